	.target	sm_90

	.elftype	@"ET_EXEC"


//--------------------- .note.nv.tkinfo           --------------------------
	.section	.note.nv.tkinfo,"",@"SHT_NOTE"
	.sectionflags	@"SHF_NOTE_NV_TKINFO"
	.tkinfo
        /*0018*/ 	.word	0x00000002
        /*0030*/ 	.string	""
        /*0030*/ 	.string	"ptxas"
        /*0030*/ 	.string	"Cuda compilation tools, release 13.0, V13.0.88"
        /*0030*/ 	.string	"Build cuda_13.0.r13.0/compiler.36424714_0"
        /*0030*/ 	.string	"-arch sm_90 -m 64 "



//--------------------- .note.nv.cuinfo           --------------------------
	.section	.note.nv.cuinfo,"",@"SHT_NOTE"
	.sectionflags	@"SHF_NOTE_NV_CUINFO"
        /*0018*/ 	.short	0x0002
        /*001a*/ 	.short	0x005a
        /*001c*/ 	.short	0x0082
	.zero		2


//--------------------- .nv.info                  --------------------------
	.section	.nv.info,"",@"SHT_CUDA_INFO"
	.align	4


	//----- nvinfo : EIATTR_REGCOUNT
	.align		4
        /*0000*/ 	.byte	0x04, 0x2f
        /*0002*/ 	.short	(.L_70 - .L_69)
	.align		4
.L_69:
        /*0004*/ 	.word	index@(_ZN2at6native29vectorized_elementwise_kernelILi8EZNS0_54_GLOBAL__N__d8c5977b_16_LinearAlgebra_cu_140f0503_289316addr_kernel_cudaERNS_14TensorIteratorERKN3c106ScalarES8_EUlbbbE_St5arrayIPcLm4EEEEviT0_T1_)
        /*0008*/ 	.word	0x00000020


	//----- nvinfo : EIATTR_FRAME_SIZE
	.align		4
.L_70:
        /*000c*/ 	.byte	0x04, 0x11
        /*000e*/ 	.short	(.L_72 - .L_71)
	.align		4
.L_71:
        /*0010*/ 	.word	index@(_ZN2at6native29vectorized_elementwise_kernelILi8EZNS0_54_GLOBAL__N__d8c5977b_16_LinearAlgebra_cu_140f0503_289316addr_kernel_cudaERNS_14TensorIteratorERKN3c106ScalarES8_EUlbbbE_St5arrayIPcLm4EEEEviT0_T1_)
        /*0014*/ 	.word	0x00000000


	//----- nvinfo : EIATTR_REGCOUNT
	.align		4
.L_72:
        /*0018*/ 	.byte	0x04, 0x2f
        /*001a*/ 	.short	(.L_74 - .L_73)
	.align		4
.L_73:
        /*001c*/ 	.word	index@(_ZN2at6native29vectorized_elementwise_kernelILi4EZNS0_54_GLOBAL__N__d8c5977b_16_LinearAlgebra_cu_140f0503_289316addr_kernel_cudaERNS_14TensorIteratorERKN3c106ScalarES8_EUlbbbE_St5arrayIPcLm4EEEEviT0_T1_)
        /*0020*/ 	.word	0x00000020


	//----- nvinfo : EIATTR_FRAME_SIZE
	.align		4
.L_74:
        /*0024*/ 	.byte	0x04, 0x11
        /*0026*/ 	.short	(.L_76 - .L_75)
	.align		4
.L_75:
        /*0028*/ 	.word	index@(_ZN2at6native29vectorized_elementwise_kernelILi4EZNS0_54_GLOBAL__N__d8c5977b_16_LinearAlgebra_cu_140f0503_289316addr_kernel_cudaERNS_14TensorIteratorERKN3c106ScalarES8_EUlbbbE_St5arrayIPcLm4EEEEviT0_T1_)
        /*002c*/ 	.word	0x00000000


	//----- nvinfo : EIATTR_REGCOUNT
	.align		4
.L_76:
        /*0030*/ 	.byte	0x04, 0x2f
        /*0032*/ 	.short	(.L_78 - .L_77)
	.align		4
.L_77:
        /*0034*/ 	.word	index@(_ZN2at6native29vectorized_elementwise_kernelILi2EZNS0_54_GLOBAL__N__d8c5977b_16_LinearAlgebra_cu_140f0503_289316addr_kernel_cudaERNS_14TensorIteratorERKN3c106ScalarES8_EUlbbbE_St5arrayIPcLm4EEEEviT0_T1_)
        /*0038*/ 	.word	0x00000020


	//----- nvinfo : EIATTR_FRAME_SIZE
	.align		4
.L_78:
        /*003c*/ 	.byte	0x04, 0x11
        /*003e*/ 	.short	(.L_80 - .L_79)
	.align		4
.L_79:
        /*0040*/ 	.word	index@(_ZN2at6native29vectorized_elementwise_kernelILi2EZNS0_54_GLOBAL__N__d8c5977b_16_LinearAlgebra_cu_140f0503_289316addr_kernel_cudaERNS_14TensorIteratorERKN3c106ScalarES8_EUlbbbE_St5arrayIPcLm4EEEEviT0_T1_)
        /*0044*/ 	.word	0x00000000


	//----- nvinfo : EIATTR_REGCOUNT
	.align		4
.L_80:
        /*0048*/ 	.byte	0x04, 0x2f
        /*004a*/ 	.short	(.L_82 - .L_81)
	.align		4
.L_81:
        /*004c*/ 	.word	index@(_ZN2at6native27unrolled_elementwise_kernelIZNS0_54_GLOBAL__N__d8c5977b_16_LinearAlgebra_cu_140f0503_289316addr_kernel_cudaERNS_14TensorIteratorERKN3c106ScalarES8_EUlbbbE_St5arrayIPcLm4EELi4E23TrivialOffsetCalculatorILi3EjESD_ILi1EjENS0_6memory15LoadWithoutCastENSG_16StoreWithoutCastEEEviT_T0_T2_T3_T4_T5_)
        /*0050*/ 	.word	0x0000001c


	//----- nvinfo : EIATTR_FRAME_SIZE
	.align		4
.L_82:
        /*0054*/ 	.byte	0x04, 0x11
        /*0056*/ 	.short	(.L_84 - .L_83)
	.align		4
.L_83:
        /*0058*/ 	.word	index@(_ZN2at6native27unrolled_elementwise_kernelIZNS0_54_GLOBAL__N__d8c5977b_16_LinearAlgebra_cu_140f0503_289316addr_kernel_cudaERNS_14TensorIteratorERKN3c106ScalarES8_EUlbbbE_St5arrayIPcLm4EELi4E23TrivialOffsetCalculatorILi3EjESD_ILi1EjENS0_6memory15LoadWithoutCastENSG_16StoreWithoutCastEEEviT_T0_T2_T3_T4_T5_)
        /*005c*/ 	.word	0x00000000


	//----- nvinfo : EIATTR_REGCOUNT
	.align		4
.L_84:
        /*0060*/ 	.byte	0x04, 0x2f
        /*0062*/ 	.short	(.L_86 - .L_85)
	.align		4
.L_85:
        /*0064*/ 	.word	index@(_ZN2at6native18elementwise_kernelILi128ELi4EZNS0_22gpu_kernel_impl_nocastIZNS0_54_GLOBAL__N__d8c5977b_16_LinearAlgebra_cu_140f0503_289316addr_kernel_cudaERNS_14TensorIteratorERKN3c106ScalarES9_EUlbbbE_EEvRNS_18TensorIteratorBaseERKT_EUliE_EEviT1_)
        /*0068*/ 	.word	0x00000012


	//----- nvinfo : EIATTR_FRAME_SIZE
	.align		4
.L_86:
        /*006c*/ 	.byte	0x04, 0x11
        /*006e*/ 	.short	(.L_88 - .L_87)
	.align		4
.L_87:
        /*0070*/ 	.word	index@(_ZN2at6native18elementwise_kernelILi128ELi4EZNS0_22gpu_kernel_impl_nocastIZNS0_54_GLOBAL__N__d8c5977b_16_LinearAlgebra_cu_140f0503_289316addr_kernel_cudaERNS_14TensorIteratorERKN3c106ScalarES9_EUlbbbE_EEvRNS_18TensorIteratorBaseERKT_EUliE_EEviT1_)
        /*0074*/ 	.word	0x00000000


	//----- nvinfo : EIATTR_REGCOUNT
	.align		4
.L_88:
        /*0078*/ 	.byte	0x04, 0x2f
        /*007a*/ 	.short	(.L_90 - .L_89)
	.align		4
.L_89:
        /*007c*/ 	.word	index@(_ZN2at6native27unrolled_elementwise_kernelIZNS0_54_GLOBAL__N__d8c5977b_16_LinearAlgebra_cu_140f0503_289316addr_kernel_cudaERNS_14TensorIteratorERKN3c106ScalarES8_EUlbbbE_St5arrayIPcLm4EELi4E23TrivialOffsetCalculatorILi3EjESD_ILi1EjENS0_6memory12LoadWithCastILi3EEENSG_13StoreWithCastILi1EEEEEviT_T0_T2_T3_T4_T5_)
        /*0080*/ 	.word	0x0000001f


	//----- nvinfo : EIATTR_FRAME_SIZE
	.align		4
.L_90:
        /*0084*/ 	.byte	0x04, 0x11
        /*0086*/ 	.short	(.L_92 - .L_91)
	.align		4
.L_91:
        /*0088*/ 	.word	index@(_ZN2at6native27unrolled_elementwise_kernelIZNS0_54_GLOBAL__N__d8c5977b_16_LinearAlgebra_cu_140f0503_289316addr_kernel_cudaERNS_14TensorIteratorERKN3c106ScalarES8_EUlbbbE_St5arrayIPcLm4EELi4E23TrivialOffsetCalculatorILi3EjESD_ILi1EjENS0_6memory12LoadWithCastILi3EEENSG_13StoreWithCastILi1EEEEEviT_T0_T2_T3_T4_T5_)
        /*008c*/ 	.word	0x00000000


	//----- nvinfo : EIATTR_REGCOUNT
	.align		4
.L_92:
        /*0090*/ 	.byte	0x04, 0x2f
        /*0092*/ 	.short	(.L_94 - .L_93)
	.align		4
.L_93:
        /*0094*/ 	.word	index@(_ZN2at6native18elementwise_kernelILi128ELi4EZNS0_15gpu_kernel_implIZNS0_54_GLOBAL__N__d8c5977b_16_LinearAlgebra_cu_140f0503_289316addr_kernel_cudaERNS_14TensorIteratorERKN3c106ScalarES9_EUlbbbE_EEvRNS_18TensorIteratorBaseERKT_EUliE_EEviT1_)
        /*0098*/ 	.word	0x0000001b


	//----- nvinfo : EIATTR_FRAME_SIZE
	.align		4
.L_94:
        /*009c*/ 	.byte	0x04, 0x11
        /*009e*/ 	.short	(.L_96 - .L_95)
	.align		4
.L_95:
        /*00a0*/ 	.word	index@(_ZN2at6native18elementwise_kernelILi128ELi4EZNS0_15gpu_kernel_implIZNS0_54_GLOBAL__N__d8c5977b_16_LinearAlgebra_cu_140f0503_289316addr_kernel_cudaERNS_14TensorIteratorERKN3c106ScalarES9_EUlbbbE_EEvRNS_18TensorIteratorBaseERKT_EUliE_EEviT1_)
        /*00a4*/ 	.word	0x00000000


	//----- nvinfo : EIATTR_REGCOUNT
	.align		4
.L_96:
        /*00a8*/ 	.byte	0x04, 0x2f
        /*00aa*/ 	.short	(.L_98 - .L_97)
	.align		4
.L_97:
        /*00ac*/ 	.word	index@(_ZN2at6native29vectorized_elementwise_kernelILi8EZNS0_54_GLOBAL__N__d8c5977b_16_LinearAlgebra_cu_140f0503_289316addr_kernel_cudaERNS_14TensorIteratorERKN3c106ScalarES8_EUlbbbE0_St5arrayIPcLm4EEEEviT0_T1_)
        /*00b0*/ 	.word	0x00000023


	//----- nvinfo : EIATTR_FRAME_SIZE
	.align		4
.L_98:
        /*00b4*/ 	.byte	0x04, 0x11
        /*00b6*/ 	.short	(.L_100 - .L_99)
	.align		4
.L_99:
        /*00b8*/ 	.word	index@(_ZN2at6native29vectorized_elementwise_kernelILi8EZNS0_54_GLOBAL__N__d8c5977b_16_LinearAlgebra_cu_140f0503_289316addr_kernel_cudaERNS_14TensorIteratorERKN3c106ScalarES8_EUlbbbE0_St5arrayIPcLm4EEEEviT0_T1_)
        /*00bc*/ 	.word	0x00000000


	//----- nvinfo : EIATTR_REGCOUNT
	.align		4
.L_100:
        /*00c0*/ 	.byte	0x04, 0x2f
        /*00c2*/ 	.short	(.L_102 - .L_101)
	.align		4
.L_101:
        /*00c4*/ 	.word	index@(_ZN2at6native29vectorized_elementwise_kernelILi4EZNS0_54_GLOBAL__N__d8c5977b_16_LinearAlgebra_cu_140f0503_289316addr_kernel_cudaERNS_14TensorIteratorERKN3c106ScalarES8_EUlbbbE0_St5arrayIPcLm4EEEEviT0_T1_)
        /*00c8*/ 	.word	0x00000023


	//----- nvinfo : EIATTR_FRAME_SIZE
	.align		4
.L_102:
        /*00cc*/ 	.byte	0x04, 0x11
        /*00ce*/ 	.short	(.L_104 - .L_103)
	.align		4
.L_103:
        /*00d0*/ 	.word	index@(_ZN2at6native29vectorized_elementwise_kernelILi4EZNS0_54_GLOBAL__N__d8c5977b_16_LinearAlgebra_cu_140f0503_289316addr_kernel_cudaERNS_14TensorIteratorERKN3c106ScalarES8_EUlbbbE0_St5arrayIPcLm4EEEEviT0_T1_)
        /*00d4*/ 	.word	0x00000000


	//----- nvinfo : EIATTR_REGCOUNT
	.align		4
.L_104:
        /*00d8*/ 	.byte	0x04, 0x2f
        /*00da*/ 	.short	(.L_106 - .L_105)
	.align		4
.L_105:
        /*00dc*/ 	.word	index@(_ZN2at6native29vectorized_elementwise_kernelILi2EZNS0_54_GLOBAL__N__d8c5977b_16_LinearAlgebra_cu_140f0503_289316addr_kernel_cudaERNS_14TensorIteratorERKN3c106ScalarES8_EUlbbbE0_St5arrayIPcLm4EEEEviT0_T1_)
        /*00e0*/ 	.word	0x00000023


	//----- nvinfo : EIATTR_FRAME_SIZE
	.align		4
.L_106:
        /*00e4*/ 	.byte	0x04, 0x11
        /*00e6*/ 	.short	(.L_108 - .L_107)
	.align		4
.L_107:
        /*00e8*/ 	.word	index@(_ZN2at6native29vectorized_elementwise_kernelILi2EZNS0_54_GLOBAL__N__d8c5977b_16_LinearAlgebra_cu_140f0503_289316addr_kernel_cudaERNS_14TensorIteratorERKN3c106ScalarES8_EUlbbbE0_St5arrayIPcLm4EEEEviT0_T1_)
        /*00ec*/ 	.word	0x00000000


	//----- nvinfo : EIATTR_REGCOUNT
	.align		4
.L_108:
        /*00f0*/ 	.byte	0x04, 0x2f
        /*00f2*/ 	.short	(.L_110 - .L_109)
	.align		4
.L_109:
        /*00f4*/ 	.word	index@(_ZN2at6native27unrolled_elementwise_kernelIZNS0_54_GLOBAL__N__d8c5977b_16_LinearAlgebra_cu_140f0503_289316addr_kernel_cudaERNS_14TensorIteratorERKN3c106ScalarES8_EUlbbbE0_St5arrayIPcLm4EELi4E23TrivialOffsetCalculatorILi3EjESD_ILi1EjENS0_6memory15LoadWithoutCastENSG_16StoreWithoutCastEEEviT_T0_T2_T3_T4_T5_)
        /*00f8*/ 	.word	0x00000018


	//----- nvinfo : EIATTR_FRAME_SIZE
	.align		4
.L_110:
        /*00fc*/ 	.byte	0x04, 0x11
        /*00fe*/ 	.short	(.L_112 - .L_111)
	.align		4
.L_111:
        /*0100*/ 	.word	index@(_ZN2at6native27unrolled_elementwise_kernelIZNS0_54_GLOBAL__N__d8c5977b_16_LinearAlgebra_cu_140f0503_289316addr_kernel_cudaERNS_14TensorIteratorERKN3c106ScalarES8_EUlbbbE0_St5arrayIPcLm4EELi4E23TrivialOffsetCalculatorILi3EjESD_ILi1EjENS0_6memory15LoadWithoutCastENSG_16StoreWithoutCastEEEviT_T0_T2_T3_T4_T5_)
        /*0104*/ 	.word	0x00000000


	//----- nvinfo : EIATTR_REGCOUNT
	.align		4
.L_112:
        /*0108*/ 	.byte	0x04, 0x2f
        /*010a*/ 	.short	(.L_114 - .L_113)
	.align		4
.L_113:
        /*010c*/ 	.word	index@(_ZN2at6native18elementwise_kernelILi128ELi4EZNS0_22gpu_kernel_impl_nocastIZNS0_54_GLOBAL__N__d8c5977b_16_LinearAlgebra_cu_140f0503_289316addr_kernel_cudaERNS_14TensorIteratorERKN3c106ScalarES9_EUlbbbE0_EEvRNS_18TensorIteratorBaseERKT_EUliE_EEviT1_)
        /*0110*/ 	.word	0x00000016


	//----- nvinfo : EIATTR_FRAME_SIZE
	.align		4
.L_114:
        /*0114*/ 	.byte	0x04, 0x11
        /*0116*/ 	.short	(.L_116 - .L_115)
	.align		4
.L_115:
        /*0118*/ 	.word	index@(_ZN2at6native18elementwise_kernelILi128ELi4EZNS0_22gpu_kernel_impl_nocastIZNS0_54_GLOBAL__N__d8c5977b_16_LinearAlgebra_cu_140f0503_289316addr_kernel_cudaERNS_14TensorIteratorERKN3c106ScalarES9_EUlbbbE0_EEvRNS_18TensorIteratorBaseERKT_EUliE_EEviT1_)
        /*011c*/ 	.word	0x00000000


	//----- nvinfo : EIATTR_REGCOUNT
	.align		4
.L_116:
        /*0120*/ 	.byte	0x04, 0x2f
        /*0122*/ 	.short	(.L_118 - .L_117)
	.align		4
.L_117:
        /*0124*/ 	.word	index@(_ZN2at6native27unrolled_elementwise_kernelIZNS0_54_GLOBAL__N__d8c5977b_16_LinearAlgebra_cu_140f0503_289316addr_kernel_cudaERNS_14TensorIteratorERKN3c106ScalarES8_EUlbbbE0_St5arrayIPcLm4EELi4E23TrivialOffsetCalculatorILi3EjESD_ILi1EjENS0_6memory12LoadWithCastILi3EEENSG_13StoreWithCastILi1EEEEEviT_T0_T2_T3_T4_T5_)
        /*0128*/ 	.word	0x00000020


	//----- nvinfo : EIATTR_FRAME_SIZE
	.align		4
.L_118:
        /*012c*/ 	.byte	0x04, 0x11
        /*012e*/ 	.short	(.L_120 - .L_119)
	.align		4
.L_119:
        /*0130*/ 	.word	index@(_ZN2at6native27unrolled_elementwise_kernelIZNS0_54_GLOBAL__N__d8c5977b_16_LinearAlgebra_cu_140f0503_289316addr_kernel_cudaERNS_14TensorIteratorERKN3c106ScalarES8_EUlbbbE0_St5arrayIPcLm4EELi4E23TrivialOffsetCalculatorILi3EjESD_ILi1EjENS0_6memory12LoadWithCastILi3EEENSG_13StoreWithCastILi1EEEEEviT_T0_T2_T3_T4_T5_)
        /*0134*/ 	.word	0x00000000


	//----- nvinfo : EIATTR_REGCOUNT
	.align		4
.L_120:
        /*0138*/ 	.byte	0x04, 0x2f
        /*013a*/ 	.short	(.L_122 - .L_121)
	.align		4
.L_121:
        /*013c*/ 	.word	index@(_ZN2at6native18elementwise_kernelILi128ELi4EZNS0_15gpu_kernel_implIZNS0_54_GLOBAL__N__d8c5977b_16_LinearAlgebra_cu_140f0503_289316addr_kernel_cudaERNS_14TensorIteratorERKN3c106ScalarES9_EUlbbbE0_EEvRNS_18TensorIteratorBaseERKT_EUliE_EEviT1_)
        /*0140*/ 	.word	0x0000001b


	//----- nvinfo : EIATTR_FRAME_SIZE
	.align		4
.L_122:
        /*0144*/ 	.byte	0x04, 0x11
        /*0146*/ 	.short	(.L_124 - .L_123)
	.align		4
.L_123:
        /*0148*/ 	.word	index@(_ZN2at6native18elementwise_kernelILi128ELi4EZNS0_15gpu_kernel_implIZNS0_54_GLOBAL__N__d8c5977b_16_LinearAlgebra_cu_140f0503_289316addr_kernel_cudaERNS_14TensorIteratorERKN3c106ScalarES9_EUlbbbE0_EEvRNS_18TensorIteratorBaseERKT_EUliE_EEviT1_)
        /*014c*/ 	.word	0x00000000


	//----- nvinfo : EIATTR_REGCOUNT
	.align		4
.L_124:
        /*0150*/ 	.byte	0x04, 0x2f
        /*0152*/ 	.short	(.L_126 - .L_125)
	.align		4
.L_125:
        /*0154*/ 	.word	index@(_ZN2at6native29vectorized_elementwise_kernelILi8EZZZNS0_54_GLOBAL__N__d8c5977b_16_LinearAlgebra_cu_140f0503_289316addr_kernel_cudaERNS_14TensorIteratorERKN3c106ScalarES8_ENKUlvE_clEvENKUlvE_clEvEUlhhhE_St5arrayIPcLm4EEEEviT0_T1_)
        /*0158*/ 	.word	0x00000020


	//----- nvinfo : EIATTR_FRAME_SIZE
	.align		4
.L_126:
        /*015c*/ 	.byte	0x04, 0x11
        /*015e*/ 	.short	(.L_128 - .L_127)
	.align		4
.L_127:
        /*0160*/ 	.word	index@(_ZN2at6native29vectorized_elementwise_kernelILi8EZZZNS0_54_GLOBAL__N__d8c5977b_16_LinearAlgebra_cu_140f0503_289316addr_kernel_cudaERNS_14TensorIteratorERKN3c106ScalarES8_ENKUlvE_clEvENKUlvE_clEvEUlhhhE_St5arrayIPcLm4EEEEviT0_T1_)
        /*0164*/ 	.word	0x00000000


	//----- nvinfo : EIATTR_REGCOUNT
	.align		4
.L_128:
        /*0168*/ 	.byte	0x04, 0x2f
        /*016a*/ 	.short	(.L_130 - .L_129)
	.align		4
.L_129:
        /*016c*/ 	.word	index@(_ZN2at6native29vectorized_elementwise_kernelILi4EZZZNS0_54_GLOBAL__N__d8c5977b_16_LinearAlgebra_cu_140f0503_289316addr_kernel_cudaERNS_14TensorIteratorERKN3c106ScalarES8_ENKUlvE_clEvENKUlvE_clEvEUlhhhE_St5arrayIPcLm4EEEEviT0_T1_)
        /*0170*/ 	.word	0x00000020


	//----- nvinfo : EIATTR_FRAME_SIZE
	.align		4
.L_130:
        /*0174*/ 	.byte	0x04, 0x11
        /*0176*/ 	.short	(.L_132 - .L_131)
	.align		4
.L_131:
        /*0178*/ 	.word	index@(_ZN2at6native29vectorized_elementwise_kernelILi4EZZZNS0_54_GLOBAL__N__d8c5977b_16_LinearAlgebra_cu_140f0503_289316addr_kernel_cudaERNS_14TensorIteratorERKN3c106ScalarES8_ENKUlvE_clEvENKUlvE_clEvEUlhhhE_St5arrayIPcLm4EEEEviT0_T1_)
        /*017c*/ 	.word	0x00000000


	//----- nvinfo : EIATTR_REGCOUNT
	.align		4
.L_132:
        /*0180*/ 	.byte	0x04, 0x2f
        /*0182*/ 	.short	(.L_134 - .L_133)
	.align		4
.L_133:
        /*0184*/ 	.word	index@(_ZN2at6native29vectorized_elementwise_kernelILi2EZZZNS0_54_GLOBAL__N__d8c5977b_16_LinearAlgebra_cu_140f0503_289316addr_kernel_cudaERNS_14TensorIteratorERKN3c106ScalarES8_ENKUlvE_clEvENKUlvE_clEvEUlhhhE_St5arrayIPcLm4EEEEviT0_T1_)
        /*0188*/ 	.word	0x00000020


	//----- nvinfo : EIATTR_FRAME_SIZE
	.align		4
.L_134:
        /*018c*/ 	.byte	0x04, 0x11
        /*018e*/ 	.short	(.L_136 - .L_135)
	.align		4
.L_135:
        /*0190*/ 	.word	index@(_ZN2at6native29vectorized_elementwise_kernelILi2EZZZNS0_54_GLOBAL__N__d8c5977b_16_LinearAlgebra_cu_140f0503_289316addr_kernel_cudaERNS_14TensorIteratorERKN3c106ScalarES8_ENKUlvE_clEvENKUlvE_clEvEUlhhhE_St5arrayIPcLm4EEEEviT0_T1_)
        /*0194*/ 	.word	0x00000000


	//----- nvinfo : EIATTR_REGCOUNT
	.align		4
.L_136:
        /*0198*/ 	.byte	0x04, 0x2f
        /*019a*/ 	.short	(.L_138 - .L_137)
	.align		4
.L_137:
        /*019c*/ 	.word	index@(_ZN2at6native27unrolled_elementwise_kernelIZZZNS0_54_GLOBAL__N__d8c5977b_16_LinearAlgebra_cu_140f0503_289316addr_kernel_cudaERNS_14TensorIteratorERKN3c106ScalarES8_ENKUlvE_clEvENKUlvE_clEvEUlhhhE_St5arrayIPcLm4EELi4E23TrivialOffsetCalculatorILi3EjESF_ILi1EjENS0_6memory15LoadWithoutCastENSI_16StoreWithoutCastEEEviT_T0_T2_T3_T4_T5_)
        /*01a0*/ 	.word	0x0000001e


	//----- nvinfo : EIATTR_FRAME_SIZE
	.align		4
.L_138:
        /*01a4*/ 	.byte	0x04, 0x11
        /*01a6*/ 	.short	(.L_140 - .L_139)
	.align		4
.L_139:
        /*01a8*/ 	.word	index@(_ZN2at6native27unrolled_elementwise_kernelIZZZNS0_54_GLOBAL__N__d8c5977b_16_LinearAlgebra_cu_140f0503_289316addr_kernel_cudaERNS_14TensorIteratorERKN3c106ScalarES8_ENKUlvE_clEvENKUlvE_clEvEUlhhhE_St5arrayIPcLm4EELi4E23TrivialOffsetCalculatorILi3EjESF_ILi1EjENS0_6memory15LoadWithoutCastENSI_16StoreWithoutCastEEEviT_T0_T2_T3_T4_T5_)
        /*01ac*/ 	.word	0x00000000


	//----- nvinfo : EIATTR_REGCOUNT
	.align		4
.L_140:
        /*01b0*/ 	.byte	0x04, 0x2f
        /*01b2*/ 	.short	(.L_142 - .L_141)
	.align		4
.L_141:
        /*01b4*/ 	.word	index@(_ZN2at6native18elementwise_kernelILi128ELi4EZNS0_22gpu_kernel_impl_nocastIZZZNS0_54_GLOBAL__N__d8c5977b_16_LinearAlgebra_cu_140f0503_289316addr_kernel_cudaERNS_14TensorIteratorERKN3c106ScalarES9_ENKUlvE_clEvENKUlvE_clEvEUlhhhE_EEvRNS_18TensorIteratorBaseERKT_EUliE_EEviT1_)
        /*01b8*/ 	.word	0x00000012


	//----- nvinfo : EIATTR_FRAME_SIZE
	.align		4
.L_142:
        /*01bc*/ 	.byte	0x04, 0x11
        /*01be*/ 	.short	(.L_144 - .L_143)
	.align		4
.L_143:
        /*01c0*/ 	.word	index@(_ZN2at6native18elementwise_kernelILi128ELi4EZNS0_22gpu_kernel_impl_nocastIZZZNS0_54_GLOBAL__N__d8c5977b_16_LinearAlgebra_cu_140f0503_289316addr_kernel_cudaERNS_14TensorIteratorERKN3c106ScalarES9_ENKUlvE_clEvENKUlvE_clEvEUlhhhE_EEvRNS_18TensorIteratorBaseERKT_EUliE_EEviT1_)
        /*01c4*/ 	.word	0x00000000


	//----- nvinfo : EIATTR_REGCOUNT
	.align		4
.L_144:
        /*01c8*/ 	.byte	0x04, 0x2f
        /*01ca*/ 	.short	(.L_146 - .L_145)
	.align		4
.L_145:
        /*01cc*/ 	.word	index@(_ZN2at6native27unrolled_elementwise_kernelIZZZNS0_54_GLOBAL__N__d8c5977b_16_LinearAlgebra_cu_140f0503_289316addr_kernel_cudaERNS_14TensorIteratorERKN3c106ScalarES8_ENKUlvE_clEvENKUlvE_clEvEUlhhhE_St5arrayIPcLm4EELi4E23TrivialOffsetCalculatorILi3EjESF_ILi1EjENS0_6memory12LoadWithCastILi3EEENSI_13StoreWithCastILi1EEEEEviT_T0_T2_T3_T4_T5_)
        /*01d0*/ 	.word	0x00000020


	//----- nvinfo : EIATTR_FRAME_SIZE
	.align		4
.L_146:
        /*01d4*/ 	.byte	0x04, 0x11
        /*01d6*/ 	.short	(.L_148 - .L_147)
	.align		4
.L_147:
        /*01d8*/ 	.word	index@(_ZN2at6native27unrolled_elementwise_kernelIZZZNS0_54_GLOBAL__N__d8c5977b_16_LinearAlgebra_cu_140f0503_289316addr_kernel_cudaERNS_14TensorIteratorERKN3c106ScalarES8_ENKUlvE_clEvENKUlvE_clEvEUlhhhE_St5arrayIPcLm4EELi4E23TrivialOffsetCalculatorILi3EjESF_ILi1EjENS0_6memory12LoadWithCastILi3EEENSI_13StoreWithCastILi1EEEEEviT_T0_T2_T3_T4_T5_)
        /*01dc*/ 	.word	0x00000000


	//----- nvinfo : EIATTR_REGCOUNT
	.align		4
.L_148:
        /*01e0*/ 	.byte	0x04, 0x2f
        /*01e2*/ 	.short	(.L_150 - .L_149)
	.align		4
.L_149:
        /*01e4*/ 	.word	index@(_ZN2at6native18elementwise_kernelILi128ELi4EZNS0_15gpu_kernel_implIZZZNS0_54_GLOBAL__N__d8c5977b_16_LinearAlgebra_cu_140f0503_289316addr_kernel_cudaERNS_14TensorIteratorERKN3c106ScalarES9_ENKUlvE_clEvENKUlvE_clEvEUlhhhE_EEvRNS_18TensorIteratorBaseERKT_EUliE_EEviT1_)
        /*01e8*/ 	.word	0x0000001c


	//----- nvinfo : EIATTR_FRAME_SIZE
	.align		4
.L_150:
        /*01ec*/ 	.byte	0x04, 0x11
        /*01ee*/ 	.short	(.L_152 - .L_151)
	.align		4
.L_151:
        /*01f0*/ 	.word	index@(_ZN2at6native18elementwise_kernelILi128ELi4EZNS0_15gpu_kernel_implIZZZNS0_54_GLOBAL__N__d8c5977b_16_LinearAlgebra_cu_140f0503_289316addr_kernel_cudaERNS_14TensorIteratorERKN3c106ScalarES9_ENKUlvE_clEvENKUlvE_clEvEUlhhhE_EEvRNS_18TensorIteratorBaseERKT_EUliE_EEviT1_)
        /*01f4*/ 	.word	0x00000000


	//----- nvinfo : EIATTR_REGCOUNT
	.align		4
.L_152:
        /*01f8*/ 	.byte	0x04, 0x2f
        /*01fa*/ 	.short	(.L_154 - .L_153)
	.align		4
.L_153:
        /*01fc*/ 	.word	index@(_ZN2at6native29vectorized_elementwise_kernelILi8EZZZNS0_54_GLOBAL__N__d8c5977b_16_LinearAlgebra_cu_140f0503_289316addr_kernel_cudaERNS_14TensorIteratorERKN3c106ScalarES8_ENKUlvE_clEvENKUlvE_clEvEUlhhhE0_St5arrayIPcLm4EEEEviT0_T1_)
        /*0200*/ 	.word	0x00000020


	//----- nvinfo : EIATTR_FRAME_SIZE
	.align		4
.L_154:
        /*0204*/ 	.byte	0x04, 0x11
        /*0206*/ 	.short	(.L_156 - .L_155)
	.align		4
.L_155:
        /*0208*/ 	.word	index@(_ZN2at6native29vectorized_elementwise_kernelILi8EZZZNS0_54_GLOBAL__N__d8c5977b_16_LinearAlgebra_cu_140f0503_289316addr_kernel_cudaERNS_14TensorIteratorERKN3c106ScalarES8_ENKUlvE_clEvENKUlvE_clEvEUlhhhE0_St5arrayIPcLm4EEEEviT0_T1_)
        /*020c*/ 	.word	0x00000000


	//----- nvinfo : EIATTR_REGCOUNT
	.align		4
.L_156:
        /*0210*/ 	.byte	0x04, 0x2f
        /*0212*/ 	.short	(.L_158 - .L_157)
	.align		4
.L_157:
        /*0214*/ 	.word	index@(_ZN2at6native29vectorized_elementwise_kernelILi4EZZZNS0_54_GLOBAL__N__d8c5977b_16_LinearAlgebra_cu_140f0503_289316addr_kernel_cudaERNS_14TensorIteratorERKN3c106ScalarES8_ENKUlvE_clEvENKUlvE_clEvEUlhhhE0_St5arrayIPcLm4EEEEviT0_T1_)
        /*0218*/ 	.word	0x00000020


	//----- nvinfo : EIATTR_FRAME_SIZE
	.align		4
.L_158:
        /*021c*/ 	.byte	0x04, 0x11
        /*021e*/ 	.short	(.L_160 - .L_159)
	.align		4
.L_159:
        /*0220*/ 	.word	index@(_ZN2at6native29vectorized_elementwise_kernelILi4EZZZNS0_54_GLOBAL__N__d8c5977b_16_LinearAlgebra_cu_140f0503_289316addr_kernel_cudaERNS_14TensorIteratorERKN3c106ScalarES8_ENKUlvE_clEvENKUlvE_clEvEUlhhhE0_St5arrayIPcLm4EEEEviT0_T1_)
        /*0224*/ 	.word	0x00000000


	//----- nvinfo : EIATTR_REGCOUNT
	.align		4
.L_160:
        /*0228*/ 	.byte	0x04, 0x2f
        /*022a*/ 	.short	(.L_162 - .L_161)
	.align		4
.L_161:
        /*022c*/ 	.word	index@(_ZN2at6native29vectorized_elementwise_kernelILi2EZZZNS0_54_GLOBAL__N__d8c5977b_16_LinearAlgebra_cu_140f0503_289316addr_kernel_cudaERNS_14TensorIteratorERKN3c106ScalarES8_ENKUlvE_clEvENKUlvE_clEvEUlhhhE0_St5arrayIPcLm4EEEEviT0_T1_)
        /*0230*/ 	.word	0x00000020


	//----- nvinfo : EIATTR_FRAME_SIZE
	.align		4
.L_162:
        /*0234*/ 	.byte	0x04, 0x11
        /*0236*/ 	.short	(.L_164 - .L_163)
	.align		4
.L_163:
        /*0238*/ 	.word	index@(_ZN2at6native29vectorized_elementwise_kernelILi2EZZZNS0_54_GLOBAL__N__d8c5977b_16_LinearAlgebra_cu_140f0503_289316addr_kernel_cudaERNS_14TensorIteratorERKN3c106ScalarES8_ENKUlvE_clEvENKUlvE_clEvEUlhhhE0_St5arrayIPcLm4EEEEviT0_T1_)
        /*023c*/ 	.word	0x00000000


	//----- nvinfo : EIATTR_REGCOUNT
	.align		4
.L_164:
        /*0240*/ 	.byte	0x04, 0x2f
        /*0242*/ 	.short	(.L_166 - .L_165)
	.align		4
.L_165:
        /*0244*/ 	.word	index@(_ZN2at6native27unrolled_elementwise_kernelIZZZNS0_54_GLOBAL__N__d8c5977b_16_LinearAlgebra_cu_140f0503_289316addr_kernel_cudaERNS_14TensorIteratorERKN3c106ScalarES8_ENKUlvE_clEvENKUlvE_clEvEUlhhhE0_St5arrayIPcLm4EELi4E23TrivialOffsetCalculatorILi3EjESF_ILi1EjENS0_6memory15LoadWithoutCastENSI_16StoreWithoutCastEEEviT_T0_T2_T3_T4_T5_)
        /*0248*/ 	.word	0x00000020


	//----- nvinfo : EIATTR_FRAME_SIZE
	.align		4
.L_166:
        /*024c*/ 	.byte	0x04, 0x11
        /*024e*/ 	.short	(.L_168 - .L_167)
	.align		4
.L_167:
        /*0250*/ 	.word	index@(_ZN2at6native27unrolled_elementwise_kernelIZZZNS0_54_GLOBAL__N__d8c5977b_16_LinearAlgebra_cu_140f0503_289316addr_kernel_cudaERNS_14TensorIteratorERKN3c106ScalarES8_ENKUlvE_clEvENKUlvE_clEvEUlhhhE0_St5arrayIPcLm4EELi4E23TrivialOffsetCalculatorILi3EjESF_ILi1EjENS0_6memory15LoadWithoutCastENSI_16StoreWithoutCastEEEviT_T0_T2_T3_T4_T5_)
        /*0254*/ 	.word	0x00000000


	//----- nvinfo : EIATTR_REGCOUNT
	.align		4
.L_168:
        /*0258*/ 	.byte	0x04, 0x2f
        /*025a*/ 	.short	(.L_170 - .L_169)
	.align		4
.L_169:
        /*025c*/ 	.word	index@(_ZN2at6native18elementwise_kernelILi128ELi4EZNS0_22gpu_kernel_impl_nocastIZZZNS0_54_GLOBAL__N__d8c5977b_16_LinearAlgebra_cu_140f0503_289316addr_kernel_cudaERNS_14TensorIteratorERKN3c106ScalarES9_ENKUlvE_clEvENKUlvE_clEvEUlhhhE0_EEvRNS_18TensorIteratorBaseERKT_EUliE_EEviT1_)
        /*0260*/ 	.word	0x00000016


	//----- nvinfo : EIATTR_FRAME_SIZE
	.align		4
.L_170:
        /*0264*/ 	.byte	0x04, 0x11
        /*0266*/ 	.short	(.L_172 - .L_171)
	.align		4
.L_171:
        /*0268*/ 	.word	index@(_ZN2at6native18elementwise_kernelILi128ELi4EZNS0_22gpu_kernel_impl_nocastIZZZNS0_54_GLOBAL__N__d8c5977b_16_LinearAlgebra_cu_140f0503_289316addr_kernel_cudaERNS_14TensorIteratorERKN3c106ScalarES9_ENKUlvE_clEvENKUlvE_clEvEUlhhhE0_EEvRNS_18TensorIteratorBaseERKT_EUliE_EEviT1_)
        /*026c*/ 	.word	0x00000000


	//----- nvinfo : EIATTR_REGCOUNT
	.align		4
.L_172:
        /*0270*/ 	.byte	0x04, 0x2f
        /*0272*/ 	.short	(.L_174 - .L_173)
	.align		4
.L_173:
        /*0274*/ 	.word	index@(_ZN2at6native27unrolled_elementwise_kernelIZZZNS0_54_GLOBAL__N__d8c5977b_16_LinearAlgebra_cu_140f0503_289316addr_kernel_cudaERNS_14TensorIteratorERKN3c106ScalarES8_ENKUlvE_clEvENKUlvE_clEvEUlhhhE0_St5arrayIPcLm4EELi4E23TrivialOffsetCalculatorILi3EjESF_ILi1EjENS0_6memory12LoadWithCastILi3EEENSI_13StoreWithCastILi1EEEEEviT_T0_T2_T3_T4_T5_)
        /*0278*/ 	.word	0x00000023


	//----- nvinfo : EIATTR_FRAME_SIZE
	.align		4
.L_174:
        /*027c*/ 	.byte	0x04, 0x11
        /*027e*/ 	.short	(.L_176 - .L_175)
	.align		4
.L_175:
        /*0280*/ 	.word	index@(_ZN2at6native27unrolled_elementwise_kernelIZZZNS0_54_GLOBAL__N__d8c5977b_16_LinearAlgebra_cu_140f0503_289316addr_kernel_cudaERNS_14TensorIteratorERKN3c106ScalarES8_ENKUlvE_clEvENKUlvE_clEvEUlhhhE0_St5arrayIPcLm4EELi4E23TrivialOffsetCalculatorILi3EjESF_ILi1EjENS0_6memory12LoadWithCastILi3EEENSI_13StoreWithCastILi1EEEEEviT_T0_T2_T3_T4_T5_)
        /*0284*/ 	.word	0x00000000


	//----- nvinfo : EIATTR_REGCOUNT
	.align		4
.L_176:
        /*0288*/ 	.byte	0x04, 0x2f
        /*028a*/ 	.short	(.L_178 - .L_177)
	.align		4
.L_177:
        /*028c*/ 	.word	index@(_ZN2at6native18elementwise_kernelILi128ELi4EZNS0_15gpu_kernel_implIZZZNS0_54_GLOBAL__N__d8c5977b_16_LinearAlgebra_cu_140f0503_289316addr_kernel_cudaERNS_14TensorIteratorERKN3c106ScalarES9_ENKUlvE_clEvENKUlvE_clEvEUlhhhE0_EEvRNS_18TensorIteratorBaseERKT_EUliE_EEviT1_)
        /*0290*/ 	.word	0x0000001b


	//----- nvinfo : EIATTR_FRAME_SIZE
	.align		4
.L_178:
        /*0294*/ 	.byte	0x04, 0x11
        /*0296*/ 	.short	(.L_180 - .L_179)
	.align		4
.L_179:
        /*0298*/ 	.word	index@(_ZN2at6native18elementwise_kernelILi128ELi4EZNS0_15gpu_kernel_implIZZZNS0_54_GLOBAL__N__d8c5977b_16_LinearAlgebra_cu_140f0503_289316addr_kernel_cudaERNS_14TensorIteratorERKN3c106ScalarES9_ENKUlvE_clEvENKUlvE_clEvEUlhhhE0_EEvRNS_18TensorIteratorBaseERKT_EUliE_EEviT1_)
        /*029c*/ 	.word	0x00000000


	//----- nvinfo : EIATTR_REGCOUNT
	.align		4
.L_180:
        /*02a0*/ 	.byte	0x04, 0x2f
        /*02a2*/ 	.short	(.L_182 - .L_181)
	.align		4
.L_181:
        /*02a4*/ 	.word	index@(_ZN2at6native29vectorized_elementwise_kernelILi8EZZZNS0_54_GLOBAL__N__d8c5977b_16_LinearAlgebra_cu_140f0503_289316addr_kernel_cudaERNS_14TensorIteratorERKN3c106ScalarES8_ENKUlvE_clEvENKUlvE0_clEvEUlaaaE_St5arrayIPcLm4EEEEviT0_T1_)
        /*02a8*/ 	.word	0x00000020


	//----- nvinfo : EIATTR_FRAME_SIZE
	.align		4
.L_182:
        /*02ac*/ 	.byte	0x04, 0x11
        /*02ae*/ 	.short	(.L_184 - .L_183)
	.align		4
.L_183:
        /*02b0*/ 	.word	index@(_ZN2at6native29vectorized_elementwise_kernelILi8EZZZNS0_54_GLOBAL__N__d8c5977b_16_LinearAlgebra_cu_140f0503_289316addr_kernel_cudaERNS_14TensorIteratorERKN3c106ScalarES8_ENKUlvE_clEvENKUlvE0_clEvEUlaaaE_St5arrayIPcLm4EEEEviT0_T1_)
        /*02b4*/ 	.word	0x00000000


	//----- nvinfo : EIATTR_REGCOUNT
	.align		4
.L_184:
        /*02b8*/ 	.byte	0x04, 0x2f
        /*02ba*/ 	.short	(.L_186 - .L_185)
	.align		4
.L_185:
        /*02bc*/ 	.word	index@(_ZN2at6native29vectorized_elementwise_kernelILi4EZZZNS0_54_GLOBAL__N__d8c5977b_16_LinearAlgebra_cu_140f0503_289316addr_kernel_cudaERNS_14TensorIteratorERKN3c106ScalarES8_ENKUlvE_clEvENKUlvE0_clEvEUlaaaE_St5arrayIPcLm4EEEEviT0_T1_)
        /*02c0*/ 	.word	0x00000020


	//----- nvinfo : EIATTR_FRAME_SIZE
	.align		4
.L_186:
        /*02c4*/ 	.byte	0x04, 0x11
        /*02c6*/ 	.short	(.L_188 - .L_187)
	.align		4
.L_187:
        /*02c8*/ 	.word	index@(_ZN2at6native29vectorized_elementwise_kernelILi4EZZZNS0_54_GLOBAL__N__d8c5977b_16_LinearAlgebra_cu_140f0503_289316addr_kernel_cudaERNS_14TensorIteratorERKN3c106ScalarES8_ENKUlvE_clEvENKUlvE0_clEvEUlaaaE_St5arrayIPcLm4EEEEviT0_T1_)
        /*02cc*/ 	.word	0x00000000


	//----- nvinfo : EIATTR_REGCOUNT
	.align		4
.L_188:
        /*02d0*/ 	.byte	0x04, 0x2f
        /*02d2*/ 	.short	(.L_190 - .L_189)
	.align		4
.L_189:
        /*02d4*/ 	.word	index@(_ZN2at6native29vectorized_elementwise_kernelILi2EZZZNS0_54_GLOBAL__N__d8c5977b_16_LinearAlgebra_cu_140f0503_289316addr_kernel_cudaERNS_14TensorIteratorERKN3c106ScalarES8_ENKUlvE_clEvENKUlvE0_clEvEUlaaaE_St5arrayIPcLm4EEEEviT0_T1_)
        /*02d8*/ 	.word	0x00000020


	//----- nvinfo : EIATTR_FRAME_SIZE
	.align		4
.L_190:
        /*02dc*/ 	.byte	0x04, 0x11
        /*02de*/ 	.short	(.L_192 - .L_191)
	.align		4
.L_191:
        /*02e0*/ 	.word	index@(_ZN2at6native29vectorized_elementwise_kernelILi2EZZZNS0_54_GLOBAL__N__d8c5977b_16_LinearAlgebra_cu_140f0503_289316addr_kernel_cudaERNS_14TensorIteratorERKN3c106ScalarES8_ENKUlvE_clEvENKUlvE0_clEvEUlaaaE_St5arrayIPcLm4EEEEviT0_T1_)
        /*02e4*/ 	.word	0x00000000


	//----- nvinfo : EIATTR_REGCOUNT
	.align		4
.L_192:
        /*02e8*/ 	.byte	0x04, 0x2f
        /*02ea*/ 	.short	(.L_194 - .L_193)
	.align		4
.L_193:
        /*02ec*/ 	.word	index@(_ZN2at6native27unrolled_elementwise_kernelIZZZNS0_54_GLOBAL__N__d8c5977b_16_LinearAlgebra_cu_140f0503_289316addr_kernel_cudaERNS_14TensorIteratorERKN3c106ScalarES8_ENKUlvE_clEvENKUlvE0_clEvEUlaaaE_St5arrayIPcLm4EELi4E23TrivialOffsetCalculatorILi3EjESF_ILi1EjENS0_6memory15LoadWithoutCastENSI_16StoreWithoutCastEEEviT_T0_T2_T3_T4_T5_)
        /*02f0*/ 	.word	0x0000001e


	//----- nvinfo : EIATTR_FRAME_SIZE
	.align		4
.L_194:
        /*02f4*/ 	.byte	0x04, 0x11
        /*02f6*/ 	.short	(.L_196 - .L_195)
	.align		4
.L_195:
        /*02f8*/ 	.word	index@(_ZN2at6native27unrolled_elementwise_kernelIZZZNS0_54_GLOBAL__N__d8c5977b_16_LinearAlgebra_cu_140f0503_289316addr_kernel_cudaERNS_14TensorIteratorERKN3c106ScalarES8_ENKUlvE_clEvENKUlvE0_clEvEUlaaaE_St5arrayIPcLm4EELi4E23TrivialOffsetCalculatorILi3EjESF_ILi1EjENS0_6memory15LoadWithoutCastENSI_16StoreWithoutCastEEEviT_T0_T2_T3_T4_T5_)
        /*02fc*/ 	.word	0x00000000


	//----- nvinfo : EIATTR_REGCOUNT
	.align		4
.L_196:
        /*0300*/ 	.byte	0x04, 0x2f
        /*0302*/ 	.short	(.L_198 - .L_197)
	.align		4
.L_197:
        /*0304*/ 	.word	index@(_ZN2at6native18elementwise_kernelILi128ELi4EZNS0_22gpu_kernel_impl_nocastIZZZNS0_54_GLOBAL__N__d8c5977b_16_LinearAlgebra_cu_140f0503_289316addr_kernel_cudaERNS_14TensorIteratorERKN3c106ScalarES9_ENKUlvE_clEvENKUlvE0_clEvEUlaaaE_EEvRNS_18TensorIteratorBaseERKT_EUliE_EEviT1_)
        /*0308*/ 	.word	0x00000012


	//----- nvinfo : EIATTR_FRAME_SIZE
	.align		4
.L_198:
        /*030c*/ 	.byte	0x04, 0x11
        /*030e*/ 	.short	(.L_200 - .L_199)
	.align		4
.L_199:
        /*0310*/ 	.word	index@(_ZN2at6native18elementwise_kernelILi128ELi4EZNS0_22gpu_kernel_impl_nocastIZZZNS0_54_GLOBAL__N__d8c5977b_16_LinearAlgebra_cu_140f0503_289316addr_kernel_cudaERNS_14TensorIteratorERKN3c106ScalarES9_ENKUlvE_clEvENKUlvE0_clEvEUlaaaE_EEvRNS_18TensorIteratorBaseERKT_EUliE_EEviT1_)
        /*0314*/ 	.word	0x00000000


	//----- nvinfo : EIATTR_REGCOUNT
	.align		4
.L_200:
        /*0318*/ 	.byte	0x04, 0x2f
        /*031a*/ 	.short	(.L_202 - .L_201)
	.align		4
.L_201:
        /*031c*/ 	.word	index@(_ZN2at6native27unrolled_elementwise_kernelIZZZNS0_54_GLOBAL__N__d8c5977b_16_LinearAlgebra_cu_140f0503_289316addr_kernel_cudaERNS_14TensorIteratorERKN3c106ScalarES8_ENKUlvE_clEvENKUlvE0_clEvEUlaaaE_St5arrayIPcLm4EELi4E23TrivialOffsetCalculatorILi3EjESF_ILi1EjENS0_6memory12LoadWithCastILi3EEENSI_13StoreWithCastILi1EEEEEviT_T0_T2_T3_T4_T5_)
        /*0320*/ 	.word	0x00000020


	//----- nvinfo : EIATTR_FRAME_SIZE
	.align		4
.L_202:
        /*0324*/ 	.byte	0x04, 0x11
        /*0326*/ 	.short	(.L_204 - .L_203)
	.align		4
.L_203:
        /*0328*/ 	.word	index@(_ZN2at6native27unrolled_elementwise_kernelIZZZNS0_54_GLOBAL__N__d8c5977b_16_LinearAlgebra_cu_140f0503_289316addr_kernel_cudaERNS_14TensorIteratorERKN3c106ScalarES8_ENKUlvE_clEvENKUlvE0_clEvEUlaaaE_St5arrayIPcLm4EELi4E23TrivialOffsetCalculatorILi3EjESF_ILi1EjENS0_6memory12LoadWithCastILi3EEENSI_13StoreWithCastILi1EEEEEviT_T0_T2_T3_T4_T5_)
        /*032c*/ 	.word	0x00000000


	//----- nvinfo : EIATTR_REGCOUNT
	.align		4
.L_204:
        /*0330*/ 	.byte	0x04, 0x2f
        /*0332*/ 	.short	(.L_206 - .L_205)
	.align		4
.L_205:
        /*0334*/ 	.word	index@(_ZN2at6native18elementwise_kernelILi128ELi4EZNS0_15gpu_kernel_implIZZZNS0_54_GLOBAL__N__d8c5977b_16_LinearAlgebra_cu_140f0503_289316addr_kernel_cudaERNS_14TensorIteratorERKN3c106ScalarES9_ENKUlvE_clEvENKUlvE0_clEvEUlaaaE_EEvRNS_18TensorIteratorBaseERKT_EUliE_EEviT1_)
        /*0338*/ 	.word	0x0000001b


	//----- nvinfo : EIATTR_FRAME_SIZE
	.align		4
.L_206:
        /*033c*/ 	.byte	0x04, 0x11
        /*033e*/ 	.short	(.L_208 - .L_207)
	.align		4
.L_207:
        /*0340*/ 	.word	index@(_ZN2at6native18elementwise_kernelILi128ELi4EZNS0_15gpu_kernel_implIZZZNS0_54_GLOBAL__N__d8c5977b_16_LinearAlgebra_cu_140f0503_289316addr_kernel_cudaERNS_14TensorIteratorERKN3c106ScalarES9_ENKUlvE_clEvENKUlvE0_clEvEUlaaaE_EEvRNS_18TensorIteratorBaseERKT_EUliE_EEviT1_)
        /*0344*/ 	.word	0x00000000


	//----- nvinfo : EIATTR_REGCOUNT
	.align		4
.L_208:
        /*0348*/ 	.byte	0x04, 0x2f
        /*034a*/ 	.short	(.L_210 - .L_209)
	.align		4
.L_209:
        /*034c*/ 	.word	index@(_ZN2at6native29vectorized_elementwise_kernelILi8EZZZNS0_54_GLOBAL__N__d8c5977b_16_LinearAlgebra_cu_140f0503_289316addr_kernel_cudaERNS_14TensorIteratorERKN3c106ScalarES8_ENKUlvE_clEvENKUlvE0_clEvEUlaaaE0_St5arrayIPcLm4EEEEviT0_T1_)
        /*0350*/ 	.word	0x00000020


	//----- nvinfo : EIATTR_FRAME_SIZE
	.align		4
.L_210:
        /*0354*/ 	.byte	0x04, 0x11
        /*0356*/ 	.short	(.L_212 - .L_211)
	.align		4
.L_211:
        /*0358*/ 	.word	index@(_ZN2at6native29vectorized_elementwise_kernelILi8EZZZNS0_54_GLOBAL__N__d8c5977b_16_LinearAlgebra_cu_140f0503_289316addr_kernel_cudaERNS_14TensorIteratorERKN3c106ScalarES8_ENKUlvE_clEvENKUlvE0_clEvEUlaaaE0_St5arrayIPcLm4EEEEviT0_T1_)
        /*035c*/ 	.word	0x00000000


	//----- nvinfo : EIATTR_REGCOUNT
	.align		4
.L_212:
        /*0360*/ 	.byte	0x04, 0x2f
        /*0362*/ 	.short	(.L_214 - .L_213)
	.align		4
.L_213:
        /*0364*/ 	.word	index@(_ZN2at6native29vectorized_elementwise_kernelILi4EZZZNS0_54_GLOBAL__N__d8c5977b_16_LinearAlgebra_cu_140f0503_289316addr_kernel_cudaERNS_14TensorIteratorERKN3c106ScalarES8_ENKUlvE_clEvENKUlvE0_clEvEUlaaaE0_St5arrayIPcLm4EEEEviT0_T1_)
        /*0368*/ 	.word	0x00000020


	//----- nvinfo : EIATTR_FRAME_SIZE
	.align		4
.L_214:
        /*036c*/ 	.byte	0x04, 0x11
        /*036e*/ 	.short	(.L_216 - .L_215)
	.align		4
.L_215:
        /*0370*/ 	.word	index@(_ZN2at6native29vectorized_elementwise_kernelILi4EZZZNS0_54_GLOBAL__N__d8c5977b_16_LinearAlgebra_cu_140f0503_289316addr_kernel_cudaERNS_14TensorIteratorERKN3c106ScalarES8_ENKUlvE_clEvENKUlvE0_clEvEUlaaaE0_St5arrayIPcLm4EEEEviT0_T1_)
        /*0374*/ 	.word	0x00000000


	//----- nvinfo : EIATTR_REGCOUNT
	.align		4
.L_216:
        /*0378*/ 	.byte	0x04, 0x2f
        /*037a*/ 	.short	(.L_218 - .L_217)
	.align		4
.L_217:
        /*037c*/ 	.word	index@(_ZN2at6native29vectorized_elementwise_kernelILi2EZZZNS0_54_GLOBAL__N__d8c5977b_16_LinearAlgebra_cu_140f0503_289316addr_kernel_cudaERNS_14TensorIteratorERKN3c106ScalarES8_ENKUlvE_clEvENKUlvE0_clEvEUlaaaE0_St5arrayIPcLm4EEEEviT0_T1_)
        /*0380*/ 	.word	0x00000020


	//----- nvinfo : EIATTR_FRAME_SIZE
	.align		4
.L_218:
        /*0384*/ 	.byte	0x04, 0x11
        /*0386*/ 	.short	(.L_220 - .L_219)
	.align		4
.L_219:
        /*0388*/ 	.word	index@(_ZN2at6native29vectorized_elementwise_kernelILi2EZZZNS0_54_GLOBAL__N__d8c5977b_16_LinearAlgebra_cu_140f0503_289316addr_kernel_cudaERNS_14TensorIteratorERKN3c106ScalarES8_ENKUlvE_clEvENKUlvE0_clEvEUlaaaE0_St5arrayIPcLm4EEEEviT0_T1_)
        /*038c*/ 	.word	0x00000000


	//----- nvinfo : EIATTR_REGCOUNT
	.align		4
.L_220:
        /*0390*/ 	.byte	0x04, 0x2f
        /*0392*/ 	.short	(.L_222 - .L_221)
	.align		4
.L_221:
        /*0394*/ 	.word	index@(_ZN2at6native27unrolled_elementwise_kernelIZZZNS0_54_GLOBAL__N__d8c5977b_16_LinearAlgebra_cu_140f0503_289316addr_kernel_cudaERNS_14TensorIteratorERKN3c106ScalarES8_ENKUlvE_clEvENKUlvE0_clEvEUlaaaE0_St5arrayIPcLm4EELi4E23TrivialOffsetCalculatorILi3EjESF_ILi1EjENS0_6memory15LoadWithoutCastENSI_16StoreWithoutCastEEEviT_T0_T2_T3_T4_T5_)
        /*0398*/ 	.word	0x00000020


	//----- nvinfo : EIATTR_FRAME_SIZE
	.align		4
.L_222:
        /*039c*/ 	.byte	0x04, 0x11
        /*039e*/ 	.short	(.L_224 - .L_223)
	.align		4
.L_223:
        /*03a0*/ 	.word	index@(_ZN2at6native27unrolled_elementwise_kernelIZZZNS0_54_GLOBAL__N__d8c5977b_16_LinearAlgebra_cu_140f0503_289316addr_kernel_cudaERNS_14TensorIteratorERKN3c106ScalarES8_ENKUlvE_clEvENKUlvE0_clEvEUlaaaE0_St5arrayIPcLm4EELi4E23TrivialOffsetCalculatorILi3EjESF_ILi1EjENS0_6memory15LoadWithoutCastENSI_16StoreWithoutCastEEEviT_T0_T2_T3_T4_T5_)
        /*03a4*/ 	.word	0x00000000


	//----- nvinfo : EIATTR_REGCOUNT
	.align		4
.L_224:
        /*03a8*/ 	.byte	0x04, 0x2f
        /*03aa*/ 	.short	(.L_226 - .L_225)
	.align		4
.L_225:
        /*03ac*/ 	.word	index@(_ZN2at6native18elementwise_kernelILi128ELi4EZNS0_22gpu_kernel_impl_nocastIZZZNS0_54_GLOBAL__N__d8c5977b_16_LinearAlgebra_cu_140f0503_289316addr_kernel_cudaERNS_14TensorIteratorERKN3c106ScalarES9_ENKUlvE_clEvENKUlvE0_clEvEUlaaaE0_EEvRNS_18TensorIteratorBaseERKT_EUliE_EEviT1_)
        /*03b0*/ 	.word	0x00000016


	//----- nvinfo : EIATTR_FRAME_SIZE
	.align		4
.L_226:
        /*03b4*/ 	.byte	0x04, 0x11
        /*03b6*/ 	.short	(.L_228 - .L_227)
	.align		4
.L_227:
        /*03b8*/ 	.word	index@(_ZN2at6native18elementwise_kernelILi128ELi4EZNS0_22gpu_kernel_impl_nocastIZZZNS0_54_GLOBAL__N__d8c5977b_16_LinearAlgebra_cu_140f0503_289316addr_kernel_cudaERNS_14TensorIteratorERKN3c106ScalarES9_ENKUlvE_clEvENKUlvE0_clEvEUlaaaE0_EEvRNS_18TensorIteratorBaseERKT_EUliE_EEviT1_)
        /*03bc*/ 	.word	0x00000000


	//----- nvinfo : EIATTR_REGCOUNT
	.align		4
.L_228:
        /*03c0*/ 	.byte	0x04, 0x2f
        /*03c2*/ 	.short	(.L_230 - .L_229)
	.align		4
.L_229:
        /*03c4*/ 	.word	index@(_ZN2at6native27unrolled_elementwise_kernelIZZZNS0_54_GLOBAL__N__d8c5977b_16_LinearAlgebra_cu_140f0503_289316addr_kernel_cudaERNS_14TensorIteratorERKN3c106ScalarES8_ENKUlvE_clEvENKUlvE0_clEvEUlaaaE0_St5arrayIPcLm4EELi4E23TrivialOffsetCalculatorILi3EjESF_ILi1EjENS0_6memory12LoadWithCastILi3EEENSI_13StoreWithCastILi1EEEEEviT_T0_T2_T3_T4_T5_)
        /*03c8*/ 	.word	0x00000024


	//----- nvinfo : EIATTR_FRAME_SIZE
	.align		4
.L_230:
        /*03cc*/ 	.byte	0x04, 0x11
        /*03ce*/ 	.short	(.L_232 - .L_231)
	.align		4
.L_231:
        /*03d0*/ 	.word	index@(_ZN2at6native27unrolled_elementwise_kernelIZZZNS0_54_GLOBAL__N__d8c5977b_16_LinearAlgebra_cu_140f0503_289316addr_kernel_cudaERNS_14TensorIteratorERKN3c106ScalarES8_ENKUlvE_clEvENKUlvE0_clEvEUlaaaE0_St5arrayIPcLm4EELi4E23TrivialOffsetCalculatorILi3EjESF_ILi1EjENS0_6memory12LoadWithCastILi3EEENSI_13StoreWithCastILi1EEEEEviT_T0_T2_T3_T4_T5_)
        /*03d4*/ 	.word	0x00000000


	//----- nvinfo : EIATTR_REGCOUNT
	.align		4
.L_232:
        /*03d8*/ 	.byte	0x04, 0x2f
        /*03da*/ 	.short	(.L_234 - .L_233)
	.align		4
.L_233:
        /*03dc*/ 	.word	index@(_ZN2at6native18elementwise_kernelILi128ELi4EZNS0_15gpu_kernel_implIZZZNS0_54_GLOBAL__N__d8c5977b_16_LinearAlgebra_cu_140f0503_289316addr_kernel_cudaERNS_14TensorIteratorERKN3c106ScalarES9_ENKUlvE_clEvENKUlvE0_clEvEUlaaaE0_EEvRNS_18TensorIteratorBaseERKT_EUliE_EEviT1_)
        /*03e0*/ 	.word	0x0000001b


	//----- nvinfo : EIATTR_FRAME_SIZE
	.align		4
.L_234:
        /*03e4*/ 	.byte	0x04, 0x11
        /*03e6*/ 	.short	(.L_236 - .L_235)
	.align		4
.L_235:
        /*03e8*/ 	.word	index@(_ZN2at6native18elementwise_kernelILi128ELi4EZNS0_15gpu_kernel_implIZZZNS0_54_GLOBAL__N__d8c5977b_16_LinearAlgebra_cu_140f0503_289316addr_kernel_cudaERNS_14TensorIteratorERKN3c106ScalarES9_ENKUlvE_clEvENKUlvE0_clEvEUlaaaE0_EEvRNS_18TensorIteratorBaseERKT_EUliE_EEviT1_)
        /*03ec*/ 	.word	0x00000000


	//----- nvinfo : EIATTR_REGCOUNT
	.align		4
.L_236:
        /*03f0*/ 	.byte	0x04, 0x2f
        /*03f2*/ 	.short	(.L_238 - .L_237)
	.align		4
.L_237:
        /*03f4*/ 	.word	index@(_ZN2at6native29vectorized_elementwise_kernelILi8EZZZNS0_54_GLOBAL__N__d8c5977b_16_LinearAlgebra_cu_140f0503_289316addr_kernel_cudaERNS_14TensorIteratorERKN3c106ScalarES8_ENKUlvE_clEvENKUlvE1_clEvEUliiiE_St5arrayIPcLm4EEEEviT0_T1_)
        /*03f8*/ 	.word	0x00000020


	//----- nvinfo : EIATTR_FRAME_SIZE
	.align		4
.L_238:
        /*03fc*/ 	.byte	0x04, 0x11
        /*03fe*/ 	.short	(.L_240 - .L_239)
	.align		4
.L_239:
        /*0400*/ 	.word	index@(_ZN2at6native29vectorized_elementwise_kernelILi8EZZZNS0_54_GLOBAL__N__d8c5977b_16_LinearAlgebra_cu_140f0503_289316addr_kernel_cudaERNS_14TensorIteratorERKN3c106ScalarES8_ENKUlvE_clEvENKUlvE1_clEvEUliiiE_St5arrayIPcLm4EEEEviT0_T1_)
        /*0404*/ 	.word	0x00000000


	//----- nvinfo : EIATTR_REGCOUNT
	.align		4
.L_240:
        /*0408*/ 	.byte	0x04, 0x2f
        /*040a*/ 	.short	(.L_242 - .L_241)
	.align		4
.L_241:
        /*040c*/ 	.word	index@(_ZN2at6native29vectorized_elementwise_kernelILi4EZZZNS0_54_GLOBAL__N__d8c5977b_16_LinearAlgebra_cu_140f0503_289316addr_kernel_cudaERNS_14TensorIteratorERKN3c106ScalarES8_ENKUlvE_clEvENKUlvE1_clEvEUliiiE_St5arrayIPcLm4EEEEviT0_T1_)
        /*0410*/ 	.word	0x00000020


	//----- nvinfo : EIATTR_FRAME_SIZE
	.align		4
.L_242:
        /*0414*/ 	.byte	0x04, 0x11
        /*0416*/ 	.short	(.L_244 - .L_243)
	.align		4
.L_243:
        /*0418*/ 	.word	index@(_ZN2at6native29vectorized_elementwise_kernelILi4EZZZNS0_54_GLOBAL__N__d8c5977b_16_LinearAlgebra_cu_140f0503_289316addr_kernel_cudaERNS_14TensorIteratorERKN3c106ScalarES8_ENKUlvE_clEvENKUlvE1_clEvEUliiiE_St5arrayIPcLm4EEEEviT0_T1_)
        /*041c*/ 	.word	0x00000000


	//----- nvinfo : EIATTR_REGCOUNT
	.align		4
.L_244:
        /*0420*/ 	.byte	0x04, 0x2f
        /*0422*/ 	.short	(.L_246 - .L_245)
	.align		4
.L_245:
        /*0424*/ 	.word	index@(_ZN2at6native29vectorized_elementwise_kernelILi2EZZZNS0_54_GLOBAL__N__d8c5977b_16_LinearAlgebra_cu_140f0503_289316addr_kernel_cudaERNS_14TensorIteratorERKN3c106ScalarES8_ENKUlvE_clEvENKUlvE1_clEvEUliiiE_St5arrayIPcLm4EEEEviT0_T1_)
        /*0428*/ 	.word	0x00000020


	//----- nvinfo : EIATTR_FRAME_SIZE
	.align		4
.L_246:
        /*042c*/ 	.byte	0x04, 0x11
        /*042e*/ 	.short	(.L_248 - .L_247)
	.align		4
.L_247:
        /*0430*/ 	.word	index@(_ZN2at6native29vectorized_elementwise_kernelILi2EZZZNS0_54_GLOBAL__N__d8c5977b_16_LinearAlgebra_cu_140f0503_289316addr_kernel_cudaERNS_14TensorIteratorERKN3c106ScalarES8_ENKUlvE_clEvENKUlvE1_clEvEUliiiE_St5arrayIPcLm4EEEEviT0_T1_)
        /*0434*/ 	.word	0x00000000


	//----- nvinfo : EIATTR_REGCOUNT
	.align		4
.L_248:
        /*0438*/ 	.byte	0x04, 0x2f
        /*043a*/ 	.short	(.L_250 - .L_249)
	.align		4
.L_249:
        /*043c*/ 	.word	index@(_ZN2at6native27unrolled_elementwise_kernelIZZZNS0_54_GLOBAL__N__d8c5977b_16_LinearAlgebra_cu_140f0503_289316addr_kernel_cudaERNS_14TensorIteratorERKN3c106ScalarES8_ENKUlvE_clEvENKUlvE1_clEvEUliiiE_St5arrayIPcLm4EELi4E23TrivialOffsetCalculatorILi3EjESF_ILi1EjENS0_6memory15LoadWithoutCastENSI_16StoreWithoutCastEEEviT_T0_T2_T3_T4_T5_)
        /*0440*/ 	.word	0x0000001e


	//----- nvinfo : EIATTR_FRAME_SIZE
	.align		4
.L_250:
        /*0444*/ 	.byte	0x04, 0x11
        /*0446*/ 	.short	(.L_252 - .L_251)
	.align		4
.L_251:
        /*0448*/ 	.word	index@(_ZN2at6native27unrolled_elementwise_kernelIZZZNS0_54_GLOBAL__N__d8c5977b_16_LinearAlgebra_cu_140f0503_289316addr_kernel_cudaERNS_14TensorIteratorERKN3c106ScalarES8_ENKUlvE_clEvENKUlvE1_clEvEUliiiE_St5arrayIPcLm4EELi4E23TrivialOffsetCalculatorILi3EjESF_ILi1EjENS0_6memory15LoadWithoutCastENSI_16StoreWithoutCastEEEviT_T0_T2_T3_T4_T5_)
        /*044c*/ 	.word	0x00000000


	//----- nvinfo : EIATTR_REGCOUNT
	.align		4
.L_252:
        /*0450*/ 	.byte	0x04, 0x2f
        /*0452*/ 	.short	(.L_254 - .L_253)
	.align		4
.L_253:
        /*0454*/ 	.word	index@(_ZN2at6native18elementwise_kernelILi128ELi2EZNS0_22gpu_kernel_impl_nocastIZZZNS0_54_GLOBAL__N__d8c5977b_16_LinearAlgebra_cu_140f0503_289316addr_kernel_cudaERNS_14TensorIteratorERKN3c106ScalarES9_ENKUlvE_clEvENKUlvE1_clEvEUliiiE_EEvRNS_18TensorIteratorBaseERKT_EUliE_EEviT1_)
        /*0458*/ 	.word	0x00000012


	//----- nvinfo : EIATTR_FRAME_SIZE
	.align		4
.L_254:
        /*045c*/ 	.byte	0x04, 0x11
        /*045e*/ 	.short	(.L_256 - .L_255)
	.align		4
.L_255:
        /*0460*/ 	.word	index@(_ZN2at6native18elementwise_kernelILi128ELi2EZNS0_22gpu_kernel_impl_nocastIZZZNS0_54_GLOBAL__N__d8c5977b_16_LinearAlgebra_cu_140f0503_289316addr_kernel_cudaERNS_14TensorIteratorERKN3c106ScalarES9_ENKUlvE_clEvENKUlvE1_clEvEUliiiE_EEvRNS_18TensorIteratorBaseERKT_EUliE_EEviT1_)
        /*0464*/ 	.word	0x00000000


	//----- nvinfo : EIATTR_REGCOUNT
	.align		4
.L_256:
        /*0468*/ 	.byte	0x04, 0x2f
        /*046a*/ 	.short	(.L_258 - .L_257)
	.align		4
.L_257:
        /*046c*/ 	.word	index@(_ZN2at6native27unrolled_elementwise_kernelIZZZNS0_54_GLOBAL__N__d8c5977b_16_LinearAlgebra_cu_140f0503_289316addr_kernel_cudaERNS_14TensorIteratorERKN3c106ScalarES8_ENKUlvE_clEvENKUlvE1_clEvEUliiiE_St5arrayIPcLm4EELi4E23TrivialOffsetCalculatorILi3EjESF_ILi1EjENS0_6memory12LoadWithCastILi3EEENSI_13StoreWithCastILi1EEEEEviT_T0_T2_T3_T4_T5_)
        /*0470*/ 	.word	0x00000020


	//----- nvinfo : EIATTR_FRAME_SIZE
	.align		4
.L_258:
        /*0474*/ 	.byte	0x04, 0x11
        /*0476*/ 	.short	(.L_260 - .L_259)
	.align		4
.L_259:
        /*0478*/ 	.word	index@(_ZN2at6native27unrolled_elementwise_kernelIZZZNS0_54_GLOBAL__N__d8c5977b_16_LinearAlgebra_cu_140f0503_289316addr_kernel_cudaERNS_14TensorIteratorERKN3c106ScalarES8_ENKUlvE_clEvENKUlvE1_clEvEUliiiE_St5arrayIPcLm4EELi4E23TrivialOffsetCalculatorILi3EjESF_ILi1EjENS0_6memory12LoadWithCastILi3EEENSI_13StoreWithCastILi1EEEEEviT_T0_T2_T3_T4_T5_)
        /*047c*/ 	.word	0x00000000


	//----- nvinfo : EIATTR_REGCOUNT
	.align		4
.L_260:
        /*0480*/ 	.byte	0x04, 0x2f
        /*0482*/ 	.short	(.L_262 - .L_261)
	.align		4
.L_261:
        /*0484*/ 	.word	index@(_ZN2at6native18elementwise_kernelILi128ELi4EZNS0_15gpu_kernel_implIZZZNS0_54_GLOBAL__N__d8c5977b_16_LinearAlgebra_cu_140f0503_289316addr_kernel_cudaERNS_14TensorIteratorERKN3c106ScalarES9_ENKUlvE_clEvENKUlvE1_clEvEUliiiE_EEvRNS_18TensorIteratorBaseERKT_EUliE_EEviT1_)
        /*0488*/ 	.word	0x0000001b


	//----- nvinfo : EIATTR_FRAME_SIZE
	.align		4
.L_262:
        /*048c*/ 	.byte	0x04, 0x11
        /*048e*/ 	.short	(.L_264 - .L_263)
	.align		4
.L_263:
        /*0490*/ 	.word	index@(_ZN2at6native18elementwise_kernelILi128ELi4EZNS0_15gpu_kernel_implIZZZNS0_54_GLOBAL__N__d8c5977b_16_LinearAlgebra_cu_140f0503_289316addr_kernel_cudaERNS_14TensorIteratorERKN3c106ScalarES9_ENKUlvE_clEvENKUlvE1_clEvEUliiiE_EEvRNS_18TensorIteratorBaseERKT_EUliE_EEviT1_)
        /*0494*/ 	.word	0x00000000


	//----- nvinfo : EIATTR_REGCOUNT
	.align		4
.L_264:
        /*0498*/ 	.byte	0x04, 0x2f
        /*049a*/ 	.short	(.L_266 - .L_265)
	.align		4
.L_265:
        /*049c*/ 	.word	index@(_ZN2at6native29vectorized_elementwise_kernelILi8EZZZNS0_54_GLOBAL__N__d8c5977b_16_LinearAlgebra_cu_140f0503_289316addr_kernel_cudaERNS_14TensorIteratorERKN3c106ScalarES8_ENKUlvE_clEvENKUlvE1_clEvEUliiiE0_St5arrayIPcLm4EEEEviT0_T1_)
        /*04a0*/ 	.word	0x00000020


	//----- nvinfo : EIATTR_FRAME_SIZE
	.align		4
.L_266:
        /*04a4*/ 	.byte	0x04, 0x11
        /*04a6*/ 	.short	(.L_268 - .L_267)
	.align		4
.L_267:
        /*04a8*/ 	.word	index@(_ZN2at6native29vectorized_elementwise_kernelILi8EZZZNS0_54_GLOBAL__N__d8c5977b_16_LinearAlgebra_cu_140f0503_289316addr_kernel_cudaERNS_14TensorIteratorERKN3c106ScalarES8_ENKUlvE_clEvENKUlvE1_clEvEUliiiE0_St5arrayIPcLm4EEEEviT0_T1_)
        /*04ac*/ 	.word	0x00000000


	//----- nvinfo : EIATTR_REGCOUNT
	.align		4
.L_268:
        /*04b0*/ 	.byte	0x04, 0x2f
        /*04b2*/ 	.short	(.L_270 - .L_269)
	.align		4
.L_269:
        /*04b4*/ 	.word	index@(_ZN2at6native29vectorized_elementwise_kernelILi4EZZZNS0_54_GLOBAL__N__d8c5977b_16_LinearAlgebra_cu_140f0503_289316addr_kernel_cudaERNS_14TensorIteratorERKN3c106ScalarES8_ENKUlvE_clEvENKUlvE1_clEvEUliiiE0_St5arrayIPcLm4EEEEviT0_T1_)
        /*04b8*/ 	.word	0x00000020


	//----- nvinfo : EIATTR_FRAME_SIZE
	.align		4
.L_270:
        /*04bc*/ 	.byte	0x04, 0x11
        /*04be*/ 	.short	(.L_272 - .L_271)
	.align		4
.L_271:
        /*04c0*/ 	.word	index@(_ZN2at6native29vectorized_elementwise_kernelILi4EZZZNS0_54_GLOBAL__N__d8c5977b_16_LinearAlgebra_cu_140f0503_289316addr_kernel_cudaERNS_14TensorIteratorERKN3c106ScalarES8_ENKUlvE_clEvENKUlvE1_clEvEUliiiE0_St5arrayIPcLm4EEEEviT0_T1_)
        /*04c4*/ 	.word	0x00000000


	//----- nvinfo : EIATTR_REGCOUNT
	.align		4
.L_272:
        /*04c8*/ 	.byte	0x04, 0x2f
        /*04ca*/ 	.short	(.L_274 - .L_273)
	.align		4
.L_273:
        /*04cc*/ 	.word	index@(_ZN2at6native29vectorized_elementwise_kernelILi2EZZZNS0_54_GLOBAL__N__d8c5977b_16_LinearAlgebra_cu_140f0503_289316addr_kernel_cudaERNS_14TensorIteratorERKN3c106ScalarES8_ENKUlvE_clEvENKUlvE1_clEvEUliiiE0_St5arrayIPcLm4EEEEviT0_T1_)
        /*04d0*/ 	.word	0x00000020


	//----- nvinfo : EIATTR_FRAME_SIZE
	.align		4
.L_274:
        /*04d4*/ 	.byte	0x04, 0x11
        /*04d6*/ 	.short	(.L_276 - .L_275)
	.align		4
.L_275:
        /*04d8*/ 	.word	index@(_ZN2at6native29vectorized_elementwise_kernelILi2EZZZNS0_54_GLOBAL__N__d8c5977b_16_LinearAlgebra_cu_140f0503_289316addr_kernel_cudaERNS_14TensorIteratorERKN3c106ScalarES8_ENKUlvE_clEvENKUlvE1_clEvEUliiiE0_St5arrayIPcLm4EEEEviT0_T1_)
        /*04dc*/ 	.word	0x00000000


	//----- nvinfo : EIATTR_REGCOUNT
	.align		4
.L_276:
        /*04e0*/ 	.byte	0x04, 0x2f
        /*04e2*/ 	.short	(.L_278 - .L_277)
	.align		4
.L_277:
        /*04e4*/ 	.word	index@(_ZN2at6native27unrolled_elementwise_kernelIZZZNS0_54_GLOBAL__N__d8c5977b_16_LinearAlgebra_cu_140f0503_289316addr_kernel_cudaERNS_14TensorIteratorERKN3c106ScalarES8_ENKUlvE_clEvENKUlvE1_clEvEUliiiE0_St5arrayIPcLm4EELi4E23TrivialOffsetCalculatorILi3EjESF_ILi1EjENS0_6memory15LoadWithoutCastENSI_16StoreWithoutCastEEEviT_T0_T2_T3_T4_T5_)
        /*04e8*/ 	.word	0x00000020


	//----- nvinfo : EIATTR_FRAME_SIZE
	.align		4
.L_278:
        /*04ec*/ 	.byte	0x04, 0x11
        /*04ee*/ 	.short	(.L_280 - .L_279)
	.align		4
.L_279:
        /*04f0*/ 	.word	index@(_ZN2at6native27unrolled_elementwise_kernelIZZZNS0_54_GLOBAL__N__d8c5977b_16_LinearAlgebra_cu_140f0503_289316addr_kernel_cudaERNS_14TensorIteratorERKN3c106ScalarES8_ENKUlvE_clEvENKUlvE1_clEvEUliiiE0_St5arrayIPcLm4EELi4E23TrivialOffsetCalculatorILi3EjESF_ILi1EjENS0_6memory15LoadWithoutCastENSI_16StoreWithoutCastEEEviT_T0_T2_T3_T4_T5_)
        /*04f4*/ 	.word	0x00000000


	//----- nvinfo : EIATTR_REGCOUNT
	.align		4
.L_280:
        /*04f8*/ 	.byte	0x04, 0x2f
        /*04fa*/ 	.short	(.L_282 - .L_281)
	.align		4
.L_281:
        /*04fc*/ 	.word	index@(_ZN2at6native18elementwise_kernelILi128ELi2EZNS0_22gpu_kernel_impl_nocastIZZZNS0_54_GLOBAL__N__d8c5977b_16_LinearAlgebra_cu_140f0503_289316addr_kernel_cudaERNS_14TensorIteratorERKN3c106ScalarES9_ENKUlvE_clEvENKUlvE1_clEvEUliiiE0_EEvRNS_18TensorIteratorBaseERKT_EUliE_EEviT1_)
        /*0500*/ 	.word	0x00000014


	//----- nvinfo : EIATTR_FRAME_SIZE
	.align		4
.L_282:
        /*0504*/ 	.byte	0x04, 0x11
        /*0506*/ 	.short	(.L_284 - .L_283)
	.align		4
.L_283:
        /*0508*/ 	.word	index@(_ZN2at6native18elementwise_kernelILi128ELi2EZNS0_22gpu_kernel_impl_nocastIZZZNS0_54_GLOBAL__N__d8c5977b_16_LinearAlgebra_cu_140f0503_289316addr_kernel_cudaERNS_14TensorIteratorERKN3c106ScalarES9_ENKUlvE_clEvENKUlvE1_clEvEUliiiE0_EEvRNS_18TensorIteratorBaseERKT_EUliE_EEviT1_)
        /*050c*/ 	.word	0x00000000


	//----- nvinfo : EIATTR_REGCOUNT
	.align		4
.L_284:
        /*0510*/ 	.byte	0x04, 0x2f
        /*0512*/ 	.short	(.L_286 - .L_285)
	.align		4
.L_285:
        /*0514*/ 	.word	index@(_ZN2at6native27unrolled_elementwise_kernelIZZZNS0_54_GLOBAL__N__d8c5977b_16_LinearAlgebra_cu_140f0503_289316addr_kernel_cudaERNS_14TensorIteratorERKN3c106ScalarES8_ENKUlvE_clEvENKUlvE1_clEvEUliiiE0_St5arrayIPcLm4EELi4E23TrivialOffsetCalculatorILi3EjESF_ILi1EjENS0_6memory12LoadWithCastILi3EEENSI_13StoreWithCastILi1EEEEEviT_T0_T2_T3_T4_T5_)
        /*0518*/ 	.word	0x00000020


	//----- nvinfo : EIATTR_FRAME_SIZE
	.align		4
.L_286:
        /*051c*/ 	.byte	0x04, 0x11
        /*051e*/ 	.short	(.L_288 - .L_287)
	.align		4
.L_287:
        /*0520*/ 	.word	index@(_ZN2at6native27unrolled_elementwise_kernelIZZZNS0_54_GLOBAL__N__d8c5977b_16_LinearAlgebra_cu_140f0503_289316addr_kernel_cudaERNS_14TensorIteratorERKN3c106ScalarES8_ENKUlvE_clEvENKUlvE1_clEvEUliiiE0_St5arrayIPcLm4EELi4E23TrivialOffsetCalculatorILi3EjESF_ILi1EjENS0_6memory12LoadWithCastILi3EEENSI_13StoreWithCastILi1EEEEEviT_T0_T2_T3_T4_T5_)
        /*0524*/ 	.word	0x00000000


	//----- nvinfo : EIATTR_REGCOUNT
	.align		4
.L_288:
        /*0528*/ 	.byte	0x04, 0x2f
        /*052a*/ 	.short	(.L_290 - .L_289)
	.align		4
.L_289:
        /*052c*/ 	.word	index@(_ZN2at6native18elementwise_kernelILi128ELi4EZNS0_15gpu_kernel_implIZZZNS0_54_GLOBAL__N__d8c5977b_16_LinearAlgebra_cu_140f0503_289316addr_kernel_cudaERNS_14TensorIteratorERKN3c106ScalarES9_ENKUlvE_clEvENKUlvE1_clEvEUliiiE0_EEvRNS_18TensorIteratorBaseERKT_EUliE_EEviT1_)
        /*0530*/ 	.word	0x0000001c


	//----- nvinfo : EIATTR_FRAME_SIZE
	.align		4
.L_290:
        /*0534*/ 	.byte	0x04, 0x11
        /*0536*/ 	.short	(.L_292 - .L_291)
	.align		4
.L_291:
        /*0538*/ 	.word	index@(_ZN2at6native18elementwise_kernelILi128ELi4EZNS0_15gpu_kernel_implIZZZNS0_54_GLOBAL__N__d8c5977b_16_LinearAlgebra_cu_140f0503_289316addr_kernel_cudaERNS_14TensorIteratorERKN3c106ScalarES9_ENKUlvE_clEvENKUlvE1_clEvEUliiiE0_EEvRNS_18TensorIteratorBaseERKT_EUliE_EEviT1_)
        /*053c*/ 	.word	0x00000000


	//----- nvinfo : EIATTR_REGCOUNT
	.align		4
.L_292:
        /*0540*/ 	.byte	0x04, 0x2f
        /*0542*/ 	.short	(.L_294 - .L_293)
	.align		4
.L_293:
        /*0544*/ 	.word	index@(_ZN2at6native29vectorized_elementwise_kernelILi8EZZZNS0_54_GLOBAL__N__d8c5977b_16_LinearAlgebra_cu_140f0503_289316addr_kernel_cudaERNS_14TensorIteratorERKN3c106ScalarES8_ENKUlvE_clEvENKUlvE2_clEvEUllllE_St5arrayIPcLm4EEEEviT0_T1_)
        /*0548*/ 	.word	0x00000028


	//----- nvinfo : EIATTR_FRAME_SIZE
	.align		4
.L_294:
        /*054c*/ 	.byte	0x04, 0x11
        /*054e*/ 	.short	(.L_296 - .L_295)
	.align		4
.L_295:
        /*0550*/ 	.word	index@(_ZN2at6native29vectorized_elementwise_kernelILi8EZZZNS0_54_GLOBAL__N__d8c5977b_16_LinearAlgebra_cu_140f0503_289316addr_kernel_cudaERNS_14TensorIteratorERKN3c106ScalarES8_ENKUlvE_clEvENKUlvE2_clEvEUllllE_St5arrayIPcLm4EEEEviT0_T1_)
        /*0554*/ 	.word	0x00000000


	//----- nvinfo : EIATTR_REGCOUNT
	.align		4
.L_296:
        /*0558*/ 	.byte	0x04, 0x2f
        /*055a*/ 	.short	(.L_298 - .L_297)
	.align		4
.L_297:
        /*055c*/ 	.word	index@(_ZN2at6native29vectorized_elementwise_kernelILi4EZZZNS0_54_GLOBAL__N__d8c5977b_16_LinearAlgebra_cu_140f0503_289316addr_kernel_cudaERNS_14TensorIteratorERKN3c106ScalarES8_ENKUlvE_clEvENKUlvE2_clEvEUllllE_St5arrayIPcLm4EEEEviT0_T1_)
        /*0560*/ 	.word	0x00000028


	//----- nvinfo : EIATTR_FRAME_SIZE
	.align		4
.L_298:
        /*0564*/ 	.byte	0x04, 0x11
        /*0566*/ 	.short	(.L_300 - .L_299)
	.align		4
.L_299:
        /*0568*/ 	.word	index@(_ZN2at6native29vectorized_elementwise_kernelILi4EZZZNS0_54_GLOBAL__N__d8c5977b_16_LinearAlgebra_cu_140f0503_289316addr_kernel_cudaERNS_14TensorIteratorERKN3c106ScalarES8_ENKUlvE_clEvENKUlvE2_clEvEUllllE_St5arrayIPcLm4EEEEviT0_T1_)
        /*056c*/ 	.word	0x00000000


	//----- nvinfo : EIATTR_REGCOUNT
	.align		4
.L_300:
        /*0570*/ 	.byte	0x04, 0x2f
        /*0572*/ 	.short	(.L_302 - .L_301)
	.align		4
.L_301:
        /*0574*/ 	.word	index@(_ZN2at6native29vectorized_elementwise_kernelILi2EZZZNS0_54_GLOBAL__N__d8c5977b_16_LinearAlgebra_cu_140f0503_289316addr_kernel_cudaERNS_14TensorIteratorERKN3c106ScalarES8_ENKUlvE_clEvENKUlvE2_clEvEUllllE_St5arrayIPcLm4EEEEviT0_T1_)
        /*0578*/ 	.word	0x00000028


	//----- nvinfo : EIATTR_FRAME_SIZE
	.align		4
.L_302:
        /*057c*/ 	.byte	0x04, 0x11
        /*057e*/ 	.short	(.L_304 - .L_303)
	.align		4
.L_303:
        /*0580*/ 	.word	index@(_ZN2at6native29vectorized_elementwise_kernelILi2EZZZNS0_54_GLOBAL__N__d8c5977b_16_LinearAlgebra_cu_140f0503_289316addr_kernel_cudaERNS_14TensorIteratorERKN3c106ScalarES8_ENKUlvE_clEvENKUlvE2_clEvEUllllE_St5arrayIPcLm4EEEEviT0_T1_)
        /*0584*/ 	.word	0x00000000


	//----- nvinfo : EIATTR_REGCOUNT
	.align		4
.L_304:
        /*0588*/ 	.byte	0x04, 0x2f
        /*058a*/ 	.short	(.L_306 - .L_305)
	.align		4
.L_305:
        /*058c*/ 	.word	index@(_ZN2at6native27unrolled_elementwise_kernelIZZZNS0_54_GLOBAL__N__d8c5977b_16_LinearAlgebra_cu_140f0503_289316addr_kernel_cudaERNS_14TensorIteratorERKN3c106ScalarES8_ENKUlvE_clEvENKUlvE2_clEvEUllllE_St5arrayIPcLm4EELi4E23TrivialOffsetCalculatorILi3EjESF_ILi1EjENS0_6memory15LoadWithoutCastENSI_16StoreWithoutCastEEEviT_T0_T2_T3_T4_T5_)
        /*0590*/ 	.word	0x00000020


	//----- nvinfo : EIATTR_FRAME_SIZE
	.align		4
.L_306:
        /*0594*/ 	.byte	0x04, 0x11
        /*0596*/ 	.short	(.L_308 - .L_307)
	.align		4
.L_307:
        /*0598*/ 	.word	index@(_ZN2at6native27unrolled_elementwise_kernelIZZZNS0_54_GLOBAL__N__d8c5977b_16_LinearAlgebra_cu_140f0503_289316addr_kernel_cudaERNS_14TensorIteratorERKN3c106ScalarES8_ENKUlvE_clEvENKUlvE2_clEvEUllllE_St5arrayIPcLm4EELi4E23TrivialOffsetCalculatorILi3EjESF_ILi1EjENS0_6memory15LoadWithoutCastENSI_16StoreWithoutCastEEEviT_T0_T2_T3_T4_T5_)
        /*059c*/ 	.word	0x00000000


	//----- nvinfo : EIATTR_REGCOUNT
	.align		4
.L_308:
        /*05a0*/ 	.byte	0x04, 0x2f
        /*05a2*/ 	.short	(.L_310 - .L_309)
	.align		4
.L_309:
        /*05a4*/ 	.word	index@(_ZN2at6native18elementwise_kernelILi128ELi2EZNS0_22gpu_kernel_impl_nocastIZZZNS0_54_GLOBAL__N__d8c5977b_16_LinearAlgebra_cu_140f0503_289316addr_kernel_cudaERNS_14TensorIteratorERKN3c106ScalarES9_ENKUlvE_clEvENKUlvE2_clEvEUllllE_EEvRNS_18TensorIteratorBaseERKT_EUliE_EEviT1_)
        /*05a8*/ 	.word	0x00000012


	//----- nvinfo : EIATTR_FRAME_SIZE
	.align		4
.L_310:
        /*05ac*/ 	.byte	0x04, 0x11
        /*05ae*/ 	.short	(.L_312 - .L_311)
	.align		4
.L_311:
        /*05b0*/ 	.word	index@(_ZN2at6native18elementwise_kernelILi128ELi2EZNS0_22gpu_kernel_impl_nocastIZZZNS0_54_GLOBAL__N__d8c5977b_16_LinearAlgebra_cu_140f0503_289316addr_kernel_cudaERNS_14TensorIteratorERKN3c106ScalarES9_ENKUlvE_clEvENKUlvE2_clEvEUllllE_EEvRNS_18TensorIteratorBaseERKT_EUliE_EEviT1_)
        /*05b4*/ 	.word	0x00000000


	//----- nvinfo : EIATTR_REGCOUNT
	.align		4
.L_312:
        /*05b8*/ 	.byte	0x04, 0x2f
        /*05ba*/ 	.short	(.L_314 - .L_313)
	.align		4
.L_313:
        /*05bc*/ 	.word	index@(_ZN2at6native27unrolled_elementwise_kernelIZZZNS0_54_GLOBAL__N__d8c5977b_16_LinearAlgebra_cu_140f0503_289316addr_kernel_cudaERNS_14TensorIteratorERKN3c106ScalarES8_ENKUlvE_clEvENKUlvE2_clEvEUllllE_St5arrayIPcLm4EELi4E23TrivialOffsetCalculatorILi3EjESF_ILi1EjENS0_6memory12LoadWithCastILi3EEENSI_13StoreWithCastILi1EEEEEviT_T0_T2_T3_T4_T5_)
        /*05c0*/ 	.word	0x00000028


	//----- nvinfo : EIATTR_FRAME_SIZE
	.align		4
.L_314:
        /*05c4*/ 	.byte	0x04, 0x11
        /*05c6*/ 	.short	(.L_316 - .L_315)
	.align		4
.L_315:
        /*05c8*/ 	.word	index@(_ZN2at6native27unrolled_elementwise_kernelIZZZNS0_54_GLOBAL__N__d8c5977b_16_LinearAlgebra_cu_140f0503_289316addr_kernel_cudaERNS_14TensorIteratorERKN3c106ScalarES8_ENKUlvE_clEvENKUlvE2_clEvEUllllE_St5arrayIPcLm4EELi4E23TrivialOffsetCalculatorILi3EjESF_ILi1EjENS0_6memory12LoadWithCastILi3EEENSI_13StoreWithCastILi1EEEEEviT_T0_T2_T3_T4_T5_)
        /*05cc*/ 	.word	0x00000000


	//----- nvinfo : EIATTR_REGCOUNT
	.align		4
.L_316:
        /*05d0*/ 	.byte	0x04, 0x2f
        /*05d2*/ 	.short	(.L_318 - .L_317)
	.align		4
.L_317:
        /*05d4*/ 	.word	index@(_ZN2at6native18elementwise_kernelILi128ELi4EZNS0_15gpu_kernel_implIZZZNS0_54_GLOBAL__N__d8c5977b_16_LinearAlgebra_cu_140f0503_289316addr_kernel_cudaERNS_14TensorIteratorERKN3c106ScalarES9_ENKUlvE_clEvENKUlvE2_clEvEUllllE_EEvRNS_18TensorIteratorBaseERKT_EUliE_EEviT1_)
        /*05d8*/ 	.word	0x0000001c


	//----- nvinfo : EIATTR_FRAME_SIZE
	.align		4
.L_318:
        /*05dc*/ 	.byte	0x04, 0x11
        /*05de*/ 	.short	(.L_320 - .L_319)
	.align		4
.L_319:
        /*05e0*/ 	.word	index@(_ZN2at6native18elementwise_kernelILi128ELi4EZNS0_15gpu_kernel_implIZZZNS0_54_GLOBAL__N__d8c5977b_16_LinearAlgebra_cu_140f0503_289316addr_kernel_cudaERNS_14TensorIteratorERKN3c106ScalarES9_ENKUlvE_clEvENKUlvE2_clEvEUllllE_EEvRNS_18TensorIteratorBaseERKT_EUliE_EEviT1_)
        /*05e4*/ 	.word	0x00000000


	//----- nvinfo : EIATTR_REGCOUNT
	.align		4
.L_320:
        /*05e8*/ 	.byte	0x04, 0x2f
        /*05ea*/ 	.short	(.L_322 - .L_321)
	.align		4
.L_321:
        /*05ec*/ 	.word	index@(_ZN2at6native29vectorized_elementwise_kernelILi8EZZZNS0_54_GLOBAL__N__d8c5977b_16_LinearAlgebra_cu_140f0503_289316addr_kernel_cudaERNS_14TensorIteratorERKN3c106ScalarES8_ENKUlvE_clEvENKUlvE2_clEvEUllllE0_St5arrayIPcLm4EEEEviT0_T1_)
        /*05f0*/ 	.word	0x00000038


	//----- nvinfo : EIATTR_FRAME_SIZE
	.align		4
.L_322:
        /*05f4*/ 	.byte	0x04, 0x11
        /*05f6*/ 	.short	(.L_324 - .L_323)
	.align		4
.L_323:
        /*05f8*/ 	.word	index@(_ZN2at6native29vectorized_elementwise_kernelILi8EZZZNS0_54_GLOBAL__N__d8c5977b_16_LinearAlgebra_cu_140f0503_289316addr_kernel_cudaERNS_14TensorIteratorERKN3c106ScalarES8_ENKUlvE_clEvENKUlvE2_clEvEUllllE0_St5arrayIPcLm4EEEEviT0_T1_)
        /*05fc*/ 	.word	0x00000000


	//----- nvinfo : EIATTR_REGCOUNT
	.align		4
.L_324:
        /*0600*/ 	.byte	0x04, 0x2f
        /*0602*/ 	.short	(.L_326 - .L_325)
	.align		4
.L_325:
        /*0604*/ 	.word	index@(_ZN2at6native29vectorized_elementwise_kernelILi4EZZZNS0_54_GLOBAL__N__d8c5977b_16_LinearAlgebra_cu_140f0503_289316addr_kernel_cudaERNS_14TensorIteratorERKN3c106ScalarES8_ENKUlvE_clEvENKUlvE2_clEvEUllllE0_St5arrayIPcLm4EEEEviT0_T1_)
        /*0608*/ 	.word	0x00000038


	//----- nvinfo : EIATTR_FRAME_SIZE
	.align		4
.L_326:
        /*060c*/ 	.byte	0x04, 0x11
        /*060e*/ 	.short	(.L_328 - .L_327)
	.align		4
.L_327:
        /*0610*/ 	.word	index@(_ZN2at6native29vectorized_elementwise_kernelILi4EZZZNS0_54_GLOBAL__N__d8c5977b_16_LinearAlgebra_cu_140f0503_289316addr_kernel_cudaERNS_14TensorIteratorERKN3c106ScalarES8_ENKUlvE_clEvENKUlvE2_clEvEUllllE0_St5arrayIPcLm4EEEEviT0_T1_)
        /*0614*/ 	.word	0x00000000


	//----- nvinfo : EIATTR_REGCOUNT
	.align		4
.L_328:
        /*0618*/ 	.byte	0x04, 0x2f
        /*061a*/ 	.short	(.L_330 - .L_329)
	.align		4
.L_329:
        /*061c*/ 	.word	index@(_ZN2at6native29vectorized_elementwise_kernelILi2EZZZNS0_54_GLOBAL__N__d8c5977b_16_LinearAlgebra_cu_140f0503_289316addr_kernel_cudaERNS_14TensorIteratorERKN3c106ScalarES8_ENKUlvE_clEvENKUlvE2_clEvEUllllE0_St5arrayIPcLm4EEEEviT0_T1_)
        /*0620*/ 	.word	0x00000038


	//----- nvinfo : EIATTR_FRAME_SIZE
	.align		4
.L_330:
        /*0624*/ 	.byte	0x04, 0x11
        /*0626*/ 	.short	(.L_332 - .L_331)
	.align		4
.L_331:
        /*0628*/ 	.word	index@(_ZN2at6native29vectorized_elementwise_kernelILi2EZZZNS0_54_GLOBAL__N__d8c5977b_16_LinearAlgebra_cu_140f0503_289316addr_kernel_cudaERNS_14TensorIteratorERKN3c106ScalarES8_ENKUlvE_clEvENKUlvE2_clEvEUllllE0_St5arrayIPcLm4EEEEviT0_T1_)
        /*062c*/ 	.word	0x00000000


	//----- nvinfo : EIATTR_REGCOUNT
	.align		4
.L_332:
        /*0630*/ 	.byte	0x04, 0x2f
        /*0632*/ 	.short	(.L_334 - .L_333)
	.align		4
.L_333:
        /*0634*/ 	.word	index@(_ZN2at6native27unrolled_elementwise_kernelIZZZNS0_54_GLOBAL__N__d8c5977b_16_LinearAlgebra_cu_140f0503_289316addr_kernel_cudaERNS_14TensorIteratorERKN3c106ScalarES8_ENKUlvE_clEvENKUlvE2_clEvEUllllE0_St5arrayIPcLm4EELi4E23TrivialOffsetCalculatorILi3EjESF_ILi1EjENS0_6memory15LoadWithoutCastENSI_16StoreWithoutCastEEEviT_T0_T2_T3_T4_T5_)
        /*0638*/ 	.word	0x00000020


	//----- nvinfo : EIATTR_FRAME_SIZE
	.align		4
.L_334:
        /*063c*/ 	.byte	0x04, 0x11
        /*063e*/ 	.short	(.L_336 - .L_335)
	.align		4
.L_335:
        /*0640*/ 	.word	index@(_ZN2at6native27unrolled_elementwise_kernelIZZZNS0_54_GLOBAL__N__d8c5977b_16_LinearAlgebra_cu_140f0503_289316addr_kernel_cudaERNS_14TensorIteratorERKN3c106ScalarES8_ENKUlvE_clEvENKUlvE2_clEvEUllllE0_St5arrayIPcLm4EELi4E23TrivialOffsetCalculatorILi3EjESF_ILi1EjENS0_6memory15LoadWithoutCastENSI_16StoreWithoutCastEEEviT_T0_T2_T3_T4_T5_)
        /*0644*/ 	.word	0x00000000


	//----- nvinfo : EIATTR_REGCOUNT
	.align		4
.L_336:
        /*0648*/ 	.byte	0x04, 0x2f
        /*064a*/ 	.short	(.L_338 - .L_337)
	.align		4
.L_337:
        /*064c*/ 	.word	index@(_ZN2at6native18elementwise_kernelILi128ELi2EZNS0_22gpu_kernel_impl_nocastIZZZNS0_54_GLOBAL__N__d8c5977b_16_LinearAlgebra_cu_140f0503_289316addr_kernel_cudaERNS_14TensorIteratorERKN3c106ScalarES9_ENKUlvE_clEvENKUlvE2_clEvEUllllE0_EEvRNS_18TensorIteratorBaseERKT_EUliE_EEviT1_)
        /*0650*/ 	.word	0x00000014


	//----- nvinfo : EIATTR_FRAME_SIZE
	.align		4
.L_338:
        /*0654*/ 	.byte	0x04, 0x11
        /*0656*/ 	.short	(.L_340 - .L_339)
	.align		4
.L_339:
        /*0658*/ 	.word	index@(_ZN2at6native18elementwise_kernelILi128ELi2EZNS0_22gpu_kernel_impl_nocastIZZZNS0_54_GLOBAL__N__d8c5977b_16_LinearAlgebra_cu_140f0503_289316addr_kernel_cudaERNS_14TensorIteratorERKN3c106ScalarES9_ENKUlvE_clEvENKUlvE2_clEvEUllllE0_EEvRNS_18TensorIteratorBaseERKT_EUliE_EEviT1_)
        /*065c*/ 	.word	0x00000000


	//----- nvinfo : EIATTR_REGCOUNT
	.align		4
.L_340:
        /*0660*/ 	.byte	0x04, 0x2f
        /*0662*/ 	.short	(.L_342 - .L_341)
	.align		4
.L_341:
        /*0664*/ 	.word	index@(_ZN2at6native27unrolled_elementwise_kernelIZZZNS0_54_GLOBAL__N__d8c5977b_16_LinearAlgebra_cu_140f0503_289316addr_kernel_cudaERNS_14TensorIteratorERKN3c106ScalarES8_ENKUlvE_clEvENKUlvE2_clEvEUllllE0_St5arrayIPcLm4EELi4E23TrivialOffsetCalculatorILi3EjESF_ILi1EjENS0_6memory12LoadWithCastILi3EEENSI_13StoreWithCastILi1EEEEEviT_T0_T2_T3_T4_T5_)
        /*0668*/ 	.word	0x00000030


	//----- nvinfo : EIATTR_FRAME_SIZE
	.align		4
.L_342:
        /*066c*/ 	.byte	0x04, 0x11
        /*066e*/ 	.short	(.L_344 - .L_343)
	.align		4
.L_343:
        /*0670*/ 	.word	index@(_ZN2at6native27unrolled_elementwise_kernelIZZZNS0_54_GLOBAL__N__d8c5977b_16_LinearAlgebra_cu_140f0503_289316addr_kernel_cudaERNS_14TensorIteratorERKN3c106ScalarES8_ENKUlvE_clEvENKUlvE2_clEvEUllllE0_St5arrayIPcLm4EELi4E23TrivialOffsetCalculatorILi3EjESF_ILi1EjENS0_6memory12LoadWithCastILi3EEENSI_13StoreWithCastILi1EEEEEviT_T0_T2_T3_T4_T5_)
        /*0674*/ 	.word	0x00000000


	//----- nvinfo : EIATTR_REGCOUNT
	.align		4
.L_344:
        /*0678*/ 	.byte	0x04, 0x2f
        /*067a*/ 	.short	(.L_346 - .L_345)
	.align		4
.L_345:
        /*067c*/ 	.word	index@(_ZN2at6native18elementwise_kernelILi128ELi4EZNS0_15gpu_kernel_implIZZZNS0_54_GLOBAL__N__d8c5977b_16_LinearAlgebra_cu_140f0503_289316addr_kernel_cudaERNS_14TensorIteratorERKN3c106ScalarES9_ENKUlvE_clEvENKUlvE2_clEvEUllllE0_EEvRNS_18TensorIteratorBaseERKT_EUliE_EEviT1_)
        /*0680*/ 	.word	0x0000001e


	//----- nvinfo : EIATTR_FRAME_SIZE
	.align		4
.L_346:
        /*0684*/ 	.byte	0x04, 0x11
        /*0686*/ 	.short	(.L_348 - .L_347)
	.align		4
.L_347:
        /*0688*/ 	.word	index@(_ZN2at6native18elementwise_kernelILi128ELi4EZNS0_15gpu_kernel_implIZZZNS0_54_GLOBAL__N__d8c5977b_16_LinearAlgebra_cu_140f0503_289316addr_kernel_cudaERNS_14TensorIteratorERKN3c106ScalarES9_ENKUlvE_clEvENKUlvE2_clEvEUllllE0_EEvRNS_18TensorIteratorBaseERKT_EUliE_EEviT1_)
        /*068c*/ 	.word	0x00000000


	//----- nvinfo : EIATTR_REGCOUNT
	.align		4
.L_348:
        /*0690*/ 	.byte	0x04, 0x2f
        /*0692*/ 	.short	(.L_350 - .L_349)
	.align		4
.L_349:
        /*0694*/ 	.word	index@(_ZN2at6native29vectorized_elementwise_kernelILi8EZZZNS0_54_GLOBAL__N__d8c5977b_16_LinearAlgebra_cu_140f0503_289316addr_kernel_cudaERNS_14TensorIteratorERKN3c106ScalarES8_ENKUlvE_clEvENKUlvE3_clEvEUlsssE_St5arrayIPcLm4EEEEviT0_T1_)
        /*0698*/ 	.word	0x00000020


	//----- nvinfo : EIATTR_FRAME_SIZE
	.align		4
.L_350:
        /*069c*/ 	.byte	0x04, 0x11
        /*069e*/ 	.short	(.L_352 - .L_351)
	.align		4
.L_351:
        /*06a0*/ 	.word	index@(_ZN2at6native29vectorized_elementwise_kernelILi8EZZZNS0_54_GLOBAL__N__d8c5977b_16_LinearAlgebra_cu_140f0503_289316addr_kernel_cudaERNS_14TensorIteratorERKN3c106ScalarES8_ENKUlvE_clEvENKUlvE3_clEvEUlsssE_St5arrayIPcLm4EEEEviT0_T1_)
        /*06a4*/ 	.word	0x00000000


	//----- nvinfo : EIATTR_REGCOUNT
	.align		4
.L_352:
        /*06a8*/ 	.byte	0x04, 0x2f
        /*06aa*/ 	.short	(.L_354 - .L_353)
	.align		4
.L_353:
        /*06ac*/ 	.word	index@(_ZN2at6native29vectorized_elementwise_kernelILi4EZZZNS0_54_GLOBAL__N__d8c5977b_16_LinearAlgebra_cu_140f0503_289316addr_kernel_cudaERNS_14TensorIteratorERKN3c106ScalarES8_ENKUlvE_clEvENKUlvE3_clEvEUlsssE_St5arrayIPcLm4EEEEviT0_T1_)
        /*06b0*/ 	.word	0x00000020


	//----- nvinfo : EIATTR_FRAME_SIZE
	.align		4
.L_354:
        /*06b4*/ 	.byte	0x04, 0x11
        /*06b6*/ 	.short	(.L_356 - .L_355)
	.align		4
.L_355:
        /*06b8*/ 	.word	index@(_ZN2at6native29vectorized_elementwise_kernelILi4EZZZNS0_54_GLOBAL__N__d8c5977b_16_LinearAlgebra_cu_140f0503_289316addr_kernel_cudaERNS_14TensorIteratorERKN3c106ScalarES8_ENKUlvE_clEvENKUlvE3_clEvEUlsssE_St5arrayIPcLm4EEEEviT0_T1_)
        /*06bc*/ 	.word	0x00000000


	//----- nvinfo : EIATTR_REGCOUNT
	.align		4
.L_356:
        /*06c0*/ 	.byte	0x04, 0x2f
        /*06c2*/ 	.short	(.L_358 - .L_357)
	.align		4
.L_357:
        /*06c4*/ 	.word	index@(_ZN2at6native29vectorized_elementwise_kernelILi2EZZZNS0_54_GLOBAL__N__d8c5977b_16_LinearAlgebra_cu_140f0503_289316addr_kernel_cudaERNS_14TensorIteratorERKN3c106ScalarES8_ENKUlvE_clEvENKUlvE3_clEvEUlsssE_St5arrayIPcLm4EEEEviT0_T1_)
        /*06c8*/ 	.word	0x00000020


	//----- nvinfo : EIATTR_FRAME_SIZE
	.align		4
.L_358:
        /*06cc*/ 	.byte	0x04, 0x11
        /*06ce*/ 	.short	(.L_360 - .L_359)
	.align		4
.L_359:
        /*06d0*/ 	.word	index@(_ZN2at6native29vectorized_elementwise_kernelILi2EZZZNS0_54_GLOBAL__N__d8c5977b_16_LinearAlgebra_cu_140f0503_289316addr_kernel_cudaERNS_14TensorIteratorERKN3c106ScalarES8_ENKUlvE_clEvENKUlvE3_clEvEUlsssE_St5arrayIPcLm4EEEEviT0_T1_)
        /*06d4*/ 	.word	0x00000000


	//----- nvinfo : EIATTR_REGCOUNT
	.align		4
.L_360:
        /*06d8*/ 	.byte	0x04, 0x2f
        /*06da*/ 	.short	(.L_362 - .L_361)
	.align		4
.L_361:
        /*06dc*/ 	.word	index@(_ZN2at6native27unrolled_elementwise_kernelIZZZNS0_54_GLOBAL__N__d8c5977b_16_LinearAlgebra_cu_140f0503_289316addr_kernel_cudaERNS_14TensorIteratorERKN3c106ScalarES8_ENKUlvE_clEvENKUlvE3_clEvEUlsssE_St5arrayIPcLm4EELi4E23TrivialOffsetCalculatorILi3EjESF_ILi1EjENS0_6memory15LoadWithoutCastENSI_16StoreWithoutCastEEEviT_T0_T2_T3_T4_T5_)
        /*06e0*/ 	.word	0x0000001c


	//----- nvinfo : EIATTR_FRAME_SIZE
	.align		4
.L_362:
        /*06e4*/ 	.byte	0x04, 0x11
        /*06e6*/ 	.short	(.L_364 - .L_363)
	.align		4
.L_363:
        /*06e8*/ 	.word	index@(_ZN2at6native27unrolled_elementwise_kernelIZZZNS0_54_GLOBAL__N__d8c5977b_16_LinearAlgebra_cu_140f0503_289316addr_kernel_cudaERNS_14TensorIteratorERKN3c106ScalarES8_ENKUlvE_clEvENKUlvE3_clEvEUlsssE_St5arrayIPcLm4EELi4E23TrivialOffsetCalculatorILi3EjESF_ILi1EjENS0_6memory15LoadWithoutCastENSI_16StoreWithoutCastEEEviT_T0_T2_T3_T4_T5_)
        /*06ec*/ 	.word	0x00000000


	//----- nvinfo : EIATTR_REGCOUNT
	.align		4
.L_364:
        /*06f0*/ 	.byte	0x04, 0x2f
        /*06f2*/ 	.short	(.L_366 - .L_365)
	.align		4
.L_365:
        /*06f4*/ 	.word	index@(_ZN2at6native18elementwise_kernelILi128ELi4EZNS0_22gpu_kernel_impl_nocastIZZZNS0_54_GLOBAL__N__d8c5977b_16_LinearAlgebra_cu_140f0503_289316addr_kernel_cudaERNS_14TensorIteratorERKN3c106ScalarES9_ENKUlvE_clEvENKUlvE3_clEvEUlsssE_EEvRNS_18TensorIteratorBaseERKT_EUliE_EEviT1_)
        /*06f8*/ 	.word	0x00000012


	//----- nvinfo : EIATTR_FRAME_SIZE
	.align		4
.L_366:
        /*06fc*/ 	.byte	0x04, 0x11
        /*06fe*/ 	.short	(.L_368 - .L_367)
	.align		4
.L_367:
        /*0700*/ 	.word	index@(_ZN2at6native18elementwise_kernelILi128ELi4EZNS0_22gpu_kernel_impl_nocastIZZZNS0_54_GLOBAL__N__d8c5977b_16_LinearAlgebra_cu_140f0503_289316addr_kernel_cudaERNS_14TensorIteratorERKN3c106ScalarES9_ENKUlvE_clEvENKUlvE3_clEvEUlsssE_EEvRNS_18TensorIteratorBaseERKT_EUliE_EEviT1_)
        /*0704*/ 	.word	0x00000000


	//----- nvinfo : EIATTR_REGCOUNT
	.align		4
.L_368:
        /*0708*/ 	.byte	0x04, 0x2f
        /*070a*/ 	.short	(.L_370 - .L_369)
	.align		4
.L_369:
        /*070c*/ 	.word	index@(_ZN2at6native27unrolled_elementwise_kernelIZZZNS0_54_GLOBAL__N__d8c5977b_16_LinearAlgebra_cu_140f0503_289316addr_kernel_cudaERNS_14TensorIteratorERKN3c106ScalarES8_ENKUlvE_clEvENKUlvE3_clEvEUlsssE_St5arrayIPcLm4EELi4E23TrivialOffsetCalculatorILi3EjESF_ILi1EjENS0_6memory12LoadWithCastILi3EEENSI_13StoreWithCastILi1EEEEEviT_T0_T2_T3_T4_T5_)
        /*0710*/ 	.word	0x00000020


	//----- nvinfo : EIATTR_FRAME_SIZE
	.align		4
.L_370:
        /*0714*/ 	.byte	0x04, 0x11
        /*0716*/ 	.short	(.L_372 - .L_371)
	.align		4
.L_371:
        /*0718*/ 	.word	index@(_ZN2at6native27unrolled_elementwise_kernelIZZZNS0_54_GLOBAL__N__d8c5977b_16_LinearAlgebra_cu_140f0503_289316addr_kernel_cudaERNS_14TensorIteratorERKN3c106ScalarES8_ENKUlvE_clEvENKUlvE3_clEvEUlsssE_St5arrayIPcLm4EELi4E23TrivialOffsetCalculatorILi3EjESF_ILi1EjENS0_6memory12LoadWithCastILi3EEENSI_13StoreWithCastILi1EEEEEviT_T0_T2_T3_T4_T5_)
        /*071c*/ 	.word	0x00000000


	//----- nvinfo : EIATTR_REGCOUNT
	.align		4
.L_372:
        /*0720*/ 	.byte	0x04, 0x2f
        /*0722*/ 	.short	(.L_374 - .L_373)
	.align		4
.L_373:
        /*0724*/ 	.word	index@(_ZN2at6native18elementwise_kernelILi128ELi4EZNS0_15gpu_kernel_implIZZZNS0_54_GLOBAL__N__d8c5977b_16_LinearAlgebra_cu_140f0503_289316addr_kernel_cudaERNS_14TensorIteratorERKN3c106ScalarES9_ENKUlvE_clEvENKUlvE3_clEvEUlsssE_EEvRNS_18TensorIteratorBaseERKT_EUliE_EEviT1_)
        /*0728*/ 	.word	0x0000001b


	//----- nvinfo : EIATTR_FRAME_SIZE
	.align		4
.L_374:
        /*072c*/ 	.byte	0x04, 0x11
        /*072e*/ 	.short	(.L_376 - .L_375)
	.align		4
.L_375:
        /*0730*/ 	.word	index@(_ZN2at6native18elementwise_kernelILi128ELi4EZNS0_15gpu_kernel_implIZZZNS0_54_GLOBAL__N__d8c5977b_16_LinearAlgebra_cu_140f0503_289316addr_kernel_cudaERNS_14TensorIteratorERKN3c106ScalarES9_ENKUlvE_clEvENKUlvE3_clEvEUlsssE_EEvRNS_18TensorIteratorBaseERKT_EUliE_EEviT1_)
        /*0734*/ 	.word	0x00000000


	//----- nvinfo : EIATTR_REGCOUNT
	.align		4
.L_376:
        /*0738*/ 	.byte	0x04, 0x2f
        /*073a*/ 	.short	(.L_378 - .L_377)
	.align		4
.L_377:
        /*073c*/ 	.word	index@(_ZN2at6native29vectorized_elementwise_kernelILi8EZZZNS0_54_GLOBAL__N__d8c5977b_16_LinearAlgebra_cu_140f0503_289316addr_kernel_cudaERNS_14TensorIteratorERKN3c106ScalarES8_ENKUlvE_clEvENKUlvE3_clEvEUlsssE0_St5arrayIPcLm4EEEEviT0_T1_)
        /*0740*/ 	.word	0x00000020


	//----- nvinfo : EIATTR_FRAME_SIZE
	.align		4
.L_378:
        /*0744*/ 	.byte	0x04, 0x11
        /*0746*/ 	.short	(.L_380 - .L_379)
	.align		4
.L_379:
        /*0748*/ 	.word	index@(_ZN2at6native29vectorized_elementwise_kernelILi8EZZZNS0_54_GLOBAL__N__d8c5977b_16_LinearAlgebra_cu_140f0503_289316addr_kernel_cudaERNS_14TensorIteratorERKN3c106ScalarES8_ENKUlvE_clEvENKUlvE3_clEvEUlsssE0_St5arrayIPcLm4EEEEviT0_T1_)
        /*074c*/ 	.word	0x00000000


	//----- nvinfo : EIATTR_REGCOUNT
	.align		4
.L_380:
        /*0750*/ 	.byte	0x04, 0x2f
        /*0752*/ 	.short	(.L_382 - .L_381)
	.align		4
.L_381:
        /*0754*/ 	.word	index@(_ZN2at6native29vectorized_elementwise_kernelILi4EZZZNS0_54_GLOBAL__N__d8c5977b_16_LinearAlgebra_cu_140f0503_289316addr_kernel_cudaERNS_14TensorIteratorERKN3c106ScalarES8_ENKUlvE_clEvENKUlvE3_clEvEUlsssE0_St5arrayIPcLm4EEEEviT0_T1_)
        /*0758*/ 	.word	0x00000020


	//----- nvinfo : EIATTR_FRAME_SIZE
	.align		4
.L_382:
        /*075c*/ 	.byte	0x04, 0x11
        /*075e*/ 	.short	(.L_384 - .L_383)
	.align		4
.L_383:
        /*0760*/ 	.word	index@(_ZN2at6native29vectorized_elementwise_kernelILi4EZZZNS0_54_GLOBAL__N__d8c5977b_16_LinearAlgebra_cu_140f0503_289316addr_kernel_cudaERNS_14TensorIteratorERKN3c106ScalarES8_ENKUlvE_clEvENKUlvE3_clEvEUlsssE0_St5arrayIPcLm4EEEEviT0_T1_)
        /*0764*/ 	.word	0x00000000


	//----- nvinfo : EIATTR_REGCOUNT
	.align		4
.L_384:
        /*0768*/ 	.byte	0x04, 0x2f
        /*076a*/ 	.short	(.L_386 - .L_385)
	.align		4
.L_385:
        /*076c*/ 	.word	index@(_ZN2at6native29vectorized_elementwise_kernelILi2EZZZNS0_54_GLOBAL__N__d8c5977b_16_LinearAlgebra_cu_140f0503_289316addr_kernel_cudaERNS_14TensorIteratorERKN3c106ScalarES8_ENKUlvE_clEvENKUlvE3_clEvEUlsssE0_St5arrayIPcLm4EEEEviT0_T1_)
        /*0770*/ 	.word	0x00000020


	//----- nvinfo : EIATTR_FRAME_SIZE
	.align		4
.L_386:
        /*0774*/ 	.byte	0x04, 0x11
        /*0776*/ 	.short	(.L_388 - .L_387)
	.align		4
.L_387:
        /*0778*/ 	.word	index@(_ZN2at6native29vectorized_elementwise_kernelILi2EZZZNS0_54_GLOBAL__N__d8c5977b_16_LinearAlgebra_cu_140f0503_289316addr_kernel_cudaERNS_14TensorIteratorERKN3c106ScalarES8_ENKUlvE_clEvENKUlvE3_clEvEUlsssE0_St5arrayIPcLm4EEEEviT0_T1_)
        /*077c*/ 	.word	0x00000000


	//----- nvinfo : EIATTR_REGCOUNT
	.align		4
.L_388:
        /*0780*/ 	.byte	0x04, 0x2f
        /*0782*/ 	.short	(.L_390 - .L_389)
	.align		4
.L_389:
        /*0784*/ 	.word	index@(_ZN2at6native27unrolled_elementwise_kernelIZZZNS0_54_GLOBAL__N__d8c5977b_16_LinearAlgebra_cu_140f0503_289316addr_kernel_cudaERNS_14TensorIteratorERKN3c106ScalarES8_ENKUlvE_clEvENKUlvE3_clEvEUlsssE0_St5arrayIPcLm4EELi4E23TrivialOffsetCalculatorILi3EjESF_ILi1EjENS0_6memory15LoadWithoutCastENSI_16StoreWithoutCastEEEviT_T0_T2_T3_T4_T5_)
        /*0788*/ 	.word	0x00000020


	//----- nvinfo : EIATTR_FRAME_SIZE
	.align		4
.L_390:
        /*078c*/ 	.byte	0x04, 0x11
        /*078e*/ 	.short	(.L_392 - .L_391)
	.align		4
.L_391:
        /*0790*/ 	.word	index@(_ZN2at6native27unrolled_elementwise_kernelIZZZNS0_54_GLOBAL__N__d8c5977b_16_LinearAlgebra_cu_140f0503_289316addr_kernel_cudaERNS_14TensorIteratorERKN3c106ScalarES8_ENKUlvE_clEvENKUlvE3_clEvEUlsssE0_St5arrayIPcLm4EELi4E23TrivialOffsetCalculatorILi3EjESF_ILi1EjENS0_6memory15LoadWithoutCastENSI_16StoreWithoutCastEEEviT_T0_T2_T3_T4_T5_)
        /*0794*/ 	.word	0x00000000


	//----- nvinfo : EIATTR_REGCOUNT
	.align		4
.L_392:
        /*0798*/ 	.byte	0x04, 0x2f
        /*079a*/ 	.short	(.L_394 - .L_393)
	.align		4
.L_393:
        /*079c*/ 	.word	index@(_ZN2at6native18elementwise_kernelILi128ELi4EZNS0_22gpu_kernel_impl_nocastIZZZNS0_54_GLOBAL__N__d8c5977b_16_LinearAlgebra_cu_140f0503_289316addr_kernel_cudaERNS_14TensorIteratorERKN3c106ScalarES9_ENKUlvE_clEvENKUlvE3_clEvEUlsssE0_EEvRNS_18TensorIteratorBaseERKT_EUliE_EEviT1_)
        /*07a0*/ 	.word	0x00000016


	//----- nvinfo : EIATTR_FRAME_SIZE
	.align		4
.L_394:
        /*07a4*/ 	.byte	0x04, 0x11
        /*07a6*/ 	.short	(.L_396 - .L_395)
	.align		4
.L_395:
        /*07a8*/ 	.word	index@(_ZN2at6native18elementwise_kernelILi128ELi4EZNS0_22gpu_kernel_impl_nocastIZZZNS0_54_GLOBAL__N__d8c5977b_16_LinearAlgebra_cu_140f0503_289316addr_kernel_cudaERNS_14TensorIteratorERKN3c106ScalarES9_ENKUlvE_clEvENKUlvE3_clEvEUlsssE0_EEvRNS_18TensorIteratorBaseERKT_EUliE_EEviT1_)
        /*07ac*/ 	.word	0x00000000


	//----- nvinfo : EIATTR_REGCOUNT
	.align		4
.L_396:
        /*07b0*/ 	.byte	0x04, 0x2f
        /*07b2*/ 	.short	(.L_398 - .L_397)
	.align		4
.L_397:
        /*07b4*/ 	.word	index@(_ZN2at6native27unrolled_elementwise_kernelIZZZNS0_54_GLOBAL__N__d8c5977b_16_LinearAlgebra_cu_140f0503_289316addr_kernel_cudaERNS_14TensorIteratorERKN3c106ScalarES8_ENKUlvE_clEvENKUlvE3_clEvEUlsssE0_St5arrayIPcLm4EELi4E23TrivialOffsetCalculatorILi3EjESF_ILi1EjENS0_6memory12LoadWithCastILi3EEENSI_13StoreWithCastILi1EEEEEviT_T0_T2_T3_T4_T5_)
        /*07b8*/ 	.word	0x00000024


	//----- nvinfo : EIATTR_FRAME_SIZE
	.align		4
.L_398:
        /*07bc*/ 	.byte	0x04, 0x11
        /*07be*/ 	.short	(.L_400 - .L_399)
	.align		4
.L_399:
        /*07c0*/ 	.word	index@(_ZN2at6native27unrolled_elementwise_kernelIZZZNS0_54_GLOBAL__N__d8c5977b_16_LinearAlgebra_cu_140f0503_289316addr_kernel_cudaERNS_14TensorIteratorERKN3c106ScalarES8_ENKUlvE_clEvENKUlvE3_clEvEUlsssE0_St5arrayIPcLm4EELi4E23TrivialOffsetCalculatorILi3EjESF_ILi1EjENS0_6memory12LoadWithCastILi3EEENSI_13StoreWithCastILi1EEEEEviT_T0_T2_T3_T4_T5_)
        /*07c4*/ 	.word	0x00000000


	//----- nvinfo : EIATTR_REGCOUNT
	.align		4
.L_400:
        /*07c8*/ 	.byte	0x04, 0x2f
        /*07ca*/ 	.short	(.L_402 - .L_401)
	.align		4
.L_401:
        /*07cc*/ 	.word	index@(_ZN2at6native18elementwise_kernelILi128ELi4EZNS0_15gpu_kernel_implIZZZNS0_54_GLOBAL__N__d8c5977b_16_LinearAlgebra_cu_140f0503_289316addr_kernel_cudaERNS_14TensorIteratorERKN3c106ScalarES9_ENKUlvE_clEvENKUlvE3_clEvEUlsssE0_EEvRNS_18TensorIteratorBaseERKT_EUliE_EEviT1_)
        /*07d0*/ 	.word	0x0000001b


	//----- nvinfo : EIATTR_FRAME_SIZE
	.align		4
.L_402:
        /*07d4*/ 	.byte	0x04, 0x11
        /*07d6*/ 	.short	(.L_404 - .L_403)
	.align		4
.L_403:
        /*07d8*/ 	.word	index@(_ZN2at6native18elementwise_kernelILi128ELi4EZNS0_15gpu_kernel_implIZZZNS0_54_GLOBAL__N__d8c5977b_16_LinearAlgebra_cu_140f0503_289316addr_kernel_cudaERNS_14TensorIteratorERKN3c106ScalarES9_ENKUlvE_clEvENKUlvE3_clEvEUlsssE0_EEvRNS_18TensorIteratorBaseERKT_EUliE_EEviT1_)
        /*07dc*/ 	.word	0x00000000


	//----- nvinfo : EIATTR_REGCOUNT
	.align		4
.L_404:
        /*07e0*/ 	.byte	0x04, 0x2f
        /*07e2*/ 	.short	(.L_406 - .L_405)
	.align		4
.L_405:
        /*07e4*/ 	.word	index@(_ZN2at6native29vectorized_elementwise_kernelILi8EZZZNS0_54_GLOBAL__N__d8c5977b_16_LinearAlgebra_cu_140f0503_289316addr_kernel_cudaERNS_14TensorIteratorERKN3c106ScalarES8_ENKUlvE_clEvENKUlvE4_clEvEUldddE_St5arrayIPcLm4EEEEviT0_T1_)
        /*07e8*/ 	.word	0x00000020


	//----- nvinfo : EIATTR_FRAME_SIZE
	.align		4
.L_406:
        /*07ec*/ 	.byte	0x04, 0x11
        /*07ee*/ 	.short	(.L_408 - .L_407)
	.align		4
.L_407:
        /*07f0*/ 	.word	index@(_ZN2at6native29vectorized_elementwise_kernelILi8EZZZNS0_54_GLOBAL__N__d8c5977b_16_LinearAlgebra_cu_140f0503_289316addr_kernel_cudaERNS_14TensorIteratorERKN3c106ScalarES8_ENKUlvE_clEvENKUlvE4_clEvEUldddE_St5arrayIPcLm4EEEEviT0_T1_)
        /*07f4*/ 	.word	0x00000000


	//----- nvinfo : EIATTR_REGCOUNT
	.align		4
.L_408:
        /*07f8*/ 	.byte	0x04, 0x2f
        /*07fa*/ 	.short	(.L_410 - .L_409)
	.align		4
.L_409:
        /*07fc*/ 	.word	index@(_ZN2at6native29vectorized_elementwise_kernelILi4EZZZNS0_54_GLOBAL__N__d8c5977b_16_LinearAlgebra_cu_140f0503_289316addr_kernel_cudaERNS_14TensorIteratorERKN3c106ScalarES8_ENKUlvE_clEvENKUlvE4_clEvEUldddE_St5arrayIPcLm4EEEEviT0_T1_)
        /*0800*/ 	.word	0x00000020


	//----- nvinfo : EIATTR_FRAME_SIZE
	.align		4
.L_410:
        /*0804*/ 	.byte	0x04, 0x11
        /*0806*/ 	.short	(.L_412 - .L_411)
	.align		4
.L_411:
        /*0808*/ 	.word	index@(_ZN2at6native29vectorized_elementwise_kernelILi4EZZZNS0_54_GLOBAL__N__d8c5977b_16_LinearAlgebra_cu_140f0503_289316addr_kernel_cudaERNS_14TensorIteratorERKN3c106ScalarES8_ENKUlvE_clEvENKUlvE4_clEvEUldddE_St5arrayIPcLm4EEEEviT0_T1_)
        /*080c*/ 	.word	0x00000000


	//----- nvinfo : EIATTR_REGCOUNT
	.align		4
.L_412:
        /*0810*/ 	.byte	0x04, 0x2f
        /*0812*/ 	.short	(.L_414 - .L_413)
	.align		4
.L_413:
        /*0814*/ 	.word	index@(_ZN2at6native29vectorized_elementwise_kernelILi2EZZZNS0_54_GLOBAL__N__d8c5977b_16_LinearAlgebra_cu_140f0503_289316addr_kernel_cudaERNS_14TensorIteratorERKN3c106ScalarES8_ENKUlvE_clEvENKUlvE4_clEvEUldddE_St5arrayIPcLm4EEEEviT0_T1_)
        /*0818*/ 	.word	0x00000020


	//----- nvinfo : EIATTR_FRAME_SIZE
	.align		4
.L_414:
        /*081c*/ 	.byte	0x04, 0x11
        /*081e*/ 	.short	(.L_416 - .L_415)
	.align		4
.L_415:
        /*0820*/ 	.word	index@(_ZN2at6native29vectorized_elementwise_kernelILi2EZZZNS0_54_GLOBAL__N__d8c5977b_16_LinearAlgebra_cu_140f0503_289316addr_kernel_cudaERNS_14TensorIteratorERKN3c106ScalarES8_ENKUlvE_clEvENKUlvE4_clEvEUldddE_St5arrayIPcLm4EEEEviT0_T1_)
        /*0824*/ 	.word	0x00000000


	//----- nvinfo : EIATTR_REGCOUNT
	.align		4
.L_416:
        /*0828*/ 	.byte	0x04, 0x2f
        /*082a*/ 	.short	(.L_418 - .L_417)
	.align		4
.L_417:
        /*082c*/ 	.word	index@(_ZN2at6native27unrolled_elementwise_kernelIZZZNS0_54_GLOBAL__N__d8c5977b_16_LinearAlgebra_cu_140f0503_289316addr_kernel_cudaERNS_14TensorIteratorERKN3c106ScalarES8_ENKUlvE_clEvENKUlvE4_clEvEUldddE_St5arrayIPcLm4EELi4E23TrivialOffsetCalculatorILi3EjESF_ILi1EjENS0_6memory15LoadWithoutCastENSI_16StoreWithoutCastEEEviT_T0_T2_T3_T4_T5_)
        /*0830*/ 	.word	0x00000020


	//----- nvinfo : EIATTR_FRAME_SIZE
	.align		4
.L_418:
        /*0834*/ 	.byte	0x04, 0x11
        /*0836*/ 	.short	(.L_420 - .L_419)
	.align		4
.L_419:
        /*0838*/ 	.word	index@(_ZN2at6native27unrolled_elementwise_kernelIZZZNS0_54_GLOBAL__N__d8c5977b_16_LinearAlgebra_cu_140f0503_289316addr_kernel_cudaERNS_14TensorIteratorERKN3c106ScalarES8_ENKUlvE_clEvENKUlvE4_clEvEUldddE_St5arrayIPcLm4EELi4E23TrivialOffsetCalculatorILi3EjESF_ILi1EjENS0_6memory15LoadWithoutCastENSI_16StoreWithoutCastEEEviT_T0_T2_T3_T4_T5_)
        /*083c*/ 	.word	0x00000000


	//----- nvinfo : EIATTR_REGCOUNT
	.align		4
.L_420:
        /*0840*/ 	.byte	0x04, 0x2f
        /*0842*/ 	.short	(.L_422 - .L_421)
	.align		4
.L_421:
        /*0844*/ 	.word	index@(_ZN2at6native18elementwise_kernelILi128ELi2EZNS0_22gpu_kernel_impl_nocastIZZZNS0_54_GLOBAL__N__d8c5977b_16_LinearAlgebra_cu_140f0503_289316addr_kernel_cudaERNS_14TensorIteratorERKN3c106ScalarES9_ENKUlvE_clEvENKUlvE4_clEvEUldddE_EEvRNS_18TensorIteratorBaseERKT_EUliE_EEviT1_)
        /*0848*/ 	.word	0x00000012


	//----- nvinfo : EIATTR_FRAME_SIZE
	.align		4
.L_422:
        /*084c*/ 	.byte	0x04, 0x11
        /*084e*/ 	.short	(.L_424 - .L_423)
	.align		4
.L_423:
        /*0850*/ 	.word	index@(_ZN2at6native18elementwise_kernelILi128ELi2EZNS0_22gpu_kernel_impl_nocastIZZZNS0_54_GLOBAL__N__d8c5977b_16_LinearAlgebra_cu_140f0503_289316addr_kernel_cudaERNS_14TensorIteratorERKN3c106ScalarES9_ENKUlvE_clEvENKUlvE4_clEvEUldddE_EEvRNS_18TensorIteratorBaseERKT_EUliE_EEviT1_)
        /*0854*/ 	.word	0x00000000


	//----- nvinfo : EIATTR_REGCOUNT
	.align		4
.L_424:
        /*0858*/ 	.byte	0x04, 0x2f
        /*085a*/ 	.short	(.L_426 - .L_425)
	.align		4
.L_425:
        /*085c*/ 	.word	index@(_ZN2at6native27unrolled_elementwise_kernelIZZZNS0_54_GLOBAL__N__d8c5977b_16_LinearAlgebra_cu_140f0503_289316addr_kernel_cudaERNS_14TensorIteratorERKN3c106ScalarES8_ENKUlvE_clEvENKUlvE4_clEvEUldddE_St5arrayIPcLm4EELi4E23TrivialOffsetCalculatorILi3EjESF_ILi1EjENS0_6memory12LoadWithCastILi3EEENSI_13StoreWithCastILi1EEEEEviT_T0_T2_T3_T4_T5_)
        /*0860*/ 	.word	0x00000028


	//----- nvinfo : EIATTR_FRAME_SIZE
	.align		4
.L_426:
        /*0864*/ 	.byte	0x04, 0x11
        /*0866*/ 	.short	(.L_428 - .L_427)
	.align		4
.L_427:
        /*0868*/ 	.word	index@(_ZN2at6native27unrolled_elementwise_kernelIZZZNS0_54_GLOBAL__N__d8c5977b_16_LinearAlgebra_cu_140f0503_289316addr_kernel_cudaERNS_14TensorIteratorERKN3c106ScalarES8_ENKUlvE_clEvENKUlvE4_clEvEUldddE_St5arrayIPcLm4EELi4E23TrivialOffsetCalculatorILi3EjESF_ILi1EjENS0_6memory12LoadWithCastILi3EEENSI_13StoreWithCastILi1EEEEEviT_T0_T2_T3_T4_T5_)
        /*086c*/ 	.word	0x00000000


	//----- nvinfo : EIATTR_REGCOUNT
	.align		4
.L_428:
        /*0870*/ 	.byte	0x04, 0x2f
        /*0872*/ 	.short	(.L_430 - .L_429)
	.align		4
.L_429:
        /*0874*/ 	.word	index@(_ZN2at6native18elementwise_kernelILi128ELi4EZNS0_15gpu_kernel_implIZZZNS0_54_GLOBAL__N__d8c5977b_16_LinearAlgebra_cu_140f0503_289316addr_kernel_cudaERNS_14TensorIteratorERKN3c106ScalarES9_ENKUlvE_clEvENKUlvE4_clEvEUldddE_EEvRNS_18TensorIteratorBaseERKT_EUliE_EEviT1_)
        /*0878*/ 	.word	0x0000001c


	//----- nvinfo : EIATTR_FRAME_SIZE
	.align		4
.L_430:
        /*087c*/ 	.byte	0x04, 0x11
        /*087e*/ 	.short	(.L_432 - .L_431)
	.align		4
.L_431:
        /*0880*/ 	.word	index@(_ZN2at6native18elementwise_kernelILi128ELi4EZNS0_15gpu_kernel_implIZZZNS0_54_GLOBAL__N__d8c5977b_16_LinearAlgebra_cu_140f0503_289316addr_kernel_cudaERNS_14TensorIteratorERKN3c106ScalarES9_ENKUlvE_clEvENKUlvE4_clEvEUldddE_EEvRNS_18TensorIteratorBaseERKT_EUliE_EEviT1_)
        /*0884*/ 	.word	0x00000000


	//----- nvinfo : EIATTR_REGCOUNT
	.align		4
.L_432:
        /*0888*/ 	.byte	0x04, 0x2f
        /*088a*/ 	.short	(.L_434 - .L_433)
	.align		4
.L_433:
        /*088c*/ 	.word	index@(_ZN2at6native29vectorized_elementwise_kernelILi8EZZZNS0_54_GLOBAL__N__d8c5977b_16_LinearAlgebra_cu_140f0503_289316addr_kernel_cudaERNS_14TensorIteratorERKN3c106ScalarES8_ENKUlvE_clEvENKUlvE4_clEvEUldddE0_St5arrayIPcLm4EEEEviT0_T1_)
        /*0890*/ 	.word	0x00000028


	//----- nvinfo : EIATTR_FRAME_SIZE
	.align		4
.L_434:
        /*0894*/ 	.byte	0x04, 0x11
        /*0896*/ 	.short	(.L_436 - .L_435)
	.align		4
.L_435:
        /*0898*/ 	.word	index@(_ZN2at6native29vectorized_elementwise_kernelILi8EZZZNS0_54_GLOBAL__N__d8c5977b_16_LinearAlgebra_cu_140f0503_289316addr_kernel_cudaERNS_14TensorIteratorERKN3c106ScalarES8_ENKUlvE_clEvENKUlvE4_clEvEUldddE0_St5arrayIPcLm4EEEEviT0_T1_)
        /*089c*/ 	.word	0x00000000


	//----- nvinfo : EIATTR_REGCOUNT
	.align		4
.L_436:
        /*08a0*/ 	.byte	0x04, 0x2f
        /*08a2*/ 	.short	(.L_438 - .L_437)
	.align		4
.L_437:
        /*08a4*/ 	.word	index@(_ZN2at6native29vectorized_elementwise_kernelILi4EZZZNS0_54_GLOBAL__N__d8c5977b_16_LinearAlgebra_cu_140f0503_289316addr_kernel_cudaERNS_14TensorIteratorERKN3c106ScalarES8_ENKUlvE_clEvENKUlvE4_clEvEUldddE0_St5arrayIPcLm4EEEEviT0_T1_)
        /*08a8*/ 	.word	0x00000028


	//----- nvinfo : EIATTR_FRAME_SIZE
	.align		4
.L_438:
        /*08ac*/ 	.byte	0x04, 0x11
        /*08ae*/ 	.short	(.L_440 - .L_439)
	.align		4
.L_439:
        /*08b0*/ 	.word	index@(_ZN2at6native29vectorized_elementwise_kernelILi4EZZZNS0_54_GLOBAL__N__d8c5977b_16_LinearAlgebra_cu_140f0503_289316addr_kernel_cudaERNS_14TensorIteratorERKN3c106ScalarES8_ENKUlvE_clEvENKUlvE4_clEvEUldddE0_St5arrayIPcLm4EEEEviT0_T1_)
        /*08b4*/ 	.word	0x00000000


	//----- nvinfo : EIATTR_REGCOUNT
	.align		4
.L_440:
        /*08b8*/ 	.byte	0x04, 0x2f
        /*08ba*/ 	.short	(.L_442 - .L_441)
	.align		4
.L_441:
        /*08bc*/ 	.word	index@(_ZN2at6native29vectorized_elementwise_kernelILi2EZZZNS0_54_GLOBAL__N__d8c5977b_16_LinearAlgebra_cu_140f0503_289316addr_kernel_cudaERNS_14TensorIteratorERKN3c106ScalarES8_ENKUlvE_clEvENKUlvE4_clEvEUldddE0_St5arrayIPcLm4EEEEviT0_T1_)
        /*08c0*/ 	.word	0x00000028


	//----- nvinfo : EIATTR_FRAME_SIZE
	.align		4
.L_442:
        /*08c4*/ 	.byte	0x04, 0x11
        /*08c6*/ 	.short	(.L_444 - .L_443)
	.align		4
.L_443:
        /*08c8*/ 	.word	index@(_ZN2at6native29vectorized_elementwise_kernelILi2EZZZNS0_54_GLOBAL__N__d8c5977b_16_LinearAlgebra_cu_140f0503_289316addr_kernel_cudaERNS_14TensorIteratorERKN3c106ScalarES8_ENKUlvE_clEvENKUlvE4_clEvEUldddE0_St5arrayIPcLm4EEEEviT0_T1_)
        /*08cc*/ 	.word	0x00000000


	//----- nvinfo : EIATTR_REGCOUNT
	.align		4
.L_444:
        /*08d0*/ 	.byte	0x04, 0x2f
        /*08d2*/ 	.short	(.L_446 - .L_445)
	.align		4
.L_445:
        /*08d4*/ 	.word	index@(_ZN2at6native27unrolled_elementwise_kernelIZZZNS0_54_GLOBAL__N__d8c5977b_16_LinearAlgebra_cu_140f0503_289316addr_kernel_cudaERNS_14TensorIteratorERKN3c106ScalarES8_ENKUlvE_clEvENKUlvE4_clEvEUldddE0_St5arrayIPcLm4EELi4E23TrivialOffsetCalculatorILi3EjESF_ILi1EjENS0_6memory15LoadWithoutCastENSI_16StoreWithoutCastEEEviT_T0_T2_T3_T4_T5_)
        /*08d8*/ 	.word	0x00000020


	//----- nvinfo : EIATTR_FRAME_SIZE
	.align		4
.L_446:
        /*08dc*/ 	.byte	0x04, 0x11
        /*08de*/ 	.short	(.L_448 - .L_447)
	.align		4
.L_447:
        /*08e0*/ 	.word	index@(_ZN2at6native27unrolled_elementwise_kernelIZZZNS0_54_GLOBAL__N__d8c5977b_16_LinearAlgebra_cu_140f0503_289316addr_kernel_cudaERNS_14TensorIteratorERKN3c106ScalarES8_ENKUlvE_clEvENKUlvE4_clEvEUldddE0_St5arrayIPcLm4EELi4E23TrivialOffsetCalculatorILi3EjESF_ILi1EjENS0_6memory15LoadWithoutCastENSI_16StoreWithoutCastEEEviT_T0_T2_T3_T4_T5_)
        /*08e4*/ 	.word	0x00000000


	//----- nvinfo : EIATTR_REGCOUNT
	.align		4
.L_448:
        /*08e8*/ 	.byte	0x04, 0x2f
        /*08ea*/ 	.short	(.L_450 - .L_449)
	.align		4
.L_449:
        /*08ec*/ 	.word	index@(_ZN2at6native18elementwise_kernelILi128ELi2EZNS0_22gpu_kernel_impl_nocastIZZZNS0_54_GLOBAL__N__d8c5977b_16_LinearAlgebra_cu_140f0503_289316addr_kernel_cudaERNS_14TensorIteratorERKN3c106ScalarES9_ENKUlvE_clEvENKUlvE4_clEvEUldddE0_EEvRNS_18TensorIteratorBaseERKT_EUliE_EEviT1_)
        /*08f0*/ 	.word	0x00000014


	//----- nvinfo : EIATTR_FRAME_SIZE
	.align		4
.L_450:
        /*08f4*/ 	.byte	0x04, 0x11
        /*08f6*/ 	.short	(.L_452 - .L_451)
	.align		4
.L_451:
        /*08f8*/ 	.word	index@(_ZN2at6native18elementwise_kernelILi128ELi2EZNS0_22gpu_kernel_impl_nocastIZZZNS0_54_GLOBAL__N__d8c5977b_16_LinearAlgebra_cu_140f0503_289316addr_kernel_cudaERNS_14TensorIteratorERKN3c106ScalarES9_ENKUlvE_clEvENKUlvE4_clEvEUldddE0_EEvRNS_18TensorIteratorBaseERKT_EUliE_EEviT1_)
        /*08fc*/ 	.word	0x00000000


	//----- nvinfo : EIATTR_REGCOUNT
	.align		4
.L_452:
        /*0900*/ 	.byte	0x04, 0x2f
        /*0902*/ 	.short	(.L_454 - .L_453)
	.align		4
.L_453:
        /*0904*/ 	.word	index@(_ZN2at6native27unrolled_elementwise_kernelIZZZNS0_54_GLOBAL__N__d8c5977b_16_LinearAlgebra_cu_140f0503_289316addr_kernel_cudaERNS_14TensorIteratorERKN3c106ScalarES8_ENKUlvE_clEvENKUlvE4_clEvEUldddE0_St5arrayIPcLm4EELi4E23TrivialOffsetCalculatorILi3EjESF_ILi1EjENS0_6memory12LoadWithCastILi3EEENSI_13StoreWithCastILi1EEEEEviT_T0_T2_T3_T4_T5_)
        /*0908*/ 	.word	0x00000030


	//----- nvinfo : EIATTR_FRAME_SIZE
	.align		4
.L_454:
        /*090c*/ 	.byte	0x04, 0x11
        /*090e*/ 	.short	(.L_456 - .L_455)
	.align		4
.L_455:
        /*0910*/ 	.word	index@(_ZN2at6native27unrolled_elementwise_kernelIZZZNS0_54_GLOBAL__N__d8c5977b_16_LinearAlgebra_cu_140f0503_289316addr_kernel_cudaERNS_14TensorIteratorERKN3c106ScalarES8_ENKUlvE_clEvENKUlvE4_clEvEUldddE0_St5arrayIPcLm4EELi4E23TrivialOffsetCalculatorILi3EjESF_ILi1EjENS0_6memory12LoadWithCastILi3EEENSI_13StoreWithCastILi1EEEEEviT_T0_T2_T3_T4_T5_)
        /*0914*/ 	.word	0x00000000


	//----- nvinfo : EIATTR_REGCOUNT
	.align		4
.L_456:
        /*0918*/ 	.byte	0x04, 0x2f
        /*091a*/ 	.short	(.L_458 - .L_457)
	.align		4
.L_457:
        /*091c*/ 	.word	index@(_ZN2at6native18elementwise_kernelILi128ELi4EZNS0_15gpu_kernel_implIZZZNS0_54_GLOBAL__N__d8c5977b_16_LinearAlgebra_cu_140f0503_289316addr_kernel_cudaERNS_14TensorIteratorERKN3c106ScalarES9_ENKUlvE_clEvENKUlvE4_clEvEUldddE0_EEvRNS_18TensorIteratorBaseERKT_EUliE_EEviT1_)
        /*0920*/ 	.word	0x0000001e


	//----- nvinfo : EIATTR_FRAME_SIZE
	.align		4
.L_458:
        /*0924*/ 	.byte	0x04, 0x11
        /*0926*/ 	.short	(.L_460 - .L_459)
	.align		4
.L_459:
        /*0928*/ 	.word	index@(_ZN2at6native18elementwise_kernelILi128ELi4EZNS0_15gpu_kernel_implIZZZNS0_54_GLOBAL__N__d8c5977b_16_LinearAlgebra_cu_140f0503_289316addr_kernel_cudaERNS_14TensorIteratorERKN3c106ScalarES9_ENKUlvE_clEvENKUlvE4_clEvEUldddE0_EEvRNS_18TensorIteratorBaseERKT_EUliE_EEviT1_)
        /*092c*/ 	.word	0x00000000


	//----- nvinfo : EIATTR_REGCOUNT
	.align		4
.L_460:
        /*0930*/ 	.byte	0x04, 0x2f
        /*0932*/ 	.short	(.L_462 - .L_461)
	.align		4
.L_461:
        /*0934*/ 	.word	index@(_ZN2at6native29vectorized_elementwise_kernelILi8EZZZNS0_54_GLOBAL__N__d8c5977b_16_LinearAlgebra_cu_140f0503_289316addr_kernel_cudaERNS_14TensorIteratorERKN3c106ScalarES8_ENKUlvE_clEvENKUlvE5_clEvEUlfffE_St5arrayIPcLm4EEEEviT0_T1_)
        /*0938*/ 	.word	0x00000020


	//----- nvinfo : EIATTR_FRAME_SIZE
	.align		4
.L_462:
        /*093c*/ 	.byte	0x04, 0x11
        /*093e*/ 	.short	(.L_464 - .L_463)
	.align		4
.L_463:
        /*0940*/ 	.word	index@(_ZN2at6native29vectorized_elementwise_kernelILi8EZZZNS0_54_GLOBAL__N__d8c5977b_16_LinearAlgebra_cu_140f0503_289316addr_kernel_cudaERNS_14TensorIteratorERKN3c106ScalarES8_ENKUlvE_clEvENKUlvE5_clEvEUlfffE_St5arrayIPcLm4EEEEviT0_T1_)
        /*0944*/ 	.word	0x00000000


	//----- nvinfo : EIATTR_REGCOUNT
	.align		4
.L_464:
        /*0948*/ 	.byte	0x04, 0x2f
        /*094a*/ 	.short	(.L_466 - .L_465)
	.align		4
.L_465:
        /*094c*/ 	.word	index@(_ZN2at6native29vectorized_elementwise_kernelILi4EZZZNS0_54_GLOBAL__N__d8c5977b_16_LinearAlgebra_cu_140f0503_289316addr_kernel_cudaERNS_14TensorIteratorERKN3c106ScalarES8_ENKUlvE_clEvENKUlvE5_clEvEUlfffE_St5arrayIPcLm4EEEEviT0_T1_)
        /*0950*/ 	.word	0x00000020


	//----- nvinfo : EIATTR_FRAME_SIZE
	.align		4
.L_466:
        /*0954*/ 	.byte	0x04, 0x11
        /*0956*/ 	.short	(.L_468 - .L_467)
	.align		4
.L_467:
        /*0958*/ 	.word	index@(_ZN2at6native29vectorized_elementwise_kernelILi4EZZZNS0_54_GLOBAL__N__d8c5977b_16_LinearAlgebra_cu_140f0503_289316addr_kernel_cudaERNS_14TensorIteratorERKN3c106ScalarES8_ENKUlvE_clEvENKUlvE5_clEvEUlfffE_St5arrayIPcLm4EEEEviT0_T1_)
        /*095c*/ 	.word	0x00000000


	//----- nvinfo : EIATTR_REGCOUNT
	.align		4
.L_468:
        /*0960*/ 	.byte	0x04, 0x2f
        /*0962*/ 	.short	(.L_470 - .L_469)
	.align		4
.L_469:
        /*0964*/ 	.word	index@(_ZN2at6native29vectorized_elementwise_kernelILi2EZZZNS0_54_GLOBAL__N__d8c5977b_16_LinearAlgebra_cu_140f0503_289316addr_kernel_cudaERNS_14TensorIteratorERKN3c106ScalarES8_ENKUlvE_clEvENKUlvE5_clEvEUlfffE_St5arrayIPcLm4EEEEviT0_T1_)
        /*0968*/ 	.word	0x00000020


	//----- nvinfo : EIATTR_FRAME_SIZE
	.align		4
.L_470:
        /*096c*/ 	.byte	0x04, 0x11
        /*096e*/ 	.short	(.L_472 - .L_471)
	.align		4
.L_471:
        /*0970*/ 	.word	index@(_ZN2at6native29vectorized_elementwise_kernelILi2EZZZNS0_54_GLOBAL__N__d8c5977b_16_LinearAlgebra_cu_140f0503_289316addr_kernel_cudaERNS_14TensorIteratorERKN3c106ScalarES8_ENKUlvE_clEvENKUlvE5_clEvEUlfffE_St5arrayIPcLm4EEEEviT0_T1_)
        /*0974*/ 	.word	0x00000000


	//----- nvinfo : EIATTR_REGCOUNT
	.align		4
.L_472:
        /*0978*/ 	.byte	0x04, 0x2f
        /*097a*/ 	.short	(.L_474 - .L_473)
	.align		4
.L_473:
        /*097c*/ 	.word	index@(_ZN2at6native27unrolled_elementwise_kernelIZZZNS0_54_GLOBAL__N__d8c5977b_16_LinearAlgebra_cu_140f0503_289316addr_kernel_cudaERNS_14TensorIteratorERKN3c106ScalarES8_ENKUlvE_clEvENKUlvE5_clEvEUlfffE_St5arrayIPcLm4EELi4E23TrivialOffsetCalculatorILi3EjESF_ILi1EjENS0_6memory15LoadWithoutCastENSI_16StoreWithoutCastEEEviT_T0_T2_T3_T4_T5_)
        /*0980*/ 	.word	0x0000001e


	//----- nvinfo : EIATTR_FRAME_SIZE
	.align		4
.L_474:
        /*0984*/ 	.byte	0x04, 0x11
        /*0986*/ 	.short	(.L_476 - .L_475)
	.align		4
.L_475:
        /*0988*/ 	.word	index@(_ZN2at6native27unrolled_elementwise_kernelIZZZNS0_54_GLOBAL__N__d8c5977b_16_LinearAlgebra_cu_140f0503_289316addr_kernel_cudaERNS_14TensorIteratorERKN3c106ScalarES8_ENKUlvE_clEvENKUlvE5_clEvEUlfffE_St5arrayIPcLm4EELi4E23TrivialOffsetCalculatorILi3EjESF_ILi1EjENS0_6memory15LoadWithoutCastENSI_16StoreWithoutCastEEEviT_T0_T2_T3_T4_T5_)
        /*098c*/ 	.word	0x00000000


	//----- nvinfo : EIATTR_REGCOUNT
	.align		4
.L_476:
        /*0990*/ 	.byte	0x04, 0x2f
        /*0992*/ 	.short	(.L_478 - .L_477)
	.align		4
.L_477:
        /*0994*/ 	.word	index@(_ZN2at6native18elementwise_kernelILi128ELi2EZNS0_22gpu_kernel_impl_nocastIZZZNS0_54_GLOBAL__N__d8c5977b_16_LinearAlgebra_cu_140f0503_289316addr_kernel_cudaERNS_14TensorIteratorERKN3c106ScalarES9_ENKUlvE_clEvENKUlvE5_clEvEUlfffE_EEvRNS_18TensorIteratorBaseERKT_EUliE_EEviT1_)
        /*0998*/ 	.word	0x00000012


	//----- nvinfo : EIATTR_FRAME_SIZE
	.align		4
.L_478:
        /*099c*/ 	.byte	0x04, 0x11
        /*099e*/ 	.short	(.L_480 - .L_479)
	.align		4
.L_479:
        /*09a0*/ 	.word	index@(_ZN2at6native18elementwise_kernelILi128ELi2EZNS0_22gpu_kernel_impl_nocastIZZZNS0_54_GLOBAL__N__d8c5977b_16_LinearAlgebra_cu_140f0503_289316addr_kernel_cudaERNS_14TensorIteratorERKN3c106ScalarES9_ENKUlvE_clEvENKUlvE5_clEvEUlfffE_EEvRNS_18TensorIteratorBaseERKT_EUliE_EEviT1_)
        /*09a4*/ 	.word	0x00000000


	//----- nvinfo : EIATTR_REGCOUNT
	.align		4
.L_480:
        /*09a8*/ 	.byte	0x04, 0x2f
        /*09aa*/ 	.short	(.L_482 - .L_481)
	.align		4
.L_481:
        /*09ac*/ 	.word	index@(_ZN2at6native27unrolled_elementwise_kernelIZZZNS0_54_GLOBAL__N__d8c5977b_16_LinearAlgebra_cu_140f0503_289316addr_kernel_cudaERNS_14TensorIteratorERKN3c106ScalarES8_ENKUlvE_clEvENKUlvE5_clEvEUlfffE_St5arrayIPcLm4EELi4E23TrivialOffsetCalculatorILi3EjESF_ILi1EjENS0_6memory12LoadWithCastILi3EEENSI_13StoreWithCastILi1EEEEEviT_T0_T2_T3_T4_T5_)
        /*09b0*/ 	.word	0x00000020


	//----- nvinfo : EIATTR_FRAME_SIZE
	.align		4
.L_482:
        /*09b4*/ 	.byte	0x04, 0x11
        /*09b6*/ 	.short	(.L_484 - .L_483)
	.align		4
.L_483:
        /*09b8*/ 	.word	index@(_ZN2at6native27unrolled_elementwise_kernelIZZZNS0_54_GLOBAL__N__d8c5977b_16_LinearAlgebra_cu_140f0503_289316addr_kernel_cudaERNS_14TensorIteratorERKN3c106ScalarES8_ENKUlvE_clEvENKUlvE5_clEvEUlfffE_St5arrayIPcLm4EELi4E23TrivialOffsetCalculatorILi3EjESF_ILi1EjENS0_6memory12LoadWithCastILi3EEENSI_13StoreWithCastILi1EEEEEviT_T0_T2_T3_T4_T5_)
        /*09bc*/ 	.word	0x00000000


	//----- nvinfo : EIATTR_REGCOUNT
	.align		4
.L_484:
        /*09c0*/ 	.byte	0x04, 0x2f
        /*09c2*/ 	.short	(.L_486 - .L_485)
	.align		4
.L_485:
        /*09c4*/ 	.word	index@(_ZN2at6native18elementwise_kernelILi128ELi4EZNS0_15gpu_kernel_implIZZZNS0_54_GLOBAL__N__d8c5977b_16_LinearAlgebra_cu_140f0503_289316addr_kernel_cudaERNS_14TensorIteratorERKN3c106ScalarES9_ENKUlvE_clEvENKUlvE5_clEvEUlfffE_EEvRNS_18TensorIteratorBaseERKT_EUliE_EEviT1_)
        /*09c8*/ 	.word	0x0000001b


	//----- nvinfo : EIATTR_FRAME_SIZE
	.align		4
.L_486:
        /*09cc*/ 	.byte	0x04, 0x11
        /*09ce*/ 	.short	(.L_488 - .L_487)
	.align		4
.L_487:
        /*09d0*/ 	.word	index@(_ZN2at6native18elementwise_kernelILi128ELi4EZNS0_15gpu_kernel_implIZZZNS0_54_GLOBAL__N__d8c5977b_16_LinearAlgebra_cu_140f0503_289316addr_kernel_cudaERNS_14TensorIteratorERKN3c106ScalarES9_ENKUlvE_clEvENKUlvE5_clEvEUlfffE_EEvRNS_18TensorIteratorBaseERKT_EUliE_EEviT1_)
        /*09d4*/ 	.word	0x00000000


	//----- nvinfo : EIATTR_REGCOUNT
	.align		4
.L_488:
        /*09d8*/ 	.byte	0x04, 0x2f
        /*09da*/ 	.short	(.L_490 - .L_489)
	.align		4
.L_489:
        /*09dc*/ 	.word	index@(_ZN2at6native29vectorized_elementwise_kernelILi8EZZZNS0_54_GLOBAL__N__d8c5977b_16_LinearAlgebra_cu_140f0503_289316addr_kernel_cudaERNS_14TensorIteratorERKN3c106ScalarES8_ENKUlvE_clEvENKUlvE5_clEvEUlfffE0_St5arrayIPcLm4EEEEviT0_T1_)
        /*09e0*/ 	.word	0x00000028


	//----- nvinfo : EIATTR_FRAME_SIZE
	.align		4
.L_490:
        /*09e4*/ 	.byte	0x04, 0x11
        /*09e6*/ 	.short	(.L_492 - .L_491)
	.align		4
.L_491:
        /*09e8*/ 	.word	index@(_ZN2at6native29vectorized_elementwise_kernelILi8EZZZNS0_54_GLOBAL__N__d8c5977b_16_LinearAlgebra_cu_140f0503_289316addr_kernel_cudaERNS_14TensorIteratorERKN3c106ScalarES8_ENKUlvE_clEvENKUlvE5_clEvEUlfffE0_St5arrayIPcLm4EEEEviT0_T1_)
        /*09ec*/ 	.word	0x00000000


	//----- nvinfo : EIATTR_REGCOUNT
	.align		4
.L_492:
        /*09f0*/ 	.byte	0x04, 0x2f
        /*09f2*/ 	.short	(.L_494 - .L_493)
	.align		4
.L_493:
        /*09f4*/ 	.word	index@(_ZN2at6native29vectorized_elementwise_kernelILi4EZZZNS0_54_GLOBAL__N__d8c5977b_16_LinearAlgebra_cu_140f0503_289316addr_kernel_cudaERNS_14TensorIteratorERKN3c106ScalarES8_ENKUlvE_clEvENKUlvE5_clEvEUlfffE0_St5arrayIPcLm4EEEEviT0_T1_)
        /*09f8*/ 	.word	0x00000028


	//----- nvinfo : EIATTR_FRAME_SIZE
	.align		4
.L_494:
        /*09fc*/ 	.byte	0x04, 0x11
        /*09fe*/ 	.short	(.L_496 - .L_495)
	.align		4
.L_495:
        /*0a00*/ 	.word	index@(_ZN2at6native29vectorized_elementwise_kernelILi4EZZZNS0_54_GLOBAL__N__d8c5977b_16_LinearAlgebra_cu_140f0503_289316addr_kernel_cudaERNS_14TensorIteratorERKN3c106ScalarES8_ENKUlvE_clEvENKUlvE5_clEvEUlfffE0_St5arrayIPcLm4EEEEviT0_T1_)
        /*0a04*/ 	.word	0x00000000


	//----- nvinfo : EIATTR_REGCOUNT
	.align		4
.L_496:
        /*0a08*/ 	.byte	0x04, 0x2f
        /*0a0a*/ 	.short	(.L_498 - .L_497)
	.align		4
.L_497:
        /*0a0c*/ 	.word	index@(_ZN2at6native29vectorized_elementwise_kernelILi2EZZZNS0_54_GLOBAL__N__d8c5977b_16_LinearAlgebra_cu_140f0503_289316addr_kernel_cudaERNS_14TensorIteratorERKN3c106ScalarES8_ENKUlvE_clEvENKUlvE5_clEvEUlfffE0_St5arrayIPcLm4EEEEviT0_T1_)
        /*0a10*/ 	.word	0x00000028


	//----- nvinfo : EIATTR_FRAME_SIZE
	.align		4
.L_498:
        /*0a14*/ 	.byte	0x04, 0x11
        /*0a16*/ 	.short	(.L_500 - .L_499)
	.align		4
.L_499:
        /*0a18*/ 	.word	index@(_ZN2at6native29vectorized_elementwise_kernelILi2EZZZNS0_54_GLOBAL__N__d8c5977b_16_LinearAlgebra_cu_140f0503_289316addr_kernel_cudaERNS_14TensorIteratorERKN3c106ScalarES8_ENKUlvE_clEvENKUlvE5_clEvEUlfffE0_St5arrayIPcLm4EEEEviT0_T1_)
        /*0a1c*/ 	.word	0x00000000


	//----- nvinfo : EIATTR_REGCOUNT
	.align		4
.L_500:
        /*0a20*/ 	.byte	0x04, 0x2f
        /*0a22*/ 	.short	(.L_502 - .L_501)
	.align		4
.L_501:
        /*0a24*/ 	.word	index@(_ZN2at6native27unrolled_elementwise_kernelIZZZNS0_54_GLOBAL__N__d8c5977b_16_LinearAlgebra_cu_140f0503_289316addr_kernel_cudaERNS_14TensorIteratorERKN3c106ScalarES8_ENKUlvE_clEvENKUlvE5_clEvEUlfffE0_St5arrayIPcLm4EELi4E23TrivialOffsetCalculatorILi3EjESF_ILi1EjENS0_6memory15LoadWithoutCastENSI_16StoreWithoutCastEEEviT_T0_T2_T3_T4_T5_)
        /*0a28*/ 	.word	0x00000020


	//----- nvinfo : EIATTR_FRAME_SIZE
	.align		4
.L_502:
        /*0a2c*/ 	.byte	0x04, 0x11
        /*0a2e*/ 	.short	(.L_504 - .L_503)
	.align		4
.L_503:
        /*0a30*/ 	.word	index@(_ZN2at6native27unrolled_elementwise_kernelIZZZNS0_54_GLOBAL__N__d8c5977b_16_LinearAlgebra_cu_140f0503_289316addr_kernel_cudaERNS_14TensorIteratorERKN3c106ScalarES8_ENKUlvE_clEvENKUlvE5_clEvEUlfffE0_St5arrayIPcLm4EELi4E23TrivialOffsetCalculatorILi3EjESF_ILi1EjENS0_6memory15LoadWithoutCastENSI_16StoreWithoutCastEEEviT_T0_T2_T3_T4_T5_)
        /*0a34*/ 	.word	0x00000000


	//----- nvinfo : EIATTR_REGCOUNT
	.align		4
.L_504:
        /*0a38*/ 	.byte	0x04, 0x2f
        /*0a3a*/ 	.short	(.L_506 - .L_505)
	.align		4
.L_505:
        /*0a3c*/ 	.word	index@(_ZN2at6native18elementwise_kernelILi128ELi2EZNS0_22gpu_kernel_impl_nocastIZZZNS0_54_GLOBAL__N__d8c5977b_16_LinearAlgebra_cu_140f0503_289316addr_kernel_cudaERNS_14TensorIteratorERKN3c106ScalarES9_ENKUlvE_clEvENKUlvE5_clEvEUlfffE0_EEvRNS_18TensorIteratorBaseERKT_EUliE_EEviT1_)
        /*0a40*/ 	.word	0x00000014


	//----- nvinfo : EIATTR_FRAME_SIZE
	.align		4
.L_506:
        /*0a44*/ 	.byte	0x04, 0x11
        /*0a46*/ 	.short	(.L_508 - .L_507)
	.align		4
.L_507:
        /*0a48*/ 	.word	index@(_ZN2at6native18elementwise_kernelILi128ELi2EZNS0_22gpu_kernel_impl_nocastIZZZNS0_54_GLOBAL__N__d8c5977b_16_LinearAlgebra_cu_140f0503_289316addr_kernel_cudaERNS_14TensorIteratorERKN3c106ScalarES9_ENKUlvE_clEvENKUlvE5_clEvEUlfffE0_EEvRNS_18TensorIteratorBaseERKT_EUliE_EEviT1_)
        /*0a4c*/ 	.word	0x00000000


	//----- nvinfo : EIATTR_REGCOUNT
	.align		4
.L_508:
        /*0a50*/ 	.byte	0x04, 0x2f
        /*0a52*/ 	.short	(.L_510 - .L_509)
	.align		4
.L_509:
        /*0a54*/ 	.word	index@(_ZN2at6native27unrolled_elementwise_kernelIZZZNS0_54_GLOBAL__N__d8c5977b_16_LinearAlgebra_cu_140f0503_289316addr_kernel_cudaERNS_14TensorIteratorERKN3c106ScalarES8_ENKUlvE_clEvENKUlvE5_clEvEUlfffE0_St5arrayIPcLm4EELi4E23TrivialOffsetCalculatorILi3EjESF_ILi1EjENS0_6memory12LoadWithCastILi3EEENSI_13StoreWithCastILi1EEEEEviT_T0_T2_T3_T4_T5_)
        /*0a58*/ 	.word	0x00000020


	//----- nvinfo : EIATTR_FRAME_SIZE
	.align		4
.L_510:
        /*0a5c*/ 	.byte	0x04, 0x11
        /*0a5e*/ 	.short	(.L_512 - .L_511)
	.align		4
.L_511:
        /*0a60*/ 	.word	index@(_ZN2at6native27unrolled_elementwise_kernelIZZZNS0_54_GLOBAL__N__d8c5977b_16_LinearAlgebra_cu_140f0503_289316addr_kernel_cudaERNS_14TensorIteratorERKN3c106ScalarES8_ENKUlvE_clEvENKUlvE5_clEvEUlfffE0_St5arrayIPcLm4EELi4E23TrivialOffsetCalculatorILi3EjESF_ILi1EjENS0_6memory12LoadWithCastILi3EEENSI_13StoreWithCastILi1EEEEEviT_T0_T2_T3_T4_T5_)
        /*0a64*/ 	.word	0x00000000


	//----- nvinfo : EIATTR_REGCOUNT
	.align		4
.L_512:
        /*0a68*/ 	.byte	0x04, 0x2f
        /*0a6a*/ 	.short	(.L_514 - .L_513)
	.align		4
.L_513:
        /*0a6c*/ 	.word	index@(_ZN2at6native18elementwise_kernelILi128ELi4EZNS0_15gpu_kernel_implIZZZNS0_54_GLOBAL__N__d8c5977b_16_LinearAlgebra_cu_140f0503_289316addr_kernel_cudaERNS_14TensorIteratorERKN3c106ScalarES9_ENKUlvE_clEvENKUlvE5_clEvEUlfffE0_EEvRNS_18TensorIteratorBaseERKT_EUliE_EEviT1_)
        /*0a70*/ 	.word	0x0000001c


	//----- nvinfo : EIATTR_FRAME_SIZE
	.align		4
.L_514:
        /*0a74*/ 	.byte	0x04, 0x11
        /*0a76*/ 	.short	(.L_516 - .L_515)
	.align		4
.L_515:
        /*0a78*/ 	.word	index@(_ZN2at6native18elementwise_kernelILi128ELi4EZNS0_15gpu_kernel_implIZZZNS0_54_GLOBAL__N__d8c5977b_16_LinearAlgebra_cu_140f0503_289316addr_kernel_cudaERNS_14TensorIteratorERKN3c106ScalarES9_ENKUlvE_clEvENKUlvE5_clEvEUlfffE0_EEvRNS_18TensorIteratorBaseERKT_EUliE_EEviT1_)
        /*0a7c*/ 	.word	0x00000000


	//----- nvinfo : EIATTR_REGCOUNT
	.align		4
.L_516:
        /*0a80*/ 	.byte	0x04, 0x2f
        /*0a82*/ 	.short	(.L_518 - .L_517)
	.align		4
.L_517:
        /*0a84*/ 	.word	index@(_ZN2at6native29vectorized_elementwise_kernelILi8EZZZNS0_54_GLOBAL__N__d8c5977b_16_LinearAlgebra_cu_140f0503_289316addr_kernel_cudaERNS_14TensorIteratorERKN3c106ScalarES8_ENKUlvE_clEvENKUlvE6_clEvEUlNS5_7complexIdEESC_SC_E_St5arrayIPcLm4EEEEviT0_T1_)
        /*0a88*/ 	.word	0x00000048


	//----- nvinfo : EIATTR_FRAME_SIZE
	.align		4
.L_518:
        /*0a8c*/ 	.byte	0x04, 0x11
        /*0a8e*/ 	.short	(.L_520 - .L_519)
	.align		4
.L_519:
        /*0a90*/ 	.word	index@(_ZN2at6native29vectorized_elementwise_kernelILi8EZZZNS0_54_GLOBAL__N__d8c5977b_16_LinearAlgebra_cu_140f0503_289316addr_kernel_cudaERNS_14TensorIteratorERKN3c106ScalarES8_ENKUlvE_clEvENKUlvE6_clEvEUlNS5_7complexIdEESC_SC_E_St5arrayIPcLm4EEEEviT0_T1_)
        /*0a94*/ 	.word	0x00000000


	//----- nvinfo : EIATTR_REGCOUNT
	.align		4
.L_520:
        /*0a98*/ 	.byte	0x04, 0x2f
        /*0a9a*/ 	.short	(.L_522 - .L_521)
	.align		4
.L_521:
        /*0a9c*/ 	.word	index@(_ZN2at6native29vectorized_elementwise_kernelILi4EZZZNS0_54_GLOBAL__N__d8c5977b_16_LinearAlgebra_cu_140f0503_289316addr_kernel_cudaERNS_14TensorIteratorERKN3c106ScalarES8_ENKUlvE_clEvENKUlvE6_clEvEUlNS5_7complexIdEESC_SC_E_St5arrayIPcLm4EEEEviT0_T1_)
        /*0aa0*/ 	.word	0x00000048


	//----- nvinfo : EIATTR_FRAME_SIZE
	.align		4
.L_522:
        /*0aa4*/ 	.byte	0x04, 0x11
        /*0aa6*/ 	.short	(.L_524 - .L_523)
	.align		4
.L_523:
        /*0aa8*/ 	.word	index@(_ZN2at6native29vectorized_elementwise_kernelILi4EZZZNS0_54_GLOBAL__N__d8c5977b_16_LinearAlgebra_cu_140f0503_289316addr_kernel_cudaERNS_14TensorIteratorERKN3c106ScalarES8_ENKUlvE_clEvENKUlvE6_clEvEUlNS5_7complexIdEESC_SC_E_St5arrayIPcLm4EEEEviT0_T1_)
        /*0aac*/ 	.word	0x00000000


	//----- nvinfo : EIATTR_REGCOUNT
	.align		4
.L_524:
        /*0ab0*/ 	.byte	0x04, 0x2f
        /*0ab2*/ 	.short	(.L_526 - .L_525)
	.align		4
.L_525:
        /*0ab4*/ 	.word	index@(_ZN2at6native29vectorized_elementwise_kernelILi2EZZZNS0_54_GLOBAL__N__d8c5977b_16_LinearAlgebra_cu_140f0503_289316addr_kernel_cudaERNS_14TensorIteratorERKN3c106ScalarES8_ENKUlvE_clEvENKUlvE6_clEvEUlNS5_7complexIdEESC_SC_E_St5arrayIPcLm4EEEEviT0_T1_)
        /*0ab8*/ 	.word	0x00000048


	//----- nvinfo : EIATTR_FRAME_SIZE
	.align		4
.L_526:
        /*0abc*/ 	.byte	0x04, 0x11
        /*0abe*/ 	.short	(.L_528 - .L_527)
	.align		4
.L_527:
        /*0ac0*/ 	.word	index@(_ZN2at6native29vectorized_elementwise_kernelILi2EZZZNS0_54_GLOBAL__N__d8c5977b_16_LinearAlgebra_cu_140f0503_289316addr_kernel_cudaERNS_14TensorIteratorERKN3c106ScalarES8_ENKUlvE_clEvENKUlvE6_clEvEUlNS5_7complexIdEESC_SC_E_St5arrayIPcLm4EEEEviT0_T1_)
        /*0ac4*/ 	.word	0x00000000


	//----- nvinfo : EIATTR_REGCOUNT
	.align		4
.L_528:
        /*0ac8*/ 	.byte	0x04, 0x2f
        /*0aca*/ 	.short	(.L_530 - .L_529)
	.align		4
.L_529:
        /*0acc*/ 	.word	index@(_ZN2at6native27unrolled_elementwise_kernelIZZZNS0_54_GLOBAL__N__d8c5977b_16_LinearAlgebra_cu_140f0503_289316addr_kernel_cudaERNS_14TensorIteratorERKN3c106ScalarES8_ENKUlvE_clEvENKUlvE6_clEvEUlNS5_7complexIdEESC_SC_E_St5arrayIPcLm4EELi4E23TrivialOffsetCalculatorILi3EjESH_ILi1EjENS0_6memory15LoadWithoutCastENSK_16StoreWithoutCastEEEviT_T0_T2_T3_T4_T5_)
        /*0ad0*/ 	.word	0x00000030


	//----- nvinfo : EIATTR_FRAME_SIZE
	.align		4
.L_530:
        /*0ad4*/ 	.byte	0x04, 0x11
        /*0ad6*/ 	.short	(.L_532 - .L_531)
	.align		4
.L_531:
        /*0ad8*/ 	.word	index@(_ZN2at6native27unrolled_elementwise_kernelIZZZNS0_54_GLOBAL__N__d8c5977b_16_LinearAlgebra_cu_140f0503_289316addr_kernel_cudaERNS_14TensorIteratorERKN3c106ScalarES8_ENKUlvE_clEvENKUlvE6_clEvEUlNS5_7complexIdEESC_SC_E_St5arrayIPcLm4EELi4E23TrivialOffsetCalculatorILi3EjESH_ILi1EjENS0_6memory15LoadWithoutCastENSK_16StoreWithoutCastEEEviT_T0_T2_T3_T4_T5_)
        /*0adc*/ 	.word	0x00000000


	//----- nvinfo : EIATTR_REGCOUNT
	.align		4
.L_532:
        /*0ae0*/ 	.byte	0x04, 0x2f
        /*0ae2*/ 	.short	(.L_534 - .L_533)
	.align		4
.L_533:
        /*0ae4*/ 	.word	index@(_ZN2at6native18elementwise_kernelILi128ELi2EZNS0_22gpu_kernel_impl_nocastIZZZNS0_54_GLOBAL__N__d8c5977b_16_LinearAlgebra_cu_140f0503_289316addr_kernel_cudaERNS_14TensorIteratorERKN3c106ScalarES9_ENKUlvE_clEvENKUlvE6_clEvEUlNS6_7complexIdEESD_SD_E_EEvRNS_18TensorIteratorBaseERKT_EUliE_EEviT1_)
        /*0ae8*/ 	.word	0x00000012


	//----- nvinfo : EIATTR_FRAME_SIZE
	.align		4
.L_534:
        /*0aec*/ 	.byte	0x04, 0x11
        /*0aee*/ 	.short	(.L_536 - .L_535)
	.align		4
.L_535:
        /*0af0*/ 	.word	index@(_ZN2at6native18elementwise_kernelILi128ELi2EZNS0_22gpu_kernel_impl_nocastIZZZNS0_54_GLOBAL__N__d8c5977b_16_LinearAlgebra_cu_140f0503_289316addr_kernel_cudaERNS_14TensorIteratorERKN3c106ScalarES9_ENKUlvE_clEvENKUlvE6_clEvEUlNS6_7complexIdEESD_SD_E_EEvRNS_18TensorIteratorBaseERKT_EUliE_EEviT1_)
        /*0af4*/ 	.word	0x00000000


	//----- nvinfo : EIATTR_REGCOUNT
	.align		4
.L_536:
        /*0af8*/ 	.byte	0x04, 0x2f
        /*0afa*/ 	.short	(.L_538 - .L_537)
	.align		4
.L_537:
        /*0afc*/ 	.word	index@(_ZN2at6native27unrolled_elementwise_kernelIZZZNS0_54_GLOBAL__N__d8c5977b_16_LinearAlgebra_cu_140f0503_289316addr_kernel_cudaERNS_14TensorIteratorERKN3c106ScalarES8_ENKUlvE_clEvENKUlvE6_clEvEUlNS5_7complexIdEESC_SC_E_St5arrayIPcLm4EELi4E23TrivialOffsetCalculatorILi3EjESH_ILi1EjENS0_6memory12LoadWithCastILi3EEENSK_13StoreWithCastILi1EEEEEviT_T0_T2_T3_T4_T5_)
        /*0b00*/ 	.word	0x00000036


	//----- nvinfo : EIATTR_FRAME_SIZE
	.align		4
.L_538:
        /*0b04*/ 	.byte	0x04, 0x11
        /*0b06*/ 	.short	(.L_540 - .L_539)
	.align		4
.L_539:
        /*0b08*/ 	.word	index@(_ZN2at6native27unrolled_elementwise_kernelIZZZNS0_54_GLOBAL__N__d8c5977b_16_LinearAlgebra_cu_140f0503_289316addr_kernel_cudaERNS_14TensorIteratorERKN3c106ScalarES8_ENKUlvE_clEvENKUlvE6_clEvEUlNS5_7complexIdEESC_SC_E_St5arrayIPcLm4EELi4E23TrivialOffsetCalculatorILi3EjESH_ILi1EjENS0_6memory12LoadWithCastILi3EEENSK_13StoreWithCastILi1EEEEEviT_T0_T2_T3_T4_T5_)
        /*0b0c*/ 	.word	0x00000000


	//----- nvinfo : EIATTR_REGCOUNT
	.align		4
.L_540:
        /*0b10*/ 	.byte	0x04, 0x2f
        /*0b12*/ 	.short	(.L_542 - .L_541)
	.align		4
.L_541:
        /*0b14*/ 	.word	index@(_ZN2at6native18elementwise_kernelILi128ELi4EZNS0_15gpu_kernel_implIZZZNS0_54_GLOBAL__N__d8c5977b_16_LinearAlgebra_cu_140f0503_289316addr_kernel_cudaERNS_14TensorIteratorERKN3c106ScalarES9_ENKUlvE_clEvENKUlvE6_clEvEUlNS6_7complexIdEESD_SD_E_EEvRNS_18TensorIteratorBaseERKT_EUliE_EEviT1_)
        /*0b18*/ 	.word	0x0000001e


	//----- nvinfo : EIATTR_FRAME_SIZE
	.align		4
.L_542:
        /*0b1c*/ 	.byte	0x04, 0x11
        /*0b1e*/ 	.short	(.L_544 - .L_543)
	.align		4
.L_543:
        /*0b20*/ 	.word	index@(_ZN2at6native18elementwise_kernelILi128ELi4EZNS0_15gpu_kernel_implIZZZNS0_54_GLOBAL__N__d8c5977b_16_LinearAlgebra_cu_140f0503_289316addr_kernel_cudaERNS_14TensorIteratorERKN3c106ScalarES9_ENKUlvE_clEvENKUlvE6_clEvEUlNS6_7complexIdEESD_SD_E_EEvRNS_18TensorIteratorBaseERKT_EUliE_EEviT1_)
        /*0b24*/ 	.word	0x00000000


	//----- nvinfo : EIATTR_REGCOUNT
	.align		4
.L_544:
        /*0b28*/ 	.byte	0x04, 0x2f
        /*0b2a*/ 	.short	(.L_546 - .L_545)
	.align		4
.L_545:
        /*0b2c*/ 	.word	index@(_ZN2at6native29vectorized_elementwise_kernelILi8EZZZNS0_54_GLOBAL__N__d8c5977b_16_LinearAlgebra_cu_140f0503_289316addr_kernel_cudaERNS_14TensorIteratorERKN3c106ScalarES8_ENKUlvE_clEvENKUlvE6_clEvEUlNS5_7complexIdEESC_SC_E0_St5arrayIPcLm4EEEEviT0_T1_)
        /*0b30*/ 	.word	0x00000078


	//----- nvinfo : EIATTR_FRAME_SIZE
	.align		4
.L_546:
        /*0b34*/ 	.byte	0x04, 0x11
        /*0b36*/ 	.short	(.L_548 - .L_547)
	.align		4
.L_547:
        /*0b38*/ 	.word	index@(_ZN2at6native29vectorized_elementwise_kernelILi8EZZZNS0_54_GLOBAL__N__d8c5977b_16_LinearAlgebra_cu_140f0503_289316addr_kernel_cudaERNS_14TensorIteratorERKN3c106ScalarES8_ENKUlvE_clEvENKUlvE6_clEvEUlNS5_7complexIdEESC_SC_E0_St5arrayIPcLm4EEEEviT0_T1_)
        /*0b3c*/ 	.word	0x00000000


	//----- nvinfo : EIATTR_REGCOUNT
	.align		4
.L_548:
        /*0b40*/ 	.byte	0x04, 0x2f
        /*0b42*/ 	.short	(.L_550 - .L_549)
	.align		4
.L_549:
        /*0b44*/ 	.word	index@(_ZN2at6native29vectorized_elementwise_kernelILi4EZZZNS0_54_GLOBAL__N__d8c5977b_16_LinearAlgebra_cu_140f0503_289316addr_kernel_cudaERNS_14TensorIteratorERKN3c106ScalarES8_ENKUlvE_clEvENKUlvE6_clEvEUlNS5_7complexIdEESC_SC_E0_St5arrayIPcLm4EEEEviT0_T1_)
        /*0b48*/ 	.word	0x00000078


	//----- nvinfo : EIATTR_FRAME_SIZE
	.align		4
.L_550:
        /*0b4c*/ 	.byte	0x04, 0x11
        /*0b4e*/ 	.short	(.L_552 - .L_551)
	.align		4
.L_551:
        /*0b50*/ 	.word	index@(_ZN2at6native29vectorized_elementwise_kernelILi4EZZZNS0_54_GLOBAL__N__d8c5977b_16_LinearAlgebra_cu_140f0503_289316addr_kernel_cudaERNS_14TensorIteratorERKN3c106ScalarES8_ENKUlvE_clEvENKUlvE6_clEvEUlNS5_7complexIdEESC_SC_E0_St5arrayIPcLm4EEEEviT0_T1_)
        /*0b54*/ 	.word	0x00000000


	//----- nvinfo : EIATTR_REGCOUNT
	.align		4
.L_552:
        /*0b58*/ 	.byte	0x04, 0x2f
        /*0b5a*/ 	.short	(.L_554 - .L_553)
	.align		4
.L_553:
        /*0b5c*/ 	.word	index@(_ZN2at6native29vectorized_elementwise_kernelILi2EZZZNS0_54_GLOBAL__N__d8c5977b_16_LinearAlgebra_cu_140f0503_289316addr_kernel_cudaERNS_14TensorIteratorERKN3c106ScalarES8_ENKUlvE_clEvENKUlvE6_clEvEUlNS5_7complexIdEESC_SC_E0_St5arrayIPcLm4EEEEviT0_T1_)
        /*0b60*/ 	.word	0x00000078


	//----- nvinfo : EIATTR_FRAME_SIZE
	.align		4
.L_554:
        /*0b64*/ 	.byte	0x04, 0x11
        /*0b66*/ 	.short	(.L_556 - .L_555)
	.align		4
.L_555:
        /*0b68*/ 	.word	index@(_ZN2at6native29vectorized_elementwise_kernelILi2EZZZNS0_54_GLOBAL__N__d8c5977b_16_LinearAlgebra_cu_140f0503_289316addr_kernel_cudaERNS_14TensorIteratorERKN3c106ScalarES8_ENKUlvE_clEvENKUlvE6_clEvEUlNS5_7complexIdEESC_SC_E0_St5arrayIPcLm4EEEEviT0_T1_)
        /*0b6c*/ 	.word	0x00000000


	//----- nvinfo : EIATTR_REGCOUNT
	.align		4
.L_556:
        /*0b70*/ 	.byte	0x04, 0x2f
        /*0b72*/ 	.short	(.L_558 - .L_557)
	.align		4
.L_557:
        /*0b74*/ 	.word	index@(_ZN2at6native27unrolled_elementwise_kernelIZZZNS0_54_GLOBAL__N__d8c5977b_16_LinearAlgebra_cu_140f0503_289316addr_kernel_cudaERNS_14TensorIteratorERKN3c106ScalarES8_ENKUlvE_clEvENKUlvE6_clEvEUlNS5_7complexIdEESC_SC_E0_St5arrayIPcLm4EELi4E23TrivialOffsetCalculatorILi3EjESH_ILi1EjENS0_6memory15LoadWithoutCastENSK_16StoreWithoutCastEEEviT_T0_T2_T3_T4_T5_)
        /*0b78*/ 	.word	0x00000040


	//----- nvinfo : EIATTR_FRAME_SIZE
	.align		4
.L_558:
        /*0b7c*/ 	.byte	0x04, 0x11
        /*0b7e*/ 	.short	(.L_560 - .L_559)
	.align		4
.L_559:
        /*0b80*/ 	.word	index@(_ZN2at6native27unrolled_elementwise_kernelIZZZNS0_54_GLOBAL__N__d8c5977b_16_LinearAlgebra_cu_140f0503_289316addr_kernel_cudaERNS_14TensorIteratorERKN3c106ScalarES8_ENKUlvE_clEvENKUlvE6_clEvEUlNS5_7complexIdEESC_SC_E0_St5arrayIPcLm4EELi4E23TrivialOffsetCalculatorILi3EjESH_ILi1EjENS0_6memory15LoadWithoutCastENSK_16StoreWithoutCastEEEviT_T0_T2_T3_T4_T5_)
        /*0b84*/ 	.word	0x00000000


	//----- nvinfo : EIATTR_REGCOUNT
	.align		4
.L_560:
        /*0b88*/ 	.byte	0x04, 0x2f
        /*0b8a*/ 	.short	(.L_562 - .L_561)
	.align		4
.L_561:
        /*0b8c*/ 	.word	index@(_ZN2at6native18elementwise_kernelILi128ELi2EZNS0_22gpu_kernel_impl_nocastIZZZNS0_54_GLOBAL__N__d8c5977b_16_LinearAlgebra_cu_140f0503_289316addr_kernel_cudaERNS_14TensorIteratorERKN3c106ScalarES9_ENKUlvE_clEvENKUlvE6_clEvEUlNS6_7complexIdEESD_SD_E0_EEvRNS_18TensorIteratorBaseERKT_EUliE_EEviT1_)
        /*0b90*/ 	.word	0x00000018


	//----- nvinfo : EIATTR_FRAME_SIZE
	.align		4
.L_562:
        /*0b94*/ 	.byte	0x04, 0x11
        /*0b96*/ 	.short	(.L_564 - .L_563)
	.align		4
.L_563:
        /*0b98*/ 	.word	index@(_ZN2at6native18elementwise_kernelILi128ELi2EZNS0_22gpu_kernel_impl_nocastIZZZNS0_54_GLOBAL__N__d8c5977b_16_LinearAlgebra_cu_140f0503_289316addr_kernel_cudaERNS_14TensorIteratorERKN3c106ScalarES9_ENKUlvE_clEvENKUlvE6_clEvEUlNS6_7complexIdEESD_SD_E0_EEvRNS_18TensorIteratorBaseERKT_EUliE_EEviT1_)
        /*0b9c*/ 	.word	0x00000000


	//----- nvinfo : EIATTR_REGCOUNT
	.align		4
.L_564:
        /*0ba0*/ 	.byte	0x04, 0x2f
        /*0ba2*/ 	.short	(.L_566 - .L_565)
	.align		4
.L_565:
        /*0ba4*/ 	.word	index@(_ZN2at6native27unrolled_elementwise_kernelIZZZNS0_54_GLOBAL__N__d8c5977b_16_LinearAlgebra_cu_140f0503_289316addr_kernel_cudaERNS_14TensorIteratorERKN3c106ScalarES8_ENKUlvE_clEvENKUlvE6_clEvEUlNS5_7complexIdEESC_SC_E0_St5arrayIPcLm4EELi4E23TrivialOffsetCalculatorILi3EjESH_ILi1EjENS0_6memory12LoadWithCastILi3EEENSK_13StoreWithCastILi1EEEEEviT_T0_T2_T3_T4_T5_)
        /*0ba8*/ 	.word	0x00000045


	//----- nvinfo : EIATTR_FRAME_SIZE
	.align		4
.L_566:
        /*0bac*/ 	.byte	0x04, 0x11
        /*0bae*/ 	.short	(.L_568 - .L_567)
	.align		4
.L_567:
        /*0bb0*/ 	.word	index@(_ZN2at6native27unrolled_elementwise_kernelIZZZNS0_54_GLOBAL__N__d8c5977b_16_LinearAlgebra_cu_140f0503_289316addr_kernel_cudaERNS_14TensorIteratorERKN3c106ScalarES8_ENKUlvE_clEvENKUlvE6_clEvEUlNS5_7complexIdEESC_SC_E0_St5arrayIPcLm4EELi4E23TrivialOffsetCalculatorILi3EjESH_ILi1EjENS0_6memory12LoadWithCastILi3EEENSK_13StoreWithCastILi1EEEEEviT_T0_T2_T3_T4_T5_)
        /*0bb4*/ 	.word	0x00000000


	//----- nvinfo : EIATTR_REGCOUNT
	.align		4
.L_568:
        /*0bb8*/ 	.byte	0x04, 0x2f
        /*0bba*/ 	.short	(.L_570 - .L_569)
	.align		4
.L_569:
        /*0bbc*/ 	.word	index@(_ZN2at6native18elementwise_kernelILi128ELi4EZNS0_15gpu_kernel_implIZZZNS0_54_GLOBAL__N__d8c5977b_16_LinearAlgebra_cu_140f0503_289316addr_kernel_cudaERNS_14TensorIteratorERKN3c106ScalarES9_ENKUlvE_clEvENKUlvE6_clEvEUlNS6_7complexIdEESD_SD_E0_EEvRNS_18TensorIteratorBaseERKT_EUliE_EEviT1_)
        /*0bc0*/ 	.word	0x00000022


	//----- nvinfo : EIATTR_FRAME_SIZE
	.align		4
.L_570:
        /*0bc4*/ 	.byte	0x04, 0x11
        /*0bc6*/ 	.short	(.L_572 - .L_571)
	.align		4
.L_571:
        /*0bc8*/ 	.word	index@(_ZN2at6native18elementwise_kernelILi128ELi4EZNS0_15gpu_kernel_implIZZZNS0_54_GLOBAL__N__d8c5977b_16_LinearAlgebra_cu_140f0503_289316addr_kernel_cudaERNS_14TensorIteratorERKN3c106ScalarES9_ENKUlvE_clEvENKUlvE6_clEvEUlNS6_7complexIdEESD_SD_E0_EEvRNS_18TensorIteratorBaseERKT_EUliE_EEviT1_)
        /*0bcc*/ 	.word	0x00000000


	//----- nvinfo : EIATTR_REGCOUNT
	.align		4
.L_572:
        /*0bd0*/ 	.byte	0x04, 0x2f
        /*0bd2*/ 	.short	(.L_574 - .L_573)
	.align		4
.L_573:
        /*0bd4*/ 	.word	index@(_ZN2at6native29vectorized_elementwise_kernelILi8EZZZNS0_54_GLOBAL__N__d8c5977b_16_LinearAlgebra_cu_140f0503_289316addr_kernel_cudaERNS_14TensorIteratorERKN3c106ScalarES8_ENKUlvE_clEvENKUlvE7_clEvEUlNS5_7complexIfEESC_SC_E_St5arrayIPcLm4EEEEviT0_T1_)
        /*0bd8*/ 	.word	0x00000030


	//----- nvinfo : EIATTR_FRAME_SIZE
	.align		4
.L_574:
        /*0bdc*/ 	.byte	0x04, 0x11
        /*0bde*/ 	.short	(.L_576 - .L_575)
	.align		4
.L_575:
        /*0be0*/ 	.word	index@(_ZN2at6native29vectorized_elementwise_kernelILi8EZZZNS0_54_GLOBAL__N__d8c5977b_16_LinearAlgebra_cu_140f0503_289316addr_kernel_cudaERNS_14TensorIteratorERKN3c106ScalarES8_ENKUlvE_clEvENKUlvE7_clEvEUlNS5_7complexIfEESC_SC_E_St5arrayIPcLm4EEEEviT0_T1_)
        /*0be4*/ 	.word	0x00000000


	//----- nvinfo : EIATTR_REGCOUNT
	.align		4
.L_576:
        /*0be8*/ 	.byte	0x04, 0x2f
        /*0bea*/ 	.short	(.L_578 - .L_577)
	.align		4
.L_577:
        /*0bec*/ 	.word	index@(_ZN2at6native29vectorized_elementwise_kernelILi4EZZZNS0_54_GLOBAL__N__d8c5977b_16_LinearAlgebra_cu_140f0503_289316addr_kernel_cudaERNS_14TensorIteratorERKN3c106ScalarES8_ENKUlvE_clEvENKUlvE7_clEvEUlNS5_7complexIfEESC_SC_E_St5arrayIPcLm4EEEEviT0_T1_)
        /*0bf0*/ 	.word	0x00000030


	//----- nvinfo : EIATTR_FRAME_SIZE
	.align		4
.L_578:
        /*0bf4*/ 	.byte	0x04, 0x11
        /*0bf6*/ 	.short	(.L_580 - .L_579)
	.align		4
.L_579:
        /*0bf8*/ 	.word	index@(_ZN2at6native29vectorized_elementwise_kernelILi4EZZZNS0_54_GLOBAL__N__d8c5977b_16_LinearAlgebra_cu_140f0503_289316addr_kernel_cudaERNS_14TensorIteratorERKN3c106ScalarES8_ENKUlvE_clEvENKUlvE7_clEvEUlNS5_7complexIfEESC_SC_E_St5arrayIPcLm4EEEEviT0_T1_)
        /*0bfc*/ 	.word	0x00000000


	//----- nvinfo : EIATTR_REGCOUNT
	.align		4
.L_580:
        /*0c00*/ 	.byte	0x04, 0x2f
        /*0c02*/ 	.short	(.L_582 - .L_581)
	.align		4
.L_581:
        /*0c04*/ 	.word	index@(_ZN2at6native29vectorized_elementwise_kernelILi2EZZZNS0_54_GLOBAL__N__d8c5977b_16_LinearAlgebra_cu_140f0503_289316addr_kernel_cudaERNS_14TensorIteratorERKN3c106ScalarES8_ENKUlvE_clEvENKUlvE7_clEvEUlNS5_7complexIfEESC_SC_E_St5arrayIPcLm4EEEEviT0_T1_)
        /*0c08*/ 	.word	0x00000030


	//----- nvinfo : EIATTR_FRAME_SIZE
	.align		4
.L_582:
        /*0c0c*/ 	.byte	0x04, 0x11
        /*0c0e*/ 	.short	(.L_584 - .L_583)
	.align		4
.L_583:
        /*0c10*/ 	.word	index@(_ZN2at6native29vectorized_elementwise_kernelILi2EZZZNS0_54_GLOBAL__N__d8c5977b_16_LinearAlgebra_cu_140f0503_289316addr_kernel_cudaERNS_14TensorIteratorERKN3c106ScalarES8_ENKUlvE_clEvENKUlvE7_clEvEUlNS5_7complexIfEESC_SC_E_St5arrayIPcLm4EEEEviT0_T1_)
        /*0c14*/ 	.word	0x00000000


	//----- nvinfo : EIATTR_REGCOUNT
	.align		4
.L_584:
        /*0c18*/ 	.byte	0x04, 0x2f
        /*0c1a*/ 	.short	(.L_586 - .L_585)
	.align		4
.L_585:
        /*0c1c*/ 	.word	index@(_ZN2at6native27unrolled_elementwise_kernelIZZZNS0_54_GLOBAL__N__d8c5977b_16_LinearAlgebra_cu_140f0503_289316addr_kernel_cudaERNS_14TensorIteratorERKN3c106ScalarES8_ENKUlvE_clEvENKUlvE7_clEvEUlNS5_7complexIfEESC_SC_E_St5arrayIPcLm4EELi4E23TrivialOffsetCalculatorILi3EjESH_ILi1EjENS0_6memory15LoadWithoutCastENSK_16StoreWithoutCastEEEviT_T0_T2_T3_T4_T5_)
        /*0c20*/ 	.word	0x00000020


	//----- nvinfo : EIATTR_FRAME_SIZE
	.align		4
.L_586:
        /*0c24*/ 	.byte	0x04, 0x11
        /*0c26*/ 	.short	(.L_588 - .L_587)
	.align		4
.L_587:
        /*0c28*/ 	.word	index@(_ZN2at6native27unrolled_elementwise_kernelIZZZNS0_54_GLOBAL__N__d8c5977b_16_LinearAlgebra_cu_140f0503_289316addr_kernel_cudaERNS_14TensorIteratorERKN3c106ScalarES8_ENKUlvE_clEvENKUlvE7_clEvEUlNS5_7complexIfEESC_SC_E_St5arrayIPcLm4EELi4E23TrivialOffsetCalculatorILi3EjESH_ILi1EjENS0_6memory15LoadWithoutCastENSK_16StoreWithoutCastEEEviT_T0_T2_T3_T4_T5_)
        /*0c2c*/ 	.word	0x00000000


	//----- nvinfo : EIATTR_REGCOUNT
	.align		4
.L_588:
        /*0c30*/ 	.byte	0x04, 0x2f
        /*0c32*/ 	.short	(.L_590 - .L_589)
	.align		4
.L_589:
        /*0c34*/ 	.word	index@(_ZN2at6native18elementwise_kernelILi128ELi2EZNS0_22gpu_kernel_impl_nocastIZZZNS0_54_GLOBAL__N__d8c5977b_16_LinearAlgebra_cu_140f0503_289316addr_kernel_cudaERNS_14TensorIteratorERKN3c106ScalarES9_ENKUlvE_clEvENKUlvE7_clEvEUlNS6_7complexIfEESD_SD_E_EEvRNS_18TensorIteratorBaseERKT_EUliE_EEviT1_)
        /*0c38*/ 	.word	0x00000012


	//----- nvinfo : EIATTR_FRAME_SIZE
	.align		4
.L_590:
        /*0c3c*/ 	.byte	0x04, 0x11
        /*0c3e*/ 	.short	(.L_592 - .L_591)
	.align		4
.L_591:
        /*0c40*/ 	.word	index@(_ZN2at6native18elementwise_kernelILi128ELi2EZNS0_22gpu_kernel_impl_nocastIZZZNS0_54_GLOBAL__N__d8c5977b_16_LinearAlgebra_cu_140f0503_289316addr_kernel_cudaERNS_14TensorIteratorERKN3c106ScalarES9_ENKUlvE_clEvENKUlvE7_clEvEUlNS6_7complexIfEESD_SD_E_EEvRNS_18TensorIteratorBaseERKT_EUliE_EEviT1_)
        /*0c44*/ 	.word	0x00000000


	//----- nvinfo : EIATTR_REGCOUNT
	.align		4
.L_592:
        /*0c48*/ 	.byte	0x04, 0x2f
        /*0c4a*/ 	.short	(.L_594 - .L_593)
	.align		4
.L_593:
        /*0c4c*/ 	.word	index@(_ZN2at6native27unrolled_elementwise_kernelIZZZNS0_54_GLOBAL__N__d8c5977b_16_LinearAlgebra_cu_140f0503_289316addr_kernel_cudaERNS_14TensorIteratorERKN3c106ScalarES8_ENKUlvE_clEvENKUlvE7_clEvEUlNS5_7complexIfEESC_SC_E_St5arrayIPcLm4EELi4E23TrivialOffsetCalculatorILi3EjESH_ILi1EjENS0_6memory12LoadWithCastILi3EEENSK_13StoreWithCastILi1EEEEEviT_T0_T2_T3_T4_T5_)
        /*0c50*/ 	.word	0x00000028


	//----- nvinfo : EIATTR_FRAME_SIZE
	.align		4
.L_594:
        /*0c54*/ 	.byte	0x04, 0x11
        /*0c56*/ 	.short	(.L_596 - .L_595)
	.align		4
.L_595:
        /*0c58*/ 	.word	index@(_ZN2at6native27unrolled_elementwise_kernelIZZZNS0_54_GLOBAL__N__d8c5977b_16_LinearAlgebra_cu_140f0503_289316addr_kernel_cudaERNS_14TensorIteratorERKN3c106ScalarES8_ENKUlvE_clEvENKUlvE7_clEvEUlNS5_7complexIfEESC_SC_E_St5arrayIPcLm4EELi4E23TrivialOffsetCalculatorILi3EjESH_ILi1EjENS0_6memory12LoadWithCastILi3EEENSK_13StoreWithCastILi1EEEEEviT_T0_T2_T3_T4_T5_)
        /*0c5c*/ 	.word	0x00000000


	//----- nvinfo : EIATTR_REGCOUNT
	.align		4
.L_596:
        /*0c60*/ 	.byte	0x04, 0x2f
        /*0c62*/ 	.short	(.L_598 - .L_597)
	.align		4
.L_597:
        /*0c64*/ 	.word	index@(_ZN2at6native18elementwise_kernelILi128ELi4EZNS0_15gpu_kernel_implIZZZNS0_54_GLOBAL__N__d8c5977b_16_LinearAlgebra_cu_140f0503_289316addr_kernel_cudaERNS_14TensorIteratorERKN3c106ScalarES9_ENKUlvE_clEvENKUlvE7_clEvEUlNS6_7complexIfEESD_SD_E_EEvRNS_18TensorIteratorBaseERKT_EUliE_EEviT1_)
        /*0c68*/ 	.word	0x0000001c


	//----- nvinfo : EIATTR_FRAME_SIZE
	.align		4
.L_598:
        /*0c6c*/ 	.byte	0x04, 0x11
        /*0c6e*/ 	.short	(.L_600 - .L_599)
	.align		4
.L_599:
        /*0c70*/ 	.word	index@(_ZN2at6native18elementwise_kernelILi128ELi4EZNS0_15gpu_kernel_implIZZZNS0_54_GLOBAL__N__d8c5977b_16_LinearAlgebra_cu_140f0503_289316addr_kernel_cudaERNS_14TensorIteratorERKN3c106ScalarES9_ENKUlvE_clEvENKUlvE7_clEvEUlNS6_7complexIfEESD_SD_E_EEvRNS_18TensorIteratorBaseERKT_EUliE_EEviT1_)
        /*0c74*/ 	.word	0x00000000


	//----- nvinfo : EIATTR_REGCOUNT
	.align		4
.L_600:
        /*0c78*/ 	.byte	0x04, 0x2f
        /*0c7a*/ 	.short	(.L_602 - .L_601)
	.align		4
.L_601:
        /*0c7c*/ 	.word	index@(_ZN2at6native29vectorized_elementwise_kernelILi8EZZZNS0_54_GLOBAL__N__d8c5977b_16_LinearAlgebra_cu_140f0503_289316addr_kernel_cudaERNS_14TensorIteratorERKN3c106ScalarES8_ENKUlvE_clEvENKUlvE7_clEvEUlNS5_7complexIfEESC_SC_E0_St5arrayIPcLm4EEEEviT0_T1_)
        /*0c80*/ 	.word	0x00000040


	//----- nvinfo : EIATTR_FRAME_SIZE
	.align		4
.L_602:
        /*0c84*/ 	.byte	0x04, 0x11
        /*0c86*/ 	.short	(.L_604 - .L_603)
	.align		4
.L_603:
        /*0c88*/ 	.word	index@(_ZN2at6native29vectorized_elementwise_kernelILi8EZZZNS0_54_GLOBAL__N__d8c5977b_16_LinearAlgebra_cu_140f0503_289316addr_kernel_cudaERNS_14TensorIteratorERKN3c106ScalarES8_ENKUlvE_clEvENKUlvE7_clEvEUlNS5_7complexIfEESC_SC_E0_St5arrayIPcLm4EEEEviT0_T1_)
        /*0c8c*/ 	.word	0x00000000


	//----- nvinfo : EIATTR_REGCOUNT
	.align		4
.L_604:
        /*0c90*/ 	.byte	0x04, 0x2f
        /*0c92*/ 	.short	(.L_606 - .L_605)
	.align		4
.L_605:
        /*0c94*/ 	.word	index@(_ZN2at6native29vectorized_elementwise_kernelILi4EZZZNS0_54_GLOBAL__N__d8c5977b_16_LinearAlgebra_cu_140f0503_289316addr_kernel_cudaERNS_14TensorIteratorERKN3c106ScalarES8_ENKUlvE_clEvENKUlvE7_clEvEUlNS5_7complexIfEESC_SC_E0_St5arrayIPcLm4EEEEviT0_T1_)
        /*0c98*/ 	.word	0x00000040


	//----- nvinfo : EIATTR_FRAME_SIZE
	.align		4
.L_606:
        /*0c9c*/ 	.byte	0x04, 0x11
        /*0c9e*/ 	.short	(.L_608 - .L_607)
	.align		4
.L_607:
        /*0ca0*/ 	.word	index@(_ZN2at6native29vectorized_elementwise_kernelILi4EZZZNS0_54_GLOBAL__N__d8c5977b_16_LinearAlgebra_cu_140f0503_289316addr_kernel_cudaERNS_14TensorIteratorERKN3c106ScalarES8_ENKUlvE_clEvENKUlvE7_clEvEUlNS5_7complexIfEESC_SC_E0_St5arrayIPcLm4EEEEviT0_T1_)
        /*0ca4*/ 	.word	0x00000000


	//----- nvinfo : EIATTR_REGCOUNT
	.align		4
.L_608:
        /*0ca8*/ 	.byte	0x04, 0x2f
        /*0caa*/ 	.short	(.L_610 - .L_609)
	.align		4
.L_609:
        /*0cac*/ 	.word	index@(_ZN2at6native29vectorized_elementwise_kernelILi2EZZZNS0_54_GLOBAL__N__d8c5977b_16_LinearAlgebra_cu_140f0503_289316addr_kernel_cudaERNS_14TensorIteratorERKN3c106ScalarES8_ENKUlvE_clEvENKUlvE7_clEvEUlNS5_7complexIfEESC_SC_E0_St5arrayIPcLm4EEEEviT0_T1_)
        /*0cb0*/ 	.word	0x00000040


	//----- nvinfo : EIATTR_FRAME_SIZE
	.align		4
.L_610:
        /*0cb4*/ 	.byte	0x04, 0x11
        /*0cb6*/ 	.short	(.L_612 - .L_611)
	.align		4
.L_611:
        /*0cb8*/ 	.word	index@(_ZN2at6native29vectorized_elementwise_kernelILi2EZZZNS0_54_GLOBAL__N__d8c5977b_16_LinearAlgebra_cu_140f0503_289316addr_kernel_cudaERNS_14TensorIteratorERKN3c106ScalarES8_ENKUlvE_clEvENKUlvE7_clEvEUlNS5_7complexIfEESC_SC_E0_St5arrayIPcLm4EEEEviT0_T1_)
        /*0cbc*/ 	.word	0x00000000


	//----- nvinfo : EIATTR_REGCOUNT
	.align		4
.L_612:
        /*0cc0*/ 	.byte	0x04, 0x2f
        /*0cc2*/ 	.short	(.L_614 - .L_613)
	.align		4
.L_613:
        /*0cc4*/ 	.word	index@(_ZN2at6native27unrolled_elementwise_kernelIZZZNS0_54_GLOBAL__N__d8c5977b_16_LinearAlgebra_cu_140f0503_289316addr_kernel_cudaERNS_14TensorIteratorERKN3c106ScalarES8_ENKUlvE_clEvENKUlvE7_clEvEUlNS5_7complexIfEESC_SC_E0_St5arrayIPcLm4EELi4E23TrivialOffsetCalculatorILi3EjESH_ILi1EjENS0_6memory15LoadWithoutCastENSK_16StoreWithoutCastEEEviT_T0_T2_T3_T4_T5_)
        /*0cc8*/ 	.word	0x00000028


	//----- nvinfo : EIATTR_FRAME_SIZE
	.align		4
.L_614:
        /*0ccc*/ 	.byte	0x04, 0x11
        /*0cce*/ 	.short	(.L_616 - .L_615)
	.align		4
.L_615:
        /*0cd0*/ 	.word	index@(_ZN2at6native27unrolled_elementwise_kernelIZZZNS0_54_GLOBAL__N__d8c5977b_16_LinearAlgebra_cu_140f0503_289316addr_kernel_cudaERNS_14TensorIteratorERKN3c106ScalarES8_ENKUlvE_clEvENKUlvE7_clEvEUlNS5_7complexIfEESC_SC_E0_St5arrayIPcLm4EELi4E23TrivialOffsetCalculatorILi3EjESH_ILi1EjENS0_6memory15LoadWithoutCastENSK_16StoreWithoutCastEEEviT_T0_T2_T3_T4_T5_)
        /*0cd4*/ 	.word	0x00000000


	//----- nvinfo : EIATTR_REGCOUNT
	.align		4
.L_616:
        /*0cd8*/ 	.byte	0x04, 0x2f
        /*0cda*/ 	.short	(.L_618 - .L_617)
	.align		4
.L_617:
        /*0cdc*/ 	.word	index@(_ZN2at6native18elementwise_kernelILi128ELi2EZNS0_22gpu_kernel_impl_nocastIZZZNS0_54_GLOBAL__N__d8c5977b_16_LinearAlgebra_cu_140f0503_289316addr_kernel_cudaERNS_14TensorIteratorERKN3c106ScalarES9_ENKUlvE_clEvENKUlvE7_clEvEUlNS6_7complexIfEESD_SD_E0_EEvRNS_18TensorIteratorBaseERKT_EUliE_EEviT1_)
        /*0ce0*/ 	.word	0x00000016


	//----- nvinfo : EIATTR_FRAME_SIZE
	.align		4
.L_618:
        /*0ce4*/ 	.byte	0x04, 0x11
        /*0ce6*/ 	.short	(.L_620 - .L_619)
	.align		4
.L_619:
        /*0ce8*/ 	.word	index@(_ZN2at6native18elementwise_kernelILi128ELi2EZNS0_22gpu_kernel_impl_nocastIZZZNS0_54_GLOBAL__N__d8c5977b_16_LinearAlgebra_cu_140f0503_289316addr_kernel_cudaERNS_14TensorIteratorERKN3c106ScalarES9_ENKUlvE_clEvENKUlvE7_clEvEUlNS6_7complexIfEESD_SD_E0_EEvRNS_18TensorIteratorBaseERKT_EUliE_EEviT1_)
        /*0cec*/ 	.word	0x00000000


	//----- nvinfo : EIATTR_REGCOUNT
	.align		4
.L_620:
        /*0cf0*/ 	.byte	0x04, 0x2f
        /*0cf2*/ 	.short	(.L_622 - .L_621)
	.align		4
.L_621:
        /*0cf4*/ 	.word	index@(_ZN2at6native27unrolled_elementwise_kernelIZZZNS0_54_GLOBAL__N__d8c5977b_16_LinearAlgebra_cu_140f0503_289316addr_kernel_cudaERNS_14TensorIteratorERKN3c106ScalarES8_ENKUlvE_clEvENKUlvE7_clEvEUlNS5_7complexIfEESC_SC_E0_St5arrayIPcLm4EELi4E23TrivialOffsetCalculatorILi3EjESH_ILi1EjENS0_6memory12LoadWithCastILi3EEENSK_13StoreWithCastILi1EEEEEviT_T0_T2_T3_T4_T5_)
        /*0cf8*/ 	.word	0x00000030


	//----- nvinfo : EIATTR_FRAME_SIZE
	.align		4
.L_622:
        /*0cfc*/ 	.byte	0x04, 0x11
        /*0cfe*/ 	.short	(.L_624 - .L_623)
	.align		4
.L_623:
        /*0d00*/ 	.word	index@(_ZN2at6native27unrolled_elementwise_kernelIZZZNS0_54_GLOBAL__N__d8c5977b_16_LinearAlgebra_cu_140f0503_289316addr_kernel_cudaERNS_14TensorIteratorERKN3c106ScalarES8_ENKUlvE_clEvENKUlvE7_clEvEUlNS5_7complexIfEESC_SC_E0_St5arrayIPcLm4EELi4E23TrivialOffsetCalculatorILi3EjESH_ILi1EjENS0_6memory12LoadWithCastILi3EEENSK_13StoreWithCastILi1EEEEEviT_T0_T2_T3_T4_T5_)
        /*0d04*/ 	.word	0x00000000


	//----- nvinfo : EIATTR_REGCOUNT
	.align		4
.L_624:
        /*0d08*/ 	.byte	0x04, 0x2f
        /*0d0a*/ 	.short	(.L_626 - .L_625)
	.align		4
.L_625:
        /*0d0c*/ 	.word	index@(_ZN2at6native18elementwise_kernelILi128ELi4EZNS0_15gpu_kernel_implIZZZNS0_54_GLOBAL__N__d8c5977b_16_LinearAlgebra_cu_140f0503_289316addr_kernel_cudaERNS_14TensorIteratorERKN3c106ScalarES9_ENKUlvE_clEvENKUlvE7_clEvEUlNS6_7complexIfEESD_SD_E0_EEvRNS_18TensorIteratorBaseERKT_EUliE_EEviT1_)
        /*0d10*/ 	.word	0x0000001c


	//----- nvinfo : EIATTR_FRAME_SIZE
	.align		4
.L_626:
        /*0d14*/ 	.byte	0x04, 0x11
        /*0d16*/ 	.short	(.L_628 - .L_627)
	.align		4
.L_627:
        /*0d18*/ 	.word	index@(_ZN2at6native18elementwise_kernelILi128ELi4EZNS0_15gpu_kernel_implIZZZNS0_54_GLOBAL__N__d8c5977b_16_LinearAlgebra_cu_140f0503_289316addr_kernel_cudaERNS_14TensorIteratorERKN3c106ScalarES9_ENKUlvE_clEvENKUlvE7_clEvEUlNS6_7complexIfEESD_SD_E0_EEvRNS_18TensorIteratorBaseERKT_EUliE_EEviT1_)
        /*0d1c*/ 	.word	0x00000000


	//----- nvinfo : EIATTR_REGCOUNT
	.align		4
.L_628:
        /*0d20*/ 	.byte	0x04, 0x2f
        /*0d22*/ 	.short	(.L_630 - .L_629)
	.align		4
.L_629:
        /*0d24*/ 	.word	index@(_ZN2at6native29vectorized_elementwise_kernelILi8EZZZNS0_54_GLOBAL__N__d8c5977b_16_LinearAlgebra_cu_140f0503_289316addr_kernel_cudaERNS_14TensorIteratorERKN3c106ScalarES8_ENKUlvE_clEvENKUlvE8_clEvEUlNS5_8BFloat16ESB_SB_E_St5arrayIPcLm4EEEEviT0_T1_)
        /*0d28*/ 	.word	0x00000028


	//----- nvinfo : EIATTR_FRAME_SIZE
	.align		4
.L_630:
        /*0d2c*/ 	.byte	0x04, 0x11
        /*0d2e*/ 	.short	(.L_632 - .L_631)
	.align		4
.L_631:
        /*0d30*/ 	.word	index@(_ZN2at6native29vectorized_elementwise_kernelILi8EZZZNS0_54_GLOBAL__N__d8c5977b_16_LinearAlgebra_cu_140f0503_289316addr_kernel_cudaERNS_14TensorIteratorERKN3c106ScalarES8_ENKUlvE_clEvENKUlvE8_clEvEUlNS5_8BFloat16ESB_SB_E_St5arrayIPcLm4EEEEviT0_T1_)
        /*0d34*/ 	.word	0x00000000


	//----- nvinfo : EIATTR_REGCOUNT
	.align		4
.L_632:
        /*0d38*/ 	.byte	0x04, 0x2f
        /*0d3a*/ 	.short	(.L_634 - .L_633)
	.align		4
.L_633:
        /*0d3c*/ 	.word	index@(_ZN2at6native29vectorized_elementwise_kernelILi4EZZZNS0_54_GLOBAL__N__d8c5977b_16_LinearAlgebra_cu_140f0503_289316addr_kernel_cudaERNS_14TensorIteratorERKN3c106ScalarES8_ENKUlvE_clEvENKUlvE8_clEvEUlNS5_8BFloat16ESB_SB_E_St5arrayIPcLm4EEEEviT0_T1_)
        /*0d40*/ 	.word	0x00000028


	//----- nvinfo : EIATTR_FRAME_SIZE
	.align		4
.L_634:
        /*0d44*/ 	.byte	0x04, 0x11
        /*0d46*/ 	.short	(.L_636 - .L_635)
	.align		4
.L_635:
        /*0d48*/ 	.word	index@(_ZN2at6native29vectorized_elementwise_kernelILi4EZZZNS0_54_GLOBAL__N__d8c5977b_16_LinearAlgebra_cu_140f0503_289316addr_kernel_cudaERNS_14TensorIteratorERKN3c106ScalarES8_ENKUlvE_clEvENKUlvE8_clEvEUlNS5_8BFloat16ESB_SB_E_St5arrayIPcLm4EEEEviT0_T1_)
        /*0d4c*/ 	.word	0x00000000


	//----- nvinfo : EIATTR_REGCOUNT
	.align		4
.L_636:
        /*0d50*/ 	.byte	0x04, 0x2f
        /*0d52*/ 	.short	(.L_638 - .L_637)
	.align		4
.L_637:
        /*0d54*/ 	.word	index@(_ZN2at6native29vectorized_elementwise_kernelILi2EZZZNS0_54_GLOBAL__N__d8c5977b_16_LinearAlgebra_cu_140f0503_289316addr_kernel_cudaERNS_14TensorIteratorERKN3c106ScalarES8_ENKUlvE_clEvENKUlvE8_clEvEUlNS5_8BFloat16ESB_SB_E_St5arrayIPcLm4EEEEviT0_T1_)
        /*0d58*/ 	.word	0x00000028


	//----- nvinfo : EIATTR_FRAME_SIZE
	.align		4
.L_638:
        /*0d5c*/ 	.byte	0x04, 0x11
        /*0d5e*/ 	.short	(.L_640 - .L_639)
	.align		4
.L_639:
        /*0d60*/ 	.word	index@(_ZN2at6native29vectorized_elementwise_kernelILi2EZZZNS0_54_GLOBAL__N__d8c5977b_16_LinearAlgebra_cu_140f0503_289316addr_kernel_cudaERNS_14TensorIteratorERKN3c106ScalarES8_ENKUlvE_clEvENKUlvE8_clEvEUlNS5_8BFloat16ESB_SB_E_St5arrayIPcLm4EEEEviT0_T1_)
        /*0d64*/ 	.word	0x00000000


	//----- nvinfo : EIATTR_REGCOUNT
	.align		4
.L_640:
        /*0d68*/ 	.byte	0x04, 0x2f
        /*0d6a*/ 	.short	(.L_642 - .L_641)
	.align		4
.L_641:
        /*0d6c*/ 	.word	index@(_ZN2at6native27unrolled_elementwise_kernelIZZZNS0_54_GLOBAL__N__d8c5977b_16_LinearAlgebra_cu_140f0503_289316addr_kernel_cudaERNS_14TensorIteratorERKN3c106ScalarES8_ENKUlvE_clEvENKUlvE8_clEvEUlNS5_8BFloat16ESB_SB_E_St5arrayIPcLm4EELi4E23TrivialOffsetCalculatorILi3EjESG_ILi1EjENS0_6memory15LoadWithoutCastENSJ_16StoreWithoutCastEEEviT_T0_T2_T3_T4_T5_)
        /*0d70*/ 	.word	0x00000020


	//----- nvinfo : EIATTR_FRAME_SIZE
	.align		4
.L_642:
        /*0d74*/ 	.byte	0x04, 0x11
        /*0d76*/ 	.short	(.L_644 - .L_643)
	.align		4
.L_643:
        /*0d78*/ 	.word	index@(_ZN2at6native27unrolled_elementwise_kernelIZZZNS0_54_GLOBAL__N__d8c5977b_16_LinearAlgebra_cu_140f0503_289316addr_kernel_cudaERNS_14TensorIteratorERKN3c106ScalarES8_ENKUlvE_clEvENKUlvE8_clEvEUlNS5_8BFloat16ESB_SB_E_St5arrayIPcLm4EELi4E23TrivialOffsetCalculatorILi3EjESG_ILi1EjENS0_6memory15LoadWithoutCastENSJ_16StoreWithoutCastEEEviT_T0_T2_T3_T4_T5_)
        /*0d7c*/ 	.word	0x00000000


	//----- nvinfo : EIATTR_REGCOUNT
	.align		4
.L_644:
        /*0d80*/ 	.byte	0x04, 0x2f
        /*0d82*/ 	.short	(.L_646 - .L_645)
	.align		4
.L_645:
        /*0d84*/ 	.word	index@(_ZN2at6native18elementwise_kernelILi128ELi4EZNS0_22gpu_kernel_impl_nocastIZZZNS0_54_GLOBAL__N__d8c5977b_16_LinearAlgebra_cu_140f0503_289316addr_kernel_cudaERNS_14TensorIteratorERKN3c106ScalarES9_ENKUlvE_clEvENKUlvE8_clEvEUlNS6_8BFloat16ESC_SC_E_EEvRNS_18TensorIteratorBaseERKT_EUliE_EEviT1_)
        /*0d88*/ 	.word	0x00000012


	//----- nvinfo : EIATTR_FRAME_SIZE
	.align		4
.L_646:
        /*0d8c*/ 	.byte	0x04, 0x11
        /*0d8e*/ 	.short	(.L_648 - .L_647)
	.align		4
.L_647:
        /*0d90*/ 	.word	index@(_ZN2at6native18elementwise_kernelILi128ELi4EZNS0_22gpu_kernel_impl_nocastIZZZNS0_54_GLOBAL__N__d8c5977b_16_LinearAlgebra_cu_140f0503_289316addr_kernel_cudaERNS_14TensorIteratorERKN3c106ScalarES9_ENKUlvE_clEvENKUlvE8_clEvEUlNS6_8BFloat16ESC_SC_E_EEvRNS_18TensorIteratorBaseERKT_EUliE_EEviT1_)
        /*0d94*/ 	.word	0x00000000


	//----- nvinfo : EIATTR_REGCOUNT
	.align		4
.L_648:
        /*0d98*/ 	.byte	0x04, 0x2f
        /*0d9a*/ 	.short	(.L_650 - .L_649)
	.align		4
.L_649:
        /*0d9c*/ 	.word	index@(_ZN2at6native27unrolled_elementwise_kernelIZZZNS0_54_GLOBAL__N__d8c5977b_16_LinearAlgebra_cu_140f0503_289316addr_kernel_cudaERNS_14TensorIteratorERKN3c106ScalarES8_ENKUlvE_clEvENKUlvE8_clEvEUlNS5_8BFloat16ESB_SB_E_St5arrayIPcLm4EELi4E23TrivialOffsetCalculatorILi3EjESG_ILi1EjENS0_6memory12LoadWithCastILi3EEENSJ_13StoreWithCastILi1EEEEEviT_T0_T2_T3_T4_T5_)
        /*0da0*/ 	.word	0x0000001e


	//----- nvinfo : EIATTR_FRAME_SIZE
	.align		4
.L_650:
        /*0da4*/ 	.byte	0x04, 0x11
        /*0da6*/ 	.short	(.L_652 - .L_651)
	.align		4
.L_651:
        /*0da8*/ 	.word	index@(_ZN2at6native27unrolled_elementwise_kernelIZZZNS0_54_GLOBAL__N__d8c5977b_16_LinearAlgebra_cu_140f0503_289316addr_kernel_cudaERNS_14TensorIteratorERKN3c106ScalarES8_ENKUlvE_clEvENKUlvE8_clEvEUlNS5_8BFloat16ESB_SB_E_St5arrayIPcLm4EELi4E23TrivialOffsetCalculatorILi3EjESG_ILi1EjENS0_6memory12LoadWithCastILi3EEENSJ_13StoreWithCastILi1EEEEEviT_T0_T2_T3_T4_T5_)
        /*0dac*/ 	.word	0x00000000


	//----- nvinfo : EIATTR_REGCOUNT
	.align		4
.L_652:
        /*0db0*/ 	.byte	0x04, 0x2f
        /*0db2*/ 	.short	(.L_654 - .L_653)
	.align		4
.L_653:
        /*0db4*/ 	.word	index@(_ZN2at6native18elementwise_kernelILi128ELi4EZNS0_15gpu_kernel_implIZZZNS0_54_GLOBAL__N__d8c5977b_16_LinearAlgebra_cu_140f0503_289316addr_kernel_cudaERNS_14TensorIteratorERKN3c106ScalarES9_ENKUlvE_clEvENKUlvE8_clEvEUlNS6_8BFloat16ESC_SC_E_EEvRNS_18TensorIteratorBaseERKT_EUliE_EEviT1_)
        /*0db8*/ 	.word	0x0000001b


	//----- nvinfo : EIATTR_FRAME_SIZE
	.align		4
.L_654:
        /*0dbc*/ 	.byte	0x04, 0x11
        /*0dbe*/ 	.short	(.L_656 - .L_655)
	.align		4
.L_655:
        /*0dc0*/ 	.word	index@(_ZN2at6native18elementwise_kernelILi128ELi4EZNS0_15gpu_kernel_implIZZZNS0_54_GLOBAL__N__d8c5977b_16_LinearAlgebra_cu_140f0503_289316addr_kernel_cudaERNS_14TensorIteratorERKN3c106ScalarES9_ENKUlvE_clEvENKUlvE8_clEvEUlNS6_8BFloat16ESC_SC_E_EEvRNS_18TensorIteratorBaseERKT_EUliE_EEviT1_)
        /*0dc4*/ 	.word	0x00000000


	//----- nvinfo : EIATTR_REGCOUNT
	.align		4
.L_656:
        /*0dc8*/ 	.byte	0x04, 0x2f
        /*0dca*/ 	.short	(.L_658 - .L_657)
	.align		4
.L_657:
        /*0dcc*/ 	.word	index@(_ZN2at6native29vectorized_elementwise_kernelILi8EZZZNS0_54_GLOBAL__N__d8c5977b_16_LinearAlgebra_cu_140f0503_289316addr_kernel_cudaERNS_14TensorIteratorERKN3c106ScalarES8_ENKUlvE_clEvENKUlvE8_clEvEUlNS5_8BFloat16ESB_SB_E0_St5arrayIPcLm4EEEEviT0_T1_)
        /*0dd0*/ 	.word	0x00000020


	//----- nvinfo : EIATTR_FRAME_SIZE
	.align		4
.L_658:
        /*0dd4*/ 	.byte	0x04, 0x11
        /*0dd6*/ 	.short	(.L_660 - .L_659)
	.align		4
.L_659:
        /*0dd8*/ 	.word	index@(_ZN2at6native29vectorized_elementwise_kernelILi8EZZZNS0_54_GLOBAL__N__d8c5977b_16_LinearAlgebra_cu_140f0503_289316addr_kernel_cudaERNS_14TensorIteratorERKN3c106ScalarES8_ENKUlvE_clEvENKUlvE8_clEvEUlNS5_8BFloat16ESB_SB_E0_St5arrayIPcLm4EEEEviT0_T1_)
        /*0ddc*/ 	.word	0x00000000


	//----- nvinfo : EIATTR_REGCOUNT
	.align		4
.L_660:
        /*0de0*/ 	.byte	0x04, 0x2f
        /*0de2*/ 	.short	(.L_662 - .L_661)
	.align		4
.L_661:
        /*0de4*/ 	.word	index@(_ZN2at6native29vectorized_elementwise_kernelILi4EZZZNS0_54_GLOBAL__N__d8c5977b_16_LinearAlgebra_cu_140f0503_289316addr_kernel_cudaERNS_14TensorIteratorERKN3c106ScalarES8_ENKUlvE_clEvENKUlvE8_clEvEUlNS5_8BFloat16ESB_SB_E0_St5arrayIPcLm4EEEEviT0_T1_)
        /*0de8*/ 	.word	0x00000020


	//----- nvinfo : EIATTR_FRAME_SIZE
	.align		4
.L_662:
        /*0dec*/ 	.byte	0x04, 0x11
        /*0dee*/ 	.short	(.L_664 - .L_663)
	.align		4
.L_663:
        /*0df0*/ 	.word	index@(_ZN2at6native29vectorized_elementwise_kernelILi4EZZZNS0_54_GLOBAL__N__d8c5977b_16_LinearAlgebra_cu_140f0503_289316addr_kernel_cudaERNS_14TensorIteratorERKN3c106ScalarES8_ENKUlvE_clEvENKUlvE8_clEvEUlNS5_8BFloat16ESB_SB_E0_St5arrayIPcLm4EEEEviT0_T1_)
        /*0df4*/ 	.word	0x00000000


	//----- nvinfo : EIATTR_REGCOUNT
	.align		4
.L_664:
        /*0df8*/ 	.byte	0x04, 0x2f
        /*0dfa*/ 	.short	(.L_666 - .L_665)
	.align		4
.L_665:
        /*0dfc*/ 	.word	index@(_ZN2at6native29vectorized_elementwise_kernelILi2EZZZNS0_54_GLOBAL__N__d8c5977b_16_LinearAlgebra_cu_140f0503_289316addr_kernel_cudaERNS_14TensorIteratorERKN3c106ScalarES8_ENKUlvE_clEvENKUlvE8_clEvEUlNS5_8BFloat16ESB_SB_E0_St5arrayIPcLm4EEEEviT0_T1_)
        /*0e00*/ 	.word	0x00000020


	//----- nvinfo : EIATTR_FRAME_SIZE
	.align		4
.L_666:
        /*0e04*/ 	.byte	0x04, 0x11
        /*0e06*/ 	.short	(.L_668 - .L_667)
	.align		4
.L_667:
        /*0e08*/ 	.word	index@(_ZN2at6native29vectorized_elementwise_kernelILi2EZZZNS0_54_GLOBAL__N__d8c5977b_16_LinearAlgebra_cu_140f0503_289316addr_kernel_cudaERNS_14TensorIteratorERKN3c106ScalarES8_ENKUlvE_clEvENKUlvE8_clEvEUlNS5_8BFloat16ESB_SB_E0_St5arrayIPcLm4EEEEviT0_T1_)
        /*0e0c*/ 	.word	0x00000000


	//----- nvinfo : EIATTR_REGCOUNT
	.align		4
.L_668:
        /*0e10*/ 	.byte	0x04, 0x2f
        /*0e12*/ 	.short	(.L_670 - .L_669)
	.align		4
.L_669:
        /*0e14*/ 	.word	index@(_ZN2at6native27unrolled_elementwise_kernelIZZZNS0_54_GLOBAL__N__d8c5977b_16_LinearAlgebra_cu_140f0503_289316addr_kernel_cudaERNS_14TensorIteratorERKN3c106ScalarES8_ENKUlvE_clEvENKUlvE8_clEvEUlNS5_8BFloat16ESB_SB_E0_St5arrayIPcLm4EELi4E23TrivialOffsetCalculatorILi3EjESG_ILi1EjENS0_6memory15LoadWithoutCastENSJ_16StoreWithoutCastEEEviT_T0_T2_T3_T4_T5_)
        /*0e18*/ 	.word	0x00000020


	//----- nvinfo : EIATTR_FRAME_SIZE
	.align		4
.L_670:
        /*0e1c*/ 	.byte	0x04, 0x11
        /*0e1e*/ 	.short	(.L_672 - .L_671)
	.align		4
.L_671:
        /*0e20*/ 	.word	index@(_ZN2at6native27unrolled_elementwise_kernelIZZZNS0_54_GLOBAL__N__d8c5977b_16_LinearAlgebra_cu_140f0503_289316addr_kernel_cudaERNS_14TensorIteratorERKN3c106ScalarES8_ENKUlvE_clEvENKUlvE8_clEvEUlNS5_8BFloat16ESB_SB_E0_St5arrayIPcLm4EELi4E23TrivialOffsetCalculatorILi3EjESG_ILi1EjENS0_6memory15LoadWithoutCastENSJ_16StoreWithoutCastEEEviT_T0_T2_T3_T4_T5_)
        /*0e24*/ 	.word	0x00000000


	//----- nvinfo : EIATTR_REGCOUNT
	.align		4
.L_672:
        /*0e28*/ 	.byte	0x04, 0x2f
        /*0e2a*/ 	.short	(.L_674 - .L_673)
	.align		4
.L_673:
        /*0e2c*/ 	.word	index@(_ZN2at6native18elementwise_kernelILi128ELi4EZNS0_22gpu_kernel_impl_nocastIZZZNS0_54_GLOBAL__N__d8c5977b_16_LinearAlgebra_cu_140f0503_289316addr_kernel_cudaERNS_14TensorIteratorERKN3c106ScalarES9_ENKUlvE_clEvENKUlvE8_clEvEUlNS6_8BFloat16ESC_SC_E0_EEvRNS_18TensorIteratorBaseERKT_EUliE_EEviT1_)
        /*0e30*/ 	.word	0x00000016


	//----- nvinfo : EIATTR_FRAME_SIZE
	.align		4
.L_674:
        /*0e34*/ 	.byte	0x04, 0x11
        /*0e36*/ 	.short	(.L_676 - .L_675)
	.align		4
.L_675:
        /*0e38*/ 	.word	index@(_ZN2at6native18elementwise_kernelILi128ELi4EZNS0_22gpu_kernel_impl_nocastIZZZNS0_54_GLOBAL__N__d8c5977b_16_LinearAlgebra_cu_140f0503_289316addr_kernel_cudaERNS_14TensorIteratorERKN3c106ScalarES9_ENKUlvE_clEvENKUlvE8_clEvEUlNS6_8BFloat16ESC_SC_E0_EEvRNS_18TensorIteratorBaseERKT_EUliE_EEviT1_)
        /*0e3c*/ 	.word	0x00000000


	//----- nvinfo : EIATTR_REGCOUNT
	.align		4
.L_676:
        /*0e40*/ 	.byte	0x04, 0x2f
        /*0e42*/ 	.short	(.L_678 - .L_677)
	.align		4
.L_677:
        /*0e44*/ 	.word	index@(_ZN2at6native27unrolled_elementwise_kernelIZZZNS0_54_GLOBAL__N__d8c5977b_16_LinearAlgebra_cu_140f0503_289316addr_kernel_cudaERNS_14TensorIteratorERKN3c106ScalarES8_ENKUlvE_clEvENKUlvE8_clEvEUlNS5_8BFloat16ESB_SB_E0_St5arrayIPcLm4EELi4E23TrivialOffsetCalculatorILi3EjESG_ILi1EjENS0_6memory12LoadWithCastILi3EEENSJ_13StoreWithCastILi1EEEEEviT_T0_T2_T3_T4_T5_)
        /*0e48*/ 	.word	0x00000020


	//----- nvinfo : EIATTR_FRAME_SIZE
	.align		4
.L_678:
        /*0e4c*/ 	.byte	0x04, 0x11
        /*0e4e*/ 	.short	(.L_680 - .L_679)
	.align		4
.L_679:
        /*0e50*/ 	.word	index@(_ZN2at6native27unrolled_elementwise_kernelIZZZNS0_54_GLOBAL__N__d8c5977b_16_LinearAlgebra_cu_140f0503_289316addr_kernel_cudaERNS_14TensorIteratorERKN3c106ScalarES8_ENKUlvE_clEvENKUlvE8_clEvEUlNS5_8BFloat16ESB_SB_E0_St5arrayIPcLm4EELi4E23TrivialOffsetCalculatorILi3EjESG_ILi1EjENS0_6memory12LoadWithCastILi3EEENSJ_13StoreWithCastILi1EEEEEviT_T0_T2_T3_T4_T5_)
        /*0e54*/ 	.word	0x00000000


	//----- nvinfo : EIATTR_REGCOUNT
	.align		4
.L_680:
        /*0e58*/ 	.byte	0x04, 0x2f
        /*0e5a*/ 	.short	(.L_682 - .L_681)
	.align		4
.L_681:
        /*0e5c*/ 	.word	index@(_ZN2at6native18elementwise_kernelILi128ELi4EZNS0_15gpu_kernel_implIZZZNS0_54_GLOBAL__N__d8c5977b_16_LinearAlgebra_cu_140f0503_289316addr_kernel_cudaERNS_14TensorIteratorERKN3c106ScalarES9_ENKUlvE_clEvENKUlvE8_clEvEUlNS6_8BFloat16ESC_SC_E0_EEvRNS_18TensorIteratorBaseERKT_EUliE_EEviT1_)
        /*0e60*/ 	.word	0x0000001b


	//----- nvinfo : EIATTR_FRAME_SIZE
	.align		4
.L_682:
        /*0e64*/ 	.byte	0x04, 0x11
        /*0e66*/ 	.short	(.L_684 - .L_683)
	.align		4
.L_683:
        /*0e68*/ 	.word	index@(_ZN2at6native18elementwise_kernelILi128ELi4EZNS0_15gpu_kernel_implIZZZNS0_54_GLOBAL__N__d8c5977b_16_LinearAlgebra_cu_140f0503_289316addr_kernel_cudaERNS_14TensorIteratorERKN3c106ScalarES9_ENKUlvE_clEvENKUlvE8_clEvEUlNS6_8BFloat16ESC_SC_E0_EEvRNS_18TensorIteratorBaseERKT_EUliE_EEviT1_)
        /*0e6c*/ 	.word	0x00000000


	//----- nvinfo : EIATTR_REGCOUNT
	.align		4
.L_684:
        /*0e70*/ 	.byte	0x04, 0x2f
        /*0e72*/ 	.short	(.L_686 - .L_685)
	.align		4
.L_685:
        /*0e74*/ 	.word	index@(_ZN2at6native29vectorized_elementwise_kernelILi8EZZZNS0_54_GLOBAL__N__d8c5977b_16_LinearAlgebra_cu_140f0503_289316addr_kernel_cudaERNS_14TensorIteratorERKN3c106ScalarES8_ENKUlvE_clEvENKUlvE9_clEvEUlNS5_4HalfESB_SB_E_St5arrayIPcLm4EEEEviT0_T1_)
        /*0e78*/ 	.word	0x00000020


	//----- nvinfo : EIATTR_FRAME_SIZE
	.align		4
.L_686:
        /*0e7c*/ 	.byte	0x04, 0x11
        /*0e7e*/ 	.short	(.L_688 - .L_687)
	.align		4
.L_687:
        /*0e80*/ 	.word	index@(_ZN2at6native29vectorized_elementwise_kernelILi8EZZZNS0_54_GLOBAL__N__d8c5977b_16_LinearAlgebra_cu_140f0503_289316addr_kernel_cudaERNS_14TensorIteratorERKN3c106ScalarES8_ENKUlvE_clEvENKUlvE9_clEvEUlNS5_4HalfESB_SB_E_St5arrayIPcLm4EEEEviT0_T1_)
        /*0e84*/ 	.word	0x00000000


	//----- nvinfo : EIATTR_REGCOUNT
	.align		4
.L_688:
        /*0e88*/ 	.byte	0x04, 0x2f
        /*0e8a*/ 	.short	(.L_690 - .L_689)
	.align		4
.L_689:
        /*0e8c*/ 	.word	index@(_ZN2at6native29vectorized_elementwise_kernelILi4EZZZNS0_54_GLOBAL__N__d8c5977b_16_LinearAlgebra_cu_140f0503_289316addr_kernel_cudaERNS_14TensorIteratorERKN3c106ScalarES8_ENKUlvE_clEvENKUlvE9_clEvEUlNS5_4HalfESB_SB_E_St5arrayIPcLm4EEEEviT0_T1_)
        /*0e90*/ 	.word	0x00000020


	//----- nvinfo : EIATTR_FRAME_SIZE
	.align		4
.L_690:
        /*0e94*/ 	.byte	0x04, 0x11
        /*0e96*/ 	.short	(.L_692 - .L_691)
	.align		4
.L_691:
        /*0e98*/ 	.word	index@(_ZN2at6native29vectorized_elementwise_kernelILi4EZZZNS0_54_GLOBAL__N__d8c5977b_16_LinearAlgebra_cu_140f0503_289316addr_kernel_cudaERNS_14TensorIteratorERKN3c106ScalarES8_ENKUlvE_clEvENKUlvE9_clEvEUlNS5_4HalfESB_SB_E_St5arrayIPcLm4EEEEviT0_T1_)
        /*0e9c*/ 	.word	0x00000000


	//----- nvinfo : EIATTR_REGCOUNT
	.align		4
.L_692:
        /*0ea0*/ 	.byte	0x04, 0x2f
        /*0ea2*/ 	.short	(.L_694 - .L_693)
	.align		4
.L_693:
        /*0ea4*/ 	.word	index@(_ZN2at6native29vectorized_elementwise_kernelILi2EZZZNS0_54_GLOBAL__N__d8c5977b_16_LinearAlgebra_cu_140f0503_289316addr_kernel_cudaERNS_14TensorIteratorERKN3c106ScalarES8_ENKUlvE_clEvENKUlvE9_clEvEUlNS5_4HalfESB_SB_E_St5arrayIPcLm4EEEEviT0_T1_)
        /*0ea8*/ 	.word	0x00000020


	//----- nvinfo : EIATTR_FRAME_SIZE
	.align		4
.L_694:
        /*0eac*/ 	.byte	0x04, 0x11
        /*0eae*/ 	.short	(.L_696 - .L_695)
	.align		4
.L_695:
        /*0eb0*/ 	.word	index@(_ZN2at6native29vectorized_elementwise_kernelILi2EZZZNS0_54_GLOBAL__N__d8c5977b_16_LinearAlgebra_cu_140f0503_289316addr_kernel_cudaERNS_14TensorIteratorERKN3c106ScalarES8_ENKUlvE_clEvENKUlvE9_clEvEUlNS5_4HalfESB_SB_E_St5arrayIPcLm4EEEEviT0_T1_)
        /*0eb4*/ 	.word	0x00000000


	//----- nvinfo : EIATTR_REGCOUNT
	.align		4
.L_696:
        /*0eb8*/ 	.byte	0x04, 0x2f
        /*0eba*/ 	.short	(.L_698 - .L_697)
	.align		4
.L_697:
        /*0ebc*/ 	.word	index@(_ZN2at6native27unrolled_elementwise_kernelIZZZNS0_54_GLOBAL__N__d8c5977b_16_LinearAlgebra_cu_140f0503_289316addr_kernel_cudaERNS_14TensorIteratorERKN3c106ScalarES8_ENKUlvE_clEvENKUlvE9_clEvEUlNS5_4HalfESB_SB_E_St5arrayIPcLm4EELi4E23TrivialOffsetCalculatorILi3EjESG_ILi1EjENS0_6memory15LoadWithoutCastENSJ_16StoreWithoutCastEEEviT_T0_T2_T3_T4_T5_)
        /*0ec0*/ 	.word	0x0000001c


	//----- nvinfo : EIATTR_FRAME_SIZE
	.align		4
.L_698:
        /*0ec4*/ 	.byte	0x04, 0x11
        /*0ec6*/ 	.short	(.L_700 - .L_699)
	.align		4
.L_699:
        /*0ec8*/ 	.word	index@(_ZN2at6native27unrolled_elementwise_kernelIZZZNS0_54_GLOBAL__N__d8c5977b_16_LinearAlgebra_cu_140f0503_289316addr_kernel_cudaERNS_14TensorIteratorERKN3c106ScalarES8_ENKUlvE_clEvENKUlvE9_clEvEUlNS5_4HalfESB_SB_E_St5arrayIPcLm4EELi4E23TrivialOffsetCalculatorILi3EjESG_ILi1EjENS0_6memory15LoadWithoutCastENSJ_16StoreWithoutCastEEEviT_T0_T2_T3_T4_T5_)
        /*0ecc*/ 	.word	0x00000000


	//----- nvinfo : EIATTR_REGCOUNT
	.align		4
.L_700:
        /*0ed0*/ 	.byte	0x04, 0x2f
        /*0ed2*/ 	.short	(.L_702 - .L_701)
	.align		4
.L_701:
        /*0ed4*/ 	.word	index@(_ZN2at6native18elementwise_kernelILi128ELi4EZNS0_22gpu_kernel_impl_nocastIZZZNS0_54_GLOBAL__N__d8c5977b_16_LinearAlgebra_cu_140f0503_289316addr_kernel_cudaERNS_14TensorIteratorERKN3c106ScalarES9_ENKUlvE_clEvENKUlvE9_clEvEUlNS6_4HalfESC_SC_E_EEvRNS_18TensorIteratorBaseERKT_EUliE_EEviT1_)
        /*0ed8*/ 	.word	0x00000012


	//----- nvinfo : EIATTR_FRAME_SIZE
	.align		4
.L_702:
        /*0edc*/ 	.byte	0x04, 0x11
        /*0ede*/ 	.short	(.L_704 - .L_703)
	.align		4
.L_703:
        /*0ee0*/ 	.word	index@(_ZN2at6native18elementwise_kernelILi128ELi4EZNS0_22gpu_kernel_impl_nocastIZZZNS0_54_GLOBAL__N__d8c5977b_16_LinearAlgebra_cu_140f0503_289316addr_kernel_cudaERNS_14TensorIteratorERKN3c106ScalarES9_ENKUlvE_clEvENKUlvE9_clEvEUlNS6_4HalfESC_SC_E_EEvRNS_18TensorIteratorBaseERKT_EUliE_EEviT1_)
        /*0ee4*/ 	.word	0x00000000


	//----- nvinfo : EIATTR_REGCOUNT
	.align		4
.L_704:
        /*0ee8*/ 	.byte	0x04, 0x2f
        /*0eea*/ 	.short	(.L_706 - .L_705)
	.align		4
.L_705:
        /*0eec*/ 	.word	index@(_ZN2at6native27unrolled_elementwise_kernelIZZZNS0_54_GLOBAL__N__d8c5977b_16_LinearAlgebra_cu_140f0503_289316addr_kernel_cudaERNS_14TensorIteratorERKN3c106ScalarES8_ENKUlvE_clEvENKUlvE9_clEvEUlNS5_4HalfESB_SB_E_St5arrayIPcLm4EELi4E23TrivialOffsetCalculatorILi3EjESG_ILi1EjENS0_6memory12LoadWithCastILi3EEENSJ_13StoreWithCastILi1EEEEEviT_T0_T2_T3_T4_T5_)
        /*0ef0*/ 	.word	0x0000001f


	//----- nvinfo : EIATTR_FRAME_SIZE
	.align		4
.L_706:
        /*0ef4*/ 	.byte	0x04, 0x11
        /*0ef6*/ 	.short	(.L_708 - .L_707)
	.align		4
.L_707:
        /*0ef8*/ 	.word	index@(_ZN2at6native27unrolled_elementwise_kernelIZZZNS0_54_GLOBAL__N__d8c5977b_16_LinearAlgebra_cu_140f0503_289316addr_kernel_cudaERNS_14TensorIteratorERKN3c106ScalarES8_ENKUlvE_clEvENKUlvE9_clEvEUlNS5_4HalfESB_SB_E_St5arrayIPcLm4EELi4E23TrivialOffsetCalculatorILi3EjESG_ILi1EjENS0_6memory12LoadWithCastILi3EEENSJ_13StoreWithCastILi1EEEEEviT_T0_T2_T3_T4_T5_)
        /*0efc*/ 	.word	0x00000000


	//----- nvinfo : EIATTR_REGCOUNT
	.align		4
.L_708:
        /*0f00*/ 	.byte	0x04, 0x2f
        /*0f02*/ 	.short	(.L_710 - .L_709)
	.align		4
.L_709:
        /*0f04*/ 	.word	index@(_ZN2at6native18elementwise_kernelILi128ELi4EZNS0_15gpu_kernel_implIZZZNS0_54_GLOBAL__N__d8c5977b_16_LinearAlgebra_cu_140f0503_289316addr_kernel_cudaERNS_14TensorIteratorERKN3c106ScalarES9_ENKUlvE_clEvENKUlvE9_clEvEUlNS6_4HalfESC_SC_E_EEvRNS_18TensorIteratorBaseERKT_EUliE_EEviT1_)
        /*0f08*/ 	.word	0x0000001b


	//----- nvinfo : EIATTR_FRAME_SIZE
	.align		4
.L_710:
        /*0f0c*/ 	.byte	0x04, 0x11
        /*0f0e*/ 	.short	(.L_712 - .L_711)
	.align		4
.L_711:
        /*0f10*/ 	.word	index@(_ZN2at6native18elementwise_kernelILi128ELi4EZNS0_15gpu_kernel_implIZZZNS0_54_GLOBAL__N__d8c5977b_16_LinearAlgebra_cu_140f0503_289316addr_kernel_cudaERNS_14TensorIteratorERKN3c106ScalarES9_ENKUlvE_clEvENKUlvE9_clEvEUlNS6_4HalfESC_SC_E_EEvRNS_18TensorIteratorBaseERKT_EUliE_EEviT1_)
        /*0f14*/ 	.word	0x00000000


	//----- nvinfo : EIATTR_REGCOUNT
	.align		4
.L_712:
        /*0f18*/ 	.byte	0x04, 0x2f
        /*0f1a*/ 	.short	(.L_714 - .L_713)
	.align		4
.L_713:
        /*0f1c*/ 	.word	index@(_ZN2at6native29vectorized_elementwise_kernelILi8EZZZNS0_54_GLOBAL__N__d8c5977b_16_LinearAlgebra_cu_140f0503_289316addr_kernel_cudaERNS_14TensorIteratorERKN3c106ScalarES8_ENKUlvE_clEvENKUlvE9_clEvEUlNS5_4HalfESB_SB_E0_St5arrayIPcLm4EEEEviT0_T1_)
        /*0f20*/ 	.word	0x00000020


	//----- nvinfo : EIATTR_FRAME_SIZE
	.align		4
.L_714:
        /*0f24*/ 	.byte	0x04, 0x11
        /*0f26*/ 	.short	(.L_716 - .L_715)
	.align		4
.L_715:
        /*0f28*/ 	.word	index@(_ZN2at6native29vectorized_elementwise_kernelILi8EZZZNS0_54_GLOBAL__N__d8c5977b_16_LinearAlgebra_cu_140f0503_289316addr_kernel_cudaERNS_14TensorIteratorERKN3c106ScalarES8_ENKUlvE_clEvENKUlvE9_clEvEUlNS5_4HalfESB_SB_E0_St5arrayIPcLm4EEEEviT0_T1_)
        /*0f2c*/ 	.word	0x00000000


	//----- nvinfo : EIATTR_REGCOUNT
	.align		4
.L_716:
        /*0f30*/ 	.byte	0x04, 0x2f
        /*0f32*/ 	.short	(.L_718 - .L_717)
	.align		4
.L_717:
        /*0f34*/ 	.word	index@(_ZN2at6native29vectorized_elementwise_kernelILi4EZZZNS0_54_GLOBAL__N__d8c5977b_16_LinearAlgebra_cu_140f0503_289316addr_kernel_cudaERNS_14TensorIteratorERKN3c106ScalarES8_ENKUlvE_clEvENKUlvE9_clEvEUlNS5_4HalfESB_SB_E0_St5arrayIPcLm4EEEEviT0_T1_)
        /*0f38*/ 	.word	0x00000020


	//----- nvinfo : EIATTR_FRAME_SIZE
	.align		4
.L_718:
        /*0f3c*/ 	.byte	0x04, 0x11
        /*0f3e*/ 	.short	(.L_720 - .L_719)
	.align		4
.L_719:
        /*0f40*/ 	.word	index@(_ZN2at6native29vectorized_elementwise_kernelILi4EZZZNS0_54_GLOBAL__N__d8c5977b_16_LinearAlgebra_cu_140f0503_289316addr_kernel_cudaERNS_14TensorIteratorERKN3c106ScalarES8_ENKUlvE_clEvENKUlvE9_clEvEUlNS5_4HalfESB_SB_E0_St5arrayIPcLm4EEEEviT0_T1_)
        /*0f44*/ 	.word	0x00000000


	//----- nvinfo : EIATTR_REGCOUNT
	.align		4
.L_720:
        /*0f48*/ 	.byte	0x04, 0x2f
        /*0f4a*/ 	.short	(.L_722 - .L_721)
	.align		4
.L_721:
        /*0f4c*/ 	.word	index@(_ZN2at6native29vectorized_elementwise_kernelILi2EZZZNS0_54_GLOBAL__N__d8c5977b_16_LinearAlgebra_cu_140f0503_289316addr_kernel_cudaERNS_14TensorIteratorERKN3c106ScalarES8_ENKUlvE_clEvENKUlvE9_clEvEUlNS5_4HalfESB_SB_E0_St5arrayIPcLm4EEEEviT0_T1_)
        /*0f50*/ 	.word	0x00000020


	//----- nvinfo : EIATTR_FRAME_SIZE
	.align		4
.L_722:
        /*0f54*/ 	.byte	0x04, 0x11
        /*0f56*/ 	.short	(.L_724 - .L_723)
	.align		4
.L_723:
        /*0f58*/ 	.word	index@(_ZN2at6native29vectorized_elementwise_kernelILi2EZZZNS0_54_GLOBAL__N__d8c5977b_16_LinearAlgebra_cu_140f0503_289316addr_kernel_cudaERNS_14TensorIteratorERKN3c106ScalarES8_ENKUlvE_clEvENKUlvE9_clEvEUlNS5_4HalfESB_SB_E0_St5arrayIPcLm4EEEEviT0_T1_)
        /*0f5c*/ 	.word	0x00000000


	//----- nvinfo : EIATTR_REGCOUNT
	.align		4
.L_724:
        /*0f60*/ 	.byte	0x04, 0x2f
        /*0f62*/ 	.short	(.L_726 - .L_725)
	.align		4
.L_725:
        /*0f64*/ 	.word	index@(_ZN2at6native27unrolled_elementwise_kernelIZZZNS0_54_GLOBAL__N__d8c5977b_16_LinearAlgebra_cu_140f0503_289316addr_kernel_cudaERNS_14TensorIteratorERKN3c106ScalarES8_ENKUlvE_clEvENKUlvE9_clEvEUlNS5_4HalfESB_SB_E0_St5arrayIPcLm4EELi4E23TrivialOffsetCalculatorILi3EjESG_ILi1EjENS0_6memory15LoadWithoutCastENSJ_16StoreWithoutCastEEEviT_T0_T2_T3_T4_T5_)
        /*0f68*/ 	.word	0x00000020


	//----- nvinfo : EIATTR_FRAME_SIZE
	.align		4
.L_726:
        /*0f6c*/ 	.byte	0x04, 0x11
        /*0f6e*/ 	.short	(.L_728 - .L_727)
	.align		4
.L_727:
        /*0f70*/ 	.word	index@(_ZN2at6native27unrolled_elementwise_kernelIZZZNS0_54_GLOBAL__N__d8c5977b_16_LinearAlgebra_cu_140f0503_289316addr_kernel_cudaERNS_14TensorIteratorERKN3c106ScalarES8_ENKUlvE_clEvENKUlvE9_clEvEUlNS5_4HalfESB_SB_E0_St5arrayIPcLm4EELi4E23TrivialOffsetCalculatorILi3EjESG_ILi1EjENS0_6memory15LoadWithoutCastENSJ_16StoreWithoutCastEEEviT_T0_T2_T3_T4_T5_)
        /*0f74*/ 	.word	0x00000000


	//----- nvinfo : EIATTR_REGCOUNT
	.align		4
.L_728:
        /*0f78*/ 	.byte	0x04, 0x2f
        /*0f7a*/ 	.short	(.L_730 - .L_729)
	.align		4
.L_729:
        /*0f7c*/ 	.word	index@(_ZN2at6native18elementwise_kernelILi128ELi4EZNS0_22gpu_kernel_impl_nocastIZZZNS0_54_GLOBAL__N__d8c5977b_16_LinearAlgebra_cu_140f0503_289316addr_kernel_cudaERNS_14TensorIteratorERKN3c106ScalarES9_ENKUlvE_clEvENKUlvE9_clEvEUlNS6_4HalfESC_SC_E0_EEvRNS_18TensorIteratorBaseERKT_EUliE_EEviT1_)
        /*0f80*/ 	.word	0x00000016


	//----- nvinfo : EIATTR_FRAME_SIZE
	.align		4
.L_730:
        /*0f84*/ 	.byte	0x04, 0x11
        /*0f86*/ 	.short	(.L_732 - .L_731)
	.align		4
.L_731:
        /*0f88*/ 	.word	index@(_ZN2at6native18elementwise_kernelILi128ELi4EZNS0_22gpu_kernel_impl_nocastIZZZNS0_54_GLOBAL__N__d8c5977b_16_LinearAlgebra_cu_140f0503_289316addr_kernel_cudaERNS_14TensorIteratorERKN3c106ScalarES9_ENKUlvE_clEvENKUlvE9_clEvEUlNS6_4HalfESC_SC_E0_EEvRNS_18TensorIteratorBaseERKT_EUliE_EEviT1_)
        /*0f8c*/ 	.word	0x00000000


	//----- nvinfo : EIATTR_REGCOUNT
	.align		4
.L_732:
        /*0f90*/ 	.byte	0x04, 0x2f
        /*0f92*/ 	.short	(.L_734 - .L_733)
	.align		4
.L_733:
        /*0f94*/ 	.word	index@(_ZN2at6native27unrolled_elementwise_kernelIZZZNS0_54_GLOBAL__N__d8c5977b_16_LinearAlgebra_cu_140f0503_289316addr_kernel_cudaERNS_14TensorIteratorERKN3c106ScalarES8_ENKUlvE_clEvENKUlvE9_clEvEUlNS5_4HalfESB_SB_E0_St5arrayIPcLm4EELi4E23TrivialOffsetCalculatorILi3EjESG_ILi1EjENS0_6memory12LoadWithCastILi3EEENSJ_13StoreWithCastILi1EEEEEviT_T0_T2_T3_T4_T5_)
        /*0f98*/ 	.word	0x00000020


	//----- nvinfo : EIATTR_FRAME_SIZE
	.align		4
.L_734:
        /*0f9c*/ 	.byte	0x04, 0x11
        /*0f9e*/ 	.short	(.L_736 - .L_735)
	.align		4
.L_735:
        /*0fa0*/ 	.word	index@(_ZN2at6native27unrolled_elementwise_kernelIZZZNS0_54_GLOBAL__N__d8c5977b_16_LinearAlgebra_cu_140f0503_289316addr_kernel_cudaERNS_14TensorIteratorERKN3c106ScalarES8_ENKUlvE_clEvENKUlvE9_clEvEUlNS5_4HalfESB_SB_E0_St5arrayIPcLm4EELi4E23TrivialOffsetCalculatorILi3EjESG_ILi1EjENS0_6memory12LoadWithCastILi3EEENSJ_13StoreWithCastILi1EEEEEviT_T0_T2_T3_T4_T5_)
        /*0fa4*/ 	.word	0x00000000


	//----- nvinfo : EIATTR_REGCOUNT
	.align		4
.L_736:
        /*0fa8*/ 	.byte	0x04, 0x2f
        /*0faa*/ 	.short	(.L_738 - .L_737)
	.align		4
.L_737:
        /*0fac*/ 	.word	index@(_ZN2at6native18elementwise_kernelILi128ELi4EZNS0_15gpu_kernel_implIZZZNS0_54_GLOBAL__N__d8c5977b_16_LinearAlgebra_cu_140f0503_289316addr_kernel_cudaERNS_14TensorIteratorERKN3c106ScalarES9_ENKUlvE_clEvENKUlvE9_clEvEUlNS6_4HalfESC_SC_E0_EEvRNS_18TensorIteratorBaseERKT_EUliE_EEviT1_)
        /*0fb0*/ 	.word	0x0000001b


	//----- nvinfo : EIATTR_FRAME_SIZE
	.align		4
.L_738:
        /*0fb4*/ 	.byte	0x04, 0x11
        /*0fb6*/ 	.short	(.L_740 - .L_739)
	.align		4
.L_739:
        /*0fb8*/ 	.word	index@(_ZN2at6native18elementwise_kernelILi128ELi4EZNS0_15gpu_kernel_implIZZZNS0_54_GLOBAL__N__d8c5977b_16_LinearAlgebra_cu_140f0503_289316addr_kernel_cudaERNS_14TensorIteratorERKN3c106ScalarES9_ENKUlvE_clEvENKUlvE9_clEvEUlNS6_4HalfESC_SC_E0_EEvRNS_18TensorIteratorBaseERKT_EUliE_EEviT1_)
        /*0fbc*/ 	.word	0x00000000


	//----- nvinfo : EIATTR_REGCOUNT
	.align		4
.L_740:
        /*0fc0*/ 	.byte	0x04, 0x2f
        /*0fc2*/ 	.short	(.L_742 - .L_741)
	.align		4
.L_741:
        /*0fc4*/ 	.word	index@(_ZN2at6native54_GLOBAL__N__d8c5977b_16_LinearAlgebra_cu_140f0503_289319_elementwise_kernelILi128ELi8EZNS1_25unpack_pivots_cuda_kernelERNS_14TensorIteratorEllEUliE_EEviT1_)
        /*0fc8*/ 	.word	0x00000020


	//----- nvinfo : EIATTR_FRAME_SIZE
	.align		4
.L_742:
        /*0fcc*/ 	.byte	0x04, 0x11
        /*0fce*/ 	.short	(.L_744 - .L_743)
	.align		4
.L_743:
        /*0fd0*/ 	.word	index@(_ZN2at6native54_GLOBAL__N__d8c5977b_16_LinearAlgebra_cu_140f0503_289319_elementwise_kernelILi128ELi8EZNS1_25unpack_pivots_cuda_kernelERNS_14TensorIteratorEllEUliE_EEviT1_)
        /*0fd4*/ 	.word	0x00000000


	//----- nvinfo : EIATTR_REGCOUNT
	.align		4
.L_744:
        /*0fd8*/ 	.byte	0x04, 0x2f
        /*0fda*/ 	.short	(.L_746 - .L_745)
	.align		4
.L_745:
        /*0fdc*/ 	.word	index@(_ZN3cub17CUB_300001_SM_9006detail11EmptyKernelIvEEvv)
        /*0fe0*/ 	.word	0x00000004


	//----- nvinfo : EIATTR_FRAME_SIZE
	.align		4
.L_746:
        /*0fe4*/ 	.byte	0x04, 0x11
        /*0fe6*/ 	.short	(.L_748 - .L_747)
	.align		4
.L_747:
        /*0fe8*/ 	.word	index@(_ZN3cub17CUB_300001_SM_9006detail11EmptyKernelIvEEvv)
        /*0fec*/ 	.word	0x00000000


	//----- nvinfo : EIATTR_MIN_STACK_SIZE
	.align		4
.L_748:
        /*0ff0*/ 	.byte	0x04, 0x12
        /*0ff2*/ 	.short	(.L_750 - .L_749)
	.align		4
.L_749:
        /*0ff4*/ 	.word	index@(_ZN2at6native54_GLOBAL__N__d8c5977b_16_LinearAlgebra_cu_140f0503_289319_elementwise_kernelILi128ELi8EZNS1_25unpack_pivots_cuda_kernelERNS_14TensorIteratorEllEUliE_EEviT1_)
        /*0ff8*/ 	.word	0x00000000


	//----- nvinfo : EIATTR_MIN_STACK_SIZE
	.align		4
.L_750:
        /*0ffc*/ 	.byte	0x04, 0x12
        /*0ffe*/ 	.short	(.L_752 - .L_751)
	.align		4
.L_751:
        /*1000*/ 	.word	index@(_ZN3cub17CUB_300001_SM_9006detail11EmptyKernelIvEEvv)
        /*1004*/ 	.word	0x00000000


	//----- nvinfo : EIATTR_MIN_STACK_SIZE
	.align		4
.L_752:
        /*1008*/ 	.byte	0x04, 0x12
        /*100a*/ 	.short	(.L_754 - .L_753)
	.align		4
.L_753:
        /*100c*/ 	.word	index@(_ZN2at6native18elementwise_kernelILi128ELi4EZNS0_15gpu_kernel_implIZZZNS0_54_GLOBAL__N__d8c5977b_16_LinearAlgebra_cu_140f0503_289316addr_kernel_cudaERNS_14TensorIteratorERKN3c106ScalarES9_ENKUlvE_clEvENKUlvE9_clEvEUlNS6_4HalfESC_SC_E0_EEvRNS_18TensorIteratorBaseERKT_EUliE_EEviT1_)
        /*1010*/ 	.word	0x00000000


	//----- nvinfo : EIATTR_MIN_STACK_SIZE
	.align		4
.L_754:
        /*1014*/ 	.byte	0x04, 0x12
        /*1016*/ 	.short	(.L_756 - .L_755)
	.align		4
.L_755:
        /*1018*/ 	.word	index@(_ZN2at6native27unrolled_elementwise_kernelIZZZNS0_54_GLOBAL__N__d8c5977b_16_LinearAlgebra_cu_140f0503_289316addr_kernel_cudaERNS_14TensorIteratorERKN3c106ScalarES8_ENKUlvE_clEvENKUlvE9_clEvEUlNS5_4HalfESB_SB_E0_St5arrayIPcLm4EELi4E23TrivialOffsetCalculatorILi3EjESG_ILi1EjENS0_6memory12LoadWithCastILi3EEENSJ_13StoreWithCastILi1EEEEEviT_T0_T2_T3_T4_T5_)
        /*101c*/ 	.word	0x00000000


	//----- nvinfo : EIATTR_MIN_STACK_SIZE
	.align		4
.L_756:
        /*1020*/ 	.byte	0x04, 0x12
        /*1022*/ 	.short	(.L_758 - .L_757)
	.align		4
.L_757:
        /*1024*/ 	.word	index@(_ZN2at6native18elementwise_kernelILi128ELi4EZNS0_22gpu_kernel_impl_nocastIZZZNS0_54_GLOBAL__N__d8c5977b_16_LinearAlgebra_cu_140f0503_289316addr_kernel_cudaERNS_14TensorIteratorERKN3c106ScalarES9_ENKUlvE_clEvENKUlvE9_clEvEUlNS6_4HalfESC_SC_E0_EEvRNS_18TensorIteratorBaseERKT_EUliE_EEviT1_)
        /*1028*/ 	.word	0x00000000


	//----- nvinfo : EIATTR_MIN_STACK_SIZE
	.align		4
.L_758:
        /*102c*/ 	.byte	0x04, 0x12
        /*102e*/ 	.short	(.L_760 - .L_759)
	.align		4
.L_759:
        /*1030*/ 	.word	index@(_ZN2at6native27unrolled_elementwise_kernelIZZZNS0_54_GLOBAL__N__d8c5977b_16_LinearAlgebra_cu_140f0503_289316addr_kernel_cudaERNS_14TensorIteratorERKN3c106ScalarES8_ENKUlvE_clEvENKUlvE9_clEvEUlNS5_4HalfESB_SB_E0_St5arrayIPcLm4EELi4E23TrivialOffsetCalculatorILi3EjESG_ILi1EjENS0_6memory15LoadWithoutCastENSJ_16StoreWithoutCastEEEviT_T0_T2_T3_T4_T5_)
        /*1034*/ 	.word	0x00000000


	//----- nvinfo : EIATTR_MIN_STACK_SIZE
	.align		4
.L_760:
        /*1038*/ 	.byte	0x04, 0x12
        /*103a*/ 	.short	(.L_762 - .L_761)
	.align		4
.L_761:
        /*103c*/ 	.word	index@(_ZN2at6native29vectorized_elementwise_kernelILi2EZZZNS0_54_GLOBAL__N__d8c5977b_16_LinearAlgebra_cu_140f0503_289316addr_kernel_cudaERNS_14TensorIteratorERKN3c106ScalarES8_ENKUlvE_clEvENKUlvE9_clEvEUlNS5_4HalfESB_SB_E0_St5arrayIPcLm4EEEEviT0_T1_)
        /*1040*/ 	.word	0x00000000


	//----- nvinfo : EIATTR_MIN_STACK_SIZE
	.align		4
.L_762:
        /*1044*/ 	.byte	0x04, 0x12
        /*1046*/ 	.short	(.L_764 - .L_763)
	.align		4
.L_763:
        /*1048*/ 	.word	index@(_ZN2at6native29vectorized_elementwise_kernelILi4EZZZNS0_54_GLOBAL__N__d8c5977b_16_LinearAlgebra_cu_140f0503_289316addr_kernel_cudaERNS_14TensorIteratorERKN3c106ScalarES8_ENKUlvE_clEvENKUlvE9_clEvEUlNS5_4HalfESB_SB_E0_St5arrayIPcLm4EEEEviT0_T1_)
        /*104c*/ 	.word	0x00000000


	//----- nvinfo : EIATTR_MIN_STACK_SIZE
	.align		4
.L_764:
        /*1050*/ 	.byte	0x04, 0x12
        /*1052*/ 	.short	(.L_766 - .L_765)
	.align		4
.L_765:
        /*1054*/ 	.word	index@(_ZN2at6native29vectorized_elementwise_kernelILi8EZZZNS0_54_GLOBAL__N__d8c5977b_16_LinearAlgebra_cu_140f0503_289316addr_kernel_cudaERNS_14TensorIteratorERKN3c106ScalarES8_ENKUlvE_clEvENKUlvE9_clEvEUlNS5_4HalfESB_SB_E0_St5arrayIPcLm4EEEEviT0_T1_)
        /*1058*/ 	.word	0x00000000


	//----- nvinfo : EIATTR_MIN_STACK_SIZE
	.align		4
.L_766:
        /*105c*/ 	.byte	0x04, 0x12
        /*105e*/ 	.short	(.L_768 - .L_767)
	.align		4
.L_767:
        /*1060*/ 	.word	index@(_ZN2at6native18elementwise_kernelILi128ELi4EZNS0_15gpu_kernel_implIZZZNS0_54_GLOBAL__N__d8c5977b_16_LinearAlgebra_cu_140f0503_289316addr_kernel_cudaERNS_14TensorIteratorERKN3c106ScalarES9_ENKUlvE_clEvENKUlvE9_clEvEUlNS6_4HalfESC_SC_E_EEvRNS_18TensorIteratorBaseERKT_EUliE_EEviT1_)
        /*1064*/ 	.word	0x00000000


	//----- nvinfo : EIATTR_MIN_STACK_SIZE
	.align		4
.L_768:
        /*1068*/ 	.byte	0x04, 0x12
        /*106a*/ 	.short	(.L_770 - .L_769)
	.align		4
.L_769:
        /*106c*/ 	.word	index@(_ZN2at6native27unrolled_elementwise_kernelIZZZNS0_54_GLOBAL__N__d8c5977b_16_LinearAlgebra_cu_140f0503_289316addr_kernel_cudaERNS_14TensorIteratorERKN3c106ScalarES8_ENKUlvE_clEvENKUlvE9_clEvEUlNS5_4HalfESB_SB_E_St5arrayIPcLm4EELi4E23TrivialOffsetCalculatorILi3EjESG_ILi1EjENS0_6memory12LoadWithCastILi3EEENSJ_13StoreWithCastILi1EEEEEviT_T0_T2_T3_T4_T5_)
        /*1070*/ 	.word	0x00000000


	//----- nvinfo : EIATTR_MIN_STACK_SIZE
	.align		4
.L_770:
        /*1074*/ 	.byte	0x04, 0x12
        /*1076*/ 	.short	(.L_772 - .L_771)
	.align		4
.L_771:
        /*1078*/ 	.word	index@(_ZN2at6native18elementwise_kernelILi128ELi4EZNS0_22gpu_kernel_impl_nocastIZZZNS0_54_GLOBAL__N__d8c5977b_16_LinearAlgebra_cu_140f0503_289316addr_kernel_cudaERNS_14TensorIteratorERKN3c106ScalarES9_ENKUlvE_clEvENKUlvE9_clEvEUlNS6_4HalfESC_SC_E_EEvRNS_18TensorIteratorBaseERKT_EUliE_EEviT1_)
        /*107c*/ 	.word	0x00000000


	//----- nvinfo : EIATTR_MIN_STACK_SIZE
	.align		4
.L_772:
        /*1080*/ 	.byte	0x04, 0x12
        /*1082*/ 	.short	(.L_774 - .L_773)
	.align		4
.L_773:
        /*1084*/ 	.word	index@(_ZN2at6native27unrolled_elementwise_kernelIZZZNS0_54_GLOBAL__N__d8c5977b_16_LinearAlgebra_cu_140f0503_289316addr_kernel_cudaERNS_14TensorIteratorERKN3c106ScalarES8_ENKUlvE_clEvENKUlvE9_clEvEUlNS5_4HalfESB_SB_E_St5arrayIPcLm4EELi4E23TrivialOffsetCalculatorILi3EjESG_ILi1EjENS0_6memory15LoadWithoutCastENSJ_16StoreWithoutCastEEEviT_T0_T2_T3_T4_T5_)
        /*1088*/ 	.word	0x00000000


	//----- nvinfo : EIATTR_MIN_STACK_SIZE
	.align		4
.L_774:
        /*108c*/ 	.byte	0x04, 0x12
        /*108e*/ 	.short	(.L_776 - .L_775)
	.align		4
.L_775:
        /*1090*/ 	.word	index@(_ZN2at6native29vectorized_elementwise_kernelILi2EZZZNS0_54_GLOBAL__N__d8c5977b_16_LinearAlgebra_cu_140f0503_289316addr_kernel_cudaERNS_14TensorIteratorERKN3c106ScalarES8_ENKUlvE_clEvENKUlvE9_clEvEUlNS5_4HalfESB_SB_E_St5arrayIPcLm4EEEEviT0_T1_)
        /*1094*/ 	.word	0x00000000


	//----- nvinfo : EIATTR_MIN_STACK_SIZE
	.align		4
.L_776:
        /*1098*/ 	.byte	0x04, 0x12
        /*109a*/ 	.short	(.L_778 - .L_777)
	.align		4
.L_777:
        /*109c*/ 	.word	index@(_ZN2at6native29vectorized_elementwise_kernelILi4EZZZNS0_54_GLOBAL__N__d8c5977b_16_LinearAlgebra_cu_140f0503_289316addr_kernel_cudaERNS_14TensorIteratorERKN3c106ScalarES8_ENKUlvE_clEvENKUlvE9_clEvEUlNS5_4HalfESB_SB_E_St5arrayIPcLm4EEEEviT0_T1_)
        /*10a0*/ 	.word	0x00000000


	//----- nvinfo : EIATTR_MIN_STACK_SIZE
	.align		4
.L_778:
        /*10a4*/ 	.byte	0x04, 0x12
        /*10a6*/ 	.short	(.L_780 - .L_779)
	.align		4
.L_779:
        /*10a8*/ 	.word	index@(_ZN2at6native29vectorized_elementwise_kernelILi8EZZZNS0_54_GLOBAL__N__d8c5977b_16_LinearAlgebra_cu_140f0503_289316addr_kernel_cudaERNS_14TensorIteratorERKN3c106ScalarES8_ENKUlvE_clEvENKUlvE9_clEvEUlNS5_4HalfESB_SB_E_St5arrayIPcLm4EEEEviT0_T1_)
        /*10ac*/ 	.word	0x00000000


	//----- nvinfo : EIATTR_MIN_STACK_SIZE
	.align		4
.L_780:
        /*10b0*/ 	.byte	0x04, 0x12
        /*10b2*/ 	.short	(.L_782 - .L_781)
	.align		4
.L_781:
        /*10b4*/ 	.word	index@(_ZN2at6native18elementwise_kernelILi128ELi4EZNS0_15gpu_kernel_implIZZZNS0_54_GLOBAL__N__d8c5977b_16_LinearAlgebra_cu_140f0503_289316addr_kernel_cudaERNS_14TensorIteratorERKN3c106ScalarES9_ENKUlvE_clEvENKUlvE8_clEvEUlNS6_8BFloat16ESC_SC_E0_EEvRNS_18TensorIteratorBaseERKT_EUliE_EEviT1_)
        /*10b8*/ 	.word	0x00000000


	//----- nvinfo : EIATTR_MIN_STACK_SIZE
	.align		4
.L_782:
        /*10bc*/ 	.byte	0x04, 0x12
        /*10be*/ 	.short	(.L_784 - .L_783)
	.align		4
.L_783:
        /*10c0*/ 	.word	index@(_ZN2at6native27unrolled_elementwise_kernelIZZZNS0_54_GLOBAL__N__d8c5977b_16_LinearAlgebra_cu_140f0503_289316addr_kernel_cudaERNS_14TensorIteratorERKN3c106ScalarES8_ENKUlvE_clEvENKUlvE8_clEvEUlNS5_8BFloat16ESB_SB_E0_St5arrayIPcLm4EELi4E23TrivialOffsetCalculatorILi3EjESG_ILi1EjENS0_6memory12LoadWithCastILi3EEENSJ_13StoreWithCastILi1EEEEEviT_T0_T2_T3_T4_T5_)
        /*10c4*/ 	.word	0x00000000


	//----- nvinfo : EIATTR_MIN_STACK_SIZE
	.align		4
.L_784:
        /*10c8*/ 	.byte	0x04, 0x12
        /*10ca*/ 	.short	(.L_786 - .L_785)
	.align		4
.L_785:
        /*10cc*/ 	.word	index@(_ZN2at6native18elementwise_kernelILi128ELi4EZNS0_22gpu_kernel_impl_nocastIZZZNS0_54_GLOBAL__N__d8c5977b_16_LinearAlgebra_cu_140f0503_289316addr_kernel_cudaERNS_14TensorIteratorERKN3c106ScalarES9_ENKUlvE_clEvENKUlvE8_clEvEUlNS6_8BFloat16ESC_SC_E0_EEvRNS_18TensorIteratorBaseERKT_EUliE_EEviT1_)
        /*10d0*/ 	.word	0x00000000


	//----- nvinfo : EIATTR_MIN_STACK_SIZE
	.align		4
.L_786:
        /*10d4*/ 	.byte	0x04, 0x12
        /*10d6*/ 	.short	(.L_788 - .L_787)
	.align		4
.L_787:
        /*10d8*/ 	.word	index@(_ZN2at6native27unrolled_elementwise_kernelIZZZNS0_54_GLOBAL__N__d8c5977b_16_LinearAlgebra_cu_140f0503_289316addr_kernel_cudaERNS_14TensorIteratorERKN3c106ScalarES8_ENKUlvE_clEvENKUlvE8_clEvEUlNS5_8BFloat16ESB_SB_E0_St5arrayIPcLm4EELi4E23TrivialOffsetCalculatorILi3EjESG_ILi1EjENS0_6memory15LoadWithoutCastENSJ_16StoreWithoutCastEEEviT_T0_T2_T3_T4_T5_)
        /*10dc*/ 	.word	0x00000000


	//----- nvinfo : EIATTR_MIN_STACK_SIZE
	.align		4
.L_788:
        /*10e0*/ 	.byte	0x04, 0x12
        /*10e2*/ 	.short	(.L_790 - .L_789)
	.align		4
.L_789:
        /*10e4*/ 	.word	index@(_ZN2at6native29vectorized_elementwise_kernelILi2EZZZNS0_54_GLOBAL__N__d8c5977b_16_LinearAlgebra_cu_140f0503_289316addr_kernel_cudaERNS_14TensorIteratorERKN3c106ScalarES8_ENKUlvE_clEvENKUlvE8_clEvEUlNS5_8BFloat16ESB_SB_E0_St5arrayIPcLm4EEEEviT0_T1_)
        /*10e8*/ 	.word	0x00000000


	//----- nvinfo : EIATTR_MIN_STACK_SIZE
	.align		4
.L_790:
        /*10ec*/ 	.byte	0x04, 0x12
        /*10ee*/ 	.short	(.L_792 - .L_791)
	.align		4
.L_791:
        /*10f0*/ 	.word	index@(_ZN2at6native29vectorized_elementwise_kernelILi4EZZZNS0_54_GLOBAL__N__d8c5977b_16_LinearAlgebra_cu_140f0503_289316addr_kernel_cudaERNS_14TensorIteratorERKN3c106ScalarES8_ENKUlvE_clEvENKUlvE8_clEvEUlNS5_8BFloat16ESB_SB_E0_St5arrayIPcLm4EEEEviT0_T1_)
        /*10f4*/ 	.word	0x00000000


	//----- nvinfo : EIATTR_MIN_STACK_SIZE
	.align		4
.L_792:
        /*10f8*/ 	.byte	0x04, 0x12
        /*10fa*/ 	.short	(.L_794 - .L_793)
	.align		4
.L_793:
        /*10fc*/ 	.word	index@(_ZN2at6native29vectorized_elementwise_kernelILi8EZZZNS0_54_GLOBAL__N__d8c5977b_16_LinearAlgebra_cu_140f0503_289316addr_kernel_cudaERNS_14TensorIteratorERKN3c106ScalarES8_ENKUlvE_clEvENKUlvE8_clEvEUlNS5_8BFloat16ESB_SB_E0_St5arrayIPcLm4EEEEviT0_T1_)
        /*1100*/ 	.word	0x00000000


	//----- nvinfo : EIATTR_MIN_STACK_SIZE
	.align		4
.L_794:
        /*1104*/ 	.byte	0x04, 0x12
        /*1106*/ 	.short	(.L_796 - .L_795)
	.align		4
.L_795:
        /*1108*/ 	.word	index@(_ZN2at6native18elementwise_kernelILi128ELi4EZNS0_15gpu_kernel_implIZZZNS0_54_GLOBAL__N__d8c5977b_16_LinearAlgebra_cu_140f0503_289316addr_kernel_cudaERNS_14TensorIteratorERKN3c106ScalarES9_ENKUlvE_clEvENKUlvE8_clEvEUlNS6_8BFloat16ESC_SC_E_EEvRNS_18TensorIteratorBaseERKT_EUliE_EEviT1_)
        /*110c*/ 	.word	0x00000000


	//----- nvinfo : EIATTR_MIN_STACK_SIZE
	.align		4
.L_796:
        /*1110*/ 	.byte	0x04, 0x12
        /*1112*/ 	.short	(.L_798 - .L_797)
	.align		4
.L_797:
        /*1114*/ 	.word	index@(_ZN2at6native27unrolled_elementwise_kernelIZZZNS0_54_GLOBAL__N__d8c5977b_16_LinearAlgebra_cu_140f0503_289316addr_kernel_cudaERNS_14TensorIteratorERKN3c106ScalarES8_ENKUlvE_clEvENKUlvE8_clEvEUlNS5_8BFloat16ESB_SB_E_St5arrayIPcLm4EELi4E23TrivialOffsetCalculatorILi3EjESG_ILi1EjENS0_6memory12LoadWithCastILi3EEENSJ_13StoreWithCastILi1EEEEEviT_T0_T2_T3_T4_T5_)
        /*1118*/ 	.word	0x00000000


	//----- nvinfo : EIATTR_MIN_STACK_SIZE
	.align		4
.L_798:
        /*111c*/ 	.byte	0x04, 0x12
        /*111e*/ 	.short	(.L_800 - .L_799)
	.align		4
.L_799:
        /*1120*/ 	.word	index@(_ZN2at6native18elementwise_kernelILi128ELi4EZNS0_22gpu_kernel_impl_nocastIZZZNS0_54_GLOBAL__N__d8c5977b_16_LinearAlgebra_cu_140f0503_289316addr_kernel_cudaERNS_14TensorIteratorERKN3c106ScalarES9_ENKUlvE_clEvENKUlvE8_clEvEUlNS6_8BFloat16ESC_SC_E_EEvRNS_18TensorIteratorBaseERKT_EUliE_EEviT1_)
        /*1124*/ 	.word	0x00000000


	//----- nvinfo : EIATTR_MIN_STACK_SIZE
	.align		4
.L_800:
        /*1128*/ 	.byte	0x04, 0x12
        /*112a*/ 	.short	(.L_802 - .L_801)
	.align		4
.L_801:
        /*112c*/ 	.word	index@(_ZN2at6native27unrolled_elementwise_kernelIZZZNS0_54_GLOBAL__N__d8c5977b_16_LinearAlgebra_cu_140f0503_289316addr_kernel_cudaERNS_14TensorIteratorERKN3c106ScalarES8_ENKUlvE_clEvENKUlvE8_clEvEUlNS5_8BFloat16ESB_SB_E_St5arrayIPcLm4EELi4E23TrivialOffsetCalculatorILi3EjESG_ILi1EjENS0_6memory15LoadWithoutCastENSJ_16StoreWithoutCastEEEviT_T0_T2_T3_T4_T5_)
        /*1130*/ 	.word	0x00000000


	//----- nvinfo : EIATTR_MIN_STACK_SIZE
	.align		4
.L_802:
        /*1134*/ 	.byte	0x04, 0x12
        /*1136*/ 	.short	(.L_804 - .L_803)
	.align		4
.L_803:
        /*1138*/ 	.word	index@(_ZN2at6native29vectorized_elementwise_kernelILi2EZZZNS0_54_GLOBAL__N__d8c5977b_16_LinearAlgebra_cu_140f0503_289316addr_kernel_cudaERNS_14TensorIteratorERKN3c106ScalarES8_ENKUlvE_clEvENKUlvE8_clEvEUlNS5_8BFloat16ESB_SB_E_St5arrayIPcLm4EEEEviT0_T1_)
        /*113c*/ 	.word	0x00000000


	//----- nvinfo : EIATTR_MIN_STACK_SIZE
	.align		4
.L_804:
        /*1140*/ 	.byte	0x04, 0x12
        /*1142*/ 	.short	(.L_806 - .L_805)
	.align		4
.L_805:
        /*1144*/ 	.word	index@(_ZN2at6native29vectorized_elementwise_kernelILi4EZZZNS0_54_GLOBAL__N__d8c5977b_16_LinearAlgebra_cu_140f0503_289316addr_kernel_cudaERNS_14TensorIteratorERKN3c106ScalarES8_ENKUlvE_clEvENKUlvE8_clEvEUlNS5_8BFloat16ESB_SB_E_St5arrayIPcLm4EEEEviT0_T1_)
        /*1148*/ 	.word	0x00000000


	//----- nvinfo : EIATTR_MIN_STACK_SIZE
	.align		4
.L_806:
        /*114c*/ 	.byte	0x04, 0x12
        /*114e*/ 	.short	(.L_808 - .L_807)
	.align		4
.L_807:
        /*1150*/ 	.word	index@(_ZN2at6native29vectorized_elementwise_kernelILi8EZZZNS0_54_GLOBAL__N__d8c5977b_16_LinearAlgebra_cu_140f0503_289316addr_kernel_cudaERNS_14TensorIteratorERKN3c106ScalarES8_ENKUlvE_clEvENKUlvE8_clEvEUlNS5_8BFloat16ESB_SB_E_St5arrayIPcLm4EEEEviT0_T1_)
        /*1154*/ 	.word	0x00000000


	//----- nvinfo : EIATTR_MIN_STACK_SIZE
	.align		4
.L_808:
        /*1158*/ 	.byte	0x04, 0x12
        /*115a*/ 	.short	(.L_810 - .L_809)
	.align		4
.L_809:
        /*115c*/ 	.word	index@(_ZN2at6native18elementwise_kernelILi128ELi4EZNS0_15gpu_kernel_implIZZZNS0_54_GLOBAL__N__d8c5977b_16_LinearAlgebra_cu_140f0503_289316addr_kernel_cudaERNS_14TensorIteratorERKN3c106ScalarES9_ENKUlvE_clEvENKUlvE7_clEvEUlNS6_7complexIfEESD_SD_E0_EEvRNS_18TensorIteratorBaseERKT_EUliE_EEviT1_)
        /*1160*/ 	.word	0x00000000


	//----- nvinfo : EIATTR_MIN_STACK_SIZE
	.align		4
.L_810:
        /*1164*/ 	.byte	0x04, 0x12
        /*1166*/ 	.short	(.L_812 - .L_811)
	.align		4
.L_811:
        /*1168*/ 	.word	index@(_ZN2at6native27unrolled_elementwise_kernelIZZZNS0_54_GLOBAL__N__d8c5977b_16_LinearAlgebra_cu_140f0503_289316addr_kernel_cudaERNS_14TensorIteratorERKN3c106ScalarES8_ENKUlvE_clEvENKUlvE7_clEvEUlNS5_7complexIfEESC_SC_E0_St5arrayIPcLm4EELi4E23TrivialOffsetCalculatorILi3EjESH_ILi1EjENS0_6memory12LoadWithCastILi3EEENSK_13StoreWithCastILi1EEEEEviT_T0_T2_T3_T4_T5_)
        /*116c*/ 	.word	0x00000000


	//----- nvinfo : EIATTR_MIN_STACK_SIZE
	.align		4
.L_812:
        /*1170*/ 	.byte	0x04, 0x12
        /*1172*/ 	.short	(.L_814 - .L_813)
	.align		4
.L_813:
        /*1174*/ 	.word	index@(_ZN2at6native18elementwise_kernelILi128ELi2EZNS0_22gpu_kernel_impl_nocastIZZZNS0_54_GLOBAL__N__d8c5977b_16_LinearAlgebra_cu_140f0503_289316addr_kernel_cudaERNS_14TensorIteratorERKN3c106ScalarES9_ENKUlvE_clEvENKUlvE7_clEvEUlNS6_7complexIfEESD_SD_E0_EEvRNS_18TensorIteratorBaseERKT_EUliE_EEviT1_)
        /*1178*/ 	.word	0x00000000


	//----- nvinfo : EIATTR_MIN_STACK_SIZE
	.align		4
.L_814:
        /*117c*/ 	.byte	0x04, 0x12
        /*117e*/ 	.short	(.L_816 - .L_815)
	.align		4
.L_815:
        /*1180*/ 	.word	index@(_ZN2at6native27unrolled_elementwise_kernelIZZZNS0_54_GLOBAL__N__d8c5977b_16_LinearAlgebra_cu_140f0503_289316addr_kernel_cudaERNS_14TensorIteratorERKN3c106ScalarES8_ENKUlvE_clEvENKUlvE7_clEvEUlNS5_7complexIfEESC_SC_E0_St5arrayIPcLm4EELi4E23TrivialOffsetCalculatorILi3EjESH_ILi1EjENS0_6memory15LoadWithoutCastENSK_16StoreWithoutCastEEEviT_T0_T2_T3_T4_T5_)
        /*1184*/ 	.word	0x00000000


	//----- nvinfo : EIATTR_MIN_STACK_SIZE
	.align		4
.L_816:
        /*1188*/ 	.byte	0x04, 0x12
        /*118a*/ 	.short	(.L_818 - .L_817)
	.align		4
.L_817:
        /*118c*/ 	.word	index@(_ZN2at6native29vectorized_elementwise_kernelILi2EZZZNS0_54_GLOBAL__N__d8c5977b_16_LinearAlgebra_cu_140f0503_289316addr_kernel_cudaERNS_14TensorIteratorERKN3c106ScalarES8_ENKUlvE_clEvENKUlvE7_clEvEUlNS5_7complexIfEESC_SC_E0_St5arrayIPcLm4EEEEviT0_T1_)
        /*1190*/ 	.word	0x00000000


	//----- nvinfo : EIATTR_MIN_STACK_SIZE
	.align		4
.L_818:
        /*1194*/ 	.byte	0x04, 0x12
        /*1196*/ 	.short	(.L_820 - .L_819)
	.align		4
.L_819:
        /*1198*/ 	.word	index@(_ZN2at6native29vectorized_elementwise_kernelILi4EZZZNS0_54_GLOBAL__N__d8c5977b_16_LinearAlgebra_cu_140f0503_289316addr_kernel_cudaERNS_14TensorIteratorERKN3c106ScalarES8_ENKUlvE_clEvENKUlvE7_clEvEUlNS5_7complexIfEESC_SC_E0_St5arrayIPcLm4EEEEviT0_T1_)
        /*119c*/ 	.word	0x00000000


	//----- nvinfo : EIATTR_MIN_STACK_SIZE
	.align		4
.L_820:
        /*11a0*/ 	.byte	0x04, 0x12
        /*11a2*/ 	.short	(.L_822 - .L_821)
	.align		4
.L_821:
        /*11a4*/ 	.word	index@(_ZN2at6native29vectorized_elementwise_kernelILi8EZZZNS0_54_GLOBAL__N__d8c5977b_16_LinearAlgebra_cu_140f0503_289316addr_kernel_cudaERNS_14TensorIteratorERKN3c106ScalarES8_ENKUlvE_clEvENKUlvE7_clEvEUlNS5_7complexIfEESC_SC_E0_St5arrayIPcLm4EEEEviT0_T1_)
        /*11a8*/ 	.word	0x00000000


	//----- nvinfo : EIATTR_MIN_STACK_SIZE
	.align		4
.L_822:
        /*11ac*/ 	.byte	0x04, 0x12
        /*11ae*/ 	.short	(.L_824 - .L_823)
	.align		4
.L_823:
        /*11b0*/ 	.word	index@(_ZN2at6native18elementwise_kernelILi128ELi4EZNS0_15gpu_kernel_implIZZZNS0_54_GLOBAL__N__d8c5977b_16_LinearAlgebra_cu_140f0503_289316addr_kernel_cudaERNS_14TensorIteratorERKN3c106ScalarES9_ENKUlvE_clEvENKUlvE7_clEvEUlNS6_7complexIfEESD_SD_E_EEvRNS_18TensorIteratorBaseERKT_EUliE_EEviT1_)
        /*11b4*/ 	.word	0x00000000


	//----- nvinfo : EIATTR_MIN_STACK_SIZE
	.align		4
.L_824:
        /*11b8*/ 	.byte	0x04, 0x12
        /*11ba*/ 	.short	(.L_826 - .L_825)
	.align		4
.L_825:
        /*11bc*/ 	.word	index@(_ZN2at6native27unrolled_elementwise_kernelIZZZNS0_54_GLOBAL__N__d8c5977b_16_LinearAlgebra_cu_140f0503_289316addr_kernel_cudaERNS_14TensorIteratorERKN3c106ScalarES8_ENKUlvE_clEvENKUlvE7_clEvEUlNS5_7complexIfEESC_SC_E_St5arrayIPcLm4EELi4E23TrivialOffsetCalculatorILi3EjESH_ILi1EjENS0_6memory12LoadWithCastILi3EEENSK_13StoreWithCastILi1EEEEEviT_T0_T2_T3_T4_T5_)
        /*11c0*/ 	.word	0x00000000


	//----- nvinfo : EIATTR_MIN_STACK_SIZE
	.align		4
.L_826:
        /*11c4*/ 	.byte	0x04, 0x12
        /*11c6*/ 	.short	(.L_828 - .L_827)
	.align		4
.L_827:
        /*11c8*/ 	.word	index@(_ZN2at6native18elementwise_kernelILi128ELi2EZNS0_22gpu_kernel_impl_nocastIZZZNS0_54_GLOBAL__N__d8c5977b_16_LinearAlgebra_cu_140f0503_289316addr_kernel_cudaERNS_14TensorIteratorERKN3c106ScalarES9_ENKUlvE_clEvENKUlvE7_clEvEUlNS6_7complexIfEESD_SD_E_EEvRNS_18TensorIteratorBaseERKT_EUliE_EEviT1_)
        /*11cc*/ 	.word	0x00000000


	//----- nvinfo : EIATTR_MIN_STACK_SIZE
	.align		4
.L_828:
        /*11d0*/ 	.byte	0x04, 0x12
        /*11d2*/ 	.short	(.L_830 - .L_829)
	.align		4
.L_829:
        /*11d4*/ 	.word	index@(_ZN2at6native27unrolled_elementwise_kernelIZZZNS0_54_GLOBAL__N__d8c5977b_16_LinearAlgebra_cu_140f0503_289316addr_kernel_cudaERNS_14TensorIteratorERKN3c106ScalarES8_ENKUlvE_clEvENKUlvE7_clEvEUlNS5_7complexIfEESC_SC_E_St5arrayIPcLm4EELi4E23TrivialOffsetCalculatorILi3EjESH_ILi1EjENS0_6memory15LoadWithoutCastENSK_16StoreWithoutCastEEEviT_T0_T2_T3_T4_T5_)
        /*11d8*/ 	.word	0x00000000


	//----- nvinfo : EIATTR_MIN_STACK_SIZE
	.align		4
.L_830:
        /*11dc*/ 	.byte	0x04, 0x12
        /*11de*/ 	.short	(.L_832 - .L_831)
	.align		4
.L_831:
        /*11e0*/ 	.word	index@(_ZN2at6native29vectorized_elementwise_kernelILi2EZZZNS0_54_GLOBAL__N__d8c5977b_16_LinearAlgebra_cu_140f0503_289316addr_kernel_cudaERNS_14TensorIteratorERKN3c106ScalarES8_ENKUlvE_clEvENKUlvE7_clEvEUlNS5_7complexIfEESC_SC_E_St5arrayIPcLm4EEEEviT0_T1_)
        /*11e4*/ 	.word	0x00000000


	//----- nvinfo : EIATTR_MIN_STACK_SIZE
	.align		4
.L_832:
        /*11e8*/ 	.byte	0x04, 0x12
        /*11ea*/ 	.short	(.L_834 - .L_833)
	.align		4
.L_833:
        /*11ec*/ 	.word	index@(_ZN2at6native29vectorized_elementwise_kernelILi4EZZZNS0_54_GLOBAL__N__d8c5977b_16_LinearAlgebra_cu_140f0503_289316addr_kernel_cudaERNS_14TensorIteratorERKN3c106ScalarES8_ENKUlvE_clEvENKUlvE7_clEvEUlNS5_7complexIfEESC_SC_E_St5arrayIPcLm4EEEEviT0_T1_)
        /*11f0*/ 	.word	0x00000000


	//----- nvinfo : EIATTR_MIN_STACK_SIZE
	.align		4
.L_834:
        /*11f4*/ 	.byte	0x04, 0x12
        /*11f6*/ 	.short	(.L_836 - .L_835)
	.align		4
.L_835:
        /*11f8*/ 	.word	index@(_ZN2at6native29vectorized_elementwise_kernelILi8EZZZNS0_54_GLOBAL__N__d8c5977b_16_LinearAlgebra_cu_140f0503_289316addr_kernel_cudaERNS_14TensorIteratorERKN3c106ScalarES8_ENKUlvE_clEvENKUlvE7_clEvEUlNS5_7complexIfEESC_SC_E_St5arrayIPcLm4EEEEviT0_T1_)
        /*11fc*/ 	.word	0x00000000


	//----- nvinfo : EIATTR_MIN_STACK_SIZE
	.align		4
.L_836:
        /*1200*/ 	.byte	0x04, 0x12
        /*1202*/ 	.short	(.L_838 - .L_837)
	.align		4
.L_837:
        /*1204*/ 	.word	index@(_ZN2at6native18elementwise_kernelILi128ELi4EZNS0_15gpu_kernel_implIZZZNS0_54_GLOBAL__N__d8c5977b_16_LinearAlgebra_cu_140f0503_289316addr_kernel_cudaERNS_14TensorIteratorERKN3c106ScalarES9_ENKUlvE_clEvENKUlvE6_clEvEUlNS6_7complexIdEESD_SD_E0_EEvRNS_18TensorIteratorBaseERKT_EUliE_EEviT1_)
        /*1208*/ 	.word	0x00000000


	//----- nvinfo : EIATTR_MIN_STACK_SIZE
	.align		4
.L_838:
        /*120c*/ 	.byte	0x04, 0x12
        /*120e*/ 	.short	(.L_840 - .L_839)
	.align		4
.L_839:
        /*1210*/ 	.word	index@(_ZN2at6native27unrolled_elementwise_kernelIZZZNS0_54_GLOBAL__N__d8c5977b_16_LinearAlgebra_cu_140f0503_289316addr_kernel_cudaERNS_14TensorIteratorERKN3c106ScalarES8_ENKUlvE_clEvENKUlvE6_clEvEUlNS5_7complexIdEESC_SC_E0_St5arrayIPcLm4EELi4E23TrivialOffsetCalculatorILi3EjESH_ILi1EjENS0_6memory12LoadWithCastILi3EEENSK_13StoreWithCastILi1EEEEEviT_T0_T2_T3_T4_T5_)
        /*1214*/ 	.word	0x00000000


	//----- nvinfo : EIATTR_MIN_STACK_SIZE
	.align		4
.L_840:
        /*1218*/ 	.byte	0x04, 0x12
        /*121a*/ 	.short	(.L_842 - .L_841)
	.align		4
.L_841:
        /*121c*/ 	.word	index@(_ZN2at6native18elementwise_kernelILi128ELi2EZNS0_22gpu_kernel_impl_nocastIZZZNS0_54_GLOBAL__N__d8c5977b_16_LinearAlgebra_cu_140f0503_289316addr_kernel_cudaERNS_14TensorIteratorERKN3c106ScalarES9_ENKUlvE_clEvENKUlvE6_clEvEUlNS6_7complexIdEESD_SD_E0_EEvRNS_18TensorIteratorBaseERKT_EUliE_EEviT1_)
        /*1220*/ 	.word	0x00000000


	//----- nvinfo : EIATTR_MIN_STACK_SIZE
	.align		4
.L_842:
        /*1224*/ 	.byte	0x04, 0x12
        /*1226*/ 	.short	(.L_844 - .L_843)
	.align		4
.L_843:
        /*1228*/ 	.word	index@(_ZN2at6native27unrolled_elementwise_kernelIZZZNS0_54_GLOBAL__N__d8c5977b_16_LinearAlgebra_cu_140f0503_289316addr_kernel_cudaERNS_14TensorIteratorERKN3c106ScalarES8_ENKUlvE_clEvENKUlvE6_clEvEUlNS5_7complexIdEESC_SC_E0_St5arrayIPcLm4EELi4E23TrivialOffsetCalculatorILi3EjESH_ILi1EjENS0_6memory15LoadWithoutCastENSK_16StoreWithoutCastEEEviT_T0_T2_T3_T4_T5_)
        /*122c*/ 	.word	0x00000000


	//----- nvinfo : EIATTR_MIN_STACK_SIZE
	.align		4
.L_844:
        /*1230*/ 	.byte	0x04, 0x12
        /*1232*/ 	.short	(.L_846 - .L_845)
	.align		4
.L_845:
        /*1234*/ 	.word	index@(_ZN2at6native29vectorized_elementwise_kernelILi2EZZZNS0_54_GLOBAL__N__d8c5977b_16_LinearAlgebra_cu_140f0503_289316addr_kernel_cudaERNS_14TensorIteratorERKN3c106ScalarES8_ENKUlvE_clEvENKUlvE6_clEvEUlNS5_7complexIdEESC_SC_E0_St5arrayIPcLm4EEEEviT0_T1_)
        /*1238*/ 	.word	0x00000000


	//----- nvinfo : EIATTR_MIN_STACK_SIZE
	.align		4
.L_846:
        /*123c*/ 	.byte	0x04, 0x12
        /*123e*/ 	.short	(.L_848 - .L_847)
	.align		4
.L_847:
        /*1240*/ 	.word	index@(_ZN2at6native29vectorized_elementwise_kernelILi4EZZZNS0_54_GLOBAL__N__d8c5977b_16_LinearAlgebra_cu_140f0503_289316addr_kernel_cudaERNS_14TensorIteratorERKN3c106ScalarES8_ENKUlvE_clEvENKUlvE6_clEvEUlNS5_7complexIdEESC_SC_E0_St5arrayIPcLm4EEEEviT0_T1_)
        /*1244*/ 	.word	0x00000000


	//----- nvinfo : EIATTR_MIN_STACK_SIZE
	.align		4
.L_848:
        /*1248*/ 	.byte	0x04, 0x12
        /*124a*/ 	.short	(.L_850 - .L_849)
	.align		4
.L_849:
        /*124c*/ 	.word	index@(_ZN2at6native29vectorized_elementwise_kernelILi8EZZZNS0_54_GLOBAL__N__d8c5977b_16_LinearAlgebra_cu_140f0503_289316addr_kernel_cudaERNS_14TensorIteratorERKN3c106ScalarES8_ENKUlvE_clEvENKUlvE6_clEvEUlNS5_7complexIdEESC_SC_E0_St5arrayIPcLm4EEEEviT0_T1_)
        /*1250*/ 	.word	0x00000000


	//----- nvinfo : EIATTR_MIN_STACK_SIZE
	.align		4
.L_850:
        /*1254*/ 	.byte	0x04, 0x12
        /*1256*/ 	.short	(.L_852 - .L_851)
	.align		4
.L_851:
        /*1258*/ 	.word	index@(_ZN2at6native18elementwise_kernelILi128ELi4EZNS0_15gpu_kernel_implIZZZNS0_54_GLOBAL__N__d8c5977b_16_LinearAlgebra_cu_140f0503_289316addr_kernel_cudaERNS_14TensorIteratorERKN3c106ScalarES9_ENKUlvE_clEvENKUlvE6_clEvEUlNS6_7complexIdEESD_SD_E_EEvRNS_18TensorIteratorBaseERKT_EUliE_EEviT1_)
        /*125c*/ 	.word	0x00000000


	//----- nvinfo : EIATTR_MIN_STACK_SIZE
	.align		4
.L_852:
        /*1260*/ 	.byte	0x04, 0x12
        /*1262*/ 	.short	(.L_854 - .L_853)
	.align		4
.L_853:
        /*1264*/ 	.word	index@(_ZN2at6native27unrolled_elementwise_kernelIZZZNS0_54_GLOBAL__N__d8c5977b_16_LinearAlgebra_cu_140f0503_289316addr_kernel_cudaERNS_14TensorIteratorERKN3c106ScalarES8_ENKUlvE_clEvENKUlvE6_clEvEUlNS5_7complexIdEESC_SC_E_St5arrayIPcLm4EELi4E23TrivialOffsetCalculatorILi3EjESH_ILi1EjENS0_6memory12LoadWithCastILi3EEENSK_13StoreWithCastILi1EEEEEviT_T0_T2_T3_T4_T5_)
        /*1268*/ 	.word	0x00000000


	//----- nvinfo : EIATTR_MIN_STACK_SIZE
	.align		4
.L_854:
        /*126c*/ 	.byte	0x04, 0x12
        /*126e*/ 	.short	(.L_856 - .L_855)
	.align		4
.L_855:
        /*1270*/ 	.word	index@(_ZN2at6native18elementwise_kernelILi128ELi2EZNS0_22gpu_kernel_impl_nocastIZZZNS0_54_GLOBAL__N__d8c5977b_16_LinearAlgebra_cu_140f0503_289316addr_kernel_cudaERNS_14TensorIteratorERKN3c106ScalarES9_ENKUlvE_clEvENKUlvE6_clEvEUlNS6_7complexIdEESD_SD_E_EEvRNS_18TensorIteratorBaseERKT_EUliE_EEviT1_)
        /*1274*/ 	.word	0x00000000


	//----- nvinfo : EIATTR_MIN_STACK_SIZE
	.align		4
.L_856:
        /*1278*/ 	.byte	0x04, 0x12
        /*127a*/ 	.short	(.L_858 - .L_857)
	.align		4
.L_857:
        /*127c*/ 	.word	index@(_ZN2at6native27unrolled_elementwise_kernelIZZZNS0_54_GLOBAL__N__d8c5977b_16_LinearAlgebra_cu_140f0503_289316addr_kernel_cudaERNS_14TensorIteratorERKN3c106ScalarES8_ENKUlvE_clEvENKUlvE6_clEvEUlNS5_7complexIdEESC_SC_E_St5arrayIPcLm4EELi4E23TrivialOffsetCalculatorILi3EjESH_ILi1EjENS0_6memory15LoadWithoutCastENSK_16StoreWithoutCastEEEviT_T0_T2_T3_T4_T5_)
        /*1280*/ 	.word	0x00000000


	//----- nvinfo : EIATTR_MIN_STACK_SIZE
	.align		4
.L_858:
        /*1284*/ 	.byte	0x04, 0x12
        /*1286*/ 	.short	(.L_860 - .L_859)
	.align		4
.L_859:
        /*1288*/ 	.word	index@(_ZN2at6native29vectorized_elementwise_kernelILi2EZZZNS0_54_GLOBAL__N__d8c5977b_16_LinearAlgebra_cu_140f0503_289316addr_kernel_cudaERNS_14TensorIteratorERKN3c106ScalarES8_ENKUlvE_clEvENKUlvE6_clEvEUlNS5_7complexIdEESC_SC_E_St5arrayIPcLm4EEEEviT0_T1_)
        /*128c*/ 	.word	0x00000000


	//----- nvinfo : EIATTR_MIN_STACK_SIZE
	.align		4
.L_860:
        /*1290*/ 	.byte	0x04, 0x12
        /*1292*/ 	.short	(.L_862 - .L_861)
	.align		4
.L_861:
        /*1294*/ 	.word	index@(_ZN2at6native29vectorized_elementwise_kernelILi4EZZZNS0_54_GLOBAL__N__d8c5977b_16_LinearAlgebra_cu_140f0503_289316addr_kernel_cudaERNS_14TensorIteratorERKN3c106ScalarES8_ENKUlvE_clEvENKUlvE6_clEvEUlNS5_7complexIdEESC_SC_E_St5arrayIPcLm4EEEEviT0_T1_)
        /*1298*/ 	.word	0x00000000


	//----- nvinfo : EIATTR_MIN_STACK_SIZE
	.align		4
.L_862:
        /*129c*/ 	.byte	0x04, 0x12
        /*129e*/ 	.short	(.L_864 - .L_863)
	.align		4
.L_863:
        /*12a0*/ 	.word	index@(_ZN2at6native29vectorized_elementwise_kernelILi8EZZZNS0_54_GLOBAL__N__d8c5977b_16_LinearAlgebra_cu_140f0503_289316addr_kernel_cudaERNS_14TensorIteratorERKN3c106ScalarES8_ENKUlvE_clEvENKUlvE6_clEvEUlNS5_7complexIdEESC_SC_E_St5arrayIPcLm4EEEEviT0_T1_)
        /*12a4*/ 	.word	0x00000000


	//----- nvinfo : EIATTR_MIN_STACK_SIZE
	.align		4
.L_864:
        /*12a8*/ 	.byte	0x04, 0x12
        /*12aa*/ 	.short	(.L_866 - .L_865)
	.align		4
.L_865:
        /*12ac*/ 	.word	index@(_ZN2at6native18elementwise_kernelILi128ELi4EZNS0_15gpu_kernel_implIZZZNS0_54_GLOBAL__N__d8c5977b_16_LinearAlgebra_cu_140f0503_289316addr_kernel_cudaERNS_14TensorIteratorERKN3c106ScalarES9_ENKUlvE_clEvENKUlvE5_clEvEUlfffE0_EEvRNS_18TensorIteratorBaseERKT_EUliE_EEviT1_)
        /*12b0*/ 	.word	0x00000000


	//----- nvinfo : EIATTR_MIN_STACK_SIZE
	.align		4
.L_866:
        /*12b4*/ 	.byte	0x04, 0x12
        /*12b6*/ 	.short	(.L_868 - .L_867)
	.align		4
.L_867:
        /*12b8*/ 	.word	index@(_ZN2at6native27unrolled_elementwise_kernelIZZZNS0_54_GLOBAL__N__d8c5977b_16_LinearAlgebra_cu_140f0503_289316addr_kernel_cudaERNS_14TensorIteratorERKN3c106ScalarES8_ENKUlvE_clEvENKUlvE5_clEvEUlfffE0_St5arrayIPcLm4EELi4E23TrivialOffsetCalculatorILi3EjESF_ILi1EjENS0_6memory12LoadWithCastILi3EEENSI_13StoreWithCastILi1EEEEEviT_T0_T2_T3_T4_T5_)
        /*12bc*/ 	.word	0x00000000


	//----- nvinfo : EIATTR_MIN_STACK_SIZE
	.align		4
.L_868:
        /*12c0*/ 	.byte	0x04, 0x12
        /*12c2*/ 	.short	(.L_870 - .L_869)
	.align		4
.L_869:
        /*12c4*/ 	.word	index@(_ZN2at6native18elementwise_kernelILi128ELi2EZNS0_22gpu_kernel_impl_nocastIZZZNS0_54_GLOBAL__N__d8c5977b_16_LinearAlgebra_cu_140f0503_289316addr_kernel_cudaERNS_14TensorIteratorERKN3c106ScalarES9_ENKUlvE_clEvENKUlvE5_clEvEUlfffE0_EEvRNS_18TensorIteratorBaseERKT_EUliE_EEviT1_)
        /*12c8*/ 	.word	0x00000000


	//----- nvinfo : EIATTR_MIN_STACK_SIZE
	.align		4
.L_870:
        /*12cc*/ 	.byte	0x04, 0x12
        /*12ce*/ 	.short	(.L_872 - .L_871)
	.align		4
.L_871:
        /*12d0*/ 	.word	index@(_ZN2at6native27unrolled_elementwise_kernelIZZZNS0_54_GLOBAL__N__d8c5977b_16_LinearAlgebra_cu_140f0503_289316addr_kernel_cudaERNS_14TensorIteratorERKN3c106ScalarES8_ENKUlvE_clEvENKUlvE5_clEvEUlfffE0_St5arrayIPcLm4EELi4E23TrivialOffsetCalculatorILi3EjESF_ILi1EjENS0_6memory15LoadWithoutCastENSI_16StoreWithoutCastEEEviT_T0_T2_T3_T4_T5_)
        /*12d4*/ 	.word	0x00000000


	//----- nvinfo : EIATTR_MIN_STACK_SIZE
	.align		4
.L_872:
        /*12d8*/ 	.byte	0x04, 0x12
        /*12da*/ 	.short	(.L_874 - .L_873)
	.align		4
.L_873:
        /*12dc*/ 	.word	index@(_ZN2at6native29vectorized_elementwise_kernelILi2EZZZNS0_54_GLOBAL__N__d8c5977b_16_LinearAlgebra_cu_140f0503_289316addr_kernel_cudaERNS_14TensorIteratorERKN3c106ScalarES8_ENKUlvE_clEvENKUlvE5_clEvEUlfffE0_St5arrayIPcLm4EEEEviT0_T1_)
        /*12e0*/ 	.word	0x00000000


	//----- nvinfo : EIATTR_MIN_STACK_SIZE
	.align		4
.L_874:
        /*12e4*/ 	.byte	0x04, 0x12
        /*12e6*/ 	.short	(.L_876 - .L_875)
	.align		4
.L_875:
        /*12e8*/ 	.word	index@(_ZN2at6native29vectorized_elementwise_kernelILi4EZZZNS0_54_GLOBAL__N__d8c5977b_16_LinearAlgebra_cu_140f0503_289316addr_kernel_cudaERNS_14TensorIteratorERKN3c106ScalarES8_ENKUlvE_clEvENKUlvE5_clEvEUlfffE0_St5arrayIPcLm4EEEEviT0_T1_)
        /*12ec*/ 	.word	0x00000000


	//----- nvinfo : EIATTR_MIN_STACK_SIZE
	.align		4
.L_876:
        /*12f0*/ 	.byte	0x04, 0x12
        /*12f2*/ 	.short	(.L_878 - .L_877)
	.align		4
.L_877:
        /*12f4*/ 	.word	index@(_ZN2at6native29vectorized_elementwise_kernelILi8EZZZNS0_54_GLOBAL__N__d8c5977b_16_LinearAlgebra_cu_140f0503_289316addr_kernel_cudaERNS_14TensorIteratorERKN3c106ScalarES8_ENKUlvE_clEvENKUlvE5_clEvEUlfffE0_St5arrayIPcLm4EEEEviT0_T1_)
        /*12f8*/ 	.word	0x00000000


	//----- nvinfo : EIATTR_MIN_STACK_SIZE
	.align		4
.L_878:
        /*12fc*/ 	.byte	0x04, 0x12
        /*12fe*/ 	.short	(.L_880 - .L_879)
	.align		4
.L_879:
        /*1300*/ 	.word	index@(_ZN2at6native18elementwise_kernelILi128ELi4EZNS0_15gpu_kernel_implIZZZNS0_54_GLOBAL__N__d8c5977b_16_LinearAlgebra_cu_140f0503_289316addr_kernel_cudaERNS_14TensorIteratorERKN3c106ScalarES9_ENKUlvE_clEvENKUlvE5_clEvEUlfffE_EEvRNS_18TensorIteratorBaseERKT_EUliE_EEviT1_)
        /*1304*/ 	.word	0x00000000


	//----- nvinfo : EIATTR_MIN_STACK_SIZE
	.align		4
.L_880:
        /*1308*/ 	.byte	0x04, 0x12
        /*130a*/ 	.short	(.L_882 - .L_881)
	.align		4
.L_881:
        /*130c*/ 	.word	index@(_ZN2at6native27unrolled_elementwise_kernelIZZZNS0_54_GLOBAL__N__d8c5977b_16_LinearAlgebra_cu_140f0503_289316addr_kernel_cudaERNS_14TensorIteratorERKN3c106ScalarES8_ENKUlvE_clEvENKUlvE5_clEvEUlfffE_St5arrayIPcLm4EELi4E23TrivialOffsetCalculatorILi3EjESF_ILi1EjENS0_6memory12LoadWithCastILi3EEENSI_13StoreWithCastILi1EEEEEviT_T0_T2_T3_T4_T5_)
        /*1310*/ 	.word	0x00000000


	//----- nvinfo : EIATTR_MIN_STACK_SIZE
	.align		4
.L_882:
        /*1314*/ 	.byte	0x04, 0x12
        /*1316*/ 	.short	(.L_884 - .L_883)
	.align		4
.L_883:
        /*1318*/ 	.word	index@(_ZN2at6native18elementwise_kernelILi128ELi2EZNS0_22gpu_kernel_impl_nocastIZZZNS0_54_GLOBAL__N__d8c5977b_16_LinearAlgebra_cu_140f0503_289316addr_kernel_cudaERNS_14TensorIteratorERKN3c106ScalarES9_ENKUlvE_clEvENKUlvE5_clEvEUlfffE_EEvRNS_18TensorIteratorBaseERKT_EUliE_EEviT1_)
        /*131c*/ 	.word	0x00000000


	//----- nvinfo : EIATTR_MIN_STACK_SIZE
	.align		4
.L_884:
        /*1320*/ 	.byte	0x04, 0x12
        /*1322*/ 	.short	(.L_886 - .L_885)
	.align		4
.L_885:
        /*1324*/ 	.word	index@(_ZN2at6native27unrolled_elementwise_kernelIZZZNS0_54_GLOBAL__N__d8c5977b_16_LinearAlgebra_cu_140f0503_289316addr_kernel_cudaERNS_14TensorIteratorERKN3c106ScalarES8_ENKUlvE_clEvENKUlvE5_clEvEUlfffE_St5arrayIPcLm4EELi4E23TrivialOffsetCalculatorILi3EjESF_ILi1EjENS0_6memory15LoadWithoutCastENSI_16StoreWithoutCastEEEviT_T0_T2_T3_T4_T5_)
        /*1328*/ 	.word	0x00000000


	//----- nvinfo : EIATTR_MIN_STACK_SIZE
	.align		4
.L_886:
        /*132c*/ 	.byte	0x04, 0x12
        /*132e*/ 	.short	(.L_888 - .L_887)
	.align		4
.L_887:
        /*1330*/ 	.word	index@(_ZN2at6native29vectorized_elementwise_kernelILi2EZZZNS0_54_GLOBAL__N__d8c5977b_16_LinearAlgebra_cu_140f0503_289316addr_kernel_cudaERNS_14TensorIteratorERKN3c106ScalarES8_ENKUlvE_clEvENKUlvE5_clEvEUlfffE_St5arrayIPcLm4EEEEviT0_T1_)
        /*1334*/ 	.word	0x00000000


	//----- nvinfo : EIATTR_MIN_STACK_SIZE
	.align		4
.L_888:
        /*1338*/ 	.byte	0x04, 0x12
        /*133a*/ 	.short	(.L_890 - .L_889)
	.align		4
.L_889:
        /*133c*/ 	.word	index@(_ZN2at6native29vectorized_elementwise_kernelILi4EZZZNS0_54_GLOBAL__N__d8c5977b_16_LinearAlgebra_cu_140f0503_289316addr_kernel_cudaERNS_14TensorIteratorERKN3c106ScalarES8_ENKUlvE_clEvENKUlvE5_clEvEUlfffE_St5arrayIPcLm4EEEEviT0_T1_)
        /*1340*/ 	.word	0x00000000


	//----- nvinfo : EIATTR_MIN_STACK_SIZE
	.align		4
.L_890:
        /*1344*/ 	.byte	0x04, 0x12
        /*1346*/ 	.short	(.L_892 - .L_891)
	.align		4
.L_891:
        /*1348*/ 	.word	index@(_ZN2at6native29vectorized_elementwise_kernelILi8EZZZNS0_54_GLOBAL__N__d8c5977b_16_LinearAlgebra_cu_140f0503_289316addr_kernel_cudaERNS_14TensorIteratorERKN3c106ScalarES8_ENKUlvE_clEvENKUlvE5_clEvEUlfffE_St5arrayIPcLm4EEEEviT0_T1_)
        /*134c*/ 	.word	0x00000000


	//----- nvinfo : EIATTR_MIN_STACK_SIZE
	.align		4
.L_892:
        /*1350*/ 	.byte	0x04, 0x12
        /*1352*/ 	.short	(.L_894 - .L_893)
	.align		4
.L_893:
        /*1354*/ 	.word	index@(_ZN2at6native18elementwise_kernelILi128ELi4EZNS0_15gpu_kernel_implIZZZNS0_54_GLOBAL__N__d8c5977b_16_LinearAlgebra_cu_140f0503_289316addr_kernel_cudaERNS_14TensorIteratorERKN3c106ScalarES9_ENKUlvE_clEvENKUlvE4_clEvEUldddE0_EEvRNS_18TensorIteratorBaseERKT_EUliE_EEviT1_)
        /*1358*/ 	.word	0x00000000


	//----- nvinfo : EIATTR_MIN_STACK_SIZE
	.align		4
.L_894:
        /*135c*/ 	.byte	0x04, 0x12
        /*135e*/ 	.short	(.L_896 - .L_895)
	.align		4
.L_895:
        /*1360*/ 	.word	index@(_ZN2at6native27unrolled_elementwise_kernelIZZZNS0_54_GLOBAL__N__d8c5977b_16_LinearAlgebra_cu_140f0503_289316addr_kernel_cudaERNS_14TensorIteratorERKN3c106ScalarES8_ENKUlvE_clEvENKUlvE4_clEvEUldddE0_St5arrayIPcLm4EELi4E23TrivialOffsetCalculatorILi3EjESF_ILi1EjENS0_6memory12LoadWithCastILi3EEENSI_13StoreWithCastILi1EEEEEviT_T0_T2_T3_T4_T5_)
        /*1364*/ 	.word	0x00000000


	//----- nvinfo : EIATTR_MIN_STACK_SIZE
	.align		4
.L_896:
        /*1368*/ 	.byte	0x04, 0x12
        /*136a*/ 	.short	(.L_898 - .L_897)
	.align		4
.L_897:
        /*136c*/ 	.word	index@(_ZN2at6native18elementwise_kernelILi128ELi2EZNS0_22gpu_kernel_impl_nocastIZZZNS0_54_GLOBAL__N__d8c5977b_16_LinearAlgebra_cu_140f0503_289316addr_kernel_cudaERNS_14TensorIteratorERKN3c106ScalarES9_ENKUlvE_clEvENKUlvE4_clEvEUldddE0_EEvRNS_18TensorIteratorBaseERKT_EUliE_EEviT1_)
        /*1370*/ 	.word	0x00000000


	//----- nvinfo : EIATTR_MIN_STACK_SIZE
	.align		4
.L_898:
        /*1374*/ 	.byte	0x04, 0x12
        /*1376*/ 	.short	(.L_900 - .L_899)
	.align		4
.L_899:
        /*1378*/ 	.word	index@(_ZN2at6native27unrolled_elementwise_kernelIZZZNS0_54_GLOBAL__N__d8c5977b_16_LinearAlgebra_cu_140f0503_289316addr_kernel_cudaERNS_14TensorIteratorERKN3c106ScalarES8_ENKUlvE_clEvENKUlvE4_clEvEUldddE0_St5arrayIPcLm4EELi4E23TrivialOffsetCalculatorILi3EjESF_ILi1EjENS0_6memory15LoadWithoutCastENSI_16StoreWithoutCastEEEviT_T0_T2_T3_T4_T5_)
        /*137c*/ 	.word	0x00000000


	//----- nvinfo : EIATTR_MIN_STACK_SIZE
	.align		4
.L_900:
        /*1380*/ 	.byte	0x04, 0x12
        /*1382*/ 	.short	(.L_902 - .L_901)
	.align		4
.L_901:
        /*1384*/ 	.word	index@(_ZN2at6native29vectorized_elementwise_kernelILi2EZZZNS0_54_GLOBAL__N__d8c5977b_16_LinearAlgebra_cu_140f0503_289316addr_kernel_cudaERNS_14TensorIteratorERKN3c106ScalarES8_ENKUlvE_clEvENKUlvE4_clEvEUldddE0_St5arrayIPcLm4EEEEviT0_T1_)
        /*1388*/ 	.word	0x00000000


	//----- nvinfo : EIATTR_MIN_STACK_SIZE
	.align		4
.L_902:
        /*138c*/ 	.byte	0x04, 0x12
        /*138e*/ 	.short	(.L_904 - .L_903)
	.align		4
.L_903:
        /*1390*/ 	.word	index@(_ZN2at6native29vectorized_elementwise_kernelILi4EZZZNS0_54_GLOBAL__N__d8c5977b_16_LinearAlgebra_cu_140f0503_289316addr_kernel_cudaERNS_14TensorIteratorERKN3c106ScalarES8_ENKUlvE_clEvENKUlvE4_clEvEUldddE0_St5arrayIPcLm4EEEEviT0_T1_)
        /*1394*/ 	.word	0x00000000


	//----- nvinfo : EIATTR_MIN_STACK_SIZE
	.align		4
.L_904:
        /*1398*/ 	.byte	0x04, 0x12
        /*139a*/ 	.short	(.L_906 - .L_905)
	.align		4
.L_905:
        /*139c*/ 	.word	index@(_ZN2at6native29vectorized_elementwise_kernelILi8EZZZNS0_54_GLOBAL__N__d8c5977b_16_LinearAlgebra_cu_140f0503_289316addr_kernel_cudaERNS_14TensorIteratorERKN3c106ScalarES8_ENKUlvE_clEvENKUlvE4_clEvEUldddE0_St5arrayIPcLm4EEEEviT0_T1_)
        /*13a0*/ 	.word	0x00000000


	//----- nvinfo : EIATTR_MIN_STACK_SIZE
	.align		4
.L_906:
        /*13a4*/ 	.byte	0x04, 0x12
        /*13a6*/ 	.short	(.L_908 - .L_907)
	.align		4
.L_907:
        /*13a8*/ 	.word	index@(_ZN2at6native18elementwise_kernelILi128ELi4EZNS0_15gpu_kernel_implIZZZNS0_54_GLOBAL__N__d8c5977b_16_LinearAlgebra_cu_140f0503_289316addr_kernel_cudaERNS_14TensorIteratorERKN3c106ScalarES9_ENKUlvE_clEvENKUlvE4_clEvEUldddE_EEvRNS_18TensorIteratorBaseERKT_EUliE_EEviT1_)
        /*13ac*/ 	.word	0x00000000


	//----- nvinfo : EIATTR_MIN_STACK_SIZE
	.align		4
.L_908:
        /*13b0*/ 	.byte	0x04, 0x12
        /*13b2*/ 	.short	(.L_910 - .L_909)
	.align		4
.L_909:
        /*13b4*/ 	.word	index@(_ZN2at6native27unrolled_elementwise_kernelIZZZNS0_54_GLOBAL__N__d8c5977b_16_LinearAlgebra_cu_140f0503_289316addr_kernel_cudaERNS_14TensorIteratorERKN3c106ScalarES8_ENKUlvE_clEvENKUlvE4_clEvEUldddE_St5arrayIPcLm4EELi4E23TrivialOffsetCalculatorILi3EjESF_ILi1EjENS0_6memory12LoadWithCastILi3EEENSI_13StoreWithCastILi1EEEEEviT_T0_T2_T3_T4_T5_)
        /*13b8*/ 	.word	0x00000000


	//----- nvinfo : EIATTR_MIN_STACK_SIZE
	.align		4
.L_910:
        /*13bc*/ 	.byte	0x04, 0x12
        /*13be*/ 	.short	(.L_912 - .L_911)
	.align		4
.L_911:
        /*13c0*/ 	.word	index@(_ZN2at6native18elementwise_kernelILi128ELi2EZNS0_22gpu_kernel_impl_nocastIZZZNS0_54_GLOBAL__N__d8c5977b_16_LinearAlgebra_cu_140f0503_289316addr_kernel_cudaERNS_14TensorIteratorERKN3c106ScalarES9_ENKUlvE_clEvENKUlvE4_clEvEUldddE_EEvRNS_18TensorIteratorBaseERKT_EUliE_EEviT1_)
        /*13c4*/ 	.word	0x00000000


	//----- nvinfo : EIATTR_MIN_STACK_SIZE
	.align		4
.L_912:
        /*13c8*/ 	.byte	0x04, 0x12
        /*13ca*/ 	.short	(.L_914 - .L_913)
	.align		4
.L_913:
        /*13cc*/ 	.word	index@(_ZN2at6native27unrolled_elementwise_kernelIZZZNS0_54_GLOBAL__N__d8c5977b_16_LinearAlgebra_cu_140f0503_289316addr_kernel_cudaERNS_14TensorIteratorERKN3c106ScalarES8_ENKUlvE_clEvENKUlvE4_clEvEUldddE_St5arrayIPcLm4EELi4E23TrivialOffsetCalculatorILi3EjESF_ILi1EjENS0_6memory15LoadWithoutCastENSI_16StoreWithoutCastEEEviT_T0_T2_T3_T4_T5_)
        /*13d0*/ 	.word	0x00000000


	//----- nvinfo : EIATTR_MIN_STACK_SIZE
	.align		4
.L_914:
        /*13d4*/ 	.byte	0x04, 0x12
        /*13d6*/ 	.short	(.L_916 - .L_915)
	.align		4
.L_915:
        /*13d8*/ 	.word	index@(_ZN2at6native29vectorized_elementwise_kernelILi2EZZZNS0_54_GLOBAL__N__d8c5977b_16_LinearAlgebra_cu_140f0503_289316addr_kernel_cudaERNS_14TensorIteratorERKN3c106ScalarES8_ENKUlvE_clEvENKUlvE4_clEvEUldddE_St5arrayIPcLm4EEEEviT0_T1_)
        /*13dc*/ 	.word	0x00000000


	//----- nvinfo : EIATTR_MIN_STACK_SIZE
	.align		4
.L_916:
        /*13e0*/ 	.byte	0x04, 0x12
        /*13e2*/ 	.short	(.L_918 - .L_917)
	.align		4
.L_917:
        /*13e4*/ 	.word	index@(_ZN2at6native29vectorized_elementwise_kernelILi4EZZZNS0_54_GLOBAL__N__d8c5977b_16_LinearAlgebra_cu_140f0503_289316addr_kernel_cudaERNS_14TensorIteratorERKN3c106ScalarES8_ENKUlvE_clEvENKUlvE4_clEvEUldddE_St5arrayIPcLm4EEEEviT0_T1_)
        /*13e8*/ 	.word	0x00000000


	//----- nvinfo : EIATTR_MIN_STACK_SIZE
	.align		4
.L_918:
        /*13ec*/ 	.byte	0x04, 0x12
        /*13ee*/ 	.short	(.L_920 - .L_919)
	.align		4
.L_919:
        /*13f0*/ 	.word	index@(_ZN2at6native29vectorized_elementwise_kernelILi8EZZZNS0_54_GLOBAL__N__d8c5977b_16_LinearAlgebra_cu_140f0503_289316addr_kernel_cudaERNS_14TensorIteratorERKN3c106ScalarES8_ENKUlvE_clEvENKUlvE4_clEvEUldddE_St5arrayIPcLm4EEEEviT0_T1_)
        /*13f4*/ 	.word	0x00000000


	//----- nvinfo : EIATTR_MIN_STACK_SIZE
	.align		4
.L_920:
        /*13f8*/ 	.byte	0x04, 0x12
        /*13fa*/ 	.short	(.L_922 - .L_921)
	.align		4
.L_921:
        /*13fc*/ 	.word	index@(_ZN2at6native18elementwise_kernelILi128ELi4EZNS0_15gpu_kernel_implIZZZNS0_54_GLOBAL__N__d8c5977b_16_LinearAlgebra_cu_140f0503_289316addr_kernel_cudaERNS_14TensorIteratorERKN3c106ScalarES9_ENKUlvE_clEvENKUlvE3_clEvEUlsssE0_EEvRNS_18TensorIteratorBaseERKT_EUliE_EEviT1_)
        /*1400*/ 	.word	0x00000000


	//----- nvinfo : EIATTR_MIN_STACK_SIZE
	.align		4
.L_922:
        /*1404*/ 	.byte	0x04, 0x12
        /*1406*/ 	.short	(.L_924 - .L_923)
	.align		4
.L_923:
        /*1408*/ 	.word	index@(_ZN2at6native27unrolled_elementwise_kernelIZZZNS0_54_GLOBAL__N__d8c5977b_16_LinearAlgebra_cu_140f0503_289316addr_kernel_cudaERNS_14TensorIteratorERKN3c106ScalarES8_ENKUlvE_clEvENKUlvE3_clEvEUlsssE0_St5arrayIPcLm4EELi4E23TrivialOffsetCalculatorILi3EjESF_ILi1EjENS0_6memory12LoadWithCastILi3EEENSI_13StoreWithCastILi1EEEEEviT_T0_T2_T3_T4_T5_)
        /*140c*/ 	.word	0x00000000


	//----- nvinfo : EIATTR_MIN_STACK_SIZE
	.align		4
.L_924:
        /*1410*/ 	.byte	0x04, 0x12
        /*1412*/ 	.short	(.L_926 - .L_925)
	.align		4
.L_925:
        /*1414*/ 	.word	index@(_ZN2at6native18elementwise_kernelILi128ELi4EZNS0_22gpu_kernel_impl_nocastIZZZNS0_54_GLOBAL__N__d8c5977b_16_LinearAlgebra_cu_140f0503_289316addr_kernel_cudaERNS_14TensorIteratorERKN3c106ScalarES9_ENKUlvE_clEvENKUlvE3_clEvEUlsssE0_EEvRNS_18TensorIteratorBaseERKT_EUliE_EEviT1_)
        /*1418*/ 	.word	0x00000000


	//----- nvinfo : EIATTR_MIN_STACK_SIZE
	.align		4
.L_926:
        /*141c*/ 	.byte	0x04, 0x12
        /*141e*/ 	.short	(.L_928 - .L_927)
	.align		4
.L_927:
        /*1420*/ 	.word	index@(_ZN2at6native27unrolled_elementwise_kernelIZZZNS0_54_GLOBAL__N__d8c5977b_16_LinearAlgebra_cu_140f0503_289316addr_kernel_cudaERNS_14TensorIteratorERKN3c106ScalarES8_ENKUlvE_clEvENKUlvE3_clEvEUlsssE0_St5arrayIPcLm4EELi4E23TrivialOffsetCalculatorILi3EjESF_ILi1EjENS0_6memory15LoadWithoutCastENSI_16StoreWithoutCastEEEviT_T0_T2_T3_T4_T5_)
        /*1424*/ 	.word	0x00000000


	//----- nvinfo : EIATTR_MIN_STACK_SIZE
	.align		4
.L_928:
        /*1428*/ 	.byte	0x04, 0x12
        /*142a*/ 	.short	(.L_930 - .L_929)
	.align		4
.L_929:
        /*142c*/ 	.word	index@(_ZN2at6native29vectorized_elementwise_kernelILi2EZZZNS0_54_GLOBAL__N__d8c5977b_16_LinearAlgebra_cu_140f0503_289316addr_kernel_cudaERNS_14TensorIteratorERKN3c106ScalarES8_ENKUlvE_clEvENKUlvE3_clEvEUlsssE0_St5arrayIPcLm4EEEEviT0_T1_)
        /*1430*/ 	.word	0x00000000


	//----- nvinfo : EIATTR_MIN_STACK_SIZE
	.align		4
.L_930:
        /*1434*/ 	.byte	0x04, 0x12
        /*1436*/ 	.short	(.L_932 - .L_931)
	.align		4
.L_931:
        /*1438*/ 	.word	index@(_ZN2at6native29vectorized_elementwise_kernelILi4EZZZNS0_54_GLOBAL__N__d8c5977b_16_LinearAlgebra_cu_140f0503_289316addr_kernel_cudaERNS_14TensorIteratorERKN3c106ScalarES8_ENKUlvE_clEvENKUlvE3_clEvEUlsssE0_St5arrayIPcLm4EEEEviT0_T1_)
        /*143c*/ 	.word	0x00000000


	//----- nvinfo : EIATTR_MIN_STACK_SIZE
	.align		4
.L_932:
        /*1440*/ 	.byte	0x04, 0x12
        /*1442*/ 	.short	(.L_934 - .L_933)
	.align		4
.L_933:
        /*1444*/ 	.word	index@(_ZN2at6native29vectorized_elementwise_kernelILi8EZZZNS0_54_GLOBAL__N__d8c5977b_16_LinearAlgebra_cu_140f0503_289316addr_kernel_cudaERNS_14TensorIteratorERKN3c106ScalarES8_ENKUlvE_clEvENKUlvE3_clEvEUlsssE0_St5arrayIPcLm4EEEEviT0_T1_)
        /*1448*/ 	.word	0x00000000


	//----- nvinfo : EIATTR_MIN_STACK_SIZE
	.align		4
.L_934:
        /*144c*/ 	.byte	0x04, 0x12
        /*144e*/ 	.short	(.L_936 - .L_935)
	.align		4
.L_935:
        /*1450*/ 	.word	index@(_ZN2at6native18elementwise_kernelILi128ELi4EZNS0_15gpu_kernel_implIZZZNS0_54_GLOBAL__N__d8c5977b_16_LinearAlgebra_cu_140f0503_289316addr_kernel_cudaERNS_14TensorIteratorERKN3c106ScalarES9_ENKUlvE_clEvENKUlvE3_clEvEUlsssE_EEvRNS_18TensorIteratorBaseERKT_EUliE_EEviT1_)
        /*1454*/ 	.word	0x00000000


	//----- nvinfo : EIATTR_MIN_STACK_SIZE
	.align		4
.L_936:
        /*1458*/ 	.byte	0x04, 0x12
        /*145a*/ 	.short	(.L_938 - .L_937)
	.align		4
.L_937:
        /*145c*/ 	.word	index@(_ZN2at6native27unrolled_elementwise_kernelIZZZNS0_54_GLOBAL__N__d8c5977b_16_LinearAlgebra_cu_140f0503_289316addr_kernel_cudaERNS_14TensorIteratorERKN3c106ScalarES8_ENKUlvE_clEvENKUlvE3_clEvEUlsssE_St5arrayIPcLm4EELi4E23TrivialOffsetCalculatorILi3EjESF_ILi1EjENS0_6memory12LoadWithCastILi3EEENSI_13StoreWithCastILi1EEEEEviT_T0_T2_T3_T4_T5_)
        /*1460*/ 	.word	0x00000000


	//----- nvinfo : EIATTR_MIN_STACK_SIZE
	.align		4
.L_938:
        /*1464*/ 	.byte	0x04, 0x12
        /*1466*/ 	.short	(.L_940 - .L_939)
	.align		4
.L_939:
        /*1468*/ 	.word	index@(_ZN2at6native18elementwise_kernelILi128ELi4EZNS0_22gpu_kernel_impl_nocastIZZZNS0_54_GLOBAL__N__d8c5977b_16_LinearAlgebra_cu_140f0503_289316addr_kernel_cudaERNS_14TensorIteratorERKN3c106ScalarES9_ENKUlvE_clEvENKUlvE3_clEvEUlsssE_EEvRNS_18TensorIteratorBaseERKT_EUliE_EEviT1_)
        /*146c*/ 	.word	0x00000000


	//----- nvinfo : EIATTR_MIN_STACK_SIZE
	.align		4
.L_940:
        /*1470*/ 	.byte	0x04, 0x12
        /*1472*/ 	.short	(.L_942 - .L_941)
	.align		4
.L_941:
        /*1474*/ 	.word	index@(_ZN2at6native27unrolled_elementwise_kernelIZZZNS0_54_GLOBAL__N__d8c5977b_16_LinearAlgebra_cu_140f0503_289316addr_kernel_cudaERNS_14TensorIteratorERKN3c106ScalarES8_ENKUlvE_clEvENKUlvE3_clEvEUlsssE_St5arrayIPcLm4EELi4E23TrivialOffsetCalculatorILi3EjESF_ILi1EjENS0_6memory15LoadWithoutCastENSI_16StoreWithoutCastEEEviT_T0_T2_T3_T4_T5_)
        /*1478*/ 	.word	0x00000000


	//----- nvinfo : EIATTR_MIN_STACK_SIZE
	.align		4
.L_942:
        /*147c*/ 	.byte	0x04, 0x12
        /*147e*/ 	.short	(.L_944 - .L_943)
	.align		4
.L_943:
        /*1480*/ 	.word	index@(_ZN2at6native29vectorized_elementwise_kernelILi2EZZZNS0_54_GLOBAL__N__d8c5977b_16_LinearAlgebra_cu_140f0503_289316addr_kernel_cudaERNS_14TensorIteratorERKN3c106ScalarES8_ENKUlvE_clEvENKUlvE3_clEvEUlsssE_St5arrayIPcLm4EEEEviT0_T1_)
        /*1484*/ 	.word	0x00000000


	//----- nvinfo : EIATTR_MIN_STACK_SIZE
	.align		4
.L_944:
        /*1488*/ 	.byte	0x04, 0x12
        /*148a*/ 	.short	(.L_946 - .L_945)
	.align		4
.L_945:
        /*148c*/ 	.word	index@(_ZN2at6native29vectorized_elementwise_kernelILi4EZZZNS0_54_GLOBAL__N__d8c5977b_16_LinearAlgebra_cu_140f0503_289316addr_kernel_cudaERNS_14TensorIteratorERKN3c106ScalarES8_ENKUlvE_clEvENKUlvE3_clEvEUlsssE_St5arrayIPcLm4EEEEviT0_T1_)
        /*1490*/ 	.word	0x00000000


	//----- nvinfo : EIATTR_MIN_STACK_SIZE
	.align		4
.L_946:
        /*1494*/ 	.byte	0x04, 0x12
        /*1496*/ 	.short	(.L_948 - .L_947)
	.align		4
.L_947:
        /*1498*/ 	.word	index@(_ZN2at6native29vectorized_elementwise_kernelILi8EZZZNS0_54_GLOBAL__N__d8c5977b_16_LinearAlgebra_cu_140f0503_289316addr_kernel_cudaERNS_14TensorIteratorERKN3c106ScalarES8_ENKUlvE_clEvENKUlvE3_clEvEUlsssE_St5arrayIPcLm4EEEEviT0_T1_)
        /*149c*/ 	.word	0x00000000


	//----- nvinfo : EIATTR_MIN_STACK_SIZE
	.align		4
.L_948:
        /*14a0*/ 	.byte	0x04, 0x12
        /*14a2*/ 	.short	(.L_950 - .L_949)
	.align		4
.L_949:
        /*14a4*/ 	.word	index@(_ZN2at6native18elementwise_kernelILi128ELi4EZNS0_15gpu_kernel_implIZZZNS0_54_GLOBAL__N__d8c5977b_16_LinearAlgebra_cu_140f0503_289316addr_kernel_cudaERNS_14TensorIteratorERKN3c106ScalarES9_ENKUlvE_clEvENKUlvE2_clEvEUllllE0_EEvRNS_18TensorIteratorBaseERKT_EUliE_EEviT1_)
        /*14a8*/ 	.word	0x00000000


	//----- nvinfo : EIATTR_MIN_STACK_SIZE
	.align		4
.L_950:
        /*14ac*/ 	.byte	0x04, 0x12
        /*14ae*/ 	.short	(.L_952 - .L_951)
	.align		4
.L_951:
        /*14b0*/ 	.word	index@(_ZN2at6native27unrolled_elementwise_kernelIZZZNS0_54_GLOBAL__N__d8c5977b_16_LinearAlgebra_cu_140f0503_289316addr_kernel_cudaERNS_14TensorIteratorERKN3c106ScalarES8_ENKUlvE_clEvENKUlvE2_clEvEUllllE0_St5arrayIPcLm4EELi4E23TrivialOffsetCalculatorILi3EjESF_ILi1EjENS0_6memory12LoadWithCastILi3EEENSI_13StoreWithCastILi1EEEEEviT_T0_T2_T3_T4_T5_)
        /*14b4*/ 	.word	0x00000000


	//----- nvinfo : EIATTR_MIN_STACK_SIZE
	.align		4
.L_952:
        /*14b8*/ 	.byte	0x04, 0x12
        /*14ba*/ 	.short	(.L_954 - .L_953)
	.align		4
.L_953:
        /*14bc*/ 	.word	index@(_ZN2at6native18elementwise_kernelILi128ELi2EZNS0_22gpu_kernel_impl_nocastIZZZNS0_54_GLOBAL__N__d8c5977b_16_LinearAlgebra_cu_140f0503_289316addr_kernel_cudaERNS_14TensorIteratorERKN3c106ScalarES9_ENKUlvE_clEvENKUlvE2_clEvEUllllE0_EEvRNS_18TensorIteratorBaseERKT_EUliE_EEviT1_)
        /*14c0*/ 	.word	0x00000000


	//----- nvinfo : EIATTR_MIN_STACK_SIZE
	.align		4
.L_954:
        /*14c4*/ 	.byte	0x04, 0x12
        /*14c6*/ 	.short	(.L_956 - .L_955)
	.align		4
.L_955:
        /*14c8*/ 	.word	index@(_ZN2at6native27unrolled_elementwise_kernelIZZZNS0_54_GLOBAL__N__d8c5977b_16_LinearAlgebra_cu_140f0503_289316addr_kernel_cudaERNS_14TensorIteratorERKN3c106ScalarES8_ENKUlvE_clEvENKUlvE2_clEvEUllllE0_St5arrayIPcLm4EELi4E23TrivialOffsetCalculatorILi3EjESF_ILi1EjENS0_6memory15LoadWithoutCastENSI_16StoreWithoutCastEEEviT_T0_T2_T3_T4_T5_)
        /*14cc*/ 	.word	0x00000000


	//----- nvinfo : EIATTR_MIN_STACK_SIZE
	.align		4
.L_956:
        /*14d0*/ 	.byte	0x04, 0x12
        /*14d2*/ 	.short	(.L_958 - .L_957)
	.align		4
.L_957:
        /*14d4*/ 	.word	index@(_ZN2at6native29vectorized_elementwise_kernelILi2EZZZNS0_54_GLOBAL__N__d8c5977b_16_LinearAlgebra_cu_140f0503_289316addr_kernel_cudaERNS_14TensorIteratorERKN3c106ScalarES8_ENKUlvE_clEvENKUlvE2_clEvEUllllE0_St5arrayIPcLm4EEEEviT0_T1_)
        /*14d8*/ 	.word	0x00000000


	//----- nvinfo : EIATTR_MIN_STACK_SIZE
	.align		4
.L_958:
        /*14dc*/ 	.byte	0x04, 0x12
        /*14de*/ 	.short	(.L_960 - .L_959)
	.align		4
.L_959:
        /*14e0*/ 	.word	index@(_ZN2at6native29vectorized_elementwise_kernelILi4EZZZNS0_54_GLOBAL__N__d8c5977b_16_LinearAlgebra_cu_140f0503_289316addr_kernel_cudaERNS_14TensorIteratorERKN3c106ScalarES8_ENKUlvE_clEvENKUlvE2_clEvEUllllE0_St5arrayIPcLm4EEEEviT0_T1_)
        /*14e4*/ 	.word	0x00000000


	//----- nvinfo : EIATTR_MIN_STACK_SIZE
	.align		4
.L_960:
        /*14e8*/ 	.byte	0x04, 0x12
        /*14ea*/ 	.short	(.L_962 - .L_961)
	.align		4
.L_961:
        /*14ec*/ 	.word	index@(_ZN2at6native29vectorized_elementwise_kernelILi8EZZZNS0_54_GLOBAL__N__d8c5977b_16_LinearAlgebra_cu_140f0503_289316addr_kernel_cudaERNS_14TensorIteratorERKN3c106ScalarES8_ENKUlvE_clEvENKUlvE2_clEvEUllllE0_St5arrayIPcLm4EEEEviT0_T1_)
        /*14f0*/ 	.word	0x00000000


	//----- nvinfo : EIATTR_MIN_STACK_SIZE
	.align		4
.L_962:
        /*14f4*/ 	.byte	0x04, 0x12
        /*14f6*/ 	.short	(.L_964 - .L_963)
	.align		4
.L_963:
        /*14f8*/ 	.word	index@(_ZN2at6native18elementwise_kernelILi128ELi4EZNS0_15gpu_kernel_implIZZZNS0_54_GLOBAL__N__d8c5977b_16_LinearAlgebra_cu_140f0503_289316addr_kernel_cudaERNS_14TensorIteratorERKN3c106ScalarES9_ENKUlvE_clEvENKUlvE2_clEvEUllllE_EEvRNS_18TensorIteratorBaseERKT_EUliE_EEviT1_)
        /*14fc*/ 	.word	0x00000000


	//----- nvinfo : EIATTR_MIN_STACK_SIZE
	.align		4
.L_964:
        /*1500*/ 	.byte	0x04, 0x12
        /*1502*/ 	.short	(.L_966 - .L_965)
	.align		4
.L_965:
        /*1504*/ 	.word	index@(_ZN2at6native27unrolled_elementwise_kernelIZZZNS0_54_GLOBAL__N__d8c5977b_16_LinearAlgebra_cu_140f0503_289316addr_kernel_cudaERNS_14TensorIteratorERKN3c106ScalarES8_ENKUlvE_clEvENKUlvE2_clEvEUllllE_St5arrayIPcLm4EELi4E23TrivialOffsetCalculatorILi3EjESF_ILi1EjENS0_6memory12LoadWithCastILi3EEENSI_13StoreWithCastILi1EEEEEviT_T0_T2_T3_T4_T5_)
        /*1508*/ 	.word	0x00000000


	//----- nvinfo : EIATTR_MIN_STACK_SIZE
	.align		4
.L_966:
        /*150c*/ 	.byte	0x04, 0x12
        /*150e*/ 	.short	(.L_968 - .L_967)
	.align		4
.L_967:
        /*1510*/ 	.word	index@(_ZN2at6native18elementwise_kernelILi128ELi2EZNS0_22gpu_kernel_impl_nocastIZZZNS0_54_GLOBAL__N__d8c5977b_16_LinearAlgebra_cu_140f0503_289316addr_kernel_cudaERNS_14TensorIteratorERKN3c106ScalarES9_ENKUlvE_clEvENKUlvE2_clEvEUllllE_EEvRNS_18TensorIteratorBaseERKT_EUliE_EEviT1_)
        /*1514*/ 	.word	0x00000000


	//----- nvinfo : EIATTR_MIN_STACK_SIZE
	.align		4
.L_968:
        /*1518*/ 	.byte	0x04, 0x12
        /*151a*/ 	.short	(.L_970 - .L_969)
	.align		4
.L_969:
        /*151c*/ 	.word	index@(_ZN2at6native27unrolled_elementwise_kernelIZZZNS0_54_GLOBAL__N__d8c5977b_16_LinearAlgebra_cu_140f0503_289316addr_kernel_cudaERNS_14TensorIteratorERKN3c106ScalarES8_ENKUlvE_clEvENKUlvE2_clEvEUllllE_St5arrayIPcLm4EELi4E23TrivialOffsetCalculatorILi3EjESF_ILi1EjENS0_6memory15LoadWithoutCastENSI_16StoreWithoutCastEEEviT_T0_T2_T3_T4_T5_)
        /*1520*/ 	.word	0x00000000


	//----- nvinfo : EIATTR_MIN_STACK_SIZE
	.align		4
.L_970:
        /*1524*/ 	.byte	0x04, 0x12
        /*1526*/ 	.short	(.L_972 - .L_971)
	.align		4
.L_971:
        /*1528*/ 	.word	index@(_ZN2at6native29vectorized_elementwise_kernelILi2EZZZNS0_54_GLOBAL__N__d8c5977b_16_LinearAlgebra_cu_140f0503_289316addr_kernel_cudaERNS_14TensorIteratorERKN3c106ScalarES8_ENKUlvE_clEvENKUlvE2_clEvEUllllE_St5arrayIPcLm4EEEEviT0_T1_)
        /*152c*/ 	.word	0x00000000


	//----- nvinfo : EIATTR_MIN_STACK_SIZE
	.align		4
.L_972:
        /*1530*/ 	.byte	0x04, 0x12
        /*1532*/ 	.short	(.L_974 - .L_973)
	.align		4
.L_973:
        /*1534*/ 	.word	index@(_ZN2at6native29vectorized_elementwise_kernelILi4EZZZNS0_54_GLOBAL__N__d8c5977b_16_LinearAlgebra_cu_140f0503_289316addr_kernel_cudaERNS_14TensorIteratorERKN3c106ScalarES8_ENKUlvE_clEvENKUlvE2_clEvEUllllE_St5arrayIPcLm4EEEEviT0_T1_)
        /*1538*/ 	.word	0x00000000


	//----- nvinfo : EIATTR_MIN_STACK_SIZE
	.align		4
.L_974:
        /*153c*/ 	.byte	0x04, 0x12
        /*153e*/ 	.short	(.L_976 - .L_975)
	.align		4
.L_975:
        /*1540*/ 	.word	index@(_ZN2at6native29vectorized_elementwise_kernelILi8EZZZNS0_54_GLOBAL__N__d8c5977b_16_LinearAlgebra_cu_140f0503_289316addr_kernel_cudaERNS_14TensorIteratorERKN3c106ScalarES8_ENKUlvE_clEvENKUlvE2_clEvEUllllE_St5arrayIPcLm4EEEEviT0_T1_)
        /*1544*/ 	.word	0x00000000


	//----- nvinfo : EIATTR_MIN_STACK_SIZE
	.align		4
.L_976:
        /*1548*/ 	.byte	0x04, 0x12
        /*154a*/ 	.short	(.L_978 - .L_977)
	.align		4
.L_977:
        /*154c*/ 	.word	index@(_ZN2at6native18elementwise_kernelILi128ELi4EZNS0_15gpu_kernel_implIZZZNS0_54_GLOBAL__N__d8c5977b_16_LinearAlgebra_cu_140f0503_289316addr_kernel_cudaERNS_14TensorIteratorERKN3c106ScalarES9_ENKUlvE_clEvENKUlvE1_clEvEUliiiE0_EEvRNS_18TensorIteratorBaseERKT_EUliE_EEviT1_)
        /*1550*/ 	.word	0x00000000


	//----- nvinfo : EIATTR_MIN_STACK_SIZE
	.align		4
.L_978:
        /*1554*/ 	.byte	0x04, 0x12
        /*1556*/ 	.short	(.L_980 - .L_979)
	.align		4
.L_979:
        /*1558*/ 	.word	index@(_ZN2at6native27unrolled_elementwise_kernelIZZZNS0_54_GLOBAL__N__d8c5977b_16_LinearAlgebra_cu_140f0503_289316addr_kernel_cudaERNS_14TensorIteratorERKN3c106ScalarES8_ENKUlvE_clEvENKUlvE1_clEvEUliiiE0_St5arrayIPcLm4EELi4E23TrivialOffsetCalculatorILi3EjESF_ILi1EjENS0_6memory12LoadWithCastILi3EEENSI_13StoreWithCastILi1EEEEEviT_T0_T2_T3_T4_T5_)
        /*155c*/ 	.word	0x00000000


	//----- nvinfo : EIATTR_MIN_STACK_SIZE
	.align		4
.L_980:
        /*1560*/ 	.byte	0x04, 0x12
        /*1562*/ 	.short	(.L_982 - .L_981)
	.align		4
.L_981:
        /*1564*/ 	.word	index@(_ZN2at6native18elementwise_kernelILi128ELi2EZNS0_22gpu_kernel_impl_nocastIZZZNS0_54_GLOBAL__N__d8c5977b_16_LinearAlgebra_cu_140f0503_289316addr_kernel_cudaERNS_14TensorIteratorERKN3c106ScalarES9_ENKUlvE_clEvENKUlvE1_clEvEUliiiE0_EEvRNS_18TensorIteratorBaseERKT_EUliE_EEviT1_)
        /*1568*/ 	.word	0x00000000


	//----- nvinfo : EIATTR_MIN_STACK_SIZE
	.align		4
.L_982:
        /*156c*/ 	.byte	0x04, 0x12
        /*156e*/ 	.short	(.L_984 - .L_983)
	.align		4
.L_983:
        /*1570*/ 	.word	index@(_ZN2at6native27unrolled_elementwise_kernelIZZZNS0_54_GLOBAL__N__d8c5977b_16_LinearAlgebra_cu_140f0503_289316addr_kernel_cudaERNS_14TensorIteratorERKN3c106ScalarES8_ENKUlvE_clEvENKUlvE1_clEvEUliiiE0_St5arrayIPcLm4EELi4E23TrivialOffsetCalculatorILi3EjESF_ILi1EjENS0_6memory15LoadWithoutCastENSI_16StoreWithoutCastEEEviT_T0_T2_T3_T4_T5_)
        /*1574*/ 	.word	0x00000000


	//----- nvinfo : EIATTR_MIN_STACK_SIZE
	.align		4
.L_984:
        /*1578*/ 	.byte	0x04, 0x12
        /*157a*/ 	.short	(.L_986 - .L_985)
	.align		4
.L_985:
        /*157c*/ 	.word	index@(_ZN2at6native29vectorized_elementwise_kernelILi2EZZZNS0_54_GLOBAL__N__d8c5977b_16_LinearAlgebra_cu_140f0503_289316addr_kernel_cudaERNS_14TensorIteratorERKN3c106ScalarES8_ENKUlvE_clEvENKUlvE1_clEvEUliiiE0_St5arrayIPcLm4EEEEviT0_T1_)
        /*1580*/ 	.word	0x00000000


	//----- nvinfo : EIATTR_MIN_STACK_SIZE
	.align		4
.L_986:
        /*1584*/ 	.byte	0x04, 0x12
        /*1586*/ 	.short	(.L_988 - .L_987)
	.align		4
.L_987:
        /*1588*/ 	.word	index@(_ZN2at6native29vectorized_elementwise_kernelILi4EZZZNS0_54_GLOBAL__N__d8c5977b_16_LinearAlgebra_cu_140f0503_289316addr_kernel_cudaERNS_14TensorIteratorERKN3c106ScalarES8_ENKUlvE_clEvENKUlvE1_clEvEUliiiE0_St5arrayIPcLm4EEEEviT0_T1_)
        /*158c*/ 	.word	0x00000000


	//----- nvinfo : EIATTR_MIN_STACK_SIZE
	.align		4
.L_988:
        /*1590*/ 	.byte	0x04, 0x12
        /*1592*/ 	.short	(.L_990 - .L_989)
	.align		4
.L_989:
        /*1594*/ 	.word	index@(_ZN2at6native29vectorized_elementwise_kernelILi8EZZZNS0_54_GLOBAL__N__d8c5977b_16_LinearAlgebra_cu_140f0503_289316addr_kernel_cudaERNS_14TensorIteratorERKN3c106ScalarES8_ENKUlvE_clEvENKUlvE1_clEvEUliiiE0_St5arrayIPcLm4EEEEviT0_T1_)
        /*1598*/ 	.word	0x00000000


	//----- nvinfo : EIATTR_MIN_STACK_SIZE
	.align		4
.L_990:
        /*159c*/ 	.byte	0x04, 0x12
        /*159e*/ 	.short	(.L_992 - .L_991)
	.align		4
.L_991:
        /*15a0*/ 	.word	index@(_ZN2at6native18elementwise_kernelILi128ELi4EZNS0_15gpu_kernel_implIZZZNS0_54_GLOBAL__N__d8c5977b_16_LinearAlgebra_cu_140f0503_289316addr_kernel_cudaERNS_14TensorIteratorERKN3c106ScalarES9_ENKUlvE_clEvENKUlvE1_clEvEUliiiE_EEvRNS_18TensorIteratorBaseERKT_EUliE_EEviT1_)
        /*15a4*/ 	.word	0x00000000


	//----- nvinfo : EIATTR_MIN_STACK_SIZE
	.align		4
.L_992:
        /*15a8*/ 	.byte	0x04, 0x12
        /*15aa*/ 	.short	(.L_994 - .L_993)
	.align		4
.L_993:
        /*15ac*/ 	.word	index@(_ZN2at6native27unrolled_elementwise_kernelIZZZNS0_54_GLOBAL__N__d8c5977b_16_LinearAlgebra_cu_140f0503_289316addr_kernel_cudaERNS_14TensorIteratorERKN3c106ScalarES8_ENKUlvE_clEvENKUlvE1_clEvEUliiiE_St5arrayIPcLm4EELi4E23TrivialOffsetCalculatorILi3EjESF_ILi1EjENS0_6memory12LoadWithCastILi3EEENSI_13StoreWithCastILi1EEEEEviT_T0_T2_T3_T4_T5_)
        /*15b0*/ 	.word	0x00000000


	//----- nvinfo : EIATTR_MIN_STACK_SIZE
	.align		4
.L_994:
        /*15b4*/ 	.byte	0x04, 0x12
        /*15b6*/ 	.short	(.L_996 - .L_995)
	.align		4
.L_995:
        /*15b8*/ 	.word	index@(_ZN2at6native18elementwise_kernelILi128ELi2EZNS0_22gpu_kernel_impl_nocastIZZZNS0_54_GLOBAL__N__d8c5977b_16_LinearAlgebra_cu_140f0503_289316addr_kernel_cudaERNS_14TensorIteratorERKN3c106ScalarES9_ENKUlvE_clEvENKUlvE1_clEvEUliiiE_EEvRNS_18TensorIteratorBaseERKT_EUliE_EEviT1_)
        /*15bc*/ 	.word	0x00000000


	//----- nvinfo : EIATTR_MIN_STACK_SIZE
	.align		4
.L_996:
        /*15c0*/ 	.byte	0x04, 0x12
        /*15c2*/ 	.short	(.L_998 - .L_997)
	.align		4
.L_997:
        /*15c4*/ 	.word	index@(_ZN2at6native27unrolled_elementwise_kernelIZZZNS0_54_GLOBAL__N__d8c5977b_16_LinearAlgebra_cu_140f0503_289316addr_kernel_cudaERNS_14TensorIteratorERKN3c106ScalarES8_ENKUlvE_clEvENKUlvE1_clEvEUliiiE_St5arrayIPcLm4EELi4E23TrivialOffsetCalculatorILi3EjESF_ILi1EjENS0_6memory15LoadWithoutCastENSI_16StoreWithoutCastEEEviT_T0_T2_T3_T4_T5_)
        /*15c8*/ 	.word	0x00000000


	//----- nvinfo : EIATTR_MIN_STACK_SIZE
	.align		4
.L_998:
        /*15cc*/ 	.byte	0x04, 0x12
        /*15ce*/ 	.short	(.L_1000 - .L_999)
	.align		4
.L_999:
        /*15d0*/ 	.word	index@(_ZN2at6native29vectorized_elementwise_kernelILi2EZZZNS0_54_GLOBAL__N__d8c5977b_16_LinearAlgebra_cu_140f0503_289316addr_kernel_cudaERNS_14TensorIteratorERKN3c106ScalarES8_ENKUlvE_clEvENKUlvE1_clEvEUliiiE_St5arrayIPcLm4EEEEviT0_T1_)
        /*15d4*/ 	.word	0x00000000


	//----- nvinfo : EIATTR_MIN_STACK_SIZE
	.align		4
.L_1000:
        /*15d8*/ 	.byte	0x04, 0x12
        /*15da*/ 	.short	(.L_1002 - .L_1001)
	.align		4
.L_1001:
        /*15dc*/ 	.word	index@(_ZN2at6native29vectorized_elementwise_kernelILi4EZZZNS0_54_GLOBAL__N__d8c5977b_16_LinearAlgebra_cu_140f0503_289316addr_kernel_cudaERNS_14TensorIteratorERKN3c106ScalarES8_ENKUlvE_clEvENKUlvE1_clEvEUliiiE_St5arrayIPcLm4EEEEviT0_T1_)
        /*15e0*/ 	.word	0x00000000


	//----- nvinfo : EIATTR_MIN_STACK_SIZE
	.align		4
.L_1002:
        /*15e4*/ 	.byte	0x04, 0x12
        /*15e6*/ 	.short	(.L_1004 - .L_1003)
	.align		4
.L_1003:
        /*15e8*/ 	.word	index@(_ZN2at6native29vectorized_elementwise_kernelILi8EZZZNS0_54_GLOBAL__N__d8c5977b_16_LinearAlgebra_cu_140f0503_289316addr_kernel_cudaERNS_14TensorIteratorERKN3c106ScalarES8_ENKUlvE_clEvENKUlvE1_clEvEUliiiE_St5arrayIPcLm4EEEEviT0_T1_)
        /*15ec*/ 	.word	0x00000000


	//----- nvinfo : EIATTR_MIN_STACK_SIZE
	.align		4
.L_1004:
        /*15f0*/ 	.byte	0x04, 0x12
        /*15f2*/ 	.short	(.L_1006 - .L_1005)
	.align		4
.L_1005:
        /*15f4*/ 	.word	index@(_ZN2at6native18elementwise_kernelILi128ELi4EZNS0_15gpu_kernel_implIZZZNS0_54_GLOBAL__N__d8c5977b_16_LinearAlgebra_cu_140f0503_289316addr_kernel_cudaERNS_14TensorIteratorERKN3c106ScalarES9_ENKUlvE_clEvENKUlvE0_clEvEUlaaaE0_EEvRNS_18TensorIteratorBaseERKT_EUliE_EEviT1_)
        /*15f8*/ 	.word	0x00000000


	//----- nvinfo : EIATTR_MIN_STACK_SIZE
	.align		4
.L_1006:
        /*15fc*/ 	.byte	0x04, 0x12
        /*15fe*/ 	.short	(.L_1008 - .L_1007)
	.align		4
.L_1007:
        /*1600*/ 	.word	index@(_ZN2at6native27unrolled_elementwise_kernelIZZZNS0_54_GLOBAL__N__d8c5977b_16_LinearAlgebra_cu_140f0503_289316addr_kernel_cudaERNS_14TensorIteratorERKN3c106ScalarES8_ENKUlvE_clEvENKUlvE0_clEvEUlaaaE0_St5arrayIPcLm4EELi4E23TrivialOffsetCalculatorILi3EjESF_ILi1EjENS0_6memory12LoadWithCastILi3EEENSI_13StoreWithCastILi1EEEEEviT_T0_T2_T3_T4_T5_)
        /*1604*/ 	.word	0x00000000


	//----- nvinfo : EIATTR_MIN_STACK_SIZE
	.align		4
.L_1008:
        /*1608*/ 	.byte	0x04, 0x12
        /*160a*/ 	.short	(.L_1010 - .L_1009)
	.align		4
.L_1009:
        /*160c*/ 	.word	index@(_ZN2at6native18elementwise_kernelILi128ELi4EZNS0_22gpu_kernel_impl_nocastIZZZNS0_54_GLOBAL__N__d8c5977b_16_LinearAlgebra_cu_140f0503_289316addr_kernel_cudaERNS_14TensorIteratorERKN3c106ScalarES9_ENKUlvE_clEvENKUlvE0_clEvEUlaaaE0_EEvRNS_18TensorIteratorBaseERKT_EUliE_EEviT1_)
        /*1610*/ 	.word	0x00000000


	//----- nvinfo : EIATTR_MIN_STACK_SIZE
	.align		4
.L_1010:
        /*1614*/ 	.byte	0x04, 0x12
        /*1616*/ 	.short	(.L_1012 - .L_1011)
	.align		4
.L_1011:
        /*1618*/ 	.word	index@(_ZN2at6native27unrolled_elementwise_kernelIZZZNS0_54_GLOBAL__N__d8c5977b_16_LinearAlgebra_cu_140f0503_289316addr_kernel_cudaERNS_14TensorIteratorERKN3c106ScalarES8_ENKUlvE_clEvENKUlvE0_clEvEUlaaaE0_St5arrayIPcLm4EELi4E23TrivialOffsetCalculatorILi3EjESF_ILi1EjENS0_6memory15LoadWithoutCastENSI_16StoreWithoutCastEEEviT_T0_T2_T3_T4_T5_)
        /*161c*/ 	.word	0x00000000


	//----- nvinfo : EIATTR_MIN_STACK_SIZE
	.align		4
.L_1012:
        /*1620*/ 	.byte	0x04, 0x12
        /*1622*/ 	.short	(.L_1014 - .L_1013)
	.align		4
.L_1013:
        /*1624*/ 	.word	index@(_ZN2at6native29vectorized_elementwise_kernelILi2EZZZNS0_54_GLOBAL__N__d8c5977b_16_LinearAlgebra_cu_140f0503_289316addr_kernel_cudaERNS_14TensorIteratorERKN3c106ScalarES8_ENKUlvE_clEvENKUlvE0_clEvEUlaaaE0_St5arrayIPcLm4EEEEviT0_T1_)
        /*1628*/ 	.word	0x00000000


	//----- nvinfo : EIATTR_MIN_STACK_SIZE
	.align		4
.L_1014:
        /*162c*/ 	.byte	0x04, 0x12
        /*162e*/ 	.short	(.L_1016 - .L_1015)
	.align		4
.L_1015:
        /*1630*/ 	.word	index@(_ZN2at6native29vectorized_elementwise_kernelILi4EZZZNS0_54_GLOBAL__N__d8c5977b_16_LinearAlgebra_cu_140f0503_289316addr_kernel_cudaERNS_14TensorIteratorERKN3c106ScalarES8_ENKUlvE_clEvENKUlvE0_clEvEUlaaaE0_St5arrayIPcLm4EEEEviT0_T1_)
        /*1634*/ 	.word	0x00000000


	//----- nvinfo : EIATTR_MIN_STACK_SIZE
	.align		4
.L_1016:
        /*1638*/ 	.byte	0x04, 0x12
        /*163a*/ 	.short	(.L_1018 - .L_1017)
	.align		4
.L_1017:
        /*163c*/ 	.word	index@(_ZN2at6native29vectorized_elementwise_kernelILi8EZZZNS0_54_GLOBAL__N__d8c5977b_16_LinearAlgebra_cu_140f0503_289316addr_kernel_cudaERNS_14TensorIteratorERKN3c106ScalarES8_ENKUlvE_clEvENKUlvE0_clEvEUlaaaE0_St5arrayIPcLm4EEEEviT0_T1_)
        /*1640*/ 	.word	0x00000000


	//----- nvinfo : EIATTR_MIN_STACK_SIZE
	.align		4
.L_1018:
        /*1644*/ 	.byte	0x04, 0x12
        /*1646*/ 	.short	(.L_1020 - .L_1019)
	.align		4
.L_1019:
        /*1648*/ 	.word	index@(_ZN2at6native18elementwise_kernelILi128ELi4EZNS0_15gpu_kernel_implIZZZNS0_54_GLOBAL__N__d8c5977b_16_LinearAlgebra_cu_140f0503_289316addr_kernel_cudaERNS_14TensorIteratorERKN3c106ScalarES9_ENKUlvE_clEvENKUlvE0_clEvEUlaaaE_EEvRNS_18TensorIteratorBaseERKT_EUliE_EEviT1_)
        /*164c*/ 	.word	0x00000000


	//----- nvinfo : EIATTR_MIN_STACK_SIZE
	.align		4
.L_1020:
        /*1650*/ 	.byte	0x04, 0x12
        /*1652*/ 	.short	(.L_1022 - .L_1021)
	.align		4
.L_1021:
        /*1654*/ 	.word	index@(_ZN2at6native27unrolled_elementwise_kernelIZZZNS0_54_GLOBAL__N__d8c5977b_16_LinearAlgebra_cu_140f0503_289316addr_kernel_cudaERNS_14TensorIteratorERKN3c106ScalarES8_ENKUlvE_clEvENKUlvE0_clEvEUlaaaE_St5arrayIPcLm4EELi4E23TrivialOffsetCalculatorILi3EjESF_ILi1EjENS0_6memory12LoadWithCastILi3EEENSI_13StoreWithCastILi1EEEEEviT_T0_T2_T3_T4_T5_)
        /*1658*/ 	.word	0x00000000


	//----- nvinfo : EIATTR_MIN_STACK_SIZE
	.align		4
.L_1022:
        /*165c*/ 	.byte	0x04, 0x12
        /*165e*/ 	.short	(.L_1024 - .L_1023)
	.align		4
.L_1023:
        /*1660*/ 	.word	index@(_ZN2at6native18elementwise_kernelILi128ELi4EZNS0_22gpu_kernel_impl_nocastIZZZNS0_54_GLOBAL__N__d8c5977b_16_LinearAlgebra_cu_140f0503_289316addr_kernel_cudaERNS_14TensorIteratorERKN3c106ScalarES9_ENKUlvE_clEvENKUlvE0_clEvEUlaaaE_EEvRNS_18TensorIteratorBaseERKT_EUliE_EEviT1_)
        /*1664*/ 	.word	0x00000000


	//----- nvinfo : EIATTR_MIN_STACK_SIZE
	.align		4
.L_1024:
        /*1668*/ 	.byte	0x04, 0x12
        /*166a*/ 	.short	(.L_1026 - .L_1025)
	.align		4
.L_1025:
        /*166c*/ 	.word	index@(_ZN2at6native27unrolled_elementwise_kernelIZZZNS0_54_GLOBAL__N__d8c5977b_16_LinearAlgebra_cu_140f0503_289316addr_kernel_cudaERNS_14TensorIteratorERKN3c106ScalarES8_ENKUlvE_clEvENKUlvE0_clEvEUlaaaE_St5arrayIPcLm4EELi4E23TrivialOffsetCalculatorILi3EjESF_ILi1EjENS0_6memory15LoadWithoutCastENSI_16StoreWithoutCastEEEviT_T0_T2_T3_T4_T5_)
        /*1670*/ 	.word	0x00000000


	//----- nvinfo : EIATTR_MIN_STACK_SIZE
	.align		4
.L_1026:
        /*1674*/ 	.byte	0x04, 0x12
        /*1676*/ 	.short	(.L_1028 - .L_1027)
	.align		4
.L_1027:
        /*1678*/ 	.word	index@(_ZN2at6native29vectorized_elementwise_kernelILi2EZZZNS0_54_GLOBAL__N__d8c5977b_16_LinearAlgebra_cu_140f0503_289316addr_kernel_cudaERNS_14TensorIteratorERKN3c106ScalarES8_ENKUlvE_clEvENKUlvE0_clEvEUlaaaE_St5arrayIPcLm4EEEEviT0_T1_)
        /*167c*/ 	.word	0x00000000


	//----- nvinfo : EIATTR_MIN_STACK_SIZE
	.align		4
.L_1028:
        /*1680*/ 	.byte	0x04, 0x12
        /*1682*/ 	.short	(.L_1030 - .L_1029)
	.align		4
.L_1029:
        /*1684*/ 	.word	index@(_ZN2at6native29vectorized_elementwise_kernelILi4EZZZNS0_54_GLOBAL__N__d8c5977b_16_LinearAlgebra_cu_140f0503_289316addr_kernel_cudaERNS_14TensorIteratorERKN3c106ScalarES8_ENKUlvE_clEvENKUlvE0_clEvEUlaaaE_St5arrayIPcLm4EEEEviT0_T1_)
        /*1688*/ 	.word	0x00000000


	//----- nvinfo : EIATTR_MIN_STACK_SIZE
	.align		4
.L_1030:
        /*168c*/ 	.byte	0x04, 0x12
        /*168e*/ 	.short	(.L_1032 - .L_1031)
	.align		4
.L_1031:
        /*1690*/ 	.word	index@(_ZN2at6native29vectorized_elementwise_kernelILi8EZZZNS0_54_GLOBAL__N__d8c5977b_16_LinearAlgebra_cu_140f0503_289316addr_kernel_cudaERNS_14TensorIteratorERKN3c106ScalarES8_ENKUlvE_clEvENKUlvE0_clEvEUlaaaE_St5arrayIPcLm4EEEEviT0_T1_)
        /*1694*/ 	.word	0x00000000


	//----- nvinfo : EIATTR_MIN_STACK_SIZE
	.align		4
.L_1032:
        /*1698*/ 	.byte	0x04, 0x12
        /*169a*/ 	.short	(.L_1034 - .L_1033)
	.align		4
.L_1033:
        /*169c*/ 	.word	index@(_ZN2at6native18elementwise_kernelILi128ELi4EZNS0_15gpu_kernel_implIZZZNS0_54_GLOBAL__N__d8c5977b_16_LinearAlgebra_cu_140f0503_289316addr_kernel_cudaERNS_14TensorIteratorERKN3c106ScalarES9_ENKUlvE_clEvENKUlvE_clEvEUlhhhE0_EEvRNS_18TensorIteratorBaseERKT_EUliE_EEviT1_)
        /*16a0*/ 	.word	0x00000000


	//----- nvinfo : EIATTR_MIN_STACK_SIZE
	.align		4
.L_1034:
        /*16a4*/ 	.byte	0x04, 0x12
        /*16a6*/ 	.short	(.L_1036 - .L_1035)
	.align		4
.L_1035:
        /*16a8*/ 	.word	index@(_ZN2at6native27unrolled_elementwise_kernelIZZZNS0_54_GLOBAL__N__d8c5977b_16_LinearAlgebra_cu_140f0503_289316addr_kernel_cudaERNS_14TensorIteratorERKN3c106ScalarES8_ENKUlvE_clEvENKUlvE_clEvEUlhhhE0_St5arrayIPcLm4EELi4E23TrivialOffsetCalculatorILi3EjESF_ILi1EjENS0_6memory12LoadWithCastILi3EEENSI_13StoreWithCastILi1EEEEEviT_T0_T2_T3_T4_T5_)
        /*16ac*/ 	.word	0x00000000


	//----- nvinfo : EIATTR_MIN_STACK_SIZE
	.align		4
.L_1036:
        /*16b0*/ 	.byte	0x04, 0x12
        /*16b2*/ 	.short	(.L_1038 - .L_1037)
	.align		4
.L_1037:
        /*16b4*/ 	.word	index@(_ZN2at6native18elementwise_kernelILi128ELi4EZNS0_22gpu_kernel_impl_nocastIZZZNS0_54_GLOBAL__N__d8c5977b_16_LinearAlgebra_cu_140f0503_289316addr_kernel_cudaERNS_14TensorIteratorERKN3c106ScalarES9_ENKUlvE_clEvENKUlvE_clEvEUlhhhE0_EEvRNS_18TensorIteratorBaseERKT_EUliE_EEviT1_)
        /*16b8*/ 	.word	0x00000000


	//----- nvinfo : EIATTR_MIN_STACK_SIZE
	.align		4
.L_1038:
        /*16bc*/ 	.byte	0x04, 0x12
        /*16be*/ 	.short	(.L_1040 - .L_1039)
	.align		4
.L_1039:
        /*16c0*/ 	.word	index@(_ZN2at6native27unrolled_elementwise_kernelIZZZNS0_54_GLOBAL__N__d8c5977b_16_LinearAlgebra_cu_140f0503_289316addr_kernel_cudaERNS_14TensorIteratorERKN3c106ScalarES8_ENKUlvE_clEvENKUlvE_clEvEUlhhhE0_St5arrayIPcLm4EELi4E23TrivialOffsetCalculatorILi3EjESF_ILi1EjENS0_6memory15LoadWithoutCastENSI_16StoreWithoutCastEEEviT_T0_T2_T3_T4_T5_)
        /*16c4*/ 	.word	0x00000000


	//----- nvinfo : EIATTR_MIN_STACK_SIZE
	.align		4
.L_1040:
        /*16c8*/ 	.byte	0x04, 0x12
        /*16ca*/ 	.short	(.L_1042 - .L_1041)
	.align		4
.L_1041:
        /*16cc*/ 	.word	index@(_ZN2at6native29vectorized_elementwise_kernelILi2EZZZNS0_54_GLOBAL__N__d8c5977b_16_LinearAlgebra_cu_140f0503_289316addr_kernel_cudaERNS_14TensorIteratorERKN3c106ScalarES8_ENKUlvE_clEvENKUlvE_clEvEUlhhhE0_St5arrayIPcLm4EEEEviT0_T1_)
        /*16d0*/ 	.word	0x00000000


	//----- nvinfo : EIATTR_MIN_STACK_SIZE
	.align		4
.L_1042:
        /*16d4*/ 	.byte	0x04, 0x12
        /*16d6*/ 	.short	(.L_1044 - .L_1043)
	.align		4
.L_1043:
        /*16d8*/ 	.word	index@(_ZN2at6native29vectorized_elementwise_kernelILi4EZZZNS0_54_GLOBAL__N__d8c5977b_16_LinearAlgebra_cu_140f0503_289316addr_kernel_cudaERNS_14TensorIteratorERKN3c106ScalarES8_ENKUlvE_clEvENKUlvE_clEvEUlhhhE0_St5arrayIPcLm4EEEEviT0_T1_)
        /*16dc*/ 	.word	0x00000000


	//----- nvinfo : EIATTR_MIN_STACK_SIZE
	.align		4
.L_1044:
        /*16e0*/ 	.byte	0x04, 0x12
        /*16e2*/ 	.short	(.L_1046 - .L_1045)
	.align		4
.L_1045:
        /*16e4*/ 	.word	index@(_ZN2at6native29vectorized_elementwise_kernelILi8EZZZNS0_54_GLOBAL__N__d8c5977b_16_LinearAlgebra_cu_140f0503_289316addr_kernel_cudaERNS_14TensorIteratorERKN3c106ScalarES8_ENKUlvE_clEvENKUlvE_clEvEUlhhhE0_St5arrayIPcLm4EEEEviT0_T1_)
        /*16e8*/ 	.word	0x00000000


	//----- nvinfo : EIATTR_MIN_STACK_SIZE
	.align		4
.L_1046:
        /*16ec*/ 	.byte	0x04, 0x12
        /*16ee*/ 	.short	(.L_1048 - .L_1047)
	.align		4
.L_1047:
        /*16f0*/ 	.word	index@(_ZN2at6native18elementwise_kernelILi128ELi4EZNS0_15gpu_kernel_implIZZZNS0_54_GLOBAL__N__d8c5977b_16_LinearAlgebra_cu_140f0503_289316addr_kernel_cudaERNS_14TensorIteratorERKN3c106ScalarES9_ENKUlvE_clEvENKUlvE_clEvEUlhhhE_EEvRNS_18TensorIteratorBaseERKT_EUliE_EEviT1_)
        /*16f4*/ 	.word	0x00000000


	//----- nvinfo : EIATTR_MIN_STACK_SIZE
	.align		4
.L_1048:
        /*16f8*/ 	.byte	0x04, 0x12
        /*16fa*/ 	.short	(.L_1050 - .L_1049)
	.align		4
.L_1049:
        /*16fc*/ 	.word	index@(_ZN2at6native27unrolled_elementwise_kernelIZZZNS0_54_GLOBAL__N__d8c5977b_16_LinearAlgebra_cu_140f0503_289316addr_kernel_cudaERNS_14TensorIteratorERKN3c106ScalarES8_ENKUlvE_clEvENKUlvE_clEvEUlhhhE_St5arrayIPcLm4EELi4E23TrivialOffsetCalculatorILi3EjESF_ILi1EjENS0_6memory12LoadWithCastILi3EEENSI_13StoreWithCastILi1EEEEEviT_T0_T2_T3_T4_T5_)
        /*1700*/ 	.word	0x00000000


	//----- nvinfo : EIATTR_MIN_STACK_SIZE
	.align		4
.L_1050:
        /*1704*/ 	.byte	0x04, 0x12
        /*1706*/ 	.short	(.L_1052 - .L_1051)
	.align		4
.L_1051:
        /*1708*/ 	.word	index@(_ZN2at6native18elementwise_kernelILi128ELi4EZNS0_22gpu_kernel_impl_nocastIZZZNS0_54_GLOBAL__N__d8c5977b_16_LinearAlgebra_cu_140f0503_289316addr_kernel_cudaERNS_14TensorIteratorERKN3c106ScalarES9_ENKUlvE_clEvENKUlvE_clEvEUlhhhE_EEvRNS_18TensorIteratorBaseERKT_EUliE_EEviT1_)
        /*170c*/ 	.word	0x00000000


	//----- nvinfo : EIATTR_MIN_STACK_SIZE
	.align		4
.L_1052:
        /*1710*/ 	.byte	0x04, 0x12
        /*1712*/ 	.short	(.L_1054 - .L_1053)
	.align		4
.L_1053:
        /*1714*/ 	.word	index@(_ZN2at6native27unrolled_elementwise_kernelIZZZNS0_54_GLOBAL__N__d8c5977b_16_LinearAlgebra_cu_140f0503_289316addr_kernel_cudaERNS_14TensorIteratorERKN3c106ScalarES8_ENKUlvE_clEvENKUlvE_clEvEUlhhhE_St5arrayIPcLm4EELi4E23TrivialOffsetCalculatorILi3EjESF_ILi1EjENS0_6memory15LoadWithoutCastENSI_16StoreWithoutCastEEEviT_T0_T2_T3_T4_T5_)
        /*1718*/ 	.word	0x00000000


	//----- nvinfo : EIATTR_MIN_STACK_SIZE
	.align		4
.L_1054:
        /*171c*/ 	.byte	0x04, 0x12
        /*171e*/ 	.short	(.L_1056 - .L_1055)
	.align		4
.L_1055:
        /*1720*/ 	.word	index@(_ZN2at6native29vectorized_elementwise_kernelILi2EZZZNS0_54_GLOBAL__N__d8c5977b_16_LinearAlgebra_cu_140f0503_289316addr_kernel_cudaERNS_14TensorIteratorERKN3c106ScalarES8_ENKUlvE_clEvENKUlvE_clEvEUlhhhE_St5arrayIPcLm4EEEEviT0_T1_)
        /*1724*/ 	.word	0x00000000


	//----- nvinfo : EIATTR_MIN_STACK_SIZE
	.align		4
.L_1056:
        /*1728*/ 	.byte	0x04, 0x12
        /*172a*/ 	.short	(.L_1058 - .L_1057)
	.align		4
.L_1057:
        /*172c*/ 	.word	index@(_ZN2at6native29vectorized_elementwise_kernelILi4EZZZNS0_54_GLOBAL__N__d8c5977b_16_LinearAlgebra_cu_140f0503_289316addr_kernel_cudaERNS_14TensorIteratorERKN3c106ScalarES8_ENKUlvE_clEvENKUlvE_clEvEUlhhhE_St5arrayIPcLm4EEEEviT0_T1_)
        /*1730*/ 	.word	0x00000000


	//----- nvinfo : EIATTR_MIN_STACK_SIZE
	.align		4
.L_1058:
        /*1734*/ 	.byte	0x04, 0x12
        /*1736*/ 	.short	(.L_1060 - .L_1059)
	.align		4
.L_1059:
        /*1738*/ 	.word	index@(_ZN2at6native29vectorized_elementwise_kernelILi8EZZZNS0_54_GLOBAL__N__d8c5977b_16_LinearAlgebra_cu_140f0503_289316addr_kernel_cudaERNS_14TensorIteratorERKN3c106ScalarES8_ENKUlvE_clEvENKUlvE_clEvEUlhhhE_St5arrayIPcLm4EEEEviT0_T1_)
        /*173c*/ 	.word	0x00000000


	//----- nvinfo : EIATTR_MIN_STACK_SIZE
	.align		4
.L_1060:
        /*1740*/ 	.byte	0x04, 0x12
        /*1742*/ 	.short	(.L_1062 - .L_1061)
	.align		4
.L_1061:
        /*1744*/ 	.word	index@(_ZN2at6native18elementwise_kernelILi128ELi4EZNS0_15gpu_kernel_implIZNS0_54_GLOBAL__N__d8c5977b_16_LinearAlgebra_cu_140f0503_289316addr_kernel_cudaERNS_14TensorIteratorERKN3c106ScalarES9_EUlbbbE0_EEvRNS_18TensorIteratorBaseERKT_EUliE_EEviT1_)
        /*1748*/ 	.word	0x00000000


	//----- nvinfo : EIATTR_MIN_STACK_SIZE
	.align		4
.L_1062:
        /*174c*/ 	.byte	0x04, 0x12
        /*174e*/ 	.short	(.L_1064 - .L_1063)
	.align		4
.L_1063:
        /*1750*/ 	.word	index@(_ZN2at6native27unrolled_elementwise_kernelIZNS0_54_GLOBAL__N__d8c5977b_16_LinearAlgebra_cu_140f0503_289316addr_kernel_cudaERNS_14TensorIteratorERKN3c106ScalarES8_EUlbbbE0_St5arrayIPcLm4EELi4E23TrivialOffsetCalculatorILi3EjESD_ILi1EjENS0_6memory12LoadWithCastILi3EEENSG_13StoreWithCastILi1EEEEEviT_T0_T2_T3_T4_T5_)
        /*1754*/ 	.word	0x00000000


	//----- nvinfo : EIATTR_MIN_STACK_SIZE
	.align		4
.L_1064:
        /*1758*/ 	.byte	0x04, 0x12
        /*175a*/ 	.short	(.L_1066 - .L_1065)
	.align		4
.L_1065:
        /*175c*/ 	.word	index@(_ZN2at6native18elementwise_kernelILi128ELi4EZNS0_22gpu_kernel_impl_nocastIZNS0_54_GLOBAL__N__d8c5977b_16_LinearAlgebra_cu_140f0503_289316addr_kernel_cudaERNS_14TensorIteratorERKN3c106ScalarES9_EUlbbbE0_EEvRNS_18TensorIteratorBaseERKT_EUliE_EEviT1_)
        /*1760*/ 	.word	0x00000000


	//----- nvinfo : EIATTR_MIN_STACK_SIZE
	.align		4
.L_1066:
        /*1764*/ 	.byte	0x04, 0x12
        /*1766*/ 	.short	(.L_1068 - .L_1067)
	.align		4
.L_1067:
        /*1768*/ 	.word	index@(_ZN2at6native27unrolled_elementwise_kernelIZNS0_54_GLOBAL__N__d8c5977b_16_LinearAlgebra_cu_140f0503_289316addr_kernel_cudaERNS_14TensorIteratorERKN3c106ScalarES8_EUlbbbE0_St5arrayIPcLm4EELi4E23TrivialOffsetCalculatorILi3EjESD_ILi1EjENS0_6memory15LoadWithoutCastENSG_16StoreWithoutCastEEEviT_T0_T2_T3_T4_T5_)
        /*176c*/ 	.word	0x00000000


	//----- nvinfo : EIATTR_MIN_STACK_SIZE
	.align		4
.L_1068:
        /*1770*/ 	.byte	0x04, 0x12
        /*1772*/ 	.short	(.L_1070 - .L_1069)
	.align		4
.L_1069:
        /*1774*/ 	.word	index@(_ZN2at6native29vectorized_elementwise_kernelILi2EZNS0_54_GLOBAL__N__d8c5977b_16_LinearAlgebra_cu_140f0503_289316addr_kernel_cudaERNS_14TensorIteratorERKN3c106ScalarES8_EUlbbbE0_St5arrayIPcLm4EEEEviT0_T1_)
        /*1778*/ 	.word	0x00000000


	//----- nvinfo : EIATTR_MIN_STACK_SIZE
	.align		4
.L_1070:
        /*177c*/ 	.byte	0x04, 0x12
        /*177e*/ 	.short	(.L_1072 - .L_1071)
	.align		4
.L_1071:
        /*1780*/ 	.word	index@(_ZN2at6native29vectorized_elementwise_kernelILi4EZNS0_54_GLOBAL__N__d8c5977b_16_LinearAlgebra_cu_140f0503_289316addr_kernel_cudaERNS_14TensorIteratorERKN3c106ScalarES8_EUlbbbE0_St5arrayIPcLm4EEEEviT0_T1_)
        /*1784*/ 	.word	0x00000000


	//----- nvinfo : EIATTR_MIN_STACK_SIZE
	.align		4
.L_1072:
        /*1788*/ 	.byte	0x04, 0x12
        /*178a*/ 	.short	(.L_1074 - .L_1073)
	.align		4
.L_1073:
        /*178c*/ 	.word	index@(_ZN2at6native29vectorized_elementwise_kernelILi8EZNS0_54_GLOBAL__N__d8c5977b_16_LinearAlgebra_cu_140f0503_289316addr_kernel_cudaERNS_14TensorIteratorERKN3c106ScalarES8_EUlbbbE0_St5arrayIPcLm4EEEEviT0_T1_)
        /*1790*/ 	.word	0x00000000


	//----- nvinfo : EIATTR_MIN_STACK_SIZE
	.align		4
.L_1074:
        /*1794*/ 	.byte	0x04, 0x12
        /*1796*/ 	.short	(.L_1076 - .L_1075)
	.align		4
.L_1075:
        /*1798*/ 	.word	index@(_ZN2at6native18elementwise_kernelILi128ELi4EZNS0_15gpu_kernel_implIZNS0_54_GLOBAL__N__d8c5977b_16_LinearAlgebra_cu_140f0503_289316addr_kernel_cudaERNS_14TensorIteratorERKN3c106ScalarES9_EUlbbbE_EEvRNS_18TensorIteratorBaseERKT_EUliE_EEviT1_)
        /*179c*/ 	.word	0x00000000


	//----- nvinfo : EIATTR_MIN_STACK_SIZE
	.align		4
.L_1076:
        /*17a0*/ 	.byte	0x04, 0x12
        /*17a2*/ 	.short	(.L_1078 - .L_1077)
	.align		4
.L_1077:
        /*17a4*/ 	.word	index@(_ZN2at6native27unrolled_elementwise_kernelIZNS0_54_GLOBAL__N__d8c5977b_16_LinearAlgebra_cu_140f0503_289316addr_kernel_cudaERNS_14TensorIteratorERKN3c106ScalarES8_EUlbbbE_St5arrayIPcLm4EELi4E23TrivialOffsetCalculatorILi3EjESD_ILi1EjENS0_6memory12LoadWithCastILi3EEENSG_13StoreWithCastILi1EEEEEviT_T0_T2_T3_T4_T5_)
        /*17a8*/ 	.word	0x00000000


	//----- nvinfo : EIATTR_MIN_STACK_SIZE
	.align		4
.L_1078:
        /*17ac*/ 	.byte	0x04, 0x12
        /*17ae*/ 	.short	(.L_1080 - .L_1079)
	.align		4
.L_1079:
        /*17b0*/ 	.word	index@(_ZN2at6native18elementwise_kernelILi128ELi4EZNS0_22gpu_kernel_impl_nocastIZNS0_54_GLOBAL__N__d8c5977b_16_LinearAlgebra_cu_140f0503_289316addr_kernel_cudaERNS_14TensorIteratorERKN3c106ScalarES9_EUlbbbE_EEvRNS_18TensorIteratorBaseERKT_EUliE_EEviT1_)
        /*17b4*/ 	.word	0x00000000


	//----- nvinfo : EIATTR_MIN_STACK_SIZE
	.align		4
.L_1080:
        /*17b8*/ 	.byte	0x04, 0x12
        /*17ba*/ 	.short	(.L_1082 - .L_1081)
	.align		4
.L_1081:
        /*17bc*/ 	.word	index@(_ZN2at6native27unrolled_elementwise_kernelIZNS0_54_GLOBAL__N__d8c5977b_16_LinearAlgebra_cu_140f0503_289316addr_kernel_cudaERNS_14TensorIteratorERKN3c106ScalarES8_EUlbbbE_St5arrayIPcLm4EELi4E23TrivialOffsetCalculatorILi3EjESD_ILi1EjENS0_6memory15LoadWithoutCastENSG_16StoreWithoutCastEEEviT_T0_T2_T3_T4_T5_)
        /*17c0*/ 	.word	0x00000000


	//----- nvinfo : EIATTR_MIN_STACK_SIZE
	.align		4
.L_1082:
        /*17c4*/ 	.byte	0x04, 0x12
        /*17c6*/ 	.short	(.L_1084 - .L_1083)
	.align		4
.L_1083:
        /*17c8*/ 	.word	index@(_ZN2at6native29vectorized_elementwise_kernelILi2EZNS0_54_GLOBAL__N__d8c5977b_16_LinearAlgebra_cu_140f0503_289316addr_kernel_cudaERNS_14TensorIteratorERKN3c106ScalarES8_EUlbbbE_St5arrayIPcLm4EEEEviT0_T1_)
        /*17cc*/ 	.word	0x00000000


	//----- nvinfo : EIATTR_MIN_STACK_SIZE
	.align		4
.L_1084:
        /*17d0*/ 	.byte	0x04, 0x12
        /*17d2*/ 	.short	(.L_1086 - .L_1085)
	.align		4
.L_1085:
        /*17d4*/ 	.word	index@(_ZN2at6native29vectorized_elementwise_kernelILi4EZNS0_54_GLOBAL__N__d8c5977b_16_LinearAlgebra_cu_140f0503_289316addr_kernel_cudaERNS_14TensorIteratorERKN3c106ScalarES8_EUlbbbE_St5arrayIPcLm4EEEEviT0_T1_)
        /*17d8*/ 	.word	0x00000000


	//----- nvinfo : EIATTR_MIN_STACK_SIZE
	.align		4
.L_1086:
        /*17dc*/ 	.byte	0x04, 0x12
        /*17de*/ 	.short	(.L_1088 - .L_1087)
	.align		4
.L_1087:
        /*17e0*/ 	.word	index@(_ZN2at6native29vectorized_elementwise_kernelILi8EZNS0_54_GLOBAL__N__d8c5977b_16_LinearAlgebra_cu_140f0503_289316addr_kernel_cudaERNS_14TensorIteratorERKN3c106ScalarES8_EUlbbbE_St5arrayIPcLm4EEEEviT0_T1_)
        /*17e4*/ 	.word	0x00000000
.L_1088:


//--------------------- .nv.compat                --------------------------
	.section	.nv.compat,"",@"SHT_CUDA_COMPAT_INFO"
	.align	4
        /*0000*/ 	.byte	0x02, 0x09, 0x00, 0x00, 0x02, 0x02, 0x01, 0x00, 0x02, 0x05, 0x05, 0x00, 0x03, 0x07, 0x01, 0x01
        /*0010*/ 	.byte	0x02, 0x03, 0x00, 0x00, 0x02, 0x06, 0x01, 0x00, 0x04, 0x0b, 0x08, 0x00, 0x00, 0x00, 0x00, 0x00
        /*0020*/ 	.byte	0x00, 0x00, 0x00, 0x00


//--------------------- .nv.info._ZN3cub17CUB_300001_SM_9006detail11EmptyKernelIvEEvv --------------------------
	.section	.nv.info._ZN3cub17CUB_300001_SM_9006detail11EmptyKernelIvEEvv,"",@"SHT_CUDA_INFO"
	.sectionflags	@""
	.align	4


	//----- nvinfo : EIATTR_CUDA_API_VERSION
	.align		4
        /*0000*/ 	.byte	0x04, 0x37
        /*0002*/ 	.short	(.L_1090 - .L_1089)
.L_1089:
        /*0004*/ 	.word	0x00000082


	//----- nvinfo : EIATTR_SPARSE_MMA_MASK
	.align		4
.L_1090:
        /*0008*/ 	.byte	0x03, 0x50
        /*000a*/ 	.short	0x0000


	//----- nvinfo : EIATTR_MAXREG_COUNT
	.align		4
        /*000c*/ 	.byte	0x03, 0x1b
        /*000e*/ 	.short	0x00ff


	//----- nvinfo : EIATTR_MERCURY_ISA_VERSION
	.align		4
        /*0010*/ 	.byte	0x03, 0x5f
        /*0012*/ 	.short	0x0101


	//----- nvinfo : EIATTR_EXIT_INSTR_OFFSETS
	.align		4
        /*0014*/ 	.byte	0x04, 0x1c
        /*0016*/ 	.short	(.L_1092 - .L_1091)


	//   ....[0]....
.L_1091:
        /*0018*/ 	.word	0x00000010


	//----- nvinfo : EIATTR_SW_WAR
	.align		4
.L_1092:
        /*001c*/ 	.byte	0x04, 0x36
        /*001e*/ 	.short	(.L_1094 - .L_1093)
.L_1093:
        /*0020*/ 	.word	0x00000008
.L_1094:


//--------------------- .nv.info._ZN2at6native54_GLOBAL__N__d8c5977b_16_LinearAlgebra_cu_140f0503_289319_elementwise_kernelILi128ELi8EZNS1_25unpack_pivots_cuda_kernelERNS_14TensorIteratorEllEUliE_EEviT1_ --------------------------
	.section	.nv.info._ZN2at6native54_GLOBAL__N__d8c5977b_16_LinearAlgebra_cu_140f0503_289319_elementwise_kernelILi128ELi8EZNS1_25unpack_pivots_cuda_kernelERNS_14TensorIteratorEllEUliE_EEviT1_,"",@"SHT_CUDA_INFO"
	.sectionflags	@""
	.align	4


	//----- nvinfo : EIATTR_CUDA_API_VERSION
	.align		4
        /*0000*/ 	.byte	0x04, 0x37
        /*0002*/ 	.short	(.L_1096 - .L_1095)
.L_1095:
        /*0004*/ 	.word	0x00000082


	//----- nvinfo : EIATTR_KPARAM_INFO
	.align		4
.L_1096:
        /*0008*/ 	.byte	0x04, 0x17
        /*000a*/ 	.short	(.L_1098 - .L_1097)
.L_1097:
        /*000c*/ 	.word	0x00000000
        /*0010*/ 	.short	0x0001
        /*0012*/ 	.short	0x0008
        /*0014*/ 	.byte	0x00, 0xf0, 0x41, 0x08


	//----- nvinfo : EIATTR_KPARAM_INFO
	.align		4
.L_1098:
        /*0018*/ 	.byte	0x04, 0x17
        /*001a*/ 	.short	(.L_1100 - .L_1099)
.L_1099:
        /*001c*/ 	.word	0x00000000
        /*0020*/ 	.short	0x0000
        /*0022*/ 	.short	0x0000
        /*0024*/ 	.byte	0x00, 0xf0, 0x11, 0x00


	//----- nvinfo : EIATTR_SPARSE_MMA_MASK
	.align		4
.L_1100:
        /*0028*/ 	.byte	0x03, 0x50
        /*002a*/ 	.short	0x0000


	//----- nvinfo : EIATTR_MAXREG_COUNT
	.align		4
        /*002c*/ 	.byte	0x03, 0x1b
        /*002e*/ 	.short	0x0040


	//----- nvinfo : EIATTR_MERCURY_ISA_VERSION
	.align		4
        /*0030*/ 	.byte	0x03, 0x5f
        /*0032*/ 	.short	0x0101


	//----- nvinfo : EIATTR_EXIT_INSTR_OFFSETS
	.align		4
        /*0034*/ 	.byte	0x04, 0x1c
        /*0036*/ 	.short	(.L_1102 - .L_1101)


	//   ....[0]....
.L_1101:
        /*0038*/ 	.word	0x0000b590


	//   ....[1]....
        /*003c*/ 	.word	0x0000c8c0


	//   ....[2]....
        /*0040*/ 	.word	0x0000cd40


	//   ....[3]....
        /*0044*/ 	.word	0x0000ce20


	//   ....[4]....
        /*0048*/ 	.word	0x0000cec0


	//   ....[5]....
        /*004c*/ 	.word	0x0000cf40


	//----- nvinfo : EIATTR_MAX_THREADS
	.align		4
.L_1102:
        /*0050*/ 	.byte	0x04, 0x05
        /*0052*/ 	.short	(.L_1104 - .L_1103)
.L_1103:
        /*0054*/ 	.word	0x00000080
        /*0058*/ 	.word	0x00000001
        /*005c*/ 	.word	0x00000001


	//----- nvinfo : EIATTR_CRS_STACK_SIZE
	.align		4
.L_1104:
        /*0060*/ 	.byte	0x04, 0x1e
        /*0062*/ 	.short	(.L_1106 - .L_1105)
.L_1105:
        /*0064*/ 	.word	0x00000000


	//----- nvinfo : EIATTR_CBANK_PARAM_SIZE
	.align		4
.L_1106:
        /*0068*/ 	.byte	0x03, 0x19
        /*006a*/ 	.short	0x0218


	//----- nvinfo : EIATTR_PARAM_CBANK
	.align		4
        /*006c*/ 	.byte	0x04, 0x0a
        /*006e*/ 	.short	(.L_1108 - .L_1107)
	.align		4
.L_1107:
        /*0070*/ 	.word	index@(.nv.constant0._ZN2at6native54_GLOBAL__N__d8c5977b_16_LinearAlgebra_cu_140f0503_289319_elementwise_kernelILi128ELi8EZNS1_25unpack_pivots_cuda_kernelERNS_14TensorIteratorEllEUliE_EEviT1_)
        /*0074*/ 	.short	0x0210
        /*0076*/ 	.short	0x0218


	//----- nvinfo : EIATTR_SW_WAR
	.align		4
.L_1108:
        /*0078*/ 	.byte	0x04, 0x36
        /*007a*/ 	.short	(.L_1110 - .L_1109)
.L_1109:
        /*007c*/ 	.word	0x00000008
.L_1110:


//--------------------- .nv.info._ZN2at6native18elementwise_kernelILi128ELi4EZNS0_15gpu_kernel_implIZZZNS0_54_GLOBAL__N__d8c5977b_16_LinearAlgebra_cu_140f0503_289316addr_kernel_cudaERNS_14TensorIteratorERKN3c106ScalarES9_ENKUlvE_clEvENKUlvE9_clEvEUlNS6_4HalfESC_SC_E0_EEvRNS_18TensorIteratorBaseERKT_EUliE_EEviT1_ --------------------------
	.section	.nv.info._ZN2at6native18elementwise_kernelILi128ELi4EZNS0_15gpu_kernel_implIZZZNS0_54_GLOBAL__N__d8c5977b_16_LinearAlgebra_cu_140f0503_289316addr_kernel_cudaERNS_14TensorIteratorERKN3c106ScalarES9_ENKUlvE_clEvENKUlvE9_clEvEUlNS6_4HalfESC_SC_E0_EEvRNS_18TensorIteratorBaseERKT_EUliE_EEviT1_,"",@"SHT_CUDA_INFO"
	.sectionflags	@""
	.align	4


	//----- nvinfo : EIATTR_CUDA_API_VERSION
	.align		4
        /*0000*/ 	.byte	0x04, 0x37
        /*0002*/ 	.short	(.L_1112 - .L_1111)
.L_1111:
        /*0004*/ 	.word	0x00000082


	//----- nvinfo : EIATTR_KPARAM_INFO
	.align		4
.L_1112:
        /*0008*/ 	.byte	0x04, 0x17
        /*000a*/ 	.short	(.L_1114 - .L_1113)
.L_1113:
        /*000c*/ 	.word	0x00000000
        /*0010*/ 	.short	0x0001
        /*0012*/ 	.short	0x0008
        /*0014*/ 	.byte	0x00, 0xf0, 0x01, 0x0c


	//----- nvinfo : EIATTR_KPARAM_INFO
	.align		4
.L_1114:
        /*0018*/ 	.byte	0x04, 0x17
        /*001a*/ 	.short	(.L_1116 - .L_1115)
.L_1115:
        /*001c*/ 	.word	0x00000000
        /*0020*/ 	.short	0x0000
        /*0022*/ 	.short	0x0000
        /*0024*/ 	.byte	0x00, 0xf0, 0x11, 0x00


	//----- nvinfo : EIATTR_SPARSE_MMA_MASK
	.align		4
.L_1116:
        /*0028*/ 	.byte	0x03, 0x50
        /*002a*/ 	.short	0x0000


	//----- nvinfo : EIATTR_MAXREG_COUNT
	.align		4
        /*002c*/ 	.byte	0x03, 0x1b
        /*002e*/ 	.short	0x0080


	//----- nvinfo : EIATTR_EXTERNS
	.align		4
        /*0030*/ 	.byte	0x04, 0x0f
        /*0032*/ 	.short	(.L_1118 - .L_1117)


	//   ....[0]....
	.align		4
.L_1117:
        /*0034*/ 	.word	index@(__assertfail)


	//----- nvinfo : EIATTR_MERCURY_ISA_VERSION
	.align		4
.L_1118:
        /*0038*/ 	.byte	0x03, 0x5f
        /*003a*/ 	.short	0x0101


	//----- nvinfo : EIATTR_SYSCALL_OFFSETS
	.align		4
        /*003c*/ 	.byte	0x04, 0x46
        /*003e*/ 	.short	(.L_1120 - .L_1119)


	//   ....[0]....
.L_1119:
        /*0040*/ 	.word	0x00002860


	//   ....[1]....
        /*0044*/ 	.word	0x000038e0


	//   ....[2]....
        /*0048*/ 	.word	0x00004890


	//   ....[3]....
        /*004c*/ 	.word	0x00005900


	//   ....[4]....
        /*0050*/ 	.word	0x000081b0


	//   ....[5]....
        /*0054*/ 	.word	0x00009230


	//   ....[6]....
        /*0058*/ 	.word	0x0000a1e0


	//   ....[7]....
        /*005c*/ 	.word	0x0000b250


	//   ....[8]....
        /*0060*/ 	.word	0x0000daf0


	//   ....[9]....
        /*0064*/ 	.word	0x0000eb70


	//   ....[10]....
        /*0068*/ 	.word	0x0000fb20


	//   ....[11]....
        /*006c*/ 	.word	0x00010b90


	//   ....[12]....
        /*0070*/ 	.word	0x00013420


	//   ....[13]....
        /*0074*/ 	.word	0x000144a0


	//   ....[14]....
        /*0078*/ 	.word	0x00015450


	//   ....[15]....
        /*007c*/ 	.word	0x000164c0


	//----- nvinfo : EIATTR_EXIT_INSTR_OFFSETS
	.align		4
.L_1120:
        /*0080*/ 	.byte	0x04, 0x1c
        /*0082*/ 	.short	(.L_1122 - .L_1121)


	//   ....[0]....
.L_1121:
        /*0084*/ 	.word	0x00010c60


	//   ....[1]....
        /*0088*/ 	.word	0x000156f0


	//   ....[2]....
        /*008c*/ 	.word	0x00015730


	//   ....[3]....
        /*0090*/ 	.word	0x000157d0


	//   ....[4]....
        /*0094*/ 	.word	0x00015810


	//   ....[5]....
        /*0098*/ 	.word	0x00015850


	//   ....[6]....
        /*009c*/ 	.word	0x000158e0


	//   ....[7]....
        /*00a0*/ 	.word	0x00015900


	//   ....[8]....
        /*00a4*/ 	.word	0x000159a0


	//   ....[9]....
        /*00a8*/ 	.word	0x000159f0


	//   ....[10]....
        /*00ac*/ 	.word	0x00015a40


	//   ....[11]....
        /*00b0*/ 	.word	0x00015b10


	//   ....[12]....
        /*00b4*/ 	.word	0x00015b70


	//   ....[13]....
        /*00b8*/ 	.word	0x00015d00


	//   ....[14]....
        /*00bc*/ 	.word	0x00015e60


	//   ....[15]....
        /*00c0*/ 	.word	0x00015ea0


	//   ....[16]....
        /*00c4*/ 	.word	0x00015f60


	//   ....[17]....
        /*00c8*/ 	.word	0x000160e0


	//   ....[18]....
        /*00cc*/ 	.word	0x00016260


	//   ....[19]....
        /*00d0*/ 	.word	0x000163c0


	//   ....[20]....
        /*00d4*/ 	.word	0x000164d0


	//   ....[21]....
        /*00d8*/ 	.word	0x00016510


	//   ....[22]....
        /*00dc*/ 	.word	0x00016550


	//----- nvinfo : EIATTR_MAX_THREADS
	.align		4
.L_1122:
        /*00e0*/ 	.byte	0x04, 0x05
        /*00e2*/ 	.short	(.L_1124 - .L_1123)
.L_1123:
        /*00e4*/ 	.word	0x00000080
        /*00e8*/ 	.word	0x00000001
        /*00ec*/ 	.word	0x00000001


	//----- nvinfo : EIATTR_CRS_STACK_SIZE
	.align		4
.L_1124:
        /*00f0*/ 	.byte	0x04, 0x1e
        /*00f2*/ 	.short	(.L_1126 - .L_1125)
.L_1125:
        /*00f4*/ 	.word	0x00000000


	//----- nvinfo : EIATTR_CBANK_PARAM_SIZE
	.align		4
.L_1126:
        /*00f8*/ 	.byte	0x03, 0x19
        /*00fa*/ 	.short	0x0308


	//----- nvinfo : EIATTR_PARAM_CBANK
	.align		4
        /*00fc*/ 	.byte	0x04, 0x0a
        /*00fe*/ 	.short	(.L_1128 - .L_1127)
	.align		4
.L_1127:
        /*0100*/ 	.word	index@(.nv.constant0._ZN2at6native18elementwise_kernelILi128ELi4EZNS0_15gpu_kernel_implIZZZNS0_54_GLOBAL__N__d8c5977b_16_LinearAlgebra_cu_140f0503_289316addr_kernel_cudaERNS_14TensorIteratorERKN3c106ScalarES9_ENKUlvE_clEvENKUlvE9_clEvEUlNS6_4HalfESC_SC_E0_EEvRNS_18TensorIteratorBaseERKT_EUliE_EEviT1_)
        /*0104*/ 	.short	0x0210
        /*0106*/ 	.short	0x0308


	//----- nvinfo : EIATTR_SW_WAR
	.align		4
.L_1128:
        /*0108*/ 	.byte	0x04, 0x36
        /*010a*/ 	.short	(.L_1130 - .L_1129)
.L_1129:
        /*010c*/ 	.word	0x00000008
.L_1130:


//--------------------- .nv.info._ZN2at6native27unrolled_elementwise_kernelIZZZNS0_54_GLOBAL__N__d8c5977b_16_LinearAlgebra_cu_140f0503_289316addr_kernel_cudaERNS_14TensorIteratorERKN3c106ScalarES8_ENKUlvE_clEvENKUlvE9_clEvEUlNS5_4HalfESB_SB_E0_St5arrayIPcLm4EELi4E23TrivialOffsetCalculatorILi3EjESG_ILi1EjENS0_6memory12LoadWithCastILi3EEENSJ_13StoreWithCastILi1EEEEEviT_T0_T2_T3_T4_T5_ --------------------------
	.section	.nv.info._ZN2at6native27unrolled_elementwise_kernelIZZZNS0_54_GLOBAL__N__d8c5977b_16_LinearAlgebra_cu_140f0503_289316addr_kernel_cudaERNS_14TensorIteratorERKN3c106ScalarES8_ENKUlvE_clEvENKUlvE9_clEvEUlNS5_4HalfESB_SB_E0_St5arrayIPcLm4EELi4E23TrivialOffsetCalculatorILi3EjESG_ILi1EjENS0_6memory12LoadWithCastILi3EEENSJ_13StoreWithCastILi1EEEEEviT_T0_T2_T3_T4_T5_,"",@"SHT_CUDA_INFO"
	.sectionflags	@""
	.align	4


	//----- nvinfo : EIATTR_CUDA_API_VERSION
	.align		4
        /*0000*/ 	.byte	0x04, 0x37
        /*0002*/ 	.short	(.L_1132 - .L_1131)
.L_1131:
        /*0004*/ 	.word	0x00000082


	//----- nvinfo : EIATTR_KPARAM_INFO
	.align		4
.L_1132:
        /*0008*/ 	.byte	0x04, 0x17
        /*000a*/ 	.short	(.L_1134 - .L_1133)
.L_1133:
        /*000c*/ 	.word	0x00000000
        /*0010*/ 	.short	0x0006
        /*0012*/ 	.short	0x004c
        /*0014*/ 	.byte	0x00, 0xf0, 0x21, 0x00


	//----- nvinfo : EIATTR_KPARAM_INFO
	.align		4
.L_1134:
        /*0018*/ 	.byte	0x04, 0x17
        /*001a*/ 	.short	(.L_1136 - .L_1135)
.L_1135:
        /*001c*/ 	.word	0x00000000
        /*0020*/ 	.short	0x0005
        /*0022*/ 	.short	0x003c
        /*0024*/ 	.byte	0x00, 0xf0, 0x41, 0x00


	//----- nvinfo : EIATTR_KPARAM_INFO
	.align		4
.L_1136:
        /*0028*/ 	.byte	0x04, 0x17
        /*002a*/ 	.short	(.L_1138 - .L_1137)
.L_1137:
        /*002c*/ 	.word	0x00000000
        /*0030*/ 	.short	0x0004
        /*0032*/ 	.short	0x0039
        /*0034*/ 	.byte	0x00, 0xf0, 0x05, 0x00


	//----- nvinfo : EIATTR_KPARAM_INFO
	.align		4
.L_1138:
        /*0038*/ 	.byte	0x04, 0x17
        /*003a*/ 	.short	(.L_1140 - .L_1139)
.L_1139:
        /*003c*/ 	.word	0x00000000
        /*0040*/ 	.short	0x0003
        /*0042*/ 	.short	0x0038
        /*0044*/ 	.byte	0x00, 0xf0, 0x05, 0x00


	//----- nvinfo : EIATTR_KPARAM_INFO
	.align		4
.L_1140:
        /*0048*/ 	.byte	0x04, 0x17
        /*004a*/ 	.short	(.L_1142 - .L_1141)
.L_1141:
        /*004c*/ 	.word	0x00000000
        /*0050*/ 	.short	0x0002
        /*0052*/ 	.short	0x0018
        /*0054*/ 	.byte	0x00, 0xf0, 0x81, 0x00


	//----- nvinfo : EIATTR_KPARAM_INFO
	.align		4
.L_1142:
        /*0058*/ 	.byte	0x04, 0x17
        /*005a*/ 	.short	(.L_1144 - .L_1143)
.L_1143:
        /*005c*/ 	.word	0x00000000
        /*0060*/ 	.short	0x0001
        /*0062*/ 	.short	0x0008
        /*0064*/ 	.byte	0x00, 0xf0, 0x41, 0x00


	//----- nvinfo : EIATTR_KPARAM_INFO
	.align		4
.L_1144:
        /*0068*/ 	.byte	0x04, 0x17
        /*006a*/ 	.short	(.L_1146 - .L_1145)
.L_1145:
        /*006c*/ 	.word	0x00000000
        /*0070*/ 	.short	0x0000
        /*0072*/ 	.short	0x0000
        /*0074*/ 	.byte	0x00, 0xf0, 0x11, 0x00


	//----- nvinfo : EIATTR_SPARSE_MMA_MASK
	.align		4
.L_1146:
        /*0078*/ 	.byte	0x03, 0x50
        /*007a*/ 	.short	0x0000


	//----- nvinfo : EIATTR_MAXREG_COUNT
	.align		4
        /*007c*/ 	.byte	0x03, 0x1b
        /*007e*/ 	.short	0x00ff


	//----- nvinfo : EIATTR_EXTERNS
	.align		4
        /*0080*/ 	.byte	0x04, 0x0f
        /*0082*/ 	.short	(.L_1148 - .L_1147)


	//   ....[0]....
	.align		4
.L_1147:
        /*0084*/ 	.word	index@(__assertfail)


	//----- nvinfo : EIATTR_MERCURY_ISA_VERSION
	.align		4
.L_1148:
        /*0088*/ 	.byte	0x03, 0x5f
        /*008a*/ 	.short	0x0101


	//----- nvinfo : EIATTR_SYSCALL_OFFSETS
	.align		4
        /*008c*/ 	.byte	0x04, 0x46
        /*008e*/ 	.short	(.L_1150 - .L_1149)


	//   ....[0]....
.L_1149:
        /*0090*/ 	.word	0x000010e0


	//   ....[1]....
        /*0094*/ 	.word	0x00002170


	//   ....[2]....
        /*0098*/ 	.word	0x00003200


	//   ....[3]....
        /*009c*/ 	.word	0x00004330


	//   ....[4]....
        /*00a0*/ 	.word	0x000053c0


	//   ....[5]....
        /*00a4*/ 	.word	0x00006450


	//   ....[6]....
        /*00a8*/ 	.word	0x00007590


	//   ....[7]....
        /*00ac*/ 	.word	0x00008630


	//   ....[8]....
        /*00b0*/ 	.word	0x000096d0


	//   ....[9]....
        /*00b4*/ 	.word	0x0000a820


	//   ....[10]....
        /*00b8*/ 	.word	0x0000b8c0


	//   ....[11]....
        /*00bc*/ 	.word	0x0000c880


	//   ....[12]....
        /*00c0*/ 	.word	0x0000df60


	//   ....[13]....
        /*00c4*/ 	.word	0x0000efc0


	//   ....[14]....
        /*00c8*/ 	.word	0x0000ffa0


	//   ....[15]....
        /*00cc*/ 	.word	0x00010fa0


	//----- nvinfo : EIATTR_EXIT_INSTR_OFFSETS
	.align		4
.L_1150:
        /*00d0*/ 	.byte	0x04, 0x1c
        /*00d2*/ 	.short	(.L_1152 - .L_1151)


	//   ....[0]....
.L_1151:
        /*00d4*/ 	.word	0x00010060


	//   ....[1]....
        /*00d8*/ 	.word	0x000101d0


	//   ....[2]....
        /*00dc*/ 	.word	0x00010210


	//   ....[3]....
        /*00e0*/ 	.word	0x000102b0


	//   ....[4]....
        /*00e4*/ 	.word	0x000102f0


	//   ....[5]....
        /*00e8*/ 	.word	0x00010330


	//   ....[6]....
        /*00ec*/ 	.word	0x000103c0


	//   ....[7]....
        /*00f0*/ 	.word	0x000103e0


	//   ....[8]....
        /*00f4*/ 	.word	0x00010480


	//   ....[9]....
        /*00f8*/ 	.word	0x000104d0


	//   ....[10]....
        /*00fc*/ 	.word	0x00010520


	//   ....[11]....
        /*0100*/ 	.word	0x000105f0


	//   ....[12]....
        /*0104*/ 	.word	0x00010650


	//   ....[13]....
        /*0108*/ 	.word	0x000107e0


	//   ....[14]....
        /*010c*/ 	.word	0x00010940


	//   ....[15]....
        /*0110*/ 	.word	0x00010980


	//   ....[16]....
        /*0114*/ 	.word	0x00010a40


	//   ....[17]....
        /*0118*/ 	.word	0x00010bc0


	//   ....[18]....
        /*011c*/ 	.word	0x00010d40


	//   ....[19]....
        /*0120*/ 	.word	0x00010ea0


	//   ....[20]....
        /*0124*/ 	.word	0x00010fb0


	//   ....[21]....
        /*0128*/ 	.word	0x00010ff0


	//   ....[22]....
        /*012c*/ 	.word	0x00011030


	//----- nvinfo : EIATTR_MAX_THREADS
	.align		4
.L_1152:
        /*0130*/ 	.byte	0x04, 0x05
        /*0132*/ 	.short	(.L_1154 - .L_1153)
.L_1153:
        /*0134*/ 	.word	0x00000080
        /*0138*/ 	.word	0x00000001
        /*013c*/ 	.word	0x00000001


	//----- nvinfo : EIATTR_CRS_STACK_SIZE
	.align		4
.L_1154:
        /*0140*/ 	.byte	0x04, 0x1e
        /*0142*/ 	.short	(.L_1156 - .L_1155)
.L_1155:
        /*0144*/ 	.word	0x00000000


	//----- nvinfo : EIATTR_CBANK_PARAM_SIZE
	.align		4
.L_1156:
        /*0148*/ 	.byte	0x03, 0x19
        /*014a*/ 	.short	0x0054


	//----- nvinfo : EIATTR_PARAM_CBANK
	.align		4
        /*014c*/ 	.byte	0x04, 0x0a
        /*014e*/ 	.short	(.L_1158 - .L_1157)
	.align		4
.L_1157:
        /*0150*/ 	.word	index@(.nv.constant0._ZN2at6native27unrolled_elementwise_kernelIZZZNS0_54_GLOBAL__N__d8c5977b_16_LinearAlgebra_cu_140f0503_289316addr_kernel_cudaERNS_14TensorIteratorERKN3c106ScalarES8_ENKUlvE_clEvENKUlvE9_clEvEUlNS5_4HalfESB_SB_E0_St5arrayIPcLm4EELi4E23TrivialOffsetCalculatorILi3EjESG_ILi1EjENS0_6memory12LoadWithCastILi3EEENSJ_13StoreWithCastILi1EEEEEviT_T0_T2_T3_T4_T5_)
        /*0154*/ 	.short	0x0210
        /*0156*/ 	.short	0x0054


	//----- nvinfo : EIATTR_SW_WAR
	.align		4
.L_1158:
        /*0158*/ 	.byte	0x04, 0x36
        /*015a*/ 	.short	(.L_1160 - .L_1159)
.L_1159:
        /*015c*/ 	.word	0x00000008
.L_1160:


//--------------------- .nv.info._ZN2at6native18elementwise_kernelILi128ELi4EZNS0_22gpu_kernel_impl_nocastIZZZNS0_54_GLOBAL__N__d8c5977b_16_LinearAlgebra_cu_140f0503_289316addr_kernel_cudaERNS_14TensorIteratorERKN3c106ScalarES9_ENKUlvE_clEvENKUlvE9_clEvEUlNS6_4HalfESC_SC_E0_EEvRNS_18TensorIteratorBaseERKT_EUliE_EEviT1_ --------------------------
	.section	.nv.info._ZN2at6native18elementwise_kernelILi128ELi4EZNS0_22gpu_kernel_impl_nocastIZZZNS0_54_GLOBAL__N__d8c5977b_16_LinearAlgebra_cu_140f0503_289316addr_kernel_cudaERNS_14TensorIteratorERKN3c106ScalarES9_ENKUlvE_clEvENKUlvE9_clEvEUlNS6_4HalfESC_SC_E0_EEvRNS_18TensorIteratorBaseERKT_EUliE_EEviT1_,"",@"SHT_CUDA_INFO"
	.sectionflags	@""
	.align	4


	//----- nvinfo : EIATTR_CUDA_API_VERSION
	.align		4
        /*0000*/ 	.byte	0x04, 0x37
        /*0002*/ 	.short	(.L_1162 - .L_1161)
.L_1161:
        /*0004*/ 	.word	0x00000082


	//----- nvinfo : EIATTR_KPARAM_INFO
	.align		4
.L_1162:
        /*0008*/ 	.byte	0x04, 0x17
        /*000a*/ 	.short	(.L_1164 - .L_1163)
.L_1163:
        /*000c*/ 	.word	0x00000000
        /*0010*/ 	.short	0x0001
        /*0012*/ 	.short	0x0008
        /*0014*/ 	.byte	0x00, 0xf0, 0xe1, 0x0b


	//----- nvinfo : EIATTR_KPARAM_INFO
	.align		4
.L_1164:
        /*0018*/ 	.byte	0x04, 0x17
        /*001a*/ 	.short	(.L_1166 - .L_1165)
.L_1165:
        /*001c*/ 	.word	0x00000000
        /*0020*/ 	.short	0x0000
        /*0022*/ 	.short	0x0000
        /*0024*/ 	.byte	0x00, 0xf0, 0x11, 0x00


	//----- nvinfo : EIATTR_SPARSE_MMA_MASK
	.align		4
.L_1166:
        /*0028*/ 	.byte	0x03, 0x50
        /*002a*/ 	.short	0x0000


	//----- nvinfo : EIATTR_MAXREG_COUNT
	.align		4
        /*002c*/ 	.byte	0x03, 0x1b
        /*002e*/ 	.short	0x0080


	//----- nvinfo : EIATTR_MERCURY_ISA_VERSION
	.align		4
        /*0030*/ 	.byte	0x03, 0x5f
        /*0032*/ 	.short	0x0101


	//----- nvinfo : EIATTR_EXIT_INSTR_OFFSETS
	.align		4
        /*0034*/ 	.byte	0x04, 0x1c
        /*0036*/ 	.short	(.L_1168 - .L_1167)


	//   ....[0]....
.L_1167:
        /*0038*/ 	.word	0x00004e90


	//   ....[1]....
        /*003c*/ 	.word	0x00006860


	//----- nvinfo : EIATTR_MAX_THREADS
	.align		4
.L_1168:
        /*0040*/ 	.byte	0x04, 0x05
        /*0042*/ 	.short	(.L_1170 - .L_1169)
.L_1169:
        /*0044*/ 	.word	0x00000080
        /*0048*/ 	.word	0x00000001
        /*004c*/ 	.word	0x00000001


	//----- nvinfo : EIATTR_CRS_STACK_SIZE
	.align		4
.L_1170:
        /*0050*/ 	.byte	0x04, 0x1e
        /*0052*/ 	.short	(.L_1172 - .L_1171)
.L_1171:
        /*0054*/ 	.word	0x00000000


	//----- nvinfo : EIATTR_CBANK_PARAM_SIZE
	.align		4
.L_1172:
        /*0058*/ 	.byte	0x03, 0x19
        /*005a*/ 	.short	0x0300


	//----- nvinfo : EIATTR_PARAM_CBANK
	.align		4
        /*005c*/ 	.byte	0x04, 0x0a
        /*005e*/ 	.short	(.L_1174 - .L_1173)
	.align		4
.L_1173:
        /*0060*/ 	.word	index@(.nv.constant0._ZN2at6native18elementwise_kernelILi128ELi4EZNS0_22gpu_kernel_impl_nocastIZZZNS0_54_GLOBAL__N__d8c5977b_16_LinearAlgebra_cu_140f0503_289316addr_kernel_cudaERNS_14TensorIteratorERKN3c106ScalarES9_ENKUlvE_clEvENKUlvE9_clEvEUlNS6_4HalfESC_SC_E0_EEvRNS_18TensorIteratorBaseERKT_EUliE_EEviT1_)
        /*0064*/ 	.short	0x0210
        /*0066*/ 	.short	0x0300


	//----- nvinfo : EIATTR_SW_WAR
	.align		4
.L_1174:
        /*0068*/ 	.byte	0x04, 0x36
        /*006a*/ 	.short	(.L_1176 - .L_1175)
.L_1175:
        /*006c*/ 	.word	0x00000008
.L_1176:


//--------------------- .nv.info._ZN2at6native27unrolled_elementwise_kernelIZZZNS0_54_GLOBAL__N__d8c5977b_16_LinearAlgebra_cu_140f0503_289316addr_kernel_cudaERNS_14TensorIteratorERKN3c106ScalarES8_ENKUlvE_clEvENKUlvE9_clEvEUlNS5_4HalfESB_SB_E0_St5arrayIPcLm4EELi4E23TrivialOffsetCalculatorILi3EjESG_ILi1EjENS0_6memory15LoadWithoutCastENSJ_16StoreWithoutCastEEEviT_T0_T2_T3_T4_T5_ --------------------------
	.section	.nv.info._ZN2at6native27unrolled_elementwise_kernelIZZZNS0_54_GLOBAL__N__d8c5977b_16_LinearAlgebra_cu_140f0503_289316addr_kernel_cudaERNS_14TensorIteratorERKN3c106ScalarES8_ENKUlvE_clEvENKUlvE9_clEvEUlNS5_4HalfESB_SB_E0_St5arrayIPcLm4EELi4E23TrivialOffsetCalculatorILi3EjESG_ILi1EjENS0_6memory15LoadWithoutCastENSJ_16StoreWithoutCastEEEviT_T0_T2_T3_T4_T5_,"",@"SHT_CUDA_INFO"
	.sectionflags	@""
	.align	4


	//----- nvinfo : EIATTR_CUDA_API_VERSION
	.align		4
        /*0000*/ 	.byte	0x04, 0x37
        /*0002*/ 	.short	(.L_1178 - .L_1177)
.L_1177:
        /*0004*/ 	.word	0x00000082


	//----- nvinfo : EIATTR_KPARAM_INFO
	.align		4
.L_1178:
        /*0008*/ 	.byte	0x04, 0x17
        /*000a*/ 	.short	(.L_1180 - .L_1179)
.L_1179:
        /*000c*/ 	.word	0x00000000
        /*0010*/ 	.short	0x0006
        /*0012*/ 	.short	0x003b
        /*0014*/ 	.byte	0x00, 0xf0, 0x05, 0x00


	//----- nvinfo : EIATTR_KPARAM_INFO
	.align		4
.L_1180:
        /*0018*/ 	.byte	0x04, 0x17
        /*001a*/ 	.short	(.L_1182 - .L_1181)
.L_1181:
        /*001c*/ 	.word	0x00000000
        /*0020*/ 	.short	0x0005
        /*0022*/ 	.short	0x003a
        /*0024*/ 	.byte	0x00, 0xf0, 0x05, 0x00


	//----- nvinfo : EIATTR_KPARAM_INFO
	.align		4
.L_1182:
        /*0028*/ 	.byte	0x04, 0x17
        /*002a*/ 	.short	(.L_1184 - .L_1183)
.L_1183:
        /*002c*/ 	.word	0x00000000
        /*0030*/ 	.short	0x0004
        /*0032*/ 	.short	0x0039
        /*0034*/ 	.byte	0x00, 0xf0, 0x05, 0x00


	//----- nvinfo : EIATTR_KPARAM_INFO
	.align		4
.L_1184:
        /*0038*/ 	.byte	0x04, 0x17
        /*003a*/ 	.short	(.L_1186 - .L_1185)
.L_1185:
        /*003c*/ 	.word	0x00000000
        /*0040*/ 	.short	0x0003
        /*0042*/ 	.short	0x0038
        /*0044*/ 	.byte	0x00, 0xf0, 0x05, 0x00


	//----- nvinfo : EIATTR_KPARAM_INFO
	.align		4
.L_1186:
        /*0048*/ 	.byte	0x04, 0x17
        /*004a*/ 	.short	(.L_1188 - .L_1187)
.L_1187:
        /*004c*/ 	.word	0x00000000
        /*0050*/ 	.short	0x0002
        /*0052*/ 	.short	0x0018
        /*0054*/ 	.byte	0x00, 0xf0, 0x81, 0x00


	//----- nvinfo : EIATTR_KPARAM_INFO
	.align		4
.L_1188:
        /*0058*/ 	.byte	0x04, 0x17
        /*005a*/ 	.short	(.L_1190 - .L_1189)
.L_1189:
        /*005c*/ 	.word	0x00000000
        /*0060*/ 	.short	0x0001
        /*0062*/ 	.short	0x0008
        /*0064*/ 	.byte	0x00, 0xf0, 0x41, 0x00


	//----- nvinfo : EIATTR_KPARAM_INFO
	.align		4
.L_1190:
        /*0068*/ 	.byte	0x04, 0x17
        /*006a*/ 	.short	(.L_1192 - .L_1191)
.L_1191:
        /*006c*/ 	.word	0x00000000
        /*0070*/ 	.short	0x0000
        /*0072*/ 	.short	0x0000
        /*0074*/ 	.byte	0x00, 0xf0, 0x11, 0x00


	//----- nvinfo : EIATTR_SPARSE_MMA_MASK
	.align		4
.L_1192:
        /*0078*/ 	.byte	0x03, 0x50
        /*007a*/ 	.short	0x0000


	//----- nvinfo : EIATTR_MAXREG_COUNT
	.align		4
        /*007c*/ 	.byte	0x03, 0x1b
        /*007e*/ 	.short	0x00ff


	//----- nvinfo : EIATTR_MERCURY_ISA_VERSION
	.align		4
        /*0080*/ 	.byte	0x03, 0x5f
        /*0082*/ 	.short	0x0101


	//----- nvinfo : EIATTR_EXIT_INSTR_OFFSETS
	.align		4
        /*0084*/ 	.byte	0x04, 0x1c
        /*0086*/ 	.short	(.L_1194 - .L_1193)


	//   ....[0]....
.L_1193:
        /*0088*/ 	.word	0x00000ad0


	//   ....[1]....
        /*008c*/ 	.word	0x00000b20


	//----- nvinfo : EIATTR_MAX_THREADS
	.align		4
.L_1194:
        /*0090*/ 	.byte	0x04, 0x05
        /*0092*/ 	.short	(.L_1196 - .L_1195)
.L_1195:
        /*0094*/ 	.word	0x00000080
        /*0098*/ 	.word	0x00000001
        /*009c*/ 	.word	0x00000001


	//----- nvinfo : EIATTR_CRS_STACK_SIZE
	.align		4
.L_1196:
        /*00a0*/ 	.byte	0x04, 0x1e
        /*00a2*/ 	.short	(.L_1198 - .L_1197)
.L_1197:
        /*00a4*/ 	.word	0x00000000


	//----- nvinfo : EIATTR_CBANK_PARAM_SIZE
	.align		4
.L_1198:
        /*00a8*/ 	.byte	0x03, 0x19
        /*00aa*/ 	.short	0x003c


	//----- nvinfo : EIATTR_PARAM_CBANK
	.align		4
        /*00ac*/ 	.byte	0x04, 0x0a
        /*00ae*/ 	.short	(.L_1200 - .L_1199)
	.align		4
.L_1199:
        /*00b0*/ 	.word	index@(.nv.constant0._ZN2at6native27unrolled_elementwise_kernelIZZZNS0_54_GLOBAL__N__d8c5977b_16_LinearAlgebra_cu_140f0503_289316addr_kernel_cudaERNS_14TensorIteratorERKN3c106ScalarES8_ENKUlvE_clEvENKUlvE9_clEvEUlNS5_4HalfESB_SB_E0_St5arrayIPcLm4EELi4E23TrivialOffsetCalculatorILi3EjESG_ILi1EjENS0_6memory15LoadWithoutCastENSJ_16StoreWithoutCastEEEviT_T0_T2_T3_T4_T5_)
        /*00b4*/ 	.short	0x0210
        /*00b6*/ 	.short	0x003c


	//----- nvinfo : EIATTR_SW_WAR
	.align		4
.L_1200:
        /*00b8*/ 	.byte	0x04, 0x36
        /*00ba*/ 	.short	(.L_1202 - .L_1201)
.L_1201:
        /*00bc*/ 	.word	0x00000008
.L_1202:


//--------------------- .nv.info._ZN2at6native29vectorized_elementwise_kernelILi2EZZZNS0_54_GLOBAL__N__d8c5977b_16_LinearAlgebra_cu_140f0503_289316addr_kernel_cudaERNS_14TensorIteratorERKN3c106ScalarES8_ENKUlvE_clEvENKUlvE9_clEvEUlNS5_4HalfESB_SB_E0_St5arrayIPcLm4EEEEviT0_T1_ --------------------------
	.section	.nv.info._ZN2at6native29vectorized_elementwise_kernelILi2EZZZNS0_54_GLOBAL__N__d8c5977b_16_LinearAlgebra_cu_140f0503_289316addr_kernel_cudaERNS_14TensorIteratorERKN3c106ScalarES8_ENKUlvE_clEvENKUlvE9_clEvEUlNS5_4HalfESB_SB_E0_St5arrayIPcLm4EEEEviT0_T1_,"",@"SHT_CUDA_INFO"
	.sectionflags	@""
	.align	4


	//----- nvinfo : EIATTR_CUDA_API_VERSION
	.align		4
        /*0000*/ 	.byte	0x04, 0x37
        /*0002*/ 	.short	(.L_1204 - .L_1203)
.L_1203:
        /*0004*/ 	.word	0x00000082


	//----- nvinfo : EIATTR_KPARAM_INFO
	.align		4
.L_1204:
        /*0008*/ 	.byte	0x04, 0x17
        /*000a*/ 	.short	(.L_1206 - .L_1205)
.L_1205:
        /*000c*/ 	.word	0x00000000
        /*0010*/ 	.short	0x0002
        /*0012*/ 	.short	0x0018
        /*0014*/ 	.byte	0x00, 0xf0, 0x81, 0x00


	//----- nvinfo : EIATTR_KPARAM_INFO
	.align		4
.L_1206:
        /*0018*/ 	.byte	0x04, 0x17
        /*001a*/ 	.short	(.L_1208 - .L_1207)
.L_1207:
        /*001c*/ 	.word	0x00000000
        /*0020*/ 	.short	0x0001
        /*0022*/ 	.short	0x0008
        /*0024*/ 	.byte	0x00, 0xf0, 0x41, 0x00


	//----- nvinfo : EIATTR_KPARAM_INFO
	.align		4
.L_1208:
        /*0028*/ 	.byte	0x04, 0x17
        /*002a*/ 	.short	(.L_1210 - .L_1209)
.L_1209:
        /*002c*/ 	.word	0x00000000
        /*0030*/ 	.short	0x0000
        /*0032*/ 	.short	0x0000
        /*0034*/ 	.byte	0x00, 0xf0, 0x11, 0x00


	//----- nvinfo : EIATTR_SPARSE_MMA_MASK
	.align		4
.L_1210:
        /*0038*/ 	.byte	0x03, 0x50
        /*003a*/ 	.short	0x0000


	//----- nvinfo : EIATTR_MAXREG_COUNT
	.align		4
        /*003c*/ 	.byte	0x03, 0x1b
        /*003e*/ 	.short	0x00ff


	//----- nvinfo : EIATTR_MERCURY_ISA_VERSION
	.align		4
        /*0040*/ 	.byte	0x03, 0x5f
        /*0042*/ 	.short	0x0101


	//----- nvinfo : EIATTR_EXIT_INSTR_OFFSETS
	.align		4
        /*0044*/ 	.byte	0x04, 0x1c
        /*0046*/ 	.short	(.L_1212 - .L_1211)


	//   ....[0]....
.L_1211:
        /*0048*/ 	.word	0x000008d0


	//   ....[1]....
        /*004c*/ 	.word	0x00001ea0


	//   ....[2]....
        /*0050*/ 	.word	0x00001ef0


	//----- nvinfo : EIATTR_MAX_THREADS
	.align		4
.L_1212:
        /*0054*/ 	.byte	0x04, 0x05
        /*0056*/ 	.short	(.L_1214 - .L_1213)
.L_1213:
        /*0058*/ 	.word	0x00000080
        /*005c*/ 	.word	0x00000001
        /*0060*/ 	.word	0x00000001


	//----- nvinfo : EIATTR_CRS_STACK_SIZE
	.align		4
.L_1214:
        /*0064*/ 	.byte	0x04, 0x1e
        /*0066*/ 	.short	(.L_1216 - .L_1215)
.L_1215:
        /*0068*/ 	.word	0x00000000


	//----- nvinfo : EIATTR_CBANK_PARAM_SIZE
	.align		4
.L_1216:
        /*006c*/ 	.byte	0x03, 0x19
        /*006e*/ 	.short	0x0038


	//----- nvinfo : EIATTR_PARAM_CBANK
	.align		4
        /*0070*/ 	.byte	0x04, 0x0a
        /*0072*/ 	.short	(.L_1218 - .L_1217)
	.align		4
.L_1217:
        /*0074*/ 	.word	index@(.nv.constant0._ZN2at6native29vectorized_elementwise_kernelILi2EZZZNS0_54_GLOBAL__N__d8c5977b_16_LinearAlgebra_cu_140f0503_289316addr_kernel_cudaERNS_14TensorIteratorERKN3c106ScalarES8_ENKUlvE_clEvENKUlvE9_clEvEUlNS5_4HalfESB_SB_E0_St5arrayIPcLm4EEEEviT0_T1_)
        /*0078*/ 	.short	0x0210
        /*007a*/ 	.short	0x0038


	//----- nvinfo : EIATTR_SW_WAR
	.align		4
.L_1218:
        /*007c*/ 	.byte	0x04, 0x36
        /*007e*/ 	.short	(.L_1220 - .L_1219)
.L_1219:
        /*0080*/ 	.word	0x00000008
.L_1220:


//--------------------- .nv.info._ZN2at6native29vectorized_elementwise_kernelILi4EZZZNS0_54_GLOBAL__N__d8c5977b_16_LinearAlgebra_cu_140f0503_289316addr_kernel_cudaERNS_14TensorIteratorERKN3c106ScalarES8_ENKUlvE_clEvENKUlvE9_clEvEUlNS5_4HalfESB_SB_E0_St5arrayIPcLm4EEEEviT0_T1_ --------------------------
	.section	.nv.info._ZN2at6native29vectorized_elementwise_kernelILi4EZZZNS0_54_GLOBAL__N__d8c5977b_16_LinearAlgebra_cu_140f0503_289316addr_kernel_cudaERNS_14TensorIteratorERKN3c106ScalarES8_ENKUlvE_clEvENKUlvE9_clEvEUlNS5_4HalfESB_SB_E0_St5arrayIPcLm4EEEEviT0_T1_,"",@"SHT_CUDA_INFO"
	.sectionflags	@""
	.align	4


	//----- nvinfo : EIATTR_CUDA_API_VERSION
	.align		4
        /*0000*/ 	.byte	0x04, 0x37
        /*0002*/ 	.short	(.L_1222 - .L_1221)
.L_1221:
        /*0004*/ 	.word	0x00000082


	//----- nvinfo : EIATTR_KPARAM_INFO
	.align		4
.L_1222:
        /*0008*/ 	.byte	0x04, 0x17
        /*000a*/ 	.short	(.L_1224 - .L_1223)
.L_1223:
        /*000c*/ 	.word	0x00000000
        /*0010*/ 	.short	0x0002
        /*0012*/ 	.short	0x0018
        /*0014*/ 	.byte	0x00, 0xf0, 0x81, 0x00


	//----- nvinfo : EIATTR_KPARAM_INFO
	.align		4
.L_1224:
        /*0018*/ 	.byte	0x04, 0x17
        /*001a*/ 	.short	(.L_1226 - .L_1225)
.L_1225:
        /*001c*/ 	.word	0x00000000
        /*0020*/ 	.short	0x0001
        /*0022*/ 	.short	0x0008
        /*0024*/ 	.byte	0x00, 0xf0, 0x41, 0x00


	//----- nvinfo : EIATTR_KPARAM_INFO
	.align		4
.L_1226:
        /*0028*/ 	.byte	0x04, 0x17
        /*002a*/ 	.short	(.L_1228 - .L_1227)
.L_1227:
        /*002c*/ 	.word	0x00000000
        /*0030*/ 	.short	0x0000
        /*0032*/ 	.short	0x0000
        /*0034*/ 	.byte	0x00, 0xf0, 0x11, 0x00


	//----- nvinfo : EIATTR_SPARSE_MMA_MASK
	.align		4
.L_1228:
        /*0038*/ 	.byte	0x03, 0x50
        /*003a*/ 	.short	0x0000


	//----- nvinfo : EIATTR_MAXREG_COUNT
	.align		4
        /*003c*/ 	.byte	0x03, 0x1b
        /*003e*/ 	.short	0x00ff


	//----- nvinfo : EIATTR_MERCURY_ISA_VERSION
	.align		4
        /*0040*/ 	.byte	0x03, 0x5f
        /*0042*/ 	.short	0x0101


	//----- nvinfo : EIATTR_EXIT_INSTR_OFFSETS
	.align		4
        /*0044*/ 	.byte	0x04, 0x1c
        /*0046*/ 	.short	(.L_1230 - .L_1229)


	//   ....[0]....
.L_1229:
        /*0048*/ 	.word	0x00000850


	//   ....[1]....
        /*004c*/ 	.word	0x00001e20


	//   ....[2]....
        /*0050*/ 	.word	0x00001e70


	//----- nvinfo : EIATTR_MAX_THREADS
	.align		4
.L_1230:
        /*0054*/ 	.byte	0x04, 0x05
        /*0056*/ 	.short	(.L_1232 - .L_1231)
.L_1231:
        /*0058*/ 	.word	0x00000080
        /*005c*/ 	.word	0x00000001
        /*0060*/ 	.word	0x00000001


	//----- nvinfo : EIATTR_CRS_STACK_SIZE
	.align		4
.L_1232:
        /*0064*/ 	.byte	0x04, 0x1e
        /*0066*/ 	.short	(.L_1234 - .L_1233)
.L_1233:
        /*0068*/ 	.word	0x00000000


	//----- nvinfo : EIATTR_CBANK_PARAM_SIZE
	.align		4
.L_1234:
        /*006c*/ 	.byte	0x03, 0x19
        /*006e*/ 	.short	0x0038


	//----- nvinfo : EIATTR_PARAM_CBANK
	.align		4
        /*0070*/ 	.byte	0x04, 0x0a
        /*0072*/ 	.short	(.L_1236 - .L_1235)
	.align		4
.L_1235:
        /*0074*/ 	.word	index@(.nv.constant0._ZN2at6native29vectorized_elementwise_kernelILi4EZZZNS0_54_GLOBAL__N__d8c5977b_16_LinearAlgebra_cu_140f0503_289316addr_kernel_cudaERNS_14TensorIteratorERKN3c106ScalarES8_ENKUlvE_clEvENKUlvE9_clEvEUlNS5_4HalfESB_SB_E0_St5arrayIPcLm4EEEEviT0_T1_)
        /*0078*/ 	.short	0x0210
        /*007a*/ 	.short	0x0038


	//----- nvinfo : EIATTR_SW_WAR
	.align		4
.L_1236:
        /*007c*/ 	.byte	0x04, 0x36
        /*007e*/ 	.short	(.L_1238 - .L_1237)
.L_1237:
        /*0080*/ 	.word	0x00000008
.L_1238:


//--------------------- .nv.info._ZN2at6native29vectorized_elementwise_kernelILi8EZZZNS0_54_GLOBAL__N__d8c5977b_16_LinearAlgebra_cu_140f0503_289316addr_kernel_cudaERNS_14TensorIteratorERKN3c106ScalarES8_ENKUlvE_clEvENKUlvE9_clEvEUlNS5_4HalfESB_SB_E0_St5arrayIPcLm4EEEEviT0_T1_ --------------------------
	.section	.nv.info._ZN2at6native29vectorized_elementwise_kernelILi8EZZZNS0_54_GLOBAL__N__d8c5977b_16_LinearAlgebra_cu_140f0503_289316addr_kernel_cudaERNS_14TensorIteratorERKN3c106ScalarES8_ENKUlvE_clEvENKUlvE9_clEvEUlNS5_4HalfESB_SB_E0_St5arrayIPcLm4EEEEviT0_T1_,"",@"SHT_CUDA_INFO"
	.sectionflags	@""
	.align	4


	//----- nvinfo : EIATTR_CUDA_API_VERSION
	.align		4
        /*0000*/ 	.byte	0x04, 0x37
        /*0002*/ 	.short	(.L_1240 - .L_1239)
.L_1239:
        /*0004*/ 	.word	0x00000082


	//----- nvinfo : EIATTR_KPARAM_INFO
	.align		4
.L_1240:
        /*0008*/ 	.byte	0x04, 0x17
        /*000a*/ 	.short	(.L_1242 - .L_1241)
.L_1241:
        /*000c*/ 	.word	0x00000000
        /*0010*/ 	.short	0x0002
        /*0012*/ 	.short	0x0018
        /*0014*/ 	.byte	0x00, 0xf0, 0x81, 0x00


	//----- nvinfo : EIATTR_KPARAM_INFO
	.align		4
.L_1242:
        /*0018*/ 	.byte	0x04, 0x17
        /*001a*/ 	.short	(.L_1244 - .L_1243)
.L_1243:
        /*001c*/ 	.word	0x00000000
        /*0020*/ 	.short	0x0001
        /*0022*/ 	.short	0x0008
        /*0024*/ 	.byte	0x00, 0xf0, 0x41, 0x00


	//----- nvinfo : EIATTR_KPARAM_INFO
	.align		4
.L_1244:
        /*0028*/ 	.byte	0x04, 0x17
        /*002a*/ 	.short	(.L_1246 - .L_1245)
.L_1245:
        /*002c*/ 	.word	0x00000000
        /*0030*/ 	.short	0x0000
        /*0032*/ 	.short	0x0000
        /*0034*/ 	.byte	0x00, 0xf0, 0x11, 0x00


	//----- nvinfo : EIATTR_SPARSE_MMA_MASK
	.align		4
.L_1246:
        /*0038*/ 	.byte	0x03, 0x50
        /*003a*/ 	.short	0x0000


	//----- nvinfo : EIATTR_MAXREG_COUNT
	.align		4
        /*003c*/ 	.byte	0x03, 0x1b
        /*003e*/ 	.short	0x00ff


	//----- nvinfo : EIATTR_MERCURY_ISA_VERSION
	.align		4
        /*0040*/ 	.byte	0x03, 0x5f
        /*0042*/ 	.short	0x0101


	//----- nvinfo : EIATTR_EXIT_INSTR_OFFSETS
	.align		4
        /*0044*/ 	.byte	0x04, 0x1c
        /*0046*/ 	.short	(.L_1248 - .L_1247)


	//   ....[0]....
.L_1247:
        /*0048*/ 	.word	0x00000810


	//   ....[1]....
        /*004c*/ 	.word	0x00001de0


	//   ....[2]....
        /*0050*/ 	.word	0x00001e30


	//----- nvinfo : EIATTR_MAX_THREADS
	.align		4
.L_1248:
        /*0054*/ 	.byte	0x04, 0x05
        /*0056*/ 	.short	(.L_1250 - .L_1249)
.L_1249:
        /*0058*/ 	.word	0x00000080
        /*005c*/ 	.word	0x00000001
        /*0060*/ 	.word	0x00000001


	//----- nvinfo : EIATTR_CRS_STACK_SIZE
	.align		4
.L_1250:
        /*0064*/ 	.byte	0x04, 0x1e
        /*0066*/ 	.short	(.L_1252 - .L_1251)
.L_1251:
        /*0068*/ 	.word	0x00000000


	//----- nvinfo : EIATTR_CBANK_PARAM_SIZE
	.align		4
.L_1252:
        /*006c*/ 	.byte	0x03, 0x19
        /*006e*/ 	.short	0x0038


	//----- nvinfo : EIATTR_PARAM_CBANK
	.align		4
        /*0070*/ 	.byte	0x04, 0x0a
        /*0072*/ 	.short	(.L_1254 - .L_1253)
	.align		4
.L_1253:
        /*0074*/ 	.word	index@(.nv.constant0._ZN2at6native29vectorized_elementwise_kernelILi8EZZZNS0_54_GLOBAL__N__d8c5977b_16_LinearAlgebra_cu_140f0503_289316addr_kernel_cudaERNS_14TensorIteratorERKN3c106ScalarES8_ENKUlvE_clEvENKUlvE9_clEvEUlNS5_4HalfESB_SB_E0_St5arrayIPcLm4EEEEviT0_T1_)
        /*0078*/ 	.short	0x0210
        /*007a*/ 	.short	0x0038


	//----- nvinfo : EIATTR_SW_WAR
	.align		4
.L_1254:
        /*007c*/ 	.byte	0x04, 0x36
        /*007e*/ 	.short	(.L_1256 - .L_1255)
.L_1255:
        /*0080*/ 	.word	0x00000008
.L_1256:


//--------------------- .nv.info._ZN2at6native18elementwise_kernelILi128ELi4EZNS0_15gpu_kernel_implIZZZNS0_54_GLOBAL__N__d8c5977b_16_LinearAlgebra_cu_140f0503_289316addr_kernel_cudaERNS_14TensorIteratorERKN3c106ScalarES9_ENKUlvE_clEvENKUlvE9_clEvEUlNS6_4HalfESC_SC_E_EEvRNS_18TensorIteratorBaseERKT_EUliE_EEviT1_ --------------------------
	.section	.nv.info._ZN2at6native18elementwise_kernelILi128ELi4EZNS0_15gpu_kernel_implIZZZNS0_54_GLOBAL__N__d8c5977b_16_LinearAlgebra_cu_140f0503_289316addr_kernel_cudaERNS_14TensorIteratorERKN3c106ScalarES9_ENKUlvE_clEvENKUlvE9_clEvEUlNS6_4HalfESC_SC_E_EEvRNS_18TensorIteratorBaseERKT_EUliE_EEviT1_,"",@"SHT_CUDA_INFO"
	.sectionflags	@""
	.align	4


	//----- nvinfo : EIATTR_CUDA_API_VERSION
	.align		4
        /*0000*/ 	.byte	0x04, 0x37
        /*0002*/ 	.short	(.L_1258 - .L_1257)
.L_1257:
        /*0004*/ 	.word	0x00000082


	//----- nvinfo : EIATTR_KPARAM_INFO
	.align		4
.L_1258:
        /*0008*/ 	.byte	0x04, 0x17
        /*000a*/ 	.short	(.L_1260 - .L_1259)
.L_1259:
        /*000c*/ 	.word	0x00000000
        /*0010*/ 	.short	0x0001
        /*0012*/ 	.short	0x0008
        /*0014*/ 	.byte	0x00, 0xf0, 0x01, 0x0c


	//----- nvinfo : EIATTR_KPARAM_INFO
	.align		4
.L_1260:
        /*0018*/ 	.byte	0x04, 0x17
        /*001a*/ 	.short	(.L_1262 - .L_1261)
.L_1261:
        /*001c*/ 	.word	0x00000000
        /*0020*/ 	.short	0x0000
        /*0022*/ 	.short	0x0000
        /*0024*/ 	.byte	0x00, 0xf0, 0x11, 0x00


	//----- nvinfo : EIATTR_SPARSE_MMA_MASK
	.align		4
.L_1262:
        /*0028*/ 	.byte	0x03, 0x50
        /*002a*/ 	.short	0x0000


	//----- nvinfo : EIATTR_MAXREG_COUNT
	.align		4
        /*002c*/ 	.byte	0x03, 0x1b
        /*002e*/ 	.short	0x0080


	//----- nvinfo : EIATTR_EXTERNS
	.align		4
        /*0030*/ 	.byte	0x04, 0x0f
        /*0032*/ 	.short	(.L_1264 - .L_1263)


	//   ....[0]....
	.align		4
.L_1263:
        /*0034*/ 	.word	index@(__assertfail)


	//----- nvinfo : EIATTR_MERCURY_ISA_VERSION
	.align		4
.L_1264:
        /*0038*/ 	.byte	0x03, 0x5f
        /*003a*/ 	.short	0x0101


	//----- nvinfo : EIATTR_SYSCALL_OFFSETS
	.align		4
        /*003c*/ 	.byte	0x04, 0x46
        /*003e*/ 	.short	(.L_1266 - .L_1265)


	//   ....[0]....
.L_1265:
        /*0040*/ 	.word	0x00001860


	//   ....[1]....
        /*0044*/ 	.word	0x00002830


	//   ....[2]....
        /*0048*/ 	.word	0x000037e0


	//   ....[3]....
        /*004c*/ 	.word	0x000047e0


	//   ....[4]....
        /*0050*/ 	.word	0x000060a0


	//   ....[5]....
        /*0054*/ 	.word	0x00007070


	//   ....[6]....
        /*0058*/ 	.word	0x00008020


	//   ....[7]....
        /*005c*/ 	.word	0x00009020


	//   ....[8]....
        /*0060*/ 	.word	0x0000a8d0


	//   ....[9]....
        /*0064*/ 	.word	0x0000b8a0


	//   ....[10]....
        /*0068*/ 	.word	0x0000c850


	//   ....[11]....
        /*006c*/ 	.word	0x0000d850


	//   ....[12]....
        /*0070*/ 	.word	0x0000f0f0


	//   ....[13]....
        /*0074*/ 	.word	0x000100c0


	//   ....[14]....
        /*0078*/ 	.word	0x00011070


	//   ....[15]....
        /*007c*/ 	.word	0x00012060


	//----- nvinfo : EIATTR_EXIT_INSTR_OFFSETS
	.align		4
.L_1266:
        /*0080*/ 	.byte	0x04, 0x1c
        /*0082*/ 	.short	(.L_1268 - .L_1267)


	//   ....[0]....
.L_1267:
        /*0084*/ 	.word	0x0000d920


	//   ....[1]....
        /*0088*/ 	.word	0x00011290


	//   ....[2]....
        /*008c*/ 	.word	0x000112d0


	//   ....[3]....
        /*0090*/ 	.word	0x00011370


	//   ....[4]....
        /*0094*/ 	.word	0x000113b0


	//   ....[5]....
        /*0098*/ 	.word	0x000113f0


	//   ....[6]....
        /*009c*/ 	.word	0x00011480


	//   ....[7]....
        /*00a0*/ 	.word	0x000114a0


	//   ....[8]....
        /*00a4*/ 	.word	0x00011540


	//   ....[9]....
        /*00a8*/ 	.word	0x00011590


	//   ....[10]....
        /*00ac*/ 	.word	0x000115e0


	//   ....[11]....
        /*00b0*/ 	.word	0x000116b0


	//   ....[12]....
        /*00b4*/ 	.word	0x00011710


	//   ....[13]....
        /*00b8*/ 	.word	0x000118a0


	//   ....[14]....
        /*00bc*/ 	.word	0x00011a00


	//   ....[15]....
        /*00c0*/ 	.word	0x00011a40


	//   ....[16]....
        /*00c4*/ 	.word	0x00011b00


	//   ....[17]....
        /*00c8*/ 	.word	0x00011c80


	//   ....[18]....
        /*00cc*/ 	.word	0x00011e00


	//   ....[19]....
        /*00d0*/ 	.word	0x00011f60


	//   ....[20]....
        /*00d4*/ 	.word	0x00012070


	//   ....[21]....
        /*00d8*/ 	.word	0x000120b0


	//   ....[22]....
        /*00dc*/ 	.word	0x000120f0


	//----- nvinfo : EIATTR_MAX_THREADS
	.align		4
.L_1268:
        /*00e0*/ 	.byte	0x04, 0x05
        /*00e2*/ 	.short	(.L_1270 - .L_1269)
.L_1269:
        /*00e4*/ 	.word	0x00000080
        /*00e8*/ 	.word	0x00000001
        /*00ec*/ 	.word	0x00000001


	//----- nvinfo : EIATTR_CRS_STACK_SIZE
	.align		4
.L_1270:
        /*00f0*/ 	.byte	0x04, 0x1e
        /*00f2*/ 	.short	(.L_1272 - .L_1271)
.L_1271:
        /*00f4*/ 	.word	0x00000000


	//----- nvinfo : EIATTR_CBANK_PARAM_SIZE
	.align		4
.L_1272:
        /*00f8*/ 	.byte	0x03, 0x19
        /*00fa*/ 	.short	0x0308


	//----- nvinfo : EIATTR_PARAM_CBANK
	.align		4
        /*00fc*/ 	.byte	0x04, 0x0a
        /*00fe*/ 	.short	(.L_1274 - .L_1273)
	.align		4
.L_1273:
        /*0100*/ 	.word	index@(.nv.constant0._ZN2at6native18elementwise_kernelILi128ELi4EZNS0_15gpu_kernel_implIZZZNS0_54_GLOBAL__N__d8c5977b_16_LinearAlgebra_cu_140f0503_289316addr_kernel_cudaERNS_14TensorIteratorERKN3c106ScalarES9_ENKUlvE_clEvENKUlvE9_clEvEUlNS6_4HalfESC_SC_E_EEvRNS_18TensorIteratorBaseERKT_EUliE_EEviT1_)
        /*0104*/ 	.short	0x0210
        /*0106*/ 	.short	0x0308


	//----- nvinfo : EIATTR_SW_WAR
	.align		4
.L_1274:
        /*0108*/ 	.byte	0x04, 0x36
        /*010a*/ 	.short	(.L_1276 - .L_1275)
.L_1275:
        /*010c*/ 	.word	0x00000008
.L_1276:


//--------------------- .nv.info._ZN2at6native27unrolled_elementwise_kernelIZZZNS0_54_GLOBAL__N__d8c5977b_16_LinearAlgebra_cu_140f0503_289316addr_kernel_cudaERNS_14TensorIteratorERKN3c106ScalarES8_ENKUlvE_clEvENKUlvE9_clEvEUlNS5_4HalfESB_SB_E_St5arrayIPcLm4EELi4E23TrivialOffsetCalculatorILi3EjESG_ILi1EjENS0_6memory12LoadWithCastILi3EEENSJ_13StoreWithCastILi1EEEEEviT_T0_T2_T3_T4_T5_ --------------------------
	.section	.nv.info._ZN2at6native27unrolled_elementwise_kernelIZZZNS0_54_GLOBAL__N__d8c5977b_16_LinearAlgebra_cu_140f0503_289316addr_kernel_cudaERNS_14TensorIteratorERKN3c106ScalarES8_ENKUlvE_clEvENKUlvE9_clEvEUlNS5_4HalfESB_SB_E_St5arrayIPcLm4EELi4E23TrivialOffsetCalculatorILi3EjESG_ILi1EjENS0_6memory12LoadWithCastILi3EEENSJ_13StoreWithCastILi1EEEEEviT_T0_T2_T3_T4_T5_,"",@"SHT_CUDA_INFO"
	.sectionflags	@""
	.align	4


	//----- nvinfo : EIATTR_CUDA_API_VERSION
	.align		4
        /*0000*/ 	.byte	0x04, 0x37
        /*0002*/ 	.short	(.L_1278 - .L_1277)
.L_1277:
        /*0004*/ 	.word	0x00000082


	//----- nvinfo : EIATTR_KPARAM_INFO
	.align		4
.L_1278:
        /*0008*/ 	.byte	0x04, 0x17
        /*000a*/ 	.short	(.L_1280 - .L_1279)
.L_1279:
        /*000c*/ 	.word	0x00000000
        /*0010*/ 	.short	0x0006
        /*0012*/ 	.short	0x004c
        /*0014*/ 	.byte	0x00, 0xf0, 0x21, 0x00


	//----- nvinfo : EIATTR_KPARAM_INFO
	.align		4
.L_1280:
        /*0018*/ 	.byte	0x04, 0x17
        /*001a*/ 	.short	(.L_1282 - .L_1281)
.L_1281:
        /*001c*/ 	.word	0x00000000
        /*0020*/ 	.short	0x0005
        /*0022*/ 	.short	0x003c
        /*0024*/ 	.byte	0x00, 0xf0, 0x41, 0x00


	//----- nvinfo : EIATTR_KPARAM_INFO
	.align		4
.L_1282:
        /*0028*/ 	.byte	0x04, 0x17
        /*002a*/ 	.short	(.L_1284 - .L_1283)
.L_1283:
        /*002c*/ 	.word	0x00000000
        /*0030*/ 	.short	0x0004
        /*0032*/ 	.short	0x0039
        /*0034*/ 	.byte	0x00, 0xf0, 0x05, 0x00


	//----- nvinfo : EIATTR_KPARAM_INFO
	.align		4
.L_1284:
        /*0038*/ 	.byte	0x04, 0x17
        /*003a*/ 	.short	(.L_1286 - .L_1285)
.L_1285:
        /*003c*/ 	.word	0x00000000
        /*0040*/ 	.short	0x0003
        /*0042*/ 	.short	0x0038
        /*0044*/ 	.byte	0x00, 0xf0, 0x05, 0x00


	//----- nvinfo : EIATTR_KPARAM_INFO
	.align		4
.L_1286:
        /*0048*/ 	.byte	0x04, 0x17
        /*004a*/ 	.short	(.L_1288 - .L_1287)
.L_1287:
        /*004c*/ 	.word	0x00000000
        /*0050*/ 	.short	0x0002
        /*0052*/ 	.short	0x0018
        /*0054*/ 	.byte	0x00, 0xf0, 0x81, 0x00


	//----- nvinfo : EIATTR_KPARAM_INFO
	.align		4
.L_1288:
        /*0058*/ 	.byte	0x04, 0x17
        /*005a*/ 	.short	(.L_1290 - .L_1289)
.L_1289:
        /*005c*/ 	.word	0x00000000
        /*0060*/ 	.short	0x0001
        /*0062*/ 	.short	0x0008
        /*0064*/ 	.byte	0x00, 0xf0, 0x41, 0x00


	//----- nvinfo : EIATTR_KPARAM_INFO
	.align		4
.L_1290:
        /*0068*/ 	.byte	0x04, 0x17
        /*006a*/ 	.short	(.L_1292 - .L_1291)
.L_1291:
        /*006c*/ 	.word	0x00000000
        /*0070*/ 	.short	0x0000
        /*0072*/ 	.short	0x0000
        /*0074*/ 	.byte	0x00, 0xf0, 0x11, 0x00


	//----- nvinfo : EIATTR_SPARSE_MMA_MASK
	.align		4
.L_1292:
        /*0078*/ 	.byte	0x03, 0x50
        /*007a*/ 	.short	0x0000


	//----- nvinfo : EIATTR_MAXREG_COUNT
	.align		4
        /*007c*/ 	.byte	0x03, 0x1b
        /*007e*/ 	.short	0x00ff


	//----- nvinfo : EIATTR_EXTERNS
	.align		4
        /*0080*/ 	.byte	0x04, 0x0f
        /*0082*/ 	.short	(.L_1294 - .L_1293)


	//   ....[0]....
	.align		4
.L_1293:
        /*0084*/ 	.word	index@(__assertfail)


	//----- nvinfo : EIATTR_MERCURY_ISA_VERSION
	.align		4
.L_1294:
        /*0088*/ 	.byte	0x03, 0x5f
        /*008a*/ 	.short	0x0101


	//----- nvinfo : EIATTR_SYSCALL_OFFSETS
	.align		4
        /*008c*/ 	.byte	0x04, 0x46
        /*008e*/ 	.short	(.L_1296 - .L_1295)


	//   ....[0]....
.L_1295:
        /*0090*/ 	.word	0x00000270


	//   ....[1]....
        /*0094*/ 	.word	0x00001250


	//   ....[2]....
        /*0098*/ 	.word	0x000022e0


	//   ....[3]....
        /*009c*/ 	.word	0x00002580


	//   ....[4]....
        /*00a0*/ 	.word	0x00003570


	//   ....[5]....
        /*00a4*/ 	.word	0x00004600


	//   ....[6]....
        /*00a8*/ 	.word	0x000048c0


	//   ....[7]....
        /*00ac*/ 	.word	0x000058b0


	//   ....[8]....
        /*00b0*/ 	.word	0x00006950


	//   ....[9]....
        /*00b4*/ 	.word	0x00006bf0


	//   ....[10]....
        /*00b8*/ 	.word	0x00007be0


	//   ....[11]....
        /*00bc*/ 	.word	0x00008ba0


	//   ....[12]....
        /*00c0*/ 	.word	0x0000a040


	//   ....[13]....
        /*00c4*/ 	.word	0x0000b060


	//   ....[14]....
        /*00c8*/ 	.word	0x0000c040


	//   ....[15]....
        /*00cc*/ 	.word	0x0000d020


	//----- nvinfo : EIATTR_EXIT_INSTR_OFFSETS
	.align		4
.L_1296:
        /*00d0*/ 	.byte	0x04, 0x1c
        /*00d2*/ 	.short	(.L_1298 - .L_1297)


	//   ....[0]....
.L_1297:
        /*00d4*/ 	.word	0x0000c100


	//   ....[1]....
        /*00d8*/ 	.word	0x0000c250


	//   ....[2]....
        /*00dc*/ 	.word	0x0000c290


	//   ....[3]....
        /*00e0*/ 	.word	0x0000c330


	//   ....[4]....
        /*00e4*/ 	.word	0x0000c370


	//   ....[5]....
        /*00e8*/ 	.word	0x0000c3b0


	//   ....[6]....
        /*00ec*/ 	.word	0x0000c440


	//   ....[7]....
        /*00f0*/ 	.word	0x0000c460


	//   ....[8]....
        /*00f4*/ 	.word	0x0000c500


	//   ....[9]....
        /*00f8*/ 	.word	0x0000c550


	//   ....[10]....
        /*00fc*/ 	.word	0x0000c5a0


	//   ....[11]....
        /*0100*/ 	.word	0x0000c670


	//   ....[12]....
        /*0104*/ 	.word	0x0000c6d0


	//   ....[13]....
        /*0108*/ 	.word	0x0000c860


	//   ....[14]....
        /*010c*/ 	.word	0x0000c9c0


	//   ....[15]....
        /*0110*/ 	.word	0x0000ca00


	//   ....[16]....
        /*0114*/ 	.word	0x0000cac0


	//   ....[17]....
        /*0118*/ 	.word	0x0000cc40


	//   ....[18]....
        /*011c*/ 	.word	0x0000cdc0


	//   ....[19]....
        /*0120*/ 	.word	0x0000cf20


	//   ....[20]....
        /*0124*/ 	.word	0x0000d030


	//   ....[21]....
        /*0128*/ 	.word	0x0000d070


	//   ....[22]....
        /*012c*/ 	.word	0x0000d0b0


	//----- nvinfo : EIATTR_MAX_THREADS
	.align		4
.L_1298:
        /*0130*/ 	.byte	0x04, 0x05
        /*0132*/ 	.short	(.L_1300 - .L_1299)
.L_1299:
        /*0134*/ 	.word	0x00000080
        /*0138*/ 	.word	0x00000001
        /*013c*/ 	.word	0x00000001


	//----- nvinfo : EIATTR_CRS_STACK_SIZE
	.align		4
.L_1300:
        /*0140*/ 	.byte	0x04, 0x1e
        /*0142*/ 	.short	(.L_1302 - .L_1301)
.L_1301:
        /*0144*/ 	.word	0x00000000


	//----- nvinfo : EIATTR_CBANK_PARAM_SIZE
	.align		4
.L_1302:
        /*0148*/ 	.byte	0x03, 0x19
        /*014a*/ 	.short	0x0054


	//----- nvinfo : EIATTR_PARAM_CBANK
	.align		4
        /*014c*/ 	.byte	0x04, 0x0a
        /*014e*/ 	.short	(.L_1304 - .L_1303)
	.align		4
.L_1303:
        /*0150*/ 	.word	index@(.nv.constant0._ZN2at6native27unrolled_elementwise_kernelIZZZNS0_54_GLOBAL__N__d8c5977b_16_LinearAlgebra_cu_140f0503_289316addr_kernel_cudaERNS_14TensorIteratorERKN3c106ScalarES8_ENKUlvE_clEvENKUlvE9_clEvEUlNS5_4HalfESB_SB_E_St5arrayIPcLm4EELi4E23TrivialOffsetCalculatorILi3EjESG_ILi1EjENS0_6memory12LoadWithCastILi3EEENSJ_13StoreWithCastILi1EEEEEviT_T0_T2_T3_T4_T5_)
        /*0154*/ 	.short	0x0210
        /*0156*/ 	.short	0x0054


	//----- nvinfo : EIATTR_SW_WAR
	.align		4
.L_1304:
        /*0158*/ 	.byte	0x04, 0x36
        /*015a*/ 	.short	(.L_1306 - .L_1305)
.L_1305:
        /*015c*/ 	.word	0x00000008
.L_1306:


//--------------------- .nv.info._ZN2at6native18elementwise_kernelILi128ELi4EZNS0_22gpu_kernel_impl_nocastIZZZNS0_54_GLOBAL__N__d8c5977b_16_LinearAlgebra_cu_140f0503_289316addr_kernel_cudaERNS_14TensorIteratorERKN3c106ScalarES9_ENKUlvE_clEvENKUlvE9_clEvEUlNS6_4HalfESC_SC_E_EEvRNS_18TensorIteratorBaseERKT_EUliE_EEviT1_ --------------------------
	.section	.nv.info._ZN2at6native18elementwise_kernelILi128ELi4EZNS0_22gpu_kernel_impl_nocastIZZZNS0_54_GLOBAL__N__d8c5977b_16_LinearAlgebra_cu_140f0503_289316addr_kernel_cudaERNS_14TensorIteratorERKN3c106ScalarES9_ENKUlvE_clEvENKUlvE9_clEvEUlNS6_4HalfESC_SC_E_EEvRNS_18TensorIteratorBaseERKT_EUliE_EEviT1_,"",@"SHT_CUDA_INFO"
	.sectionflags	@""
	.align	4


	//----- nvinfo : EIATTR_CUDA_API_VERSION
	.align		4
        /*0000*/ 	.byte	0x04, 0x37
        /*0002*/ 	.short	(.L_1308 - .L_1307)
.L_1307:
        /*0004*/ 	.word	0x00000082


	//----- nvinfo : EIATTR_KPARAM_INFO
	.align		4
.L_1308:
        /*0008*/ 	.byte	0x04, 0x17
        /*000a*/ 	.short	(.L_1310 - .L_1309)
.L_1309:
        /*000c*/ 	.word	0x00000000
        /*0010*/ 	.short	0x0001
        /*0012*/ 	.short	0x0008
        /*0014*/ 	.byte	0x00, 0xf0, 0xe1, 0x0b


	//----- nvinfo : EIATTR_KPARAM_INFO
	.align		4
.L_1310:
        /*0018*/ 	.byte	0x04, 0x17
        /*001a*/ 	.short	(.L_1312 - .L_1311)
.L_1311:
        /*001c*/ 	.word	0x00000000
        /*0020*/ 	.short	0x0000
        /*0022*/ 	.short	0x0000
        /*0024*/ 	.byte	0x00, 0xf0, 0x11, 0x00


	//----- nvinfo : EIATTR_SPARSE_MMA_MASK
	.align		4
.L_1312:
        /*0028*/ 	.byte	0x03, 0x50
        /*002a*/ 	.short	0x0000


	//----- nvinfo : EIATTR_MAXREG_COUNT
	.align		4
        /*002c*/ 	.byte	0x03, 0x1b
        /*002e*/ 	.short	0x0080


	//----- nvinfo : EIATTR_MERCURY_ISA_VERSION
	.align		4
        /*0030*/ 	.byte	0x03, 0x5f
        /*0032*/ 	.short	0x0101


	//----- nvinfo : EIATTR_EXIT_INSTR_OFFSETS
	.align		4
        /*0034*/ 	.byte	0x04, 0x1c
        /*0036*/ 	.short	(.L_1314 - .L_1313)


	//   ....[0]....
.L_1313:
        /*0038*/ 	.word	0x00004770


	//   ....[1]....
        /*003c*/ 	.word	0x00005ee0


	//----- nvinfo : EIATTR_MAX_THREADS
	.align		4
.L_1314:
        /*0040*/ 	.byte	0x04, 0x05
        /*0042*/ 	.short	(.L_1316 - .L_1315)
.L_1315:
        /*0044*/ 	.word	0x00000080
        /*0048*/ 	.word	0x00000001
        /*004c*/ 	.word	0x00000001


	//----- nvinfo : EIATTR_CRS_STACK_SIZE
	.align		4
.L_1316:
        /*0050*/ 	.byte	0x04, 0x1e
        /*0052*/ 	.short	(.L_1318 - .L_1317)
.L_1317:
        /*0054*/ 	.word	0x00000000


	//----- nvinfo : EIATTR_CBANK_PARAM_SIZE
	.align		4
.L_1318:
        /*0058*/ 	.byte	0x03, 0x19
        /*005a*/ 	.short	0x0300


	//----- nvinfo : EIATTR_PARAM_CBANK
	.align		4
        /*005c*/ 	.byte	0x04, 0x0a
        /*005e*/ 	.short	(.L_1320 - .L_1319)
	.align		4
.L_1319:
        /*0060*/ 	.word	index@(.nv.constant0._ZN2at6native18elementwise_kernelILi128ELi4EZNS0_22gpu_kernel_impl_nocastIZZZNS0_54_GLOBAL__N__d8c5977b_16_LinearAlgebra_cu_140f0503_289316addr_kernel_cudaERNS_14TensorIteratorERKN3c106ScalarES9_ENKUlvE_clEvENKUlvE9_clEvEUlNS6_4HalfESC_SC_E_EEvRNS_18TensorIteratorBaseERKT_EUliE_EEviT1_)
        /*0064*/ 	.short	0x0210
        /*0066*/ 	.short	0x0300


	//----- nvinfo : EIATTR_SW_WAR
	.align		4
.L_1320:
        /*0068*/ 	.byte	0x04, 0x36
        /*006a*/ 	.short	(.L_1322 - .L_1321)
.L_1321:
        /*006c*/ 	.word	0x00000008
.L_1322:


//--------------------- .nv.info._ZN2at6native27unrolled_elementwise_kernelIZZZNS0_54_GLOBAL__N__d8c5977b_16_LinearAlgebra_cu_140f0503_289316addr_kernel_cudaERNS_14TensorIteratorERKN3c106ScalarES8_ENKUlvE_clEvENKUlvE9_clEvEUlNS5_4HalfESB_SB_E_St5arrayIPcLm4EELi4E23TrivialOffsetCalculatorILi3EjESG_ILi1EjENS0_6memory15LoadWithoutCastENSJ_16StoreWithoutCastEEEviT_T0_T2_T3_T4_T5_ --------------------------
	.section	.nv.info._ZN2at6native27unrolled_elementwise_kernelIZZZNS0_54_GLOBAL__N__d8c5977b_16_LinearAlgebra_cu_140f0503_289316addr_kernel_cudaERNS_14TensorIteratorERKN3c106ScalarES8_ENKUlvE_clEvENKUlvE9_clEvEUlNS5_4HalfESB_SB_E_St5arrayIPcLm4EELi4E23TrivialOffsetCalculatorILi3EjESG_ILi1EjENS0_6memory15LoadWithoutCastENSJ_16StoreWithoutCastEEEviT_T0_T2_T3_T4_T5_,"",@"SHT_CUDA_INFO"
	.sectionflags	@""
	.align	4


	//----- nvinfo : EIATTR_CUDA_API_VERSION
	.align		4
        /*0000*/ 	.byte	0x04, 0x37
        /*0002*/ 	.short	(.L_1324 - .L_1323)
.L_1323:
        /*0004*/ 	.word	0x00000082


	//----- nvinfo : EIATTR_KPARAM_INFO
	.align		4
.L_1324:
        /*0008*/ 	.byte	0x04, 0x17
        /*000a*/ 	.short	(.L_1326 - .L_1325)
.L_1325:
        /*000c*/ 	.word	0x00000000
        /*0010*/ 	.short	0x0006
        /*0012*/ 	.short	0x003b
        /*0014*/ 	.byte	0x00, 0xf0, 0x05, 0x00


	//----- nvinfo : EIATTR_KPARAM_INFO
	.align		4
.L_1326:
        /*0018*/ 	.byte	0x04, 0x17
        /*001a*/ 	.short	(.L_1328 - .L_1327)
.L_1327:
        /*001c*/ 	.word	0x00000000
        /*0020*/ 	.short	0x0005
        /*0022*/ 	.short	0x003a
        /*0024*/ 	.byte	0x00, 0xf0, 0x05, 0x00


	//----- nvinfo : EIATTR_KPARAM_INFO
	.align		4
.L_1328:
        /*0028*/ 	.byte	0x04, 0x17
        /*002a*/ 	.short	(.L_1330 - .L_1329)
.L_1329:
        /*002c*/ 	.word	0x00000000
        /*0030*/ 	.short	0x0004
        /*0032*/ 	.short	0x0039
        /*0034*/ 	.byte	0x00, 0xf0, 0x05, 0x00


	//----- nvinfo : EIATTR_KPARAM_INFO
	.align		4
.L_1330:
        /*0038*/ 	.byte	0x04, 0x17
        /*003a*/ 	.short	(.L_1332 - .L_1331)
.L_1331:
        /*003c*/ 	.word	0x00000000
        /*0040*/ 	.short	0x0003
        /*0042*/ 	.short	0x0038
        /*0044*/ 	.byte	0x00, 0xf0, 0x05, 0x00


	//----- nvinfo : EIATTR_KPARAM_INFO
	.align		4
.L_1332:
        /*0048*/ 	.byte	0x04, 0x17
        /*004a*/ 	.short	(.L_1334 - .L_1333)
.L_1333:
        /*004c*/ 	.word	0x00000000
        /*0050*/ 	.short	0x0002
        /*0052*/ 	.short	0x0018
        /*0054*/ 	.byte	0x00, 0xf0, 0x81, 0x00


	//----- nvinfo : EIATTR_KPARAM_INFO
	.align		4
.L_1334:
        /*0058*/ 	.byte	0x04, 0x17
        /*005a*/ 	.short	(.L_1336 - .L_1335)
.L_1335:
        /*005c*/ 	.word	0x00000000
        /*0060*/ 	.short	0x0001
        /*0062*/ 	.short	0x0008
        /*0064*/ 	.byte	0x00, 0xf0, 0x41, 0x00


	//----- nvinfo : EIATTR_KPARAM_INFO
	.align		4
.L_1336:
        /*0068*/ 	.byte	0x04, 0x17
        /*006a*/ 	.short	(.L_1338 - .L_1337)
.L_1337:
        /*006c*/ 	.word	0x00000000
        /*0070*/ 	.short	0x0000
        /*0072*/ 	.short	0x0000
        /*0074*/ 	.byte	0x00, 0xf0, 0x11, 0x00


	//----- nvinfo : EIATTR_SPARSE_MMA_MASK
	.align		4
.L_1338:
        /*0078*/ 	.byte	0x03, 0x50
        /*007a*/ 	.short	0x0000


	//----- nvinfo : EIATTR_MAXREG_COUNT
	.align		4
        /*007c*/ 	.byte	0x03, 0x1b
        /*007e*/ 	.short	0x00ff


	//----- nvinfo : EIATTR_MERCURY_ISA_VERSION
	.align		4
        /*0080*/ 	.byte	0x03, 0x5f
        /*0082*/ 	.short	0x0101


	//----- nvinfo : EIATTR_EXIT_INSTR_OFFSETS
	.align		4
        /*0084*/ 	.byte	0x04, 0x1c
        /*0086*/ 	.short	(.L_1340 - .L_1339)


	//   ....[0]....
.L_1339:
        /*0088*/ 	.word	0x000007d0


	//   ....[1]....
        /*008c*/ 	.word	0x00000820


	//----- nvinfo : EIATTR_MAX_THREADS
	.align		4
.L_1340:
        /*0090*/ 	.byte	0x04, 0x05
        /*0092*/ 	.short	(.L_1342 - .L_1341)
.L_1341:
        /*0094*/ 	.word	0x00000080
        /*0098*/ 	.word	0x00000001
        /*009c*/ 	.word	0x00000001


	//----- nvinfo : EIATTR_CRS_STACK_SIZE
	.align		4
.L_1342:
        /*00a0*/ 	.byte	0x04, 0x1e
        /*00a2*/ 	.short	(.L_1344 - .L_1343)
.L_1343:
        /*00a4*/ 	.word	0x00000000


	//----- nvinfo : EIATTR_CBANK_PARAM_SIZE
	.align		4
.L_1344:
        /*00a8*/ 	.byte	0x03, 0x19
        /*00aa*/ 	.short	0x003c


	//----- nvinfo : EIATTR_PARAM_CBANK
	.align		4
        /*00ac*/ 	.byte	0x04, 0x0a
        /*00ae*/ 	.short	(.L_1346 - .L_1345)
	.align		4
.L_1345:
        /*00b0*/ 	.word	index@(.nv.constant0._ZN2at6native27unrolled_elementwise_kernelIZZZNS0_54_GLOBAL__N__d8c5977b_16_LinearAlgebra_cu_140f0503_289316addr_kernel_cudaERNS_14TensorIteratorERKN3c106ScalarES8_ENKUlvE_clEvENKUlvE9_clEvEUlNS5_4HalfESB_SB_E_St5arrayIPcLm4EELi4E23TrivialOffsetCalculatorILi3EjESG_ILi1EjENS0_6memory15LoadWithoutCastENSJ_16StoreWithoutCastEEEviT_T0_T2_T3_T4_T5_)
        /*00b4*/ 	.short	0x0210
        /*00b6*/ 	.short	0x003c


	//----- nvinfo : EIATTR_SW_WAR
	.align		4
.L_1346:
        /*00b8*/ 	.byte	0x04, 0x36
        /*00ba*/ 	.short	(.L_1348 - .L_1347)
.L_1347:
        /*00bc*/ 	.word	0x00000008
.L_1348:


//--------------------- .nv.info._ZN2at6native29vectorized_elementwise_kernelILi2EZZZNS0_54_GLOBAL__N__d8c5977b_16_LinearAlgebra_cu_140f0503_289316addr_kernel_cudaERNS_14TensorIteratorERKN3c106ScalarES8_ENKUlvE_clEvENKUlvE9_clEvEUlNS5_4HalfESB_SB_E_St5arrayIPcLm4EEEEviT0_T1_ --------------------------
	.section	.nv.info._ZN2at6native29vectorized_elementwise_kernelILi2EZZZNS0_54_GLOBAL__N__d8c5977b_16_LinearAlgebra_cu_140f0503_289316addr_kernel_cudaERNS_14TensorIteratorERKN3c106ScalarES8_ENKUlvE_clEvENKUlvE9_clEvEUlNS5_4HalfESB_SB_E_St5arrayIPcLm4EEEEviT0_T1_,"",@"SHT_CUDA_INFO"
	.sectionflags	@""
	.align	4


	//----- nvinfo : EIATTR_CUDA_API_VERSION
	.align		4
        /*0000*/ 	.byte	0x04, 0x37
        /*0002*/ 	.short	(.L_1350 - .L_1349)
.L_1349:
        /*0004*/ 	.word	0x00000082


	//----- nvinfo : EIATTR_KPARAM_INFO
	.align		4
.L_1350:
        /*0008*/ 	.byte	0x04, 0x17
        /*000a*/ 	.short	(.L_1352 - .L_1351)
.L_1351:
        /*000c*/ 	.word	0x00000000
        /*0010*/ 	.short	0x0002
        /*0012*/ 	.short	0x0018
        /*0014*/ 	.byte	0x00, 0xf0, 0x81, 0x00


	//----- nvinfo : EIATTR_KPARAM_INFO
	.align		4
.L_1352:
        /*0018*/ 	.byte	0x04, 0x17
        /*001a*/ 	.short	(.L_1354 - .L_1353)
.L_1353:
        /*001c*/ 	.word	0x00000000
        /*0020*/ 	.short	0x0001
        /*0022*/ 	.short	0x0008
        /*0024*/ 	.byte	0x00, 0xf0, 0x41, 0x00


	//----- nvinfo : EIATTR_KPARAM_INFO
	.align		4
.L_1354:
        /*0028*/ 	.byte	0x04, 0x17
        /*002a*/ 	.short	(.L_1356 - .L_1355)
.L_1355:
        /*002c*/ 	.word	0x00000000
        /*0030*/ 	.short	0x0000
        /*0032*/ 	.short	0x0000
        /*0034*/ 	.byte	0x00, 0xf0, 0x11, 0x00


	//----- nvinfo : EIATTR_SPARSE_MMA_MASK
	.align		4
.L_1356:
        /*0038*/ 	.byte	0x03, 0x50
        /*003a*/ 	.short	0x0000


	//----- nvinfo : EIATTR_MAXREG_COUNT
	.align		4
        /*003c*/ 	.byte	0x03, 0x1b
        /*003e*/ 	.short	0x00ff


	//----- nvinfo : EIATTR_MERCURY_ISA_VERSION
	.align		4
        /*0040*/ 	.byte	0x03, 0x5f
        /*0042*/ 	.short	0x0101


	//----- nvinfo : EIATTR_EXIT_INSTR_OFFSETS
	.align		4
        /*0044*/ 	.byte	0x04, 0x1c
        /*0046*/ 	.short	(.L_1358 - .L_1357)


	//   ....[0]....
.L_1357:
        /*0048*/ 	.word	0x00000540


	//   ....[1]....
        /*004c*/ 	.word	0x00001540


	//   ....[2]....
        /*0050*/ 	.word	0x00001590


	//----- nvinfo : EIATTR_MAX_THREADS
	.align		4
.L_1358:
        /*0054*/ 	.byte	0x04, 0x05
        /*0056*/ 	.short	(.L_1360 - .L_1359)
.L_1359:
        /*0058*/ 	.word	0x00000080
        /*005c*/ 	.word	0x00000001
        /*0060*/ 	.word	0x00000001


	//----- nvinfo : EIATTR_CRS_STACK_SIZE
	.align		4
.L_1360:
        /*0064*/ 	.byte	0x04, 0x1e
        /*0066*/ 	.short	(.L_1362 - .L_1361)
.L_1361:
        /*0068*/ 	.word	0x00000000


	//----- nvinfo : EIATTR_CBANK_PARAM_SIZE
	.align		4
.L_1362:
        /*006c*/ 	.byte	0x03, 0x19
        /*006e*/ 	.short	0x0038


	//----- nvinfo : EIATTR_PARAM_CBANK
	.align		4
        /*0070*/ 	.byte	0x04, 0x0a
        /*0072*/ 	.short	(.L_1364 - .L_1363)
	.align		4
.L_1363:
        /*0074*/ 	.word	index@(.nv.constant0._ZN2at6native29vectorized_elementwise_kernelILi2EZZZNS0_54_GLOBAL__N__d8c5977b_16_LinearAlgebra_cu_140f0503_289316addr_kernel_cudaERNS_14TensorIteratorERKN3c106ScalarES8_ENKUlvE_clEvENKUlvE9_clEvEUlNS5_4HalfESB_SB_E_St5arrayIPcLm4EEEEviT0_T1_)
        /*0078*/ 	.short	0x0210
        /*007a*/ 	.short	0x0038


	//----- nvinfo : EIATTR_SW_WAR
	.align		4
.L_1364:
        /*007c*/ 	.byte	0x04, 0x36
        /*007e*/ 	.short	(.L_1366 - .L_1365)
.L_1365:
        /*0080*/ 	.word	0x00000008
.L_1366:


//--------------------- .nv.info._ZN2at6native29vectorized_elementwise_kernelILi4EZZZNS0_54_GLOBAL__N__d8c5977b_16_LinearAlgebra_cu_140f0503_289316addr_kernel_cudaERNS_14TensorIteratorERKN3c106ScalarES8_ENKUlvE_clEvENKUlvE9_clEvEUlNS5_4HalfESB_SB_E_St5arrayIPcLm4EEEEviT0_T1_ --------------------------
	.section	.nv.info._ZN2at6native29vectorized_elementwise_kernelILi4EZZZNS0_54_GLOBAL__N__d8c5977b_16_LinearAlgebra_cu_140f0503_289316addr_kernel_cudaERNS_14TensorIteratorERKN3c106ScalarES8_ENKUlvE_clEvENKUlvE9_clEvEUlNS5_4HalfESB_SB_E_St5arrayIPcLm4EEEEviT0_T1_,"",@"SHT_CUDA_INFO"
	.sectionflags	@""
	.align	4


	//----- nvinfo : EIATTR_CUDA_API_VERSION
	.align		4
        /*0000*/ 	.byte	0x04, 0x37
        /*0002*/ 	.short	(.L_1368 - .L_1367)
.L_1367:
        /*0004*/ 	.word	0x00000082


	//----- nvinfo : EIATTR_KPARAM_INFO
	.align		4
.L_1368:
        /*0008*/ 	.byte	0x04, 0x17
        /*000a*/ 	.short	(.L_1370 - .L_1369)
.L_1369:
        /*000c*/ 	.word	0x00000000
        /*0010*/ 	.short	0x0002
        /*0012*/ 	.short	0x0018
        /*0014*/ 	.byte	0x00, 0xf0, 0x81, 0x00


	//----- nvinfo : EIATTR_KPARAM_INFO
	.align		4
.L_1370:
        /*0018*/ 	.byte	0x04, 0x17
        /*001a*/ 	.short	(.L_1372 - .L_1371)
.L_1371:
        /*001c*/ 	.word	0x00000000
        /*0020*/ 	.short	0x0001
        /*0022*/ 	.short	0x0008
        /*0024*/ 	.byte	0x00, 0xf0, 0x41, 0x00


	//----- nvinfo : EIATTR_KPARAM_INFO
	.align		4
.L_1372:
        /*0028*/ 	.byte	0x04, 0x17
        /*002a*/ 	.short	(.L_1374 - .L_1373)
.L_1373:
        /*002c*/ 	.word	0x00000000
        /*0030*/ 	.short	0x0000
        /*0032*/ 	.short	0x0000
        /*0034*/ 	.byte	0x00, 0xf0, 0x11, 0x00


	//----- nvinfo : EIATTR_SPARSE_MMA_MASK
	.align		4
.L_1374:
        /*0038*/ 	.byte	0x03, 0x50
        /*003a*/ 	.short	0x0000


	//----- nvinfo : EIATTR_MAXREG_COUNT
	.align		4
        /*003c*/ 	.byte	0x03, 0x1b
        /*003e*/ 	.short	0x00ff


	//----- nvinfo : EIATTR_MERCURY_ISA_VERSION
	.align		4
        /*0040*/ 	.byte	0x03, 0x5f
        /*0042*/ 	.short	0x0101


	//----- nvinfo : EIATTR_EXIT_INSTR_OFFSETS
	.align		4
        /*0044*/ 	.byte	0x04, 0x1c
        /*0046*/ 	.short	(.L_1376 - .L_1375)


	//   ....[0]....
.L_1375:
        /*0048*/ 	.word	0x000004e0


	//   ....[1]....
        /*004c*/ 	.word	0x000014e0


	//   ....[2]....
        /*0050*/ 	.word	0x00001530


	//----- nvinfo : EIATTR_MAX_THREADS
	.align		4
.L_1376:
        /*0054*/ 	.byte	0x04, 0x05
        /*0056*/ 	.short	(.L_1378 - .L_1377)
.L_1377:
        /*0058*/ 	.word	0x00000080
        /*005c*/ 	.word	0x00000001
        /*0060*/ 	.word	0x00000001


	//----- nvinfo : EIATTR_CRS_STACK_SIZE
	.align		4
.L_1378:
        /*0064*/ 	.byte	0x04, 0x1e
        /*0066*/ 	.short	(.L_1380 - .L_1379)
.L_1379:
        /*0068*/ 	.word	0x00000000


	//----- nvinfo : EIATTR_CBANK_PARAM_SIZE
	.align		4
.L_1380:
        /*006c*/ 	.byte	0x03, 0x19
        /*006e*/ 	.short	0x0038


	//----- nvinfo : EIATTR_PARAM_CBANK
	.align		4
        /*0070*/ 	.byte	0x04, 0x0a
        /*0072*/ 	.short	(.L_1382 - .L_1381)
	.align		4
.L_1381:
        /*0074*/ 	.word	index@(.nv.constant0._ZN2at6native29vectorized_elementwise_kernelILi4EZZZNS0_54_GLOBAL__N__d8c5977b_16_LinearAlgebra_cu_140f0503_289316addr_kernel_cudaERNS_14TensorIteratorERKN3c106ScalarES8_ENKUlvE_clEvENKUlvE9_clEvEUlNS5_4HalfESB_SB_E_St5arrayIPcLm4EEEEviT0_T1_)
        /*0078*/ 	.short	0x0210
        /*007a*/ 	.short	0x0038


	//----- nvinfo : EIATTR_SW_WAR
	.align		4
.L_1382:
        /*007c*/ 	.byte	0x04, 0x36
        /*007e*/ 	.short	(.L_1384 - .L_1383)
.L_1383:
        /*0080*/ 	.word	0x00000008
.L_1384:


//--------------------- .nv.info._ZN2at6native29vectorized_elementwise_kernelILi8EZZZNS0_54_GLOBAL__N__d8c5977b_16_LinearAlgebra_cu_140f0503_289316addr_kernel_cudaERNS_14TensorIteratorERKN3c106ScalarES8_ENKUlvE_clEvENKUlvE9_clEvEUlNS5_4HalfESB_SB_E_St5arrayIPcLm4EEEEviT0_T1_ --------------------------
	.section	.nv.info._ZN2at6native29vectorized_elementwise_kernelILi8EZZZNS0_54_GLOBAL__N__d8c5977b_16_LinearAlgebra_cu_140f0503_289316addr_kernel_cudaERNS_14TensorIteratorERKN3c106ScalarES8_ENKUlvE_clEvENKUlvE9_clEvEUlNS5_4HalfESB_SB_E_St5arrayIPcLm4EEEEviT0_T1_,"",@"SHT_CUDA_INFO"
	.sectionflags	@""
	.align	4


	//----- nvinfo : EIATTR_CUDA_API_VERSION
	.align		4
        /*0000*/ 	.byte	0x04, 0x37
        /*0002*/ 	.short	(.L_1386 - .L_1385)
.L_1385:
        /*0004*/ 	.word	0x00000082


	//----- nvinfo : EIATTR_KPARAM_INFO
	.align		4
.L_1386:
        /*0008*/ 	.byte	0x04, 0x17
        /*000a*/ 	.short	(.L_1388 - .L_1387)
.L_1387:
        /*000c*/ 	.word	0x00000000
        /*0010*/ 	.short	0x0002
        /*0012*/ 	.short	0x0018
        /*0014*/ 	.byte	0x00, 0xf0, 0x81, 0x00


	//----- nvinfo : EIATTR_KPARAM_INFO
	.align		4
.L_1388:
        /*0018*/ 	.byte	0x04, 0x17
        /*001a*/ 	.short	(.L_1390 - .L_1389)
.L_1389:
        /*001c*/ 	.word	0x00000000
        /*0020*/ 	.short	0x0001
        /*0022*/ 	.short	0x0008
        /*0024*/ 	.byte	0x00, 0xf0, 0x41, 0x00


	//----- nvinfo : EIATTR_KPARAM_INFO
	.align		4
.L_1390:
        /*0028*/ 	.byte	0x04, 0x17
        /*002a*/ 	.short	(.L_1392 - .L_1391)
.L_1391:
        /*002c*/ 	.word	0x00000000
        /*0030*/ 	.short	0x0000
        /*0032*/ 	.short	0x0000
        /*0034*/ 	.byte	0x00, 0xf0, 0x11, 0x00


	//----- nvinfo : EIATTR_SPARSE_MMA_MASK
	.align		4
.L_1392:
        /*0038*/ 	.byte	0x03, 0x50
        /*003a*/ 	.short	0x0000


	//----- nvinfo : EIATTR_MAXREG_COUNT
	.align		4
        /*003c*/ 	.byte	0x03, 0x1b
        /*003e*/ 	.short	0x00ff


	//----- nvinfo : EIATTR_MERCURY_ISA_VERSION
	.align		4
        /*0040*/ 	.byte	0x03, 0x5f
        /*0042*/ 	.short	0x0101


	//----- nvinfo : EIATTR_EXIT_INSTR_OFFSETS
	.align		4
        /*0044*/ 	.byte	0x04, 0x1c
        /*0046*/ 	.short	(.L_1394 - .L_1393)


	//   ....[0]....
.L_1393:
        /*0048*/ 	.word	0x000004b0


	//   ....[1]....
        /*004c*/ 	.word	0x000014b0


	//   ....[2]....
        /*0050*/ 	.word	0x00001500


	//----- nvinfo : EIATTR_MAX_THREADS
	.align		4
.L_1394:
        /*0054*/ 	.byte	0x04, 0x05
        /*0056*/ 	.short	(.L_1396 - .L_1395)
.L_1395:
        /*0058*/ 	.word	0x00000080
        /*005c*/ 	.word	0x00000001
        /*0060*/ 	.word	0x00000001


	//----- nvinfo : EIATTR_CRS_STACK_SIZE
	.align		4
.L_1396:
        /*0064*/ 	.byte	0x04, 0x1e
        /*0066*/ 	.short	(.L_1398 - .L_1397)
.L_1397:
        /*0068*/ 	.word	0x00000000


	//----- nvinfo : EIATTR_CBANK_PARAM_SIZE
	.align		4
.L_1398:
        /*006c*/ 	.byte	0x03, 0x19
        /*006e*/ 	.short	0x0038


	//----- nvinfo : EIATTR_PARAM_CBANK
	.align		4
        /*0070*/ 	.byte	0x04, 0x0a
        /*0072*/ 	.short	(.L_1400 - .L_1399)
	.align		4
.L_1399:
        /*0074*/ 	.word	index@(.nv.constant0._ZN2at6native29vectorized_elementwise_kernelILi8EZZZNS0_54_GLOBAL__N__d8c5977b_16_LinearAlgebra_cu_140f0503_289316addr_kernel_cudaERNS_14TensorIteratorERKN3c106ScalarES8_ENKUlvE_clEvENKUlvE9_clEvEUlNS5_4HalfESB_SB_E_St5arrayIPcLm4EEEEviT0_T1_)
        /*0078*/ 	.short	0x0210
        /*007a*/ 	.short	0x0038


	//----- nvinfo : EIATTR_SW_WAR
	.align		4
.L_1400:
        /*007c*/ 	.byte	0x04, 0x36
        /*007e*/ 	.short	(.L_1402 - .L_1401)
.L_1401:
        /*0080*/ 	.word	0x00000008
.L_1402:


//--------------------- .nv.info._ZN2at6native18elementwise_kernelILi128ELi4EZNS0_15gpu_kernel_implIZZZNS0_54_GLOBAL__N__d8c5977b_16_LinearAlgebra_cu_140f0503_289316addr_kernel_cudaERNS_14TensorIteratorERKN3c106ScalarES9_ENKUlvE_clEvENKUlvE8_clEvEUlNS6_8BFloat16ESC_SC_E0_EEvRNS_18TensorIteratorBaseERKT_EUliE_EEviT1_ --------------------------
	.section	.nv.info._ZN2at6native18elementwise_kernelILi128ELi4EZNS0_15gpu_kernel_implIZZZNS0_54_GLOBAL__N__d8c5977b_16_LinearAlgebra_cu_140f0503_289316addr_kernel_cudaERNS_14TensorIteratorERKN3c106ScalarES9_ENKUlvE_clEvENKUlvE8_clEvEUlNS6_8BFloat16ESC_SC_E0_EEvRNS_18TensorIteratorBaseERKT_EUliE_EEviT1_,"",@"SHT_CUDA_INFO"
	.sectionflags	@""
	.align	4


	//----- nvinfo : EIATTR_CUDA_API_VERSION
	.align		4
        /*0000*/ 	.byte	0x04, 0x37
        /*0002*/ 	.short	(.L_1404 - .L_1403)
.L_1403:
        /*0004*/ 	.word	0x00000082


	//----- nvinfo : EIATTR_KPARAM_INFO
	.align		4
.L_1404:
        /*0008*/ 	.byte	0x04, 0x17
        /*000a*/ 	.short	(.L_1406 - .L_1405)
.L_1405:
        /*000c*/ 	.word	0x00000000
        /*0010*/ 	.short	0x0001
        /*0012*/ 	.short	0x0008
        /*0014*/ 	.byte	0x00, 0xf0, 0x01, 0x0c


	//----- nvinfo : EIATTR_KPARAM_INFO
	.align		4
.L_1406:
        /*0018*/ 	.byte	0x04, 0x17
        /*001a*/ 	.short	(.L_1408 - .L_1407)
.L_1407:
        /*001c*/ 	.word	0x00000000
        /*0020*/ 	.short	0x0000
        /*0022*/ 	.short	0x0000
        /*0024*/ 	.byte	0x00, 0xf0, 0x11, 0x00


	//----- nvinfo : EIATTR_SPARSE_MMA_MASK
	.align		4
.L_1408:
        /*0028*/ 	.byte	0x03, 0x50
        /*002a*/ 	.short	0x0000


	//----- nvinfo : EIATTR_MAXREG_COUNT
	.align		4
        /*002c*/ 	.byte	0x03, 0x1b
        /*002e*/ 	.short	0x0080


	//----- nvinfo : EIATTR_EXTERNS
	.align		4
        /*0030*/ 	.byte	0x04, 0x0f
        /*0032*/ 	.short	(.L_1410 - .L_1409)


	//   ....[0]....
	.align		4
.L_1409:
        /*0034*/ 	.word	index@(__assertfail)


	//----- nvinfo : EIATTR_MERCURY_ISA_VERSION
	.align		4
.L_1410:
        /*0038*/ 	.byte	0x03, 0x5f
        /*003a*/ 	.short	0x0101


	//----- nvinfo : EIATTR_SYSCALL_OFFSETS
	.align		4
        /*003c*/ 	.byte	0x04, 0x46
        /*003e*/ 	.short	(.L_1412 - .L_1411)


	//   ....[0]....
.L_1411:
        /*0040*/ 	.word	0x00002890


	//   ....[1]....
        /*0044*/ 	.word	0x00003940


	//   ....[2]....
        /*0048*/ 	.word	0x00004910


	//   ....[3]....
        /*004c*/ 	.word	0x000059a0


	//   ....[4]....
        /*0050*/ 	.word	0x00008280


	//   ....[5]....
        /*0054*/ 	.word	0x00009330


	//   ....[6]....
        /*0058*/ 	.word	0x0000a300


	//   ....[7]....
        /*005c*/ 	.word	0x0000b380


	//   ....[8]....
        /*0060*/ 	.word	0x0000dc50


	//   ....[9]....
        /*0064*/ 	.word	0x0000ed00


	//   ....[10]....
        /*0068*/ 	.word	0x0000fcd0


	//   ....[11]....
        /*006c*/ 	.word	0x00010d50


	//   ....[12]....
        /*0070*/ 	.word	0x00013610


	//   ....[13]....
        /*0074*/ 	.word	0x000146c0


	//   ....[14]....
        /*0078*/ 	.word	0x00015690


	//   ....[15]....
        /*007c*/ 	.word	0x00016710


	//----- nvinfo : EIATTR_EXIT_INSTR_OFFSETS
	.align		4
.L_1412:
        /*0080*/ 	.byte	0x04, 0x1c
        /*0082*/ 	.short	(.L_1414 - .L_1413)


	//   ....[0]....
.L_1413:
        /*0084*/ 	.word	0x00010e20


	//   ....[1]....
        /*0088*/ 	.word	0x00015940


	//   ....[2]....
        /*008c*/ 	.word	0x00015980


	//   ....[3]....
        /*0090*/ 	.word	0x00015a20


	//   ....[4]....
        /*0094*/ 	.word	0x00015a60


	//   ....[5]....
        /*0098*/ 	.word	0x00015aa0


	//   ....[6]....
        /*009c*/ 	.word	0x00015b30


	//   ....[7]....
        /*00a0*/ 	.word	0x00015b70


	//   ....[8]....
        /*00a4*/ 	.word	0x00015c10


	//   ....[9]....
        /*00a8*/ 	.word	0x00015c60


	//   ....[10]....
        /*00ac*/ 	.word	0x00015cb0


	//   ....[11]....
        /*00b0*/ 	.word	0x00015d80


	//   ....[12]....
        /*00b4*/ 	.word	0x00015de0


	//   ....[13]....
        /*00b8*/ 	.word	0x00015f70


	//   ....[14]....
        /*00bc*/ 	.word	0x000160d0


	//   ....[15]....
        /*00c0*/ 	.word	0x000160f0


	//   ....[16]....
        /*00c4*/ 	.word	0x000161b0


	//   ....[17]....
        /*00c8*/ 	.word	0x00016330


	//   ....[18]....
        /*00cc*/ 	.word	0x000164b0


	//   ....[19]....
        /*00d0*/ 	.word	0x00016610


	//   ....[20]....
        /*00d4*/ 	.word	0x00016720


	//   ....[21]....
        /*00d8*/ 	.word	0x00016760


	//   ....[22]....
        /*00dc*/ 	.word	0x000167a0


	//----- nvinfo : EIATTR_MAX_THREADS
	.align		4
.L_1414:
        /*00e0*/ 	.byte	0x04, 0x05
        /*00e2*/ 	.short	(.L_1416 - .L_1415)
.L_1415:
        /*00e4*/ 	.word	0x00000080
        /*00e8*/ 	.word	0x00000001
        /*00ec*/ 	.word	0x00000001


	//----- nvinfo : EIATTR_CRS_STACK_SIZE
	.align		4
.L_1416:
        /*00f0*/ 	.byte	0x04, 0x1e
        /*00f2*/ 	.short	(.L_1418 - .L_1417)
.L_1417:
        /*00f4*/ 	.word	0x00000000


	//----- nvinfo : EIATTR_CBANK_PARAM_SIZE
	.align		4
.L_1418:
        /*00f8*/ 	.byte	0x03, 0x19
        /*00fa*/ 	.short	0x0308


	//----- nvinfo : EIATTR_PARAM_CBANK
	.align		4
        /*00fc*/ 	.byte	0x04, 0x0a
        /*00fe*/ 	.short	(.L_1420 - .L_1419)
	.align		4
.L_1419:
        /*0100*/ 	.word	index@(.nv.constant0._ZN2at6native18elementwise_kernelILi128ELi4EZNS0_15gpu_kernel_implIZZZNS0_54_GLOBAL__N__d8c5977b_16_LinearAlgebra_cu_140f0503_289316addr_kernel_cudaERNS_14TensorIteratorERKN3c106ScalarES9_ENKUlvE_clEvENKUlvE8_clEvEUlNS6_8BFloat16ESC_SC_E0_EEvRNS_18TensorIteratorBaseERKT_EUliE_EEviT1_)
        /*0104*/ 	.short	0x0210
        /*0106*/ 	.short	0x0308


	//----- nvinfo : EIATTR_SW_WAR
	.align		4
.L_1420:
        /*0108*/ 	.byte	0x04, 0x36
        /*010a*/ 	.short	(.L_1422 - .L_1421)
.L_1421:
        /*010c*/ 	.word	0x00000008
.L_1422:


//--------------------- .nv.info._ZN2at6native27unrolled_elementwise_kernelIZZZNS0_54_GLOBAL__N__d8c5977b_16_LinearAlgebra_cu_140f0503_289316addr_kernel_cudaERNS_14TensorIteratorERKN3c106ScalarES8_ENKUlvE_clEvENKUlvE8_clEvEUlNS5_8BFloat16ESB_SB_E0_St5arrayIPcLm4EELi4E23TrivialOffsetCalculatorILi3EjESG_ILi1EjENS0_6memory12LoadWithCastILi3EEENSJ_13StoreWithCastILi1EEEEEviT_T0_T2_T3_T4_T5_ --------------------------
	.section	.nv.info._ZN2at6native27unrolled_elementwise_kernelIZZZNS0_54_GLOBAL__N__d8c5977b_16_LinearAlgebra_cu_140f0503_289316addr_kernel_cudaERNS_14TensorIteratorERKN3c106ScalarES8_ENKUlvE_clEvENKUlvE8_clEvEUlNS5_8BFloat16ESB_SB_E0_St5arrayIPcLm4EELi4E23TrivialOffsetCalculatorILi3EjESG_ILi1EjENS0_6memory12LoadWithCastILi3EEENSJ_13StoreWithCastILi1EEEEEviT_T0_T2_T3_T4_T5_,"",@"SHT_CUDA_INFO"
	.sectionflags	@""
	.align	4


	//----- nvinfo : EIATTR_CUDA_API_VERSION
	.align		4
        /*0000*/ 	.byte	0x04, 0x37
        /*0002*/ 	.short	(.L_1424 - .L_1423)
.L_1423:
        /*0004*/ 	.word	0x00000082


	//----- nvinfo : EIATTR_KPARAM_INFO
	.align		4
.L_1424:
        /*0008*/ 	.byte	0x04, 0x17
        /*000a*/ 	.short	(.L_1426 - .L_1425)
.L_1425:
        /*000c*/ 	.word	0x00000000
        /*0010*/ 	.short	0x0006
        /*0012*/ 	.short	0x004c
        /*0014*/ 	.byte	0x00, 0xf0, 0x21, 0x00


	//----- nvinfo : EIATTR_KPARAM_INFO
	.align		4
.L_1426:
        /*0018*/ 	.byte	0x04, 0x17
        /*001a*/ 	.short	(.L_1428 - .L_1427)
.L_1427:
        /*001c*/ 	.word	0x00000000
        /*0020*/ 	.short	0x0005
        /*0022*/ 	.short	0x003c
        /*0024*/ 	.byte	0x00, 0xf0, 0x41, 0x00


	//----- nvinfo : EIATTR_KPARAM_INFO
	.align		4
.L_1428:
        /*0028*/ 	.byte	0x04, 0x17
        /*002a*/ 	.short	(.L_1430 - .L_1429)
.L_1429:
        /*002c*/ 	.word	0x00000000
        /*0030*/ 	.short	0x0004
        /*0032*/ 	.short	0x0039
        /*0034*/ 	.byte	0x00, 0xf0, 0x05, 0x00


	//----- nvinfo : EIATTR_KPARAM_INFO
	.align		4
.L_1430:
        /*0038*/ 	.byte	0x04, 0x17
        /*003a*/ 	.short	(.L_1432 - .L_1431)
.L_1431:
        /*003c*/ 	.word	0x00000000
        /*0040*/ 	.short	0x0003
        /*0042*/ 	.short	0x0038
        /*0044*/ 	.byte	0x00, 0xf0, 0x05, 0x00


	//----- nvinfo : EIATTR_KPARAM_INFO
	.align		4
.L_1432:
        /*0048*/ 	.byte	0x04, 0x17
        /*004a*/ 	.short	(.L_1434 - .L_1433)
.L_1433:
        /*004c*/ 	.word	0x00000000
        /*0050*/ 	.short	0x0002
        /*0052*/ 	.short	0x0018
        /*0054*/ 	.byte	0x00, 0xf0, 0x81, 0x00


	//----- nvinfo : EIATTR_KPARAM_INFO
	.align		4
.L_1434:
        /*0058*/ 	.byte	0x04, 0x17
        /*005a*/ 	.short	(.L_1436 - .L_1435)
.L_1435:
        /*005c*/ 	.word	0x00000000
        /*0060*/ 	.short	0x0001
        /*0062*/ 	.short	0x0008
        /*0064*/ 	.byte	0x00, 0xf0, 0x41, 0x00


	//----- nvinfo : EIATTR_KPARAM_INFO
	.align		4
.L_1436:
        /*0068*/ 	.byte	0x04, 0x17
        /*006a*/ 	.short	(.L_1438 - .L_1437)
.L_1437:
        /*006c*/ 	.word	0x00000000
        /*0070*/ 	.short	0x0000
        /*0072*/ 	.short	0x0000
        /*0074*/ 	.byte	0x00, 0xf0, 0x11, 0x00


	//----- nvinfo : EIATTR_SPARSE_MMA_MASK
	.align		4
.L_1438:
        /*0078*/ 	.byte	0x03, 0x50
        /*007a*/ 	.short	0x0000


	//----- nvinfo : EIATTR_MAXREG_COUNT
	.align		4
        /*007c*/ 	.byte	0x03, 0x1b
        /*007e*/ 	.short	0x00ff


	//----- nvinfo : EIATTR_EXTERNS
	.align		4
        /*0080*/ 	.byte	0x04, 0x0f
        /*0082*/ 	.short	(.L_1440 - .L_1439)


	//   ....[0]....
	.align		4
.L_1439:
        /*0084*/ 	.word	index@(__assertfail)


	//----- nvinfo : EIATTR_MERCURY_ISA_VERSION
	.align		4
.L_1440:
        /*0088*/ 	.byte	0x03, 0x5f
        /*008a*/ 	.short	0x0101


	//----- nvinfo : EIATTR_SYSCALL_OFFSETS
	.align		4
        /*008c*/ 	.byte	0x04, 0x46
        /*008e*/ 	.short	(.L_1442 - .L_1441)


	//   ....[0]....
.L_1441:
        /*0090*/ 	.word	0x00001110


	//   ....[1]....
        /*0094*/ 	.word	0x000021d0


	//   ....[2]....
        /*0098*/ 	.word	0x00003290


	//   ....[3]....
        /*009c*/ 	.word	0x000043f0


	//   ....[4]....
        /*00a0*/ 	.word	0x000054b0


	//   ....[5]....
        /*00a4*/ 	.word	0x00006570


	//   ....[6]....
        /*00a8*/ 	.word	0x000076e0


	//   ....[7]....
        /*00ac*/ 	.word	0x000087b0


	//   ....[8]....
        /*00b0*/ 	.word	0x00009880


	//   ....[9]....
        /*00b4*/ 	.word	0x0000aa00


	//   ....[10]....
        /*00b8*/ 	.word	0x0000bad0


	//   ....[11]....
        /*00bc*/ 	.word	0x0000cab0


	//   ....[12]....
        /*00c0*/ 	.word	0x0000e170


	//   ....[13]....
        /*00c4*/ 	.word	0x0000f1d0


	//   ....[14]....
        /*00c8*/ 	.word	0x000101b0


	//   ....[15]....
        /*00cc*/ 	.word	0x000111b0


	//----- nvinfo : EIATTR_EXIT_INSTR_OFFSETS
	.align		4
.L_1442:
        /*00d0*/ 	.byte	0x04, 0x1c
        /*00d2*/ 	.short	(.L_1444 - .L_1443)


	//   ....[0]....
.L_1443:
        /*00d4*/ 	.word	0x00010270


	//   ....[1]....
        /*00d8*/ 	.word	0x000103e0


	//   ....[2]....
        /*00dc*/ 	.word	0x00010420


	//   ....[3]....
        /*00e0*/ 	.word	0x000104c0


	//   ....[4]....
        /*00e4*/ 	.word	0x00010500


	//   ....[5]....
        /*00e8*/ 	.word	0x00010540


	//   ....[6]....
        /*00ec*/ 	.word	0x000105d0


	//   ....[7]....
        /*00f0*/ 	.word	0x00010610


	//   ....[8]....
        /*00f4*/ 	.word	0x000106b0


	//   ....[9]....
        /*00f8*/ 	.word	0x00010700


	//   ....[10]....
        /*00fc*/ 	.word	0x00010750


	//   ....[11]....
        /*0100*/ 	.word	0x00010820


	//   ....[12]....
        /*0104*/ 	.word	0x00010880


	//   ....[13]....
        /*0108*/ 	.word	0x00010a10


	//   ....[14]....
        /*010c*/ 	.word	0x00010b70


	//   ....[15]....
        /*0110*/ 	.word	0x00010b90


	//   ....[16]....
        /*0114*/ 	.word	0x00010c50


	//   ....[17]....
        /*0118*/ 	.word	0x00010dd0


	//   ....[18]....
        /*011c*/ 	.word	0x00010f50


	//   ....[19]....
        /*0120*/ 	.word	0x000110b0


	//   ....[20]....
        /*0124*/ 	.word	0x000111c0


	//   ....[21]....
        /*0128*/ 	.word	0x00011200


	//   ....[22]....
        /*012c*/ 	.word	0x00011240


	//----- nvinfo : EIATTR_MAX_THREADS
	.align		4
.L_1444:
        /*0130*/ 	.byte	0x04, 0x05
        /*0132*/ 	.short	(.L_1446 - .L_1445)
.L_1445:
        /*0134*/ 	.word	0x00000080
        /*0138*/ 	.word	0x00000001
        /*013c*/ 	.word	0x00000001


	//----- nvinfo : EIATTR_CRS_STACK_SIZE
	.align		4
.L_1446:
        /*0140*/ 	.byte	0x04, 0x1e
        /*0142*/ 	.short	(.L_1448 - .L_1447)
.L_1447:
        /*0144*/ 	.word	0x00000000


	//----- nvinfo : EIATTR_CBANK_PARAM_SIZE
	.align		4
.L_1448:
        /*0148*/ 	.byte	0x03, 0x19
        /*014a*/ 	.short	0x0054


	//----- nvinfo : EIATTR_PARAM_CBANK
	.align		4
        /*014c*/ 	.byte	0x04, 0x0a
        /*014e*/ 	.short	(.L_1450 - .L_1449)
	.align		4
.L_1449:
        /*0150*/ 	.word	index@(.nv.constant0._ZN2at6native27unrolled_elementwise_kernelIZZZNS0_54_GLOBAL__N__d8c5977b_16_LinearAlgebra_cu_140f0503_289316addr_kernel_cudaERNS_14TensorIteratorERKN3c106ScalarES8_ENKUlvE_clEvENKUlvE8_clEvEUlNS5_8BFloat16ESB_SB_E0_St5arrayIPcLm4EELi4E23TrivialOffsetCalculatorILi3EjESG_ILi1EjENS0_6memory12LoadWithCastILi3EEENSJ_13StoreWithCastILi1EEEEEviT_T0_T2_T3_T4_T5_)
        /*0154*/ 	.short	0x0210
        /*0156*/ 	.short	0x0054


	//----- nvinfo : EIATTR_SW_WAR
	.align		4
.L_1450:
        /*0158*/ 	.byte	0x04, 0x36
        /*015a*/ 	.short	(.L_1452 - .L_1451)
.L_1451:
        /*015c*/ 	.word	0x00000008
.L_1452:


//--------------------- .nv.info._ZN2at6native18elementwise_kernelILi128ELi4EZNS0_22gpu_kernel_impl_nocastIZZZNS0_54_GLOBAL__N__d8c5977b_16_LinearAlgebra_cu_140f0503_289316addr_kernel_cudaERNS_14TensorIteratorERKN3c106ScalarES9_ENKUlvE_clEvENKUlvE8_clEvEUlNS6_8BFloat16ESC_SC_E0_EEvRNS_18TensorIteratorBaseERKT_EUliE_EEviT1_ --------------------------
	.section	.nv.info._ZN2at6native18elementwise_kernelILi128ELi4EZNS0_22gpu_kernel_impl_nocastIZZZNS0_54_GLOBAL__N__d8c5977b_16_LinearAlgebra_cu_140f0503_289316addr_kernel_cudaERNS_14TensorIteratorERKN3c106ScalarES9_ENKUlvE_clEvENKUlvE8_clEvEUlNS6_8BFloat16ESC_SC_E0_EEvRNS_18TensorIteratorBaseERKT_EUliE_EEviT1_,"",@"SHT_CUDA_INFO"
	.sectionflags	@""
	.align	4


	//----- nvinfo : EIATTR_CUDA_API_VERSION
	.align		4
        /*0000*/ 	.byte	0x04, 0x37
        /*0002*/ 	.short	(.L_1454 - .L_1453)
.L_1453:
        /*0004*/ 	.word	0x00000082


	//----- nvinfo : EIATTR_KPARAM_INFO
	.align		4
.L_1454:
        /*0008*/ 	.byte	0x04, 0x17
        /*000a*/ 	.short	(.L_1456 - .L_1455)
.L_1455:
        /*000c*/ 	.word	0x00000000
        /*0010*/ 	.short	0x0001
        /*0012*/ 	.short	0x0008
        /*0014*/ 	.byte	0x00, 0xf0, 0xe1, 0x0b


	//----- nvinfo : EIATTR_KPARAM_INFO
	.align		4
.L_1456:
        /*0018*/ 	.byte	0x04, 0x17
        /*001a*/ 	.short	(.L_1458 - .L_1457)
.L_1457:
        /*001c*/ 	.word	0x00000000
        /*0020*/ 	.short	0x0000
        /*0022*/ 	.short	0x0000
        /*0024*/ 	.byte	0x00, 0xf0, 0x11, 0x00


	//----- nvinfo : EIATTR_SPARSE_MMA_MASK
	.align		4
.L_1458:
        /*0028*/ 	.byte	0x03, 0x50
        /*002a*/ 	.short	0x0000


	//----- nvinfo : EIATTR_MAXREG_COUNT
	.align		4
        /*002c*/ 	.byte	0x03, 0x1b
        /*002e*/ 	.short	0x0080


	//----- nvinfo : EIATTR_MERCURY_ISA_VERSION
	.align		4
        /*0030*/ 	.byte	0x03, 0x5f
        /*0032*/ 	.short	0x0101


	//----- nvinfo : EIATTR_EXIT_INSTR_OFFSETS
	.align		4
        /*0034*/ 	.byte	0x04, 0x1c
        /*0036*/ 	.short	(.L_1460 - .L_1459)


	//   ....[0]....
.L_1459:
        /*0038*/ 	.word	0x00004e80


	//   ....[1]....
        /*003c*/ 	.word	0x00006840


	//----- nvinfo : EIATTR_MAX_THREADS
	.align		4
.L_1460:
        /*0040*/ 	.byte	0x04, 0x05
        /*0042*/ 	.short	(.L_1462 - .L_1461)
.L_1461:
        /*0044*/ 	.word	0x00000080
        /*0048*/ 	.word	0x00000001
        /*004c*/ 	.word	0x00000001


	//----- nvinfo : EIATTR_CRS_STACK_SIZE
	.align		4
.L_1462:
        /*0050*/ 	.byte	0x04, 0x1e
        /*0052*/ 	.short	(.L_1464 - .L_1463)
.L_1463:
        /*0054*/ 	.word	0x00000000


	//----- nvinfo : EIATTR_CBANK_PARAM_SIZE
	.align		4
.L_1464:
        /*0058*/ 	.byte	0x03, 0x19
        /*005a*/ 	.short	0x0300


	//----- nvinfo : EIATTR_PARAM_CBANK
	.align		4
        /*005c*/ 	.byte	0x04, 0x0a
        /*005e*/ 	.short	(.L_1466 - .L_1465)
	.align		4
.L_1465:
        /*0060*/ 	.word	index@(.nv.constant0._ZN2at6native18elementwise_kernelILi128ELi4EZNS0_22gpu_kernel_impl_nocastIZZZNS0_54_GLOBAL__N__d8c5977b_16_LinearAlgebra_cu_140f0503_289316addr_kernel_cudaERNS_14TensorIteratorERKN3c106ScalarES9_ENKUlvE_clEvENKUlvE8_clEvEUlNS6_8BFloat16ESC_SC_E0_EEvRNS_18TensorIteratorBaseERKT_EUliE_EEviT1_)
        /*0064*/ 	.short	0x0210
        /*0066*/ 	.short	0x0300


	//----- nvinfo : EIATTR_SW_WAR
	.align		4
.L_1466:
        /*0068*/ 	.byte	0x04, 0x36
        /*006a*/ 	.short	(.L_1468 - .L_1467)
.L_1467:
        /*006c*/ 	.word	0x00000008
.L_1468:


//--------------------- .nv.info._ZN2at6native27unrolled_elementwise_kernelIZZZNS0_54_GLOBAL__N__d8c5977b_16_LinearAlgebra_cu_140f0503_289316addr_kernel_cudaERNS_14TensorIteratorERKN3c106ScalarES8_ENKUlvE_clEvENKUlvE8_clEvEUlNS5_8BFloat16ESB_SB_E0_St5arrayIPcLm4EELi4E23TrivialOffsetCalculatorILi3EjESG_ILi1EjENS0_6memory15LoadWithoutCastENSJ_16StoreWithoutCastEEEviT_T0_T2_T3_T4_T5_ --------------------------
	.section	.nv.info._ZN2at6native27unrolled_elementwise_kernelIZZZNS0_54_GLOBAL__N__d8c5977b_16_LinearAlgebra_cu_140f0503_289316addr_kernel_cudaERNS_14TensorIteratorERKN3c106ScalarES8_ENKUlvE_clEvENKUlvE8_clEvEUlNS5_8BFloat16ESB_SB_E0_St5arrayIPcLm4EELi4E23TrivialOffsetCalculatorILi3EjESG_ILi1EjENS0_6memory15LoadWithoutCastENSJ_16StoreWithoutCastEEEviT_T0_T2_T3_T4_T5_,"",@"SHT_CUDA_INFO"
	.sectionflags	@""
	.align	4


	//----- nvinfo : EIATTR_CUDA_API_VERSION
	.align		4
        /*0000*/ 	.byte	0x04, 0x37
        /*0002*/ 	.short	(.L_1470 - .L_1469)
.L_1469:
        /*0004*/ 	.word	0x00000082


	//----- nvinfo : EIATTR_KPARAM_INFO
	.align		4
.L_1470:
        /*0008*/ 	.byte	0x04, 0x17
        /*000a*/ 	.short	(.L_1472 - .L_1471)
.L_1471:
        /*000c*/ 	.word	0x00000000
        /*0010*/ 	.short	0x0006
        /*0012*/ 	.short	0x003b
        /*0014*/ 	.byte	0x00, 0xf0, 0x05, 0x00


	//----- nvinfo : EIATTR_KPARAM_INFO
	.align		4
.L_1472:
        /*0018*/ 	.byte	0x04, 0x17
        /*001a*/ 	.short	(.L_1474 - .L_1473)
.L_1473:
        /*001c*/ 	.word	0x00000000
        /*0020*/ 	.short	0x0005
        /*0022*/ 	.short	0x003a
        /*0024*/ 	.byte	0x00, 0xf0, 0x05, 0x00


	//----- nvinfo : EIATTR_KPARAM_INFO
	.align		4
.L_1474:
        /*0028*/ 	.byte	0x04, 0x17
        /*002a*/ 	.short	(.L_1476 - .L_1475)
.L_1475:
        /*002c*/ 	.word	0x00000000
        /*0030*/ 	.short	0x0004
        /*0032*/ 	.short	0x0039
        /*0034*/ 	.byte	0x00, 0xf0, 0x05, 0x00


	//----- nvinfo : EIATTR_KPARAM_INFO
	.align		4
.L_1476:
        /*0038*/ 	.byte	0x04, 0x17
        /*003a*/ 	.short	(.L_1478 - .L_1477)
.L_1477:
        /*003c*/ 	.word	0x00000000
        /*0040*/ 	.short	0x0003
        /*0042*/ 	.short	0x0038
        /*0044*/ 	.byte	0x00, 0xf0, 0x05, 0x00


	//----- nvinfo : EIATTR_KPARAM_INFO
	.align		4
.L_1478:
        /*0048*/ 	.byte	0x04, 0x17
        /*004a*/ 	.short	(.L_1480 - .L_1479)
.L_1479:
        /*004c*/ 	.word	0x00000000
        /*0050*/ 	.short	0x0002
        /*0052*/ 	.short	0x0018
        /*0054*/ 	.byte	0x00, 0xf0, 0x81, 0x00


	//----- nvinfo : EIATTR_KPARAM_INFO
	.align		4
.L_1480:
        /*0058*/ 	.byte	0x04, 0x17
        /*005a*/ 	.short	(.L_1482 - .L_1481)
.L_1481:
        /*005c*/ 	.word	0x00000000
        /*0060*/ 	.short	0x0001
        /*0062*/ 	.short	0x0008
        /*0064*/ 	.byte	0x00, 0xf0, 0x41, 0x00


	//----- nvinfo : EIATTR_KPARAM_INFO
	.align		4
.L_1482:
        /*0068*/ 	.byte	0x04, 0x17
        /*006a*/ 	.short	(.L_1484 - .L_1483)
.L_1483:
        /*006c*/ 	.word	0x00000000
        /*0070*/ 	.short	0x0000
        /*0072*/ 	.short	0x0000
        /*0074*/ 	.byte	0x00, 0xf0, 0x11, 0x00


	//----- nvinfo : EIATTR_SPARSE_MMA_MASK
	.align		4
.L_1484:
        /*0078*/ 	.byte	0x03, 0x50
        /*007a*/ 	.short	0x0000


	//----- nvinfo : EIATTR_MAXREG_COUNT
	.align		4
        /*007c*/ 	.byte	0x03, 0x1b
        /*007e*/ 	.short	0x00ff


	//----- nvinfo : EIATTR_MERCURY_ISA_VERSION
	.align		4
        /*0080*/ 	.byte	0x03, 0x5f
        /*0082*/ 	.short	0x0101


	//----- nvinfo : EIATTR_EXIT_INSTR_OFFSETS
	.align		4
        /*0084*/ 	.byte	0x04, 0x1c
        /*0086*/ 	.short	(.L_1486 - .L_1485)


	//   ....[0]....
.L_1485:
        /*0088*/ 	.word	0x00000ab0


	//   ....[1]....
        /*008c*/ 	.word	0x00000b00


	//----- nvinfo : EIATTR_MAX_THREADS
	.align		4
.L_1486:
        /*0090*/ 	.byte	0x04, 0x05
        /*0092*/ 	.short	(.L_1488 - .L_1487)
.L_1487:
        /*0094*/ 	.word	0x00000080
        /*0098*/ 	.word	0x00000001
        /*009c*/ 	.word	0x00000001


	//----- nvinfo : EIATTR_CRS_STACK_SIZE
	.align		4
.L_1488:
        /*00a0*/ 	.byte	0x04, 0x1e
        /*00a2*/ 	.short	(.L_1490 - .L_1489)
.L_1489:
        /*00a4*/ 	.word	0x00000000


	//----- nvinfo : EIATTR_CBANK_PARAM_SIZE
	.align		4
.L_1490:
        /*00a8*/ 	.byte	0x03, 0x19
        /*00aa*/ 	.short	0x003c


	//----- nvinfo : EIATTR_PARAM_CBANK
	.align		4
        /*00ac*/ 	.byte	0x04, 0x0a
        /*00ae*/ 	.short	(.L_1492 - .L_1491)
	.align		4
.L_1491:
        /*00b0*/ 	.word	index@(.nv.constant0._ZN2at6native27unrolled_elementwise_kernelIZZZNS0_54_GLOBAL__N__d8c5977b_16_LinearAlgebra_cu_140f0503_289316addr_kernel_cudaERNS_14TensorIteratorERKN3c106ScalarES8_ENKUlvE_clEvENKUlvE8_clEvEUlNS5_8BFloat16ESB_SB_E0_St5arrayIPcLm4EELi4E23TrivialOffsetCalculatorILi3EjESG_ILi1EjENS0_6memory15LoadWithoutCastENSJ_16StoreWithoutCastEEEviT_T0_T2_T3_T4_T5_)
        /*00b4*/ 	.short	0x0210
        /*00b6*/ 	.short	0x003c


	//----- nvinfo : EIATTR_SW_WAR
	.align		4
.L_1492:
        /*00b8*/ 	.byte	0x04, 0x36
        /*00ba*/ 	.short	(.L_1494 - .L_1493)
.L_1493:
        /*00bc*/ 	.word	0x00000008
.L_1494:


//--------------------- .nv.info._ZN2at6native29vectorized_elementwise_kernelILi2EZZZNS0_54_GLOBAL__N__d8c5977b_16_LinearAlgebra_cu_140f0503_289316addr_kernel_cudaERNS_14TensorIteratorERKN3c106ScalarES8_ENKUlvE_clEvENKUlvE8_clEvEUlNS5_8BFloat16ESB_SB_E0_St5arrayIPcLm4EEEEviT0_T1_ --------------------------
	.section	.nv.info._ZN2at6native29vectorized_elementwise_kernelILi2EZZZNS0_54_GLOBAL__N__d8c5977b_16_LinearAlgebra_cu_140f0503_289316addr_kernel_cudaERNS_14TensorIteratorERKN3c106ScalarES8_ENKUlvE_clEvENKUlvE8_clEvEUlNS5_8BFloat16ESB_SB_E0_St5arrayIPcLm4EEEEviT0_T1_,"",@"SHT_CUDA_INFO"
	.sectionflags	@""
	.align	4


	//----- nvinfo : EIATTR_CUDA_API_VERSION
	.align		4
        /*0000*/ 	.byte	0x04, 0x37
        /*0002*/ 	.short	(.L_1496 - .L_1495)
.L_1495:
        /*0004*/ 	.word	0x00000082


	//----- nvinfo : EIATTR_KPARAM_INFO
	.align		4
.L_1496:
        /*0008*/ 	.byte	0x04, 0x17
        /*000a*/ 	.short	(.L_1498 - .L_1497)
.L_1497:
        /*000c*/ 	.word	0x00000000
        /*0010*/ 	.short	0x0002
        /*0012*/ 	.short	0x0018
        /*0014*/ 	.byte	0x00, 0xf0, 0x81, 0x00


	//----- nvinfo : EIATTR_KPARAM_INFO
	.align		4
.L_1498:
        /*0018*/ 	.byte	0x04, 0x17
        /*001a*/ 	.short	(.L_1500 - .L_1499)
.L_1499:
        /*001c*/ 	.word	0x00000000
        /*0020*/ 	.short	0x0001
        /*0022*/ 	.short	0x0008
        /*0024*/ 	.byte	0x00, 0xf0, 0x41, 0x00


	//----- nvinfo : EIATTR_KPARAM_INFO
	.align		4
.L_1500:
        /*0028*/ 	.byte	0x04, 0x17
        /*002a*/ 	.short	(.L_1502 - .L_1501)
.L_1501:
        /*002c*/ 	.word	0x00000000
        /*0030*/ 	.short	0x0000
        /*0032*/ 	.short	0x0000
        /*0034*/ 	.byte	0x00, 0xf0, 0x11, 0x00


	//----- nvinfo : EIATTR_SPARSE_MMA_MASK
	.align		4
.L_1502:
        /*0038*/ 	.byte	0x03, 0x50
        /*003a*/ 	.short	0x0000


	//----- nvinfo : EIATTR_MAXREG_COUNT
	.align		4
        /*003c*/ 	.byte	0x03, 0x1b
        /*003e*/ 	.short	0x00ff


	//----- nvinfo : EIATTR_MERCURY_ISA_VERSION
	.align		4
        /*0040*/ 	.byte	0x03, 0x5f
        /*0042*/ 	.short	0x0101


	//----- nvinfo : EIATTR_EXIT_INSTR_OFFSETS
	.align		4
        /*0044*/ 	.byte	0x04, 0x1c
        /*0046*/ 	.short	(.L_1504 - .L_1503)


	//   ....[0]....
.L_1503:
        /*0048*/ 	.word	0x00000a10


	//   ....[1]....
        /*004c*/ 	.word	0x00001f60


	//   ....[2]....
        /*0050*/ 	.word	0x00001fb0


	//----- nvinfo : EIATTR_MAX_THREADS
	.align		4
.L_1504:
        /*0054*/ 	.byte	0x04, 0x05
        /*0056*/ 	.short	(.L_1506 - .L_1505)
.L_1505:
        /*0058*/ 	.word	0x00000080
        /*005c*/ 	.word	0x00000001
        /*0060*/ 	.word	0x00000001


	//----- nvinfo : EIATTR_CRS_STACK_SIZE
	.align		4
.L_1506:
        /*0064*/ 	.byte	0x04, 0x1e
        /*0066*/ 	.short	(.L_1508 - .L_1507)
.L_1507:
        /*0068*/ 	.word	0x00000000


	//----- nvinfo : EIATTR_CBANK_PARAM_SIZE
	.align		4
.L_1508:
        /*006c*/ 	.byte	0x03, 0x19
        /*006e*/ 	.short	0x0038


	//----- nvinfo : EIATTR_PARAM_CBANK
	.align		4
        /*0070*/ 	.byte	0x04, 0x0a
        /*0072*/ 	.short	(.L_1510 - .L_1509)
	.align		4
.L_1509:
        /*0074*/ 	.word	index@(.nv.constant0._ZN2at6native29vectorized_elementwise_kernelILi2EZZZNS0_54_GLOBAL__N__d8c5977b_16_LinearAlgebra_cu_140f0503_289316addr_kernel_cudaERNS_14TensorIteratorERKN3c106ScalarES8_ENKUlvE_clEvENKUlvE8_clEvEUlNS5_8BFloat16ESB_SB_E0_St5arrayIPcLm4EEEEviT0_T1_)
        /*0078*/ 	.short	0x0210
        /*007a*/ 	.short	0x0038


	//----- nvinfo : EIATTR_SW_WAR
	.align		4
.L_1510:
        /*007c*/ 	.byte	0x04, 0x36
        /*007e*/ 	.short	(.L_1512 - .L_1511)
.L_1511:
        /*0080*/ 	.word	0x00000008
.L_1512:


//--------------------- .nv.info._ZN2at6native29vectorized_elementwise_kernelILi4EZZZNS0_54_GLOBAL__N__d8c5977b_16_LinearAlgebra_cu_140f0503_289316addr_kernel_cudaERNS_14TensorIteratorERKN3c106ScalarES8_ENKUlvE_clEvENKUlvE8_clEvEUlNS5_8BFloat16ESB_SB_E0_St5arrayIPcLm4EEEEviT0_T1_ --------------------------
	.section	.nv.info._ZN2at6native29vectorized_elementwise_kernelILi4EZZZNS0_54_GLOBAL__N__d8c5977b_16_LinearAlgebra_cu_140f0503_289316addr_kernel_cudaERNS_14TensorIteratorERKN3c106ScalarES8_ENKUlvE_clEvENKUlvE8_clEvEUlNS5_8BFloat16ESB_SB_E0_St5arrayIPcLm4EEEEviT0_T1_,"",@"SHT_CUDA_INFO"
	.sectionflags	@""
	.align	4


	//----- nvinfo : EIATTR_CUDA_API_VERSION
	.align		4
        /*0000*/ 	.byte	0x04, 0x37
        /*0002*/ 	.short	(.L_1514 - .L_1513)
.L_1513:
        /*0004*/ 	.word	0x00000082


	//----- nvinfo : EIATTR_KPARAM_INFO
	.align		4
.L_1514:
        /*0008*/ 	.byte	0x04, 0x17
        /*000a*/ 	.short	(.L_1516 - .L_1515)
.L_1515:
        /*000c*/ 	.word	0x00000000
        /*0010*/ 	.short	0x0002
        /*0012*/ 	.short	0x0018
        /*0014*/ 	.byte	0x00, 0xf0, 0x81, 0x00


	//----- nvinfo : EIATTR_KPARAM_INFO
	.align		4
.L_1516:
        /*0018*/ 	.byte	0x04, 0x17
        /*001a*/ 	.short	(.L_1518 - .L_1517)
.L_1517:
        /*001c*/ 	.word	0x00000000
        /*0020*/ 	.short	0x0001
        /*0022*/ 	.short	0x0008
        /*0024*/ 	.byte	0x00, 0xf0, 0x41, 0x00


	//----- nvinfo : EIATTR_KPARAM_INFO
	.align		4
.L_1518:
        /*0028*/ 	.byte	0x04, 0x17
        /*002a*/ 	.short	(.L_1520 - .L_1519)
.L_1519:
        /*002c*/ 	.word	0x00000000
        /*0030*/ 	.short	0x0000
        /*0032*/ 	.short	0x0000
        /*0034*/ 	.byte	0x00, 0xf0, 0x11, 0x00


	//----- nvinfo : EIATTR_SPARSE_MMA_MASK
	.align		4
.L_1520:
        /*0038*/ 	.byte	0x03, 0x50
        /*003a*/ 	.short	0x0000


	//----- nvinfo : EIATTR_MAXREG_COUNT
	.align		4
        /*003c*/ 	.byte	0x03, 0x1b
        /*003e*/ 	.short	0x00ff


	//----- nvinfo : EIATTR_MERCURY_ISA_VERSION
	.align		4
        /*0040*/ 	.byte	0x03, 0x5f
        /*0042*/ 	.short	0x0101


	//----- nvinfo : EIATTR_EXIT_INSTR_OFFSETS
	.align		4
        /*0044*/ 	.byte	0x04, 0x1c
        /*0046*/ 	.short	(.L_1522 - .L_1521)


	//   ....[0]....
.L_1521:
        /*0048*/ 	.word	0x00000990


	//   ....[1]....
        /*004c*/ 	.word	0x00001ee0


	//   ....[2]....
        /*0050*/ 	.word	0x00001f30


	//----- nvinfo : EIATTR_MAX_THREADS
	.align		4
.L_1522:
        /*0054*/ 	.byte	0x04, 0x05
        /*0056*/ 	.short	(.L_1524 - .L_1523)
.L_1523:
        /*0058*/ 	.word	0x00000080
        /*005c*/ 	.word	0x00000001
        /*0060*/ 	.word	0x00000001


	//----- nvinfo : EIATTR_CRS_STACK_SIZE
	.align		4
.L_1524:
        /*0064*/ 	.byte	0x04, 0x1e
        /*0066*/ 	.short	(.L_1526 - .L_1525)
.L_1525:
        /*0068*/ 	.word	0x00000000


	//----- nvinfo : EIATTR_CBANK_PARAM_SIZE
	.align		4
.L_1526:
        /*006c*/ 	.byte	0x03, 0x19
        /*006e*/ 	.short	0x0038


	//----- nvinfo : EIATTR_PARAM_CBANK
	.align		4
        /*0070*/ 	.byte	0x04, 0x0a
        /*0072*/ 	.short	(.L_1528 - .L_1527)
	.align		4
.L_1527:
        /*0074*/ 	.word	index@(.nv.constant0._ZN2at6native29vectorized_elementwise_kernelILi4EZZZNS0_54_GLOBAL__N__d8c5977b_16_LinearAlgebra_cu_140f0503_289316addr_kernel_cudaERNS_14TensorIteratorERKN3c106ScalarES8_ENKUlvE_clEvENKUlvE8_clEvEUlNS5_8BFloat16ESB_SB_E0_St5arrayIPcLm4EEEEviT0_T1_)
        /*0078*/ 	.short	0x0210
        /*007a*/ 	.short	0x0038


	//----- nvinfo : EIATTR_SW_WAR
	.align		4
.L_1528:
        /*007c*/ 	.byte	0x04, 0x36
        /*007e*/ 	.short	(.L_1530 - .L_1529)
.L_1529:
        /*0080*/ 	.word	0x00000008
.L_1530:


//--------------------- .nv.info._ZN2at6native29vectorized_elementwise_kernelILi8EZZZNS0_54_GLOBAL__N__d8c5977b_16_LinearAlgebra_cu_140f0503_289316addr_kernel_cudaERNS_14TensorIteratorERKN3c106ScalarES8_ENKUlvE_clEvENKUlvE8_clEvEUlNS5_8BFloat16ESB_SB_E0_St5arrayIPcLm4EEEEviT0_T1_ --------------------------
	.section	.nv.info._ZN2at6native29vectorized_elementwise_kernelILi8EZZZNS0_54_GLOBAL__N__d8c5977b_16_LinearAlgebra_cu_140f0503_289316addr_kernel_cudaERNS_14TensorIteratorERKN3c106ScalarES8_ENKUlvE_clEvENKUlvE8_clEvEUlNS5_8BFloat16ESB_SB_E0_St5arrayIPcLm4EEEEviT0_T1_,"",@"SHT_CUDA_INFO"
	.sectionflags	@""
	.align	4


	//----- nvinfo : EIATTR_CUDA_API_VERSION
	.align		4
        /*0000*/ 	.byte	0x04, 0x37
        /*0002*/ 	.short	(.L_1532 - .L_1531)
.L_1531:
        /*0004*/ 	.word	0x00000082


	//----- nvinfo : EIATTR_KPARAM_INFO
	.align		4
.L_1532:
        /*0008*/ 	.byte	0x04, 0x17
        /*000a*/ 	.short	(.L_1534 - .L_1533)
.L_1533:
        /*000c*/ 	.word	0x00000000
        /*0010*/ 	.short	0x0002
        /*0012*/ 	.short	0x0018
        /*0014*/ 	.byte	0x00, 0xf0, 0x81, 0x00


	//----- nvinfo : EIATTR_KPARAM_INFO
	.align		4
.L_1534:
        /*0018*/ 	.byte	0x04, 0x17
        /*001a*/ 	.short	(.L_1536 - .L_1535)
.L_1535:
        /*001c*/ 	.word	0x00000000
        /*0020*/ 	.short	0x0001
        /*0022*/ 	.short	0x0008
        /*0024*/ 	.byte	0x00, 0xf0, 0x41, 0x00


	//----- nvinfo : EIATTR_KPARAM_INFO
	.align		4
.L_1536:
        /*0028*/ 	.byte	0x04, 0x17
        /*002a*/ 	.short	(.L_1538 - .L_1537)
.L_1537:
        /*002c*/ 	.word	0x00000000
        /*0030*/ 	.short	0x0000
        /*0032*/ 	.short	0x0000
        /*0034*/ 	.byte	0x00, 0xf0, 0x11, 0x00


	//----- nvinfo : EIATTR_SPARSE_MMA_MASK
	.align		4
.L_1538:
        /*0038*/ 	.byte	0x03, 0x50
        /*003a*/ 	.short	0x0000


	//----- nvinfo : EIATTR_MAXREG_COUNT
	.align		4
        /*003c*/ 	.byte	0x03, 0x1b
        /*003e*/ 	.short	0x00ff


	//----- nvinfo : EIATTR_MERCURY_ISA_VERSION
	.align		4
        /*0040*/ 	.byte	0x03, 0x5f
        /*0042*/ 	.short	0x0101


	//----- nvinfo : EIATTR_EXIT_INSTR_OFFSETS
	.align		4
        /*0044*/ 	.byte	0x04, 0x1c
        /*0046*/ 	.short	(.L_1540 - .L_1539)


	//   ....[0]....
.L_1539:
        /*0048*/ 	.word	0x00000950


	//   ....[1]....
        /*004c*/ 	.word	0x00001ea0


	//   ....[2]....
        /*0050*/ 	.word	0x00001ef0


	//----- nvinfo : EIATTR_MAX_THREADS
	.align		4
.L_1540:
        /*0054*/ 	.byte	0x04, 0x05
        /*0056*/ 	.short	(.L_1542 - .L_1541)
.L_1541:
        /*0058*/ 	.word	0x00000080
        /*005c*/ 	.word	0x00000001
        /*0060*/ 	.word	0x00000001


	//----- nvinfo : EIATTR_CRS_STACK_SIZE
	.align		4
.L_1542:
        /*0064*/ 	.byte	0x04, 0x1e
        /*0066*/ 	.short	(.L_1544 - .L_1543)
.L_1543:
        /*0068*/ 	.word	0x00000000


	//----- nvinfo : EIATTR_CBANK_PARAM_SIZE
	.align		4
.L_1544:
        /*006c*/ 	.byte	0x03, 0x19
        /*006e*/ 	.short	0x0038


	//----- nvinfo : EIATTR_PARAM_CBANK
	.align		4
        /*0070*/ 	.byte	0x04, 0x0a
        /*0072*/ 	.short	(.L_1546 - .L_1545)
	.align		4
.L_1545:
        /*0074*/ 	.word	index@(.nv.constant0._ZN2at6native29vectorized_elementwise_kernelILi8EZZZNS0_54_GLOBAL__N__d8c5977b_16_LinearAlgebra_cu_140f0503_289316addr_kernel_cudaERNS_14TensorIteratorERKN3c106ScalarES8_ENKUlvE_clEvENKUlvE8_clEvEUlNS5_8BFloat16ESB_SB_E0_St5arrayIPcLm4EEEEviT0_T1_)
        /*0078*/ 	.short	0x0210
        /*007a*/ 	.short	0x0038


	//----- nvinfo : EIATTR_SW_WAR
	.align		4
.L_1546:
        /*007c*/ 	.byte	0x04, 0x36
        /*007e*/ 	.short	(.L_1548 - .L_1547)
.L_1547:
        /*0080*/ 	.word	0x00000008
.L_1548:


//--------------------- .nv.info._ZN2at6native18elementwise_kernelILi128ELi4EZNS0_15gpu_kernel_implIZZZNS0_54_GLOBAL__N__d8c5977b_16_LinearAlgebra_cu_140f0503_289316addr_kernel_cudaERNS_14TensorIteratorERKN3c106ScalarES9_ENKUlvE_clEvENKUlvE8_clEvEUlNS6_8BFloat16ESC_SC_E_EEvRNS_18TensorIteratorBaseERKT_EUliE_EEviT1_ --------------------------
	.section	.nv.info._ZN2at6native18elementwise_kernelILi128ELi4EZNS0_15gpu_kernel_implIZZZNS0_54_GLOBAL__N__d8c5977b_16_LinearAlgebra_cu_140f0503_289316addr_kernel_cudaERNS_14TensorIteratorERKN3c106ScalarES9_ENKUlvE_clEvENKUlvE8_clEvEUlNS6_8BFloat16ESC_SC_E_EEvRNS_18TensorIteratorBaseERKT_EUliE_EEviT1_,"",@"SHT_CUDA_INFO"
	.sectionflags	@""
	.align	4


	//----- nvinfo : EIATTR_CUDA_API_VERSION
	.align		4
        /*0000*/ 	.byte	0x04, 0x37
        /*0002*/ 	.short	(.L_1550 - .L_1549)
.L_1549:
        /*0004*/ 	.word	0x00000082


	//----- nvinfo : EIATTR_KPARAM_INFO
	.align		4
.L_1550:
        /*0008*/ 	.byte	0x04, 0x17
        /*000a*/ 	.short	(.L_1552 - .L_1551)
.L_1551:
        /*000c*/ 	.word	0x00000000
        /*0010*/ 	.short	0x0001
        /*0012*/ 	.short	0x0008
        /*0014*/ 	.byte	0x00, 0xf0, 0x01, 0x0c


	//----- nvinfo : EIATTR_KPARAM_INFO
	.align		4
.L_1552:
        /*0018*/ 	.byte	0x04, 0x17
        /*001a*/ 	.short	(.L_1554 - .L_1553)
.L_1553:
        /*001c*/ 	.word	0x00000000
        /*0020*/ 	.short	0x0000
        /*0022*/ 	.short	0x0000
        /*0024*/ 	.byte	0x00, 0xf0, 0x11, 0x00


	//----- nvinfo : EIATTR_SPARSE_MMA_MASK
	.align		4
.L_1554:
        /*0028*/ 	.byte	0x03, 0x50
        /*002a*/ 	.short	0x0000


	//----- nvinfo : EIATTR_MAXREG_COUNT
	.align		4
        /*002c*/ 	.byte	0x03, 0x1b
        /*002e*/ 	.short	0x0080


	//----- nvinfo : EIATTR_EXTERNS
	.align		4
        /*0030*/ 	.byte	0x04, 0x0f
        /*0032*/ 	.short	(.L_1556 - .L_1555)


	//   ....[0]....
	.align		4
.L_1555:
        /*0034*/ 	.word	index@(__assertfail)


	//----- nvinfo : EIATTR_MERCURY_ISA_VERSION
	.align		4
.L_1556:
        /*0038*/ 	.byte	0x03, 0x5f
        /*003a*/ 	.short	0x0101


	//----- nvinfo : EIATTR_SYSCALL_OFFSETS
	.align		4
        /*003c*/ 	.byte	0x04, 0x46
        /*003e*/ 	.short	(.L_1558 - .L_1557)


	//   ....[0]....
.L_1557:
        /*0040*/ 	.word	0x00001860


	//   ....[1]....
        /*0044*/ 	.word	0x00002860


	//   ....[2]....
        /*0048*/ 	.word	0x00003830


	//   ....[3]....
        /*004c*/ 	.word	0x00004820


	//   ....[4]....
        /*0050*/ 	.word	0x000060e0


	//   ....[5]....
        /*0054*/ 	.word	0x000070e0


	//   ....[6]....
        /*0058*/ 	.word	0x000080b0


	//   ....[7]....
        /*005c*/ 	.word	0x000090a0


	//   ....[8]....
        /*0060*/ 	.word	0x0000a950


	//   ....[9]....
        /*0064*/ 	.word	0x0000b950


	//   ....[10]....
        /*0068*/ 	.word	0x0000c920


	//   ....[11]....
        /*006c*/ 	.word	0x0000d910


	//   ....[12]....
        /*0070*/ 	.word	0x0000f1b0


	//   ....[13]....
        /*0074*/ 	.word	0x000101b0


	//   ....[14]....
        /*0078*/ 	.word	0x00011180


	//   ....[15]....
        /*007c*/ 	.word	0x00012170


	//----- nvinfo : EIATTR_EXIT_INSTR_OFFSETS
	.align		4
.L_1558:
        /*0080*/ 	.byte	0x04, 0x1c
        /*0082*/ 	.short	(.L_1560 - .L_1559)


	//   ....[0]....
.L_1559:
        /*0084*/ 	.word	0x0000d9e0


	//   ....[1]....
        /*0088*/ 	.word	0x000113a0


	//   ....[2]....
        /*008c*/ 	.word	0x000113e0


	//   ....[3]....
        /*0090*/ 	.word	0x00011480


	//   ....[4]....
        /*0094*/ 	.word	0x000114c0


	//   ....[5]....
        /*0098*/ 	.word	0x00011500


	//   ....[6]....
        /*009c*/ 	.word	0x00011590


	//   ....[7]....
        /*00a0*/ 	.word	0x000115d0


	//   ....[8]....
        /*00a4*/ 	.word	0x00011670


	//   ....[9]....
        /*00a8*/ 	.word	0x000116c0


	//   ....[10]....
        /*00ac*/ 	.word	0x00011710


	//   ....[11]....
        /*00b0*/ 	.word	0x000117e0


	//   ....[12]....
        /*00b4*/ 	.word	0x00011840


	//   ....[13]....
        /*00b8*/ 	.word	0x000119d0


	//   ....[14]....
        /*00bc*/ 	.word	0x00011b30


	//   ....[15]....
        /*00c0*/ 	.word	0x00011b50


	//   ....[16]....
        /*00c4*/ 	.word	0x00011c10


	//   ....[17]....
        /*00c8*/ 	.word	0x00011d90


	//   ....[18]....
        /*00cc*/ 	.word	0x00011f10


	//   ....[19]....
        /*00d0*/ 	.word	0x00012070


	//   ....[20]....
        /*00d4*/ 	.word	0x00012180


	//   ....[21]....
        /*00d8*/ 	.word	0x000121c0


	//   ....[22]....
        /*00dc*/ 	.word	0x00012200


	//----- nvinfo : EIATTR_MAX_THREADS
	.align		4
.L_1560:
        /*00e0*/ 	.byte	0x04, 0x05
        /*00e2*/ 	.short	(.L_1562 - .L_1561)
.L_1561:
        /*00e4*/ 	.word	0x00000080
        /*00e8*/ 	.word	0x00000001
        /*00ec*/ 	.word	0x00000001


	//----- nvinfo : EIATTR_CRS_STACK_SIZE
	.align		4
.L_1562:
        /*00f0*/ 	.byte	0x04, 0x1e
        /*00f2*/ 	.short	(.L_1564 - .L_1563)
.L_1563:
        /*00f4*/ 	.word	0x00000000


	//----- nvinfo : EIATTR_CBANK_PARAM_SIZE
	.align		4
.L_1564:
        /*00f8*/ 	.byte	0x03, 0x19
        /*00fa*/ 	.short	0x0308


	//----- nvinfo : EIATTR_PARAM_CBANK
	.align		4
        /*00fc*/ 	.byte	0x04, 0x0a
        /*00fe*/ 	.short	(.L_1566 - .L_1565)
	.align		4
.L_1565:
        /*0100*/ 	.word	index@(.nv.constant0._ZN2at6native18elementwise_kernelILi128ELi4EZNS0_15gpu_kernel_implIZZZNS0_54_GLOBAL__N__d8c5977b_16_LinearAlgebra_cu_140f0503_289316addr_kernel_cudaERNS_14TensorIteratorERKN3c106ScalarES9_ENKUlvE_clEvENKUlvE8_clEvEUlNS6_8BFloat16ESC_SC_E_EEvRNS_18TensorIteratorBaseERKT_EUliE_EEviT1_)
        /*0104*/ 	.short	0x0210
        /*0106*/ 	.short	0x0308


	//----- nvinfo : EIATTR_SW_WAR
	.align		4
.L_1566:
        /*0108*/ 	.byte	0x04, 0x36
        /*010a*/ 	.short	(.L_1568 - .L_1567)
.L_1567:
        /*010c*/ 	.word	0x00000008
.L_1568:


//--------------------- .nv.info._ZN2at6native27unrolled_elementwise_kernelIZZZNS0_54_GLOBAL__N__d8c5977b_16_LinearAlgebra_cu_140f0503_289316addr_kernel_cudaERNS_14TensorIteratorERKN3c106ScalarES8_ENKUlvE_clEvENKUlvE8_clEvEUlNS5_8BFloat16ESB_SB_E_St5arrayIPcLm4EELi4E23TrivialOffsetCalculatorILi3EjESG_ILi1EjENS0_6memory12LoadWithCastILi3EEENSJ_13StoreWithCastILi1EEEEEviT_T0_T2_T3_T4_T5_ --------------------------
	.section	.nv.info._ZN2at6native27unrolled_elementwise_kernelIZZZNS0_54_GLOBAL__N__d8c5977b_16_LinearAlgebra_cu_140f0503_289316addr_kernel_cudaERNS_14TensorIteratorERKN3c106ScalarES8_ENKUlvE_clEvENKUlvE8_clEvEUlNS5_8BFloat16ESB_SB_E_St5arrayIPcLm4EELi4E23TrivialOffsetCalculatorILi3EjESG_ILi1EjENS0_6memory12LoadWithCastILi3EEENSJ_13StoreWithCastILi1EEEEEviT_T0_T2_T3_T4_T5_,"",@"SHT_CUDA_INFO"
	.sectionflags	@""
	.align	4


	//----- nvinfo : EIATTR_CUDA_API_VERSION
	.align		4
        /*0000*/ 	.byte	0x04, 0x37
        /*0002*/ 	.short	(.L_1570 - .L_1569)
.L_1569:
        /*0004*/ 	.word	0x00000082


	//----- nvinfo : EIATTR_KPARAM_INFO
	.align		4
.L_1570:
        /*0008*/ 	.byte	0x04, 0x17
        /*000a*/ 	.short	(.L_1572 - .L_1571)
.L_1571:
        /*000c*/ 	.word	0x00000000
        /*0010*/ 	.short	0x0006
        /*0012*/ 	.short	0x004c
        /*0014*/ 	.byte	0x00, 0xf0, 0x21, 0x00


	//----- nvinfo : EIATTR_KPARAM_INFO
	.align		4
.L_1572:
        /*0018*/ 	.byte	0x04, 0x17
        /*001a*/ 	.short	(.L_1574 - .L_1573)
.L_1573:
        /*001c*/ 	.word	0x00000000
        /*0020*/ 	.short	0x0005
        /*0022*/ 	.short	0x003c
        /*0024*/ 	.byte	0x00, 0xf0, 0x41, 0x00


	//----- nvinfo : EIATTR_KPARAM_INFO
	.align		4
.L_1574:
        /*0028*/ 	.byte	0x04, 0x17
        /*002a*/ 	.short	(.L_1576 - .L_1575)
.L_1575:
        /*002c*/ 	.word	0x00000000
        /*0030*/ 	.short	0x0004
        /*0032*/ 	.short	0x0039
        /*0034*/ 	.byte	0x00, 0xf0, 0x05, 0x00


	//----- nvinfo : EIATTR_KPARAM_INFO
	.align		4
.L_1576:
        /*0038*/ 	.byte	0x04, 0x17
        /*003a*/ 	.short	(.L_1578 - .L_1577)
.L_1577:
        /*003c*/ 	.word	0x00000000
        /*0040*/ 	.short	0x0003
        /*0042*/ 	.short	0x0038
        /*0044*/ 	.byte	0x00, 0xf0, 0x05, 0x00


	//----- nvinfo : EIATTR_KPARAM_INFO
	.align		4
.L_1578:
        /*0048*/ 	.byte	0x04, 0x17
        /*004a*/ 	.short	(.L_1580 - .L_1579)
.L_1579:
        /*004c*/ 	.word	0x00000000
        /*0050*/ 	.short	0x0002
        /*0052*/ 	.short	0x0018
        /*0054*/ 	.byte	0x00, 0xf0, 0x81, 0x00


	//----- nvinfo : EIATTR_KPARAM_INFO
	.align		4
.L_1580:
        /*0058*/ 	.byte	0x04, 0x17
        /*005a*/ 	.short	(.L_1582 - .L_1581)
.L_1581:
        /*005c*/ 	.word	0x00000000
        /*0060*/ 	.short	0x0001
        /*0062*/ 	.short	0x0008
        /*0064*/ 	.byte	0x00, 0xf0, 0x41, 0x00


	//----- nvinfo : EIATTR_KPARAM_INFO
	.align		4
.L_1582:
        /*0068*/ 	.byte	0x04, 0x17
        /*006a*/ 	.short	(.L_1584 - .L_1583)
.L_1583:
        /*006c*/ 	.word	0x00000000
        /*0070*/ 	.short	0x0000
        /*0072*/ 	.short	0x0000
        /*0074*/ 	.byte	0x00, 0xf0, 0x11, 0x00


	//----- nvinfo : EIATTR_SPARSE_MMA_MASK
	.align		4
.L_1584:
        /*0078*/ 	.byte	0x03, 0x50
        /*007a*/ 	.short	0x0000


	//----- nvinfo : EIATTR_MAXREG_COUNT
	.align		4
        /*007c*/ 	.byte	0x03, 0x1b
        /*007e*/ 	.short	0x00ff


	//----- nvinfo : EIATTR_EXTERNS
	.align		4
        /*0080*/ 	.byte	0x04, 0x0f
        /*0082*/ 	.short	(.L_1586 - .L_1585)


	//   ....[0]....
	.align		4
.L_1585:
        /*0084*/ 	.word	index@(__assertfail)


	//----- nvinfo : EIATTR_MERCURY_ISA_VERSION
	.align		4
.L_1586:
        /*0088*/ 	.byte	0x03, 0x5f
        /*008a*/ 	.short	0x0101


	//----- nvinfo : EIATTR_SYSCALL_OFFSETS
	.align		4
        /*008c*/ 	.byte	0x04, 0x46
        /*008e*/ 	.short	(.L_1588 - .L_1587)


	//   ....[0]....
.L_1587:
        /*0090*/ 	.word	0x00000270


	//   ....[1]....
        /*0094*/ 	.word	0x00001280


	//   ....[2]....
        /*0098*/ 	.word	0x00002340


	//   ....[3]....
        /*009c*/ 	.word	0x000025e0


	//   ....[4]....
        /*00a0*/ 	.word	0x00003600


	//   ....[5]....
        /*00a4*/ 	.word	0x000046c0


	//   ....[6]....
        /*00a8*/ 	.word	0x00004980


	//   ....[7]....
        /*00ac*/ 	.word	0x000059a0


	//   ....[8]....
        /*00b0*/ 	.word	0x00006a70


	//   ....[9]....
        /*00b4*/ 	.word	0x00006d10


	//   ....[10]....
        /*00b8*/ 	.word	0x00007d30


	//   ....[11]....
        /*00bc*/ 	.word	0x00008d10


	//   ....[12]....
        /*00c0*/ 	.word	0x0000a0c0


	//   ....[13]....
        /*00c4*/ 	.word	0x0000b0e0


	//   ....[14]....
        /*00c8*/ 	.word	0x0000c0c0


	//   ....[15]....
        /*00cc*/ 	.word	0x0000d0a0


	//----- nvinfo : EIATTR_EXIT_INSTR_OFFSETS
	.align		4
.L_1588:
        /*00d0*/ 	.byte	0x04, 0x1c
        /*00d2*/ 	.short	(.L_1590 - .L_1589)


	//   ....[0]....
.L_1589:
        /*00d4*/ 	.word	0x0000c180


	//   ....[1]....
        /*00d8*/ 	.word	0x0000c2d0


	//   ....[2]....
        /*00dc*/ 	.word	0x0000c310


	//   ....[3]....
        /*00e0*/ 	.word	0x0000c3b0


	//   ....[4]....
        /*00e4*/ 	.word	0x0000c3f0


	//   ....[5]....
        /*00e8*/ 	.word	0x0000c430


	//   ....[6]....
        /*00ec*/ 	.word	0x0000c4c0


	//   ....[7]....
        /*00f0*/ 	.word	0x0000c500


	//   ....[8]....
        /*00f4*/ 	.word	0x0000c5a0


	//   ....[9]....
        /*00f8*/ 	.word	0x0000c5f0


	//   ....[10]....
        /*00fc*/ 	.word	0x0000c640


	//   ....[11]....
        /*0100*/ 	.word	0x0000c710


	//   ....[12]....
        /*0104*/ 	.word	0x0000c770


	//   ....[13]....
        /*0108*/ 	.word	0x0000c900


	//   ....[14]....
        /*010c*/ 	.word	0x0000ca60


	//   ....[15]....
        /*0110*/ 	.word	0x0000ca80


	//   ....[16]....
        /*0114*/ 	.word	0x0000cb40


	//   ....[17]....
        /*0118*/ 	.word	0x0000ccc0


	//   ....[18]....
        /*011c*/ 	.word	0x0000ce40


	//   ....[19]....
        /*0120*/ 	.word	0x0000cfa0


	//   ....[20]....
        /*0124*/ 	.word	0x0000d0b0


	//   ....[21]....
        /*0128*/ 	.word	0x0000d0f0


	//   ....[22]....
        /*012c*/ 	.word	0x0000d130


	//----- nvinfo : EIATTR_MAX_THREADS
	.align		4
.L_1590:
        /*0130*/ 	.byte	0x04, 0x05
        /*0132*/ 	.short	(.L_1592 - .L_1591)
.L_1591:
        /*0134*/ 	.word	0x00000080
        /*0138*/ 	.word	0x00000001
        /*013c*/ 	.word	0x00000001


	//----- nvinfo : EIATTR_CRS_STACK_SIZE
	.align		4
.L_1592:
        /*0140*/ 	.byte	0x04, 0x1e
        /*0142*/ 	.short	(.L_1594 - .L_1593)
.L_1593:
        /*0144*/ 	.word	0x00000000


	//----- nvinfo : EIATTR_CBANK_PARAM_SIZE
	.align		4
.L_1594:
        /*0148*/ 	.byte	0x03, 0x19
        /*014a*/ 	.short	0x0054


	//----- nvinfo : EIATTR_PARAM_CBANK
	.align		4
        /*014c*/ 	.byte	0x04, 0x0a
        /*014e*/ 	.short	(.L_1596 - .L_1595)
	.align		4
.L_1595:
        /*0150*/ 	.word	index@(.nv.constant0._ZN2at6native27unrolled_elementwise_kernelIZZZNS0_54_GLOBAL__N__d8c5977b_16_LinearAlgebra_cu_140f0503_289316addr_kernel_cudaERNS_14TensorIteratorERKN3c106ScalarES8_ENKUlvE_clEvENKUlvE8_clEvEUlNS5_8BFloat16ESB_SB_E_St5arrayIPcLm4EELi4E23TrivialOffsetCalculatorILi3EjESG_ILi1EjENS0_6memory12LoadWithCastILi3EEENSJ_13StoreWithCastILi1EEEEEviT_T0_T2_T3_T4_T5_)
        /*0154*/ 	.short	0x0210
        /*0156*/ 	.short	0x0054


	//----- nvinfo : EIATTR_SW_WAR
	.align		4
.L_1596:
        /*0158*/ 	.byte	0x04, 0x36
        /*015a*/ 	.short	(.L_1598 - .L_1597)
.L_1597:
        /*015c*/ 	.word	0x00000008
.L_1598:


//--------------------- .nv.info._ZN2at6native18elementwise_kernelILi128ELi4EZNS0_22gpu_kernel_impl_nocastIZZZNS0_54_GLOBAL__N__d8c5977b_16_LinearAlgebra_cu_140f0503_289316addr_kernel_cudaERNS_14TensorIteratorERKN3c106ScalarES9_ENKUlvE_clEvENKUlvE8_clEvEUlNS6_8BFloat16ESC_SC_E_EEvRNS_18TensorIteratorBaseERKT_EUliE_EEviT1_ --------------------------
	.section	.nv.info._ZN2at6native18elementwise_kernelILi128ELi4EZNS0_22gpu_kernel_impl_nocastIZZZNS0_54_GLOBAL__N__d8c5977b_16_LinearAlgebra_cu_140f0503_289316addr_kernel_cudaERNS_14TensorIteratorERKN3c106ScalarES9_ENKUlvE_clEvENKUlvE8_clEvEUlNS6_8BFloat16ESC_SC_E_EEvRNS_18TensorIteratorBaseERKT_EUliE_EEviT1_,"",@"SHT_CUDA_INFO"
	.sectionflags	@""
	.align	4


	//----- nvinfo : EIATTR_CUDA_API_VERSION
	.align		4
        /*0000*/ 	.byte	0x04, 0x37
        /*0002*/ 	.short	(.L_1600 - .L_1599)
.L_1599:
        /*0004*/ 	.word	0x00000082


	//----- nvinfo : EIATTR_KPARAM_INFO
	.align		4
.L_1600:
        /*0008*/ 	.byte	0x04, 0x17
        /*000a*/ 	.short	(.L_1602 - .L_1601)
.L_1601:
        /*000c*/ 	.word	0x00000000
        /*0010*/ 	.short	0x0001
        /*0012*/ 	.short	0x0008
        /*0014*/ 	.byte	0x00, 0xf0, 0xe1, 0x0b


	//----- nvinfo : EIATTR_KPARAM_INFO
	.align		4
.L_1602:
        /*0018*/ 	.byte	0x04, 0x17
        /*001a*/ 	.short	(.L_1604 - .L_1603)
.L_1603:
        /*001c*/ 	.word	0x00000000
        /*0020*/ 	.short	0x0000
        /*0022*/ 	.short	0x0000
        /*0024*/ 	.byte	0x00, 0xf0, 0x11, 0x00


	//----- nvinfo : EIATTR_SPARSE_MMA_MASK
	.align		4
.L_1604:
        /*0028*/ 	.byte	0x03, 0x50
        /*002a*/ 	.short	0x0000


	//----- nvinfo : EIATTR_MAXREG_COUNT
	.align		4
        /*002c*/ 	.byte	0x03, 0x1b
        /*002e*/ 	.short	0x0080


	//----- nvinfo : EIATTR_MERCURY_ISA_VERSION
	.align		4
        /*0030*/ 	.byte	0x03, 0x5f
        /*0032*/ 	.short	0x0101


	//----- nvinfo : EIATTR_EXIT_INSTR_OFFSETS
	.align		4
        /*0034*/ 	.byte	0x04, 0x1c
        /*0036*/ 	.short	(.L_1606 - .L_1605)


	//   ....[0]....
.L_1605:
        /*0038*/ 	.word	0x00004750


	//   ....[1]....
        /*003c*/ 	.word	0x00005eb0


	//----- nvinfo : EIATTR_MAX_THREADS
	.align		4
.L_1606:
        /*0040*/ 	.byte	0x04, 0x05
        /*0042*/ 	.short	(.L_1608 - .L_1607)
.L_1607:
        /*0044*/ 	.word	0x00000080
        /*0048*/ 	.word	0x00000001
        /*004c*/ 	.word	0x00000001


	//----- nvinfo : EIATTR_CRS_STACK_SIZE
	.align		4
.L_1608:
        /*0050*/ 	.byte	0x04, 0x1e
        /*0052*/ 	.short	(.L_1610 - .L_1609)
.L_1609:
        /*0054*/ 	.word	0x00000000


	//----- nvinfo : EIATTR_CBANK_PARAM_SIZE
	.align		4
.L_1610:
        /*0058*/ 	.byte	0x03, 0x19
        /*005a*/ 	.short	0x0300


	//----- nvinfo : EIATTR_PARAM_CBANK
	.align		4
        /*005c*/ 	.byte	0x04, 0x0a
        /*005e*/ 	.short	(.L_1612 - .L_1611)
	.align		4
.L_1611:
        /*0060*/ 	.word	index@(.nv.constant0._ZN2at6native18elementwise_kernelILi128ELi4EZNS0_22gpu_kernel_impl_nocastIZZZNS0_54_GLOBAL__N__d8c5977b_16_LinearAlgebra_cu_140f0503_289316addr_kernel_cudaERNS_14TensorIteratorERKN3c106ScalarES9_ENKUlvE_clEvENKUlvE8_clEvEUlNS6_8BFloat16ESC_SC_E_EEvRNS_18TensorIteratorBaseERKT_EUliE_EEviT1_)
        /*0064*/ 	.short	0x0210
        /*0066*/ 	.short	0x0300


	//----- nvinfo : EIATTR_SW_WAR
	.align		4
.L_1612:
        /*0068*/ 	.byte	0x04, 0x36
        /*006a*/ 	.short	(.L_1614 - .L_1613)
.L_1613:
        /*006c*/ 	.word	0x00000008
.L_1614:


//--------------------- .nv.info._ZN2at6native27unrolled_elementwise_kernelIZZZNS0_54_GLOBAL__N__d8c5977b_16_LinearAlgebra_cu_140f0503_289316addr_kernel_cudaERNS_14TensorIteratorERKN3c106ScalarES8_ENKUlvE_clEvENKUlvE8_clEvEUlNS5_8BFloat16ESB_SB_E_St5arrayIPcLm4EELi4E23TrivialOffsetCalculatorILi3EjESG_ILi1EjENS0_6memory15LoadWithoutCastENSJ_16StoreWithoutCastEEEviT_T0_T2_T3_T4_T5_ --------------------------
	.section	.nv.info._ZN2at6native27unrolled_elementwise_kernelIZZZNS0_54_GLOBAL__N__d8c5977b_16_LinearAlgebra_cu_140f0503_289316addr_kernel_cudaERNS_14TensorIteratorERKN3c106ScalarES8_ENKUlvE_clEvENKUlvE8_clEvEUlNS5_8BFloat16ESB_SB_E_St5arrayIPcLm4EELi4E23TrivialOffsetCalculatorILi3EjESG_ILi1EjENS0_6memory15LoadWithoutCastENSJ_16StoreWithoutCastEEEviT_T0_T2_T3_T4_T5_,"",@"SHT_CUDA_INFO"
	.sectionflags	@""
	.align	4


	//----- nvinfo : EIATTR_CUDA_API_VERSION
	.align		4
        /*0000*/ 	.byte	0x04, 0x37
        /*0002*/ 	.short	(.L_1616 - .L_1615)
.L_1615:
        /*0004*/ 	.word	0x00000082


	//----- nvinfo : EIATTR_KPARAM_INFO
	.align		4
.L_1616:
        /*0008*/ 	.byte	0x04, 0x17
        /*000a*/ 	.short	(.L_1618 - .L_1617)
.L_1617:
        /*000c*/ 	.word	0x00000000
        /*0010*/ 	.short	0x0006
        /*0012*/ 	.short	0x003b
        /*0014*/ 	.byte	0x00, 0xf0, 0x05, 0x00


	//----- nvinfo : EIATTR_KPARAM_INFO
	.align		4
.L_1618:
        /*0018*/ 	.byte	0x04, 0x17
        /*001a*/ 	.short	(.L_1620 - .L_1619)
.L_1619:
        /*001c*/ 	.word	0x00000000
        /*0020*/ 	.short	0x0005
        /*0022*/ 	.short	0x003a
        /*0024*/ 	.byte	0x00, 0xf0, 0x05, 0x00


	//----- nvinfo : EIATTR_KPARAM_INFO
	.align		4
.L_1620:
        /*0028*/ 	.byte	0x04, 0x17
        /*002a*/ 	.short	(.L_1622 - .L_1621)
.L_1621:
        /*002c*/ 	.word	0x00000000
        /*0030*/ 	.short	0x0004
        /*0032*/ 	.short	0x0039
        /*0034*/ 	.byte	0x00, 0xf0, 0x05, 0x00


	//----- nvinfo : EIATTR_KPARAM_INFO
	.align		4
.L_1622:
        /*0038*/ 	.byte	0x04, 0x17
        /*003a*/ 	.short	(.L_1624 - .L_1623)
.L_1623:
        /*003c*/ 	.word	0x00000000
        /*0040*/ 	.short	0x0003
        /*0042*/ 	.short	0x0038
        /*0044*/ 	.byte	0x00, 0xf0, 0x05, 0x00


	//----- nvinfo : EIATTR_KPARAM_INFO
	.align		4
.L_1624:
        /*0048*/ 	.byte	0x04, 0x17
        /*004a*/ 	.short	(.L_1626 - .L_1625)
.L_1625:
        /*004c*/ 	.word	0x00000000
        /*0050*/ 	.short	0x0002
        /*0052*/ 	.short	0x0018
        /*0054*/ 	.byte	0x00, 0xf0, 0x81, 0x00


	//----- nvinfo : EIATTR_KPARAM_INFO
	.align		4
.L_1626:
        /*0058*/ 	.byte	0x04, 0x17
        /*005a*/ 	.short	(.L_1628 - .L_1627)
.L_1627:
        /*005c*/ 	.word	0x00000000
        /*0060*/ 	.short	0x0001
        /*0062*/ 	.short	0x0008
        /*0064*/ 	.byte	0x00, 0xf0, 0x41, 0x00


	//----- nvinfo : EIATTR_KPARAM_INFO
	.align		4
.L_1628:
        /*0068*/ 	.byte	0x04, 0x17
        /*006a*/ 	.short	(.L_1630 - .L_1629)
.L_1629:
        /*006c*/ 	.word	0x00000000
        /*0070*/ 	.short	0x0000
        /*0072*/ 	.short	0x0000
        /*0074*/ 	.byte	0x00, 0xf0, 0x11, 0x00


	//----- nvinfo : EIATTR_SPARSE_MMA_MASK
	.align		4
.L_1630:
        /*0078*/ 	.byte	0x03, 0x50
        /*007a*/ 	.short	0x0000


	//----- nvinfo : EIATTR_MAXREG_COUNT
	.align		4
        /*007c*/ 	.byte	0x03, 0x1b
        /*007e*/ 	.short	0x00ff


	//----- nvinfo : EIATTR_MERCURY_ISA_VERSION
	.align		4
        /*0080*/ 	.byte	0x03, 0x5f
        /*0082*/ 	.short	0x0101


	//----- nvinfo : EIATTR_EXIT_INSTR_OFFSETS
	.align		4
        /*0084*/ 	.byte	0x04, 0x1c
        /*0086*/ 	.short	(.L_1632 - .L_1631)


	//   ....[0]....
.L_1631:
        /*0088*/ 	.word	0x00000690


	//   ....[1]....
        /*008c*/ 	.word	0x00000720


	//----- nvinfo : EIATTR_MAX_THREADS
	.align		4
.L_1632:
        /*0090*/ 	.byte	0x04, 0x05
        /*0092*/ 	.short	(.L_1634 - .L_1633)
.L_1633:
        /*0094*/ 	.word	0x00000080
        /*0098*/ 	.word	0x00000001
        /*009c*/ 	.word	0x00000001


	//----- nvinfo : EIATTR_CRS_STACK_SIZE
	.align		4
.L_1634:
        /*00a0*/ 	.byte	0x04, 0x1e
        /*00a2*/ 	.short	(.L_1636 - .L_1635)
.L_1635:
        /*00a4*/ 	.word	0x00000000


	//----- nvinfo : EIATTR_CBANK_PARAM_SIZE
	.align		4
.L_1636:
        /*00a8*/ 	.byte	0x03, 0x19
        /*00aa*/ 	.short	0x003c


	//----- nvinfo : EIATTR_PARAM_CBANK
	.align		4
        /*00ac*/ 	.byte	0x04, 0x0a
        /*00ae*/ 	.short	(.L_1638 - .L_1637)
	.align		4
.L_1637:
        /*00b0*/ 	.word	index@(.nv.constant0._ZN2at6native27unrolled_elementwise_kernelIZZZNS0_54_GLOBAL__N__d8c5977b_16_LinearAlgebra_cu_140f0503_289316addr_kernel_cudaERNS_14TensorIteratorERKN3c106ScalarES8_ENKUlvE_clEvENKUlvE8_clEvEUlNS5_8BFloat16ESB_SB_E_St5arrayIPcLm4EELi4E23TrivialOffsetCalculatorILi3EjESG_ILi1EjENS0_6memory15LoadWithoutCastENSJ_16StoreWithoutCastEEEviT_T0_T2_T3_T4_T5_)
        /*00b4*/ 	.short	0x0210
        /*00b6*/ 	.short	0x003c


	//----- nvinfo : EIATTR_SW_WAR
	.align		4
.L_1638:
        /*00b8*/ 	.byte	0x04, 0x36
        /*00ba*/ 	.short	(.L_1640 - .L_1639)
.L_1639:
        /*00bc*/ 	.word	0x00000008
.L_1640:


//--------------------- .nv.info._ZN2at6native29vectorized_elementwise_kernelILi2EZZZNS0_54_GLOBAL__N__d8c5977b_16_LinearAlgebra_cu_140f0503_289316addr_kernel_cudaERNS_14TensorIteratorERKN3c106ScalarES8_ENKUlvE_clEvENKUlvE8_clEvEUlNS5_8BFloat16ESB_SB_E_St5arrayIPcLm4EEEEviT0_T1_ --------------------------
	.section	.nv.info._ZN2at6native29vectorized_elementwise_kernelILi2EZZZNS0_54_GLOBAL__N__d8c5977b_16_LinearAlgebra_cu_140f0503_289316addr_kernel_cudaERNS_14TensorIteratorERKN3c106ScalarES8_ENKUlvE_clEvENKUlvE8_clEvEUlNS5_8BFloat16ESB_SB_E_St5arrayIPcLm4EEEEviT0_T1_,"",@"SHT_CUDA_INFO"
	.sectionflags	@""
	.align	4


	//----- nvinfo : EIATTR_CUDA_API_VERSION
	.align		4
        /*0000*/ 	.byte	0x04, 0x37
        /*0002*/ 	.short	(.L_1642 - .L_1641)
.L_1641:
        /*0004*/ 	.word	0x00000082


	//----- nvinfo : EIATTR_KPARAM_INFO
	.align		4
.L_1642:
        /*0008*/ 	.byte	0x04, 0x17
        /*000a*/ 	.short	(.L_1644 - .L_1643)
.L_1643:
        /*000c*/ 	.word	0x00000000
        /*0010*/ 	.short	0x0002
        /*0012*/ 	.short	0x0018
        /*0014*/ 	.byte	0x00, 0xf0, 0x81, 0x00


	//----- nvinfo : EIATTR_KPARAM_INFO
	.align		4
.L_1644:
        /*0018*/ 	.byte	0x04, 0x17
        /*001a*/ 	.short	(.L_1646 - .L_1645)
.L_1645:
        /*001c*/ 	.word	0x00000000
        /*0020*/ 	.short	0x0001
        /*0022*/ 	.short	0x0008
        /*0024*/ 	.byte	0x00, 0xf0, 0x41, 0x00


	//----- nvinfo : EIATTR_KPARAM_INFO
	.align		4
.L_1646:
        /*0028*/ 	.byte	0x04, 0x17
        /*002a*/ 	.short	(.L_1648 - .L_1647)
.L_1647:
        /*002c*/ 	.word	0x00000000
        /*0030*/ 	.short	0x0000
        /*0032*/ 	.short	0x0000
        /*0034*/ 	.byte	0x00, 0xf0, 0x11, 0x00


	//----- nvinfo : EIATTR_SPARSE_MMA_MASK
	.align		4
.L_1648:
        /*0038*/ 	.byte	0x03, 0x50
        /*003a*/ 	.short	0x0000


	//----- nvinfo : EIATTR_MAXREG_COUNT
	.align		4
        /*003c*/ 	.byte	0x03, 0x1b
        /*003e*/ 	.short	0x00ff


	//----- nvinfo : EIATTR_MERCURY_ISA_VERSION
	.align		4
        /*0040*/ 	.byte	0x03, 0x5f
        /*0042*/ 	.short	0x0101


	//----- nvinfo : EIATTR_EXIT_INSTR_OFFSETS
	.align		4
        /*0044*/ 	.byte	0x04, 0x1c
        /*0046*/ 	.short	(.L_1650 - .L_1649)


	//   ....[0]....
.L_1649:
        /*0048*/ 	.word	0x000005c0


	//   ....[1]....
        /*004c*/ 	.word	0x00001390


	//   ....[2]....
        /*0050*/ 	.word	0x000013e0


	//----- nvinfo : EIATTR_MAX_THREADS
	.align		4
.L_1650:
        /*0054*/ 	.byte	0x04, 0x05
        /*0056*/ 	.short	(.L_1652 - .L_1651)
.L_1651:
        /*0058*/ 	.word	0x00000080
        /*005c*/ 	.word	0x00000001
        /*0060*/ 	.word	0x00000001


	//----- nvinfo : EIATTR_CRS_STACK_SIZE
	.align		4
.L_1652:
        /*0064*/ 	.byte	0x04, 0x1e
        /*0066*/ 	.short	(.L_1654 - .L_1653)
.L_1653:
        /*0068*/ 	.word	0x00000000


	//----- nvinfo : EIATTR_CBANK_PARAM_SIZE
	.align		4
.L_1654:
        /*006c*/ 	.byte	0x03, 0x19
        /*006e*/ 	.short	0x0038


	//----- nvinfo : EIATTR_PARAM_CBANK
	.align		4
        /*0070*/ 	.byte	0x04, 0x0a
        /*0072*/ 	.short	(.L_1656 - .L_1655)
	.align		4
.L_1655:
        /*0074*/ 	.word	index@(.nv.constant0._ZN2at6native29vectorized_elementwise_kernelILi2EZZZNS0_54_GLOBAL__N__d8c5977b_16_LinearAlgebra_cu_140f0503_289316addr_kernel_cudaERNS_14TensorIteratorERKN3c106ScalarES8_ENKUlvE_clEvENKUlvE8_clEvEUlNS5_8BFloat16ESB_SB_E_St5arrayIPcLm4EEEEviT0_T1_)
        /*0078*/ 	.short	0x0210
        /*007a*/ 	.short	0x0038


	//----- nvinfo : EIATTR_SW_WAR
	.align		4
.L_1656:
        /*007c*/ 	.byte	0x04, 0x36
        /*007e*/ 	.short	(.L_1658 - .L_1657)
.L_1657:
        /*0080*/ 	.word	0x00000008
.L_1658:


//--------------------- .nv.info._ZN2at6native29vectorized_elementwise_kernelILi4EZZZNS0_54_GLOBAL__N__d8c5977b_16_LinearAlgebra_cu_140f0503_289316addr_kernel_cudaERNS_14TensorIteratorERKN3c106ScalarES8_ENKUlvE_clEvENKUlvE8_clEvEUlNS5_8BFloat16ESB_SB_E_St5arrayIPcLm4EEEEviT0_T1_ --------------------------
	.section	.nv.info._ZN2at6native29vectorized_elementwise_kernelILi4EZZZNS0_54_GLOBAL__N__d8c5977b_16_LinearAlgebra_cu_140f0503_289316addr_kernel_cudaERNS_14TensorIteratorERKN3c106ScalarES8_ENKUlvE_clEvENKUlvE8_clEvEUlNS5_8BFloat16ESB_SB_E_St5arrayIPcLm4EEEEviT0_T1_,"",@"SHT_CUDA_INFO"
	.sectionflags	@""
	.align	4


	//----- nvinfo : EIATTR_CUDA_API_VERSION
	.align		4
        /*0000*/ 	.byte	0x04, 0x37
        /*0002*/ 	.short	(.L_1660 - .L_1659)
.L_1659:
        /*0004*/ 	.word	0x00000082


	//----- nvinfo : EIATTR_KPARAM_INFO
	.align		4
.L_1660:
        /*0008*/ 	.byte	0x04, 0x17
        /*000a*/ 	.short	(.L_1662 - .L_1661)
.L_1661:
        /*000c*/ 	.word	0x00000000
        /*0010*/ 	.short	0x0002
        /*0012*/ 	.short	0x0018
        /*0014*/ 	.byte	0x00, 0xf0, 0x81, 0x00


	//----- nvinfo : EIATTR_KPARAM_INFO
	.align		4
.L_1662:
        /*0018*/ 	.byte	0x04, 0x17
        /*001a*/ 	.short	(.L_1664 - .L_1663)
.L_1663:
        /*001c*/ 	.word	0x00000000
        /*0020*/ 	.short	0x0001
        /*0022*/ 	.short	0x0008
        /*0024*/ 	.byte	0x00, 0xf0, 0x41, 0x00


	//----- nvinfo : EIATTR_KPARAM_INFO
	.align		4
.L_1664:
        /*0028*/ 	.byte	0x04, 0x17
        /*002a*/ 	.short	(.L_1666 - .L_1665)
.L_1665:
        /*002c*/ 	.word	0x00000000
        /*0030*/ 	.short	0x0000
        /*0032*/ 	.short	0x0000
        /*0034*/ 	.byte	0x00, 0xf0, 0x11, 0x00


	//----- nvinfo : EIATTR_SPARSE_MMA_MASK
	.align		4
.L_1666:
        /*0038*/ 	.byte	0x03, 0x50
        /*003a*/ 	.short	0x0000


	//----- nvinfo : EIATTR_MAXREG_COUNT
	.align		4
        /*003c*/ 	.byte	0x03, 0x1b
        /*003e*/ 	.short	0x00ff


	//----- nvinfo : EIATTR_MERCURY_ISA_VERSION
	.align		4
        /*0040*/ 	.byte	0x03, 0x5f
        /*0042*/ 	.short	0x0101


	//----- nvinfo : EIATTR_EXIT_INSTR_OFFSETS
	.align		4
        /*0044*/ 	.byte	0x04, 0x1c
        /*0046*/ 	.short	(.L_1668 - .L_1667)


	//   ....[0]....
.L_1667:
        /*0048*/ 	.word	0x00000560


	//   ....[1]....
        /*004c*/ 	.word	0x00001330


	//   ....[2]....
        /*0050*/ 	.word	0x00001380


	//----- nvinfo : EIATTR_MAX_THREADS
	.align		4
.L_1668:
        /*0054*/ 	.byte	0x04, 0x05
        /*0056*/ 	.short	(.L_1670 - .L_1669)
.L_1669:
        /*0058*/ 	.word	0x00000080
        /*005c*/ 	.word	0x00000001
        /*0060*/ 	.word	0x00000001


	//----- nvinfo : EIATTR_CRS_STACK_SIZE
	.align		4
.L_1670:
        /*0064*/ 	.byte	0x04, 0x1e
        /*0066*/ 	.short	(.L_1672 - .L_1671)
.L_1671:
        /*0068*/ 	.word	0x00000000


	//----- nvinfo : EIATTR_CBANK_PARAM_SIZE
	.align		4
.L_1672:
        /*006c*/ 	.byte	0x03, 0x19
        /*006e*/ 	.short	0x0038


	//----- nvinfo : EIATTR_PARAM_CBANK
	.align		4
        /*0070*/ 	.byte	0x04, 0x0a
        /*0072*/ 	.short	(.L_1674 - .L_1673)
	.align		4
.L_1673:
        /*0074*/ 	.word	index@(.nv.constant0._ZN2at6native29vectorized_elementwise_kernelILi4EZZZNS0_54_GLOBAL__N__d8c5977b_16_LinearAlgebra_cu_140f0503_289316addr_kernel_cudaERNS_14TensorIteratorERKN3c106ScalarES8_ENKUlvE_clEvENKUlvE8_clEvEUlNS5_8BFloat16ESB_SB_E_St5arrayIPcLm4EEEEviT0_T1_)
        /*0078*/ 	.short	0x0210
        /*007a*/ 	.short	0x0038


	//----- nvinfo : EIATTR_SW_WAR
	.align		4
.L_1674:
        /*007c*/ 	.byte	0x04, 0x36
        /*007e*/ 	.short	(.L_1676 - .L_1675)
.L_1675:
        /*0080*/ 	.word	0x00000008
.L_1676:


//--------------------- .nv.info._ZN2at6native29vectorized_elementwise_kernelILi8EZZZNS0_54_GLOBAL__N__d8c5977b_16_LinearAlgebra_cu_140f0503_289316addr_kernel_cudaERNS_14TensorIteratorERKN3c106ScalarES8_ENKUlvE_clEvENKUlvE8_clEvEUlNS5_8BFloat16ESB_SB_E_St5arrayIPcLm4EEEEviT0_T1_ --------------------------
	.section	.nv.info._ZN2at6native29vectorized_elementwise_kernelILi8EZZZNS0_54_GLOBAL__N__d8c5977b_16_LinearAlgebra_cu_140f0503_289316addr_kernel_cudaERNS_14TensorIteratorERKN3c106ScalarES8_ENKUlvE_clEvENKUlvE8_clEvEUlNS5_8BFloat16ESB_SB_E_St5arrayIPcLm4EEEEviT0_T1_,"",@"SHT_CUDA_INFO"
	.sectionflags	@""
	.align	4


	//----- nvinfo : EIATTR_CUDA_API_VERSION
	.align		4
        /*0000*/ 	.byte	0x04, 0x37
        /*0002*/ 	.short	(.L_1678 - .L_1677)
.L_1677:
        /*0004*/ 	.word	0x00000082


	//----- nvinfo : EIATTR_KPARAM_INFO
	.align		4
.L_1678:
        /*0008*/ 	.byte	0x04, 0x17
        /*000a*/ 	.short	(.L_1680 - .L_1679)
.L_1679:
        /*000c*/ 	.word	0x00000000
        /*0010*/ 	.short	0x0002
        /*0012*/ 	.short	0x0018
        /*0014*/ 	.byte	0x00, 0xf0, 0x81, 0x00


	//----- nvinfo : EIATTR_KPARAM_INFO
	.align		4
.L_1680:
        /*0018*/ 	.byte	0x04, 0x17
        /*001a*/ 	.short	(.L_1682 - .L_1681)
.L_1681:
        /*001c*/ 	.word	0x00000000
        /*0020*/ 	.short	0x0001
        /*0022*/ 	.short	0x0008
        /*0024*/ 	.byte	0x00, 0xf0, 0x41, 0x00


	//----- nvinfo : EIATTR_KPARAM_INFO
	.align		4
.L_1682:
        /*0028*/ 	.byte	0x04, 0x17
        /*002a*/ 	.short	(.L_1684 - .L_1683)
.L_1683:
        /*002c*/ 	.word	0x00000000
        /*0030*/ 	.short	0x0000
        /*0032*/ 	.short	0x0000
        /*0034*/ 	.byte	0x00, 0xf0, 0x11, 0x00


	//----- nvinfo : EIATTR_SPARSE_MMA_MASK
	.align		4
.L_1684:
        /*0038*/ 	.byte	0x03, 0x50
        /*003a*/ 	.short	0x0000


	//----- nvinfo : EIATTR_MAXREG_COUNT
	.align		4
        /*003c*/ 	.byte	0x03, 0x1b
        /*003e*/ 	.short	0x00ff


	//----- nvinfo : EIATTR_MERCURY_ISA_VERSION
	.align		4
        /*0040*/ 	.byte	0x03, 0x5f
        /*0042*/ 	.short	0x0101


	//----- nvinfo : EIATTR_EXIT_INSTR_OFFSETS
	.align		4
        /*0044*/ 	.byte	0x04, 0x1c
        /*0046*/ 	.short	(.L_1686 - .L_1685)


	//   ....[0]....
.L_1685:
        /*0048*/ 	.word	0x00000530


	//   ....[1]....
        /*004c*/ 	.word	0x00001300


	//   ....[2]....
        /*0050*/ 	.word	0x00001350


	//----- nvinfo : EIATTR_MAX_THREADS
	.align		4
.L_1686:
        /*0054*/ 	.byte	0x04, 0x05
        /*0056*/ 	.short	(.L_1688 - .L_1687)
.L_1687:
        /*0058*/ 	.word	0x00000080
        /*005c*/ 	.word	0x00000001
        /*0060*/ 	.word	0x00000001


	//----- nvinfo : EIATTR_CRS_STACK_SIZE
	.align		4
.L_1688:
        /*0064*/ 	.byte	0x04, 0x1e
        /*0066*/ 	.short	(.L_1690 - .L_1689)
.L_1689:
        /*0068*/ 	.word	0x00000000


	//----- nvinfo : EIATTR_CBANK_PARAM_SIZE
	.align		4
.L_1690:
        /*006c*/ 	.byte	0x03, 0x19
        /*006e*/ 	.short	0x0038


	//----- nvinfo : EIATTR_PARAM_CBANK
	.align		4
        /*0070*/ 	.byte	0x04, 0x0a
        /*0072*/ 	.short	(.L_1692 - .L_1691)
	.align		4
.L_1691:
        /*0074*/ 	.word	index@(.nv.constant0._ZN2at6native29vectorized_elementwise_kernelILi8EZZZNS0_54_GLOBAL__N__d8c5977b_16_LinearAlgebra_cu_140f0503_289316addr_kernel_cudaERNS_14TensorIteratorERKN3c106ScalarES8_ENKUlvE_clEvENKUlvE8_clEvEUlNS5_8BFloat16ESB_SB_E_St5arrayIPcLm4EEEEviT0_T1_)
        /*0078*/ 	.short	0x0210
        /*007a*/ 	.short	0x0038


	//----- nvinfo : EIATTR_SW_WAR
	.align		4
.L_1692:
        /*007c*/ 	.byte	0x04, 0x36
        /*007e*/ 	.short	(.L_1694 - .L_1693)
.L_1693:
        /*0080*/ 	.word	0x00000008
.L_1694:


//--------------------- .nv.info._ZN2at6native18elementwise_kernelILi128ELi4EZNS0_15gpu_kernel_implIZZZNS0_54_GLOBAL__N__d8c5977b_16_LinearAlgebra_cu_140f0503_289316addr_kernel_cudaERNS_14TensorIteratorERKN3c106ScalarES9_ENKUlvE_clEvENKUlvE7_clEvEUlNS6_7complexIfEESD_SD_E0_EEvRNS_18TensorIteratorBaseERKT_EUliE_EEviT1_ --------------------------
	.section	.nv.info._ZN2at6native18elementwise_kernelILi128ELi4EZNS0_15gpu_kernel_implIZZZNS0_54_GLOBAL__N__d8c5977b_16_LinearAlgebra_cu_140f0503_289316addr_kernel_cudaERNS_14TensorIteratorERKN3c106ScalarES9_ENKUlvE_clEvENKUlvE7_clEvEUlNS6_7complexIfEESD_SD_E0_EEvRNS_18TensorIteratorBaseERKT_EUliE_EEviT1_,"",@"SHT_CUDA_INFO"
	.sectionflags	@""
	.align	4


	//----- nvinfo : EIATTR_CUDA_API_VERSION
	.align		4
        /*0000*/ 	.byte	0x04, 0x37
        /*0002*/ 	.short	(.L_1696 - .L_1695)
.L_1695:
        /*0004*/ 	.word	0x00000082


	//----- nvinfo : EIATTR_KPARAM_INFO
	.align		4
.L_1696:
        /*0008*/ 	.byte	0x04, 0x17
        /*000a*/ 	.short	(.L_1698 - .L_1697)
.L_1697:
        /*000c*/ 	.word	0x00000000
        /*0010*/ 	.short	0x0001
        /*0012*/ 	.short	0x0008
        /*0014*/ 	.byte	0x00, 0xf0, 0x21, 0x0c


	//----- nvinfo : EIATTR_KPARAM_INFO
	.align		4
.L_1698:
        /*0018*/ 	.byte	0x04, 0x17
        /*001a*/ 	.short	(.L_1700 - .L_1699)
.L_1699:
        /*001c*/ 	.word	0x00000000
        /*0020*/ 	.short	0x0000
        /*0022*/ 	.short	0x0000
        /*0024*/ 	.byte	0x00, 0xf0, 0x11, 0x00


	//----- nvinfo : EIATTR_SPARSE_MMA_MASK
	.align		4
.L_1700:
        /*0028*/ 	.byte	0x03, 0x50
        /*002a*/ 	.short	0x0000


	//----- nvinfo : EIATTR_MAXREG_COUNT
	.align		4
        /*002c*/ 	.byte	0x03, 0x1b
        /*002e*/ 	.short	0x0080


	//----- nvinfo : EIATTR_EXTERNS
	.align		4
        /*0030*/ 	.byte	0x04, 0x0f
        /*0032*/ 	.short	(.L_1702 - .L_1701)


	//   ....[0]....
	.align		4
.L_1701:
        /*0034*/ 	.word	index@(__assertfail)


	//----- nvinfo : EIATTR_MERCURY_ISA_VERSION
	.align		4
.L_1702:
        /*0038*/ 	.byte	0x03, 0x5f
        /*003a*/ 	.short	0x0101


	//----- nvinfo : EIATTR_SYSCALL_OFFSETS
	.align		4
        /*003c*/ 	.byte	0x04, 0x46
        /*003e*/ 	.short	(.L_1704 - .L_1703)


	//   ....[0]....
.L_1703:
        /*0040*/ 	.word	0x00002770


	//   ....[1]....
        /*0044*/ 	.word	0x000036f0


	//   ....[2]....
        /*0048*/ 	.word	0x00004670


	//   ....[3]....
        /*004c*/ 	.word	0x000055f0


	//   ....[4]....
        /*0050*/ 	.word	0x00007d90


	//   ....[5]....
        /*0054*/ 	.word	0x00008d10


	//   ....[6]....
        /*0058*/ 	.word	0x00009c90


	//   ....[7]....
        /*005c*/ 	.word	0x0000ac10


	//   ....[8]....
        /*0060*/ 	.word	0x0000d3a0


	//   ....[9]....
        /*0064*/ 	.word	0x0000e320


	//   ....[10]....
        /*0068*/ 	.word	0x0000f2a0


	//   ....[11]....
        /*006c*/ 	.word	0x00010220


	//   ....[12]....
        /*0070*/ 	.word	0x00012990


	//   ....[13]....
        /*0074*/ 	.word	0x00013910


	//   ....[14]....
        /*0078*/ 	.word	0x00014890


	//   ....[15]....
        /*007c*/ 	.word	0x00015810


	//----- nvinfo : EIATTR_EXIT_INSTR_OFFSETS
	.align		4
.L_1704:
        /*0080*/ 	.byte	0x04, 0x1c
        /*0082*/ 	.short	(.L_1706 - .L_1705)


	//   ....[0]....
.L_1705:
        /*0084*/ 	.word	0x000102d0


	//   ....[1]....
        /*0088*/ 	.word	0x00014b20


	//   ....[2]....
        /*008c*/ 	.word	0x00014b60


	//   ....[3]....
        /*0090*/ 	.word	0x00014bf0


	//   ....[4]....
        /*0094*/ 	.word	0x00014c20


	//   ....[5]....
        /*0098*/ 	.word	0x00014c50


	//   ....[6]....
        /*009c*/ 	.word	0x00014cd0


	//   ....[7]....
        /*00a0*/ 	.word	0x00014d00


	//   ....[8]....
        /*00a4*/ 	.word	0x00014d80


	//   ....[9]....
        /*00a8*/ 	.word	0x00014db0


	//   ....[10]....
        /*00ac*/ 	.word	0x00014df0


	//   ....[11]....
        /*00b0*/ 	.word	0x00014ed0


	//   ....[12]....
        /*00b4*/ 	.word	0x00014f30


	//   ....[13]....
        /*00b8*/ 	.word	0x000150b0


	//   ....[14]....
        /*00bc*/ 	.word	0x00015200


	//   ....[15]....
        /*00c0*/ 	.word	0x00015230


	//   ....[16]....
        /*00c4*/ 	.word	0x000152e0


	//   ....[17]....
        /*00c8*/ 	.word	0x00015450


	//   ....[18]....
        /*00cc*/ 	.word	0x000155c0


	//   ....[19]....
        /*00d0*/ 	.word	0x00015710


	//   ....[20]....
        /*00d4*/ 	.word	0x00015820


	//   ....[21]....
        /*00d8*/ 	.word	0x00015850


	//   ....[22]....
        /*00dc*/ 	.word	0x00015880


	//----- nvinfo : EIATTR_MAX_THREADS
	.align		4
.L_1706:
        /*00e0*/ 	.byte	0x04, 0x05
        /*00e2*/ 	.short	(.L_1708 - .L_1707)
.L_1707:
        /*00e4*/ 	.word	0x00000080
        /*00e8*/ 	.word	0x00000001
        /*00ec*/ 	.word	0x00000001


	//----- nvinfo : EIATTR_CRS_STACK_SIZE
	.align		4
.L_1708:
        /*00f0*/ 	.byte	0x04, 0x1e
        /*00f2*/ 	.short	(.L_1710 - .L_1709)
.L_1709:
        /*00f4*/ 	.word	0x00000000


	//----- nvinfo : EIATTR_CBANK_PARAM_SIZE
	.align		4
.L_1710:
        /*00f8*/ 	.byte	0x03, 0x19
        /*00fa*/ 	.short	0x0310


	//----- nvinfo : EIATTR_PARAM_CBANK
	.align		4
        /*00fc*/ 	.byte	0x04, 0x0a
        /*00fe*/ 	.short	(.L_1712 - .L_1711)
	.align		4
.L_1711:
        /*0100*/ 	.word	index@(.nv.constant0._ZN2at6native18elementwise_kernelILi128ELi4EZNS0_15gpu_kernel_implIZZZNS0_54_GLOBAL__N__d8c5977b_16_LinearAlgebra_cu_140f0503_289316addr_kernel_cudaERNS_14TensorIteratorERKN3c106ScalarES9_ENKUlvE_clEvENKUlvE7_clEvEUlNS6_7complexIfEESD_SD_E0_EEvRNS_18TensorIteratorBaseERKT_EUliE_EEviT1_)
        /*0104*/ 	.short	0x0210
        /*0106*/ 	.short	0x0310


	//----- nvinfo : EIATTR_SW_WAR
	.align		4
.L_1712:
        /*0108*/ 	.byte	0x04, 0x36
        /*010a*/ 	.short	(.L_1714 - .L_1713)
.L_1713:
        /*010c*/ 	.word	0x00000008
.L_1714:


//--------------------- .nv.info._ZN2at6native27unrolled_elementwise_kernelIZZZNS0_54_GLOBAL__N__d8c5977b_16_LinearAlgebra_cu_140f0503_289316addr_kernel_cudaERNS_14TensorIteratorERKN3c106ScalarES8_ENKUlvE_clEvENKUlvE7_clEvEUlNS5_7complexIfEESC_SC_E0_St5arrayIPcLm4EELi4E23TrivialOffsetCalculatorILi3EjESH_ILi1EjENS0_6memory12LoadWithCastILi3EEENSK_13StoreWithCastILi1EEEEEviT_T0_T2_T3_T4_T5_ --------------------------
	.section	.nv.info._ZN2at6native27unrolled_elementwise_kernelIZZZNS0_54_GLOBAL__N__d8c5977b_16_LinearAlgebra_cu_140f0503_289316addr_kernel_cudaERNS_14TensorIteratorERKN3c106ScalarES8_ENKUlvE_clEvENKUlvE7_clEvEUlNS5_7complexIfEESC_SC_E0_St5arrayIPcLm4EELi4E23TrivialOffsetCalculatorILi3EjESH_ILi1EjENS0_6memory12LoadWithCastILi3EEENSK_13StoreWithCastILi1EEEEEviT_T0_T2_T3_T4_T5_,"",@"SHT_CUDA_INFO"
	.sectionflags	@""
	.align	4


	//----- nvinfo : EIATTR_CUDA_API_VERSION
	.align		4
        /*0000*/ 	.byte	0x04, 0x37
        /*0002*/ 	.short	(.L_1716 - .L_1715)
.L_1715:
        /*0004*/ 	.word	0x00000082


	//----- nvinfo : EIATTR_KPARAM_INFO
	.align		4
.L_1716:
        /*0008*/ 	.byte	0x04, 0x17
        /*000a*/ 	.short	(.L_1718 - .L_1717)
.L_1717:
        /*000c*/ 	.word	0x00000000
        /*0010*/ 	.short	0x0006
        /*0012*/ 	.short	0x0054
        /*0014*/ 	.byte	0x00, 0xf0, 0x21, 0x00


	//----- nvinfo : EIATTR_KPARAM_INFO
	.align		4
.L_1718:
        /*0018*/ 	.byte	0x04, 0x17
        /*001a*/ 	.short	(.L_1720 - .L_1719)
.L_1719:
        /*001c*/ 	.word	0x00000000
        /*0020*/ 	.short	0x0005
        /*0022*/ 	.short	0x0044
        /*0024*/ 	.byte	0x00, 0xf0, 0x41, 0x00


	//----- nvinfo : EIATTR_KPARAM_INFO
	.align		4
.L_1720:
        /*0028*/ 	.byte	0x04, 0x17
        /*002a*/ 	.short	(.L_1722 - .L_1721)
.L_1721:
        /*002c*/ 	.word	0x00000000
        /*0030*/ 	.short	0x0004
        /*0032*/ 	.short	0x0041
        /*0034*/ 	.byte	0x00, 0xf0, 0x05, 0x00


	//----- nvinfo : EIATTR_KPARAM_INFO
	.align		4
.L_1722:
        /*0038*/ 	.byte	0x04, 0x17
        /*003a*/ 	.short	(.L_1724 - .L_1723)
.L_1723:
        /*003c*/ 	.word	0x00000000
        /*0040*/ 	.short	0x0003
        /*0042*/ 	.short	0x0040
        /*0044*/ 	.byte	0x00, 0xf0, 0x05, 0x00


	//----- nvinfo : EIATTR_KPARAM_INFO
	.align		4
.L_1724:
        /*0048*/ 	.byte	0x04, 0x17
        /*004a*/ 	.short	(.L_1726 - .L_1725)
.L_1725:
        /*004c*/ 	.word	0x00000000
        /*0050*/ 	.short	0x0002
        /*0052*/ 	.short	0x0020
        /*0054*/ 	.byte	0x00, 0xf0, 0x81, 0x00


	//----- nvinfo : EIATTR_KPARAM_INFO
	.align		4
.L_1726:
        /*0058*/ 	.byte	0x04, 0x17
        /*005a*/ 	.short	(.L_1728 - .L_1727)
.L_1727:
        /*005c*/ 	.word	0x00000000
        /*0060*/ 	.short	0x0001
        /*0062*/ 	.short	0x0008
        /*0064*/ 	.byte	0x00, 0xf0, 0x61, 0x00


	//----- nvinfo : EIATTR_KPARAM_INFO
	.align		4
.L_1728:
        /*0068*/ 	.byte	0x04, 0x17
        /*006a*/ 	.short	(.L_1730 - .L_1729)
.L_1729:
        /*006c*/ 	.word	0x00000000
        /*0070*/ 	.short	0x0000
        /*0072*/ 	.short	0x0000
        /*0074*/ 	.byte	0x00, 0xf0, 0x11, 0x00


	//----- nvinfo : EIATTR_SPARSE_MMA_MASK
	.align		4
.L_1730:
        /*0078*/ 	.byte	0x03, 0x50
        /*007a*/ 	.short	0x0000


	//----- nvinfo : EIATTR_MAXREG_COUNT
	.align		4
        /*007c*/ 	.byte	0x03, 0x1b
        /*007e*/ 	.short	0x00ff


	//----- nvinfo : EIATTR_EXTERNS
	.align		4
        /*0080*/ 	.byte	0x04, 0x0f
        /*0082*/ 	.short	(.L_1732 - .L_1731)


	//   ....[0]....
	.align		4
.L_1731:
        /*0084*/ 	.word	index@(__assertfail)


	//----- nvinfo : EIATTR_MERCURY_ISA_VERSION
	.align		4
.L_1732:
        /*0088*/ 	.byte	0x03, 0x5f
        /*008a*/ 	.short	0x0101


	//----- nvinfo : EIATTR_SYSCALL_OFFSETS
	.align		4
        /*008c*/ 	.byte	0x04, 0x46
        /*008e*/ 	.short	(.L_1734 - .L_1733)


	//   ....[0]....
.L_1733:
        /*0090*/ 	.word	0x00000ff0


	//   ....[1]....
        /*0094*/ 	.word	0x00001fc0


	//   ....[2]....
        /*0098*/ 	.word	0x00002f90


	//   ....[3]....
        /*009c*/ 	.word	0x00003fc0


	//   ....[4]....
        /*00a0*/ 	.word	0x00004f50


	//   ....[5]....
        /*00a4*/ 	.word	0x00005ee0


	//   ....[6]....
        /*00a8*/ 	.word	0x00006f10


	//   ....[7]....
        /*00ac*/ 	.word	0x00007ea0


	//   ....[8]....
        /*00b0*/ 	.word	0x00008e30


	//   ....[9]....
        /*00b4*/ 	.word	0x00009e50


	//   ....[10]....
        /*00b8*/ 	.word	0x0000ade0


	//   ....[11]....
        /*00bc*/ 	.word	0x0000bd60


	//   ....[12]....
        /*00c0*/ 	.word	0x0000d330


	//   ....[13]....
        /*00c4*/ 	.word	0x0000e240


	//   ....[14]....
        /*00c8*/ 	.word	0x0000f110


	//   ....[15]....
        /*00cc*/ 	.word	0x0000ffe0


	//----- nvinfo : EIATTR_EXIT_INSTR_OFFSETS
	.align		4
.L_1734:
        /*00d0*/ 	.byte	0x04, 0x1c
        /*00d2*/ 	.short	(.L_1736 - .L_1735)


	//   ....[0]....
.L_1735:
        /*00d4*/ 	.word	0x0000f1b0


	//   ....[1]....
        /*00d8*/ 	.word	0x0000f2f0


	//   ....[2]....
        /*00dc*/ 	.word	0x0000f330


	//   ....[3]....
        /*00e0*/ 	.word	0x0000f3c0


	//   ....[4]....
        /*00e4*/ 	.word	0x0000f3f0


	//   ....[5]....
        /*00e8*/ 	.word	0x0000f420


	//   ....[6]....
        /*00ec*/ 	.word	0x0000f4a0


	//   ....[7]....
        /*00f0*/ 	.word	0x0000f4d0


	//   ....[8]....
        /*00f4*/ 	.word	0x0000f550


	//   ....[9]....
        /*00f8*/ 	.word	0x0000f580


	//   ....[10]....
        /*00fc*/ 	.word	0x0000f5c0


	//   ....[11]....
        /*0100*/ 	.word	0x0000f6a0


	//   ....[12]....
        /*0104*/ 	.word	0x0000f700


	//   ....[13]....
        /*0108*/ 	.word	0x0000f880


	//   ....[14]....
        /*010c*/ 	.word	0x0000f9d0


	//   ....[15]....
        /*0110*/ 	.word	0x0000fa00


	//   ....[16]....
        /*0114*/ 	.word	0x0000fab0


	//   ....[17]....
        /*0118*/ 	.word	0x0000fc20


	//   ....[18]....
        /*011c*/ 	.word	0x0000fd90


	//   ....[19]....
        /*0120*/ 	.word	0x0000fee0


	//   ....[20]....
        /*0124*/ 	.word	0x0000fff0


	//   ....[21]....
        /*0128*/ 	.word	0x00010020


	//   ....[22]....
        /*012c*/ 	.word	0x00010050


	//----- nvinfo : EIATTR_MAX_THREADS
	.align		4
.L_1736:
        /*0130*/ 	.byte	0x04, 0x05
        /*0132*/ 	.short	(.L_1738 - .L_1737)
.L_1737:
        /*0134*/ 	.word	0x00000080
        /*0138*/ 	.word	0x00000001
        /*013c*/ 	.word	0x00000001


	//----- nvinfo : EIATTR_CRS_STACK_SIZE
	.align		4
.L_1738:
        /*0140*/ 	.byte	0x04, 0x1e
        /*0142*/ 	.short	(.L_1740 - .L_1739)
.L_1739:
        /*0144*/ 	.word	0x00000000


	//----- nvinfo : EIATTR_CBANK_PARAM_SIZE
	.align		4
.L_1740:
        /*0148*/ 	.byte	0x03, 0x19
        /*014a*/ 	.short	0x005c


	//----- nvinfo : EIATTR_PARAM_CBANK
	.align		4
        /*014c*/ 	.byte	0x04, 0x0a
        /*014e*/ 	.short	(.L_1742 - .L_1741)
	.align		4
.L_1741:
        /*0150*/ 	.word	index@(.nv.constant0._ZN2at6native27unrolled_elementwise_kernelIZZZNS0_54_GLOBAL__N__d8c5977b_16_LinearAlgebra_cu_140f0503_289316addr_kernel_cudaERNS_14TensorIteratorERKN3c106ScalarES8_ENKUlvE_clEvENKUlvE7_clEvEUlNS5_7complexIfEESC_SC_E0_St5arrayIPcLm4EELi4E23TrivialOffsetCalculatorILi3EjESH_ILi1EjENS0_6memory12LoadWithCastILi3EEENSK_13StoreWithCastILi1EEEEEviT_T0_T2_T3_T4_T5_)
        /*0154*/ 	.short	0x0210
        /*0156*/ 	.short	0x005c


	//----- nvinfo : EIATTR_SW_WAR
	.align		4
.L_1742:
        /*0158*/ 	.byte	0x04, 0x36
        /*015a*/ 	.short	(.L_1744 - .L_1743)
.L_1743:
        /*015c*/ 	.word	0x00000008
.L_1744:


//--------------------- .nv.info._ZN2at6native18elementwise_kernelILi128ELi2EZNS0_22gpu_kernel_impl_nocastIZZZNS0_54_GLOBAL__N__d8c5977b_16_LinearAlgebra_cu_140f0503_289316addr_kernel_cudaERNS_14TensorIteratorERKN3c106ScalarES9_ENKUlvE_clEvENKUlvE7_clEvEUlNS6_7complexIfEESD_SD_E0_EEvRNS_18TensorIteratorBaseERKT_EUliE_EEviT1_ --------------------------
	.section	.nv.info._ZN2at6native18elementwise_kernelILi128ELi2EZNS0_22gpu_kernel_impl_nocastIZZZNS0_54_GLOBAL__N__d8c5977b_16_LinearAlgebra_cu_140f0503_289316addr_kernel_cudaERNS_14TensorIteratorERKN3c106ScalarES9_ENKUlvE_clEvENKUlvE7_clEvEUlNS6_7complexIfEESD_SD_E0_EEvRNS_18TensorIteratorBaseERKT_EUliE_EEviT1_,"",@"SHT_CUDA_INFO"
	.sectionflags	@""
	.align	4


	//----- nvinfo : EIATTR_CUDA_API_VERSION
	.align		4
        /*0000*/ 	.byte	0x04, 0x37
        /*0002*/ 	.short	(.L_1746 - .L_1745)
.L_1745:
        /*0004*/ 	.word	0x00000082


	//----- nvinfo : EIATTR_KPARAM_INFO
	.align		4
.L_1746:
        /*0008*/ 	.byte	0x04, 0x17
        /*000a*/ 	.short	(.L_1748 - .L_1747)
.L_1747:
        /*000c*/ 	.word	0x00000000
        /*0010*/ 	.short	0x0001
        /*0012*/ 	.short	0x0008
        /*0014*/ 	.byte	0x00, 0xf0, 0x01, 0x0c


	//----- nvinfo : EIATTR_KPARAM_INFO
	.align		4
.L_1748:
        /*0018*/ 	.byte	0x04, 0x17
        /*001a*/ 	.short	(.L_1750 - .L_1749)
.L_1749:
        /*001c*/ 	.word	0x00000000
        /*0020*/ 	.short	0x0000
        /*0022*/ 	.short	0x0000
        /*0024*/ 	.byte	0x00, 0xf0, 0x11, 0x00


	//----- nvinfo : EIATTR_SPARSE_MMA_MASK
	.align		4
.L_1750:
        /*0028*/ 	.byte	0x03, 0x50
        /*002a*/ 	.short	0x0000


	//----- nvinfo : EIATTR_MAXREG_COUNT
	.align		4
        /*002c*/ 	.byte	0x03, 0x1b
        /*002e*/ 	.short	0x0080


	//----- nvinfo : EIATTR_MERCURY_ISA_VERSION
	.align		4
        /*0030*/ 	.byte	0x03, 0x5f
        /*0032*/ 	.short	0x0101


	//----- nvinfo : EIATTR_EXIT_INSTR_OFFSETS
	.align		4
        /*0034*/ 	.byte	0x04, 0x1c
        /*0036*/ 	.short	(.L_1752 - .L_1751)


	//   ....[0]....
.L_1751:
        /*0038*/ 	.word	0x00001a70


	//   ....[1]....
        /*003c*/ 	.word	0x00003430


	//----- nvinfo : EIATTR_MAX_THREADS
	.align		4
.L_1752:
        /*0040*/ 	.byte	0x04, 0x05
        /*0042*/ 	.short	(.L_1754 - .L_1753)
.L_1753:
        /*0044*/ 	.word	0x00000080
        /*0048*/ 	.word	0x00000001
        /*004c*/ 	.word	0x00000001


	//----- nvinfo : EIATTR_CRS_STACK_SIZE
	.align		4
.L_1754:
        /*0050*/ 	.byte	0x04, 0x1e
        /*0052*/ 	.short	(.L_1756 - .L_1755)
.L_1755:
        /*0054*/ 	.word	0x00000000


	//----- nvinfo : EIATTR_CBANK_PARAM_SIZE
	.align		4
.L_1756:
        /*0058*/ 	.byte	0x03, 0x19
        /*005a*/ 	.short	0x0308


	//----- nvinfo : EIATTR_PARAM_CBANK
	.align		4
        /*005c*/ 	.byte	0x04, 0x0a
        /*005e*/ 	.short	(.L_1758 - .L_1757)
	.align		4
.L_1757:
        /*0060*/ 	.word	index@(.nv.constant0._ZN2at6native18elementwise_kernelILi128ELi2EZNS0_22gpu_kernel_impl_nocastIZZZNS0_54_GLOBAL__N__d8c5977b_16_LinearAlgebra_cu_140f0503_289316addr_kernel_cudaERNS_14TensorIteratorERKN3c106ScalarES9_ENKUlvE_clEvENKUlvE7_clEvEUlNS6_7complexIfEESD_SD_E0_EEvRNS_18TensorIteratorBaseERKT_EUliE_EEviT1_)
        /*0064*/ 	.short	0x0210
        /*0066*/ 	.short	0x0308


	//----- nvinfo : EIATTR_SW_WAR
	.align		4
.L_1758:
        /*0068*/ 	.byte	0x04, 0x36
        /*006a*/ 	.short	(.L_1760 - .L_1759)
.L_1759:
        /*006c*/ 	.word	0x00000008
.L_1760:


//--------------------- .nv.info._ZN2at6native27unrolled_elementwise_kernelIZZZNS0_54_GLOBAL__N__d8c5977b_16_LinearAlgebra_cu_140f0503_289316addr_kernel_cudaERNS_14TensorIteratorERKN3c106ScalarES8_ENKUlvE_clEvENKUlvE7_clEvEUlNS5_7complexIfEESC_SC_E0_St5arrayIPcLm4EELi4E23TrivialOffsetCalculatorILi3EjESH_ILi1EjENS0_6memory15LoadWithoutCastENSK_16StoreWithoutCastEEEviT_T0_T2_T3_T4_T5_ --------------------------
	.section	.nv.info._ZN2at6native27unrolled_elementwise_kernelIZZZNS0_54_GLOBAL__N__d8c5977b_16_LinearAlgebra_cu_140f0503_289316addr_kernel_cudaERNS_14TensorIteratorERKN3c106ScalarES8_ENKUlvE_clEvENKUlvE7_clEvEUlNS5_7complexIfEESC_SC_E0_St5arrayIPcLm4EELi4E23TrivialOffsetCalculatorILi3EjESH_ILi1EjENS0_6memory15LoadWithoutCastENSK_16StoreWithoutCastEEEviT_T0_T2_T3_T4_T5_,"",@"SHT_CUDA_INFO"
	.sectionflags	@""
	.align	4


	//----- nvinfo : EIATTR_CUDA_API_VERSION
	.align		4
        /*0000*/ 	.byte	0x04, 0x37
        /*0002*/ 	.short	(.L_1762 - .L_1761)
.L_1761:
        /*0004*/ 	.word	0x00000082


	//----- nvinfo : EIATTR_KPARAM_INFO
	.align		4
.L_1762:
        /*0008*/ 	.byte	0x04, 0x17
        /*000a*/ 	.short	(.L_1764 - .L_1763)
.L_1763:
        /*000c*/ 	.word	0x00000000
        /*0010*/ 	.short	0x0006
        /*0012*/ 	.short	0x0043
        /*0014*/ 	.byte	0x00, 0xf0, 0x05, 0x00


	//----- nvinfo : EIATTR_KPARAM_INFO
	.align		4
.L_1764:
        /*0018*/ 	.byte	0x04, 0x17
        /*001a*/ 	.short	(.L_1766 - .L_1765)
.L_1765:
        /*001c*/ 	.word	0x00000000
        /*0020*/ 	.short	0x0005
        /*0022*/ 	.short	0x0042
        /*0024*/ 	.byte	0x00, 0xf0, 0x05, 0x00


	//----- nvinfo : EIATTR_KPARAM_INFO
	.align		4
.L_1766:
        /*0028*/ 	.byte	0x04, 0x17
        /*002a*/ 	.short	(.L_1768 - .L_1767)
.L_1767:
        /*002c*/ 	.word	0x00000000
        /*0030*/ 	.short	0x0004
        /*0032*/ 	.short	0x0041
        /*0034*/ 	.byte	0x00, 0xf0, 0x05, 0x00


	//----- nvinfo : EIATTR_KPARAM_INFO
	.align		4
.L_1768:
        /*0038*/ 	.byte	0x04, 0x17
        /*003a*/ 	.short	(.L_1770 - .L_1769)
.L_1769:
        /*003c*/ 	.word	0x00000000
        /*0040*/ 	.short	0x0003
        /*0042*/ 	.short	0x0040
        /*0044*/ 	.byte	0x00, 0xf0, 0x05, 0x00


	//----- nvinfo : EIATTR_KPARAM_INFO
	.align		4
.L_1770:
        /*0048*/ 	.byte	0x04, 0x17
        /*004a*/ 	.short	(.L_1772 - .L_1771)
.L_1771:
        /*004c*/ 	.word	0x00000000
        /*0050*/ 	.short	0x0002
        /*0052*/ 	.short	0x0020
        /*0054*/ 	.byte	0x00, 0xf0, 0x81, 0x00


	//----- nvinfo : EIATTR_KPARAM_INFO
	.align		4
.L_1772:
        /*0058*/ 	.byte	0x04, 0x17
        /*005a*/ 	.short	(.L_1774 - .L_1773)
.L_1773:
        /*005c*/ 	.word	0x00000000
        /*0060*/ 	.short	0x0001
        /*0062*/ 	.short	0x0008
        /*0064*/ 	.byte	0x00, 0xf0, 0x61, 0x00


	//----- nvinfo : EIATTR_KPARAM_INFO
	.align		4
.L_1774:
        /*0068*/ 	.byte	0x04, 0x17
        /*006a*/ 	.short	(.L_1776 - .L_1775)
.L_1775:
        /*006c*/ 	.word	0x00000000
        /*0070*/ 	.short	0x0000
        /*0072*/ 	.short	0x0000
        /*0074*/ 	.byte	0x00, 0xf0, 0x11, 0x00


	//----- nvinfo : EIATTR_SPARSE_MMA_MASK
	.align		4
.L_1776:
        /*0078*/ 	.byte	0x03, 0x50
        /*007a*/ 	.short	0x0000


	//----- nvinfo : EIATTR_MAXREG_COUNT
	.align		4
        /*007c*/ 	.byte	0x03, 0x1b
        /*007e*/ 	.short	0x00ff


	//----- nvinfo : EIATTR_MERCURY_ISA_VERSION
	.align		4
        /*0080*/ 	.byte	0x03, 0x5f
        /*0082*/ 	.short	0x0101


	//----- nvinfo : EIATTR_EXIT_INSTR_OFFSETS
	.align		4
        /*0084*/ 	.byte	0x04, 0x1c
        /*0086*/ 	.short	(.L_1778 - .L_1777)


	//   ....[0]....
.L_1777:
        /*0088*/ 	.word	0x00000af0


	//   ....[1]....
        /*008c*/ 	.word	0x00000b40


	//----- nvinfo : EIATTR_MAX_THREADS
	.align		4
.L_1778:
        /*0090*/ 	.byte	0x04, 0x05
        /*0092*/ 	.short	(.L_1780 - .L_1779)
.L_1779:
        /*0094*/ 	.word	0x00000080
        /*0098*/ 	.word	0x00000001
        /*009c*/ 	.word	0x00000001


	//----- nvinfo : EIATTR_CRS_STACK_SIZE
	.align		4
.L_1780:
        /*00a0*/ 	.byte	0x04, 0x1e
        /*00a2*/ 	.short	(.L_1782 - .L_1781)
.L_1781:
        /*00a4*/ 	.word	0x00000000


	//----- nvinfo : EIATTR_CBANK_PARAM_SIZE
	.align		4
.L_1782:
        /*00a8*/ 	.byte	0x03, 0x19
        /*00aa*/ 	.short	0x0044


	//----- nvinfo : EIATTR_PARAM_CBANK
	.align		4
        /*00ac*/ 	.byte	0x04, 0x0a
        /*00ae*/ 	.short	(.L_1784 - .L_1783)
	.align		4
.L_1783:
        /*00b0*/ 	.word	index@(.nv.constant0._ZN2at6native27unrolled_elementwise_kernelIZZZNS0_54_GLOBAL__N__d8c5977b_16_LinearAlgebra_cu_140f0503_289316addr_kernel_cudaERNS_14TensorIteratorERKN3c106ScalarES8_ENKUlvE_clEvENKUlvE7_clEvEUlNS5_7complexIfEESC_SC_E0_St5arrayIPcLm4EELi4E23TrivialOffsetCalculatorILi3EjESH_ILi1EjENS0_6memory15LoadWithoutCastENSK_16StoreWithoutCastEEEviT_T0_T2_T3_T4_T5_)
        /*00b4*/ 	.short	0x0210
        /*00b6*/ 	.short	0x0044


	//----- nvinfo : EIATTR_SW_WAR
	.align		4
.L_1784:
        /*00b8*/ 	.byte	0x04, 0x36
        /*00ba*/ 	.short	(.L_1786 - .L_1785)
.L_1785:
        /*00bc*/ 	.word	0x00000008
.L_1786:


//--------------------- .nv.info._ZN2at6native29vectorized_elementwise_kernelILi2EZZZNS0_54_GLOBAL__N__d8c5977b_16_LinearAlgebra_cu_140f0503_289316addr_kernel_cudaERNS_14TensorIteratorERKN3c106ScalarES8_ENKUlvE_clEvENKUlvE7_clEvEUlNS5_7complexIfEESC_SC_E0_St5arrayIPcLm4EEEEviT0_T1_ --------------------------
	.section	.nv.info._ZN2at6native29vectorized_elementwise_kernelILi2EZZZNS0_54_GLOBAL__N__d8c5977b_16_LinearAlgebra_cu_140f0503_289316addr_kernel_cudaERNS_14TensorIteratorERKN3c106ScalarES8_ENKUlvE_clEvENKUlvE7_clEvEUlNS5_7complexIfEESC_SC_E0_St5arrayIPcLm4EEEEviT0_T1_,"",@"SHT_CUDA_INFO"
	.sectionflags	@""
	.align	4


	//----- nvinfo : EIATTR_CUDA_API_VERSION
	.align		4
        /*0000*/ 	.byte	0x04, 0x37
        /*0002*/ 	.short	(.L_1788 - .L_1787)
.L_1787:
        /*0004*/ 	.word	0x00000082


	//----- nvinfo : EIATTR_KPARAM_INFO
	.align		4
.L_1788:
        /*0008*/ 	.byte	0x04, 0x17
        /*000a*/ 	.short	(.L_1790 - .L_1789)
.L_1789:
        /*000c*/ 	.word	0x00000000
        /*0010*/ 	.short	0x0002
        /*0012*/ 	.short	0x0020
        /*0014*/ 	.byte	0x00, 0xf0, 0x81, 0x00


	//----- nvinfo : EIATTR_KPARAM_INFO
	.align		4
.L_1790:
        /*0018*/ 	.byte	0x04, 0x17
        /*001a*/ 	.short	(.L_1792 - .L_1791)
.L_1791:
        /*001c*/ 	.word	0x00000000
        /*0020*/ 	.short	0x0001
        /*0022*/ 	.short	0x0008
        /*0024*/ 	.byte	0x00, 0xf0, 0x61, 0x00


	//----- nvinfo : EIATTR_KPARAM_INFO
	.align		4
.L_1792:
        /*0028*/ 	.byte	0x04, 0x17
        /*002a*/ 	.short	(.L_1794 - .L_1793)
.L_1793:
        /*002c*/ 	.word	0x00000000
        /*0030*/ 	.short	0x0000
        /*0032*/ 	.short	0x0000
        /*0034*/ 	.byte	0x00, 0xf0, 0x11, 0x00


	//----- nvinfo : EIATTR_SPARSE_MMA_MASK
	.align		4
.L_1794:
        /*0038*/ 	.byte	0x03, 0x50
        /*003a*/ 	.short	0x0000


	//----- nvinfo : EIATTR_MAXREG_COUNT
	.align		4
        /*003c*/ 	.byte	0x03, 0x1b
        /*003e*/ 	.short	0x00ff


	//----- nvinfo : EIATTR_MERCURY_ISA_VERSION
	.align		4
        /*0040*/ 	.byte	0x03, 0x5f
        /*0042*/ 	.short	0x0101


	//----- nvinfo : EIATTR_EXIT_INSTR_OFFSETS
	.align		4
        /*0044*/ 	.byte	0x04, 0x1c
        /*0046*/ 	.short	(.L_1796 - .L_1795)


	//   ....[0]....
.L_1795:
        /*0048*/ 	.word	0x00000970


	//   ....[1]....
        /*004c*/ 	.word	0x00001fa0


	//   ....[2]....
        /*0050*/ 	.word	0x00001ff0


	//----- nvinfo : EIATTR_MAX_THREADS
	.align		4
.L_1796:
        /*0054*/ 	.byte	0x04, 0x05
        /*0056*/ 	.short	(.L_1798 - .L_1797)
.L_1797:
        /*0058*/ 	.word	0x00000080
        /*005c*/ 	.word	0x00000001
        /*0060*/ 	.word	0x00000001


	//----- nvinfo : EIATTR_CRS_STACK_SIZE
	.align		4
.L_1798:
        /*0064*/ 	.byte	0x04, 0x1e
        /*0066*/ 	.short	(.L_1800 - .L_1799)
.L_1799:
        /*0068*/ 	.word	0x00000000


	//----- nvinfo : EIATTR_CBANK_PARAM_SIZE
	.align		4
.L_1800:
        /*006c*/ 	.byte	0x03, 0x19
        /*006e*/ 	.short	0x0040


	//----- nvinfo : EIATTR_PARAM_CBANK
	.align		4
        /*0070*/ 	.byte	0x04, 0x0a
        /*0072*/ 	.short	(.L_1802 - .L_1801)
	.align		4
.L_1801:
        /*0074*/ 	.word	index@(.nv.constant0._ZN2at6native29vectorized_elementwise_kernelILi2EZZZNS0_54_GLOBAL__N__d8c5977b_16_LinearAlgebra_cu_140f0503_289316addr_kernel_cudaERNS_14TensorIteratorERKN3c106ScalarES8_ENKUlvE_clEvENKUlvE7_clEvEUlNS5_7complexIfEESC_SC_E0_St5arrayIPcLm4EEEEviT0_T1_)
        /*0078*/ 	.short	0x0210
        /*007a*/ 	.short	0x0040


	//----- nvinfo : EIATTR_SW_WAR
	.align		4
.L_1802:
        /*007c*/ 	.byte	0x04, 0x36
        /*007e*/ 	.short	(.L_1804 - .L_1803)
.L_1803:
        /*0080*/ 	.word	0x00000008
.L_1804:


//--------------------- .nv.info._ZN2at6native29vectorized_elementwise_kernelILi4EZZZNS0_54_GLOBAL__N__d8c5977b_16_LinearAlgebra_cu_140f0503_289316addr_kernel_cudaERNS_14TensorIteratorERKN3c106ScalarES8_ENKUlvE_clEvENKUlvE7_clEvEUlNS5_7complexIfEESC_SC_E0_St5arrayIPcLm4EEEEviT0_T1_ --------------------------
	.section	.nv.info._ZN2at6native29vectorized_elementwise_kernelILi4EZZZNS0_54_GLOBAL__N__d8c5977b_16_LinearAlgebra_cu_140f0503_289316addr_kernel_cudaERNS_14TensorIteratorERKN3c106ScalarES8_ENKUlvE_clEvENKUlvE7_clEvEUlNS5_7complexIfEESC_SC_E0_St5arrayIPcLm4EEEEviT0_T1_,"",@"SHT_CUDA_INFO"
	.sectionflags	@""
	.align	4


	//----- nvinfo : EIATTR_CUDA_API_VERSION
	.align		4
        /*0000*/ 	.byte	0x04, 0x37
        /*0002*/ 	.short	(.L_1806 - .L_1805)
.L_1805:
        /*0004*/ 	.word	0x00000082


	//----- nvinfo : EIATTR_KPARAM_INFO
	.align		4
.L_1806:
        /*0008*/ 	.byte	0x04, 0x17
        /*000a*/ 	.short	(.L_1808 - .L_1807)
.L_1807:
        /*000c*/ 	.word	0x00000000
        /*0010*/ 	.short	0x0002
        /*0012*/ 	.short	0x0020
        /*0014*/ 	.byte	0x00, 0xf0, 0x81, 0x00


	//----- nvinfo : EIATTR_KPARAM_INFO
	.align		4
.L_1808:
        /*0018*/ 	.byte	0x04, 0x17
        /*001a*/ 	.short	(.L_1810 - .L_1809)
.L_1809:
        /*001c*/ 	.word	0x00000000
        /*0020*/ 	.short	0x0001
        /*0022*/ 	.short	0x0008
        /*0024*/ 	.byte	0x00, 0xf0, 0x61, 0x00


	//----- nvinfo : EIATTR_KPARAM_INFO
	.align		4
.L_1810:
        /*0028*/ 	.byte	0x04, 0x17
        /*002a*/ 	.short	(.L_1812 - .L_1811)
.L_1811:
        /*002c*/ 	.word	0x00000000
        /*0030*/ 	.short	0x0000
        /*0032*/ 	.short	0x0000
        /*0034*/ 	.byte	0x00, 0xf0, 0x11, 0x00


	//----- nvinfo : EIATTR_SPARSE_MMA_MASK
	.align		4
.L_1812:
        /*0038*/ 	.byte	0x03, 0x50
        /*003a*/ 	.short	0x0000


	//----- nvinfo : EIATTR_MAXREG_COUNT
	.align		4
        /*003c*/ 	.byte	0x03, 0x1b
        /*003e*/ 	.short	0x00ff


	//----- nvinfo : EIATTR_MERCURY_ISA_VERSION
	.align		4
        /*0040*/ 	.byte	0x03, 0x5f
        /*0042*/ 	.short	0x0101


	//----- nvinfo : EIATTR_EXIT_INSTR_OFFSETS
	.align		4
        /*0044*/ 	.byte	0x04, 0x1c
        /*0046*/ 	.short	(.L_1814 - .L_1813)


	//   ....[0]....
.L_1813:
        /*0048*/ 	.word	0x00000970


	//   ....[1]....
        /*004c*/ 	.word	0x00001fa0


	//   ....[2]....
        /*0050*/ 	.word	0x00001ff0


	//----- nvinfo : EIATTR_MAX_THREADS
	.align		4
.L_1814:
        /*0054*/ 	.byte	0x04, 0x05
        /*0056*/ 	.short	(.L_1816 - .L_1815)
.L_1815:
        /*0058*/ 	.word	0x00000080
        /*005c*/ 	.word	0x00000001
        /*0060*/ 	.word	0x00000001


	//----- nvinfo : EIATTR_CRS_STACK_SIZE
	.align		4
.L_1816:
        /*0064*/ 	.byte	0x04, 0x1e
        /*0066*/ 	.short	(.L_1818 - .L_1817)
.L_1817:
        /*0068*/ 	.word	0x00000000


	//----- nvinfo : EIATTR_CBANK_PARAM_SIZE
	.align		4
.L_1818:
        /*006c*/ 	.byte	0x03, 0x19
        /*006e*/ 	.short	0x0040


	//----- nvinfo : EIATTR_PARAM_CBANK
	.align		4
        /*0070*/ 	.byte	0x04, 0x0a
        /*0072*/ 	.short	(.L_1820 - .L_1819)
	.align		4
.L_1819:
        /*0074*/ 	.word	index@(.nv.constant0._ZN2at6native29vectorized_elementwise_kernelILi4EZZZNS0_54_GLOBAL__N__d8c5977b_16_LinearAlgebra_cu_140f0503_289316addr_kernel_cudaERNS_14TensorIteratorERKN3c106ScalarES8_ENKUlvE_clEvENKUlvE7_clEvEUlNS5_7complexIfEESC_SC_E0_St5arrayIPcLm4EEEEviT0_T1_)
        /*0078*/ 	.short	0x0210
        /*007a*/ 	.short	0x0040


	//----- nvinfo : EIATTR_SW_WAR
	.align		4
.L_1820:
        /*007c*/ 	.byte	0x04, 0x36
        /*007e*/ 	.short	(.L_1822 - .L_1821)
.L_1821:
        /*0080*/ 	.word	0x00000008
.L_1822:


//--------------------- .nv.info._ZN2at6native29vectorized_elementwise_kernelILi8EZZZNS0_54_GLOBAL__N__d8c5977b_16_LinearAlgebra_cu_140f0503_289316addr_kernel_cudaERNS_14TensorIteratorERKN3c106ScalarES8_ENKUlvE_clEvENKUlvE7_clEvEUlNS5_7complexIfEESC_SC_E0_St5arrayIPcLm4EEEEviT0_T1_ --------------------------
	.section	.nv.info._ZN2at6native29vectorized_elementwise_kernelILi8EZZZNS0_54_GLOBAL__N__d8c5977b_16_LinearAlgebra_cu_140f0503_289316addr_kernel_cudaERNS_14TensorIteratorERKN3c106ScalarES8_ENKUlvE_clEvENKUlvE7_clEvEUlNS5_7complexIfEESC_SC_E0_St5arrayIPcLm4EEEEviT0_T1_,"",@"SHT_CUDA_INFO"
	.sectionflags	@""
	.align	4


	//----- nvinfo : EIATTR_CUDA_API_VERSION
	.align		4
        /*0000*/ 	.byte	0x04, 0x37
        /*0002*/ 	.short	(.L_1824 - .L_1823)
.L_1823:
        /*0004*/ 	.word	0x00000082


	//----- nvinfo : EIATTR_KPARAM_INFO
	.align		4
.L_1824:
        /*0008*/ 	.byte	0x04, 0x17
        /*000a*/ 	.short	(.L_1826 - .L_1825)
.L_1825:
        /*000c*/ 	.word	0x00000000
        /*0010*/ 	.short	0x0002
        /*0012*/ 	.short	0x0020
        /*0014*/ 	.byte	0x00, 0xf0, 0x81, 0x00


	//----- nvinfo : EIATTR_KPARAM_INFO
	.align		4
.L_1826:
        /*0018*/ 	.byte	0x04, 0x17
        /*001a*/ 	.short	(.L_1828 - .L_1827)
.L_1827:
        /*001c*/ 	.word	0x00000000
        /*0020*/ 	.short	0x0001
        /*0022*/ 	.short	0x0008
        /*0024*/ 	.byte	0x00, 0xf0, 0x61, 0x00


	//----- nvinfo : EIATTR_KPARAM_INFO
	.align		4
.L_1828:
        /*0028*/ 	.byte	0x04, 0x17
        /*002a*/ 	.short	(.L_1830 - .L_1829)
.L_1829:
        /*002c*/ 	.word	0x00000000
        /*0030*/ 	.short	0x0000
        /*0032*/ 	.short	0x0000
        /*0034*/ 	.byte	0x00, 0xf0, 0x11, 0x00


	//----- nvinfo : EIATTR_SPARSE_MMA_MASK
	.align		4
.L_1830:
        /*0038*/ 	.byte	0x03, 0x50
        /*003a*/ 	.short	0x0000


	//----- nvinfo : EIATTR_MAXREG_COUNT
	.align		4
        /*003c*/ 	.byte	0x03, 0x1b
        /*003e*/ 	.short	0x00ff


	//----- nvinfo : EIATTR_MERCURY_ISA_VERSION
	.align		4
        /*0040*/ 	.byte	0x03, 0x5f
        /*0042*/ 	.short	0x0101


	//----- nvinfo : EIATTR_EXIT_INSTR_OFFSETS
	.align		4
        /*0044*/ 	.byte	0x04, 0x1c
        /*0046*/ 	.short	(.L_1832 - .L_1831)


	//   ....[0]....
.L_1831:
        /*0048*/ 	.word	0x00000970


	//   ....[1]....
        /*004c*/ 	.word	0x00001fa0


	//   ....[2]....
        /*0050*/ 	.word	0x00001ff0


	//----- nvinfo : EIATTR_MAX_THREADS
	.align		4
.L_1832:
        /*0054*/ 	.byte	0x04, 0x05
        /*0056*/ 	.short	(.L_1834 - .L_1833)
.L_1833:
        /*0058*/ 	.word	0x00000080
        /*005c*/ 	.word	0x00000001
        /*0060*/ 	.word	0x00000001


	//----- nvinfo : EIATTR_CRS_STACK_SIZE
	.align		4
.L_1834:
        /*0064*/ 	.byte	0x04, 0x1e
        /*0066*/ 	.short	(.L_1836 - .L_1835)
.L_1835:
        /*0068*/ 	.word	0x00000000


	//----- nvinfo : EIATTR_CBANK_PARAM_SIZE
	.align		4
.L_1836:
        /*006c*/ 	.byte	0x03, 0x19
        /*006e*/ 	.short	0x0040


	//----- nvinfo : EIATTR_PARAM_CBANK
	.align		4
        /*0070*/ 	.byte	0x04, 0x0a
        /*0072*/ 	.short	(.L_1838 - .L_1837)
	.align		4
.L_1837:
        /*0074*/ 	.word	index@(.nv.constant0._ZN2at6native29vectorized_elementwise_kernelILi8EZZZNS0_54_GLOBAL__N__d8c5977b_16_LinearAlgebra_cu_140f0503_289316addr_kernel_cudaERNS_14TensorIteratorERKN3c106ScalarES8_ENKUlvE_clEvENKUlvE7_clEvEUlNS5_7complexIfEESC_SC_E0_St5arrayIPcLm4EEEEviT0_T1_)
        /*0078*/ 	.short	0x0210
        /*007a*/ 	.short	0x0040


	//----- nvinfo : EIATTR_SW_WAR
	.align		4
.L_1838:
        /*007c*/ 	.byte	0x04, 0x36
        /*007e*/ 	.short	(.L_1840 - .L_1839)
.L_1839:
        /*0080*/ 	.word	0x00000008
.L_1840:


//--------------------- .nv.info._ZN2at6native18elementwise_kernelILi128ELi4EZNS0_15gpu_kernel_implIZZZNS0_54_GLOBAL__N__d8c5977b_16_LinearAlgebra_cu_140f0503_289316addr_kernel_cudaERNS_14TensorIteratorERKN3c106ScalarES9_ENKUlvE_clEvENKUlvE7_clEvEUlNS6_7complexIfEESD_SD_E_EEvRNS_18TensorIteratorBaseERKT_EUliE_EEviT1_ --------------------------
	.section	.nv.info._ZN2at6native18elementwise_kernelILi128ELi4EZNS0_15gpu_kernel_implIZZZNS0_54_GLOBAL__N__d8c5977b_16_LinearAlgebra_cu_140f0503_289316addr_kernel_cudaERNS_14TensorIteratorERKN3c106ScalarES9_ENKUlvE_clEvENKUlvE7_clEvEUlNS6_7complexIfEESD_SD_E_EEvRNS_18TensorIteratorBaseERKT_EUliE_EEviT1_,"",@"SHT_CUDA_INFO"
	.sectionflags	@""
	.align	4


	//----- nvinfo : EIATTR_CUDA_API_VERSION
	.align		4
        /*0000*/ 	.byte	0x04, 0x37
        /*0002*/ 	.short	(.L_1842 - .L_1841)
.L_1841:
        /*0004*/ 	.word	0x00000082


	//----- nvinfo : EIATTR_KPARAM_INFO
	.align		4
.L_1842:
        /*0008*/ 	.byte	0x04, 0x17
        /*000a*/ 	.short	(.L_1844 - .L_1843)
.L_1843:
        /*000c*/ 	.word	0x00000000
        /*0010*/ 	.short	0x0001
        /*0012*/ 	.short	0x0008
        /*0014*/ 	.byte	0x00, 0xf0, 0x01, 0x0c


	//----- nvinfo : EIATTR_KPARAM_INFO
	.align		4
.L_1844:
        /*0018*/ 	.byte	0x04, 0x17
        /*001a*/ 	.short	(.L_1846 - .L_1845)
.L_1845:
        /*001c*/ 	.word	0x00000000
        /*0020*/ 	.short	0x0000
        /*0022*/ 	.short	0x0000
        /*0024*/ 	.byte	0x00, 0xf0, 0x11, 0x00


	//----- nvinfo : EIATTR_SPARSE_MMA_MASK
	.align		4
.L_1846:
        /*0028*/ 	.byte	0x03, 0x50
        /*002a*/ 	.short	0x0000


	//----- nvinfo : EIATTR_MAXREG_COUNT
	.align		4
        /*002c*/ 	.byte	0x03, 0x1b
        /*002e*/ 	.short	0x0080


	//----- nvinfo : EIATTR_EXTERNS
	.align		4
        /*0030*/ 	.byte	0x04, 0x0f
        /*0032*/ 	.short	(.L_1848 - .L_1847)


	//   ....[0]....
	.align		4
.L_1847:
        /*0034*/ 	.word	index@(__assertfail)


	//----- nvinfo : EIATTR_MERCURY_ISA_VERSION
	.align		4
.L_1848:
        /*0038*/ 	.byte	0x03, 0x5f
        /*003a*/ 	.short	0x0101


	//----- nvinfo : EIATTR_SYSCALL_OFFSETS
	.align		4
        /*003c*/ 	.byte	0x04, 0x46
        /*003e*/ 	.short	(.L_1850 - .L_1849)


	//   ....[0]....
.L_1849:
        /*0040*/ 	.word	0x00001870


	//   ....[1]....
        /*0044*/ 	.word	0x00002750


	//   ....[2]....
        /*0048*/ 	.word	0x000036d0


	//   ....[3]....
        /*004c*/ 	.word	0x000045e0


	//   ....[4]....
        /*0050*/ 	.word	0x00005e70


	//   ....[5]....
        /*0054*/ 	.word	0x00006d50


	//   ....[6]....
        /*0058*/ 	.word	0x00007cd0


	//   ....[7]....
        /*005c*/ 	.word	0x00008be0


	//   ....[8]....
        /*0060*/ 	.word	0x0000a460


	//   ....[9]....
        /*0064*/ 	.word	0x0000b340


	//   ....[10]....
        /*0068*/ 	.word	0x0000c2c0


	//   ....[11]....
        /*006c*/ 	.word	0x0000d1d0


	//   ....[12]....
        /*0070*/ 	.word	0x0000ea40


	//   ....[13]....
        /*0074*/ 	.word	0x0000f920


	//   ....[14]....
        /*0078*/ 	.word	0x000108a0


	//   ....[15]....
        /*007c*/ 	.word	0x000117b0


	//----- nvinfo : EIATTR_EXIT_INSTR_OFFSETS
	.align		4
.L_1850:
        /*0080*/ 	.byte	0x04, 0x1c
        /*0082*/ 	.short	(.L_1852 - .L_1851)


	//   ....[0]....
.L_1851:
        /*0084*/ 	.word	0x0000d280


	//   ....[1]....
        /*0088*/ 	.word	0x00010ac0


	//   ....[2]....
        /*008c*/ 	.word	0x00010b00


	//   ....[3]....
        /*0090*/ 	.word	0x00010b90


	//   ....[4]....
        /*0094*/ 	.word	0x00010bc0


	//   ....[5]....
        /*0098*/ 	.word	0x00010bf0


	//   ....[6]....
        /*009c*/ 	.word	0x00010c70


	//   ....[7]....
        /*00a0*/ 	.word	0x00010ca0


	//   ....[8]....
        /*00a4*/ 	.word	0x00010d20


	//   ....[9]....
        /*00a8*/ 	.word	0x00010d50


	//   ....[10]....
        /*00ac*/ 	.word	0x00010d90


	//   ....[11]....
        /*00b0*/ 	.word	0x00010e70


	//   ....[12]....
        /*00b4*/ 	.word	0x00010ed0


	//   ....[13]....
        /*00b8*/ 	.word	0x00011050


	//   ....[14]....
        /*00bc*/ 	.word	0x000111a0


	//   ....[15]....
        /*00c0*/ 	.word	0x000111d0


	//   ....[16]....
        /*00c4*/ 	.word	0x00011280


	//   ....[17]....
        /*00c8*/ 	.word	0x000113f0


	//   ....[18]....
        /*00cc*/ 	.word	0x00011560


	//   ....[19]....
        /*00d0*/ 	.word	0x000116b0


	//   ....[20]....
        /*00d4*/ 	.word	0x000117c0


	//   ....[21]....
        /*00d8*/ 	.word	0x000117f0


	//   ....[22]....
        /*00dc*/ 	.word	0x00011820


	//----- nvinfo : EIATTR_MAX_THREADS
	.align		4
.L_1852:
        /*00e0*/ 	.byte	0x04, 0x05
        /*00e2*/ 	.short	(.L_1854 - .L_1853)
.L_1853:
        /*00e4*/ 	.word	0x00000080
        /*00e8*/ 	.word	0x00000001
        /*00ec*/ 	.word	0x00000001


	//----- nvinfo : EIATTR_CRS_STACK_SIZE
	.align		4
.L_1854:
        /*00f0*/ 	.byte	0x04, 0x1e
        /*00f2*/ 	.short	(.L_1856 - .L_1855)
.L_1855:
        /*00f4*/ 	.word	0x00000000


	//----- nvinfo : EIATTR_CBANK_PARAM_SIZE
	.align		4
.L_1856:
        /*00f8*/ 	.byte	0x03, 0x19
        /*00fa*/ 	.short	0x0308


	//----- nvinfo : EIATTR_PARAM_CBANK
	.align		4
        /*00fc*/ 	.byte	0x04, 0x0a
        /*00fe*/ 	.short	(.L_1858 - .L_1857)
	.align		4
.L_1857:
        /*0100*/ 	.word	index@(.nv.constant0._ZN2at6native18elementwise_kernelILi128ELi4EZNS0_15gpu_kernel_implIZZZNS0_54_GLOBAL__N__d8c5977b_16_LinearAlgebra_cu_140f0503_289316addr_kernel_cudaERNS_14TensorIteratorERKN3c106ScalarES9_ENKUlvE_clEvENKUlvE7_clEvEUlNS6_7complexIfEESD_SD_E_EEvRNS_18TensorIteratorBaseERKT_EUliE_EEviT1_)
        /*0104*/ 	.short	0x0210
        /*0106*/ 	.short	0x0308


	//----- nvinfo : EIATTR_SW_WAR
	.align		4
.L_1858:
        /*0108*/ 	.byte	0x04, 0x36
        /*010a*/ 	.short	(.L_1860 - .L_1859)
.L_1859:
        /*010c*/ 	.word	0x00000008
.L_1860:


//--------------------- .nv.info._ZN2at6native27unrolled_elementwise_kernelIZZZNS0_54_GLOBAL__N__d8c5977b_16_LinearAlgebra_cu_140f0503_289316addr_kernel_cudaERNS_14TensorIteratorERKN3c106ScalarES8_ENKUlvE_clEvENKUlvE7_clEvEUlNS5_7complexIfEESC_SC_E_St5arrayIPcLm4EELi4E23TrivialOffsetCalculatorILi3EjESH_ILi1EjENS0_6memory12LoadWithCastILi3EEENSK_13StoreWithCastILi1EEEEEviT_T0_T2_T3_T4_T5_ --------------------------
	.section	.nv.info._ZN2at6native27unrolled_elementwise_kernelIZZZNS0_54_GLOBAL__N__d8c5977b_16_LinearAlgebra_cu_140f0503_289316addr_kernel_cudaERNS_14TensorIteratorERKN3c106ScalarES8_ENKUlvE_clEvENKUlvE7_clEvEUlNS5_7complexIfEESC_SC_E_St5arrayIPcLm4EELi4E23TrivialOffsetCalculatorILi3EjESH_ILi1EjENS0_6memory12LoadWithCastILi3EEENSK_13StoreWithCastILi1EEEEEviT_T0_T2_T3_T4_T5_,"",@"SHT_CUDA_INFO"
	.sectionflags	@""
	.align	4


	//----- nvinfo : EIATTR_CUDA_API_VERSION
	.align		4
        /*0000*/ 	.byte	0x04, 0x37
        /*0002*/ 	.short	(.L_1862 - .L_1861)
.L_1861:
        /*0004*/ 	.word	0x00000082


	//----- nvinfo : EIATTR_KPARAM_INFO
	.align		4
.L_1862:
        /*0008*/ 	.byte	0x04, 0x17
        /*000a*/ 	.short	(.L_1864 - .L_1863)
.L_1863:
        /*000c*/ 	.word	0x00000000
        /*0010*/ 	.short	0x0006
        /*0012*/ 	.short	0x004c
        /*0014*/ 	.byte	0x00, 0xf0, 0x21, 0x00


	//----- nvinfo : EIATTR_KPARAM_INFO
	.align		4
.L_1864:
        /*0018*/ 	.byte	0x04, 0x17
        /*001a*/ 	.short	(.L_1866 - .L_1865)
.L_1865:
        /*001c*/ 	.word	0x00000000
        /*0020*/ 	.short	0x0005
        /*0022*/ 	.short	0x003c
        /*0024*/ 	.byte	0x00, 0xf0, 0x41, 0x00


	//----- nvinfo : EIATTR_KPARAM_INFO
	.align		4
.L_1866:
        /*0028*/ 	.byte	0x04, 0x17
        /*002a*/ 	.short	(.L_1868 - .L_1867)
.L_1867:
        /*002c*/ 	.word	0x00000000
        /*0030*/ 	.short	0x0004
        /*0032*/ 	.short	0x0039
        /*0034*/ 	.byte	0x00, 0xf0, 0x05, 0x00


	//----- nvinfo : EIATTR_KPARAM_INFO
	.align		4
.L_1868:
        /*0038*/ 	.byte	0x04, 0x17
        /*003a*/ 	.short	(.L_1870 - .L_1869)
.L_1869:
        /*003c*/ 	.word	0x00000000
        /*0040*/ 	.short	0x0003
        /*0042*/ 	.short	0x0038
        /*0044*/ 	.byte	0x00, 0xf0, 0x05, 0x00


	//----- nvinfo : EIATTR_KPARAM_INFO
	.align		4
.L_1870:
        /*0048*/ 	.byte	0x04, 0x17
        /*004a*/ 	.short	(.L_1872 - .L_1871)
.L_1871:
        /*004c*/ 	.word	0x00000000
        /*0050*/ 	.short	0x0002
        /*0052*/ 	.short	0x0018
        /*0054*/ 	.byte	0x00, 0xf0, 0x81, 0x00


	//----- nvinfo : EIATTR_KPARAM_INFO
	.align		4
.L_1872:
        /*0058*/ 	.byte	0x04, 0x17
        /*005a*/ 	.short	(.L_1874 - .L_1873)
.L_1873:
        /*005c*/ 	.word	0x00000000
        /*0060*/ 	.short	0x0001
        /*0062*/ 	.short	0x0008
        /*0064*/ 	.byte	0x00, 0xf0, 0x41, 0x00


	//----- nvinfo : EIATTR_KPARAM_INFO
	.align		4
.L_1874:
        /*0068*/ 	.byte	0x04, 0x17
        /*006a*/ 	.short	(.L_1876 - .L_1875)
.L_1875:
        /*006c*/ 	.word	0x00000000
        /*0070*/ 	.short	0x0000
        /*0072*/ 	.short	0x0000
        /*0074*/ 	.byte	0x00, 0xf0, 0x11, 0x00


	//----- nvinfo : EIATTR_SPARSE_MMA_MASK
	.align		4
.L_1876:
        /*0078*/ 	.byte	0x03, 0x50
        /*007a*/ 	.short	0x0000


	//----- nvinfo : EIATTR_MAXREG_COUNT
	.align		4
        /*007c*/ 	.byte	0x03, 0x1b
        /*007e*/ 	.short	0x00ff


	//----- nvinfo : EIATTR_EXTERNS
	.align		4
        /*0080*/ 	.byte	0x04, 0x0f
        /*0082*/ 	.short	(.L_1878 - .L_1877)


	//   ....[0]....
	.align		4
.L_1877:
        /*0084*/ 	.word	index@(__assertfail)


	//----- nvinfo : EIATTR_MERCURY_ISA_VERSION
	.align		4
.L_1878:
        /*0088*/ 	.byte	0x03, 0x5f
        /*008a*/ 	.short	0x0101


	//----- nvinfo : EIATTR_SYSCALL_OFFSETS
	.align		4
        /*008c*/ 	.byte	0x04, 0x46
        /*008e*/ 	.short	(.L_1880 - .L_1879)


	//   ....[0]....
.L_1879:
        /*0090*/ 	.word	0x00000270


	//   ....[1]....
        /*0094*/ 	.word	0x00001160


	//   ....[2]....
        /*0098*/ 	.word	0x000020f0


	//   ....[3]....
        /*009c*/ 	.word	0x00002390


	//   ....[4]....
        /*00a0*/ 	.word	0x00003280


	//   ....[5]....
        /*00a4*/ 	.word	0x00004210


	//   ....[6]....
        /*00a8*/ 	.word	0x000044c0


	//   ....[7]....
        /*00ac*/ 	.word	0x000053b0


	//   ....[8]....
        /*00b0*/ 	.word	0x00006340


	//   ....[9]....
        /*00b4*/ 	.word	0x000065e0


	//   ....[10]....
        /*00b8*/ 	.word	0x000074e0


	//   ....[11]....
        /*00bc*/ 	.word	0x00008460


	//   ....[12]....
        /*00c0*/ 	.word	0x00009870


	//   ....[13]....
        /*00c4*/ 	.word	0x0000a780


	//   ....[14]....
        /*00c8*/ 	.word	0x0000b650


	//   ....[15]....
        /*00cc*/ 	.word	0x0000c520


	//----- nvinfo : EIATTR_EXIT_INSTR_OFFSETS
	.align		4
.L_1880:
        /*00d0*/ 	.byte	0x04, 0x1c
        /*00d2*/ 	.short	(.L_1882 - .L_1881)


	//   ....[0]....
.L_1881:
        /*00d4*/ 	.word	0x0000b6f0


	//   ....[1]....
        /*00d8*/ 	.word	0x0000b830


	//   ....[2]....
        /*00dc*/ 	.word	0x0000b870


	//   ....[3]....
        /*00e0*/ 	.word	0x0000b900


	//   ....[4]....
        /*00e4*/ 	.word	0x0000b930


	//   ....[5]....
        /*00e8*/ 	.word	0x0000b960


	//   ....[6]....
        /*00ec*/ 	.word	0x0000b9e0


	//   ....[7]....
        /*00f0*/ 	.word	0x0000ba10


	//   ....[8]....
        /*00f4*/ 	.word	0x0000ba90


	//   ....[9]....
        /*00f8*/ 	.word	0x0000bac0


	//   ....[10]....
        /*00fc*/ 	.word	0x0000bb00


	//   ....[11]....
        /*0100*/ 	.word	0x0000bbe0


	//   ....[12]....
        /*0104*/ 	.word	0x0000bc40


	//   ....[13]....
        /*0108*/ 	.word	0x0000bdc0


	//   ....[14]....
        /*010c*/ 	.word	0x0000bf10


	//   ....[15]....
        /*0110*/ 	.word	0x0000bf40


	//   ....[16]....
        /*0114*/ 	.word	0x0000bff0


	//   ....[17]....
        /*0118*/ 	.word	0x0000c160


	//   ....[18]....
        /*011c*/ 	.word	0x0000c2d0


	//   ....[19]....
        /*0120*/ 	.word	0x0000c420


	//   ....[20]....
        /*0124*/ 	.word	0x0000c530


	//   ....[21]....
        /*0128*/ 	.word	0x0000c560


	//   ....[22]....
        /*012c*/ 	.word	0x0000c590


	//----- nvinfo : EIATTR_MAX_THREADS
	.align		4
.L_1882:
        /*0130*/ 	.byte	0x04, 0x05
        /*0132*/ 	.short	(.L_1884 - .L_1883)
.L_1883:
        /*0134*/ 	.word	0x00000080
        /*0138*/ 	.word	0x00000001
        /*013c*/ 	.word	0x00000001


	//----- nvinfo : EIATTR_CRS_STACK_SIZE
	.align		4
.L_1884:
        /*0140*/ 	.byte	0x04, 0x1e
        /*0142*/ 	.short	(.L_1886 - .L_1885)
.L_1885:
        /*0144*/ 	.word	0x00000000


	//----- nvinfo : EIATTR_CBANK_PARAM_SIZE
	.align		4
.L_1886:
        /*0148*/ 	.byte	0x03, 0x19
        /*014a*/ 	.short	0x0054


	//----- nvinfo : EIATTR_PARAM_CBANK
	.align		4
        /*014c*/ 	.byte	0x04, 0x0a
        /*014e*/ 	.short	(.L_1888 - .L_1887)
	.align		4
.L_1887:
        /*0150*/ 	.word	index@(.nv.constant0._ZN2at6native27unrolled_elementwise_kernelIZZZNS0_54_GLOBAL__N__d8c5977b_16_LinearAlgebra_cu_140f0503_289316addr_kernel_cudaERNS_14TensorIteratorERKN3c106ScalarES8_ENKUlvE_clEvENKUlvE7_clEvEUlNS5_7complexIfEESC_SC_E_St5arrayIPcLm4EELi4E23TrivialOffsetCalculatorILi3EjESH_ILi1EjENS0_6memory12LoadWithCastILi3EEENSK_13StoreWithCastILi1EEEEEviT_T0_T2_T3_T4_T5_)
        /*0154*/ 	.short	0x0210
        /*0156*/ 	.short	0x0054


	//----- nvinfo : EIATTR_SW_WAR
	.align		4
.L_1888:
        /*0158*/ 	.byte	0x04, 0x36
        /*015a*/ 	.short	(.L_1890 - .L_1889)
.L_1889:
        /*015c*/ 	.word	0x00000008
.L_1890:


//--------------------- .nv.info._ZN2at6native18elementwise_kernelILi128ELi2EZNS0_22gpu_kernel_impl_nocastIZZZNS0_54_GLOBAL__N__d8c5977b_16_LinearAlgebra_cu_140f0503_289316addr_kernel_cudaERNS_14TensorIteratorERKN3c106ScalarES9_ENKUlvE_clEvENKUlvE7_clEvEUlNS6_7complexIfEESD_SD_E_EEvRNS_18TensorIteratorBaseERKT_EUliE_EEviT1_ --------------------------
	.section	.nv.info._ZN2at6native18elementwise_kernelILi128ELi2EZNS0_22gpu_kernel_impl_nocastIZZZNS0_54_GLOBAL__N__d8c5977b_16_LinearAlgebra_cu_140f0503_289316addr_kernel_cudaERNS_14TensorIteratorERKN3c106ScalarES9_ENKUlvE_clEvENKUlvE7_clEvEUlNS6_7complexIfEESD_SD_E_EEvRNS_18TensorIteratorBaseERKT_EUliE_EEviT1_,"",@"SHT_CUDA_INFO"
	.sectionflags	@""
	.align	4


	//----- nvinfo : EIATTR_CUDA_API_VERSION
	.align		4
        /*0000*/ 	.byte	0x04, 0x37
        /*0002*/ 	.short	(.L_1892 - .L_1891)
.L_1891:
        /*0004*/ 	.word	0x00000082


	//----- nvinfo : EIATTR_KPARAM_INFO
	.align		4
.L_1892:
        /*0008*/ 	.byte	0x04, 0x17
        /*000a*/ 	.short	(.L_1894 - .L_1893)
.L_1893:
        /*000c*/ 	.word	0x00000000
        /*0010*/ 	.short	0x0001
        /*0012*/ 	.short	0x0008
        /*0014*/ 	.byte	0x00, 0xf0, 0xe1, 0x0b


	//----- nvinfo : EIATTR_KPARAM_INFO
	.align		4
.L_1894:
        /*0018*/ 	.byte	0x04, 0x17
        /*001a*/ 	.short	(.L_1896 - .L_1895)
.L_1895:
        /*001c*/ 	.word	0x00000000
        /*0020*/ 	.short	0x0000
        /*0022*/ 	.short	0x0000
        /*0024*/ 	.byte	0x00, 0xf0, 0x11, 0x00


	//----- nvinfo : EIATTR_SPARSE_MMA_MASK
	.align		4
.L_1896:
        /*0028*/ 	.byte	0x03, 0x50
        /*002a*/ 	.short	0x0000


	//----- nvinfo : EIATTR_MAXREG_COUNT
	.align		4
        /*002c*/ 	.byte	0x03, 0x1b
        /*002e*/ 	.short	0x0080


	//----- nvinfo : EIATTR_MERCURY_ISA_VERSION
	.align		4
        /*0030*/ 	.byte	0x03, 0x5f
        /*0032*/ 	.short	0x0101


	//----- nvinfo : EIATTR_EXIT_INSTR_OFFSETS
	.align		4
        /*0034*/ 	.byte	0x04, 0x1c
        /*0036*/ 	.short	(.L_1898 - .L_1897)


	//   ....[0]....
.L_1897:
        /*0038*/ 	.word	0x00001820


	//   ....[1]....
        /*003c*/ 	.word	0x00002f90


	//----- nvinfo : EIATTR_MAX_THREADS
	.align		4
.L_1898:
        /*0040*/ 	.byte	0x04, 0x05
        /*0042*/ 	.short	(.L_1900 - .L_1899)
.L_1899:
        /*0044*/ 	.word	0x00000080
        /*0048*/ 	.word	0x00000001
        /*004c*/ 	.word	0x00000001


	//----- nvinfo : EIATTR_CRS_STACK_SIZE
	.align		4
.L_1900:
        /*0050*/ 	.byte	0x04, 0x1e
        /*0052*/ 	.short	(.L_1902 - .L_1901)
.L_1901:
        /*0054*/ 	.word	0x00000000


	//----- nvinfo : EIATTR_CBANK_PARAM_SIZE
	.align		4
.L_1902:
        /*0058*/ 	.byte	0x03, 0x19
        /*005a*/ 	.short	0x0300


	//----- nvinfo : EIATTR_PARAM_CBANK
	.align		4
        /*005c*/ 	.byte	0x04, 0x0a
        /*005e*/ 	.short	(.L_1904 - .L_1903)
	.align		4
.L_1903:
        /*0060*/ 	.word	index@(.nv.constant0._ZN2at6native18elementwise_kernelILi128ELi2EZNS0_22gpu_kernel_impl_nocastIZZZNS0_54_GLOBAL__N__d8c5977b_16_LinearAlgebra_cu_140f0503_289316addr_kernel_cudaERNS_14TensorIteratorERKN3c106ScalarES9_ENKUlvE_clEvENKUlvE7_clEvEUlNS6_7complexIfEESD_SD_E_EEvRNS_18TensorIteratorBaseERKT_EUliE_EEviT1_)
        /*0064*/ 	.short	0x0210
        /*0066*/ 	.short	0x0300


	//----- nvinfo : EIATTR_SW_WAR
	.align		4
.L_1904:
        /*0068*/ 	.byte	0x04, 0x36
        /*006a*/ 	.short	(.L_1906 - .L_1905)
.L_1905:
        /*006c*/ 	.word	0x00000008
.L_1906:


//--------------------- .nv.info._ZN2at6native27unrolled_elementwise_kernelIZZZNS0_54_GLOBAL__N__d8c5977b_16_LinearAlgebra_cu_140f0503_289316addr_kernel_cudaERNS_14TensorIteratorERKN3c106ScalarES8_ENKUlvE_clEvENKUlvE7_clEvEUlNS5_7complexIfEESC_SC_E_St5arrayIPcLm4EELi4E23TrivialOffsetCalculatorILi3EjESH_ILi1EjENS0_6memory15LoadWithoutCastENSK_16StoreWithoutCastEEEviT_T0_T2_T3_T4_T5_ --------------------------
	.section	.nv.info._ZN2at6native27unrolled_elementwise_kernelIZZZNS0_54_GLOBAL__N__d8c5977b_16_LinearAlgebra_cu_140f0503_289316addr_kernel_cudaERNS_14TensorIteratorERKN3c106ScalarES8_ENKUlvE_clEvENKUlvE7_clEvEUlNS5_7complexIfEESC_SC_E_St5arrayIPcLm4EELi4E23TrivialOffsetCalculatorILi3EjESH_ILi1EjENS0_6memory15LoadWithoutCastENSK_16StoreWithoutCastEEEviT_T0_T2_T3_T4_T5_,"",@"SHT_CUDA_INFO"
	.sectionflags	@""
	.align	4


	//----- nvinfo : EIATTR_CUDA_API_VERSION
	.align		4
        /*0000*/ 	.byte	0x04, 0x37
        /*0002*/ 	.short	(.L_1908 - .L_1907)
.L_1907:
        /*0004*/ 	.word	0x00000082


	//----- nvinfo : EIATTR_KPARAM_INFO
	.align		4
.L_1908:
        /*0008*/ 	.byte	0x04, 0x17
        /*000a*/ 	.short	(.L_1910 - .L_1909)
.L_1909:
        /*000c*/ 	.word	0x00000000
        /*0010*/ 	.short	0x0006
        /*0012*/ 	.short	0x003b
        /*0014*/ 	.byte	0x00, 0xf0, 0x05, 0x00


	//----- nvinfo : EIATTR_KPARAM_INFO
	.align		4
.L_1910:
        /*0018*/ 	.byte	0x04, 0x17
        /*001a*/ 	.short	(.L_1912 - .L_1911)
.L_1911:
        /*001c*/ 	.word	0x00000000
        /*0020*/ 	.short	0x0005
        /*0022*/ 	.short	0x003a
        /*0024*/ 	.byte	0x00, 0xf0, 0x05, 0x00


	//----- nvinfo : EIATTR_KPARAM_INFO
	.align		4
.L_1912:
        /*0028*/ 	.byte	0x04, 0x17
        /*002a*/ 	.short	(.L_1914 - .L_1913)
.L_1913:
        /*002c*/ 	.word	0x00000000
        /*0030*/ 	.short	0x0004
        /*0032*/ 	.short	0x0039
        /*0034*/ 	.byte	0x00, 0xf0, 0x05, 0x00


	//----- nvinfo : EIATTR_KPARAM_INFO
	.align		4
.L_1914:
        /*0038*/ 	.byte	0x04, 0x17
        /*003a*/ 	.short	(.L_1916 - .L_1915)
.L_1915:
        /*003c*/ 	.word	0x00000000
        /*0040*/ 	.short	0x0003
        /*0042*/ 	.short	0x0038
        /*0044*/ 	.byte	0x00, 0xf0, 0x05, 0x00


	//----- nvinfo : EIATTR_KPARAM_INFO
	.align		4
.L_1916:
        /*0048*/ 	.byte	0x04, 0x17
        /*004a*/ 	.short	(.L_1918 - .L_1917)
.L_1917:
        /*004c*/ 	.word	0x00000000
        /*0050*/ 	.short	0x0002
        /*0052*/ 	.short	0x0018
        /*0054*/ 	.byte	0x00, 0xf0, 0x81, 0x00


	//----- nvinfo : EIATTR_KPARAM_INFO
	.align		4
.L_1918:
        /*0058*/ 	.byte	0x04, 0x17
        /*005a*/ 	.short	(.L_1920 - .L_1919)
.L_1919:
        /*005c*/ 	.word	0x00000000
        /*0060*/ 	.short	0x0001
        /*0062*/ 	.short	0x0008
        /*0064*/ 	.byte	0x00, 0xf0, 0x41, 0x00


	//----- nvinfo : EIATTR_KPARAM_INFO
	.align		4
.L_1920:
        /*0068*/ 	.byte	0x04, 0x17
        /*006a*/ 	.short	(.L_1922 - .L_1921)
.L_1921:
        /*006c*/ 	.word	0x00000000
        /*0070*/ 	.short	0x0000
        /*0072*/ 	.short	0x0000
        /*0074*/ 	.byte	0x00, 0xf0, 0x11, 0x00


	//----- nvinfo : EIATTR_SPARSE_MMA_MASK
	.align		4
.L_1922:
        /*0078*/ 	.byte	0x03, 0x50
        /*007a*/ 	.short	0x0000


	//----- nvinfo : EIATTR_MAXREG_COUNT
	.align		4
        /*007c*/ 	.byte	0x03, 0x1b
        /*007e*/ 	.short	0x00ff


	//----- nvinfo : EIATTR_MERCURY_ISA_VERSION
	.align		4
        /*0080*/ 	.byte	0x03, 0x5f
        /*0082*/ 	.short	0x0101


	//----- nvinfo : EIATTR_EXIT_INSTR_OFFSETS
	.align		4
        /*0084*/ 	.byte	0x04, 0x1c
        /*0086*/ 	.short	(.L_1924 - .L_1923)


	//   ....[0]....
.L_1923:
        /*0088*/ 	.word	0x00000830


	//   ....[1]....
        /*008c*/ 	.word	0x00000880


	//----- nvinfo : EIATTR_MAX_THREADS
	.align		4
.L_1924:
        /*0090*/ 	.byte	0x04, 0x05
        /*0092*/ 	.short	(.L_1926 - .L_1925)
.L_1925:
        /*0094*/ 	.word	0x00000080
        /*0098*/ 	.word	0x00000001
        /*009c*/ 	.word	0x00000001


	//----- nvinfo : EIATTR_CRS_STACK_SIZE
	.align		4
.L_1926:
        /*00a0*/ 	.byte	0x04, 0x1e
        /*00a2*/ 	.short	(.L_1928 - .L_1927)
.L_1927:
        /*00a4*/ 	.word	0x00000000


	//----- nvinfo : EIATTR_CBANK_PARAM_SIZE
	.align		4
.L_1928:
        /*00a8*/ 	.byte	0x03, 0x19
        /*00aa*/ 	.short	0x003c


	//----- nvinfo : EIATTR_PARAM_CBANK
	.align		4
        /*00ac*/ 	.byte	0x04, 0x0a
        /*00ae*/ 	.short	(.L_1930 - .L_1929)
	.align		4
.L_1929:
        /*00b0*/ 	.word	index@(.nv.constant0._ZN2at6native27unrolled_elementwise_kernelIZZZNS0_54_GLOBAL__N__d8c5977b_16_LinearAlgebra_cu_140f0503_289316addr_kernel_cudaERNS_14TensorIteratorERKN3c106ScalarES8_ENKUlvE_clEvENKUlvE7_clEvEUlNS5_7complexIfEESC_SC_E_St5arrayIPcLm4EELi4E23TrivialOffsetCalculatorILi3EjESH_ILi1EjENS0_6memory15LoadWithoutCastENSK_16StoreWithoutCastEEEviT_T0_T2_T3_T4_T5_)
        /*00b4*/ 	.short	0x0210
        /*00b6*/ 	.short	0x003c


	//----- nvinfo : EIATTR_SW_WAR
	.align		4
.L_1930:
        /*00b8*/ 	.byte	0x04, 0x36
        /*00ba*/ 	.short	(.L_1932 - .L_1931)
.L_1931:
        /*00bc*/ 	.word	0x00000008
.L_1932:


//--------------------- .nv.info._ZN2at6native29vectorized_elementwise_kernelILi2EZZZNS0_54_GLOBAL__N__d8c5977b_16_LinearAlgebra_cu_140f0503_289316addr_kernel_cudaERNS_14TensorIteratorERKN3c106ScalarES8_ENKUlvE_clEvENKUlvE7_clEvEUlNS5_7complexIfEESC_SC_E_St5arrayIPcLm4EEEEviT0_T1_ --------------------------
	.section	.nv.info._ZN2at6native29vectorized_elementwise_kernelILi2EZZZNS0_54_GLOBAL__N__d8c5977b_16_LinearAlgebra_cu_140f0503_289316addr_kernel_cudaERNS_14TensorIteratorERKN3c106ScalarES8_ENKUlvE_clEvENKUlvE7_clEvEUlNS5_7complexIfEESC_SC_E_St5arrayIPcLm4EEEEviT0_T1_,"",@"SHT_CUDA_INFO"
	.sectionflags	@""
	.align	4


	//----- nvinfo : EIATTR_CUDA_API_VERSION
	.align		4
        /*0000*/ 	.byte	0x04, 0x37
        /*0002*/ 	.short	(.L_1934 - .L_1933)
.L_1933:
        /*0004*/ 	.word	0x00000082


	//----- nvinfo : EIATTR_KPARAM_INFO
	.align		4
.L_1934:
        /*0008*/ 	.byte	0x04, 0x17
        /*000a*/ 	.short	(.L_1936 - .L_1935)
.L_1935:
        /*000c*/ 	.word	0x00000000
        /*0010*/ 	.short	0x0002
        /*0012*/ 	.short	0x0018
        /*0014*/ 	.byte	0x00, 0xf0, 0x81, 0x00


	//----- nvinfo : EIATTR_KPARAM_INFO
	.align		4
.L_1936:
        /*0018*/ 	.byte	0x04, 0x17
        /*001a*/ 	.short	(.L_1938 - .L_1937)
.L_1937:
        /*001c*/ 	.word	0x00000000
        /*0020*/ 	.short	0x0001
        /*0022*/ 	.short	0x0008
        /*0024*/ 	.byte	0x00, 0xf0, 0x41, 0x00


	//----- nvinfo : EIATTR_KPARAM_INFO
	.align		4
.L_1938:
        /*0028*/ 	.byte	0x04, 0x17
        /*002a*/ 	.short	(.L_1940 - .L_1939)
.L_1939:
        /*002c*/ 	.word	0x00000000
        /*0030*/ 	.short	0x0000
        /*0032*/ 	.short	0x0000
        /*0034*/ 	.byte	0x00, 0xf0, 0x11, 0x00


	//----- nvinfo : EIATTR_SPARSE_MMA_MASK
	.align		4
.L_1940:
        /*0038*/ 	.byte	0x03, 0x50
        /*003a*/ 	.short	0x0000


	//----- nvinfo : EIATTR_MAXREG_COUNT
	.align		4
        /*003c*/ 	.byte	0x03, 0x1b
        /*003e*/ 	.short	0x00ff


	//----- nvinfo : EIATTR_MERCURY_ISA_VERSION
	.align		4
        /*0040*/ 	.byte	0x03, 0x5f
        /*0042*/ 	.short	0x0101


	//----- nvinfo : EIATTR_EXIT_INSTR_OFFSETS
	.align		4
        /*0044*/ 	.byte	0x04, 0x1c
        /*0046*/ 	.short	(.L_1942 - .L_1941)


	//   ....[0]....
.L_1941:
        /*0048*/ 	.word	0x000005f0


	//   ....[1]....
        /*004c*/ 	.word	0x000016a0


	//   ....[2]....
        /*0050*/ 	.word	0x000016f0


	//----- nvinfo : EIATTR_MAX_THREADS
	.align		4
.L_1942:
        /*0054*/ 	.byte	0x04, 0x05
        /*0056*/ 	.short	(.L_1944 - .L_1943)
.L_1943:
        /*0058*/ 	.word	0x00000080
        /*005c*/ 	.word	0x00000001
        /*0060*/ 	.word	0x00000001


	//----- nvinfo : EIATTR_CRS_STACK_SIZE
	.align		4
.L_1944:
        /*0064*/ 	.byte	0x04, 0x1e
        /*0066*/ 	.short	(.L_1946 - .L_1945)
.L_1945:
        /*0068*/ 	.word	0x00000000


	//----- nvinfo : EIATTR_CBANK_PARAM_SIZE
	.align		4
.L_1946:
        /*006c*/ 	.byte	0x03, 0x19
        /*006e*/ 	.short	0x0038


	//----- nvinfo : EIATTR_PARAM_CBANK
	.align		4
        /*0070*/ 	.byte	0x04, 0x0a
        /*0072*/ 	.short	(.L_1948 - .L_1947)
	.align		4
.L_1947:
        /*0074*/ 	.word	index@(.nv.constant0._ZN2at6native29vectorized_elementwise_kernelILi2EZZZNS0_54_GLOBAL__N__d8c5977b_16_LinearAlgebra_cu_140f0503_289316addr_kernel_cudaERNS_14TensorIteratorERKN3c106ScalarES8_ENKUlvE_clEvENKUlvE7_clEvEUlNS5_7complexIfEESC_SC_E_St5arrayIPcLm4EEEEviT0_T1_)
        /*0078*/ 	.short	0x0210
        /*007a*/ 	.short	0x0038


	//----- nvinfo : EIATTR_SW_WAR
	.align		4
.L_1948:
        /*007c*/ 	.byte	0x04, 0x36
        /*007e*/ 	.short	(.L_1950 - .L_1949)
.L_1949:
        /*0080*/ 	.word	0x00000008
.L_1950:


//--------------------- .nv.info._ZN2at6native29vectorized_elementwise_kernelILi4EZZZNS0_54_GLOBAL__N__d8c5977b_16_LinearAlgebra_cu_140f0503_289316addr_kernel_cudaERNS_14TensorIteratorERKN3c106ScalarES8_ENKUlvE_clEvENKUlvE7_clEvEUlNS5_7complexIfEESC_SC_E_St5arrayIPcLm4EEEEviT0_T1_ --------------------------
	.section	.nv.info._ZN2at6native29vectorized_elementwise_kernelILi4EZZZNS0_54_GLOBAL__N__d8c5977b_16_LinearAlgebra_cu_140f0503_289316addr_kernel_cudaERNS_14TensorIteratorERKN3c106ScalarES8_ENKUlvE_clEvENKUlvE7_clEvEUlNS5_7complexIfEESC_SC_E_St5arrayIPcLm4EEEEviT0_T1_,"",@"SHT_CUDA_INFO"
	.sectionflags	@""
	.align	4


	//----- nvinfo : EIATTR_CUDA_API_VERSION
	.align		4
        /*0000*/ 	.byte	0x04, 0x37
        /*0002*/ 	.short	(.L_1952 - .L_1951)
.L_1951:
        /*0004*/ 	.word	0x00000082


	//----- nvinfo : EIATTR_KPARAM_INFO
	.align		4
.L_1952:
        /*0008*/ 	.byte	0x04, 0x17
        /*000a*/ 	.short	(.L_1954 - .L_1953)
.L_1953:
        /*000c*/ 	.word	0x00000000
        /*0010*/ 	.short	0x0002
        /*0012*/ 	.short	0x0018
        /*0014*/ 	.byte	0x00, 0xf0, 0x81, 0x00


	//----- nvinfo : EIATTR_KPARAM_INFO
	.align		4
.L_1954:
        /*0018*/ 	.byte	0x04, 0x17
        /*001a*/ 	.short	(.L_1956 - .L_1955)
.L_1955:
        /*001c*/ 	.word	0x00000000
        /*0020*/ 	.short	0x0001
        /*0022*/ 	.short	0x0008
        /*0024*/ 	.byte	0x00, 0xf0, 0x41, 0x00


	//----- nvinfo : EIATTR_KPARAM_INFO
	.align		4
.L_1956:
        /*0028*/ 	.byte	0x04, 0x17
        /*002a*/ 	.short	(.L_1958 - .L_1957)
.L_1957:
        /*002c*/ 	.word	0x00000000
        /*0030*/ 	.short	0x0000
        /*0032*/ 	.short	0x0000
        /*0034*/ 	.byte	0x00, 0xf0, 0x11, 0x00


	//----- nvinfo : EIATTR_SPARSE_MMA_MASK
	.align		4
.L_1958:
        /*0038*/ 	.byte	0x03, 0x50
        /*003a*/ 	.short	0x0000


	//----- nvinfo : EIATTR_MAXREG_COUNT
	.align		4
        /*003c*/ 	.byte	0x03, 0x1b
        /*003e*/ 	.short	0x00ff


	//----- nvinfo : EIATTR_MERCURY_ISA_VERSION
	.align		4
        /*0040*/ 	.byte	0x03, 0x5f
        /*0042*/ 	.short	0x0101


	//----- nvinfo : EIATTR_EXIT_INSTR_OFFSETS
	.align		4
        /*0044*/ 	.byte	0x04, 0x1c
        /*0046*/ 	.short	(.L_1960 - .L_1959)


	//   ....[0]....
.L_1959:
        /*0048*/ 	.word	0x000005f0


	//   ....[1]....
        /*004c*/ 	.word	0x000016a0


	//   ....[2]....
        /*0050*/ 	.word	0x000016f0


	//----- nvinfo : EIATTR_MAX_THREADS
	.align		4
.L_1960:
        /*0054*/ 	.byte	0x04, 0x05
        /*0056*/ 	.short	(.L_1962 - .L_1961)
.L_1961:
        /*0058*/ 	.word	0x00000080
        /*005c*/ 	.word	0x00000001
        /*0060*/ 	.word	0x00000001


	//----- nvinfo : EIATTR_CRS_STACK_SIZE
	.align		4
.L_1962:
        /*0064*/ 	.byte	0x04, 0x1e
        /*0066*/ 	.short	(.L_1964 - .L_1963)
.L_1963:
        /*0068*/ 	.word	0x00000000


	//----- nvinfo : EIATTR_CBANK_PARAM_SIZE
	.align		4
.L_1964:
        /*006c*/ 	.byte	0x03, 0x19
        /*006e*/ 	.short	0x0038


	//----- nvinfo : EIATTR_PARAM_CBANK
	.align		4
        /*0070*/ 	.byte	0x04, 0x0a
        /*0072*/ 	.short	(.L_1966 - .L_1965)
	.align		4
.L_1965:
        /*0074*/ 	.word	index@(.nv.constant0._ZN2at6native29vectorized_elementwise_kernelILi4EZZZNS0_54_GLOBAL__N__d8c5977b_16_LinearAlgebra_cu_140f0503_289316addr_kernel_cudaERNS_14TensorIteratorERKN3c106ScalarES8_ENKUlvE_clEvENKUlvE7_clEvEUlNS5_7complexIfEESC_SC_E_St5arrayIPcLm4EEEEviT0_T1_)
        /*0078*/ 	.short	0x0210
        /*007a*/ 	.short	0x0038


	//----- nvinfo : EIATTR_SW_WAR
	.align		4
.L_1966:
        /*007c*/ 	.byte	0x04, 0x36
        /*007e*/ 	.short	(.L_1968 - .L_1967)
.L_1967:
        /*0080*/ 	.word	0x00000008
.L_1968:


//--------------------- .nv.info._ZN2at6native29vectorized_elementwise_kernelILi8EZZZNS0_54_GLOBAL__N__d8c5977b_16_LinearAlgebra_cu_140f0503_289316addr_kernel_cudaERNS_14TensorIteratorERKN3c106ScalarES8_ENKUlvE_clEvENKUlvE7_clEvEUlNS5_7complexIfEESC_SC_E_St5arrayIPcLm4EEEEviT0_T1_ --------------------------
	.section	.nv.info._ZN2at6native29vectorized_elementwise_kernelILi8EZZZNS0_54_GLOBAL__N__d8c5977b_16_LinearAlgebra_cu_140f0503_289316addr_kernel_cudaERNS_14TensorIteratorERKN3c106ScalarES8_ENKUlvE_clEvENKUlvE7_clEvEUlNS5_7complexIfEESC_SC_E_St5arrayIPcLm4EEEEviT0_T1_,"",@"SHT_CUDA_INFO"
	.sectionflags	@""
	.align	4


	//----- nvinfo : EIATTR_CUDA_API_VERSION
	.align		4
        /*0000*/ 	.byte	0x04, 0x37
        /*0002*/ 	.short	(.L_1970 - .L_1969)
.L_1969:
        /*0004*/ 	.word	0x00000082


	//----- nvinfo : EIATTR_KPARAM_INFO
	.align		4
.L_1970:
        /*0008*/ 	.byte	0x04, 0x17
        /*000a*/ 	.short	(.L_1972 - .L_1971)
.L_1971:
        /*000c*/ 	.word	0x00000000
        /*0010*/ 	.short	0x0002
        /*0012*/ 	.short	0x0018
        /*0014*/ 	.byte	0x00, 0xf0, 0x81, 0x00


	//----- nvinfo : EIATTR_KPARAM_INFO
	.align		4
.L_1972:
        /*0018*/ 	.byte	0x04, 0x17
        /*001a*/ 	.short	(.L_1974 - .L_1973)
.L_1973:
        /*001c*/ 	.word	0x00000000
        /*0020*/ 	.short	0x0001
        /*0022*/ 	.short	0x0008
        /*0024*/ 	.byte	0x00, 0xf0, 0x41, 0x00


	//----- nvinfo : EIATTR_KPARAM_INFO
	.align		4
.L_1974:
        /*0028*/ 	.byte	0x04, 0x17
        /*002a*/ 	.short	(.L_1976 - .L_1975)
.L_1975:
        /*002c*/ 	.word	0x00000000
        /*0030*/ 	.short	0x0000
        /*0032*/ 	.short	0x0000
        /*0034*/ 	.byte	0x00, 0xf0, 0x11, 0x00


	//----- nvinfo : EIATTR_SPARSE_MMA_MASK
	.align		4
.L_1976:
        /*0038*/ 	.byte	0x03, 0x50
        /*003a*/ 	.short	0x0000


	//----- nvinfo : EIATTR_MAXREG_COUNT
	.align		4
        /*003c*/ 	.byte	0x03, 0x1b
        /*003e*/ 	.short	0x00ff


	//----- nvinfo : EIATTR_MERCURY_ISA_VERSION
	.align		4
        /*0040*/ 	.byte	0x03, 0x5f
        /*0042*/ 	.short	0x0101


	//----- nvinfo : EIATTR_EXIT_INSTR_OFFSETS
	.align		4
        /*0044*/ 	.byte	0x04, 0x1c
        /*0046*/ 	.short	(.L_1978 - .L_1977)


	//   ....[0]....
.L_1977:
        /*0048*/ 	.word	0x000005f0


	//   ....[1]....
        /*004c*/ 	.word	0x000016a0


	//   ....[2]....
        /*0050*/ 	.word	0x000016f0


	//----- nvinfo : EIATTR_MAX_THREADS
	.align		4
.L_1978:
        /*0054*/ 	.byte	0x04, 0x05
        /*0056*/ 	.short	(.L_1980 - .L_1979)
.L_1979:
        /*0058*/ 	.word	0x00000080
        /*005c*/ 	.word	0x00000001
        /*0060*/ 	.word	0x00000001


	//----- nvinfo : EIATTR_CRS_STACK_SIZE
	.align		4
.L_1980:
        /*0064*/ 	.byte	0x04, 0x1e
        /*0066*/ 	.short	(.L_1982 - .L_1981)
.L_1981:
        /*0068*/ 	.word	0x00000000


	//----- nvinfo : EIATTR_CBANK_PARAM_SIZE
	.align		4
.L_1982:
        /*006c*/ 	.byte	0x03, 0x19
        /*006e*/ 	.short	0x0038


	//----- nvinfo : EIATTR_PARAM_CBANK
	.align		4
        /*0070*/ 	.byte	0x04, 0x0a
        /*0072*/ 	.short	(.L_1984 - .L_1983)
	.align		4
.L_1983:
        /*0074*/ 	.word	index@(.nv.constant0._ZN2at6native29vectorized_elementwise_kernelILi8EZZZNS0_54_GLOBAL__N__d8c5977b_16_LinearAlgebra_cu_140f0503_289316addr_kernel_cudaERNS_14TensorIteratorERKN3c106ScalarES8_ENKUlvE_clEvENKUlvE7_clEvEUlNS5_7complexIfEESC_SC_E_St5arrayIPcLm4EEEEviT0_T1_)
        /*0078*/ 	.short	0x0210
        /*007a*/ 	.short	0x0038


	//----- nvinfo : EIATTR_SW_WAR
	.align		4
.L_1984:
        /*007c*/ 	.byte	0x04, 0x36
        /*007e*/ 	.short	(.L_1986 - .L_1985)
.L_1985:
        /*0080*/ 	.word	0x00000008
.L_1986:


//--------------------- .nv.info._ZN2at6native18elementwise_kernelILi128ELi4EZNS0_15gpu_kernel_implIZZZNS0_54_GLOBAL__N__d8c5977b_16_LinearAlgebra_cu_140f0503_289316addr_kernel_cudaERNS_14TensorIteratorERKN3c106ScalarES9_ENKUlvE_clEvENKUlvE6_clEvEUlNS6_7complexIdEESD_SD_E0_EEvRNS_18TensorIteratorBaseERKT_EUliE_EEviT1_ --------------------------
	.section	.nv.info._ZN2at6native18elementwise_kernelILi128ELi4EZNS0_15gpu_kernel_implIZZZNS0_54_GLOBAL__N__d8c5977b_16_LinearAlgebra_cu_140f0503_289316addr_kernel_cudaERNS_14TensorIteratorERKN3c106ScalarES9_ENKUlvE_clEvENKUlvE6_clEvEUlNS6_7complexIdEESD_SD_E0_EEvRNS_18TensorIteratorBaseERKT_EUliE_EEviT1_,"",@"SHT_CUDA_INFO"
	.sectionflags	@""
	.align	4


	//----- nvinfo : EIATTR_CUDA_API_VERSION
	.align		4
        /*0000*/ 	.byte	0x04, 0x37
        /*0002*/ 	.short	(.L_1988 - .L_1987)
.L_1987:
        /*0004*/ 	.word	0x00000082


	//----- nvinfo : EIATTR_KPARAM_INFO
	.align		4
.L_1988:
        /*0008*/ 	.byte	0x04, 0x17
        /*000a*/ 	.short	(.L_1990 - .L_1989)
.L_1989:
        /*000c*/ 	.word	0x00000000
        /*0010*/ 	.short	0x0001
        /*0012*/ 	.short	0x0010
        /*0014*/ 	.byte	0x00, 0xf0, 0x81, 0x0c


	//----- nvinfo : EIATTR_KPARAM_INFO
	.align		4
.L_1990:
        /*0018*/ 	.byte	0x04, 0x17
        /*001a*/ 	.short	(.L_1992 - .L_1991)
.L_1991:
        /*001c*/ 	.word	0x00000000
        /*0020*/ 	.short	0x0000
        /*0022*/ 	.short	0x0000
        /*0024*/ 	.byte	0x00, 0xf0, 0x11, 0x00


	//----- nvinfo : EIATTR_SPARSE_MMA_MASK
	.align		4
.L_1992:
        /*0028*/ 	.byte	0x03, 0x50
        /*002a*/ 	.short	0x0000


	//----- nvinfo : EIATTR_MAXREG_COUNT
	.align		4
        /*002c*/ 	.byte	0x03, 0x1b
        /*002e*/ 	.short	0x0080


	//----- nvinfo : EIATTR_EXTERNS
	.align		4
        /*0030*/ 	.byte	0x04, 0x0f
        /*0032*/ 	.short	(.L_1994 - .L_1993)


	//   ....[0]....
	.align		4
.L_1993:
        /*0034*/ 	.word	index@(__assertfail)


	//----- nvinfo : EIATTR_MERCURY_ISA_VERSION
	.align		4
.L_1994:
        /*0038*/ 	.byte	0x03, 0x5f
        /*003a*/ 	.short	0x0101


	//----- nvinfo : EIATTR_SYSCALL_OFFSETS
	.align		4
        /*003c*/ 	.byte	0x04, 0x46
        /*003e*/ 	.short	(.L_1996 - .L_1995)


	//   ....[0]....
.L_1995:
        /*0040*/ 	.word	0x00002880


	//   ....[1]....
        /*0044*/ 	.word	0x00003910


	//   ....[2]....
        /*0048*/ 	.word	0x000049a0


	//   ....[3]....
        /*004c*/ 	.word	0x00005c50


	//   ....[4]....
        /*0050*/ 	.word	0x00008500


	//   ....[5]....
        /*0054*/ 	.word	0x00009590


	//   ....[6]....
        /*0058*/ 	.word	0x0000a620


	//   ....[7]....
        /*005c*/ 	.word	0x0000b8d0


	//   ....[8]....
        /*0060*/ 	.word	0x0000e170


	//   ....[9]....
        /*0064*/ 	.word	0x0000f200


	//   ....[10]....
        /*0068*/ 	.word	0x00010290


	//   ....[11]....
        /*006c*/ 	.word	0x00011540


	//   ....[12]....
        /*0070*/ 	.word	0x00013dd0


	//   ....[13]....
        /*0074*/ 	.word	0x00014e60


	//   ....[14]....
        /*0078*/ 	.word	0x00015ef0


	//   ....[15]....
        /*007c*/ 	.word	0x000171b0


	//----- nvinfo : EIATTR_EXIT_INSTR_OFFSETS
	.align		4
.L_1996:
        /*0080*/ 	.byte	0x04, 0x1c
        /*0082*/ 	.short	(.L_1998 - .L_1997)


	//   ....[0]....
.L_1997:
        /*0084*/ 	.word	0x000115f0


	//   ....[1]....
        /*0088*/ 	.word	0x000161b0


	//   ....[2]....
        /*008c*/ 	.word	0x000161f0


	//   ....[3]....
        /*0090*/ 	.word	0x00016280


	//   ....[4]....
        /*0094*/ 	.word	0x000162b0


	//   ....[5]....
        /*0098*/ 	.word	0x000162e0


	//   ....[6]....
        /*009c*/ 	.word	0x000163b0


	//   ....[7]....
        /*00a0*/ 	.word	0x00016430


	//   ....[8]....
        /*00a4*/ 	.word	0x00016530


	//   ....[9]....
        /*00a8*/ 	.word	0x000165e0


	//   ....[10]....
        /*00ac*/ 	.word	0x00016600


	//   ....[11]....
        /*00b0*/ 	.word	0x000166d0


	//   ....[12]....
        /*00b4*/ 	.word	0x000166f0


	//   ....[13]....
        /*00b8*/ 	.word	0x000168c0


	//   ....[14]....
        /*00bc*/ 	.word	0x00016a60


	//   ....[15]....
        /*00c0*/ 	.word	0x00016ae0


	//   ....[16]....
        /*00c4*/ 	.word	0x00016b90


	//   ....[17]....
        /*00c8*/ 	.word	0x00016d50


	//   ....[18]....
        /*00cc*/ 	.word	0x00016f10


	//   ....[19]....
        /*00d0*/ 	.word	0x000170b0


	//   ....[20]....
        /*00d4*/ 	.word	0x000171c0


	//   ....[21]....
        /*00d8*/ 	.word	0x000171f0


	//   ....[22]....
        /*00dc*/ 	.word	0x00017220


	//----- nvinfo : EIATTR_MAX_THREADS
	.align		4
.L_1998:
        /*00e0*/ 	.byte	0x04, 0x05
        /*00e2*/ 	.short	(.L_2000 - .L_1999)
.L_1999:
        /*00e4*/ 	.word	0x00000080
        /*00e8*/ 	.word	0x00000001
        /*00ec*/ 	.word	0x00000001


	//----- nvinfo : EIATTR_CRS_STACK_SIZE
	.align		4
.L_2000:
        /*00f0*/ 	.byte	0x04, 0x1e
        /*00f2*/ 	.short	(.L_2002 - .L_2001)
.L_2001:
        /*00f4*/ 	.word	0x00000000


	//----- nvinfo : EIATTR_CBANK_PARAM_SIZE
	.align		4
.L_2002:
        /*00f8*/ 	.byte	0x03, 0x19
        /*00fa*/ 	.short	0x0330


	//----- nvinfo : EIATTR_PARAM_CBANK
	.align		4
        /*00fc*/ 	.byte	0x04, 0x0a
        /*00fe*/ 	.short	(.L_2004 - .L_2003)
	.align		4
.L_2003:
        /*0100*/ 	.word	index@(.nv.constant0._ZN2at6native18elementwise_kernelILi128ELi4EZNS0_15gpu_kernel_implIZZZNS0_54_GLOBAL__N__d8c5977b_16_LinearAlgebra_cu_140f0503_289316addr_kernel_cudaERNS_14TensorIteratorERKN3c106ScalarES9_ENKUlvE_clEvENKUlvE6_clEvEUlNS6_7complexIdEESD_SD_E0_EEvRNS_18TensorIteratorBaseERKT_EUliE_EEviT1_)
        /*0104*/ 	.short	0x0210
        /*0106*/ 	.short	0x0330


	//----- nvinfo : EIATTR_SW_WAR
	.align		4
.L_2004:
        /*0108*/ 	.byte	0x04, 0x36
        /*010a*/ 	.short	(.L_2006 - .L_2005)
.L_2005:
        /*010c*/ 	.word	0x00000008
.L_2006:


//--------------------- .nv.info._ZN2at6native27unrolled_elementwise_kernelIZZZNS0_54_GLOBAL__N__d8c5977b_16_LinearAlgebra_cu_140f0503_289316addr_kernel_cudaERNS_14TensorIteratorERKN3c106ScalarES8_ENKUlvE_clEvENKUlvE6_clEvEUlNS5_7complexIdEESC_SC_E0_St5arrayIPcLm4EELi4E23TrivialOffsetCalculatorILi3EjESH_ILi1EjENS0_6memory12LoadWithCastILi3EEENSK_13StoreWithCastILi1EEEEEviT_T0_T2_T3_T4_T5_ --------------------------
	.section	.nv.info._ZN2at6native27unrolled_elementwise_kernelIZZZNS0_54_GLOBAL__N__d8c5977b_16_LinearAlgebra_cu_140f0503_289316addr_kernel_cudaERNS_14TensorIteratorERKN3c106ScalarES8_ENKUlvE_clEvENKUlvE6_clEvEUlNS5_7complexIdEESC_SC_E0_St5arrayIPcLm4EELi4E23TrivialOffsetCalculatorILi3EjESH_ILi1EjENS0_6memory12LoadWithCastILi3EEENSK_13StoreWithCastILi1EEEEEviT_T0_T2_T3_T4_T5_,"",@"SHT_CUDA_INFO"
	.sectionflags	@""
	.align	4


	//----- nvinfo : EIATTR_CUDA_API_VERSION
	.align		4
        /*0000*/ 	.byte	0x04, 0x37
        /*0002*/ 	.short	(.L_2008 - .L_2007)
.L_2007:
        /*0004*/ 	.word	0x00000082


	//----- nvinfo : EIATTR_KPARAM_INFO
	.align		4
.L_2008:
        /*0008*/ 	.byte	0x04, 0x17
        /*000a*/ 	.short	(.L_2010 - .L_2009)
.L_2009:
        /*000c*/ 	.word	0x00000000
        /*0010*/ 	.short	0x0006
        /*0012*/ 	.short	0x0074
        /*0014*/ 	.byte	0x00, 0xf0, 0x21, 0x00


	//----- nvinfo : EIATTR_KPARAM_INFO
	.align		4
.L_2010:
        /*0018*/ 	.byte	0x04, 0x17
        /*001a*/ 	.short	(.L_2012 - .L_2011)
.L_2011:
        /*001c*/ 	.word	0x00000000
        /*0020*/ 	.short	0x0005
        /*0022*/ 	.short	0x0064
        /*0024*/ 	.byte	0x00, 0xf0, 0x41, 0x00


	//----- nvinfo : EIATTR_KPARAM_INFO
	.align		4
.L_2012:
        /*0028*/ 	.byte	0x04, 0x17
        /*002a*/ 	.short	(.L_2014 - .L_2013)
.L_2013:
        /*002c*/ 	.word	0x00000000
        /*0030*/ 	.short	0x0004
        /*0032*/ 	.short	0x0061
        /*0034*/ 	.byte	0x00, 0xf0, 0x05, 0x00


	//----- nvinfo : EIATTR_KPARAM_INFO
	.align		4
.L_2014:
        /*0038*/ 	.byte	0x04, 0x17
        /*003a*/ 	.short	(.L_2016 - .L_2015)
.L_2015:
        /*003c*/ 	.word	0x00000000
        /*0040*/ 	.short	0x0003
        /*0042*/ 	.short	0x0060
        /*0044*/ 	.byte	0x00, 0xf0, 0x05, 0x00


	//----- nvinfo : EIATTR_KPARAM_INFO
	.align		4
.L_2016:
        /*0048*/ 	.byte	0x04, 0x17
        /*004a*/ 	.short	(.L_2018 - .L_2017)
.L_2017:
        /*004c*/ 	.word	0x00000000
        /*0050*/ 	.short	0x0002
        /*0052*/ 	.short	0x0040
        /*0054*/ 	.byte	0x00, 0xf0, 0x81, 0x00


	//----- nvinfo : EIATTR_KPARAM_INFO
	.align		4
.L_2018:
        /*0058*/ 	.byte	0x04, 0x17
        /*005a*/ 	.short	(.L_2020 - .L_2019)
.L_2019:
        /*005c*/ 	.word	0x00000000
        /*0060*/ 	.short	0x0001
        /*0062*/ 	.short	0x0010
        /*0064*/ 	.byte	0x00, 0xf0, 0xc1, 0x00


	//----- nvinfo : EIATTR_KPARAM_INFO
	.align		4
.L_2020:
        /*0068*/ 	.byte	0x04, 0x17
        /*006a*/ 	.short	(.L_2022 - .L_2021)
.L_2021:
        /*006c*/ 	.word	0x00000000
        /*0070*/ 	.short	0x0000
        /*0072*/ 	.short	0x0000
        /*0074*/ 	.byte	0x00, 0xf0, 0x11, 0x00


	//----- nvinfo : EIATTR_SPARSE_MMA_MASK
	.align		4
.L_2022:
        /*0078*/ 	.byte	0x03, 0x50
        /*007a*/ 	.short	0x0000


	//----- nvinfo : EIATTR_MAXREG_COUNT
	.align		4
        /*007c*/ 	.byte	0x03, 0x1b
        /*007e*/ 	.short	0x00ff


	//----- nvinfo : EIATTR_EXTERNS
	.align		4
        /*0080*/ 	.byte	0x04, 0x0f
        /*0082*/ 	.short	(.L_2024 - .L_2023)


	//   ....[0]....
	.align		4
.L_2023:
        /*0084*/ 	.word	index@(__assertfail)


	//----- nvinfo : EIATTR_MERCURY_ISA_VERSION
	.align		4
.L_2024:
        /*0088*/ 	.byte	0x03, 0x5f
        /*008a*/ 	.short	0x0101


	//----- nvinfo : EIATTR_SYSCALL_OFFSETS
	.align		4
        /*008c*/ 	.byte	0x04, 0x46
        /*008e*/ 	.short	(.L_2026 - .L_2025)


	//   ....[0]....
.L_2025:
        /*0090*/ 	.word	0x00001130


	//   ....[1]....
        /*0094*/ 	.word	0x000021d0


	//   ....[2]....
        /*0098*/ 	.word	0x00003270


	//   ....[3]....
        /*009c*/ 	.word	0x000043c0


	//   ....[4]....
        /*00a0*/ 	.word	0x00005460


	//   ....[5]....
        /*00a4*/ 	.word	0x00006500


	//   ....[6]....
        /*00a8*/ 	.word	0x00007660


	//   ....[7]....
        /*00ac*/ 	.word	0x00008700


	//   ....[8]....
        /*00b0*/ 	.word	0x000097a0


	//   ....[9]....
        /*00b4*/ 	.word	0x0000a900


	//   ....[10]....
        /*00b8*/ 	.word	0x0000b9a0


	//   ....[11]....
        /*00bc*/ 	.word	0x0000ca40


	//   ....[12]....
        /*00c0*/ 	.word	0x0000e3d0


	//   ....[13]....
        /*00c4*/ 	.word	0x0000f5e0


	//   ....[14]....
        /*00c8*/ 	.word	0x000107b0


	//   ....[15]....
        /*00cc*/ 	.word	0x000119a0


	//----- nvinfo : EIATTR_EXIT_INSTR_OFFSETS
	.align		4
.L_2026:
        /*00d0*/ 	.byte	0x04, 0x1c
        /*00d2*/ 	.short	(.L_2028 - .L_2027)


	//   ....[0]....
.L_2027:
        /*00d4*/ 	.word	0x00010850


	//   ....[1]....
        /*00d8*/ 	.word	0x000109a0


	//   ....[2]....
        /*00dc*/ 	.word	0x000109e0


	//   ....[3]....
        /*00e0*/ 	.word	0x00010a70


	//   ....[4]....
        /*00e4*/ 	.word	0x00010aa0


	//   ....[5]....
        /*00e8*/ 	.word	0x00010ad0


	//   ....[6]....
        /*00ec*/ 	.word	0x00010ba0


	//   ....[7]....
        /*00f0*/ 	.word	0x00010c20


	//   ....[8]....
        /*00f4*/ 	.word	0x00010d20


	//   ....[9]....
        /*00f8*/ 	.word	0x00010dd0


	//   ....[10]....
        /*00fc*/ 	.word	0x00010df0


	//   ....[11]....
        /*0100*/ 	.word	0x00010ec0


	//   ....[12]....
        /*0104*/ 	.word	0x00010ee0


	//   ....[13]....
        /*0108*/ 	.word	0x000110b0


	//   ....[14]....
        /*010c*/ 	.word	0x00011250


	//   ....[15]....
        /*0110*/ 	.word	0x000112d0


	//   ....[16]....
        /*0114*/ 	.word	0x00011380


	//   ....[17]....
        /*0118*/ 	.word	0x00011540


	//   ....[18]....
        /*011c*/ 	.word	0x00011700


	//   ....[19]....
        /*0120*/ 	.word	0x000118a0


	//   ....[20]....
        /*0124*/ 	.word	0x000119b0


	//   ....[21]....
        /*0128*/ 	.word	0x000119e0


	//   ....[22]....
        /*012c*/ 	.word	0x00011a10


	//----- nvinfo : EIATTR_MAX_THREADS
	.align		4
.L_2028:
        /*0130*/ 	.byte	0x04, 0x05
        /*0132*/ 	.short	(.L_2030 - .L_2029)
.L_2029:
        /*0134*/ 	.word	0x00000080
        /*0138*/ 	.word	0x00000001
        /*013c*/ 	.word	0x00000001


	//----- nvinfo : EIATTR_CRS_STACK_SIZE
	.align		4
.L_2030:
        /*0140*/ 	.byte	0x04, 0x1e
        /*0142*/ 	.short	(.L_2032 - .L_2031)
.L_2031:
        /*0144*/ 	.word	0x00000000


	//----- nvinfo : EIATTR_CBANK_PARAM_SIZE
	.align		4
.L_2032:
        /*0148*/ 	.byte	0x03, 0x19
        /*014a*/ 	.short	0x007c


	//----- nvinfo : EIATTR_PARAM_CBANK
	.align		4
        /*014c*/ 	.byte	0x04, 0x0a
        /*014e*/ 	.short	(.L_2034 - .L_2033)
	.align		4
.L_2033:
        /*0150*/ 	.word	index@(.nv.constant0._ZN2at6native27unrolled_elementwise_kernelIZZZNS0_54_GLOBAL__N__d8c5977b_16_LinearAlgebra_cu_140f0503_289316addr_kernel_cudaERNS_14TensorIteratorERKN3c106ScalarES8_ENKUlvE_clEvENKUlvE6_clEvEUlNS5_7complexIdEESC_SC_E0_St5arrayIPcLm4EELi4E23TrivialOffsetCalculatorILi3EjESH_ILi1EjENS0_6memory12LoadWithCastILi3EEENSK_13StoreWithCastILi1EEEEEviT_T0_T2_T3_T4_T5_)
        /*0154*/ 	.short	0x0210
        /*0156*/ 	.short	0x007c


	//----- nvinfo : EIATTR_SW_WAR
	.align		4
.L_2034:
        /*0158*/ 	.byte	0x04, 0x36
        /*015a*/ 	.short	(.L_2036 - .L_2035)
.L_2035:
        /*015c*/ 	.word	0x00000008
.L_2036:


//--------------------- .nv.info._ZN2at6native18elementwise_kernelILi128ELi2EZNS0_22gpu_kernel_impl_nocastIZZZNS0_54_GLOBAL__N__d8c5977b_16_LinearAlgebra_cu_140f0503_289316addr_kernel_cudaERNS_14TensorIteratorERKN3c106ScalarES9_ENKUlvE_clEvENKUlvE6_clEvEUlNS6_7complexIdEESD_SD_E0_EEvRNS_18TensorIteratorBaseERKT_EUliE_EEviT1_ --------------------------
	.section	.nv.info._ZN2at6native18elementwise_kernelILi128ELi2EZNS0_22gpu_kernel_impl_nocastIZZZNS0_54_GLOBAL__N__d8c5977b_16_LinearAlgebra_cu_140f0503_289316addr_kernel_cudaERNS_14TensorIteratorERKN3c106ScalarES9_ENKUlvE_clEvENKUlvE6_clEvEUlNS6_7complexIdEESD_SD_E0_EEvRNS_18TensorIteratorBaseERKT_EUliE_EEviT1_,"",@"SHT_CUDA_INFO"
	.sectionflags	@""
	.align	4


	//----- nvinfo : EIATTR_CUDA_API_VERSION
	.align		4
        /*0000*/ 	.byte	0x04, 0x37
        /*0002*/ 	.short	(.L_2038 - .L_2037)
.L_2037:
        /*0004*/ 	.word	0x00000082


	//----- nvinfo : EIATTR_KPARAM_INFO
	.align		4
.L_2038:
        /*0008*/ 	.byte	0x04, 0x17
        /*000a*/ 	.short	(.L_2040 - .L_2039)
.L_2039:
        /*000c*/ 	.word	0x00000000
        /*0010*/ 	.short	0x0001
        /*0012*/ 	.short	0x0010
        /*0014*/ 	.byte	0x00, 0xf0, 0x81, 0x0c


	//----- nvinfo : EIATTR_KPARAM_INFO
	.align		4
.L_2040:
        /*0018*/ 	.byte	0x04, 0x17
        /*001a*/ 	.short	(.L_2042 - .L_2041)
.L_2041:
        /*001c*/ 	.word	0x00000000
        /*0020*/ 	.short	0x0000
        /*0022*/ 	.short	0x0000
        /*0024*/ 	.byte	0x00, 0xf0, 0x11, 0x00


	//----- nvinfo : EIATTR_SPARSE_MMA_MASK
	.align		4
.L_2042:
        /*0028*/ 	.byte	0x03, 0x50
        /*002a*/ 	.short	0x0000


	//----- nvinfo : EIATTR_MAXREG_COUNT
	.align		4
        /*002c*/ 	.byte	0x03, 0x1b
        /*002e*/ 	.short	0x0080


	//----- nvinfo : EIATTR_MERCURY_ISA_VERSION
	.align		4
        /*0030*/ 	.byte	0x03, 0x5f
        /*0032*/ 	.short	0x0101


	//----- nvinfo : EIATTR_EXIT_INSTR_OFFSETS
	.align		4
        /*0034*/ 	.byte	0x04, 0x1c
        /*0036*/ 	.short	(.L_2044 - .L_2043)


	//   ....[0]....
.L_2043:
        /*0038*/ 	.word	0x00001aa0


	//   ....[1]....
        /*003c*/ 	.word	0x00003480


	//----- nvinfo : EIATTR_MAX_THREADS
	.align		4
.L_2044:
        /*0040*/ 	.byte	0x04, 0x05
        /*0042*/ 	.short	(.L_2046 - .L_2045)
.L_2045:
        /*0044*/ 	.word	0x00000080
        /*0048*/ 	.word	0x00000001
        /*004c*/ 	.word	0x00000001


	//----- nvinfo : EIATTR_CRS_STACK_SIZE
	.align		4
.L_2046:
        /*0050*/ 	.byte	0x04, 0x1e
        /*0052*/ 	.short	(.L_2048 - .L_2047)
.L_2047:
        /*0054*/ 	.word	0x00000000


	//----- nvinfo : EIATTR_CBANK_PARAM_SIZE
	.align		4
.L_2048:
        /*0058*/ 	.byte	0x03, 0x19
        /*005a*/ 	.short	0x0330


	//----- nvinfo : EIATTR_PARAM_CBANK
	.align		4
        /*005c*/ 	.byte	0x04, 0x0a
        /*005e*/ 	.short	(.L_2050 - .L_2049)
	.align		4
.L_2049:
        /*0060*/ 	.word	index@(.nv.constant0._ZN2at6native18elementwise_kernelILi128ELi2EZNS0_22gpu_kernel_impl_nocastIZZZNS0_54_GLOBAL__N__d8c5977b_16_LinearAlgebra_cu_140f0503_289316addr_kernel_cudaERNS_14TensorIteratorERKN3c106ScalarES9_ENKUlvE_clEvENKUlvE6_clEvEUlNS6_7complexIdEESD_SD_E0_EEvRNS_18TensorIteratorBaseERKT_EUliE_EEviT1_)
        /*0064*/ 	.short	0x0210
        /*0066*/ 	.short	0x0330


	//----- nvinfo : EIATTR_SW_WAR
	.align		4
.L_2050:
        /*0068*/ 	.byte	0x04, 0x36
        /*006a*/ 	.short	(.L_2052 - .L_2051)
.L_2051:
        /*006c*/ 	.word	0x00000008
.L_2052:


//--------------------- .nv.info._ZN2at6native27unrolled_elementwise_kernelIZZZNS0_54_GLOBAL__N__d8c5977b_16_LinearAlgebra_cu_140f0503_289316addr_kernel_cudaERNS_14TensorIteratorERKN3c106ScalarES8_ENKUlvE_clEvENKUlvE6_clEvEUlNS5_7complexIdEESC_SC_E0_St5arrayIPcLm4EELi4E23TrivialOffsetCalculatorILi3EjESH_ILi1EjENS0_6memory15LoadWithoutCastENSK_16StoreWithoutCastEEEviT_T0_T2_T3_T4_T5_ --------------------------
	.section	.nv.info._ZN2at6native27unrolled_elementwise_kernelIZZZNS0_54_GLOBAL__N__d8c5977b_16_LinearAlgebra_cu_140f0503_289316addr_kernel_cudaERNS_14TensorIteratorERKN3c106ScalarES8_ENKUlvE_clEvENKUlvE6_clEvEUlNS5_7complexIdEESC_SC_E0_St5arrayIPcLm4EELi4E23TrivialOffsetCalculatorILi3EjESH_ILi1EjENS0_6memory15LoadWithoutCastENSK_16StoreWithoutCastEEEviT_T0_T2_T3_T4_T5_,"",@"SHT_CUDA_INFO"
	.sectionflags	@""
	.align	4


	//----- nvinfo : EIATTR_CUDA_API_VERSION
	.align		4
        /*0000*/ 	.byte	0x04, 0x37
        /*0002*/ 	.short	(.L_2054 - .L_2053)
.L_2053:
        /*0004*/ 	.word	0x00000082


	//----- nvinfo : EIATTR_KPARAM_INFO
	.align		4
.L_2054:
        /*0008*/ 	.byte	0x04, 0x17
        /*000a*/ 	.short	(.L_2056 - .L_2055)
.L_2055:
        /*000c*/ 	.word	0x00000000
        /*0010*/ 	.short	0x0006
        /*0012*/ 	.short	0x0063
        /*0014*/ 	.byte	0x00, 0xf0, 0x05, 0x00


	//----- nvinfo : EIATTR_KPARAM_INFO
	.align		4
.L_2056:
        /*0018*/ 	.byte	0x04, 0x17
        /*001a*/ 	.short	(.L_2058 - .L_2057)
.L_2057:
        /*001c*/ 	.word	0x00000000
        /*0020*/ 	.short	0x0005
        /*0022*/ 	.short	0x0062
        /*0024*/ 	.byte	0x00, 0xf0, 0x05, 0x00


	//----- nvinfo : EIATTR_KPARAM_INFO
	.align		4
.L_2058:
        /*0028*/ 	.byte	0x04, 0x17
        /*002a*/ 	.short	(.L_2060 - .L_2059)
.L_2059:
        /*002c*/ 	.word	0x00000000
        /*0030*/ 	.short	0x0004
        /*0032*/ 	.short	0x0061
        /*0034*/ 	.byte	0x00, 0xf0, 0x05, 0x00


	//----- nvinfo : EIATTR_KPARAM_INFO
	.align		4
.L_2060:
        /*0038*/ 	.byte	0x04, 0x17
        /*003a*/ 	.short	(.L_2062 - .L_2061)
.L_2061:
        /*003c*/ 	.word	0x00000000
        /*0040*/ 	.short	0x0003
        /*0042*/ 	.short	0x0060
        /*0044*/ 	.byte	0x00, 0xf0, 0x05, 0x00


	//----- nvinfo : EIATTR_KPARAM_INFO
	.align		4
.L_2062:
        /*0048*/ 	.byte	0x04, 0x17
        /*004a*/ 	.short	(.L_2064 - .L_2063)
.L_2063:
        /*004c*/ 	.word	0x00000000
        /*0050*/ 	.short	0x0002
        /*0052*/ 	.short	0x0040
        /*0054*/ 	.byte	0x00, 0xf0, 0x81, 0x00


	//----- nvinfo : EIATTR_KPARAM_INFO
	.align		4
.L_2064:
        /*0058*/ 	.byte	0x04, 0x17
        /*005a*/ 	.short	(.L_2066 - .L_2065)
.L_2065:
        /*005c*/ 	.word	0x00000000
        /*0060*/ 	.short	0x0001
        /*0062*/ 	.short	0x0010
        /*0064*/ 	.byte	0x00, 0xf0, 0xc1, 0x00


	//----- nvinfo : EIATTR_KPARAM_INFO
	.align		4
.L_2066:
        /*0068*/ 	.byte	0x04, 0x17
        /*006a*/ 	.short	(.L_2068 - .L_2067)
.L_2067:
        /*006c*/ 	.word	0x00000000
        /*0070*/ 	.short	0x0000
        /*0072*/ 	.short	0x0000
        /*0074*/ 	.byte	0x00, 0xf0, 0x11, 0x00


	//----- nvinfo : EIATTR_SPARSE_MMA_MASK
	.align		4
.L_2068:
        /*0078*/ 	.byte	0x03, 0x50
        /*007a*/ 	.short	0x0000


	//----- nvinfo : EIATTR_MAXREG_COUNT
	.align		4
        /*007c*/ 	.byte	0x03, 0x1b
        /*007e*/ 	.short	0x00ff


	//----- nvinfo : EIATTR_MERCURY_ISA_VERSION
	.align		4
        /*0080*/ 	.byte	0x03, 0x5f
        /*0082*/ 	.short	0x0101


	//----- nvinfo : EIATTR_EXIT_INSTR_OFFSETS
	.align		4
        /*0084*/ 	.byte	0x04, 0x1c
        /*0086*/ 	.short	(.L_2070 - .L_2069)


	//   ....[0]....
.L_2069:
        /*0088*/ 	.word	0x00000cb0


	//   ....[1]....
        /*008c*/ 	.word	0x00000d00


	//----- nvinfo : EIATTR_MAX_THREADS
	.align		4
.L_2070:
        /*0090*/ 	.byte	0x04, 0x05
        /*0092*/ 	.short	(.L_2072 - .L_2071)
.L_2071:
        /*0094*/ 	.word	0x00000080
        /*0098*/ 	.word	0x00000001
        /*009c*/ 	.word	0x00000001


	//----- nvinfo : EIATTR_CRS_STACK_SIZE
	.align		4
.L_2072:
        /*00a0*/ 	.byte	0x04, 0x1e
        /*00a2*/ 	.short	(.L_2074 - .L_2073)
.L_2073:
        /*00a4*/ 	.word	0x00000000


	//----- nvinfo : EIATTR_CBANK_PARAM_SIZE
	.align		4
.L_2074:
        /*00a8*/ 	.byte	0x03, 0x19
        /*00aa*/ 	.short	0x0064


	//----- nvinfo : EIATTR_PARAM_CBANK
	.align		4
        /*00ac*/ 	.byte	0x04, 0x0a
        /*00ae*/ 	.short	(.L_2076 - .L_2075)
	.align		4
.L_2075:
        /*00b0*/ 	.word	index@(.nv.constant0._ZN2at6native27unrolled_elementwise_kernelIZZZNS0_54_GLOBAL__N__d8c5977b_16_LinearAlgebra_cu_140f0503_289316addr_kernel_cudaERNS_14TensorIteratorERKN3c106ScalarES8_ENKUlvE_clEvENKUlvE6_clEvEUlNS5_7complexIdEESC_SC_E0_St5arrayIPcLm4EELi4E23TrivialOffsetCalculatorILi3EjESH_ILi1EjENS0_6memory15LoadWithoutCastENSK_16StoreWithoutCastEEEviT_T0_T2_T3_T4_T5_)
        /*00b4*/ 	.short	0x0210
        /*00b6*/ 	.short	0x0064


	//----- nvinfo : EIATTR_SW_WAR
	.align		4
.L_2076:
        /*00b8*/ 	.byte	0x04, 0x36
        /*00ba*/ 	.short	(.L_2078 - .L_2077)
.L_2077:
        /*00bc*/ 	.word	0x00000008
.L_2078:


//--------------------- .nv.info._ZN2at6native29vectorized_elementwise_kernelILi2EZZZNS0_54_GLOBAL__N__d8c5977b_16_LinearAlgebra_cu_140f0503_289316addr_kernel_cudaERNS_14TensorIteratorERKN3c106ScalarES8_ENKUlvE_clEvENKUlvE6_clEvEUlNS5_7complexIdEESC_SC_E0_St5arrayIPcLm4EEEEviT0_T1_ --------------------------
	.section	.nv.info._ZN2at6native29vectorized_elementwise_kernelILi2EZZZNS0_54_GLOBAL__N__d8c5977b_16_LinearAlgebra_cu_140f0503_289316addr_kernel_cudaERNS_14TensorIteratorERKN3c106ScalarES8_ENKUlvE_clEvENKUlvE6_clEvEUlNS5_7complexIdEESC_SC_E0_St5arrayIPcLm4EEEEviT0_T1_,"",@"SHT_CUDA_INFO"
	.sectionflags	@""
	.align	4


	//----- nvinfo : EIATTR_CUDA_API_VERSION
	.align		4
        /*0000*/ 	.byte	0x04, 0x37
        /*0002*/ 	.short	(.L_2080 - .L_2079)
.L_2079:
        /*0004*/ 	.word	0x00000082


	//----- nvinfo : EIATTR_KPARAM_INFO
	.align		4
.L_2080:
        /*0008*/ 	.byte	0x04, 0x17
        /*000a*/ 	.short	(.L_2082 - .L_2081)
.L_2081:
        /*000c*/ 	.word	0x00000000
        /*0010*/ 	.short	0x0002
        /*0012*/ 	.short	0x0040
        /*0014*/ 	.byte	0x00, 0xf0, 0x81, 0x00


	//----- nvinfo : EIATTR_KPARAM_INFO
	.align		4
.L_2082:
        /*0018*/ 	.byte	0x04, 0x17
        /*001a*/ 	.short	(.L_2084 - .L_2083)
.L_2083:
        /*001c*/ 	.word	0x00000000
        /*0020*/ 	.short	0x0001
        /*0022*/ 	.short	0x0010
        /*0024*/ 	.byte	0x00, 0xf0, 0xc1, 0x00


	//----- nvinfo : EIATTR_KPARAM_INFO
	.align		4
.L_2084:
        /*0028*/ 	.byte	0x04, 0x17
        /*002a*/ 	.short	(.L_2086 - .L_2085)
.L_2085:
        /*002c*/ 	.word	0x00000000
        /*0030*/ 	.short	0x0000
        /*0032*/ 	.short	0x0000
        /*0034*/ 	.byte	0x00, 0xf0, 0x11, 0x00


	//----- nvinfo : EIATTR_SPARSE_MMA_MASK
	.align		4
.L_2086:
        /*0038*/ 	.byte	0x03, 0x50
        /*003a*/ 	.short	0x0000


	//----- nvinfo : EIATTR_MAXREG_COUNT
	.align		4
        /*003c*/ 	.byte	0x03, 0x1b
        /*003e*/ 	.short	0x00ff


	//----- nvinfo : EIATTR_MERCURY_ISA_VERSION
	.align		4
        /*0040*/ 	.byte	0x03, 0x5f
        /*0042*/ 	.short	0x0101


	//----- nvinfo : EIATTR_EXIT_INSTR_OFFSETS
	.align		4
        /*0044*/ 	.byte	0x04, 0x1c
        /*0046*/ 	.short	(.L_2088 - .L_2087)


	//   ....[0]....
.L_2087:
        /*0048*/ 	.word	0x00000aa0


	//   ....[1]....
        /*004c*/ 	.word	0x00002390


	//   ....[2]....
        /*0050*/ 	.word	0x000023e0


	//----- nvinfo : EIATTR_MAX_THREADS
	.align		4
.L_2088:
        /*0054*/ 	.byte	0x04, 0x05
        /*0056*/ 	.short	(.L_2090 - .L_2089)
.L_2089:
        /*0058*/ 	.word	0x00000080
        /*005c*/ 	.word	0x00000001
        /*0060*/ 	.word	0x00000001


	//----- nvinfo : EIATTR_CRS_STACK_SIZE
	.align		4
.L_2090:
        /*0064*/ 	.byte	0x04, 0x1e
        /*0066*/ 	.short	(.L_2092 - .L_2091)
.L_2091:
        /*0068*/ 	.word	0x00000000


	//----- nvinfo : EIATTR_CBANK_PARAM_SIZE
	.align		4
.L_2092:
        /*006c*/ 	.byte	0x03, 0x19
        /*006e*/ 	.short	0x0060


	//----- nvinfo : EIATTR_PARAM_CBANK
	.align		4
        /*0070*/ 	.byte	0x04, 0x0a
        /*0072*/ 	.short	(.L_2094 - .L_2093)
	.align		4
.L_2093:
        /*0074*/ 	.word	index@(.nv.constant0._ZN2at6native29vectorized_elementwise_kernelILi2EZZZNS0_54_GLOBAL__N__d8c5977b_16_LinearAlgebra_cu_140f0503_289316addr_kernel_cudaERNS_14TensorIteratorERKN3c106ScalarES8_ENKUlvE_clEvENKUlvE6_clEvEUlNS5_7complexIdEESC_SC_E0_St5arrayIPcLm4EEEEviT0_T1_)
        /*0078*/ 	.short	0x0210
        /*007a*/ 	.short	0x0060


	//----- nvinfo : EIATTR_SW_WAR
	.align		4
.L_2094:
        /*007c*/ 	.byte	0x04, 0x36
        /*007e*/ 	.short	(.L_2096 - .L_2095)
.L_2095:
        /*0080*/ 	.word	0x00000008
.L_2096:


//--------------------- .nv.info._ZN2at6native29vectorized_elementwise_kernelILi4EZZZNS0_54_GLOBAL__N__d8c5977b_16_LinearAlgebra_cu_140f0503_289316addr_kernel_cudaERNS_14TensorIteratorERKN3c106ScalarES8_ENKUlvE_clEvENKUlvE6_clEvEUlNS5_7complexIdEESC_SC_E0_St5arrayIPcLm4EEEEviT0_T1_ --------------------------
	.section	.nv.info._ZN2at6native29vectorized_elementwise_kernelILi4EZZZNS0_54_GLOBAL__N__d8c5977b_16_LinearAlgebra_cu_140f0503_289316addr_kernel_cudaERNS_14TensorIteratorERKN3c106ScalarES8_ENKUlvE_clEvENKUlvE6_clEvEUlNS5_7complexIdEESC_SC_E0_St5arrayIPcLm4EEEEviT0_T1_,"",@"SHT_CUDA_INFO"
	.sectionflags	@""
	.align	4


	//----- nvinfo : EIATTR_CUDA_API_VERSION
	.align		4
        /*0000*/ 	.byte	0x04, 0x37
        /*0002*/ 	.short	(.L_2098 - .L_2097)
.L_2097:
        /*0004*/ 	.word	0x00000082


	//----- nvinfo : EIATTR_KPARAM_INFO
	.align		4
.L_2098:
        /*0008*/ 	.byte	0x04, 0x17
        /*000a*/ 	.short	(.L_2100 - .L_2099)
.L_2099:
        /*000c*/ 	.word	0x00000000
        /*0010*/ 	.short	0x0002
        /*0012*/ 	.short	0x0040
        /*0014*/ 	.byte	0x00, 0xf0, 0x81, 0x00


	//----- nvinfo : EIATTR_KPARAM_INFO
	.align		4
.L_2100:
        /*0018*/ 	.byte	0x04, 0x17
        /*001a*/ 	.short	(.L_2102 - .L_2101)
.L_2101:
        /*001c*/ 	.word	0x00000000
        /*0020*/ 	.short	0x0001
        /*0022*/ 	.short	0x0010
        /*0024*/ 	.byte	0x00, 0xf0, 0xc1, 0x00


	//----- nvinfo : EIATTR_KPARAM_INFO
	.align		4
.L_2102:
        /*0028*/ 	.byte	0x04, 0x17
        /*002a*/ 	.short	(.L_2104 - .L_2103)
.L_2103:
        /*002c*/ 	.word	0x00000000
        /*0030*/ 	.short	0x0000
        /*0032*/ 	.short	0x0000
        /*0034*/ 	.byte	0x00, 0xf0, 0x11, 0x00


	//----- nvinfo : EIATTR_SPARSE_MMA_MASK
	.align		4
.L_2104:
        /*0038*/ 	.byte	0x03, 0x50
        /*003a*/ 	.short	0x0000


	//----- nvinfo : EIATTR_MAXREG_COUNT
	.align		4
        /*003c*/ 	.byte	0x03, 0x1b
        /*003e*/ 	.short	0x00ff


	//----- nvinfo : EIATTR_MERCURY_ISA_VERSION
	.align		4
        /*0040*/ 	.byte	0x03, 0x5f
        /*0042*/ 	.short	0x0101


	//----- nvinfo : EIATTR_EXIT_INSTR_OFFSETS
	.align		4
        /*0044*/ 	.byte	0x04, 0x1c
        /*0046*/ 	.short	(.L_2106 - .L_2105)


	//   ....[0]....
.L_2105:
        /*0048*/ 	.word	0x00000aa0


	//   ....[1]....
        /*004c*/ 	.word	0x00002390


	//   ....[2]....
        /*0050*/ 	.word	0x000023e0


	//----- nvinfo : EIATTR_MAX_THREADS
	.align		4
.L_2106:
        /*0054*/ 	.byte	0x04, 0x05
        /*0056*/ 	.short	(.L_2108 - .L_2107)
.L_2107:
        /*0058*/ 	.word	0x00000080
        /*005c*/ 	.word	0x00000001
        /*0060*/ 	.word	0x00000001


	//----- nvinfo : EIATTR_CRS_STACK_SIZE
	.align		4
.L_2108:
        /*0064*/ 	.byte	0x04, 0x1e
        /*0066*/ 	.short	(.L_2110 - .L_2109)
.L_2109:
        /*0068*/ 	.word	0x00000000


	//----- nvinfo : EIATTR_CBANK_PARAM_SIZE
	.align		4
.L_2110:
        /*006c*/ 	.byte	0x03, 0x19
        /*006e*/ 	.short	0x0060


	//----- nvinfo : EIATTR_PARAM_CBANK
	.align		4
        /*0070*/ 	.byte	0x04, 0x0a
        /*0072*/ 	.short	(.L_2112 - .L_2111)
	.align		4
.L_2111:
        /*0074*/ 	.word	index@(.nv.constant0._ZN2at6native29vectorized_elementwise_kernelILi4EZZZNS0_54_GLOBAL__N__d8c5977b_16_LinearAlgebra_cu_140f0503_289316addr_kernel_cudaERNS_14TensorIteratorERKN3c106ScalarES8_ENKUlvE_clEvENKUlvE6_clEvEUlNS5_7complexIdEESC_SC_E0_St5arrayIPcLm4EEEEviT0_T1_)
        /*0078*/ 	.short	0x0210
        /*007a*/ 	.short	0x0060


	//----- nvinfo : EIATTR_SW_WAR
	.align		4
.L_2112:
        /*007c*/ 	.byte	0x04, 0x36
        /*007e*/ 	.short	(.L_2114 - .L_2113)
.L_2113:
        /*0080*/ 	.word	0x00000008
.L_2114:


//--------------------- .nv.info._ZN2at6native29vectorized_elementwise_kernelILi8EZZZNS0_54_GLOBAL__N__d8c5977b_16_LinearAlgebra_cu_140f0503_289316addr_kernel_cudaERNS_14TensorIteratorERKN3c106ScalarES8_ENKUlvE_clEvENKUlvE6_clEvEUlNS5_7complexIdEESC_SC_E0_St5arrayIPcLm4EEEEviT0_T1_ --------------------------
	.section	.nv.info._ZN2at6native29vectorized_elementwise_kernelILi8EZZZNS0_54_GLOBAL__N__d8c5977b_16_LinearAlgebra_cu_140f0503_289316addr_kernel_cudaERNS_14TensorIteratorERKN3c106ScalarES8_ENKUlvE_clEvENKUlvE6_clEvEUlNS5_7complexIdEESC_SC_E0_St5arrayIPcLm4EEEEviT0_T1_,"",@"SHT_CUDA_INFO"
	.sectionflags	@""
	.align	4


	//----- nvinfo : EIATTR_CUDA_API_VERSION
	.align		4
        /*0000*/ 	.byte	0x04, 0x37
        /*0002*/ 	.short	(.L_2116 - .L_2115)
.L_2115:
        /*0004*/ 	.word	0x00000082


	//----- nvinfo : EIATTR_KPARAM_INFO
	.align		4
.L_2116:
        /*0008*/ 	.byte	0x04, 0x17
        /*000a*/ 	.short	(.L_2118 - .L_2117)
.L_2117:
        /*000c*/ 	.word	0x00000000
        /*0010*/ 	.short	0x0002
        /*0012*/ 	.short	0x0040
        /*0014*/ 	.byte	0x00, 0xf0, 0x81, 0x00


	//----- nvinfo : EIATTR_KPARAM_INFO
	.align		4
.L_2118:
        /*0018*/ 	.byte	0x04, 0x17
        /*001a*/ 	.short	(.L_2120 - .L_2119)
.L_2119:
        /*001c*/ 	.word	0x00000000
        /*0020*/ 	.short	0x0001
        /*0022*/ 	.short	0x0010
        /*0024*/ 	.byte	0x00, 0xf0, 0xc1, 0x00


	//----- nvinfo : EIATTR_KPARAM_INFO
	.align		4
.L_2120:
        /*0028*/ 	.byte	0x04, 0x17
        /*002a*/ 	.short	(.L_2122 - .L_2121)
.L_2121:
        /*002c*/ 	.word	0x00000000
        /*0030*/ 	.short	0x0000
        /*0032*/ 	.short	0x0000
        /*0034*/ 	.byte	0x00, 0xf0, 0x11, 0x00


	//----- nvinfo : EIATTR_SPARSE_MMA_MASK
	.align		4
.L_2122:
        /*0038*/ 	.byte	0x03, 0x50
        /*003a*/ 	.short	0x0000


	//----- nvinfo : EIATTR_MAXREG_COUNT
	.align		4
        /*003c*/ 	.byte	0x03, 0x1b
        /*003e*/ 	.short	0x00ff


	//----- nvinfo : EIATTR_MERCURY_ISA_VERSION
	.align		4
        /*0040*/ 	.byte	0x03, 0x5f
        /*0042*/ 	.short	0x0101


	//----- nvinfo : EIATTR_EXIT_INSTR_OFFSETS
	.align		4
        /*0044*/ 	.byte	0x04, 0x1c
        /*0046*/ 	.short	(.L_2124 - .L_2123)


	//   ....[0]....
.L_2123:
        /*0048*/ 	.word	0x00000aa0


	//   ....[1]....
        /*004c*/ 	.word	0x00002390


	//   ....[2]....
        /*0050*/ 	.word	0x000023e0


	//----- nvinfo : EIATTR_MAX_THREADS
	.align		4
.L_2124:
        /*0054*/ 	.byte	0x04, 0x05
        /*0056*/ 	.short	(.L_2126 - .L_2125)
.L_2125:
        /*0058*/ 	.word	0x00000080
        /*005c*/ 	.word	0x00000001
        /*0060*/ 	.word	0x00000001


	//----- nvinfo : EIATTR_CRS_STACK_SIZE
	.align		4
.L_2126:
        /*0064*/ 	.byte	0x04, 0x1e
        /*0066*/ 	.short	(.L_2128 - .L_2127)
.L_2127:
        /*0068*/ 	.word	0x00000000


	//----- nvinfo : EIATTR_CBANK_PARAM_SIZE
	.align		4
.L_2128:
        /*006c*/ 	.byte	0x03, 0x19
        /*006e*/ 	.short	0x0060


	//----- nvinfo : EIATTR_PARAM_CBANK
	.align		4
        /*0070*/ 	.byte	0x04, 0x0a
        /*0072*/ 	.short	(.L_2130 - .L_2129)
	.align		4
.L_2129:
        /*0074*/ 	.word	index@(.nv.constant0._ZN2at6native29vectorized_elementwise_kernelILi8EZZZNS0_54_GLOBAL__N__d8c5977b_16_LinearAlgebra_cu_140f0503_289316addr_kernel_cudaERNS_14TensorIteratorERKN3c106ScalarES8_ENKUlvE_clEvENKUlvE6_clEvEUlNS5_7complexIdEESC_SC_E0_St5arrayIPcLm4EEEEviT0_T1_)
        /*0078*/ 	.short	0x0210
        /*007a*/ 	.short	0x0060


	//----- nvinfo : EIATTR_SW_WAR
	.align		4
.L_2130:
        /*007c*/ 	.byte	0x04, 0x36
        /*007e*/ 	.short	(.L_2132 - .L_2131)
.L_2131:
        /*0080*/ 	.word	0x00000008
.L_2132:


//--------------------- .nv.info._ZN2at6native18elementwise_kernelILi128ELi4EZNS0_15gpu_kernel_implIZZZNS0_54_GLOBAL__N__d8c5977b_16_LinearAlgebra_cu_140f0503_289316addr_kernel_cudaERNS_14TensorIteratorERKN3c106ScalarES9_ENKUlvE_clEvENKUlvE6_clEvEUlNS6_7complexIdEESD_SD_E_EEvRNS_18TensorIteratorBaseERKT_EUliE_EEviT1_ --------------------------
	.section	.nv.info._ZN2at6native18elementwise_kernelILi128ELi4EZNS0_15gpu_kernel_implIZZZNS0_54_GLOBAL__N__d8c5977b_16_LinearAlgebra_cu_140f0503_289316addr_kernel_cudaERNS_14TensorIteratorERKN3c106ScalarES9_ENKUlvE_clEvENKUlvE6_clEvEUlNS6_7complexIdEESD_SD_E_EEvRNS_18TensorIteratorBaseERKT_EUliE_EEviT1_,"",@"SHT_CUDA_INFO"
	.sectionflags	@""
	.align	4


	//----- nvinfo : EIATTR_CUDA_API_VERSION
	.align		4
        /*0000*/ 	.byte	0x04, 0x37
        /*0002*/ 	.short	(.L_2134 - .L_2133)
.L_2133:
        /*0004*/ 	.word	0x00000082


	//----- nvinfo : EIATTR_KPARAM_INFO
	.align		4
.L_2134:
        /*0008*/ 	.byte	0x04, 0x17
        /*000a*/ 	.short	(.L_2136 - .L_2135)
.L_2135:
        /*000c*/ 	.word	0x00000000
        /*0010*/ 	.short	0x0001
        /*0012*/ 	.short	0x0010
        /*0014*/ 	.byte	0x00, 0xf0, 0x41, 0x0c


	//----- nvinfo : EIATTR_KPARAM_INFO
	.align		4
.L_2136:
        /*0018*/ 	.byte	0x04, 0x17
        /*001a*/ 	.short	(.L_2138 - .L_2137)
.L_2137:
        /*001c*/ 	.word	0x00000000
        /*0020*/ 	.short	0x0000
        /*0022*/ 	.short	0x0000
        /*0024*/ 	.byte	0x00, 0xf0, 0x11, 0x00


	//----- nvinfo : EIATTR_SPARSE_MMA_MASK
	.align		4
.L_2138:
        /*0028*/ 	.byte	0x03, 0x50
        /*002a*/ 	.short	0x0000


	//----- nvinfo : EIATTR_MAXREG_COUNT
	.align		4
        /*002c*/ 	.byte	0x03, 0x1b
        /*002e*/ 	.short	0x0080


	//----- nvinfo : EIATTR_EXTERNS
	.align		4
        /*0030*/ 	.byte	0x04, 0x0f
        /*0032*/ 	.short	(.L_2140 - .L_2139)


	//   ....[0]....
	.align		4
.L_2139:
        /*0034*/ 	.word	index@(__assertfail)


	//----- nvinfo : EIATTR_MERCURY_ISA_VERSION
	.align		4
.L_2140:
        /*0038*/ 	.byte	0x03, 0x5f
        /*003a*/ 	.short	0x0101


	//----- nvinfo : EIATTR_SYSCALL_OFFSETS
	.align		4
        /*003c*/ 	.byte	0x04, 0x46
        /*003e*/ 	.short	(.L_2142 - .L_2141)


	//   ....[0]....
.L_2141:
        /*0040*/ 	.word	0x00001880


	//   ....[1]....
        /*0044*/ 	.word	0x00002870


	//   ....[2]....
        /*0048*/ 	.word	0x00003900


	//   ....[3]....
        /*004c*/ 	.word	0x00004b30


	//   ....[4]....
        /*0050*/ 	.word	0x000063d0


	//   ....[5]....
        /*0054*/ 	.word	0x000073c0


	//   ....[6]....
        /*0058*/ 	.word	0x00008450


	//   ....[7]....
        /*005c*/ 	.word	0x00009680


	//   ....[8]....
        /*0060*/ 	.word	0x0000af10


	//   ....[9]....
        /*0064*/ 	.word	0x0000bf00


	//   ....[10]....
        /*0068*/ 	.word	0x0000cf90


	//   ....[11]....
        /*006c*/ 	.word	0x0000e1c0


	//   ....[12]....
        /*0070*/ 	.word	0x0000fa40


	//   ....[13]....
        /*0074*/ 	.word	0x00010a30


	//   ....[14]....
        /*0078*/ 	.word	0x00011ac0


	//   ....[15]....
        /*007c*/ 	.word	0x00012cf0


	//----- nvinfo : EIATTR_EXIT_INSTR_OFFSETS
	.align		4
.L_2142:
        /*0080*/ 	.byte	0x04, 0x1c
        /*0082*/ 	.short	(.L_2144 - .L_2143)


	//   ....[0]....
.L_2143:
        /*0084*/ 	.word	0x0000e270


	//   ....[1]....
        /*0088*/ 	.word	0x00011cf0


	//   ....[2]....
        /*008c*/ 	.word	0x00011d30


	//   ....[3]....
        /*0090*/ 	.word	0x00011dc0


	//   ....[4]....
        /*0094*/ 	.word	0x00011df0


	//   ....[5]....
        /*0098*/ 	.word	0x00011e20


	//   ....[6]....
        /*009c*/ 	.word	0x00011ef0


	//   ....[7]....
        /*00a0*/ 	.word	0x00011f70


	//   ....[8]....
        /*00a4*/ 	.word	0x00012070


	//   ....[9]....
        /*00a8*/ 	.word	0x00012120


	//   ....[10]....
        /*00ac*/ 	.word	0x00012140


	//   ....[11]....
        /*00b0*/ 	.word	0x00012210


	//   ....[12]....
        /*00b4*/ 	.word	0x00012230


	//   ....[13]....
        /*00b8*/ 	.word	0x00012400


	//   ....[14]....
        /*00bc*/ 	.word	0x000125a0


	//   ....[15]....
        /*00c0*/ 	.word	0x00012620


	//   ....[16]....
        /*00c4*/ 	.word	0x000126d0


	//   ....[17]....
        /*00c8*/ 	.word	0x00012890


	//   ....[18]....
        /*00cc*/ 	.word	0x00012a50


	//   ....[19]....
        /*00d0*/ 	.word	0x00012bf0


	//   ....[20]....
        /*00d4*/ 	.word	0x00012d00


	//   ....[21]....
        /*00d8*/ 	.word	0x00012d30


	//   ....[22]....
        /*00dc*/ 	.word	0x00012d60


	//----- nvinfo : EIATTR_MAX_THREADS
	.align		4
.L_2144:
        /*00e0*/ 	.byte	0x04, 0x05
        /*00e2*/ 	.short	(.L_2146 - .L_2145)
.L_2145:
        /*00e4*/ 	.word	0x00000080
        /*00e8*/ 	.word	0x00000001
        /*00ec*/ 	.word	0x00000001


	//----- nvinfo : EIATTR_CRS_STACK_SIZE
	.align		4
.L_2146:
        /*00f0*/ 	.byte	0x04, 0x1e
        /*00f2*/ 	.short	(.L_2148 - .L_2147)
.L_2147:
        /*00f4*/ 	.word	0x00000000


	//----- nvinfo : EIATTR_CBANK_PARAM_SIZE
	.align		4
.L_2148:
        /*00f8*/ 	.byte	0x03, 0x19
        /*00fa*/ 	.short	0x0320


	//----- nvinfo : EIATTR_PARAM_CBANK
	.align		4
        /*00fc*/ 	.byte	0x04, 0x0a
        /*00fe*/ 	.short	(.L_2150 - .L_2149)
	.align		4
.L_2149:
        /*0100*/ 	.word	index@(.nv.constant0._ZN2at6native18elementwise_kernelILi128ELi4EZNS0_15gpu_kernel_implIZZZNS0_54_GLOBAL__N__d8c5977b_16_LinearAlgebra_cu_140f0503_289316addr_kernel_cudaERNS_14TensorIteratorERKN3c106ScalarES9_ENKUlvE_clEvENKUlvE6_clEvEUlNS6_7complexIdEESD_SD_E_EEvRNS_18TensorIteratorBaseERKT_EUliE_EEviT1_)
        /*0104*/ 	.short	0x0210
        /*0106*/ 	.short	0x0320


	//----- nvinfo : EIATTR_SW_WAR
	.align		4
.L_2150:
        /*0108*/ 	.byte	0x04, 0x36
        /*010a*/ 	.short	(.L_2152 - .L_2151)
.L_2151:
        /*010c*/ 	.word	0x00000008
.L_2152:


//--------------------- .nv.info._ZN2at6native27unrolled_elementwise_kernelIZZZNS0_54_GLOBAL__N__d8c5977b_16_LinearAlgebra_cu_140f0503_289316addr_kernel_cudaERNS_14TensorIteratorERKN3c106ScalarES8_ENKUlvE_clEvENKUlvE6_clEvEUlNS5_7complexIdEESC_SC_E_St5arrayIPcLm4EELi4E23TrivialOffsetCalculatorILi3EjESH_ILi1EjENS0_6memory12LoadWithCastILi3EEENSK_13StoreWithCastILi1EEEEEviT_T0_T2_T3_T4_T5_ --------------------------
	.section	.nv.info._ZN2at6native27unrolled_elementwise_kernelIZZZNS0_54_GLOBAL__N__d8c5977b_16_LinearAlgebra_cu_140f0503_289316addr_kernel_cudaERNS_14TensorIteratorERKN3c106ScalarES8_ENKUlvE_clEvENKUlvE6_clEvEUlNS5_7complexIdEESC_SC_E_St5arrayIPcLm4EELi4E23TrivialOffsetCalculatorILi3EjESH_ILi1EjENS0_6memory12LoadWithCastILi3EEENSK_13StoreWithCastILi1EEEEEviT_T0_T2_T3_T4_T5_,"",@"SHT_CUDA_INFO"
	.sectionflags	@""
	.align	4


	//----- nvinfo : EIATTR_CUDA_API_VERSION
	.align		4
        /*0000*/ 	.byte	0x04, 0x37
        /*0002*/ 	.short	(.L_2154 - .L_2153)
.L_2153:
        /*0004*/ 	.word	0x00000082


	//----- nvinfo : EIATTR_KPARAM_INFO
	.align		4
.L_2154:
        /*0008*/ 	.byte	0x04, 0x17
        /*000a*/ 	.short	(.L_2156 - .L_2155)
.L_2155:
        /*000c*/ 	.word	0x00000000
        /*0010*/ 	.short	0x0006
        /*0012*/ 	.short	0x0064
        /*0014*/ 	.byte	0x00, 0xf0, 0x21, 0x00


	//----- nvinfo : EIATTR_KPARAM_INFO
	.align		4
.L_2156:
        /*0018*/ 	.byte	0x04, 0x17
        /*001a*/ 	.short	(.L_2158 - .L_2157)
.L_2157:
        /*001c*/ 	.word	0x00000000
        /*0020*/ 	.short	0x0005
        /*0022*/ 	.short	0x0054
        /*0024*/ 	.byte	0x00, 0xf0, 0x41, 0x00


	//----- nvinfo : EIATTR_KPARAM_INFO
	.align		4
.L_2158:
        /*0028*/ 	.byte	0x04, 0x17
        /*002a*/ 	.short	(.L_2160 - .L_2159)
.L_2159:
        /*002c*/ 	.word	0x00000000
        /*0030*/ 	.short	0x0004
        /*0032*/ 	.short	0x0051
        /*0034*/ 	.byte	0x00, 0xf0, 0x05, 0x00


	//----- nvinfo : EIATTR_KPARAM_INFO
	.align		4
.L_2160:
        /*0038*/ 	.byte	0x04, 0x17
        /*003a*/ 	.short	(.L_2162 - .L_2161)
.L_2161:
        /*003c*/ 	.word	0x00000000
        /*0040*/ 	.short	0x0003
        /*0042*/ 	.short	0x0050
        /*0044*/ 	.byte	0x00, 0xf0, 0x05, 0x00


	//----- nvinfo : EIATTR_KPARAM_INFO
	.align		4
.L_2162:
        /*0048*/ 	.byte	0x04, 0x17
        /*004a*/ 	.short	(.L_2164 - .L_2163)
.L_2163:
        /*004c*/ 	.word	0x00000000
        /*0050*/ 	.short	0x0002
        /*0052*/ 	.short	0x0030
        /*0054*/ 	.byte	0x00, 0xf0, 0x81, 0x00


	//----- nvinfo : EIATTR_KPARAM_INFO
	.align		4
.L_2164:
        /*0058*/ 	.byte	0x04, 0x17
        /*005a*/ 	.short	(.L_2166 - .L_2165)
.L_2165:
        /*005c*/ 	.word	0x00000000
        /*0060*/ 	.short	0x0001
        /*0062*/ 	.short	0x0010
        /*0064*/ 	.byte	0x00, 0xf0, 0x81, 0x00


	//----- nvinfo : EIATTR_KPARAM_INFO
	.align		4
.L_2166:
        /*0068*/ 	.byte	0x04, 0x17
        /*006a*/ 	.short	(.L_2168 - .L_2167)
.L_2167:
        /*006c*/ 	.word	0x00000000
        /*0070*/ 	.short	0x0000
        /*0072*/ 	.short	0x0000
        /*0074*/ 	.byte	0x00, 0xf0, 0x11, 0x00


	//----- nvinfo : EIATTR_SPARSE_MMA_MASK
	.align		4
.L_2168:
        /*0078*/ 	.byte	0x03, 0x50
        /*007a*/ 	.short	0x0000


	//----- nvinfo : EIATTR_MAXREG_COUNT
	.align		4
        /*007c*/ 	.byte	0x03, 0x1b
        /*007e*/ 	.short	0x00ff


	//----- nvinfo : EIATTR_EXTERNS
	.align		4
        /*0080*/ 	.byte	0x04, 0x0f
        /*0082*/ 	.short	(.L_2170 - .L_2169)


	//   ....[0]....
	.align		4
.L_2169:
        /*0084*/ 	.word	index@(__assertfail)


	//----- nvinfo : EIATTR_MERCURY_ISA_VERSION
	.align		4
.L_2170:
        /*0088*/ 	.byte	0x03, 0x5f
        /*008a*/ 	.short	0x0101


	//----- nvinfo : EIATTR_SYSCALL_OFFSETS
	.align		4
        /*008c*/ 	.byte	0x04, 0x46
        /*008e*/ 	.short	(.L_2172 - .L_2171)


	//   ....[0]....
.L_2171:
        /*0090*/ 	.word	0x00000290


	//   ....[1]....
        /*0094*/ 	.word	0x00001290


	//   ....[2]....
        /*0098*/ 	.word	0x00002330


	//   ....[3]....
        /*009c*/ 	.word	0x000025e0


	//   ....[4]....
        /*00a0*/ 	.word	0x000035e0


	//   ....[5]....
        /*00a4*/ 	.word	0x00004680


	//   ....[6]....
        /*00a8*/ 	.word	0x00004950


	//   ....[7]....
        /*00ac*/ 	.word	0x00005950


	//   ....[8]....
        /*00b0*/ 	.word	0x000069f0


	//   ....[9]....
        /*00b4*/ 	.word	0x00006ca0


	//   ....[10]....
        /*00b8*/ 	.word	0x00007cb0


	//   ....[11]....
        /*00bc*/ 	.word	0x00008d60


	//   ....[12]....
        /*00c0*/ 	.word	0x0000a4e0


	//   ....[13]....
        /*00c4*/ 	.word	0x0000b6e0


	//   ....[14]....
        /*00c8*/ 	.word	0x0000c8a0


	//   ....[15]....
        /*00cc*/ 	.word	0x0000da80


	//----- nvinfo : EIATTR_EXIT_INSTR_OFFSETS
	.align		4
.L_2172:
        /*00d0*/ 	.byte	0x04, 0x1c
        /*00d2*/ 	.short	(.L_2174 - .L_2173)


	//   ....[0]....
.L_2173:
        /*00d4*/ 	.word	0x0000c940


	//   ....[1]....
        /*00d8*/ 	.word	0x0000ca80


	//   ....[2]....
        /*00dc*/ 	.word	0x0000cac0


	//   ....[3]....
        /*00e0*/ 	.word	0x0000cb50


	//   ....[4]....
        /*00e4*/ 	.word	0x0000cb80


	//   ....[5]....
        /*00e8*/ 	.word	0x0000cbb0


	//   ....[6]....
        /*00ec*/ 	.word	0x0000cc80


	//   ....[7]....
        /*00f0*/ 	.word	0x0000cd00


	//   ....[8]....
        /*00f4*/ 	.word	0x0000ce00


	//   ....[9]....
        /*00f8*/ 	.word	0x0000ceb0


	//   ....[10]....
        /*00fc*/ 	.word	0x0000ced0


	//   ....[11]....
        /*0100*/ 	.word	0x0000cfa0


	//   ....[12]....
        /*0104*/ 	.word	0x0000cfc0


	//   ....[13]....
        /*0108*/ 	.word	0x0000d190


	//   ....[14]....
        /*010c*/ 	.word	0x0000d330


	//   ....[15]....
        /*0110*/ 	.word	0x0000d3b0


	//   ....[16]....
        /*0114*/ 	.word	0x0000d460


	//   ....[17]....
        /*0118*/ 	.word	0x0000d620


	//   ....[18]....
        /*011c*/ 	.word	0x0000d7e0


	//   ....[19]....
        /*0120*/ 	.word	0x0000d980


	//   ....[20]....
        /*0124*/ 	.word	0x0000da90


	//   ....[21]....
        /*0128*/ 	.word	0x0000dac0


	//   ....[22]....
        /*012c*/ 	.word	0x0000daf0


	//----- nvinfo : EIATTR_MAX_THREADS
	.align		4
.L_2174:
        /*0130*/ 	.byte	0x04, 0x05
        /*0132*/ 	.short	(.L_2176 - .L_2175)
.L_2175:
        /*0134*/ 	.word	0x00000080
        /*0138*/ 	.word	0x00000001
        /*013c*/ 	.word	0x00000001


	//----- nvinfo : EIATTR_CRS_STACK_SIZE
	.align		4
.L_2176:
        /*0140*/ 	.byte	0x04, 0x1e
        /*0142*/ 	.short	(.L_2178 - .L_2177)
.L_2177:
        /*0144*/ 	.word	0x00000000


	//----- nvinfo : EIATTR_CBANK_PARAM_SIZE
	.align		4
.L_2178:
        /*0148*/ 	.byte	0x03, 0x19
        /*014a*/ 	.short	0x006c


	//----- nvinfo : EIATTR_PARAM_CBANK
	.align		4
        /*014c*/ 	.byte	0x04, 0x0a
        /*014e*/ 	.short	(.L_2180 - .L_2179)
	.align		4
.L_2179:
        /*0150*/ 	.word	index@(.nv.constant0._ZN2at6native27unrolled_elementwise_kernelIZZZNS0_54_GLOBAL__N__d8c5977b_16_LinearAlgebra_cu_140f0503_289316addr_kernel_cudaERNS_14TensorIteratorERKN3c106ScalarES8_ENKUlvE_clEvENKUlvE6_clEvEUlNS5_7complexIdEESC_SC_E_St5arrayIPcLm4EELi4E23TrivialOffsetCalculatorILi3EjESH_ILi1EjENS0_6memory12LoadWithCastILi3EEENSK_13StoreWithCastILi1EEEEEviT_T0_T2_T3_T4_T5_)
        /*0154*/ 	.short	0x0210
        /*0156*/ 	.short	0x006c


	//----- nvinfo : EIATTR_SW_WAR
	.align		4
.L_2180:
        /*0158*/ 	.byte	0x04, 0x36
        /*015a*/ 	.short	(.L_2182 - .L_2181)
.L_2181:
        /*015c*/ 	.word	0x00000008
.L_2182:


//--------------------- .nv.info._ZN2at6native18elementwise_kernelILi128ELi2EZNS0_22gpu_kernel_impl_nocastIZZZNS0_54_GLOBAL__N__d8c5977b_16_LinearAlgebra_cu_140f0503_289316addr_kernel_cudaERNS_14TensorIteratorERKN3c106ScalarES9_ENKUlvE_clEvENKUlvE6_clEvEUlNS6_7complexIdEESD_SD_E_EEvRNS_18TensorIteratorBaseERKT_EUliE_EEviT1_ --------------------------
	.section	.nv.info._ZN2at6native18elementwise_kernelILi128ELi2EZNS0_22gpu_kernel_impl_nocastIZZZNS0_54_GLOBAL__N__d8c5977b_16_LinearAlgebra_cu_140f0503_289316addr_kernel_cudaERNS_14TensorIteratorERKN3c106ScalarES9_ENKUlvE_clEvENKUlvE6_clEvEUlNS6_7complexIdEESD_SD_E_EEvRNS_18TensorIteratorBaseERKT_EUliE_EEviT1_,"",@"SHT_CUDA_INFO"
	.sectionflags	@""
	.align	4


	//----- nvinfo : EIATTR_CUDA_API_VERSION
	.align		4
        /*0000*/ 	.byte	0x04, 0x37
        /*0002*/ 	.short	(.L_2184 - .L_2183)
.L_2183:
        /*0004*/ 	.word	0x00000082


	//----- nvinfo : EIATTR_KPARAM_INFO
	.align		4
.L_2184:
        /*0008*/ 	.byte	0x04, 0x17
        /*000a*/ 	.short	(.L_2186 - .L_2185)
.L_2185:
        /*000c*/ 	.word	0x00000000
        /*0010*/ 	.short	0x0001
        /*0012*/ 	.short	0x0010
        /*0014*/ 	.byte	0x00, 0xf0, 0x41, 0x0c


	//----- nvinfo : EIATTR_KPARAM_INFO
	.align		4
.L_2186:
        /*0018*/ 	.byte	0x04, 0x17
        /*001a*/ 	.short	(.L_2188 - .L_2187)
.L_2187:
        /*001c*/ 	.word	0x00000000
        /*0020*/ 	.short	0x0000
        /*0022*/ 	.short	0x0000
        /*0024*/ 	.byte	0x00, 0xf0, 0x11, 0x00


	//----- nvinfo : EIATTR_SPARSE_MMA_MASK
	.align		4
.L_2188:
        /*0028*/ 	.byte	0x03, 0x50
        /*002a*/ 	.short	0x0000


	//----- nvinfo : EIATTR_MAXREG_COUNT
	.align		4
        /*002c*/ 	.byte	0x03, 0x1b
        /*002e*/ 	.short	0x0080


	//----- nvinfo : EIATTR_MERCURY_ISA_VERSION
	.align		4
        /*0030*/ 	.byte	0x03, 0x5f
        /*0032*/ 	.short	0x0101


	//----- nvinfo : EIATTR_EXIT_INSTR_OFFSETS
	.align		4
        /*0034*/ 	.byte	0x04, 0x1c
        /*0036*/ 	.short	(.L_2190 - .L_2189)


	//   ....[0]....
.L_2189:
        /*0038*/ 	.word	0x00001840


	//   ....[1]....
        /*003c*/ 	.word	0x00002fc0


	//----- nvinfo : EIATTR_MAX_THREADS
	.align		4
.L_2190:
        /*0040*/ 	.byte	0x04, 0x05
        /*0042*/ 	.short	(.L_2192 - .L_2191)
.L_2191:
        /*0044*/ 	.word	0x00000080
        /*0048*/ 	.word	0x00000001
        /*004c*/ 	.word	0x00000001


	//----- nvinfo : EIATTR_CRS_STACK_SIZE
	.align		4
.L_2192:
        /*0050*/ 	.byte	0x04, 0x1e
        /*0052*/ 	.short	(.L_2194 - .L_2193)
.L_2193:
        /*0054*/ 	.word	0x00000000


	//----- nvinfo : EIATTR_CBANK_PARAM_SIZE
	.align		4
.L_2194:
        /*0058*/ 	.byte	0x03, 0x19
        /*005a*/ 	.short	0x0320


	//----- nvinfo : EIATTR_PARAM_CBANK
	.align		4
        /*005c*/ 	.byte	0x04, 0x0a
        /*005e*/ 	.short	(.L_2196 - .L_2195)
	.align		4
.L_2195:
        /*0060*/ 	.word	index@(.nv.constant0._ZN2at6native18elementwise_kernelILi128ELi2EZNS0_22gpu_kernel_impl_nocastIZZZNS0_54_GLOBAL__N__d8c5977b_16_LinearAlgebra_cu_140f0503_289316addr_kernel_cudaERNS_14TensorIteratorERKN3c106ScalarES9_ENKUlvE_clEvENKUlvE6_clEvEUlNS6_7complexIdEESD_SD_E_EEvRNS_18TensorIteratorBaseERKT_EUliE_EEviT1_)
        /*0064*/ 	.short	0x0210
        /*0066*/ 	.short	0x0320


	//----- nvinfo : EIATTR_SW_WAR
	.align		4
.L_2196:
        /*0068*/ 	.byte	0x04, 0x36
        /*006a*/ 	.short	(.L_2198 - .L_2197)
.L_2197:
        /*006c*/ 	.word	0x00000008
.L_2198:


//--------------------- .nv.info._ZN2at6native27unrolled_elementwise_kernelIZZZNS0_54_GLOBAL__N__d8c5977b_16_LinearAlgebra_cu_140f0503_289316addr_kernel_cudaERNS_14TensorIteratorERKN3c106ScalarES8_ENKUlvE_clEvENKUlvE6_clEvEUlNS5_7complexIdEESC_SC_E_St5arrayIPcLm4EELi4E23TrivialOffsetCalculatorILi3EjESH_ILi1EjENS0_6memory15LoadWithoutCastENSK_16StoreWithoutCastEEEviT_T0_T2_T3_T4_T5_ --------------------------
	.section	.nv.info._ZN2at6native27unrolled_elementwise_kernelIZZZNS0_54_GLOBAL__N__d8c5977b_16_LinearAlgebra_cu_140f0503_289316addr_kernel_cudaERNS_14TensorIteratorERKN3c106ScalarES8_ENKUlvE_clEvENKUlvE6_clEvEUlNS5_7complexIdEESC_SC_E_St5arrayIPcLm4EELi4E23TrivialOffsetCalculatorILi3EjESH_ILi1EjENS0_6memory15LoadWithoutCastENSK_16StoreWithoutCastEEEviT_T0_T2_T3_T4_T5_,"",@"SHT_CUDA_INFO"
	.sectionflags	@""
	.align	4


	//----- nvinfo : EIATTR_CUDA_API_VERSION
	.align		4
        /*0000*/ 	.byte	0x04, 0x37
        /*0002*/ 	.short	(.L_2200 - .L_2199)
.L_2199:
        /*0004*/ 	.word	0x00000082


	//----- nvinfo : EIATTR_KPARAM_INFO
	.align		4
.L_2200:
        /*0008*/ 	.byte	0x04, 0x17
        /*000a*/ 	.short	(.L_2202 - .L_2201)
.L_2201:
        /*000c*/ 	.word	0x00000000
        /*0010*/ 	.short	0x0006
        /*0012*/ 	.short	0x0053
        /*0014*/ 	.byte	0x00, 0xf0, 0x05, 0x00


	//----- nvinfo : EIATTR_KPARAM_INFO
	.align		4
.L_2202:
        /*0018*/ 	.byte	0x04, 0x17
        /*001a*/ 	.short	(.L_2204 - .L_2203)
.L_2203:
        /*001c*/ 	.word	0x00000000
        /*0020*/ 	.short	0x0005
        /*0022*/ 	.short	0x0052
        /*0024*/ 	.byte	0x00, 0xf0, 0x05, 0x00


	//----- nvinfo : EIATTR_KPARAM_INFO
	.align		4
.L_2204:
        /*0028*/ 	.byte	0x04, 0x17
        /*002a*/ 	.short	(.L_2206 - .L_2205)
.L_2205:
        /*002c*/ 	.word	0x00000000
        /*0030*/ 	.short	0x0004
        /*0032*/ 	.short	0x0051
        /*0034*/ 	.byte	0x00, 0xf0, 0x05, 0x00


	//----- nvinfo : EIATTR_KPARAM_INFO
	.align		4
.L_2206:
        /*0038*/ 	.byte	0x04, 0x17
        /*003a*/ 	.short	(.L_2208 - .L_2207)
.L_2207:
        /*003c*/ 	.word	0x00000000
        /*0040*/ 	.short	0x0003
        /*0042*/ 	.short	0x0050
        /*0044*/ 	.byte	0x00, 0xf0, 0x05, 0x00


	//----- nvinfo : EIATTR_KPARAM_INFO
	.align		4
.L_2208:
        /*0048*/ 	.byte	0x04, 0x17
        /*004a*/ 	.short	(.L_2210 - .L_2209)
.L_2209:
        /*004c*/ 	.word	0x00000000
        /*0050*/ 	.short	0x0002
        /*0052*/ 	.short	0x0030
        /*0054*/ 	.byte	0x00, 0xf0, 0x81, 0x00


	//----- nvinfo : EIATTR_KPARAM_INFO
	.align		4
.L_2210:
        /*0058*/ 	.byte	0x04, 0x17
        /*005a*/ 	.short	(.L_2212 - .L_2211)
.L_2211:
        /*005c*/ 	.word	0x00000000
        /*0060*/ 	.short	0x0001
        /*0062*/ 	.short	0x0010
        /*0064*/ 	.byte	0x00, 0xf0, 0x81, 0x00


	//----- nvinfo : EIATTR_KPARAM_INFO
	.align		4
.L_2212:
        /*0068*/ 	.byte	0x04, 0x17
        /*006a*/ 	.short	(.L_2214 - .L_2213)
.L_2213:
        /*006c*/ 	.word	0x00000000
        /*0070*/ 	.short	0x0000
        /*0072*/ 	.short	0x0000
        /*0074*/ 	.byte	0x00, 0xf0, 0x11, 0x00


	//----- nvinfo : EIATTR_SPARSE_MMA_MASK
	.align		4
.L_2214:
        /*0078*/ 	.byte	0x03, 0x50
        /*007a*/ 	.short	0x0000


	//----- nvinfo : EIATTR_MAXREG_COUNT
	.align		4
        /*007c*/ 	.byte	0x03, 0x1b
        /*007e*/ 	.short	0x00ff


	//----- nvinfo : EIATTR_MERCURY_ISA_VERSION
	.align		4
        /*0080*/ 	.byte	0x03, 0x5f
        /*0082*/ 	.short	0x0101


	//----- nvinfo : EIATTR_EXIT_INSTR_OFFSETS
	.align		4
        /*0084*/ 	.byte	0x04, 0x1c
        /*0086*/ 	.short	(.L_2216 - .L_2215)


	//   ....[0]....
.L_2215:
        /*0088*/ 	.word	0x00000910


	//   ....[1]....
        /*008c*/ 	.word	0x00000960


	//----- nvinfo : EIATTR_MAX_THREADS
	.align		4
.L_2216:
        /*0090*/ 	.byte	0x04, 0x05
        /*0092*/ 	.short	(.L_2218 - .L_2217)
.L_2217:
        /*0094*/ 	.word	0x00000080
        /*0098*/ 	.word	0x00000001
        /*009c*/ 	.word	0x00000001


	//----- nvinfo : EIATTR_CRS_STACK_SIZE
	.align		4
.L_2218:
        /*00a0*/ 	.byte	0x04, 0x1e
        /*00a2*/ 	.short	(.L_2220 - .L_2219)
.L_2219:
        /*00a4*/ 	.word	0x00000000


	//----- nvinfo : EIATTR_CBANK_PARAM_SIZE
	.align		4
.L_2220:
        /*00a8*/ 	.byte	0x03, 0x19
        /*00aa*/ 	.short	0x0054


	//----- nvinfo : EIATTR_PARAM_CBANK
	.align		4
        /*00ac*/ 	.byte	0x04, 0x0a
        /*00ae*/ 	.short	(.L_2222 - .L_2221)
	.align		4
.L_2221:
        /*00b0*/ 	.word	index@(.nv.constant0._ZN2at6native27unrolled_elementwise_kernelIZZZNS0_54_GLOBAL__N__d8c5977b_16_LinearAlgebra_cu_140f0503_289316addr_kernel_cudaERNS_14TensorIteratorERKN3c106ScalarES8_ENKUlvE_clEvENKUlvE6_clEvEUlNS5_7complexIdEESC_SC_E_St5arrayIPcLm4EELi4E23TrivialOffsetCalculatorILi3EjESH_ILi1EjENS0_6memory15LoadWithoutCastENSK_16StoreWithoutCastEEEviT_T0_T2_T3_T4_T5_)
        /*00b4*/ 	.short	0x0210
        /*00b6*/ 	.short	0x0054


	//----- nvinfo : EIATTR_SW_WAR
	.align		4
.L_2222:
        /*00b8*/ 	.byte	0x04, 0x36
        /*00ba*/ 	.short	(.L_2224 - .L_2223)
.L_2223:
        /*00bc*/ 	.word	0x00000008
.L_2224:


//--------------------- .nv.info._ZN2at6native29vectorized_elementwise_kernelILi2EZZZNS0_54_GLOBAL__N__d8c5977b_16_LinearAlgebra_cu_140f0503_289316addr_kernel_cudaERNS_14TensorIteratorERKN3c106ScalarES8_ENKUlvE_clEvENKUlvE6_clEvEUlNS5_7complexIdEESC_SC_E_St5arrayIPcLm4EEEEviT0_T1_ --------------------------
	.section	.nv.info._ZN2at6native29vectorized_elementwise_kernelILi2EZZZNS0_54_GLOBAL__N__d8c5977b_16_LinearAlgebra_cu_140f0503_289316addr_kernel_cudaERNS_14TensorIteratorERKN3c106ScalarES8_ENKUlvE_clEvENKUlvE6_clEvEUlNS5_7complexIdEESC_SC_E_St5arrayIPcLm4EEEEviT0_T1_,"",@"SHT_CUDA_INFO"
	.sectionflags	@""
	.align	4


	//----- nvinfo : EIATTR_CUDA_API_VERSION
	.align		4
        /*0000*/ 	.byte	0x04, 0x37
        /*0002*/ 	.short	(.L_2226 - .L_2225)
.L_2225:
        /*0004*/ 	.word	0x00000082


	//----- nvinfo : EIATTR_KPARAM_INFO
	.align		4
.L_2226:
        /*0008*/ 	.byte	0x04, 0x17
        /*000a*/ 	.short	(.L_2228 - .L_2227)
.L_2227:
        /*000c*/ 	.word	0x00000000
        /*0010*/ 	.short	0x0002
        /*0012*/ 	.short	0x0030
        /*0014*/ 	.byte	0x00, 0xf0, 0x81, 0x00


	//----- nvinfo : EIATTR_KPARAM_INFO
	.align		4
.L_2228:
        /*0018*/ 	.byte	0x04, 0x17
        /*001a*/ 	.short	(.L_2230 - .L_2229)
.L_2229:
        /*001c*/ 	.word	0x00000000
        /*0020*/ 	.short	0x0001
        /*0022*/ 	.short	0x0010
        /*0024*/ 	.byte	0x00, 0xf0, 0x81, 0x00


	//----- nvinfo : EIATTR_KPARAM_INFO
	.align		4
.L_2230:
        /*0028*/ 	.byte	0x04, 0x17
        /*002a*/ 	.short	(.L_2232 - .L_2231)
.L_2231:
        /*002c*/ 	.word	0x00000000
        /*0030*/ 	.short	0x0000
        /*0032*/ 	.short	0x0000
        /*0034*/ 	.byte	0x00, 0xf0, 0x11, 0x00


	//----- nvinfo : EIATTR_SPARSE_MMA_MASK
	.align		4
.L_2232:
        /*0038*/ 	.byte	0x03, 0x50
        /*003a*/ 	.short	0x0000


	//----- nvinfo : EIATTR_MAXREG_COUNT
	.align		4
        /*003c*/ 	.byte	0x03, 0x1b
        /*003e*/ 	.short	0x00ff


	//----- nvinfo : EIATTR_MERCURY_ISA_VERSION
	.align		4
        /*0040*/ 	.byte	0x03, 0x5f
        /*0042*/ 	.short	0x0101


	//----- nvinfo : EIATTR_EXIT_INSTR_OFFSETS
	.align		4
        /*0044*/ 	.byte	0x04, 0x1c
        /*0046*/ 	.short	(.L_2234 - .L_2233)


	//   ....[0]....
.L_2233:
        /*0048*/ 	.word	0x000006d0


	//   ....[1]....
        /*004c*/ 	.word	0x000018f0


	//   ....[2]....
        /*0050*/ 	.word	0x00001940


	//----- nvinfo : EIATTR_MAX_THREADS
	.align		4
.L_2234:
        /*0054*/ 	.byte	0x04, 0x05
        /*0056*/ 	.short	(.L_2236 - .L_2235)
.L_2235:
        /*0058*/ 	.word	0x00000080
        /*005c*/ 	.word	0x00000001
        /*0060*/ 	.word	0x00000001


	//----- nvinfo : EIATTR_CRS_STACK_SIZE
	.align		4
.L_2236:
        /*0064*/ 	.byte	0x04, 0x1e
        /*0066*/ 	.short	(.L_2238 - .L_2237)
.L_2237:
        /*0068*/ 	.word	0x00000000


	//----- nvinfo : EIATTR_CBANK_PARAM_SIZE
	.align		4
.L_2238:
        /*006c*/ 	.byte	0x03, 0x19
        /*006e*/ 	.short	0x0050


	//----- nvinfo : EIATTR_PARAM_CBANK
	.align		4
        /*0070*/ 	.byte	0x04, 0x0a
        /*0072*/ 	.short	(.L_2240 - .L_2239)
	.align		4
.L_2239:
        /*0074*/ 	.word	index@(.nv.constant0._ZN2at6native29vectorized_elementwise_kernelILi2EZZZNS0_54_GLOBAL__N__d8c5977b_16_LinearAlgebra_cu_140f0503_289316addr_kernel_cudaERNS_14TensorIteratorERKN3c106ScalarES8_ENKUlvE_clEvENKUlvE6_clEvEUlNS5_7complexIdEESC_SC_E_St5arrayIPcLm4EEEEviT0_T1_)
        /*0078*/ 	.short	0x0210
        /*007a*/ 	.short	0x0050


	//----- nvinfo : EIATTR_SW_WAR
	.align		4
.L_2240:
        /*007c*/ 	.byte	0x04, 0x36
        /*007e*/ 	.short	(.L_2242 - .L_2241)
.L_2241:
        /*0080*/ 	.word	0x00000008
.L_2242:


//--------------------- .nv.info._ZN2at6native29vectorized_elementwise_kernelILi4EZZZNS0_54_GLOBAL__N__d8c5977b_16_LinearAlgebra_cu_140f0503_289316addr_kernel_cudaERNS_14TensorIteratorERKN3c106ScalarES8_ENKUlvE_clEvENKUlvE6_clEvEUlNS5_7complexIdEESC_SC_E_St5arrayIPcLm4EEEEviT0_T1_ --------------------------
	.section	.nv.info._ZN2at6native29vectorized_elementwise_kernelILi4EZZZNS0_54_GLOBAL__N__d8c5977b_16_LinearAlgebra_cu_140f0503_289316addr_kernel_cudaERNS_14TensorIteratorERKN3c106ScalarES8_ENKUlvE_clEvENKUlvE6_clEvEUlNS5_7complexIdEESC_SC_E_St5arrayIPcLm4EEEEviT0_T1_,"",@"SHT_CUDA_INFO"
	.sectionflags	@""
	.align	4


	//----- nvinfo : EIATTR_CUDA_API_VERSION
	.align		4
        /*0000*/ 	.byte	0x04, 0x37
        /*0002*/ 	.short	(.L_2244 - .L_2243)
.L_2243:
        /*0004*/ 	.word	0x00000082


	//----- nvinfo : EIATTR_KPARAM_INFO
	.align		4
.L_2244:
        /*0008*/ 	.byte	0x04, 0x17
        /*000a*/ 	.short	(.L_2246 - .L_2245)
.L_2245:
        /*000c*/ 	.word	0x00000000
        /*0010*/ 	.short	0x0002
        /*0012*/ 	.short	0x0030
        /*0014*/ 	.byte	0x00, 0xf0, 0x81, 0x00


	//----- nvinfo : EIATTR_KPARAM_INFO
	.align		4
.L_2246:
        /*0018*/ 	.byte	0x04, 0x17
        /*001a*/ 	.short	(.L_2248 - .L_2247)
.L_2247:
        /*001c*/ 	.word	0x00000000
        /*0020*/ 	.short	0x0001
        /*0022*/ 	.short	0x0010
        /*0024*/ 	.byte	0x00, 0xf0, 0x81, 0x00


	//----- nvinfo : EIATTR_KPARAM_INFO
	.align		4
.L_2248:
        /*0028*/ 	.byte	0x04, 0x17
        /*002a*/ 	.short	(.L_2250 - .L_2249)
.L_2249:
        /*002c*/ 	.word	0x00000000
        /*0030*/ 	.short	0x0000
        /*0032*/ 	.short	0x0000
        /*0034*/ 	.byte	0x00, 0xf0, 0x11, 0x00


	//----- nvinfo : EIATTR_SPARSE_MMA_MASK
	.align		4
.L_2250:
        /*0038*/ 	.byte	0x03, 0x50
        /*003a*/ 	.short	0x0000


	//----- nvinfo : EIATTR_MAXREG_COUNT
	.align		4
        /*003c*/ 	.byte	0x03, 0x1b
        /*003e*/ 	.short	0x00ff


	//----- nvinfo : EIATTR_MERCURY_ISA_VERSION
	.align		4
        /*0040*/ 	.byte	0x03, 0x5f
        /*0042*/ 	.short	0x0101


	//----- nvinfo : EIATTR_EXIT_INSTR_OFFSETS
	.align		4
        /*0044*/ 	.byte	0x04, 0x1c
        /*0046*/ 	.short	(.L_2252 - .L_2251)


	//   ....[0]....
.L_2251:
        /*0048*/ 	.word	0x000006d0


	//   ....[1]....
        /*004c*/ 	.word	0x000018f0


	//   ....[2]....
        /*0050*/ 	.word	0x00001940


	//----- nvinfo : EIATTR_MAX_THREADS
	.align		4
.L_2252:
        /*0054*/ 	.byte	0x04, 0x05
        /*0056*/ 	.short	(.L_2254 - .L_2253)
.L_2253:
        /*0058*/ 	.word	0x00000080
        /*005c*/ 	.word	0x00000001
        /*0060*/ 	.word	0x00000001


	//----- nvinfo : EIATTR_CRS_STACK_SIZE
	.align		4
.L_2254:
        /*0064*/ 	.byte	0x04, 0x1e
        /*0066*/ 	.short	(.L_2256 - .L_2255)
.L_2255:
        /*0068*/ 	.word	0x00000000


	//----- nvinfo : EIATTR_CBANK_PARAM_SIZE
	.align		4
.L_2256:
        /*006c*/ 	.byte	0x03, 0x19
        /*006e*/ 	.short	0x0050


	//----- nvinfo : EIATTR_PARAM_CBANK
	.align		4
        /*0070*/ 	.byte	0x04, 0x0a
        /*0072*/ 	.short	(.L_2258 - .L_2257)
	.align		4
.L_2257:
        /*0074*/ 	.word	index@(.nv.constant0._ZN2at6native29vectorized_elementwise_kernelILi4EZZZNS0_54_GLOBAL__N__d8c5977b_16_LinearAlgebra_cu_140f0503_289316addr_kernel_cudaERNS_14TensorIteratorERKN3c106ScalarES8_ENKUlvE_clEvENKUlvE6_clEvEUlNS5_7complexIdEESC_SC_E_St5arrayIPcLm4EEEEviT0_T1_)
        /*0078*/ 	.short	0x0210
        /*007a*/ 	.short	0x0050


	//----- nvinfo : EIATTR_SW_WAR
	.align		4
.L_2258:
        /*007c*/ 	.byte	0x04, 0x36
        /*007e*/ 	.short	(.L_2260 - .L_2259)
.L_2259:
        /*0080*/ 	.word	0x00000008
.L_2260:


//--------------------- .nv.info._ZN2at6native29vectorized_elementwise_kernelILi8EZZZNS0_54_GLOBAL__N__d8c5977b_16_LinearAlgebra_cu_140f0503_289316addr_kernel_cudaERNS_14TensorIteratorERKN3c106ScalarES8_ENKUlvE_clEvENKUlvE6_clEvEUlNS5_7complexIdEESC_SC_E_St5arrayIPcLm4EEEEviT0_T1_ --------------------------
	.section	.nv.info._ZN2at6native29vectorized_elementwise_kernelILi8EZZZNS0_54_GLOBAL__N__d8c5977b_16_LinearAlgebra_cu_140f0503_289316addr_kernel_cudaERNS_14TensorIteratorERKN3c106ScalarES8_ENKUlvE_clEvENKUlvE6_clEvEUlNS5_7complexIdEESC_SC_E_St5arrayIPcLm4EEEEviT0_T1_,"",@"SHT_CUDA_INFO"
	.sectionflags	@""
	.align	4


	//----- nvinfo : EIATTR_CUDA_API_VERSION
	.align		4
        /*0000*/ 	.byte	0x04, 0x37
        /*0002*/ 	.short	(.L_2262 - .L_2261)
.L_2261:
        /*0004*/ 	.word	0x00000082


	//----- nvinfo : EIATTR_KPARAM_INFO
	.align		4
.L_2262:
        /*0008*/ 	.byte	0x04, 0x17
        /*000a*/ 	.short	(.L_2264 - .L_2263)
.L_2263:
        /*000c*/ 	.word	0x00000000
        /*0010*/ 	.short	0x0002
        /*0012*/ 	.short	0x0030
        /*0014*/ 	.byte	0x00, 0xf0, 0x81, 0x00


	//----- nvinfo : EIATTR_KPARAM_INFO
	.align		4
.L_2264:
        /*0018*/ 	.byte	0x04, 0x17
        /*001a*/ 	.short	(.L_2266 - .L_2265)
.L_2265:
        /*001c*/ 	.word	0x00000000
        /*0020*/ 	.short	0x0001
        /*0022*/ 	.short	0x0010
        /*0024*/ 	.byte	0x00, 0xf0, 0x81, 0x00


	//----- nvinfo : EIATTR_KPARAM_INFO
	.align		4
.L_2266:
        /*0028*/ 	.byte	0x04, 0x17
        /*002a*/ 	.short	(.L_2268 - .L_2267)
.L_2267:
        /*002c*/ 	.word	0x00000000
        /*0030*/ 	.short	0x0000
        /*0032*/ 	.short	0x0000
        /*0034*/ 	.byte	0x00, 0xf0, 0x11, 0x00


	//----- nvinfo : EIATTR_SPARSE_MMA_MASK
	.align		4
.L_2268:
        /*0038*/ 	.byte	0x03, 0x50
        /*003a*/ 	.short	0x0000


	//----- nvinfo : EIATTR_MAXREG_COUNT
	.align		4
        /*003c*/ 	.byte	0x03, 0x1b
        /*003e*/ 	.short	0x00ff


	//----- nvinfo : EIATTR_MERCURY_ISA_VERSION
	.align		4
        /*0040*/ 	.byte	0x03, 0x5f
        /*0042*/ 	.short	0x0101


	//----- nvinfo : EIATTR_EXIT_INSTR_OFFSETS
	.align		4
        /*0044*/ 	.byte	0x04, 0x1c
        /*0046*/ 	.short	(.L_2270 - .L_2269)


	//   ....[0]....
.L_2269:
        /*0048*/ 	.word	0x000006d0


	//   ....[1]....
        /*004c*/ 	.word	0x000018f0


	//   ....[2]....
        /*0050*/ 	.word	0x00001940


	//----- nvinfo : EIATTR_MAX_THREADS
	.align		4
.L_2270:
        /*0054*/ 	.byte	0x04, 0x05
        /*0056*/ 	.short	(.L_2272 - .L_2271)
.L_2271:
        /*0058*/ 	.word	0x00000080
        /*005c*/ 	.word	0x00000001
        /*0060*/ 	.word	0x00000001


	//----- nvinfo : EIATTR_CRS_STACK_SIZE
	.align		4
.L_2272:
        /*0064*/ 	.byte	0x04, 0x1e
        /*0066*/ 	.short	(.L_2274 - .L_2273)
.L_2273:
        /*0068*/ 	.word	0x00000000


	//----- nvinfo : EIATTR_CBANK_PARAM_SIZE
	.align		4
.L_2274:
        /*006c*/ 	.byte	0x03, 0x19
        /*006e*/ 	.short	0x0050


	//----- nvinfo : EIATTR_PARAM_CBANK
	.align		4
        /*0070*/ 	.byte	0x04, 0x0a
        /*0072*/ 	.short	(.L_2276 - .L_2275)
	.align		4
.L_2275:
        /*0074*/ 	.word	index@(.nv.constant0._ZN2at6native29vectorized_elementwise_kernelILi8EZZZNS0_54_GLOBAL__N__d8c5977b_16_LinearAlgebra_cu_140f0503_289316addr_kernel_cudaERNS_14TensorIteratorERKN3c106ScalarES8_ENKUlvE_clEvENKUlvE6_clEvEUlNS5_7complexIdEESC_SC_E_St5arrayIPcLm4EEEEviT0_T1_)
        /*0078*/ 	.short	0x0210
        /*007a*/ 	.short	0x0050


	//----- nvinfo : EIATTR_SW_WAR
	.align		4
.L_2276:
        /*007c*/ 	.byte	0x04, 0x36
        /*007e*/ 	.short	(.L_2278 - .L_2277)
.L_2277:
        /*0080*/ 	.word	0x00000008
.L_2278:


//--------------------- .nv.info._ZN2at6native18elementwise_kernelILi128ELi4EZNS0_15gpu_kernel_implIZZZNS0_54_GLOBAL__N__d8c5977b_16_LinearAlgebra_cu_140f0503_289316addr_kernel_cudaERNS_14TensorIteratorERKN3c106ScalarES9_ENKUlvE_clEvENKUlvE5_clEvEUlfffE0_EEvRNS_18TensorIteratorBaseERKT_EUliE_EEviT1_ --------------------------
	.section	.nv.info._ZN2at6native18elementwise_kernelILi128ELi4EZNS0_15gpu_kernel_implIZZZNS0_54_GLOBAL__N__d8c5977b_16_LinearAlgebra_cu_140f0503_289316addr_kernel_cudaERNS_14TensorIteratorERKN3c106ScalarES9_ENKUlvE_clEvENKUlvE5_clEvEUlfffE0_EEvRNS_18TensorIteratorBaseERKT_EUliE_EEviT1_,"",@"SHT_CUDA_INFO"
	.sectionflags	@""
	.align	4


	//----- nvinfo : EIATTR_CUDA_API_VERSION
	.align		4
        /*0000*/ 	.byte	0x04, 0x37
        /*0002*/ 	.short	(.L_2280 - .L_2279)
.L_2279:
        /*0004*/ 	.word	0x00000082


	//----- nvinfo : EIATTR_KPARAM_INFO
	.align		4
.L_2280:
        /*0008*/ 	.byte	0x04, 0x17
        /*000a*/ 	.short	(.L_2282 - .L_2281)
.L_2281:
        /*000c*/ 	.word	0x00000000
        /*0010*/ 	.short	0x0001
        /*0012*/ 	.short	0x0008
        /*0014*/ 	.byte	0x00, 0xf0, 0x01, 0x0c


	//----- nvinfo : EIATTR_KPARAM_INFO
	.align		4
.L_2282:
        /*0018*/ 	.byte	0x04, 0x17
        /*001a*/ 	.short	(.L_2284 - .L_2283)
.L_2283:
        /*001c*/ 	.word	0x00000000
        /*0020*/ 	.short	0x0000
        /*0022*/ 	.short	0x0000
        /*0024*/ 	.byte	0x00, 0xf0, 0x11, 0x00


	//----- nvinfo : EIATTR_SPARSE_MMA_MASK
	.align		4
.L_2284:
        /*0028*/ 	.byte	0x03, 0x50
        /*002a*/ 	.short	0x0000


	//----- nvinfo : EIATTR_MAXREG_COUNT
	.align		4
        /*002c*/ 	.byte	0x03, 0x1b
        /*002e*/ 	.short	0x0080


	//----- nvinfo : EIATTR_EXTERNS
	.align		4
        /*0030*/ 	.byte	0x04, 0x0f
        /*0032*/ 	.short	(.L_2286 - .L_2285)


	//   ....[0]....
	.align		4
.L_2285:
        /*0034*/ 	.word	index@(__assertfail)


	//----- nvinfo : EIATTR_MERCURY_ISA_VERSION
	.align		4
.L_2286:
        /*0038*/ 	.byte	0x03, 0x5f
        /*003a*/ 	.short	0x0101


	//----- nvinfo : EIATTR_SYSCALL_OFFSETS
	.align		4
        /*003c*/ 	.byte	0x04, 0x46
        /*003e*/ 	.short	(.L_2288 - .L_2287)


	//   ....[0]....
.L_2287:
        /*0040*/ 	.word	0x00002630


	//   ....[1]....
        /*0044*/ 	.word	0x00003450


	//   ....[2]....
        /*0048*/ 	.word	0x00004270


	//   ....[3]....
        /*004c*/ 	.word	0x00005100


	//   ....[4]....
        /*0050*/ 	.word	0x00007760


	//   ....[5]....
        /*0054*/ 	.word	0x00008580


	//   ....[6]....
        /*0058*/ 	.word	0x000093a0


	//   ....[7]....
        /*005c*/ 	.word	0x0000a230


	//   ....[8]....
        /*0060*/ 	.word	0x0000c880


	//   ....[9]....
        /*0064*/ 	.word	0x0000d6a0


	//   ....[10]....
        /*0068*/ 	.word	0x0000e4c0


	//   ....[11]....
        /*006c*/ 	.word	0x0000f350


	//   ....[12]....
        /*0070*/ 	.word	0x00011990


	//   ....[13]....
        /*0074*/ 	.word	0x000127b0


	//   ....[14]....
        /*0078*/ 	.word	0x000135d0


	//   ....[15]....
        /*007c*/ 	.word	0x00014460


	//----- nvinfo : EIATTR_EXIT_INSTR_OFFSETS
	.align		4
.L_2288:
        /*0080*/ 	.byte	0x04, 0x1c
        /*0082*/ 	.short	(.L_2290 - .L_2289)


	//   ....[0]....
.L_2289:
        /*0084*/ 	.word	0x0000f400


	//   ....[1]....
        /*0088*/ 	.word	0x00013780


	//   ....[2]....
        /*008c*/ 	.word	0x000137c0


	//   ....[3]....
        /*0090*/ 	.word	0x00013850


	//   ....[4]....
        /*0094*/ 	.word	0x00013880


	//   ....[5]....
        /*0098*/ 	.word	0x000138b0


	//   ....[6]....
        /*009c*/ 	.word	0x00013930


	//   ....[7]....
        /*00a0*/ 	.word	0x00013960


	//   ....[8]....
        /*00a4*/ 	.word	0x000139f0


	//   ....[9]....
        /*00a8*/ 	.word	0x00013a30


	//   ....[10]....
        /*00ac*/ 	.word	0x00013a70


	//   ....[11]....
        /*00b0*/ 	.word	0x00013b30


	//   ....[12]....
        /*00b4*/ 	.word	0x00013b80


	//   ....[13]....
        /*00b8*/ 	.word	0x00013d00


	//   ....[14]....
        /*00bc*/ 	.word	0x00013e50


	//   ....[15]....
        /*00c0*/ 	.word	0x00013e80


	//   ....[16]....
        /*00c4*/ 	.word	0x00013f30


	//   ....[17]....
        /*00c8*/ 	.word	0x000140a0


	//   ....[18]....
        /*00cc*/ 	.word	0x00014210


	//   ....[19]....
        /*00d0*/ 	.word	0x00014360


	//   ....[20]....
        /*00d4*/ 	.word	0x00014470


	//   ....[21]....
        /*00d8*/ 	.word	0x000144a0


	//   ....[22]....
        /*00dc*/ 	.word	0x000144d0


	//----- nvinfo : EIATTR_MAX_THREADS
	.align		4
.L_2290:
        /*00e0*/ 	.byte	0x04, 0x05
        /*00e2*/ 	.short	(.L_2292 - .L_2291)
.L_2291:
        /*00e4*/ 	.word	0x00000080
        /*00e8*/ 	.word	0x00000001
        /*00ec*/ 	.word	0x00000001


	//----- nvinfo : EIATTR_CRS_STACK_SIZE
	.align		4
.L_2292:
        /*00f0*/ 	.byte	0x04, 0x1e
        /*00f2*/ 	.short	(.L_2294 - .L_2293)
.L_2293:
        /*00f4*/ 	.word	0x00000000


	//----- nvinfo : EIATTR_CBANK_PARAM_SIZE
	.align		4
.L_2294:
        /*00f8*/ 	.byte	0x03, 0x19
        /*00fa*/ 	.short	0x0308


	//----- nvinfo : EIATTR_PARAM_CBANK
	.align		4
        /*00fc*/ 	.byte	0x04, 0x0a
        /*00fe*/ 	.short	(.L_2296 - .L_2295)
	.align		4
.L_2295:
        /*0100*/ 	.word	index@(.nv.constant0._ZN2at6native18elementwise_kernelILi128ELi4EZNS0_15gpu_kernel_implIZZZNS0_54_GLOBAL__N__d8c5977b_16_LinearAlgebra_cu_140f0503_289316addr_kernel_cudaERNS_14TensorIteratorERKN3c106ScalarES9_ENKUlvE_clEvENKUlvE5_clEvEUlfffE0_EEvRNS_18TensorIteratorBaseERKT_EUliE_EEviT1_)
        /*0104*/ 	.short	0x0210
        /*0106*/ 	.short	0x0308


	//----- nvinfo : EIATTR_SW_WAR
	.align		4
.L_2296:
        /*0108*/ 	.byte	0x04, 0x36
        /*010a*/ 	.short	(.L_2298 - .L_2297)
.L_2297:
        /*010c*/ 	.word	0x00000008
.L_2298:


//--------------------- .nv.info._ZN2at6native27unrolled_elementwise_kernelIZZZNS0_54_GLOBAL__N__d8c5977b_16_LinearAlgebra_cu_140f0503_289316addr_kernel_cudaERNS_14TensorIteratorERKN3c106ScalarES8_ENKUlvE_clEvENKUlvE5_clEvEUlfffE0_St5arrayIPcLm4EELi4E23TrivialOffsetCalculatorILi3EjESF_ILi1EjENS0_6memory12LoadWithCastILi3EEENSI_13StoreWithCastILi1EEEEEviT_T0_T2_T3_T4_T5_ --------------------------
	.section	.nv.info._ZN2at6native27unrolled_elementwise_kernelIZZZNS0_54_GLOBAL__N__d8c5977b_16_LinearAlgebra_cu_140f0503_289316addr_kernel_cudaERNS_14TensorIteratorERKN3c106ScalarES8_ENKUlvE_clEvENKUlvE5_clEvEUlfffE0_St5arrayIPcLm4EELi4E23TrivialOffsetCalculatorILi3EjESF_ILi1EjENS0_6memory12LoadWithCastILi3EEENSI_13StoreWithCastILi1EEEEEviT_T0_T2_T3_T4_T5_,"",@"SHT_CUDA_INFO"
	.sectionflags	@""
	.align	4


	//----- nvinfo : EIATTR_CUDA_API_VERSION
	.align		4
        /*0000*/ 	.byte	0x04, 0x37
        /*0002*/ 	.short	(.L_2300 - .L_2299)
.L_2299:
        /*0004*/ 	.word	0x00000082


	//----- nvinfo : EIATTR_KPARAM_INFO
	.align		4
.L_2300:
        /*0008*/ 	.byte	0x04, 0x17
        /*000a*/ 	.short	(.L_2302 - .L_2301)
.L_2301:
        /*000c*/ 	.word	0x00000000
        /*0010*/ 	.short	0x0006
        /*0012*/ 	.short	0x004c
        /*0014*/ 	.byte	0x00, 0xf0, 0x21, 0x00


	//----- nvinfo : EIATTR_KPARAM_INFO
	.align		4
.L_2302:
        /*0018*/ 	.byte	0x04, 0x17
        /*001a*/ 	.short	(.L_2304 - .L_2303)
.L_2303:
        /*001c*/ 	.word	0x00000000
        /*0020*/ 	.short	0x0005
        /*0022*/ 	.short	0x003c
        /*0024*/ 	.byte	0x00, 0xf0, 0x41, 0x00


	//----- nvinfo : EIATTR_KPARAM_INFO
	.align		4
.L_2304:
        /*0028*/ 	.byte	0x04, 0x17
        /*002a*/ 	.short	(.L_2306 - .L_2305)
.L_2305:
        /*002c*/ 	.word	0x00000000
        /*0030*/ 	.short	0x0004
        /*0032*/ 	.short	0x0039
        /*0034*/ 	.byte	0x00, 0xf0, 0x05, 0x00


	//----- nvinfo : EIATTR_KPARAM_INFO
	.align		4
.L_2306:
        /*0038*/ 	.byte	0x04, 0x17
        /*003a*/ 	.short	(.L_2308 - .L_2307)
.L_2307:
        /*003c*/ 	.word	0x00000000
        /*0040*/ 	.short	0x0003
        /*0042*/ 	.short	0x0038
        /*0044*/ 	.byte	0x00, 0xf0, 0x05, 0x00


	//----- nvinfo : EIATTR_KPARAM_INFO
	.align		4
.L_2308:
        /*0048*/ 	.byte	0x04, 0x17
        /*004a*/ 	.short	(.L_2310 - .L_2309)
.L_2309:
        /*004c*/ 	.word	0x00000000
        /*0050*/ 	.short	0x0002
        /*0052*/ 	.short	0x0018
        /*0054*/ 	.byte	0x00, 0xf0, 0x81, 0x00


	//----- nvinfo : EIATTR_KPARAM_INFO
	.align		4
.L_2310:
        /*0058*/ 	.byte	0x04, 0x17
        /*005a*/ 	.short	(.L_2312 - .L_2311)
.L_2311:
        /*005c*/ 	.word	0x00000000
        /*0060*/ 	.short	0x0001
        /*0062*/ 	.short	0x0008
        /*0064*/ 	.byte	0x00, 0xf0, 0x41, 0x00


	//----- nvinfo : EIATTR_KPARAM_INFO
	.align		4
.L_2312:
        /*0068*/ 	.byte	0x04, 0x17
        /*006a*/ 	.short	(.L_2314 - .L_2313)
.L_2313:
        /*006c*/ 	.word	0x00000000
        /*0070*/ 	.short	0x0000
        /*0072*/ 	.short	0x0000
        /*0074*/ 	.byte	0x00, 0xf0, 0x11, 0x00


	//----- nvinfo : EIATTR_SPARSE_MMA_MASK
	.align		4
.L_2314:
        /*0078*/ 	.byte	0x03, 0x50
        /*007a*/ 	.short	0x0000


	//----- nvinfo : EIATTR_MAXREG_COUNT
	.align		4
        /*007c*/ 	.byte	0x03, 0x1b
        /*007e*/ 	.short	0x00ff


	//----- nvinfo : EIATTR_EXTERNS
	.align		4
        /*0080*/ 	.byte	0x04, 0x0f
        /*0082*/ 	.short	(.L_2316 - .L_2315)


	//   ....[0]....
	.align		4
.L_2315:
        /*0084*/ 	.word	index@(__assertfail)


	//----- nvinfo : EIATTR_MERCURY_ISA_VERSION
	.align		4
.L_2316:
        /*0088*/ 	.byte	0x03, 0x5f
        /*008a*/ 	.short	0x0101


	//----- nvinfo : EIATTR_SYSCALL_OFFSETS
	.align		4
        /*008c*/ 	.byte	0x04, 0x46
        /*008e*/ 	.short	(.L_2318 - .L_2317)


	//   ....[0]....
.L_2317:
        /*0090*/ 	.word	0x00000ea0


	//   ....[1]....
        /*0094*/ 	.word	0x00001cd0


	//   ....[2]....
        /*0098*/ 	.word	0x00002b00


	//   ....[3]....
        /*009c*/ 	.word	0x000039c0


	//   ....[4]....
        /*00a0*/ 	.word	0x000047f0


	//   ....[5]....
        /*00a4*/ 	.word	0x00005620


	//   ....[6]....
        /*00a8*/ 	.word	0x00006500


	//   ....[7]....
        /*00ac*/ 	.word	0x00007340


	//   ....[8]....
        /*00b0*/ 	.word	0x00008180


	//   ....[9]....
        /*00b4*/ 	.word	0x00009050


	//   ....[10]....
        /*00b8*/ 	.word	0x00009e90


	//   ....[11]....
        /*00bc*/ 	.word	0x0000aca0


	//   ....[12]....
        /*00c0*/ 	.word	0x0000bca0


	//   ....[13]....
        /*00c4*/ 	.word	0x0000cb80


	//   ....[14]....
        /*00c8*/ 	.word	0x0000da40


	//   ....[15]....
        /*00cc*/ 	.word	0x0000e910


	//----- nvinfo : EIATTR_EXIT_INSTR_OFFSETS
	.align		4
.L_2318:
        /*00d0*/ 	.byte	0x04, 0x1c
        /*00d2*/ 	.short	(.L_2320 - .L_2319)


	//   ....[0]....
.L_2319:
        /*00d4*/ 	.word	0x0000dae0


	//   ....[1]....
        /*00d8*/ 	.word	0x0000dc30


	//   ....[2]....
        /*00dc*/ 	.word	0x0000dc70


	//   ....[3]....
        /*00e0*/ 	.word	0x0000dd00


	//   ....[4]....
        /*00e4*/ 	.word	0x0000dd30


	//   ....[5]....
        /*00e8*/ 	.word	0x0000dd60


	//   ....[6]....
        /*00ec*/ 	.word	0x0000dde0


	//   ....[7]....
        /*00f0*/ 	.word	0x0000de10


	//   ....[8]....
        /*00f4*/ 	.word	0x0000dea0


	//   ....[9]....
        /*00f8*/ 	.word	0x0000dee0


	//   ....[10]....
        /*00fc*/ 	.word	0x0000df20


	//   ....[11]....
        /*0100*/ 	.word	0x0000dfe0


	//   ....[12]....
        /*0104*/ 	.word	0x0000e030


	//   ....[13]....
        /*0108*/ 	.word	0x0000e1b0


	//   ....[14]....
        /*010c*/ 	.word	0x0000e300


	//   ....[15]....
        /*0110*/ 	.word	0x0000e330


	//   ....[16]....
        /*0114*/ 	.word	0x0000e3e0


	//   ....[17]....
        /*0118*/ 	.word	0x0000e550


	//   ....[18]....
        /*011c*/ 	.word	0x0000e6c0


	//   ....[19]....
        /*0120*/ 	.word	0x0000e810


	//   ....[20]....
        /*0124*/ 	.word	0x0000e920


	//   ....[21]....
        /*0128*/ 	.word	0x0000e950


	//   ....[22]....
        /*012c*/ 	.word	0x0000e980


	//----- nvinfo : EIATTR_MAX_THREADS
	.align		4
.L_2320:
        /*0130*/ 	.byte	0x04, 0x05
        /*0132*/ 	.short	(.L_2322 - .L_2321)
.L_2321:
        /*0134*/ 	.word	0x00000080
        /*0138*/ 	.word	0x00000001
        /*013c*/ 	.word	0x00000001


	//----- nvinfo : EIATTR_CRS_STACK_SIZE
	.align		4
.L_2322:
        /*0140*/ 	.byte	0x04, 0x1e
        /*0142*/ 	.short	(.L_2324 - .L_2323)
.L_2323:
        /*0144*/ 	.word	0x00000000


	//----- nvinfo : EIATTR_CBANK_PARAM_SIZE
	.align		4
.L_2324:
        /*0148*/ 	.byte	0x03, 0x19
        /*014a*/ 	.short	0x0054


	//----- nvinfo : EIATTR_PARAM_CBANK
	.align		4
        /*014c*/ 	.byte	0x04, 0x0a
        /*014e*/ 	.short	(.L_2326 - .L_2325)
	.align		4
.L_2325:
        /*0150*/ 	.word	index@(.nv.constant0._ZN2at6native27unrolled_elementwise_kernelIZZZNS0_54_GLOBAL__N__d8c5977b_16_LinearAlgebra_cu_140f0503_289316addr_kernel_cudaERNS_14TensorIteratorERKN3c106ScalarES8_ENKUlvE_clEvENKUlvE5_clEvEUlfffE0_St5arrayIPcLm4EELi4E23TrivialOffsetCalculatorILi3EjESF_ILi1EjENS0_6memory12LoadWithCastILi3EEENSI_13StoreWithCastILi1EEEEEviT_T0_T2_T3_T4_T5_)
        /*0154*/ 	.short	0x0210
        /*0156*/ 	.short	0x0054


	//----- nvinfo : EIATTR_SW_WAR
	.align		4
.L_2326:
        /*0158*/ 	.byte	0x04, 0x36
        /*015a*/ 	.short	(.L_2328 - .L_2327)
.L_2327:
        /*015c*/ 	.word	0x00000008
.L_2328:


//--------------------- .nv.info._ZN2at6native18elementwise_kernelILi128ELi2EZNS0_22gpu_kernel_impl_nocastIZZZNS0_54_GLOBAL__N__d8c5977b_16_LinearAlgebra_cu_140f0503_289316addr_kernel_cudaERNS_14TensorIteratorERKN3c106ScalarES9_ENKUlvE_clEvENKUlvE5_clEvEUlfffE0_EEvRNS_18TensorIteratorBaseERKT_EUliE_EEviT1_ --------------------------
	.section	.nv.info._ZN2at6native18elementwise_kernelILi128ELi2EZNS0_22gpu_kernel_impl_nocastIZZZNS0_54_GLOBAL__N__d8c5977b_16_LinearAlgebra_cu_140f0503_289316addr_kernel_cudaERNS_14TensorIteratorERKN3c106ScalarES9_ENKUlvE_clEvENKUlvE5_clEvEUlfffE0_EEvRNS_18TensorIteratorBaseERKT_EUliE_EEviT1_,"",@"SHT_CUDA_INFO"
	.sectionflags	@""
	.align	4


	//----- nvinfo : EIATTR_CUDA_API_VERSION
	.align		4
        /*0000*/ 	.byte	0x04, 0x37
        /*0002*/ 	.short	(.L_2330 - .L_2329)
.L_2329:
        /*0004*/ 	.word	0x00000082


	//----- nvinfo : EIATTR_KPARAM_INFO
	.align		4
.L_2330:
        /*0008*/ 	.byte	0x04, 0x17
        /*000a*/ 	.short	(.L_2332 - .L_2331)
.L_2331:
        /*000c*/ 	.word	0x00000000
        /*0010*/ 	.short	0x0001
        /*0012*/ 	.short	0x0008
        /*0014*/ 	.byte	0x00, 0xf0, 0xe1, 0x0b


	//----- nvinfo : EIATTR_KPARAM_INFO
	.align		4
.L_2332:
        /*0018*/ 	.byte	0x04, 0x17
        /*001a*/ 	.short	(.L_2334 - .L_2333)
.L_2333:
        /*001c*/ 	.word	0x00000000
        /*0020*/ 	.short	0x0000
        /*0022*/ 	.short	0x0000
        /*0024*/ 	.byte	0x00, 0xf0, 0x11, 0x00


	//----- nvinfo : EIATTR_SPARSE_MMA_MASK
	.align		4
.L_2334:
        /*0028*/ 	.byte	0x03, 0x50
        /*002a*/ 	.short	0x0000


	//----- nvinfo : EIATTR_MAXREG_COUNT
	.align		4
        /*002c*/ 	.byte	0x03, 0x1b
        /*002e*/ 	.short	0x0080


	//----- nvinfo : EIATTR_MERCURY_ISA_VERSION
	.align		4
        /*0030*/ 	.byte	0x03, 0x5f
        /*0032*/ 	.short	0x0101


	//----- nvinfo : EIATTR_EXIT_INSTR_OFFSETS
	.align		4
        /*0034*/ 	.byte	0x04, 0x1c
        /*0036*/ 	.short	(.L_2336 - .L_2335)


	//   ....[0]....
.L_2335:
        /*0038*/ 	.word	0x000019b0


	//   ....[1]....
        /*003c*/ 	.word	0x000032b0


	//----- nvinfo : EIATTR_MAX_THREADS
	.align		4
.L_2336:
        /*0040*/ 	.byte	0x04, 0x05
        /*0042*/ 	.short	(.L_2338 - .L_2337)
.L_2337:
        /*0044*/ 	.word	0x00000080
        /*0048*/ 	.word	0x00000001
        /*004c*/ 	.word	0x00000001


	//----- nvinfo : EIATTR_CRS_STACK_SIZE
	.align		4
.L_2338:
        /*0050*/ 	.byte	0x04, 0x1e
        /*0052*/ 	.short	(.L_2340 - .L_2339)
.L_2339:
        /*0054*/ 	.word	0x00000000


	//----- nvinfo : EIATTR_CBANK_PARAM_SIZE
	.align		4
.L_2340:
        /*0058*/ 	.byte	0x03, 0x19
        /*005a*/ 	.short	0x0300


	//----- nvinfo : EIATTR_PARAM_CBANK
	.align		4
        /*005c*/ 	.byte	0x04, 0x0a
        /*005e*/ 	.short	(.L_2342 - .L_2341)
	.align		4
.L_2341:
        /*0060*/ 	.word	index@(.nv.constant0._ZN2at6native18elementwise_kernelILi128ELi2EZNS0_22gpu_kernel_impl_nocastIZZZNS0_54_GLOBAL__N__d8c5977b_16_LinearAlgebra_cu_140f0503_289316addr_kernel_cudaERNS_14TensorIteratorERKN3c106ScalarES9_ENKUlvE_clEvENKUlvE5_clEvEUlfffE0_EEvRNS_18TensorIteratorBaseERKT_EUliE_EEviT1_)
        /*0064*/ 	.short	0x0210
        /*0066*/ 	.short	0x0300


	//----- nvinfo : EIATTR_SW_WAR
	.align		4
.L_2342:
        /*0068*/ 	.byte	0x04, 0x36
        /*006a*/ 	.short	(.L_2344 - .L_2343)
.L_2343:
        /*006c*/ 	.word	0x00000008
.L_2344:


//--------------------- .nv.info._ZN2at6native27unrolled_elementwise_kernelIZZZNS0_54_GLOBAL__N__d8c5977b_16_LinearAlgebra_cu_140f0503_289316addr_kernel_cudaERNS_14TensorIteratorERKN3c106ScalarES8_ENKUlvE_clEvENKUlvE5_clEvEUlfffE0_St5arrayIPcLm4EELi4E23TrivialOffsetCalculatorILi3EjESF_ILi1EjENS0_6memory15LoadWithoutCastENSI_16StoreWithoutCastEEEviT_T0_T2_T3_T4_T5_ --------------------------
	.section	.nv.info._ZN2at6native27unrolled_elementwise_kernelIZZZNS0_54_GLOBAL__N__d8c5977b_16_LinearAlgebra_cu_140f0503_289316addr_kernel_cudaERNS_14TensorIteratorERKN3c106ScalarES8_ENKUlvE_clEvENKUlvE5_clEvEUlfffE0_St5arrayIPcLm4EELi4E23TrivialOffsetCalculatorILi3EjESF_ILi1EjENS0_6memory15LoadWithoutCastENSI_16StoreWithoutCastEEEviT_T0_T2_T3_T4_T5_,"",@"SHT_CUDA_INFO"
	.sectionflags	@""
	.align	4


	//----- nvinfo : EIATTR_CUDA_API_VERSION
	.align		4
        /*0000*/ 	.byte	0x04, 0x37
        /*0002*/ 	.short	(.L_2346 - .L_2345)
.L_2345:
        /*0004*/ 	.word	0x00000082


	//----- nvinfo : EIATTR_KPARAM_INFO
	.align		4
.L_2346:
        /*0008*/ 	.byte	0x04, 0x17
        /*000a*/ 	.short	(.L_2348 - .L_2347)
.L_2347:
        /*000c*/ 	.word	0x00000000
        /*0010*/ 	.short	0x0006
        /*0012*/ 	.short	0x003b
        /*0014*/ 	.byte	0x00, 0xf0, 0x05, 0x00


	//----- nvinfo : EIATTR_KPARAM_INFO
	.align		4
.L_2348:
        /*0018*/ 	.byte	0x04, 0x17
        /*001a*/ 	.short	(.L_2350 - .L_2349)
.L_2349:
        /*001c*/ 	.word	0x00000000
        /*0020*/ 	.short	0x0005
        /*0022*/ 	.short	0x003a
        /*0024*/ 	.byte	0x00, 0xf0, 0x05, 0x00


	//----- nvinfo : EIATTR_KPARAM_INFO
	.align		4
.L_2350:
        /*0028*/ 	.byte	0x04, 0x17
        /*002a*/ 	.short	(.L_2352 - .L_2351)
.L_2351:
        /*002c*/ 	.word	0x00000000
        /*0030*/ 	.short	0x0004
        /*0032*/ 	.short	0x0039
        /*0034*/ 	.byte	0x00, 0xf0, 0x05, 0x00


	//----- nvinfo : EIATTR_KPARAM_INFO
	.align		4
.L_2352:
        /*0038*/ 	.byte	0x04, 0x17
        /*003a*/ 	.short	(.L_2354 - .L_2353)
.L_2353:
        /*003c*/ 	.word	0x00000000
        /*0040*/ 	.short	0x0003
        /*0042*/ 	.short	0x0038
        /*0044*/ 	.byte	0x00, 0xf0, 0x05, 0x00


	//----- nvinfo : EIATTR_KPARAM_INFO
	.align		4
.L_2354:
        /*0048*/ 	.byte	0x04, 0x17
        /*004a*/ 	.short	(.L_2356 - .L_2355)
.L_2355:
        /*004c*/ 	.word	0x00000000
        /*0050*/ 	.short	0x0002
        /*0052*/ 	.short	0x0018
        /*0054*/ 	.byte	0x00, 0xf0, 0x81, 0x00


	//----- nvinfo : EIATTR_KPARAM_INFO
	.align		4
.L_2356:
        /*0058*/ 	.byte	0x04, 0x17
        /*005a*/ 	.short	(.L_2358 - .L_2357)
.L_2357:
        /*005c*/ 	.word	0x00000000
        /*0060*/ 	.short	0x0001
        /*0062*/ 	.short	0x0008
        /*0064*/ 	.byte	0x00, 0xf0, 0x41, 0x00


	//----- nvinfo : EIATTR_KPARAM_INFO
	.align		4
.L_2358:
        /*0068*/ 	.byte	0x04, 0x17
        /*006a*/ 	.short	(.L_2360 - .L_2359)
.L_2359:
        /*006c*/ 	.word	0x00000000
        /*0070*/ 	.short	0x0000
        /*0072*/ 	.short	0x0000
        /*0074*/ 	.byte	0x00, 0xf0, 0x11, 0x00


	//----- nvinfo : EIATTR_SPARSE_MMA_MASK
	.align		4
.L_2360:
        /*0078*/ 	.byte	0x03, 0x50
        /*007a*/ 	.short	0x0000


	//----- nvinfo : EIATTR_MAXREG_COUNT
	.align		4
        /*007c*/ 	.byte	0x03, 0x1b
        /*007e*/ 	.short	0x00ff


	//----- nvinfo : EIATTR_MERCURY_ISA_VERSION
	.align		4
        /*0080*/ 	.byte	0x03, 0x5f
        /*0082*/ 	.short	0x0101


	//----- nvinfo : EIATTR_EXIT_INSTR_OFFSETS
	.align		4
        /*0084*/ 	.byte	0x04, 0x1c
        /*0086*/ 	.short	(.L_2362 - .L_2361)


	//   ....[0]....
.L_2361:
        /*0088*/ 	.word	0x00000600


	//   ....[1]....
        /*008c*/ 	.word	0x00000650


	//----- nvinfo : EIATTR_MAX_THREADS
	.align		4
.L_2362:
        /*0090*/ 	.byte	0x04, 0x05
        /*0092*/ 	.short	(.L_2364 - .L_2363)
.L_2363:
        /*0094*/ 	.word	0x00000080
        /*0098*/ 	.word	0x00000001
        /*009c*/ 	.word	0x00000001


	//----- nvinfo : EIATTR_CRS_STACK_SIZE
	.align		4
.L_2364:
        /*00a0*/ 	.byte	0x04, 0x1e
        /*00a2*/ 	.short	(.L_2366 - .L_2365)
.L_2365:
        /*00a4*/ 	.word	0x00000000


	//----- nvinfo : EIATTR_CBANK_PARAM_SIZE
	.align		4
.L_2366:
        /*00a8*/ 	.byte	0x03, 0x19
        /*00aa*/ 	.short	0x003c


	//----- nvinfo : EIATTR_PARAM_CBANK
	.align		4
        /*00ac*/ 	.byte	0x04, 0x0a
        /*00ae*/ 	.short	(.L_2368 - .L_2367)
	.align		4
.L_2367:
        /*00b0*/ 	.word	index@(.nv.constant0._ZN2at6native27unrolled_elementwise_kernelIZZZNS0_54_GLOBAL__N__d8c5977b_16_LinearAlgebra_cu_140f0503_289316addr_kernel_cudaERNS_14TensorIteratorERKN3c106ScalarES8_ENKUlvE_clEvENKUlvE5_clEvEUlfffE0_St5arrayIPcLm4EELi4E23TrivialOffsetCalculatorILi3EjESF_ILi1EjENS0_6memory15LoadWithoutCastENSI_16StoreWithoutCastEEEviT_T0_T2_T3_T4_T5_)
        /*00b4*/ 	.short	0x0210
        /*00b6*/ 	.short	0x003c


	//----- nvinfo : EIATTR_SW_WAR
	.align		4
.L_2368:
        /*00b8*/ 	.byte	0x04, 0x36
        /*00ba*/ 	.short	(.L_2370 - .L_2369)
.L_2369:
        /*00bc*/ 	.word	0x00000008
.L_2370:


//--------------------- .nv.info._ZN2at6native29vectorized_elementwise_kernelILi2EZZZNS0_54_GLOBAL__N__d8c5977b_16_LinearAlgebra_cu_140f0503_289316addr_kernel_cudaERNS_14TensorIteratorERKN3c106ScalarES8_ENKUlvE_clEvENKUlvE5_clEvEUlfffE0_St5arrayIPcLm4EEEEviT0_T1_ --------------------------
	.section	.nv.info._ZN2at6native29vectorized_elementwise_kernelILi2EZZZNS0_54_GLOBAL__N__d8c5977b_16_LinearAlgebra_cu_140f0503_289316addr_kernel_cudaERNS_14TensorIteratorERKN3c106ScalarES8_ENKUlvE_clEvENKUlvE5_clEvEUlfffE0_St5arrayIPcLm4EEEEviT0_T1_,"",@"SHT_CUDA_INFO"
	.sectionflags	@""
	.align	4


	//----- nvinfo : EIATTR_CUDA_API_VERSION
	.align		4
        /*0000*/ 	.byte	0x04, 0x37
        /*0002*/ 	.short	(.L_2372 - .L_2371)
.L_2371:
        /*0004*/ 	.word	0x00000082


	//----- nvinfo : EIATTR_KPARAM_INFO
	.align		4
.L_2372:
        /*0008*/ 	.byte	0x04, 0x17
        /*000a*/ 	.short	(.L_2374 - .L_2373)
.L_2373:
        /*000c*/ 	.word	0x00000000
        /*0010*/ 	.short	0x0002
        /*0012*/ 	.short	0x0018
        /*0014*/ 	.byte	0x00, 0xf0, 0x81, 0x00


	//----- nvinfo : EIATTR_KPARAM_INFO
	.align		4
.L_2374:
        /*0018*/ 	.byte	0x04, 0x17
        /*001a*/ 	.short	(.L_2376 - .L_2375)
.L_2375:
        /*001c*/ 	.word	0x00000000
        /*0020*/ 	.short	0x0001
        /*0022*/ 	.short	0x0008
        /*0024*/ 	.byte	0x00, 0xf0, 0x41, 0x00


	//----- nvinfo : EIATTR_KPARAM_INFO
	.align		4
.L_2376:
        /*0028*/ 	.byte	0x04, 0x17
        /*002a*/ 	.short	(.L_2378 - .L_2377)
.L_2377:
        /*002c*/ 	.word	0x00000000
        /*0030*/ 	.short	0x0000
        /*0032*/ 	.short	0x0000
        /*0034*/ 	.byte	0x00, 0xf0, 0x11, 0x00


	//----- nvinfo : EIATTR_SPARSE_MMA_MASK
	.align		4
.L_2378:
        /*0038*/ 	.byte	0x03, 0x50
        /*003a*/ 	.short	0x0000


	//----- nvinfo : EIATTR_MAXREG_COUNT
	.align		4
        /*003c*/ 	.byte	0x03, 0x1b
        /*003e*/ 	.short	0x00ff


	//----- nvinfo : EIATTR_MERCURY_ISA_VERSION
	.align		4
        /*0040*/ 	.byte	0x03, 0x5f
        /*0042*/ 	.short	0x0101


	//----- nvinfo : EIATTR_EXIT_INSTR_OFFSETS
	.align		4
        /*0044*/ 	.byte	0x04, 0x1c
        /*0046*/ 	.short	(.L_2380 - .L_2379)


	//   ....[0]....
.L_2379:
        /*0048*/ 	.word	0x000003e0


	//   ....[1]....
        /*004c*/ 	.word	0x00001000


	//   ....[2]....
        /*0050*/ 	.word	0x00001050


	//----- nvinfo : EIATTR_MAX_THREADS
	.align		4
.L_2380:
        /*0054*/ 	.byte	0x04, 0x05
        /*0056*/ 	.short	(.L_2382 - .L_2381)
.L_2381:
        /*0058*/ 	.word	0x00000080
        /*005c*/ 	.word	0x00000001
        /*0060*/ 	.word	0x00000001


	//----- nvinfo : EIATTR_CRS_STACK_SIZE
	.align		4
.L_2382:
        /*0064*/ 	.byte	0x04, 0x1e
        /*0066*/ 	.short	(.L_2384 - .L_2383)
.L_2383:
        /*0068*/ 	.word	0x00000000


	//----- nvinfo : EIATTR_CBANK_PARAM_SIZE
	.align		4
.L_2384:
        /*006c*/ 	.byte	0x03, 0x19
        /*006e*/ 	.short	0x0038


	//----- nvinfo : EIATTR_PARAM_CBANK
	.align		4
        /*0070*/ 	.byte	0x04, 0x0a
        /*0072*/ 	.short	(.L_2386 - .L_2385)
	.align		4
.L_2385:
        /*0074*/ 	.word	index@(.nv.constant0._ZN2at6native29vectorized_elementwise_kernelILi2EZZZNS0_54_GLOBAL__N__d8c5977b_16_LinearAlgebra_cu_140f0503_289316addr_kernel_cudaERNS_14TensorIteratorERKN3c106ScalarES8_ENKUlvE_clEvENKUlvE5_clEvEUlfffE0_St5arrayIPcLm4EEEEviT0_T1_)
        /*0078*/ 	.short	0x0210
        /*007a*/ 	.short	0x0038


	//----- nvinfo : EIATTR_SW_WAR
	.align		4
.L_2386:
        /*007c*/ 	.byte	0x04, 0x36
        /*007e*/ 	.short	(.L_2388 - .L_2387)
.L_2387:
        /*0080*/ 	.word	0x00000008
.L_2388:


//--------------------- .nv.info._ZN2at6native29vectorized_elementwise_kernelILi4EZZZNS0_54_GLOBAL__N__d8c5977b_16_LinearAlgebra_cu_140f0503_289316addr_kernel_cudaERNS_14TensorIteratorERKN3c106ScalarES8_ENKUlvE_clEvENKUlvE5_clEvEUlfffE0_St5arrayIPcLm4EEEEviT0_T1_ --------------------------
	.section	.nv.info._ZN2at6native29vectorized_elementwise_kernelILi4EZZZNS0_54_GLOBAL__N__d8c5977b_16_LinearAlgebra_cu_140f0503_289316addr_kernel_cudaERNS_14TensorIteratorERKN3c106ScalarES8_ENKUlvE_clEvENKUlvE5_clEvEUlfffE0_St5arrayIPcLm4EEEEviT0_T1_,"",@"SHT_CUDA_INFO"
	.sectionflags	@""
	.align	4


	//----- nvinfo : EIATTR_CUDA_API_VERSION
	.align		4
        /*0000*/ 	.byte	0x04, 0x37
        /*0002*/ 	.short	(.L_2390 - .L_2389)
.L_2389:
        /*0004*/ 	.word	0x00000082


	//----- nvinfo : EIATTR_KPARAM_INFO
	.align		4
.L_2390:
        /*0008*/ 	.byte	0x04, 0x17
        /*000a*/ 	.short	(.L_2392 - .L_2391)
.L_2391:
        /*000c*/ 	.word	0x00000000
        /*0010*/ 	.short	0x0002
        /*0012*/ 	.short	0x0018
        /*0014*/ 	.byte	0x00, 0xf0, 0x81, 0x00


	//----- nvinfo : EIATTR_KPARAM_INFO
	.align		4
.L_2392:
        /*0018*/ 	.byte	0x04, 0x17
        /*001a*/ 	.short	(.L_2394 - .L_2393)
.L_2393:
        /*001c*/ 	.word	0x00000000
        /*0020*/ 	.short	0x0001
        /*0022*/ 	.short	0x0008
        /*0024*/ 	.byte	0x00, 0xf0, 0x41, 0x00


	//----- nvinfo : EIATTR_KPARAM_INFO
	.align		4
.L_2394:
        /*0028*/ 	.byte	0x04, 0x17
        /*002a*/ 	.short	(.L_2396 - .L_2395)
.L_2395:
        /*002c*/ 	.word	0x00000000
        /*0030*/ 	.short	0x0000
        /*0032*/ 	.short	0x0000
        /*0034*/ 	.byte	0x00, 0xf0, 0x11, 0x00


	//----- nvinfo : EIATTR_SPARSE_MMA_MASK
	.align		4
.L_2396:
        /*0038*/ 	.byte	0x03, 0x50
        /*003a*/ 	.short	0x0000


	//----- nvinfo : EIATTR_MAXREG_COUNT
	.align		4
        /*003c*/ 	.byte	0x03, 0x1b
        /*003e*/ 	.short	0x00ff


	//----- nvinfo : EIATTR_MERCURY_ISA_VERSION
	.align		4
        /*0040*/ 	.byte	0x03, 0x5f
        /*0042*/ 	.short	0x0101


	//----- nvinfo : EIATTR_EXIT_INSTR_OFFSETS
	.align		4
        /*0044*/ 	.byte	0x04, 0x1c
        /*0046*/ 	.short	(.L_2398 - .L_2397)


	//   ....[0]....
.L_2397:
        /*0048*/ 	.word	0x00000360


	//   ....[1]....
        /*004c*/ 	.word	0x00000f80


	//   ....[2]....
        /*0050*/ 	.word	0x00000fd0


	//----- nvinfo : EIATTR_MAX_THREADS
	.align		4
.L_2398:
        /*0054*/ 	.byte	0x04, 0x05
        /*0056*/ 	.short	(.L_2400 - .L_2399)
.L_2399:
        /*0058*/ 	.word	0x00000080
        /*005c*/ 	.word	0x00000001
        /*0060*/ 	.word	0x00000001


	//----- nvinfo : EIATTR_CRS_STACK_SIZE
	.align		4
.L_2400:
        /*0064*/ 	.byte	0x04, 0x1e
        /*0066*/ 	.short	(.L_2402 - .L_2401)
.L_2401:
        /*0068*/ 	.word	0x00000000


	//----- nvinfo : EIATTR_CBANK_PARAM_SIZE
	.align		4
.L_2402:
        /*006c*/ 	.byte	0x03, 0x19
        /*006e*/ 	.short	0x0038


	//----- nvinfo : EIATTR_PARAM_CBANK
	.align		4
        /*0070*/ 	.byte	0x04, 0x0a
        /*0072*/ 	.short	(.L_2404 - .L_2403)
	.align		4
.L_2403:
        /*0074*/ 	.word	index@(.nv.constant0._ZN2at6native29vectorized_elementwise_kernelILi4EZZZNS0_54_GLOBAL__N__d8c5977b_16_LinearAlgebra_cu_140f0503_289316addr_kernel_cudaERNS_14TensorIteratorERKN3c106ScalarES8_ENKUlvE_clEvENKUlvE5_clEvEUlfffE0_St5arrayIPcLm4EEEEviT0_T1_)
        /*0078*/ 	.short	0x0210
        /*007a*/ 	.short	0x0038


	//----- nvinfo : EIATTR_SW_WAR
	.align		4
.L_2404:
        /*007c*/ 	.byte	0x04, 0x36
        /*007e*/ 	.short	(.L_2406 - .L_2405)
.L_2405:
        /*0080*/ 	.word	0x00000008
.L_2406:


//--------------------- .nv.info._ZN2at6native29vectorized_elementwise_kernelILi8EZZZNS0_54_GLOBAL__N__d8c5977b_16_LinearAlgebra_cu_140f0503_289316addr_kernel_cudaERNS_14TensorIteratorERKN3c106ScalarES8_ENKUlvE_clEvENKUlvE5_clEvEUlfffE0_St5arrayIPcLm4EEEEviT0_T1_ --------------------------
	.section	.nv.info._ZN2at6native29vectorized_elementwise_kernelILi8EZZZNS0_54_GLOBAL__N__d8c5977b_16_LinearAlgebra_cu_140f0503_289316addr_kernel_cudaERNS_14TensorIteratorERKN3c106ScalarES8_ENKUlvE_clEvENKUlvE5_clEvEUlfffE0_St5arrayIPcLm4EEEEviT0_T1_,"",@"SHT_CUDA_INFO"
	.sectionflags	@""
	.align	4


	//----- nvinfo : EIATTR_CUDA_API_VERSION
	.align		4
        /*0000*/ 	.byte	0x04, 0x37
        /*0002*/ 	.short	(.L_2408 - .L_2407)
.L_2407:
        /*0004*/ 	.word	0x00000082


	//----- nvinfo : EIATTR_KPARAM_INFO
	.align		4
.L_2408:
        /*0008*/ 	.byte	0x04, 0x17
        /*000a*/ 	.short	(.L_2410 - .L_2409)
.L_2409:
        /*000c*/ 	.word	0x00000000
        /*0010*/ 	.short	0x0002
        /*0012*/ 	.short	0x0018
        /*0014*/ 	.byte	0x00, 0xf0, 0x81, 0x00


	//----- nvinfo : EIATTR_KPARAM_INFO
	.align		4
.L_2410:
        /*0018*/ 	.byte	0x04, 0x17
        /*001a*/ 	.short	(.L_2412 - .L_2411)
.L_2411:
        /*001c*/ 	.word	0x00000000
        /*0020*/ 	.short	0x0001
        /*0022*/ 	.short	0x0008
        /*0024*/ 	.byte	0x00, 0xf0, 0x41, 0x00


	//----- nvinfo : EIATTR_KPARAM_INFO
	.align		4
.L_2412:
        /*0028*/ 	.byte	0x04, 0x17
        /*002a*/ 	.short	(.L_2414 - .L_2413)
.L_2413:
        /*002c*/ 	.word	0x00000000
        /*0030*/ 	.short	0x0000
        /*0032*/ 	.short	0x0000
        /*0034*/ 	.byte	0x00, 0xf0, 0x11, 0x00


	//----- nvinfo : EIATTR_SPARSE_MMA_MASK
	.align		4
.L_2414:
        /*0038*/ 	.byte	0x03, 0x50
        /*003a*/ 	.short	0x0000


	//----- nvinfo : EIATTR_MAXREG_COUNT
	.align		4
        /*003c*/ 	.byte	0x03, 0x1b
        /*003e*/ 	.short	0x00ff


	//----- nvinfo : EIATTR_MERCURY_ISA_VERSION
	.align		4
        /*0040*/ 	.byte	0x03, 0x5f
        /*0042*/ 	.short	0x0101


	//----- nvinfo : EIATTR_EXIT_INSTR_OFFSETS
	.align		4
        /*0044*/ 	.byte	0x04, 0x1c
        /*0046*/ 	.short	(.L_2416 - .L_2415)


	//   ....[0]....
.L_2415:
        /*0048*/ 	.word	0x00000360


	//   ....[1]....
        /*004c*/ 	.word	0x00000f80


	//   ....[2]....
        /*0050*/ 	.word	0x00000fd0


	//----- nvinfo : EIATTR_MAX_THREADS
	.align		4
.L_2416:
        /*0054*/ 	.byte	0x04, 0x05
        /*0056*/ 	.short	(.L_2418 - .L_2417)
.L_2417:
        /*0058*/ 	.word	0x00000080
        /*005c*/ 	.word	0x00000001
        /*0060*/ 	.word	0x00000001


	//----- nvinfo : EIATTR_CRS_STACK_SIZE
	.align		4
.L_2418:
        /*0064*/ 	.byte	0x04, 0x1e
        /*0066*/ 	.short	(.L_2420 - .L_2419)
.L_2419:
        /*0068*/ 	.word	0x00000000


	//----- nvinfo : EIATTR_CBANK_PARAM_SIZE
	.align		4
.L_2420:
        /*006c*/ 	.byte	0x03, 0x19
        /*006e*/ 	.short	0x0038


	//----- nvinfo : EIATTR_PARAM_CBANK
	.align		4
        /*0070*/ 	.byte	0x04, 0x0a
        /*0072*/ 	.short	(.L_2422 - .L_2421)
	.align		4
.L_2421:
        /*0074*/ 	.word	index@(.nv.constant0._ZN2at6native29vectorized_elementwise_kernelILi8EZZZNS0_54_GLOBAL__N__d8c5977b_16_LinearAlgebra_cu_140f0503_289316addr_kernel_cudaERNS_14TensorIteratorERKN3c106ScalarES8_ENKUlvE_clEvENKUlvE5_clEvEUlfffE0_St5arrayIPcLm4EEEEviT0_T1_)
        /*0078*/ 	.short	0x0210
        /*007a*/ 	.short	0x0038


	//----- nvinfo : EIATTR_SW_WAR
	.align		4
.L_2422:
        /*007c*/ 	.byte	0x04, 0x36
        /*007e*/ 	.short	(.L_2424 - .L_2423)
.L_2423:
        /*0080*/ 	.word	0x00000008
.L_2424:


//--------------------- .nv.info._ZN2at6native18elementwise_kernelILi128ELi4EZNS0_15gpu_kernel_implIZZZNS0_54_GLOBAL__N__d8c5977b_16_LinearAlgebra_cu_140f0503_289316addr_kernel_cudaERNS_14TensorIteratorERKN3c106ScalarES9_ENKUlvE_clEvENKUlvE5_clEvEUlfffE_EEvRNS_18TensorIteratorBaseERKT_EUliE_EEviT1_ --------------------------
	.section	.nv.info._ZN2at6native18elementwise_kernelILi128ELi4EZNS0_15gpu_kernel_implIZZZNS0_54_GLOBAL__N__d8c5977b_16_LinearAlgebra_cu_140f0503_289316addr_kernel_cudaERNS_14TensorIteratorERKN3c106ScalarES9_ENKUlvE_clEvENKUlvE5_clEvEUlfffE_EEvRNS_18TensorIteratorBaseERKT_EUliE_EEviT1_,"",@"SHT_CUDA_INFO"
	.sectionflags	@""
	.align	4


	//----- nvinfo : EIATTR_CUDA_API_VERSION
	.align		4
        /*0000*/ 	.byte	0x04, 0x37
        /*0002*/ 	.short	(.L_2426 - .L_2425)
.L_2425:
        /*0004*/ 	.word	0x00000082


	//----- nvinfo : EIATTR_KPARAM_INFO
	.align		4
.L_2426:
        /*0008*/ 	.byte	0x04, 0x17
        /*000a*/ 	.short	(.L_2428 - .L_2427)
.L_2427:
        /*000c*/ 	.word	0x00000000
        /*0010*/ 	.short	0x0001
        /*0012*/ 	.short	0x0008
        /*0014*/ 	.byte	0x00, 0xf0, 0x01, 0x0c


	//----- nvinfo : EIATTR_KPARAM_INFO
	.align		4
.L_2428:
        /*0018*/ 	.byte	0x04, 0x17
        /*001a*/ 	.short	(.L_2430 - .L_2429)
.L_2429:
        /*001c*/ 	.word	0x00000000
        /*0020*/ 	.short	0x0000
        /*0022*/ 	.short	0x0000
        /*0024*/ 	.byte	0x00, 0xf0, 0x11, 0x00


	//----- nvinfo : EIATTR_SPARSE_MMA_MASK
	.align		4
.L_2430:
        /*0028*/ 	.byte	0x03, 0x50
        /*002a*/ 	.short	0x0000


	//----- nvinfo : EIATTR_MAXREG_COUNT
	.align		4
        /*002c*/ 	.byte	0x03, 0x1b
        /*002e*/ 	.short	0x0080


	//----- nvinfo : EIATTR_EXTERNS
	.align		4
        /*0030*/ 	.byte	0x04, 0x0f
        /*0032*/ 	.short	(.L_2432 - .L_2431)


	//   ....[0]....
	.align		4
.L_2431:
        /*0034*/ 	.word	index@(__assertfail)


	//----- nvinfo : EIATTR_MERCURY_ISA_VERSION
	.align		4
.L_2432:
        /*0038*/ 	.byte	0x03, 0x5f
        /*003a*/ 	.short	0x0101


	//----- nvinfo : EIATTR_SYSCALL_OFFSETS
	.align		4
        /*003c*/ 	.byte	0x04, 0x46
        /*003e*/ 	.short	(.L_2434 - .L_2433)


	//   ....[0]....
.L_2433:
        /*0040*/ 	.word	0x00001860


	//   ....[1]....
        /*0044*/ 	.word	0x00002600


	//   ....[2]....
        /*0048*/ 	.word	0x00003420


	//   ....[3]....
        /*004c*/ 	.word	0x000042a0


	//   ....[4]....
        /*0050*/ 	.word	0x00005b40


	//   ....[5]....
        /*0054*/ 	.word	0x000068e0


	//   ....[6]....
        /*0058*/ 	.word	0x00007700


	//   ....[7]....
        /*005c*/ 	.word	0x00008580


	//   ....[8]....
        /*0060*/ 	.word	0x00009e10


	//   ....[9]....
        /*0064*/ 	.word	0x0000abb0


	//   ....[10]....
        /*0068*/ 	.word	0x0000b9d0


	//   ....[11]....
        /*006c*/ 	.word	0x0000c850


	//   ....[12]....
        /*0070*/ 	.word	0x0000e0d0


	//   ....[13]....
        /*0074*/ 	.word	0x0000ee70


	//   ....[14]....
        /*0078*/ 	.word	0x0000fc90


	//   ....[15]....
        /*007c*/ 	.word	0x00010b10


	//----- nvinfo : EIATTR_EXIT_INSTR_OFFSETS
	.align		4
.L_2434:
        /*0080*/ 	.byte	0x04, 0x1c
        /*0082*/ 	.short	(.L_2436 - .L_2435)


	//   ....[0]....
.L_2435:
        /*0084*/ 	.word	0x0000c900


	//   ....[1]....
        /*0088*/ 	.word	0x0000fe30


	//   ....[2]....
        /*008c*/ 	.word	0x0000fe70


	//   ....[3]....
        /*0090*/ 	.word	0x0000ff00


	//   ....[4]....
        /*0094*/ 	.word	0x0000ff30


	//   ....[5]....
        /*0098*/ 	.word	0x0000ff60


	//   ....[6]....
        /*009c*/ 	.word	0x0000ffe0


	//   ....[7]....
        /*00a0*/ 	.word	0x00010010


	//   ....[8]....
        /*00a4*/ 	.word	0x000100a0


	//   ....[9]....
        /*00a8*/ 	.word	0x000100e0


	//   ....[10]....
        /*00ac*/ 	.word	0x00010120


	//   ....[11]....
        /*00b0*/ 	.word	0x000101e0


	//   ....[12]....
        /*00b4*/ 	.word	0x00010230


	//   ....[13]....
        /*00b8*/ 	.word	0x000103b0


	//   ....[14]....
        /*00bc*/ 	.word	0x00010500


	//   ....[15]....
        /*00c0*/ 	.word	0x00010530


	//   ....[16]....
        /*00c4*/ 	.word	0x000105e0


	//   ....[17]....
        /*00c8*/ 	.word	0x00010750


	//   ....[18]....
        /*00cc*/ 	.word	0x000108c0


	//   ....[19]....
        /*00d0*/ 	.word	0x00010a10


	//   ....[20]....
        /*00d4*/ 	.word	0x00010b20


	//   ....[21]....
        /*00d8*/ 	.word	0x00010b50


	//   ....[22]....
        /*00dc*/ 	.word	0x00010b80


	//----- nvinfo : EIATTR_MAX_THREADS
	.align		4
.L_2436:
        /*00e0*/ 	.byte	0x04, 0x05
        /*00e2*/ 	.short	(.L_2438 - .L_2437)
.L_2437:
        /*00e4*/ 	.word	0x00000080
        /*00e8*/ 	.word	0x00000001
        /*00ec*/ 	.word	0x00000001


	//----- nvinfo : EIATTR_CRS_STACK_SIZE
	.align		4
.L_2438:
        /*00f0*/ 	.byte	0x04, 0x1e
        /*00f2*/ 	.short	(.L_2440 - .L_2439)
.L_2439:
        /*00f4*/ 	.word	0x00000000


	//----- nvinfo : EIATTR_CBANK_PARAM_SIZE
	.align		4
.L_2440:
        /*00f8*/ 	.byte	0x03, 0x19
        /*00fa*/ 	.short	0x0308


	//----- nvinfo : EIATTR_PARAM_CBANK
	.align		4
        /*00fc*/ 	.byte	0x04, 0x0a
        /*00fe*/ 	.short	(.L_2442 - .L_2441)
	.align		4
.L_2441:
        /*0100*/ 	.word	index@(.nv.constant0._ZN2at6native18elementwise_kernelILi128ELi4EZNS0_15gpu_kernel_implIZZZNS0_54_GLOBAL__N__d8c5977b_16_LinearAlgebra_cu_140f0503_289316addr_kernel_cudaERNS_14TensorIteratorERKN3c106ScalarES9_ENKUlvE_clEvENKUlvE5_clEvEUlfffE_EEvRNS_18TensorIteratorBaseERKT_EUliE_EEviT1_)
        /*0104*/ 	.short	0x0210
        /*0106*/ 	.short	0x0308


	//----- nvinfo : EIATTR_SW_WAR
	.align		4
.L_2442:
        /*0108*/ 	.byte	0x04, 0x36
        /*010a*/ 	.short	(.L_2444 - .L_2443)
.L_2443:
        /*010c*/ 	.word	0x00000008
.L_2444:


//--------------------- .nv.info._ZN2at6native27unrolled_elementwise_kernelIZZZNS0_54_GLOBAL__N__d8c5977b_16_LinearAlgebra_cu_140f0503_289316addr_kernel_cudaERNS_14TensorIteratorERKN3c106ScalarES8_ENKUlvE_clEvENKUlvE5_clEvEUlfffE_St5arrayIPcLm4EELi4E23TrivialOffsetCalculatorILi3EjESF_ILi1EjENS0_6memory12LoadWithCastILi3EEENSI_13StoreWithCastILi1EEEEEviT_T0_T2_T3_T4_T5_ --------------------------
	.section	.nv.info._ZN2at6native27unrolled_elementwise_kernelIZZZNS0_54_GLOBAL__N__d8c5977b_16_LinearAlgebra_cu_140f0503_289316addr_kernel_cudaERNS_14TensorIteratorERKN3c106ScalarES8_ENKUlvE_clEvENKUlvE5_clEvEUlfffE_St5arrayIPcLm4EELi4E23TrivialOffsetCalculatorILi3EjESF_ILi1EjENS0_6memory12LoadWithCastILi3EEENSI_13StoreWithCastILi1EEEEEviT_T0_T2_T3_T4_T5_,"",@"SHT_CUDA_INFO"
	.sectionflags	@""
	.align	4


	//----- nvinfo : EIATTR_CUDA_API_VERSION
	.align		4
        /*0000*/ 	.byte	0x04, 0x37
        /*0002*/ 	.short	(.L_2446 - .L_2445)
.L_2445:
        /*0004*/ 	.word	0x00000082


	//----- nvinfo : EIATTR_KPARAM_INFO
	.align		4
.L_2446:
        /*0008*/ 	.byte	0x04, 0x17
        /*000a*/ 	.short	(.L_2448 - .L_2447)
.L_2447:
        /*000c*/ 	.word	0x00000000
        /*0010*/ 	.short	0x0006
        /*0012*/ 	.short	0x004c
        /*0014*/ 	.byte	0x00, 0xf0, 0x21, 0x00


	//----- nvinfo : EIATTR_KPARAM_INFO
	.align		4
.L_2448:
        /*0018*/ 	.byte	0x04, 0x17
        /*001a*/ 	.short	(.L_2450 - .L_2449)
.L_2449:
        /*001c*/ 	.word	0x00000000
        /*0020*/ 	.short	0x0005
        /*0022*/ 	.short	0x003c
        /*0024*/ 	.byte	0x00, 0xf0, 0x41, 0x00


	//----- nvinfo : EIATTR_KPARAM_INFO
	.align		4
.L_2450:
        /*0028*/ 	.byte	0x04, 0x17
        /*002a*/ 	.short	(.L_2452 - .L_2451)
.L_2451:
        /*002c*/ 	.word	0x00000000
        /*0030*/ 	.short	0x0004
        /*0032*/ 	.short	0x0039
        /*0034*/ 	.byte	0x00, 0xf0, 0x05, 0x00


	//----- nvinfo : EIATTR_KPARAM_INFO
	.align		4
.L_2452:
        /*0038*/ 	.byte	0x04, 0x17
        /*003a*/ 	.short	(.L_2454 - .L_2453)
.L_2453:
        /*003c*/ 	.word	0x00000000
        /*0040*/ 	.short	0x0003
        /*0042*/ 	.short	0x0038
        /*0044*/ 	.byte	0x00, 0xf0, 0x05, 0x00


	//----- nvinfo : EIATTR_KPARAM_INFO
	.align		4
.L_2454:
        /*0048*/ 	.byte	0x04, 0x17
        /*004a*/ 	.short	(.L_2456 - .L_2455)
.L_2455:
        /*004c*/ 	.word	0x00000000
        /*0050*/ 	.short	0x0002
        /*0052*/ 	.short	0x0018
        /*0054*/ 	.byte	0x00, 0xf0, 0x81, 0x00


	//----- nvinfo : EIATTR_KPARAM_INFO
	.align		4
.L_2456:
        /*0058*/ 	.byte	0x04, 0x17
        /*005a*/ 	.short	(.L_2458 - .L_2457)
.L_2457:
        /*005c*/ 	.word	0x00000000
        /*0060*/ 	.short	0x0001
        /*0062*/ 	.short	0x0008
        /*0064*/ 	.byte	0x00, 0xf0, 0x41, 0x00


	//----- nvinfo : EIATTR_KPARAM_INFO
	.align		4
.L_2458:
        /*0068*/ 	.byte	0x04, 0x17
        /*006a*/ 	.short	(.L_2460 - .L_2459)
.L_2459:
        /*006c*/ 	.word	0x00000000
        /*0070*/ 	.short	0x0000
        /*0072*/ 	.short	0x0000
        /*0074*/ 	.byte	0x00, 0xf0, 0x11, 0x00


	//----- nvinfo : EIATTR_SPARSE_MMA_MASK
	.align		4
.L_2460:
        /*0078*/ 	.byte	0x03, 0x50
        /*007a*/ 	.short	0x0000


	//----- nvinfo : EIATTR_MAXREG_COUNT
	.align		4
        /*007c*/ 	.byte	0x03, 0x1b
        /*007e*/ 	.short	0x00ff


	//----- nvinfo : EIATTR_EXTERNS
	.align		4
        /*0080*/ 	.byte	0x04, 0x0f
        /*0082*/ 	.short	(.L_2462 - .L_2461)


	//   ....[0]....
	.align		4
.L_2461:
        /*0084*/ 	.word	index@(__assertfail)


	//----- nvinfo : EIATTR_MERCURY_ISA_VERSION
	.align		4
.L_2462:
        /*0088*/ 	.byte	0x03, 0x5f
        /*008a*/ 	.short	0x0101


	//----- nvinfo : EIATTR_SYSCALL_OFFSETS
	.align		4
        /*008c*/ 	.byte	0x04, 0x46
        /*008e*/ 	.short	(.L_2464 - .L_2463)


	//   ....[0]....
.L_2463:
        /*0090*/ 	.word	0x00000260


	//   ....[1]....
        /*0094*/ 	.word	0x00001020


	//   ....[2]....
        /*0098*/ 	.word	0x00001e50


	//   ....[3]....
        /*009c*/ 	.word	0x000020d0


	//   ....[4]....
        /*00a0*/ 	.word	0x00002e80


	//   ....[5]....
        /*00a4*/ 	.word	0x00003cb0


	//   ....[6]....
        /*00a8*/ 	.word	0x00003f40


	//   ....[7]....
        /*00ac*/ 	.word	0x00004d00


	//   ....[8]....
        /*00b0*/ 	.word	0x00005b40


	//   ....[9]....
        /*00b4*/ 	.word	0x00005db0


	//   ....[10]....
        /*00b8*/ 	.word	0x00006b70


	//   ....[11]....
        /*00bc*/ 	.word	0x00007980


	//   ....[12]....
        /*00c0*/ 	.word	0x00008910


	//   ....[13]....
        /*00c4*/ 	.word	0x000097e0


	//   ....[14]....
        /*00c8*/ 	.word	0x0000a6a0


	//   ....[15]....
        /*00cc*/ 	.word	0x0000b560


	//----- nvinfo : EIATTR_EXIT_INSTR_OFFSETS
	.align		4
.L_2464:
        /*00d0*/ 	.byte	0x04, 0x1c
        /*00d2*/ 	.short	(.L_2466 - .L_2465)


	//   ....[0]....
.L_2465:
        /*00d4*/ 	.word	0x0000a740


	//   ....[1]....
        /*00d8*/ 	.word	0x0000a880


	//   ....[2]....
        /*00dc*/ 	.word	0x0000a8c0


	//   ....[3]....
        /*00e0*/ 	.word	0x0000a950


	//   ....[4]....
        /*00e4*/ 	.word	0x0000a980


	//   ....[5]....
        /*00e8*/ 	.word	0x0000a9b0


	//   ....[6]....
        /*00ec*/ 	.word	0x0000aa30


	//   ....[7]....
        /*00f0*/ 	.word	0x0000aa60


	//   ....[8]....
        /*00f4*/ 	.word	0x0000aaf0


	//   ....[9]....
        /*00f8*/ 	.word	0x0000ab30


	//   ....[10]....
        /*00fc*/ 	.word	0x0000ab70


	//   ....[11]....
        /*0100*/ 	.word	0x0000ac30


	//   ....[12]....
        /*0104*/ 	.word	0x0000ac80


	//   ....[13]....
        /*0108*/ 	.word	0x0000ae00


	//   ....[14]....
        /*010c*/ 	.word	0x0000af50


	//   ....[15]....
        /*0110*/ 	.word	0x0000af80


	//   ....[16]....
        /*0114*/ 	.word	0x0000b030


	//   ....[17]....
        /*0118*/ 	.word	0x0000b1a0


	//   ....[18]....
        /*011c*/ 	.word	0x0000b310


	//   ....[19]....
        /*0120*/ 	.word	0x0000b460


	//   ....[20]....
        /*0124*/ 	.word	0x0000b570


	//   ....[21]....
        /*0128*/ 	.word	0x0000b5a0


	//   ....[22]....
        /*012c*/ 	.word	0x0000b5d0


	//----- nvinfo : EIATTR_MAX_THREADS
	.align		4
.L_2466:
        /*0130*/ 	.byte	0x04, 0x05
        /*0132*/ 	.short	(.L_2468 - .L_2467)
.L_2467:
        /*0134*/ 	.word	0x00000080
        /*0138*/ 	.word	0x00000001
        /*013c*/ 	.word	0x00000001


	//----- nvinfo : EIATTR_CRS_STACK_SIZE
	.align		4
.L_2468:
        /*0140*/ 	.byte	0x04, 0x1e
        /*0142*/ 	.short	(.L_2470 - .L_2469)
.L_2469:
        /*0144*/ 	.word	0x00000000


	//----- nvinfo : EIATTR_CBANK_PARAM_SIZE
	.align		4
.L_2470:
        /*0148*/ 	.byte	0x03, 0x19
        /*014a*/ 	.short	0x0054


	//----- nvinfo : EIATTR_PARAM_CBANK
	.align		4
        /*014c*/ 	.byte	0x04, 0x0a
        /*014e*/ 	.short	(.L_2472 - .L_2471)
	.align		4
.L_2471:
        /*0150*/ 	.word	index@(.nv.constant0._ZN2at6native27unrolled_elementwise_kernelIZZZNS0_54_GLOBAL__N__d8c5977b_16_LinearAlgebra_cu_140f0503_289316addr_kernel_cudaERNS_14TensorIteratorERKN3c106ScalarES8_ENKUlvE_clEvENKUlvE5_clEvEUlfffE_St5arrayIPcLm4EELi4E23TrivialOffsetCalculatorILi3EjESF_ILi1EjENS0_6memory12LoadWithCastILi3EEENSI_13StoreWithCastILi1EEEEEviT_T0_T2_T3_T4_T5_)
        /*0154*/ 	.short	0x0210
        /*0156*/ 	.short	0x0054


	//----- nvinfo : EIATTR_SW_WAR
	.align		4
.L_2472:
        /*0158*/ 	.byte	0x04, 0x36
        /*015a*/ 	.short	(.L_2474 - .L_2473)
.L_2473:
        /*015c*/ 	.word	0x00000008
.L_2474:


//--------------------- .nv.info._ZN2at6native18elementwise_kernelILi128ELi2EZNS0_22gpu_kernel_impl_nocastIZZZNS0_54_GLOBAL__N__d8c5977b_16_LinearAlgebra_cu_140f0503_289316addr_kernel_cudaERNS_14TensorIteratorERKN3c106ScalarES9_ENKUlvE_clEvENKUlvE5_clEvEUlfffE_EEvRNS_18TensorIteratorBaseERKT_EUliE_EEviT1_ --------------------------
	.section	.nv.info._ZN2at6native18elementwise_kernelILi128ELi2EZNS0_22gpu_kernel_impl_nocastIZZZNS0_54_GLOBAL__N__d8c5977b_16_LinearAlgebra_cu_140f0503_289316addr_kernel_cudaERNS_14TensorIteratorERKN3c106ScalarES9_ENKUlvE_clEvENKUlvE5_clEvEUlfffE_EEvRNS_18TensorIteratorBaseERKT_EUliE_EEviT1_,"",@"SHT_CUDA_INFO"
	.sectionflags	@""
	.align	4


	//----- nvinfo : EIATTR_CUDA_API_VERSION
	.align		4
        /*0000*/ 	.byte	0x04, 0x37
        /*0002*/ 	.short	(.L_2476 - .L_2475)
.L_2475:
        /*0004*/ 	.word	0x00000082


	//----- nvinfo : EIATTR_KPARAM_INFO
	.align		4
.L_2476:
        /*0008*/ 	.byte	0x04, 0x17
        /*000a*/ 	.short	(.L_2478 - .L_2477)
.L_2477:
        /*000c*/ 	.word	0x00000000
        /*0010*/ 	.short	0x0001
        /*0012*/ 	.short	0x0008
        /*0014*/ 	.byte	0x00, 0xf0, 0xe1, 0x0b


	//----- nvinfo : EIATTR_KPARAM_INFO
	.align		4
.L_2478:
        /*0018*/ 	.byte	0x04, 0x17
        /*001a*/ 	.short	(.L_2480 - .L_2479)
.L_2479:
        /*001c*/ 	.word	0x00000000
        /*0020*/ 	.short	0x0000
        /*0022*/ 	.short	0x0000
        /*0024*/ 	.byte	0x00, 0xf0, 0x11, 0x00


	//----- nvinfo : EIATTR_SPARSE_MMA_MASK
	.align		4
.L_2480:
        /*0028*/ 	.byte	0x03, 0x50
        /*002a*/ 	.short	0x0000


	//----- nvinfo : EIATTR_MAXREG_COUNT
	.align		4
        /*002c*/ 	.byte	0x03, 0x1b
        /*002e*/ 	.short	0x0080


	//----- nvinfo : EIATTR_MERCURY_ISA_VERSION
	.align		4
        /*0030*/ 	.byte	0x03, 0x5f
        /*0032*/ 	.short	0x0101


	//----- nvinfo : EIATTR_EXIT_INSTR_OFFSETS
	.align		4
        /*0034*/ 	.byte	0x04, 0x1c
        /*0036*/ 	.short	(.L_2482 - .L_2481)


	//   ....[0]....
.L_2481:
        /*0038*/ 	.word	0x000017d0


	//   ....[1]....
        /*003c*/ 	.word	0x00002ee0


	//----- nvinfo : EIATTR_MAX_THREADS
	.align		4
.L_2482:
        /*0040*/ 	.byte	0x04, 0x05
        /*0042*/ 	.short	(.L_2484 - .L_2483)
.L_2483:
        /*0044*/ 	.word	0x00000080
        /*0048*/ 	.word	0x00000001
        /*004c*/ 	.word	0x00000001


	//----- nvinfo : EIATTR_CRS_STACK_SIZE
	.align		4
.L_2484:
        /*0050*/ 	.byte	0x04, 0x1e
        /*0052*/ 	.short	(.L_2486 - .L_2485)
.L_2485:
        /*0054*/ 	.word	0x00000000


	//----- nvinfo : EIATTR_CBANK_PARAM_SIZE
	.align		4
.L_2486:
        /*0058*/ 	.byte	0x03, 0x19
        /*005a*/ 	.short	0x0300


	//----- nvinfo : EIATTR_PARAM_CBANK
	.align		4
        /*005c*/ 	.byte	0x04, 0x0a
        /*005e*/ 	.short	(.L_2488 - .L_2487)
	.align		4
.L_2487:
        /*0060*/ 	.word	index@(.nv.constant0._ZN2at6native18elementwise_kernelILi128ELi2EZNS0_22gpu_kernel_impl_nocastIZZZNS0_54_GLOBAL__N__d8c5977b_16_LinearAlgebra_cu_140f0503_289316addr_kernel_cudaERNS_14TensorIteratorERKN3c106ScalarES9_ENKUlvE_clEvENKUlvE5_clEvEUlfffE_EEvRNS_18TensorIteratorBaseERKT_EUliE_EEviT1_)
        /*0064*/ 	.short	0x0210
        /*0066*/ 	.short	0x0300


	//----- nvinfo : EIATTR_SW_WAR
	.align		4
.L_2488:
        /*0068*/ 	.byte	0x04, 0x36
        /*006a*/ 	.short	(.L_2490 - .L_2489)
.L_2489:
        /*006c*/ 	.word	0x00000008
.L_2490:


//--------------------- .nv.info._ZN2at6native27unrolled_elementwise_kernelIZZZNS0_54_GLOBAL__N__d8c5977b_16_LinearAlgebra_cu_140f0503_289316addr_kernel_cudaERNS_14TensorIteratorERKN3c106ScalarES8_ENKUlvE_clEvENKUlvE5_clEvEUlfffE_St5arrayIPcLm4EELi4E23TrivialOffsetCalculatorILi3EjESF_ILi1EjENS0_6memory15LoadWithoutCastENSI_16StoreWithoutCastEEEviT_T0_T2_T3_T4_T5_ --------------------------
	.section	.nv.info._ZN2at6native27unrolled_elementwise_kernelIZZZNS0_54_GLOBAL__N__d8c5977b_16_LinearAlgebra_cu_140f0503_289316addr_kernel_cudaERNS_14TensorIteratorERKN3c106ScalarES8_ENKUlvE_clEvENKUlvE5_clEvEUlfffE_St5arrayIPcLm4EELi4E23TrivialOffsetCalculatorILi3EjESF_ILi1EjENS0_6memory15LoadWithoutCastENSI_16StoreWithoutCastEEEviT_T0_T2_T3_T4_T5_,"",@"SHT_CUDA_INFO"
	.sectionflags	@""
	.align	4


	//----- nvinfo : EIATTR_CUDA_API_VERSION
	.align		4
        /*0000*/ 	.byte	0x04, 0x37
        /*0002*/ 	.short	(.L_2492 - .L_2491)
.L_2491:
        /*0004*/ 	.word	0x00000082


	//----- nvinfo : EIATTR_KPARAM_INFO
	.align		4
.L_2492:
        /*0008*/ 	.byte	0x04, 0x17
        /*000a*/ 	.short	(.L_2494 - .L_2493)
.L_2493:
        /*000c*/ 	.word	0x00000000
        /*0010*/ 	.short	0x0006
        /*0012*/ 	.short	0x003b
        /*0014*/ 	.byte	0x00, 0xf0, 0x05, 0x00


	//----- nvinfo : EIATTR_KPARAM_INFO
	.align		4
.L_2494:
        /*0018*/ 	.byte	0x04, 0x17
        /*001a*/ 	.short	(.L_2496 - .L_2495)
.L_2495:
        /*001c*/ 	.word	0x00000000
        /*0020*/ 	.short	0x0005
        /*0022*/ 	.short	0x003a
        /*0024*/ 	.byte	0x00, 0xf0, 0x05, 0x00


	//----- nvinfo : EIATTR_KPARAM_INFO
	.align		4
.L_2496:
        /*0028*/ 	.byte	0x04, 0x17
        /*002a*/ 	.short	(.L_2498 - .L_2497)
.L_2497:
        /*002c*/ 	.word	0x00000000
        /*0030*/ 	.short	0x0004
        /*0032*/ 	.short	0x0039
        /*0034*/ 	.byte	0x00, 0xf0, 0x05, 0x00


	//----- nvinfo : EIATTR_KPARAM_INFO
	.align		4
.L_2498:
        /*0038*/ 	.byte	0x04, 0x17
        /*003a*/ 	.short	(.L_2500 - .L_2499)
.L_2499:
        /*003c*/ 	.word	0x00000000
        /*0040*/ 	.short	0x0003
        /*0042*/ 	.short	0x0038
        /*0044*/ 	.byte	0x00, 0xf0, 0x05, 0x00


	//----- nvinfo : EIATTR_KPARAM_INFO
	.align		4
.L_2500:
        /*0048*/ 	.byte	0x04, 0x17
        /*004a*/ 	.short	(.L_2502 - .L_2501)
.L_2501:
        /*004c*/ 	.word	0x00000000
        /*0050*/ 	.short	0x0002
        /*0052*/ 	.short	0x0018
        /*0054*/ 	.byte	0x00, 0xf0, 0x81, 0x00


	//----- nvinfo : EIATTR_KPARAM_INFO
	.align		4
.L_2502:
        /*0058*/ 	.byte	0x04, 0x17
        /*005a*/ 	.short	(.L_2504 - .L_2503)
.L_2503:
        /*005c*/ 	.word	0x00000000
        /*0060*/ 	.short	0x0001
        /*0062*/ 	.short	0x0008
        /*0064*/ 	.byte	0x00, 0xf0, 0x41, 0x00


	//----- nvinfo : EIATTR_KPARAM_INFO
	.align		4
.L_2504:
        /*0068*/ 	.byte	0x04, 0x17
        /*006a*/ 	.short	(.L_2506 - .L_2505)
.L_2505:
        /*006c*/ 	.word	0x00000000
        /*0070*/ 	.short	0x0000
        /*0072*/ 	.short	0x0000
        /*0074*/ 	.byte	0x00, 0xf0, 0x11, 0x00


	//----- nvinfo : EIATTR_SPARSE_MMA_MASK
	.align		4
.L_2506:
        /*0078*/ 	.byte	0x03, 0x50
        /*007a*/ 	.short	0x0000


	//----- nvinfo : EIATTR_MAXREG_COUNT
	.align		4
        /*007c*/ 	.byte	0x03, 0x1b
        /*007e*/ 	.short	0x00ff


	//----- nvinfo : EIATTR_MERCURY_ISA_VERSION
	.align		4
        /*0080*/ 	.byte	0x03, 0x5f
        /*0082*/ 	.short	0x0101


	//----- nvinfo : EIATTR_EXIT_INSTR_OFFSETS
	.align		4
        /*0084*/ 	.byte	0x04, 0x1c
        /*0086*/ 	.short	(.L_2508 - .L_2507)


	//   ....[0]....
.L_2507:
        /*0088*/ 	.word	0x000004f0


	//   ....[1]....
        /*008c*/ 	.word	0x00000550


	//----- nvinfo : EIATTR_MAX_THREADS
	.align		4
.L_2508:
        /*0090*/ 	.byte	0x04, 0x05
        /*0092*/ 	.short	(.L_2510 - .L_2509)
.L_2509:
        /*0094*/ 	.word	0x00000080
        /*0098*/ 	.word	0x00000001
        /*009c*/ 	.word	0x00000001


	//----- nvinfo : EIATTR_CRS_STACK_SIZE
	.align		4
.L_2510:
        /*00a0*/ 	.byte	0x04, 0x1e
        /*00a2*/ 	.short	(.L_2512 - .L_2511)
.L_2511:
        /*00a4*/ 	.word	0x00000000


	//----- nvinfo : EIATTR_CBANK_PARAM_SIZE
	.align		4
.L_2512:
        /*00a8*/ 	.byte	0x03, 0x19
        /*00aa*/ 	.short	0x003c


	//----- nvinfo : EIATTR_PARAM_CBANK
	.align		4
        /*00ac*/ 	.byte	0x04, 0x0a
        /*00ae*/ 	.short	(.L_2514 - .L_2513)
	.align		4
.L_2513:
        /*00b0*/ 	.word	index@(.nv.constant0._ZN2at6native27unrolled_elementwise_kernelIZZZNS0_54_GLOBAL__N__d8c5977b_16_LinearAlgebra_cu_140f0503_289316addr_kernel_cudaERNS_14TensorIteratorERKN3c106ScalarES8_ENKUlvE_clEvENKUlvE5_clEvEUlfffE_St5arrayIPcLm4EELi4E23TrivialOffsetCalculatorILi3EjESF_ILi1EjENS0_6memory15LoadWithoutCastENSI_16StoreWithoutCastEEEviT_T0_T2_T3_T4_T5_)
        /*00b4*/ 	.short	0x0210
        /*00b6*/ 	.short	0x003c


	//----- nvinfo : EIATTR_SW_WAR
	.align		4
.L_2514:
        /*00b8*/ 	.byte	0x04, 0x36
        /*00ba*/ 	.short	(.L_2516 - .L_2515)
.L_2515:
        /*00bc*/ 	.word	0x00000008
.L_2516:


//--------------------- .nv.info._ZN2at6native29vectorized_elementwise_kernelILi2EZZZNS0_54_GLOBAL__N__d8c5977b_16_LinearAlgebra_cu_140f0503_289316addr_kernel_cudaERNS_14TensorIteratorERKN3c106ScalarES8_ENKUlvE_clEvENKUlvE5_clEvEUlfffE_St5arrayIPcLm4EEEEviT0_T1_ --------------------------
	.section	.nv.info._ZN2at6native29vectorized_elementwise_kernelILi2EZZZNS0_54_GLOBAL__N__d8c5977b_16_LinearAlgebra_cu_140f0503_289316addr_kernel_cudaERNS_14TensorIteratorERKN3c106ScalarES8_ENKUlvE_clEvENKUlvE5_clEvEUlfffE_St5arrayIPcLm4EEEEviT0_T1_,"",@"SHT_CUDA_INFO"
	.sectionflags	@""
	.align	4


	//----- nvinfo : EIATTR_CUDA_API_VERSION
	.align		4
        /*0000*/ 	.byte	0x04, 0x37
        /*0002*/ 	.short	(.L_2518 - .L_2517)
.L_2517:
        /*0004*/ 	.word	0x00000082


	//----- nvinfo : EIATTR_KPARAM_INFO
	.align		4
.L_2518:
        /*0008*/ 	.byte	0x04, 0x17
        /*000a*/ 	.short	(.L_2520 - .L_2519)
.L_2519:
        /*000c*/ 	.word	0x00000000
        /*0010*/ 	.short	0x0002
        /*0012*/ 	.short	0x0018
        /*0014*/ 	.byte	0x00, 0xf0, 0x81, 0x00


	//----- nvinfo : EIATTR_KPARAM_INFO
	.align		4
.L_2520:
        /*0018*/ 	.byte	0x04, 0x17
        /*001a*/ 	.short	(.L_2522 - .L_2521)
.L_2521:
        /*001c*/ 	.word	0x00000000
        /*0020*/ 	.short	0x0001
        /*0022*/ 	.short	0x0008
        /*0024*/ 	.byte	0x00, 0xf0, 0x41, 0x00


	//----- nvinfo : EIATTR_KPARAM_INFO
	.align		4
.L_2522:
        /*0028*/ 	.byte	0x04, 0x17
        /*002a*/ 	.short	(.L_2524 - .L_2523)
.L_2523:
        /*002c*/ 	.word	0x00000000
        /*0030*/ 	.short	0x0000
        /*0032*/ 	.short	0x0000
        /*0034*/ 	.byte	0x00, 0xf0, 0x11, 0x00


	//----- nvinfo : EIATTR_SPARSE_MMA_MASK
	.align		4
.L_2524:
        /*0038*/ 	.byte	0x03, 0x50
        /*003a*/ 	.short	0x0000


	//----- nvinfo : EIATTR_MAXREG_COUNT
	.align		4
        /*003c*/ 	.byte	0x03, 0x1b
        /*003e*/ 	.short	0x00ff


	//----- nvinfo : EIATTR_MERCURY_ISA_VERSION
	.align		4
        /*0040*/ 	.byte	0x03, 0x5f
        /*0042*/ 	.short	0x0101


	//----- nvinfo : EIATTR_EXIT_INSTR_OFFSETS
	.align		4
        /*0044*/ 	.byte	0x04, 0x1c
        /*0046*/ 	.short	(.L_2526 - .L_2525)


	//   ....[0]....
.L_2525:
        /*0048*/ 	.word	0x000002f0


	//   ....[1]....
        /*004c*/ 	.word	0x00000cc0


	//   ....[2]....
        /*0050*/ 	.word	0x00000d10


	//----- nvinfo : EIATTR_MAX_THREADS
	.align		4
.L_2526:
        /*0054*/ 	.byte	0x04, 0x05
        /*0056*/ 	.short	(.L_2528 - .L_2527)
.L_2527:
        /*0058*/ 	.word	0x00000080
        /*005c*/ 	.word	0x00000001
        /*0060*/ 	.word	0x00000001


	//----- nvinfo : EIATTR_CRS_STACK_SIZE
	.align		4
.L_2528:
        /*0064*/ 	.byte	0x04, 0x1e
        /*0066*/ 	.short	(.L_2530 - .L_2529)
.L_2529:
        /*0068*/ 	.word	0x00000000


	//----- nvinfo : EIATTR_CBANK_PARAM_SIZE
	.align		4
.L_2530:
        /*006c*/ 	.byte	0x03, 0x19
        /*006e*/ 	.short	0x0038


	//----- nvinfo : EIATTR_PARAM_CBANK
	.align		4
        /*0070*/ 	.byte	0x04, 0x0a
        /*0072*/ 	.short	(.L_2532 - .L_2531)
	.align		4
.L_2531:
        /*0074*/ 	.word	index@(.nv.constant0._ZN2at6native29vectorized_elementwise_kernelILi2EZZZNS0_54_GLOBAL__N__d8c5977b_16_LinearAlgebra_cu_140f0503_289316addr_kernel_cudaERNS_14TensorIteratorERKN3c106ScalarES8_ENKUlvE_clEvENKUlvE5_clEvEUlfffE_St5arrayIPcLm4EEEEviT0_T1_)
        /*0078*/ 	.short	0x0210
        /*007a*/ 	.short	0x0038


	//----- nvinfo : EIATTR_SW_WAR
	.align		4
.L_2532:
        /*007c*/ 	.byte	0x04, 0x36
        /*007e*/ 	.short	(.L_2534 - .L_2533)
.L_2533:
        /*0080*/ 	.word	0x00000008
.L_2534:


//--------------------- .nv.info._ZN2at6native29vectorized_elementwise_kernelILi4EZZZNS0_54_GLOBAL__N__d8c5977b_16_LinearAlgebra_cu_140f0503_289316addr_kernel_cudaERNS_14TensorIteratorERKN3c106ScalarES8_ENKUlvE_clEvENKUlvE5_clEvEUlfffE_St5arrayIPcLm4EEEEviT0_T1_ --------------------------
	.section	.nv.info._ZN2at6native29vectorized_elementwise_kernelILi4EZZZNS0_54_GLOBAL__N__d8c5977b_16_LinearAlgebra_cu_140f0503_289316addr_kernel_cudaERNS_14TensorIteratorERKN3c106ScalarES8_ENKUlvE_clEvENKUlvE5_clEvEUlfffE_St5arrayIPcLm4EEEEviT0_T1_,"",@"SHT_CUDA_INFO"
	.sectionflags	@""
	.align	4


	//----- nvinfo : EIATTR_CUDA_API_VERSION
	.align		4
        /*0000*/ 	.byte	0x04, 0x37
        /*0002*/ 	.short	(.L_2536 - .L_2535)
.L_2535:
        /*0004*/ 	.word	0x00000082


	//----- nvinfo : EIATTR_KPARAM_INFO
	.align		4
.L_2536:
        /*0008*/ 	.byte	0x04, 0x17
        /*000a*/ 	.short	(.L_2538 - .L_2537)
.L_2537:
        /*000c*/ 	.word	0x00000000
        /*0010*/ 	.short	0x0002
        /*0012*/ 	.short	0x0018
        /*0014*/ 	.byte	0x00, 0xf0, 0x81, 0x00


	//----- nvinfo : EIATTR_KPARAM_INFO
	.align		4
.L_2538:
        /*0018*/ 	.byte	0x04, 0x17
        /*001a*/ 	.short	(.L_2540 - .L_2539)
.L_2539:
        /*001c*/ 	.word	0x00000000
        /*0020*/ 	.short	0x0001
        /*0022*/ 	.short	0x0008
        /*0024*/ 	.byte	0x00, 0xf0, 0x41, 0x00


	//----- nvinfo : EIATTR_KPARAM_INFO
	.align		4
.L_2540:
        /*0028*/ 	.byte	0x04, 0x17
        /*002a*/ 	.short	(.L_2542 - .L_2541)
.L_2541:
        /*002c*/ 	.word	0x00000000
        /*0030*/ 	.short	0x0000
        /*0032*/ 	.short	0x0000
        /*0034*/ 	.byte	0x00, 0xf0, 0x11, 0x00


	//----- nvinfo : EIATTR_SPARSE_MMA_MASK
	.align		4
.L_2542:
        /*0038*/ 	.byte	0x03, 0x50
        /*003a*/ 	.short	0x0000


	//----- nvinfo : EIATTR_MAXREG_COUNT
	.align		4
        /*003c*/ 	.byte	0x03, 0x1b
        /*003e*/ 	.short	0x00ff


	//----- nvinfo : EIATTR_MERCURY_ISA_VERSION
	.align		4
        /*0040*/ 	.byte	0x03, 0x5f
        /*0042*/ 	.short	0x0101


	//----- nvinfo : EIATTR_EXIT_INSTR_OFFSETS
	.align		4
        /*0044*/ 	.byte	0x04, 0x1c
        /*0046*/ 	.short	(.L_2544 - .L_2543)


	//   ....[0]....
.L_2543:
        /*0048*/ 	.word	0x00000290


	//   ....[1]....
        /*004c*/ 	.word	0x00000c60


	//   ....[2]....
        /*0050*/ 	.word	0x00000cb0


	//----- nvinfo : EIATTR_MAX_THREADS
	.align		4
.L_2544:
        /*0054*/ 	.byte	0x04, 0x05
        /*0056*/ 	.short	(.L_2546 - .L_2545)
.L_2545:
        /*0058*/ 	.word	0x00000080
        /*005c*/ 	.word	0x00000001
        /*0060*/ 	.word	0x00000001


	//----- nvinfo : EIATTR_CRS_STACK_SIZE
	.align		4
.L_2546:
        /*0064*/ 	.byte	0x04, 0x1e
        /*0066*/ 	.short	(.L_2548 - .L_2547)
.L_2547:
        /*0068*/ 	.word	0x00000000


	//----- nvinfo : EIATTR_CBANK_PARAM_SIZE
	.align		4
.L_2548:
        /*006c*/ 	.byte	0x03, 0x19
        /*006e*/ 	.short	0x0038


	//----- nvinfo : EIATTR_PARAM_CBANK
	.align		4
        /*0070*/ 	.byte	0x04, 0x0a
        /*0072*/ 	.short	(.L_2550 - .L_2549)
	.align		4
.L_2549:
        /*0074*/ 	.word	index@(.nv.constant0._ZN2at6native29vectorized_elementwise_kernelILi4EZZZNS0_54_GLOBAL__N__d8c5977b_16_LinearAlgebra_cu_140f0503_289316addr_kernel_cudaERNS_14TensorIteratorERKN3c106ScalarES8_ENKUlvE_clEvENKUlvE5_clEvEUlfffE_St5arrayIPcLm4EEEEviT0_T1_)
        /*0078*/ 	.short	0x0210
        /*007a*/ 	.short	0x0038


	//----- nvinfo : EIATTR_SW_WAR
	.align		4
.L_2550:
        /*007c*/ 	.byte	0x04, 0x36
        /*007e*/ 	.short	(.L_2552 - .L_2551)
.L_2551:
        /*0080*/ 	.word	0x00000008
.L_2552:


//--------------------- .nv.info._ZN2at6native29vectorized_elementwise_kernelILi8EZZZNS0_54_GLOBAL__N__d8c5977b_16_LinearAlgebra_cu_140f0503_289316addr_kernel_cudaERNS_14TensorIteratorERKN3c106ScalarES8_ENKUlvE_clEvENKUlvE5_clEvEUlfffE_St5arrayIPcLm4EEEEviT0_T1_ --------------------------
	.section	.nv.info._ZN2at6native29vectorized_elementwise_kernelILi8EZZZNS0_54_GLOBAL__N__d8c5977b_16_LinearAlgebra_cu_140f0503_289316addr_kernel_cudaERNS_14TensorIteratorERKN3c106ScalarES8_ENKUlvE_clEvENKUlvE5_clEvEUlfffE_St5arrayIPcLm4EEEEviT0_T1_,"",@"SHT_CUDA_INFO"
	.sectionflags	@""
	.align	4


	//----- nvinfo : EIATTR_CUDA_API_VERSION
	.align		4
        /*0000*/ 	.byte	0x04, 0x37
        /*0002*/ 	.short	(.L_2554 - .L_2553)
.L_2553:
        /*0004*/ 	.word	0x00000082


	//----- nvinfo : EIATTR_KPARAM_INFO
	.align		4
.L_2554:
        /*0008*/ 	.byte	0x04, 0x17
        /*000a*/ 	.short	(.L_2556 - .L_2555)
.L_2555:
        /*000c*/ 	.word	0x00000000
        /*0010*/ 	.short	0x0002
        /*0012*/ 	.short	0x0018
        /*0014*/ 	.byte	0x00, 0xf0, 0x81, 0x00


	//----- nvinfo : EIATTR_KPARAM_INFO
	.align		4
.L_2556:
        /*0018*/ 	.byte	0x04, 0x17
        /*001a*/ 	.short	(.L_2558 - .L_2557)
.L_2557:
        /*001c*/ 	.word	0x00000000
        /*0020*/ 	.short	0x0001
        /*0022*/ 	.short	0x0008
        /*0024*/ 	.byte	0x00, 0xf0, 0x41, 0x00


	//----- nvinfo : EIATTR_KPARAM_INFO
	.align		4
.L_2558:
        /*0028*/ 	.byte	0x04, 0x17
        /*002a*/ 	.short	(.L_2560 - .L_2559)
.L_2559:
        /*002c*/ 	.word	0x00000000
        /*0030*/ 	.short	0x0000
        /*0032*/ 	.short	0x0000
        /*0034*/ 	.byte	0x00, 0xf0, 0x11, 0x00


	//----- nvinfo : EIATTR_SPARSE_MMA_MASK
	.align		4
.L_2560:
        /*0038*/ 	.byte	0x03, 0x50
        /*003a*/ 	.short	0x0000


	//----- nvinfo : EIATTR_MAXREG_COUNT
	.align		4
        /*003c*/ 	.byte	0x03, 0x1b
        /*003e*/ 	.short	0x00ff


	//----- nvinfo : EIATTR_MERCURY_ISA_VERSION
	.align		4
        /*0040*/ 	.byte	0x03, 0x5f
        /*0042*/ 	.short	0x0101


	//----- nvinfo : EIATTR_EXIT_INSTR_OFFSETS
	.align		4
        /*0044*/ 	.byte	0x04, 0x1c
        /*0046*/ 	.short	(.L_2562 - .L_2561)


	//   ....[0]....
.L_2561:
        /*0048*/ 	.word	0x00000290


	//   ....[1]....
        /*004c*/ 	.word	0x00000c60


	//   ....[2]....
        /*0050*/ 	.word	0x00000cb0


	//----- nvinfo : EIATTR_MAX_THREADS
	.align		4
.L_2562:
        /*0054*/ 	.byte	0x04, 0x05
        /*0056*/ 	.short	(.L_2564 - .L_2563)
.L_2563:
        /*0058*/ 	.word	0x00000080
        /*005c*/ 	.word	0x00000001
        /*0060*/ 	.word	0x00000001


	//----- nvinfo : EIATTR_CRS_STACK_SIZE
	.align		4
.L_2564:
        /*0064*/ 	.byte	0x04, 0x1e
        /*0066*/ 	.short	(.L_2566 - .L_2565)
.L_2565:
        /*0068*/ 	.word	0x00000000


	//----- nvinfo : EIATTR_CBANK_PARAM_SIZE
	.align		4
.L_2566:
        /*006c*/ 	.byte	0x03, 0x19
        /*006e*/ 	.short	0x0038


	//----- nvinfo : EIATTR_PARAM_CBANK
	.align		4
        /*0070*/ 	.byte	0x04, 0x0a
        /*0072*/ 	.short	(.L_2568 - .L_2567)
	.align		4
.L_2567:
        /*0074*/ 	.word	index@(.nv.constant0._ZN2at6native29vectorized_elementwise_kernelILi8EZZZNS0_54_GLOBAL__N__d8c5977b_16_LinearAlgebra_cu_140f0503_289316addr_kernel_cudaERNS_14TensorIteratorERKN3c106ScalarES8_ENKUlvE_clEvENKUlvE5_clEvEUlfffE_St5arrayIPcLm4EEEEviT0_T1_)
        /*0078*/ 	.short	0x0210
        /*007a*/ 	.short	0x0038


	//----- nvinfo : EIATTR_SW_WAR
	.align		4
.L_2568:
        /*007c*/ 	.byte	0x04, 0x36
        /*007e*/ 	.short	(.L_2570 - .L_2569)
.L_2569:
        /*0080*/ 	.word	0x00000008
.L_2570:


//--------------------- .nv.info._ZN2at6native18elementwise_kernelILi128ELi4EZNS0_15gpu_kernel_implIZZZNS0_54_GLOBAL__N__d8c5977b_16_LinearAlgebra_cu_140f0503_289316addr_kernel_cudaERNS_14TensorIteratorERKN3c106ScalarES9_ENKUlvE_clEvENKUlvE4_clEvEUldddE0_EEvRNS_18TensorIteratorBaseERKT_EUliE_EEviT1_ --------------------------
	.section	.nv.info._ZN2at6native18elementwise_kernelILi128ELi4EZNS0_15gpu_kernel_implIZZZNS0_54_GLOBAL__N__d8c5977b_16_LinearAlgebra_cu_140f0503_289316addr_kernel_cudaERNS_14TensorIteratorERKN3c106ScalarES9_ENKUlvE_clEvENKUlvE4_clEvEUldddE0_EEvRNS_18TensorIteratorBaseERKT_EUliE_EEviT1_,"",@"SHT_CUDA_INFO"
	.sectionflags	@""
	.align	4


	//----- nvinfo : EIATTR_CUDA_API_VERSION
	.align		4
        /*0000*/ 	.byte	0x04, 0x37
        /*0002*/ 	.short	(.L_2572 - .L_2571)
.L_2571:
        /*0004*/ 	.word	0x00000082


	//----- nvinfo : EIATTR_KPARAM_INFO
	.align		4
.L_2572:
        /*0008*/ 	.byte	0x04, 0x17
        /*000a*/ 	.short	(.L_2574 - .L_2573)
.L_2573:
        /*000c*/ 	.word	0x00000000
        /*0010*/ 	.short	0x0001
        /*0012*/ 	.short	0x0008
        /*0014*/ 	.byte	0x00, 0xf0, 0x21, 0x0c


	//----- nvinfo : EIATTR_KPARAM_INFO
	.align		4
.L_2574:
        /*0018*/ 	.byte	0x04, 0x17
        /*001a*/ 	.short	(.L_2576 - .L_2575)
.L_2575:
        /*001c*/ 	.word	0x00000000
        /*0020*/ 	.short	0x0000
        /*0022*/ 	.short	0x0000
        /*0024*/ 	.byte	0x00, 0xf0, 0x11, 0x00


	//----- nvinfo : EIATTR_SPARSE_MMA_MASK
	.align		4
.L_2576:
        /*0028*/ 	.byte	0x03, 0x50
        /*002a*/ 	.short	0x0000


	//----- nvinfo : EIATTR_MAXREG_COUNT
	.align		4
        /*002c*/ 	.byte	0x03, 0x1b
        /*002e*/ 	.short	0x0080


	//----- nvinfo : EIATTR_EXTERNS
	.align		4
        /*0030*/ 	.byte	0x04, 0x0f
        /*0032*/ 	.short	(.L_2578 - .L_2577)


	//   ....[0]....
	.align		4
.L_2577:
        /*0034*/ 	.word	index@(__assertfail)


	//----- nvinfo : EIATTR_MERCURY_ISA_VERSION
	.align		4
.L_2578:
        /*0038*/ 	.byte	0x03, 0x5f
        /*003a*/ 	.short	0x0101


	//----- nvinfo : EIATTR_SYSCALL_OFFSETS
	.align		4
        /*003c*/ 	.byte	0x04, 0x46
        /*003e*/ 	.short	(.L_2580 - .L_2579)


	//   ....[0]....
.L_2579:
        /*0040*/ 	.word	0x00002730


	//   ....[1]....
        /*0044*/ 	.word	0x00003640


	//   ....[2]....
        /*0048*/ 	.word	0x00004550


	//   ....[3]....
        /*004c*/ 	.word	0x000056c0


	//   ....[4]....
        /*0050*/ 	.word	0x00007e20


	//   ....[5]....
        /*0054*/ 	.word	0x00008d30


	//   ....[6]....
        /*0058*/ 	.word	0x00009c40


	//   ....[7]....
        /*005c*/ 	.word	0x0000adb0


	//   ....[8]....
        /*0060*/ 	.word	0x0000d500


	//   ....[9]....
        /*0064*/ 	.word	0x0000e410


	//   ....[10]....
        /*0068*/ 	.word	0x0000f320


	//   ....[11]....
        /*006c*/ 	.word	0x00010490


	//   ....[12]....
        /*0070*/ 	.word	0x00012bd0


	//   ....[13]....
        /*0074*/ 	.word	0x00013ae0


	//   ....[14]....
        /*0078*/ 	.word	0x000149f0


	//   ....[15]....
        /*007c*/ 	.word	0x00015b60


	//----- nvinfo : EIATTR_EXIT_INSTR_OFFSETS
	.align		4
.L_2580:
        /*0080*/ 	.byte	0x04, 0x1c
        /*0082*/ 	.short	(.L_2582 - .L_2581)


	//   ....[0]....
.L_2581:
        /*0084*/ 	.word	0x00010540


	//   ....[1]....
        /*0088*/ 	.word	0x00014ba0


	//   ....[2]....
        /*008c*/ 	.word	0x00014be0


	//   ....[3]....
        /*0090*/ 	.word	0x00014c70


	//   ....[4]....
        /*0094*/ 	.word	0x00014ca0


	//   ....[5]....
        /*0098*/ 	.word	0x00014cd0


	//   ....[6]....
        /*009c*/ 	.word	0x00014da0


	//   ....[7]....
        /*00a0*/ 	.word	0x00014e20


	//   ....[8]....
        /*00a4*/ 	.word	0x00014f00


	//   ....[9]....
        /*00a8*/ 	.word	0x00014f90


	//   ....[10]....
        /*00ac*/ 	.word	0x00014fb0


	//   ....[11]....
        /*00b0*/ 	.word	0x00015070


	//   ....[12]....
        /*00b4*/ 	.word	0x000150a0


	//   ....[13]....
        /*00b8*/ 	.word	0x00015270


	//   ....[14]....
        /*00bc*/ 	.word	0x00015410


	//   ....[15]....
        /*00c0*/ 	.word	0x00015490


	//   ....[16]....
        /*00c4*/ 	.word	0x00015540


	//   ....[17]....
        /*00c8*/ 	.word	0x00015700


	//   ....[18]....
        /*00cc*/ 	.word	0x000158c0


	//   ....[19]....
        /*00d0*/ 	.word	0x00015a60


	//   ....[20]....
        /*00d4*/ 	.word	0x00015b70


	//   ....[21]....
        /*00d8*/ 	.word	0x00015ba0


	//   ....[22]....
        /*00dc*/ 	.word	0x00015bd0


	//----- nvinfo : EIATTR_MAX_THREADS
	.align		4
.L_2582:
        /*00e0*/ 	.byte	0x04, 0x05
        /*00e2*/ 	.short	(.L_2584 - .L_2583)
.L_2583:
        /*00e4*/ 	.word	0x00000080
        /*00e8*/ 	.word	0x00000001
        /*00ec*/ 	.word	0x00000001


	//----- nvinfo : EIATTR_CRS_STACK_SIZE
	.align		4
.L_2584:
        /*00f0*/ 	.byte	0x04, 0x1e
        /*00f2*/ 	.short	(.L_2586 - .L_2585)
.L_2585:
        /*00f4*/ 	.word	0x00000000


	//----- nvinfo : EIATTR_CBANK_PARAM_SIZE
	.align		4
.L_2586:
        /*00f8*/ 	.byte	0x03, 0x19
        /*00fa*/ 	.short	0x0310


	//----- nvinfo : EIATTR_PARAM_CBANK
	.align		4
        /*00fc*/ 	.byte	0x04, 0x0a
        /*00fe*/ 	.short	(.L_2588 - .L_2587)
	.align		4
.L_2587:
        /*0100*/ 	.word	index@(.nv.constant0._ZN2at6native18elementwise_kernelILi128ELi4EZNS0_15gpu_kernel_implIZZZNS0_54_GLOBAL__N__d8c5977b_16_LinearAlgebra_cu_140f0503_289316addr_kernel_cudaERNS_14TensorIteratorERKN3c106ScalarES9_ENKUlvE_clEvENKUlvE4_clEvEUldddE0_EEvRNS_18TensorIteratorBaseERKT_EUliE_EEviT1_)
        /*0104*/ 	.short	0x0210
        /*0106*/ 	.short	0x0310


	//----- nvinfo : EIATTR_SW_WAR
	.align		4
.L_2588:
        /*0108*/ 	.byte	0x04, 0x36
        /*010a*/ 	.short	(.L_2590 - .L_2589)
.L_2589:
        /*010c*/ 	.word	0x00000008
.L_2590:


//--------------------- .nv.info._ZN2at6native27unrolled_elementwise_kernelIZZZNS0_54_GLOBAL__N__d8c5977b_16_LinearAlgebra_cu_140f0503_289316addr_kernel_cudaERNS_14TensorIteratorERKN3c106ScalarES8_ENKUlvE_clEvENKUlvE4_clEvEUldddE0_St5arrayIPcLm4EELi4E23TrivialOffsetCalculatorILi3EjESF_ILi1EjENS0_6memory12LoadWithCastILi3EEENSI_13StoreWithCastILi1EEEEEviT_T0_T2_T3_T4_T5_ --------------------------
	.section	.nv.info._ZN2at6native27unrolled_elementwise_kernelIZZZNS0_54_GLOBAL__N__d8c5977b_16_LinearAlgebra_cu_140f0503_289316addr_kernel_cudaERNS_14TensorIteratorERKN3c106ScalarES8_ENKUlvE_clEvENKUlvE4_clEvEUldddE0_St5arrayIPcLm4EELi4E23TrivialOffsetCalculatorILi3EjESF_ILi1EjENS0_6memory12LoadWithCastILi3EEENSI_13StoreWithCastILi1EEEEEviT_T0_T2_T3_T4_T5_,"",@"SHT_CUDA_INFO"
	.sectionflags	@""
	.align	4


	//----- nvinfo : EIATTR_CUDA_API_VERSION
	.align		4
        /*0000*/ 	.byte	0x04, 0x37
        /*0002*/ 	.short	(.L_2592 - .L_2591)
.L_2591:
        /*0004*/ 	.word	0x00000082


	//----- nvinfo : EIATTR_KPARAM_INFO
	.align		4
.L_2592:
        /*0008*/ 	.byte	0x04, 0x17
        /*000a*/ 	.short	(.L_2594 - .L_2593)
.L_2593:
        /*000c*/ 	.word	0x00000000
        /*0010*/ 	.short	0x0006
        /*0012*/ 	.short	0x0054
        /*0014*/ 	.byte	0x00, 0xf0, 0x21, 0x00


	//----- nvinfo : EIATTR_KPARAM_INFO
	.align		4
.L_2594:
        /*0018*/ 	.byte	0x04, 0x17
        /*001a*/ 	.short	(.L_2596 - .L_2595)
.L_2595:
        /*001c*/ 	.word	0x00000000
        /*0020*/ 	.short	0x0005
        /*0022*/ 	.short	0x0044
        /*0024*/ 	.byte	0x00, 0xf0, 0x41, 0x00


	//----- nvinfo : EIATTR_KPARAM_INFO
	.align		4
.L_2596:
        /*0028*/ 	.byte	0x04, 0x17
        /*002a*/ 	.short	(.L_2598 - .L_2597)
.L_2597:
        /*002c*/ 	.word	0x00000000
        /*0030*/ 	.short	0x0004
        /*0032*/ 	.short	0x0041
        /*0034*/ 	.byte	0x00, 0xf0, 0x05, 0x00


	//----- nvinfo : EIATTR_KPARAM_INFO
	.align		4
.L_2598:
        /*0038*/ 	.byte	0x04, 0x17
        /*003a*/ 	.short	(.L_2600 - .L_2599)
.L_2599:
        /*003c*/ 	.word	0x00000000
        /*0040*/ 	.short	0x0003
        /*0042*/ 	.short	0x0040
        /*0044*/ 	.byte	0x00, 0xf0, 0x05, 0x00


	//----- nvinfo : EIATTR_KPARAM_INFO
	.align		4
.L_2600:
        /*0048*/ 	.byte	0x04, 0x17
        /*004a*/ 	.short	(.L_2602 - .L_2601)
.L_2601:
        /*004c*/ 	.word	0x00000000
        /*0050*/ 	.short	0x0002
        /*0052*/ 	.short	0x0020
        /*0054*/ 	.byte	0x00, 0xf0, 0x81, 0x00


	//----- nvinfo : EIATTR_KPARAM_INFO
	.align		4
.L_2602:
        /*0058*/ 	.byte	0x04, 0x17
        /*005a*/ 	.short	(.L_2604 - .L_2603)
.L_2603:
        /*005c*/ 	.word	0x00000000
        /*0060*/ 	.short	0x0001
        /*0062*/ 	.short	0x0008
        /*0064*/ 	.byte	0x00, 0xf0, 0x61, 0x00


	//----- nvinfo : EIATTR_KPARAM_INFO
	.align		4
.L_2604:
        /*0068*/ 	.byte	0x04, 0x17
        /*006a*/ 	.short	(.L_2606 - .L_2605)
.L_2605:
        /*006c*/ 	.word	0x00000000
        /*0070*/ 	.short	0x0000
        /*0072*/ 	.short	0x0000
        /*0074*/ 	.byte	0x00, 0xf0, 0x11, 0x00


	//----- nvinfo : EIATTR_SPARSE_MMA_MASK
	.align		4
.L_2606:
        /*0078*/ 	.byte	0x03, 0x50
        /*007a*/ 	.short	0x0000


	//----- nvinfo : EIATTR_MAXREG_COUNT
	.align		4
        /*007c*/ 	.byte	0x03, 0x1b
        /*007e*/ 	.short	0x00ff


	//----- nvinfo : EIATTR_EXTERNS
	.align		4
        /*0080*/ 	.byte	0x04, 0x0f
        /*0082*/ 	.short	(.L_2608 - .L_2607)


	//   ....[0]....
	.align		4
.L_2607:
        /*0084*/ 	.word	index@(__assertfail)


	//----- nvinfo : EIATTR_MERCURY_ISA_VERSION
	.align		4
.L_2608:
        /*0088*/ 	.byte	0x03, 0x5f
        /*008a*/ 	.short	0x0101


	//----- nvinfo : EIATTR_SYSCALL_OFFSETS
	.align		4
        /*008c*/ 	.byte	0x04, 0x46
        /*008e*/ 	.short	(.L_2610 - .L_2609)


	//   ....[0]....
.L_2609:
        /*0090*/ 	.word	0x00000fb0


	//   ....[1]....
        /*0094*/ 	.word	0x00001ed0


	//   ....[2]....
        /*0098*/ 	.word	0x00002df0


	//   ....[3]....
        /*009c*/ 	.word	0x00003d90


	//   ....[4]....
        /*00a0*/ 	.word	0x00004cb0


	//   ....[5]....
        /*00a4*/ 	.word	0x00005bd0


	//   ....[6]....
        /*00a8*/ 	.word	0x00006b90


	//   ....[7]....
        /*00ac*/ 	.word	0x00007ab0


	//   ....[8]....
        /*00b0*/ 	.word	0x000089d0


	//   ....[9]....
        /*00b4*/ 	.word	0x00009970


	//   ....[10]....
        /*00b8*/ 	.word	0x0000a8a0


	//   ....[11]....
        /*00bc*/ 	.word	0x0000b7c0


	//   ....[12]....
        /*00c0*/ 	.word	0x0000ca60


	//   ....[13]....
        /*00c4*/ 	.word	0x0000dbf0


	//   ....[14]....
        /*00c8*/ 	.word	0x0000ed70


	//   ....[15]....
        /*00cc*/ 	.word	0x0000ff10


	//----- nvinfo : EIATTR_EXIT_INSTR_OFFSETS
	.align		4
.L_2610:
        /*00d0*/ 	.byte	0x04, 0x1c
        /*00d2*/ 	.short	(.L_2612 - .L_2611)


	//   ....[0]....
.L_2611:
        /*00d4*/ 	.word	0x0000ee10


	//   ....[1]....
        /*00d8*/ 	.word	0x0000ef50


	//   ....[2]....
        /*00dc*/ 	.word	0x0000ef90


	//   ....[3]....
        /*00e0*/ 	.word	0x0000f020


	//   ....[4]....
        /*00e4*/ 	.word	0x0000f050


	//   ....[5]....
        /*00e8*/ 	.word	0x0000f080


	//   ....[6]....
        /*00ec*/ 	.word	0x0000f150


	//   ....[7]....
        /*00f0*/ 	.word	0x0000f1d0


	//   ....[8]....
        /*00f4*/ 	.word	0x0000f2b0


	//   ....[9]....
        /*00f8*/ 	.word	0x0000f340


	//   ....[10]....
        /*00fc*/ 	.word	0x0000f360


	//   ....[11]....
        /*0100*/ 	.word	0x0000f420


	//   ....[12]....
        /*0104*/ 	.word	0x0000f450


	//   ....[13]....
        /*0108*/ 	.word	0x0000f620


	//   ....[14]....
        /*010c*/ 	.word	0x0000f7c0


	//   ....[15]....
        /*0110*/ 	.word	0x0000f840


	//   ....[16]....
        /*0114*/ 	.word	0x0000f8f0


	//   ....[17]....
        /*0118*/ 	.word	0x0000fab0


	//   ....[18]....
        /*011c*/ 	.word	0x0000fc70


	//   ....[19]....
        /*0120*/ 	.word	0x0000fe10


	//   ....[20]....
        /*0124*/ 	.word	0x0000ff20


	//   ....[21]....
        /*0128*/ 	.word	0x0000ff50


	//   ....[22]....
        /*012c*/ 	.word	0x0000ff80


	//----- nvinfo : EIATTR_MAX_THREADS
	.align		4
.L_2612:
        /*0130*/ 	.byte	0x04, 0x05
        /*0132*/ 	.short	(.L_2614 - .L_2613)
.L_2613:
        /*0134*/ 	.word	0x00000080
        /*0138*/ 	.word	0x00000001
        /*013c*/ 	.word	0x00000001


	//----- nvinfo : EIATTR_CRS_STACK_SIZE
	.align		4
.L_2614:
        /*0140*/ 	.byte	0x04, 0x1e
        /*0142*/ 	.short	(.L_2616 - .L_2615)
.L_2615:
        /*0144*/ 	.word	0x00000000


	//----- nvinfo : EIATTR_CBANK_PARAM_SIZE
	.align		4
.L_2616:
        /*0148*/ 	.byte	0x03, 0x19
        /*014a*/ 	.short	0x005c


	//----- nvinfo : EIATTR_PARAM_CBANK
	.align		4
        /*014c*/ 	.byte	0x04, 0x0a
        /*014e*/ 	.short	(.L_2618 - .L_2617)
	.align		4
.L_2617:
        /*0150*/ 	.word	index@(.nv.constant0._ZN2at6native27unrolled_elementwise_kernelIZZZNS0_54_GLOBAL__N__d8c5977b_16_LinearAlgebra_cu_140f0503_289316addr_kernel_cudaERNS_14TensorIteratorERKN3c106ScalarES8_ENKUlvE_clEvENKUlvE4_clEvEUldddE0_St5arrayIPcLm4EELi4E23TrivialOffsetCalculatorILi3EjESF_ILi1EjENS0_6memory12LoadWithCastILi3EEENSI_13StoreWithCastILi1EEEEEviT_T0_T2_T3_T4_T5_)
        /*0154*/ 	.short	0x0210
        /*0156*/ 	.short	0x005c


	//----- nvinfo : EIATTR_SW_WAR
	.align		4
.L_2618:
        /*0158*/ 	.byte	0x04, 0x36
        /*015a*/ 	.short	(.L_2620 - .L_2619)
.L_2619:
        /*015c*/ 	.word	0x00000008
.L_2620:


//--------------------- .nv.info._ZN2at6native18elementwise_kernelILi128ELi2EZNS0_22gpu_kernel_impl_nocastIZZZNS0_54_GLOBAL__N__d8c5977b_16_LinearAlgebra_cu_140f0503_289316addr_kernel_cudaERNS_14TensorIteratorERKN3c106ScalarES9_ENKUlvE_clEvENKUlvE4_clEvEUldddE0_EEvRNS_18TensorIteratorBaseERKT_EUliE_EEviT1_ --------------------------
	.section	.nv.info._ZN2at6native18elementwise_kernelILi128ELi2EZNS0_22gpu_kernel_impl_nocastIZZZNS0_54_GLOBAL__N__d8c5977b_16_LinearAlgebra_cu_140f0503_289316addr_kernel_cudaERNS_14TensorIteratorERKN3c106ScalarES9_ENKUlvE_clEvENKUlvE4_clEvEUldddE0_EEvRNS_18TensorIteratorBaseERKT_EUliE_EEviT1_,"",@"SHT_CUDA_INFO"
	.sectionflags	@""
	.align	4


	//----- nvinfo : EIATTR_CUDA_API_VERSION
	.align		4
        /*0000*/ 	.byte	0x04, 0x37
        /*0002*/ 	.short	(.L_2622 - .L_2621)
.L_2621:
        /*0004*/ 	.word	0x00000082


	//----- nvinfo : EIATTR_KPARAM_INFO
	.align		4
.L_2622:
        /*0008*/ 	.byte	0x04, 0x17
        /*000a*/ 	.short	(.L_2624 - .L_2623)
.L_2623:
        /*000c*/ 	.word	0x00000000
        /*0010*/ 	.short	0x0001
        /*0012*/ 	.short	0x0008
        /*0014*/ 	.byte	0x00, 0xf0, 0x01, 0x0c


	//----- nvinfo : EIATTR_KPARAM_INFO
	.align		4
.L_2624:
        /*0018*/ 	.byte	0x04, 0x17
        /*001a*/ 	.short	(.L_2626 - .L_2625)
.L_2625:
        /*001c*/ 	.word	0x00000000
        /*0020*/ 	.short	0x0000
        /*0022*/ 	.short	0x0000
        /*0024*/ 	.byte	0x00, 0xf0, 0x11, 0x00


	//----- nvinfo : EIATTR_SPARSE_MMA_MASK
	.align		4
.L_2626:
        /*0028*/ 	.byte	0x03, 0x50
        /*002a*/ 	.short	0x0000


	//----- nvinfo : EIATTR_MAXREG_COUNT
	.align		4
        /*002c*/ 	.byte	0x03, 0x1b
        /*002e*/ 	.short	0x0080


	//----- nvinfo : EIATTR_MERCURY_ISA_VERSION
	.align		4
        /*0030*/ 	.byte	0x03, 0x5f
        /*0032*/ 	.short	0x0101


	//----- nvinfo : EIATTR_EXIT_INSTR_OFFSETS
	.align		4
        /*0034*/ 	.byte	0x04, 0x1c
        /*0036*/ 	.short	(.L_2628 - .L_2627)


	//   ....[0]....
.L_2627:
        /*0038*/ 	.word	0x000019c0


	//   ....[1]....
        /*003c*/ 	.word	0x000032d0


	//----- nvinfo : EIATTR_MAX_THREADS
	.align		4
.L_2628:
        /*0040*/ 	.byte	0x04, 0x05
        /*0042*/ 	.short	(.L_2630 - .L_2629)
.L_2629:
        /*0044*/ 	.word	0x00000080
        /*0048*/ 	.word	0x00000001
        /*004c*/ 	.word	0x00000001


	//----- nvinfo : EIATTR_CRS_STACK_SIZE
	.align		4
.L_2630:
        /*0050*/ 	.byte	0x04, 0x1e
        /*0052*/ 	.short	(.L_2632 - .L_2631)
.L_2631:
        /*0054*/ 	.word	0x00000000


	//----- nvinfo : EIATTR_CBANK_PARAM_SIZE
	.align		4
.L_2632:
        /*0058*/ 	.byte	0x03, 0x19
        /*005a*/ 	.short	0x0308


	//----- nvinfo : EIATTR_PARAM_CBANK
	.align		4
        /*005c*/ 	.byte	0x04, 0x0a
        /*005e*/ 	.short	(.L_2634 - .L_2633)
	.align		4
.L_2633:
        /*0060*/ 	.word	index@(.nv.constant0._ZN2at6native18elementwise_kernelILi128ELi2EZNS0_22gpu_kernel_impl_nocastIZZZNS0_54_GLOBAL__N__d8c5977b_16_LinearAlgebra_cu_140f0503_289316addr_kernel_cudaERNS_14TensorIteratorERKN3c106ScalarES9_ENKUlvE_clEvENKUlvE4_clEvEUldddE0_EEvRNS_18TensorIteratorBaseERKT_EUliE_EEviT1_)
        /*0064*/ 	.short	0x0210
        /*0066*/ 	.short	0x0308


	//----- nvinfo : EIATTR_SW_WAR
	.align		4
.L_2634:
        /*0068*/ 	.byte	0x04, 0x36
        /*006a*/ 	.short	(.L_2636 - .L_2635)
.L_2635:
        /*006c*/ 	.word	0x00000008
.L_2636:


//--------------------- .nv.info._ZN2at6native27unrolled_elementwise_kernelIZZZNS0_54_GLOBAL__N__d8c5977b_16_LinearAlgebra_cu_140f0503_289316addr_kernel_cudaERNS_14TensorIteratorERKN3c106ScalarES8_ENKUlvE_clEvENKUlvE4_clEvEUldddE0_St5arrayIPcLm4EELi4E23TrivialOffsetCalculatorILi3EjESF_ILi1EjENS0_6memory15LoadWithoutCastENSI_16StoreWithoutCastEEEviT_T0_T2_T3_T4_T5_ --------------------------
	.section	.nv.info._ZN2at6native27unrolled_elementwise_kernelIZZZNS0_54_GLOBAL__N__d8c5977b_16_LinearAlgebra_cu_140f0503_289316addr_kernel_cudaERNS_14TensorIteratorERKN3c106ScalarES8_ENKUlvE_clEvENKUlvE4_clEvEUldddE0_St5arrayIPcLm4EELi4E23TrivialOffsetCalculatorILi3EjESF_ILi1EjENS0_6memory15LoadWithoutCastENSI_16StoreWithoutCastEEEviT_T0_T2_T3_T4_T5_,"",@"SHT_CUDA_INFO"
	.sectionflags	@""
	.align	4


	//----- nvinfo : EIATTR_CUDA_API_VERSION
	.align		4
        /*0000*/ 	.byte	0x04, 0x37
        /*0002*/ 	.short	(.L_2638 - .L_2637)
.L_2637:
        /*0004*/ 	.word	0x00000082


	//----- nvinfo : EIATTR_KPARAM_INFO
	.align		4
.L_2638:
        /*0008*/ 	.byte	0x04, 0x17
        /*000a*/ 	.short	(.L_2640 - .L_2639)
.L_2639:
        /*000c*/ 	.word	0x00000000
        /*0010*/ 	.short	0x0006
        /*0012*/ 	.short	0x0043
        /*0014*/ 	.byte	0x00, 0xf0, 0x05, 0x00


	//----- nvinfo : EIATTR_KPARAM_INFO
	.align		4
.L_2640:
        /*0018*/ 	.byte	0x04, 0x17
        /*001a*/ 	.short	(.L_2642 - .L_2641)
.L_2641:
        /*001c*/ 	.word	0x00000000
        /*0020*/ 	.short	0x0005
        /*0022*/ 	.short	0x0042
        /*0024*/ 	.byte	0x00, 0xf0, 0x05, 0x00


	//----- nvinfo : EIATTR_KPARAM_INFO
	.align		4
.L_2642:
        /*0028*/ 	.byte	0x04, 0x17
        /*002a*/ 	.short	(.L_2644 - .L_2643)
.L_2643:
        /*002c*/ 	.word	0x00000000
        /*0030*/ 	.short	0x0004
        /*0032*/ 	.short	0x0041
        /*0034*/ 	.byte	0x00, 0xf0, 0x05, 0x00


	//----- nvinfo : EIATTR_KPARAM_INFO
	.align		4
.L_2644:
        /*0038*/ 	.byte	0x04, 0x17
        /*003a*/ 	.short	(.L_2646 - .L_2645)
.L_2645:
        /*003c*/ 	.word	0x00000000
        /*0040*/ 	.short	0x0003
        /*0042*/ 	.short	0x0040
        /*0044*/ 	.byte	0x00, 0xf0, 0x05, 0x00


	//----- nvinfo : EIATTR_KPARAM_INFO
	.align		4
.L_2646:
        /*0048*/ 	.byte	0x04, 0x17
        /*004a*/ 	.short	(.L_2648 - .L_2647)
.L_2647:
        /*004c*/ 	.word	0x00000000
        /*0050*/ 	.short	0x0002
        /*0052*/ 	.short	0x0020
        /*0054*/ 	.byte	0x00, 0xf0, 0x81, 0x00


	//----- nvinfo : EIATTR_KPARAM_INFO
	.align		4
.L_2648:
        /*0058*/ 	.byte	0x04, 0x17
        /*005a*/ 	.short	(.L_2650 - .L_2649)
.L_2649:
        /*005c*/ 	.word	0x00000000
        /*0060*/ 	.short	0x0001
        /*0062*/ 	.short	0x0008
        /*0064*/ 	.byte	0x00, 0xf0, 0x61, 0x00


	//----- nvinfo : EIATTR_KPARAM_INFO
	.align		4
.L_2650:
        /*0068*/ 	.byte	0x04, 0x17
        /*006a*/ 	.short	(.L_2652 - .L_2651)
.L_2651:
        /*006c*/ 	.word	0x00000000
        /*0070*/ 	.short	0x0000
        /*0072*/ 	.short	0x0000
        /*0074*/ 	.byte	0x00, 0xf0, 0x11, 0x00


	//----- nvinfo : EIATTR_SPARSE_MMA_MASK
	.align		4
.L_2652:
        /*0078*/ 	.byte	0x03, 0x50
        /*007a*/ 	.short	0x0000


	//----- nvinfo : EIATTR_MAXREG_COUNT
	.align		4
        /*007c*/ 	.byte	0x03, 0x1b
        /*007e*/ 	.short	0x00ff


	//----- nvinfo : EIATTR_MERCURY_ISA_VERSION
	.align		4
        /*0080*/ 	.byte	0x03, 0x5f
        /*0082*/ 	.short	0x0101


	//----- nvinfo : EIATTR_EXIT_INSTR_OFFSETS
	.align		4
        /*0084*/ 	.byte	0x04, 0x1c
        /*0086*/ 	.short	(.L_2654 - .L_2653)


	//   ....[0]....
.L_2653:
        /*0088*/ 	.word	0x00000640


	//   ....[1]....
        /*008c*/ 	.word	0x00000690


	//----- nvinfo : EIATTR_MAX_THREADS
	.align		4
.L_2654:
        /*0090*/ 	.byte	0x04, 0x05
        /*0092*/ 	.short	(.L_2656 - .L_2655)
.L_2655:
        /*0094*/ 	.word	0x00000080
        /*0098*/ 	.word	0x00000001
        /*009c*/ 	.word	0x00000001


	//----- nvinfo : EIATTR_CRS_STACK_SIZE
	.align		4
.L_2656:
        /*00a0*/ 	.byte	0x04, 0x1e
        /*00a2*/ 	.short	(.L_2658 - .L_2657)
.L_2657:
        /*00a4*/ 	.word	0x00000000


	//----- nvinfo : EIATTR_CBANK_PARAM_SIZE
	.align		4
.L_2658:
        /*00a8*/ 	.byte	0x03, 0x19
        /*00aa*/ 	.short	0x0044


	//----- nvinfo : EIATTR_PARAM_CBANK
	.align		4
        /*00ac*/ 	.byte	0x04, 0x0a
        /*00ae*/ 	.short	(.L_2660 - .L_2659)
	.align		4
.L_2659:
        /*00b0*/ 	.word	index@(.nv.constant0._ZN2at6native27unrolled_elementwise_kernelIZZZNS0_54_GLOBAL__N__d8c5977b_16_LinearAlgebra_cu_140f0503_289316addr_kernel_cudaERNS_14TensorIteratorERKN3c106ScalarES8_ENKUlvE_clEvENKUlvE4_clEvEUldddE0_St5arrayIPcLm4EELi4E23TrivialOffsetCalculatorILi3EjESF_ILi1EjENS0_6memory15LoadWithoutCastENSI_16StoreWithoutCastEEEviT_T0_T2_T3_T4_T5_)
        /*00b4*/ 	.short	0x0210
        /*00b6*/ 	.short	0x0044


	//----- nvinfo : EIATTR_SW_WAR
	.align		4
.L_2660:
        /*00b8*/ 	.byte	0x04, 0x36
        /*00ba*/ 	.short	(.L_2662 - .L_2661)
.L_2661:
        /*00bc*/ 	.word	0x00000008
.L_2662:


//--------------------- .nv.info._ZN2at6native29vectorized_elementwise_kernelILi2EZZZNS0_54_GLOBAL__N__d8c5977b_16_LinearAlgebra_cu_140f0503_289316addr_kernel_cudaERNS_14TensorIteratorERKN3c106ScalarES8_ENKUlvE_clEvENKUlvE4_clEvEUldddE0_St5arrayIPcLm4EEEEviT0_T1_ --------------------------
	.section	.nv.info._ZN2at6native29vectorized_elementwise_kernelILi2EZZZNS0_54_GLOBAL__N__d8c5977b_16_LinearAlgebra_cu_140f0503_289316addr_kernel_cudaERNS_14TensorIteratorERKN3c106ScalarES8_ENKUlvE_clEvENKUlvE4_clEvEUldddE0_St5arrayIPcLm4EEEEviT0_T1_,"",@"SHT_CUDA_INFO"
	.sectionflags	@""
	.align	4


	//----- nvinfo : EIATTR_CUDA_API_VERSION
	.align		4
        /*0000*/ 	.byte	0x04, 0x37
        /*0002*/ 	.short	(.L_2664 - .L_2663)
.L_2663:
        /*0004*/ 	.word	0x00000082


	//----- nvinfo : EIATTR_KPARAM_INFO
	.align		4
.L_2664:
        /*0008*/ 	.byte	0x04, 0x17
        /*000a*/ 	.short	(.L_2666 - .L_2665)
.L_2665:
        /*000c*/ 	.word	0x00000000
        /*0010*/ 	.short	0x0002
        /*0012*/ 	.short	0x0020
        /*0014*/ 	.byte	0x00, 0xf0, 0x81, 0x00


	//----- nvinfo : EIATTR_KPARAM_INFO
	.align		4
.L_2666:
        /*0018*/ 	.byte	0x04, 0x17
        /*001a*/ 	.short	(.L_2668 - .L_2667)
.L_2667:
        /*001c*/ 	.word	0x00000000
        /*0020*/ 	.short	0x0001
        /*0022*/ 	.short	0x0008
        /*0024*/ 	.byte	0x00, 0xf0, 0x61, 0x00


	//----- nvinfo : EIATTR_KPARAM_INFO
	.align		4
.L_2668:
        /*0028*/ 	.byte	0x04, 0x17
        /*002a*/ 	.short	(.L_2670 - .L_2669)
.L_2669:
        /*002c*/ 	.word	0x00000000
        /*0030*/ 	.short	0x0000
        /*0032*/ 	.short	0x0000
        /*0034*/ 	.byte	0x00, 0xf0, 0x11, 0x00


	//----- nvinfo : EIATTR_SPARSE_MMA_MASK
	.align		4
.L_2670:
        /*0038*/ 	.byte	0x03, 0x50
        /*003a*/ 	.short	0x0000


	//----- nvinfo : EIATTR_MAXREG_COUNT
	.align		4
        /*003c*/ 	.byte	0x03, 0x1b
        /*003e*/ 	.short	0x00ff


	//----- nvinfo : EIATTR_MERCURY_ISA_VERSION
	.align		4
        /*0040*/ 	.byte	0x03, 0x5f
        /*0042*/ 	.short	0x0101


	//----- nvinfo : EIATTR_EXIT_INSTR_OFFSETS
	.align		4
        /*0044*/ 	.byte	0x04, 0x1c
        /*0046*/ 	.short	(.L_2672 - .L_2671)


	//   ....[0]....
.L_2671:
        /*0048*/ 	.word	0x00000400


	//   ....[1]....
        /*004c*/ 	.word	0x00001090


	//   ....[2]....
        /*0050*/ 	.word	0x000010e0


	//----- nvinfo : EIATTR_MAX_THREADS
	.align		4
.L_2672:
        /*0054*/ 	.byte	0x04, 0x05
        /*0056*/ 	.short	(.L_2674 - .L_2673)
.L_2673:
        /*0058*/ 	.word	0x00000080
        /*005c*/ 	.word	0x00000001
        /*0060*/ 	.word	0x00000001


	//----- nvinfo : EIATTR_CRS_STACK_SIZE
	.align		4
.L_2674:
        /*0064*/ 	.byte	0x04, 0x1e
        /*0066*/ 	.short	(.L_2676 - .L_2675)
.L_2675:
        /*0068*/ 	.word	0x00000000


	//----- nvinfo : EIATTR_CBANK_PARAM_SIZE
	.align		4
.L_2676:
        /*006c*/ 	.byte	0x03, 0x19
        /*006e*/ 	.short	0x0040


	//----- nvinfo : EIATTR_PARAM_CBANK
	.align		4
        /*0070*/ 	.byte	0x04, 0x0a
        /*0072*/ 	.short	(.L_2678 - .L_2677)
	.align		4
.L_2677:
        /*0074*/ 	.word	index@(.nv.constant0._ZN2at6native29vectorized_elementwise_kernelILi2EZZZNS0_54_GLOBAL__N__d8c5977b_16_LinearAlgebra_cu_140f0503_289316addr_kernel_cudaERNS_14TensorIteratorERKN3c106ScalarES8_ENKUlvE_clEvENKUlvE4_clEvEUldddE0_St5arrayIPcLm4EEEEviT0_T1_)
        /*0078*/ 	.short	0x0210
        /*007a*/ 	.short	0x0040


	//----- nvinfo : EIATTR_SW_WAR
	.align		4
.L_2678:
        /*007c*/ 	.byte	0x04, 0x36
        /*007e*/ 	.short	(.L_2680 - .L_2679)
.L_2679:
        /*0080*/ 	.word	0x00000008
.L_2680:


//--------------------- .nv.info._ZN2at6native29vectorized_elementwise_kernelILi4EZZZNS0_54_GLOBAL__N__d8c5977b_16_LinearAlgebra_cu_140f0503_289316addr_kernel_cudaERNS_14TensorIteratorERKN3c106ScalarES8_ENKUlvE_clEvENKUlvE4_clEvEUldddE0_St5arrayIPcLm4EEEEviT0_T1_ --------------------------
	.section	.nv.info._ZN2at6native29vectorized_elementwise_kernelILi4EZZZNS0_54_GLOBAL__N__d8c5977b_16_LinearAlgebra_cu_140f0503_289316addr_kernel_cudaERNS_14TensorIteratorERKN3c106ScalarES8_ENKUlvE_clEvENKUlvE4_clEvEUldddE0_St5arrayIPcLm4EEEEviT0_T1_,"",@"SHT_CUDA_INFO"
	.sectionflags	@""
	.align	4


	//----- nvinfo : EIATTR_CUDA_API_VERSION
	.align		4
        /*0000*/ 	.byte	0x04, 0x37
        /*0002*/ 	.short	(.L_2682 - .L_2681)
.L_2681:
        /*0004*/ 	.word	0x00000082


	//----- nvinfo : EIATTR_KPARAM_INFO
	.align		4
.L_2682:
        /*0008*/ 	.byte	0x04, 0x17
        /*000a*/ 	.short	(.L_2684 - .L_2683)
.L_2683:
        /*000c*/ 	.word	0x00000000
        /*0010*/ 	.short	0x0002
        /*0012*/ 	.short	0x0020
        /*0014*/ 	.byte	0x00, 0xf0, 0x81, 0x00


	//----- nvinfo : EIATTR_KPARAM_INFO
	.align		4
.L_2684:
        /*0018*/ 	.byte	0x04, 0x17
        /*001a*/ 	.short	(.L_2686 - .L_2685)
.L_2685:
        /*001c*/ 	.word	0x00000000
        /*0020*/ 	.short	0x0001
        /*0022*/ 	.short	0x0008
        /*0024*/ 	.byte	0x00, 0xf0, 0x61, 0x00


	//----- nvinfo : EIATTR_KPARAM_INFO
	.align		4
.L_2686:
        /*0028*/ 	.byte	0x04, 0x17
        /*002a*/ 	.short	(.L_2688 - .L_2687)
.L_2687:
        /*002c*/ 	.word	0x00000000
        /*0030*/ 	.short	0x0000
        /*0032*/ 	.short	0x0000
        /*0034*/ 	.byte	0x00, 0xf0, 0x11, 0x00


	//----- nvinfo : EIATTR_SPARSE_MMA_MASK
	.align		4
.L_2688:
        /*0038*/ 	.byte	0x03, 0x50
        /*003a*/ 	.short	0x0000


	//----- nvinfo : EIATTR_MAXREG_COUNT
	.align		4
        /*003c*/ 	.byte	0x03, 0x1b
        /*003e*/ 	.short	0x00ff


	//----- nvinfo : EIATTR_MERCURY_ISA_VERSION
	.align		4
        /*0040*/ 	.byte	0x03, 0x5f
        /*0042*/ 	.short	0x0101


	//----- nvinfo : EIATTR_EXIT_INSTR_OFFSETS
	.align		4
        /*0044*/ 	.byte	0x04, 0x1c
        /*0046*/ 	.short	(.L_2690 - .L_2689)


	//   ....[0]....
.L_2689:
        /*0048*/ 	.word	0x00000400


	//   ....[1]....
        /*004c*/ 	.word	0x00001090


	//   ....[2]....
        /*0050*/ 	.word	0x000010e0


	//----- nvinfo : EIATTR_MAX_THREADS
	.align		4
.L_2690:
        /*0054*/ 	.byte	0x04, 0x05
        /*0056*/ 	.short	(.L_2692 - .L_2691)
.L_2691:
        /*0058*/ 	.word	0x00000080
        /*005c*/ 	.word	0x00000001
        /*0060*/ 	.word	0x00000001


	//----- nvinfo : EIATTR_CRS_STACK_SIZE
	.align		4
.L_2692:
        /*0064*/ 	.byte	0x04, 0x1e
        /*0066*/ 	.short	(.L_2694 - .L_2693)
.L_2693:
        /*0068*/ 	.word	0x00000000


	//----- nvinfo : EIATTR_CBANK_PARAM_SIZE
	.align		4
.L_2694:
        /*006c*/ 	.byte	0x03, 0x19
        /*006e*/ 	.short	0x0040


	//----- nvinfo : EIATTR_PARAM_CBANK
	.align		4
        /*0070*/ 	.byte	0x04, 0x0a
        /*0072*/ 	.short	(.L_2696 - .L_2695)
	.align		4
.L_2695:
        /*0074*/ 	.word	index@(.nv.constant0._ZN2at6native29vectorized_elementwise_kernelILi4EZZZNS0_54_GLOBAL__N__d8c5977b_16_LinearAlgebra_cu_140f0503_289316addr_kernel_cudaERNS_14TensorIteratorERKN3c106ScalarES8_ENKUlvE_clEvENKUlvE4_clEvEUldddE0_St5arrayIPcLm4EEEEviT0_T1_)
        /*0078*/ 	.short	0x0210
        /*007a*/ 	.short	0x0040


	//----- nvinfo : EIATTR_SW_WAR
	.align		4
.L_2696:
        /*007c*/ 	.byte	0x04, 0x36
        /*007e*/ 	.short	(.L_2698 - .L_2697)
.L_2697:
        /*0080*/ 	.word	0x00000008
.L_2698:


//--------------------- .nv.info._ZN2at6native29vectorized_elementwise_kernelILi8EZZZNS0_54_GLOBAL__N__d8c5977b_16_LinearAlgebra_cu_140f0503_289316addr_kernel_cudaERNS_14TensorIteratorERKN3c106ScalarES8_ENKUlvE_clEvENKUlvE4_clEvEUldddE0_St5arrayIPcLm4EEEEviT0_T1_ --------------------------
	.section	.nv.info._ZN2at6native29vectorized_elementwise_kernelILi8EZZZNS0_54_GLOBAL__N__d8c5977b_16_LinearAlgebra_cu_140f0503_289316addr_kernel_cudaERNS_14TensorIteratorERKN3c106ScalarES8_ENKUlvE_clEvENKUlvE4_clEvEUldddE0_St5arrayIPcLm4EEEEviT0_T1_,"",@"SHT_CUDA_INFO"
	.sectionflags	@""
	.align	4


	//----- nvinfo : EIATTR_CUDA_API_VERSION
	.align		4
        /*0000*/ 	.byte	0x04, 0x37
        /*0002*/ 	.short	(.L_2700 - .L_2699)
.L_2699:
        /*0004*/ 	.word	0x00000082


	//----- nvinfo : EIATTR_KPARAM_INFO
	.align		4
.L_2700:
        /*0008*/ 	.byte	0x04, 0x17
        /*000a*/ 	.short	(.L_2702 - .L_2701)
.L_2701:
        /*000c*/ 	.word	0x00000000
        /*0010*/ 	.short	0x0002
        /*0012*/ 	.short	0x0020
        /*0014*/ 	.byte	0x00, 0xf0, 0x81, 0x00


	//----- nvinfo : EIATTR_KPARAM_INFO
	.align		4
.L_2702:
        /*0018*/ 	.byte	0x04, 0x17
        /*001a*/ 	.short	(.L_2704 - .L_2703)
.L_2703:
        /*001c*/ 	.word	0x00000000
        /*0020*/ 	.short	0x0001
        /*0022*/ 	.short	0x0008
        /*0024*/ 	.byte	0x00, 0xf0, 0x61, 0x00


	//----- nvinfo : EIATTR_KPARAM_INFO
	.align		4
.L_2704:
        /*0028*/ 	.byte	0x04, 0x17
        /*002a*/ 	.short	(.L_2706 - .L_2705)
.L_2705:
        /*002c*/ 	.word	0x00000000
        /*0030*/ 	.short	0x0000
        /*0032*/ 	.short	0x0000
        /*0034*/ 	.byte	0x00, 0xf0, 0x11, 0x00


	//----- nvinfo : EIATTR_SPARSE_MMA_MASK
	.align		4
.L_2706:
        /*0038*/ 	.byte	0x03, 0x50
        /*003a*/ 	.short	0x0000


	//----- nvinfo : EIATTR_MAXREG_COUNT
	.align		4
        /*003c*/ 	.byte	0x03, 0x1b
        /*003e*/ 	.short	0x00ff


	//----- nvinfo : EIATTR_MERCURY_ISA_VERSION
	.align		4
        /*0040*/ 	.byte	0x03, 0x5f
        /*0042*/ 	.short	0x0101


	//----- nvinfo : EIATTR_EXIT_INSTR_OFFSETS
	.align		4
        /*0044*/ 	.byte	0x04, 0x1c
        /*0046*/ 	.short	(.L_2708 - .L_2707)


	//   ....[0]....
.L_2707:
        /*0048*/ 	.word	0x00000400


	//   ....[1]....
        /*004c*/ 	.word	0x00001090


	//   ....[2]....
        /*0050*/ 	.word	0x000010e0


	//----- nvinfo : EIATTR_MAX_THREADS
	.align		4
.L_2708:
        /*0054*/ 	.byte	0x04, 0x05
        /*0056*/ 	.short	(.L_2710 - .L_2709)
.L_2709:
        /*0058*/ 	.word	0x00000080
        /*005c*/ 	.word	0x00000001
        /*0060*/ 	.word	0x00000001


	//----- nvinfo : EIATTR_CRS_STACK_SIZE
	.align		4
.L_2710:
        /*0064*/ 	.byte	0x04, 0x1e
        /*0066*/ 	.short	(.L_2712 - .L_2711)
.L_2711:
        /*0068*/ 	.word	0x00000000


	//----- nvinfo : EIATTR_CBANK_PARAM_SIZE
	.align		4
.L_2712:
        /*006c*/ 	.byte	0x03, 0x19
        /*006e*/ 	.short	0x0040


	//----- nvinfo : EIATTR_PARAM_CBANK
	.align		4
        /*0070*/ 	.byte	0x04, 0x0a
        /*0072*/ 	.short	(.L_2714 - .L_2713)
	.align		4
.L_2713:
        /*0074*/ 	.word	index@(.nv.constant0._ZN2at6native29vectorized_elementwise_kernelILi8EZZZNS0_54_GLOBAL__N__d8c5977b_16_LinearAlgebra_cu_140f0503_289316addr_kernel_cudaERNS_14TensorIteratorERKN3c106ScalarES8_ENKUlvE_clEvENKUlvE4_clEvEUldddE0_St5arrayIPcLm4EEEEviT0_T1_)
        /*0078*/ 	.short	0x0210
        /*007a*/ 	.short	0x0040


	//----- nvinfo : EIATTR_SW_WAR
	.align		4
.L_2714:
        /*007c*/ 	.byte	0x04, 0x36
        /*007e*/ 	.short	(.L_2716 - .L_2715)
.L_2715:
        /*0080*/ 	.word	0x00000008
.L_2716:


//--------------------- .nv.info._ZN2at6native18elementwise_kernelILi128ELi4EZNS0_15gpu_kernel_implIZZZNS0_54_GLOBAL__N__d8c5977b_16_LinearAlgebra_cu_140f0503_289316addr_kernel_cudaERNS_14TensorIteratorERKN3c106ScalarES9_ENKUlvE_clEvENKUlvE4_clEvEUldddE_EEvRNS_18TensorIteratorBaseERKT_EUliE_EEviT1_ --------------------------
	.section	.nv.info._ZN2at6native18elementwise_kernelILi128ELi4EZNS0_15gpu_kernel_implIZZZNS0_54_GLOBAL__N__d8c5977b_16_LinearAlgebra_cu_140f0503_289316addr_kernel_cudaERNS_14TensorIteratorERKN3c106ScalarES9_ENKUlvE_clEvENKUlvE4_clEvEUldddE_EEvRNS_18TensorIteratorBaseERKT_EUliE_EEviT1_,"",@"SHT_CUDA_INFO"
	.sectionflags	@""
	.align	4


	//----- nvinfo : EIATTR_CUDA_API_VERSION
	.align		4
        /*0000*/ 	.byte	0x04, 0x37
        /*0002*/ 	.short	(.L_2718 - .L_2717)
.L_2717:
        /*0004*/ 	.word	0x00000082


	//----- nvinfo : EIATTR_KPARAM_INFO
	.align		4
.L_2718:
        /*0008*/ 	.byte	0x04, 0x17
        /*000a*/ 	.short	(.L_2720 - .L_2719)
.L_2719:
        /*000c*/ 	.word	0x00000000
        /*0010*/ 	.short	0x0001
        /*0012*/ 	.short	0x0008
        /*0014*/ 	.byte	0x00, 0xf0, 0x01, 0x0c


	//----- nvinfo : EIATTR_KPARAM_INFO
	.align		4
.L_2720:
        /*0018*/ 	.byte	0x04, 0x17
        /*001a*/ 	.short	(.L_2722 - .L_2721)
.L_2721:
        /*001c*/ 	.word	0x00000000
        /*0020*/ 	.short	0x0000
        /*0022*/ 	.short	0x0000
        /*0024*/ 	.byte	0x00, 0xf0, 0x11, 0x00


	//----- nvinfo : EIATTR_SPARSE_MMA_MASK
	.align		4
.L_2722:
        /*0028*/ 	.byte	0x03, 0x50
        /*002a*/ 	.short	0x0000


	//----- nvinfo : EIATTR_MAXREG_COUNT
	.align		4
        /*002c*/ 	.byte	0x03, 0x1b
        /*002e*/ 	.short	0x0080


	//----- nvinfo : EIATTR_EXTERNS
	.align		4
        /*0030*/ 	.byte	0x04, 0x0f
        /*0032*/ 	.short	(.L_2724 - .L_2723)


	//   ....[0]....
	.align		4
.L_2723:
        /*0034*/ 	.word	index@(__assertfail)


	//----- nvinfo : EIATTR_MERCURY_ISA_VERSION
	.align		4
.L_2724:
        /*0038*/ 	.byte	0x03, 0x5f
        /*003a*/ 	.short	0x0101


	//----- nvinfo : EIATTR_SYSCALL_OFFSETS
	.align		4
        /*003c*/ 	.byte	0x04, 0x46
        /*003e*/ 	.short	(.L_2726 - .L_2725)


	//   ....[0]....
.L_2725:
        /*0040*/ 	.word	0x00001860


	//   ....[1]....
        /*0044*/ 	.word	0x00002700


	//   ....[2]....
        /*0048*/ 	.word	0x00003610


	//   ....[3]....
        /*004c*/ 	.word	0x00004760


	//   ....[4]....
        /*0050*/ 	.word	0x00006000


	//   ....[5]....
        /*0054*/ 	.word	0x00006ea0


	//   ....[6]....
        /*0058*/ 	.word	0x00007db0


	//   ....[7]....
        /*005c*/ 	.word	0x00008f00


	//   ....[8]....
        /*0060*/ 	.word	0x0000a790


	//   ....[9]....
        /*0064*/ 	.word	0x0000b630


	//   ....[10]....
        /*0068*/ 	.word	0x0000c540


	//   ....[11]....
        /*006c*/ 	.word	0x0000d690


	//   ....[12]....
        /*0070*/ 	.word	0x0000ef10


	//   ....[13]....
        /*0074*/ 	.word	0x0000fdb0


	//   ....[14]....
        /*0078*/ 	.word	0x00010cc0


	//   ....[15]....
        /*007c*/ 	.word	0x00011e10


	//----- nvinfo : EIATTR_EXIT_INSTR_OFFSETS
	.align		4
.L_2726:
        /*0080*/ 	.byte	0x04, 0x1c
        /*0082*/ 	.short	(.L_2728 - .L_2727)


	//   ....[0]....
.L_2727:
        /*0084*/ 	.word	0x0000d740


	//   ....[1]....
        /*0088*/ 	.word	0x00010e50


	//   ....[2]....
        /*008c*/ 	.word	0x00010e90


	//   ....[3]....
        /*0090*/ 	.word	0x00010f20


	//   ....[4]....
        /*0094*/ 	.word	0x00010f50


	//   ....[5]....
        /*0098*/ 	.word	0x00010f80


	//   ....[6]....
        /*009c*/ 	.word	0x00011050


	//   ....[7]....
        /*00a0*/ 	.word	0x000110d0


	//   ....[8]....
        /*00a4*/ 	.word	0x000111b0


	//   ....[9]....
        /*00a8*/ 	.word	0x00011240


	//   ....[10]....
        /*00ac*/ 	.word	0x00011260


	//   ....[11]....
        /*00b0*/ 	.word	0x00011320


	//   ....[12]....
        /*00b4*/ 	.word	0x00011350


	//   ....[13]....
        /*00b8*/ 	.word	0x00011520


	//   ....[14]....
        /*00bc*/ 	.word	0x000116c0


	//   ....[15]....
        /*00c0*/ 	.word	0x00011740


	//   ....[16]....
        /*00c4*/ 	.word	0x000117f0


	//   ....[17]....
        /*00c8*/ 	.word	0x000119b0


	//   ....[18]....
        /*00cc*/ 	.word	0x00011b70


	//   ....[19]....
        /*00d0*/ 	.word	0x00011d10


	//   ....[20]....
        /*00d4*/ 	.word	0x00011e20


	//   ....[21]....
        /*00d8*/ 	.word	0x00011e50


	//   ....[22]....
        /*00dc*/ 	.word	0x00011e80


	//----- nvinfo : EIATTR_MAX_THREADS
	.align		4
.L_2728:
        /*00e0*/ 	.byte	0x04, 0x05
        /*00e2*/ 	.short	(.L_2730 - .L_2729)
.L_2729:
        /*00e4*/ 	.word	0x00000080
        /*00e8*/ 	.word	0x00000001
        /*00ec*/ 	.word	0x00000001


	//----- nvinfo : EIATTR_CRS_STACK_SIZE
	.align		4
.L_2730:
        /*00f0*/ 	.byte	0x04, 0x1e
        /*00f2*/ 	.short	(.L_2732 - .L_2731)
.L_2731:
        /*00f4*/ 	.word	0x00000000


	//----- nvinfo : EIATTR_CBANK_PARAM_SIZE
	.align		4
.L_2732:
        /*00f8*/ 	.byte	0x03, 0x19
        /*00fa*/ 	.short	0x0308


	//----- nvinfo : EIATTR_PARAM_CBANK
	.align		4
        /*00fc*/ 	.byte	0x04, 0x0a
        /*00fe*/ 	.short	(.L_2734 - .L_2733)
	.align		4
.L_2733:
        /*0100*/ 	.word	index@(.nv.constant0._ZN2at6native18elementwise_kernelILi128ELi4EZNS0_15gpu_kernel_implIZZZNS0_54_GLOBAL__N__d8c5977b_16_LinearAlgebra_cu_140f0503_289316addr_kernel_cudaERNS_14TensorIteratorERKN3c106ScalarES9_ENKUlvE_clEvENKUlvE4_clEvEUldddE_EEvRNS_18TensorIteratorBaseERKT_EUliE_EEviT1_)
        /*0104*/ 	.short	0x0210
        /*0106*/ 	.short	0x0308


	//----- nvinfo : EIATTR_SW_WAR
	.align		4
.L_2734:
        /*0108*/ 	.byte	0x04, 0x36
        /*010a*/ 	.short	(.L_2736 - .L_2735)
.L_2735:
        /*010c*/ 	.word	0x00000008
.L_2736:


//--------------------- .nv.info._ZN2at6native27unrolled_elementwise_kernelIZZZNS0_54_GLOBAL__N__d8c5977b_16_LinearAlgebra_cu_140f0503_289316addr_kernel_cudaERNS_14TensorIteratorERKN3c106ScalarES8_ENKUlvE_clEvENKUlvE4_clEvEUldddE_St5arrayIPcLm4EELi4E23TrivialOffsetCalculatorILi3EjESF_ILi1EjENS0_6memory12LoadWithCastILi3EEENSI_13StoreWithCastILi1EEEEEviT_T0_T2_T3_T4_T5_ --------------------------
	.section	.nv.info._ZN2at6native27unrolled_elementwise_kernelIZZZNS0_54_GLOBAL__N__d8c5977b_16_LinearAlgebra_cu_140f0503_289316addr_kernel_cudaERNS_14TensorIteratorERKN3c106ScalarES8_ENKUlvE_clEvENKUlvE4_clEvEUldddE_St5arrayIPcLm4EELi4E23TrivialOffsetCalculatorILi3EjESF_ILi1EjENS0_6memory12LoadWithCastILi3EEENSI_13StoreWithCastILi1EEEEEviT_T0_T2_T3_T4_T5_,"",@"SHT_CUDA_INFO"
	.sectionflags	@""
	.align	4


	//----- nvinfo : EIATTR_CUDA_API_VERSION
	.align		4
        /*0000*/ 	.byte	0x04, 0x37
        /*0002*/ 	.short	(.L_2738 - .L_2737)
.L_2737:
        /*0004*/ 	.word	0x00000082


	//----- nvinfo : EIATTR_KPARAM_INFO
	.align		4
.L_2738:
        /*0008*/ 	.byte	0x04, 0x17
        /*000a*/ 	.short	(.L_2740 - .L_2739)
.L_2739:
        /*000c*/ 	.word	0x00000000
        /*0010*/ 	.short	0x0006
        /*0012*/ 	.short	0x004c
        /*0014*/ 	.byte	0x00, 0xf0, 0x21, 0x00


	//----- nvinfo : EIATTR_KPARAM_INFO
	.align		4
.L_2740:
        /*0018*/ 	.byte	0x04, 0x17
        /*001a*/ 	.short	(.L_2742 - .L_2741)
.L_2741:
        /*001c*/ 	.word	0x00000000
        /*0020*/ 	.short	0x0005
        /*0022*/ 	.short	0x003c
        /*0024*/ 	.byte	0x00, 0xf0, 0x41, 0x00


	//----- nvinfo : EIATTR_KPARAM_INFO
	.align		4
.L_2742:
        /*0028*/ 	.byte	0x04, 0x17
        /*002a*/ 	.short	(.L_2744 - .L_2743)
.L_2743:
        /*002c*/ 	.word	0x00000000
        /*0030*/ 	.short	0x0004
        /*0032*/ 	.short	0x0039
        /*0034*/ 	.byte	0x00, 0xf0, 0x05, 0x00


	//----- nvinfo : EIATTR_KPARAM_INFO
	.align		4
.L_2744:
        /*0038*/ 	.byte	0x04, 0x17
        /*003a*/ 	.short	(.L_2746 - .L_2745)
.L_2745:
        /*003c*/ 	.word	0x00000000
        /*0040*/ 	.short	0x0003
        /*0042*/ 	.short	0x0038
        /*0044*/ 	.byte	0x00, 0xf0, 0x05, 0x00


	//----- nvinfo : EIATTR_KPARAM_INFO
	.align		4
.L_2746:
        /*0048*/ 	.byte	0x04, 0x17
        /*004a*/ 	.short	(.L_2748 - .L_2747)
.L_2747:
        /*004c*/ 	.word	0x00000000
        /*0050*/ 	.short	0x0002
        /*0052*/ 	.short	0x0018
        /*0054*/ 	.byte	0x00, 0xf0, 0x81, 0x00


	//----- nvinfo : EIATTR_KPARAM_INFO
	.align		4
.L_2748:
        /*0058*/ 	.byte	0x04, 0x17
        /*005a*/ 	.short	(.L_2750 - .L_2749)
.L_2749:
        /*005c*/ 	.word	0x00000000
        /*0060*/ 	.short	0x0001
        /*0062*/ 	.short	0x0008
        /*0064*/ 	.byte	0x00, 0xf0, 0x41, 0x00


	//----- nvinfo : EIATTR_KPARAM_INFO
	.align		4
.L_2750:
        /*0068*/ 	.byte	0x04, 0x17
        /*006a*/ 	.short	(.L_2752 - .L_2751)
.L_2751:
        /*006c*/ 	.word	0x00000000
        /*0070*/ 	.short	0x0000
        /*0072*/ 	.short	0x0000
        /*0074*/ 	.byte	0x00, 0xf0, 0x11, 0x00


	//----- nvinfo : EIATTR_SPARSE_MMA_MASK
	.align		4
.L_2752:
        /*0078*/ 	.byte	0x03, 0x50
        /*007a*/ 	.short	0x0000


	//----- nvinfo : EIATTR_MAXREG_COUNT
	.align		4
        /*007c*/ 	.byte	0x03, 0x1b
        /*007e*/ 	.short	0x00ff


	//----- nvinfo : EIATTR_EXTERNS
	.align		4
        /*0080*/ 	.byte	0x04, 0x0f
        /*0082*/ 	.short	(.L_2754 - .L_2753)


	//   ....[0]....
	.align		4
.L_2753:
        /*0084*/ 	.word	index@(__assertfail)


	//----- nvinfo : EIATTR_MERCURY_ISA_VERSION
	.align		4
.L_2754:
        /*0088*/ 	.byte	0x03, 0x5f
        /*008a*/ 	.short	0x0101


	//----- nvinfo : EIATTR_SYSCALL_OFFSETS
	.align		4
        /*008c*/ 	.byte	0x04, 0x46
        /*008e*/ 	.short	(.L_2756 - .L_2755)


	//   ....[0]....
.L_2755:
        /*0090*/ 	.word	0x00000270


	//   ....[1]....
        /*0094*/ 	.word	0x00001130


	//   ....[2]....
        /*0098*/ 	.word	0x00002050


	//   ....[3]....
        /*009c*/ 	.word	0x000022c0


	//   ....[4]....
        /*00a0*/ 	.word	0x00003170


	//   ....[5]....
        /*00a4*/ 	.word	0x00004090


	//   ....[6]....
        /*00a8*/ 	.word	0x00004310


	//   ....[7]....
        /*00ac*/ 	.word	0x000051d0


	//   ....[8]....
        /*00b0*/ 	.word	0x000060f0


	//   ....[9]....
        /*00b4*/ 	.word	0x00006350


	//   ....[10]....
        /*00b8*/ 	.word	0x00007210


	//   ....[11]....
        /*00bc*/ 	.word	0x00008140


	//   ....[12]....
        /*00c0*/ 	.word	0x00009390


	//   ....[13]....
        /*00c4*/ 	.word	0x0000a520


	//   ....[14]....
        /*00c8*/ 	.word	0x0000b6a0


	//   ....[15]....
        /*00cc*/ 	.word	0x0000c840


	//----- nvinfo : EIATTR_EXIT_INSTR_OFFSETS
	.align		4
.L_2756:
        /*00d0*/ 	.byte	0x04, 0x1c
        /*00d2*/ 	.short	(.L_2758 - .L_2757)


	//   ....[0]....
.L_2757:
        /*00d4*/ 	.word	0x0000b740


	//   ....[1]....
        /*00d8*/ 	.word	0x0000b880


	//   ....[2]....
        /*00dc*/ 	.word	0x0000b8c0


	//   ....[3]....
        /*00e0*/ 	.word	0x0000b950


	//   ....[4]....
        /*00e4*/ 	.word	0x0000b980


	//   ....[5]....
        /*00e8*/ 	.word	0x0000b9b0


	//   ....[6]....
        /*00ec*/ 	.word	0x0000ba80


	//   ....[7]....
        /*00f0*/ 	.word	0x0000bb00


	//   ....[8]....
        /*00f4*/ 	.word	0x0000bbe0


	//   ....[9]....
        /*00f8*/ 	.word	0x0000bc70


	//   ....[10]....
        /*00fc*/ 	.word	0x0000bc90


	//   ....[11]....
        /*0100*/ 	.word	0x0000bd50


	//   ....[12]....
        /*0104*/ 	.word	0x0000bd80


	//   ....[13]....
        /*0108*/ 	.word	0x0000bf50


	//   ....[14]....
        /*010c*/ 	.word	0x0000c0f0


	//   ....[15]....
        /*0110*/ 	.word	0x0000c170


	//   ....[16]....
        /*0114*/ 	.word	0x0000c220


	//   ....[17]....
        /*0118*/ 	.word	0x0000c3e0


	//   ....[18]....
        /*011c*/ 	.word	0x0000c5a0


	//   ....[19]....
        /*0120*/ 	.word	0x0000c740


	//   ....[20]....
        /*0124*/ 	.word	0x0000c850


	//   ....[21]....
        /*0128*/ 	.word	0x0000c880


	//   ....[22]....
        /*012c*/ 	.word	0x0000c8b0


	//----- nvinfo : EIATTR_MAX_THREADS
	.align		4
.L_2758:
        /*0130*/ 	.byte	0x04, 0x05
        /*0132*/ 	.short	(.L_2760 - .L_2759)
.L_2759:
        /*0134*/ 	.word	0x00000080
        /*0138*/ 	.word	0x00000001
        /*013c*/ 	.word	0x00000001


	//----- nvinfo : EIATTR_CRS_STACK_SIZE
	.align		4
.L_2760:
        /*0140*/ 	.byte	0x04, 0x1e
        /*0142*/ 	.short	(.L_2762 - .L_2761)
.L_2761:
        /*0144*/ 	.word	0x00000000


	//----- nvinfo : EIATTR_CBANK_PARAM_SIZE
	.align		4
.L_2762:
        /*0148*/ 	.byte	0x03, 0x19
        /*014a*/ 	.short	0x0054


	//----- nvinfo : EIATTR_PARAM_CBANK
	.align		4
        /*014c*/ 	.byte	0x04, 0x0a
        /*014e*/ 	.short	(.L_2764 - .L_2763)
	.align		4
.L_2763:
        /*0150*/ 	.word	index@(.nv.constant0._ZN2at6native27unrolled_elementwise_kernelIZZZNS0_54_GLOBAL__N__d8c5977b_16_LinearAlgebra_cu_140f0503_289316addr_kernel_cudaERNS_14TensorIteratorERKN3c106ScalarES8_ENKUlvE_clEvENKUlvE4_clEvEUldddE_St5arrayIPcLm4EELi4E23TrivialOffsetCalculatorILi3EjESF_ILi1EjENS0_6memory12LoadWithCastILi3EEENSI_13StoreWithCastILi1EEEEEviT_T0_T2_T3_T4_T5_)
        /*0154*/ 	.short	0x0210
        /*0156*/ 	.short	0x0054


	//----- nvinfo : EIATTR_SW_WAR
	.align		4
.L_2764:
        /*0158*/ 	.byte	0x04, 0x36
        /*015a*/ 	.short	(.L_2766 - .L_2765)
.L_2765:
        /*015c*/ 	.word	0x00000008
.L_2766:


//--------------------- .nv.info._ZN2at6native18elementwise_kernelILi128ELi2EZNS0_22gpu_kernel_impl_nocastIZZZNS0_54_GLOBAL__N__d8c5977b_16_LinearAlgebra_cu_140f0503_289316addr_kernel_cudaERNS_14TensorIteratorERKN3c106ScalarES9_ENKUlvE_clEvENKUlvE4_clEvEUldddE_EEvRNS_18TensorIteratorBaseERKT_EUliE_EEviT1_ --------------------------
	.section	.nv.info._ZN2at6native18elementwise_kernelILi128ELi2EZNS0_22gpu_kernel_impl_nocastIZZZNS0_54_GLOBAL__N__d8c5977b_16_LinearAlgebra_cu_140f0503_289316addr_kernel_cudaERNS_14TensorIteratorERKN3c106ScalarES9_ENKUlvE_clEvENKUlvE4_clEvEUldddE_EEvRNS_18TensorIteratorBaseERKT_EUliE_EEviT1_,"",@"SHT_CUDA_INFO"
	.sectionflags	@""
	.align	4


	//----- nvinfo : EIATTR_CUDA_API_VERSION
	.align		4
        /*0000*/ 	.byte	0x04, 0x37
        /*0002*/ 	.short	(.L_2768 - .L_2767)
.L_2767:
        /*0004*/ 	.word	0x00000082


	//----- nvinfo : EIATTR_KPARAM_INFO
	.align		4
.L_2768:
        /*0008*/ 	.byte	0x04, 0x17
        /*000a*/ 	.short	(.L_2770 - .L_2769)
.L_2769:
        /*000c*/ 	.word	0x00000000
        /*0010*/ 	.short	0x0001
        /*0012*/ 	.short	0x0008
        /*0014*/ 	.byte	0x00, 0xf0, 0xe1, 0x0b


	//----- nvinfo : EIATTR_KPARAM_INFO
	.align		4
.L_2770:
        /*0018*/ 	.byte	0x04, 0x17
        /*001a*/ 	.short	(.L_2772 - .L_2771)
.L_2771:
        /*001c*/ 	.word	0x00000000
        /*0020*/ 	.short	0x0000
        /*0022*/ 	.short	0x0000
        /*0024*/ 	.byte	0x00, 0xf0, 0x11, 0x00


	//----- nvinfo : EIATTR_SPARSE_MMA_MASK
	.align		4
.L_2772:
        /*0028*/ 	.byte	0x03, 0x50
        /*002a*/ 	.short	0x0000


	//----- nvinfo : EIATTR_MAXREG_COUNT
	.align		4
        /*002c*/ 	.byte	0x03, 0x1b
        /*002e*/ 	.short	0x0080


	//----- nvinfo : EIATTR_MERCURY_ISA_VERSION
	.align		4
        /*0030*/ 	.byte	0x03, 0x5f
        /*0032*/ 	.short	0x0101


	//----- nvinfo : EIATTR_EXIT_INSTR_OFFSETS
	.align		4
        /*0034*/ 	.byte	0x04, 0x1c
        /*0036*/ 	.short	(.L_2774 - .L_2773)


	//   ....[0]....
.L_2773:
        /*0038*/ 	.word	0x000017d0


	//   ....[1]....
        /*003c*/ 	.word	0x00002ee0


	//----- nvinfo : EIATTR_MAX_THREADS
	.align		4
.L_2774:
        /*0040*/ 	.byte	0x04, 0x05
        /*0042*/ 	.short	(.L_2776 - .L_2775)
.L_2775:
        /*0044*/ 	.word	0x00000080
        /*0048*/ 	.word	0x00000001
        /*004c*/ 	.word	0x00000001


	//----- nvinfo : EIATTR_CRS_STACK_SIZE
	.align		4
.L_2776:
        /*0050*/ 	.byte	0x04, 0x1e
        /*0052*/ 	.short	(.L_2778 - .L_2777)
.L_2777:
        /*0054*/ 	.word	0x00000000


	//----- nvinfo : EIATTR_CBANK_PARAM_SIZE
	.align		4
.L_2778:
        /*0058*/ 	.byte	0x03, 0x19
        /*005a*/ 	.short	0x0300


	//----- nvinfo : EIATTR_PARAM_CBANK
	.align		4
        /*005c*/ 	.byte	0x04, 0x0a
        /*005e*/ 	.short	(.L_2780 - .L_2779)
	.align		4
.L_2779:
        /*0060*/ 	.word	index@(.nv.constant0._ZN2at6native18elementwise_kernelILi128ELi2EZNS0_22gpu_kernel_impl_nocastIZZZNS0_54_GLOBAL__N__d8c5977b_16_LinearAlgebra_cu_140f0503_289316addr_kernel_cudaERNS_14TensorIteratorERKN3c106ScalarES9_ENKUlvE_clEvENKUlvE4_clEvEUldddE_EEvRNS_18TensorIteratorBaseERKT_EUliE_EEviT1_)
        /*0064*/ 	.short	0x0210
        /*0066*/ 	.short	0x0300


	//----- nvinfo : EIATTR_SW_WAR
	.align		4
.L_2780:
        /*0068*/ 	.byte	0x04, 0x36
        /*006a*/ 	.short	(.L_2782 - .L_2781)
.L_2781:
        /*006c*/ 	.word	0x00000008
.L_2782:


//--------------------- .nv.info._ZN2at6native27unrolled_elementwise_kernelIZZZNS0_54_GLOBAL__N__d8c5977b_16_LinearAlgebra_cu_140f0503_289316addr_kernel_cudaERNS_14TensorIteratorERKN3c106ScalarES8_ENKUlvE_clEvENKUlvE4_clEvEUldddE_St5arrayIPcLm4EELi4E23TrivialOffsetCalculatorILi3EjESF_ILi1EjENS0_6memory15LoadWithoutCastENSI_16StoreWithoutCastEEEviT_T0_T2_T3_T4_T5_ --------------------------
	.section	.nv.info._ZN2at6native27unrolled_elementwise_kernelIZZZNS0_54_GLOBAL__N__d8c5977b_16_LinearAlgebra_cu_140f0503_289316addr_kernel_cudaERNS_14TensorIteratorERKN3c106ScalarES8_ENKUlvE_clEvENKUlvE4_clEvEUldddE_St5arrayIPcLm4EELi4E23TrivialOffsetCalculatorILi3EjESF_ILi1EjENS0_6memory15LoadWithoutCastENSI_16StoreWithoutCastEEEviT_T0_T2_T3_T4_T5_,"",@"SHT_CUDA_INFO"
	.sectionflags	@""
	.align	4


	//----- nvinfo : EIATTR_CUDA_API_VERSION
	.align		4
        /*0000*/ 	.byte	0x04, 0x37
        /*0002*/ 	.short	(.L_2784 - .L_2783)
.L_2783:
        /*0004*/ 	.word	0x00000082


	//----- nvinfo : EIATTR_KPARAM_INFO
	.align		4
.L_2784:
        /*0008*/ 	.byte	0x04, 0x17
        /*000a*/ 	.short	(.L_2786 - .L_2785)
.L_2785:
        /*000c*/ 	.word	0x00000000
        /*0010*/ 	.short	0x0006
        /*0012*/ 	.short	0x003b
        /*0014*/ 	.byte	0x00, 0xf0, 0x05, 0x00


	//----- nvinfo : EIATTR_KPARAM_INFO
	.align		4
.L_2786:
        /*0018*/ 	.byte	0x04, 0x17
        /*001a*/ 	.short	(.L_2788 - .L_2787)
.L_2787:
        /*001c*/ 	.word	0x00000000
        /*0020*/ 	.short	0x0005
        /*0022*/ 	.short	0x003a
        /*0024*/ 	.byte	0x00, 0xf0, 0x05, 0x00


	//----- nvinfo : EIATTR_KPARAM_INFO
	.align		4
.L_2788:
        /*0028*/ 	.byte	0x04, 0x17
        /*002a*/ 	.short	(.L_2790 - .L_2789)
.L_2789:
        /*002c*/ 	.word	0x00000000
        /*0030*/ 	.short	0x0004
        /*0032*/ 	.short	0x0039
        /*0034*/ 	.byte	0x00, 0xf0, 0x05, 0x00


	//----- nvinfo : EIATTR_KPARAM_INFO
	.align		4
.L_2790:
        /*0038*/ 	.byte	0x04, 0x17
        /*003a*/ 	.short	(.L_2792 - .L_2791)
.L_2791:
        /*003c*/ 	.word	0x00000000
        /*0040*/ 	.short	0x0003
        /*0042*/ 	.short	0x0038
        /*0044*/ 	.byte	0x00, 0xf0, 0x05, 0x00


	//----- nvinfo : EIATTR_KPARAM_INFO
	.align		4
.L_2792:
        /*0048*/ 	.byte	0x04, 0x17
        /*004a*/ 	.short	(.L_2794 - .L_2793)
.L_2793:
        /*004c*/ 	.word	0x00000000
        /*0050*/ 	.short	0x0002
        /*0052*/ 	.short	0x0018
        /*0054*/ 	.byte	0x00, 0xf0, 0x81, 0x00


	//----- nvinfo : EIATTR_KPARAM_INFO
	.align		4
.L_2794:
        /*0058*/ 	.byte	0x04, 0x17
        /*005a*/ 	.short	(.L_2796 - .L_2795)
.L_2795:
        /*005c*/ 	.word	0x00000000
        /*0060*/ 	.short	0x0001
        /*0062*/ 	.short	0x0008
        /*0064*/ 	.byte	0x00, 0xf0, 0x41, 0x00


	//----- nvinfo : EIATTR_KPARAM_INFO
	.align		4
.L_2796:
        /*0068*/ 	.byte	0x04, 0x17
        /*006a*/ 	.short	(.L_2798 - .L_2797)
.L_2797:
        /*006c*/ 	.word	0x00000000
        /*0070*/ 	.short	0x0000
        /*0072*/ 	.short	0x0000
        /*0074*/ 	.byte	0x00, 0xf0, 0x11, 0x00


	//----- nvinfo : EIATTR_SPARSE_MMA_MASK
	.align		4
.L_2798:
        /*0078*/ 	.byte	0x03, 0x50
        /*007a*/ 	.short	0x0000


	//----- nvinfo : EIATTR_MAXREG_COUNT
	.align		4
        /*007c*/ 	.byte	0x03, 0x1b
        /*007e*/ 	.short	0x00ff


	//----- nvinfo : EIATTR_MERCURY_ISA_VERSION
	.align		4
        /*0080*/ 	.byte	0x03, 0x5f
        /*0082*/ 	.short	0x0101


	//----- nvinfo : EIATTR_EXIT_INSTR_OFFSETS
	.align		4
        /*0084*/ 	.byte	0x04, 0x1c
        /*0086*/ 	.short	(.L_2800 - .L_2799)


	//   ....[0]....
.L_2799:
        /*0088*/ 	.word	0x00000500


	//   ....[1]....
        /*008c*/ 	.word	0x00000560


	//----- nvinfo : EIATTR_MAX_THREADS
	.align		4
.L_2800:
        /*0090*/ 	.byte	0x04, 0x05
        /*0092*/ 	.short	(.L_2802 - .L_2801)
.L_2801:
        /*0094*/ 	.word	0x00000080
        /*0098*/ 	.word	0x00000001
        /*009c*/ 	.word	0x00000001


	//----- nvinfo : EIATTR_CRS_STACK_SIZE
	.align		4
.L_2802:
        /*00a0*/ 	.byte	0x04, 0x1e
        /*00a2*/ 	.short	(.L_2804 - .L_2803)
.L_2803:
        /*00a4*/ 	.word	0x00000000


	//----- nvinfo : EIATTR_CBANK_PARAM_SIZE
	.align		4
.L_2804:
        /*00a8*/ 	.byte	0x03, 0x19
        /*00aa*/ 	.short	0x003c


	//----- nvinfo : EIATTR_PARAM_CBANK
	.align		4
        /*00ac*/ 	.byte	0x04, 0x0a
        /*00ae*/ 	.short	(.L_2806 - .L_2805)
	.align		4
.L_2805:
        /*00b0*/ 	.word	index@(.nv.constant0._ZN2at6native27unrolled_elementwise_kernelIZZZNS0_54_GLOBAL__N__d8c5977b_16_LinearAlgebra_cu_140f0503_289316addr_kernel_cudaERNS_14TensorIteratorERKN3c106ScalarES8_ENKUlvE_clEvENKUlvE4_clEvEUldddE_St5arrayIPcLm4EELi4E23TrivialOffsetCalculatorILi3EjESF_ILi1EjENS0_6memory15LoadWithoutCastENSI_16StoreWithoutCastEEEviT_T0_T2_T3_T4_T5_)
        /*00b4*/ 	.short	0x0210
        /*00b6*/ 	.short	0x003c


	//----- nvinfo : EIATTR_SW_WAR
	.align		4
.L_2806:
        /*00b8*/ 	.byte	0x04, 0x36
        /*00ba*/ 	.short	(.L_2808 - .L_2807)
.L_2807:
        /*00bc*/ 	.word	0x00000008
.L_2808:


//--------------------- .nv.info._ZN2at6native29vectorized_elementwise_kernelILi2EZZZNS0_54_GLOBAL__N__d8c5977b_16_LinearAlgebra_cu_140f0503_289316addr_kernel_cudaERNS_14TensorIteratorERKN3c106ScalarES8_ENKUlvE_clEvENKUlvE4_clEvEUldddE_St5arrayIPcLm4EEEEviT0_T1_ --------------------------
	.section	.nv.info._ZN2at6native29vectorized_elementwise_kernelILi2EZZZNS0_54_GLOBAL__N__d8c5977b_16_LinearAlgebra_cu_140f0503_289316addr_kernel_cudaERNS_14TensorIteratorERKN3c106ScalarES8_ENKUlvE_clEvENKUlvE4_clEvEUldddE_St5arrayIPcLm4EEEEviT0_T1_,"",@"SHT_CUDA_INFO"
	.sectionflags	@""
	.align	4


	//----- nvinfo : EIATTR_CUDA_API_VERSION
	.align		4
        /*0000*/ 	.byte	0x04, 0x37
        /*0002*/ 	.short	(.L_2810 - .L_2809)
.L_2809:
        /*0004*/ 	.word	0x00000082


	//----- nvinfo : EIATTR_KPARAM_INFO
	.align		4
.L_2810:
        /*0008*/ 	.byte	0x04, 0x17
        /*000a*/ 	.short	(.L_2812 - .L_2811)
.L_2811:
        /*000c*/ 	.word	0x00000000
        /*0010*/ 	.short	0x0002
        /*0012*/ 	.short	0x0018
        /*0014*/ 	.byte	0x00, 0xf0, 0x81, 0x00


	//----- nvinfo : EIATTR_KPARAM_INFO
	.align		4
.L_2812:
        /*0018*/ 	.byte	0x04, 0x17
        /*001a*/ 	.short	(.L_2814 - .L_2813)
.L_2813:
        /*001c*/ 	.word	0x00000000
        /*0020*/ 	.short	0x0001
        /*0022*/ 	.short	0x0008
        /*0024*/ 	.byte	0x00, 0xf0, 0x41, 0x00


	//----- nvinfo : EIATTR_KPARAM_INFO
	.align		4
.L_2814:
        /*0028*/ 	.byte	0x04, 0x17
        /*002a*/ 	.short	(.L_2816 - .L_2815)
.L_2815:
        /*002c*/ 	.word	0x00000000
        /*0030*/ 	.short	0x0000
        /*0032*/ 	.short	0x0000
        /*0034*/ 	.byte	0x00, 0xf0, 0x11, 0x00


	//----- nvinfo : EIATTR_SPARSE_MMA_MASK
	.align		4
.L_2816:
        /*0038*/ 	.byte	0x03, 0x50
        /*003a*/ 	.short	0x0000


	//----- nvinfo : EIATTR_MAXREG_COUNT
	.align		4
        /*003c*/ 	.byte	0x03, 0x1b
        /*003e*/ 	.short	0x00ff


	//----- nvinfo : EIATTR_MERCURY_ISA_VERSION
	.align		4
        /*0040*/ 	.byte	0x03, 0x5f
        /*0042*/ 	.short	0x0101


	//----- nvinfo : EIATTR_EXIT_INSTR_OFFSETS
	.align		4
        /*0044*/ 	.byte	0x04, 0x1c
        /*0046*/ 	.short	(.L_2818 - .L_2817)


	//   ....[0]....
.L_2817:
        /*0048*/ 	.word	0x000002f0


	//   ....[1]....
        /*004c*/ 	.word	0x00000d00


	//   ....[2]....
        /*0050*/ 	.word	0x00000d50


	//----- nvinfo : EIATTR_MAX_THREADS
	.align		4
.L_2818:
        /*0054*/ 	.byte	0x04, 0x05
        /*0056*/ 	.short	(.L_2820 - .L_2819)
.L_2819:
        /*0058*/ 	.word	0x00000080
        /*005c*/ 	.word	0x00000001
        /*0060*/ 	.word	0x00000001


	//----- nvinfo : EIATTR_CRS_STACK_SIZE
	.align		4
.L_2820:
        /*0064*/ 	.byte	0x04, 0x1e
        /*0066*/ 	.short	(.L_2822 - .L_2821)
.L_2821:
        /*0068*/ 	.word	0x00000000


	//----- nvinfo : EIATTR_CBANK_PARAM_SIZE
	.align		4
.L_2822:
        /*006c*/ 	.byte	0x03, 0x19
        /*006e*/ 	.short	0x0038


	//----- nvinfo : EIATTR_PARAM_CBANK
	.align		4
        /*0070*/ 	.byte	0x04, 0x0a
        /*0072*/ 	.short	(.L_2824 - .L_2823)
	.align		4
.L_2823:
        /*0074*/ 	.word	index@(.nv.constant0._ZN2at6native29vectorized_elementwise_kernelILi2EZZZNS0_54_GLOBAL__N__d8c5977b_16_LinearAlgebra_cu_140f0503_289316addr_kernel_cudaERNS_14TensorIteratorERKN3c106ScalarES8_ENKUlvE_clEvENKUlvE4_clEvEUldddE_St5arrayIPcLm4EEEEviT0_T1_)
        /*0078*/ 	.short	0x0210
        /*007a*/ 	.short	0x0038


	//----- nvinfo : EIATTR_SW_WAR
	.align		4
.L_2824:
        /*007c*/ 	.byte	0x04, 0x36
        /*007e*/ 	.short	(.L_2826 - .L_2825)
.L_2825:
        /*0080*/ 	.word	0x00000008
.L_2826:


//--------------------- .nv.info._ZN2at6native29vectorized_elementwise_kernelILi4EZZZNS0_54_GLOBAL__N__d8c5977b_16_LinearAlgebra_cu_140f0503_289316addr_kernel_cudaERNS_14TensorIteratorERKN3c106ScalarES8_ENKUlvE_clEvENKUlvE4_clEvEUldddE_St5arrayIPcLm4EEEEviT0_T1_ --------------------------
	.section	.nv.info._ZN2at6native29vectorized_elementwise_kernelILi4EZZZNS0_54_GLOBAL__N__d8c5977b_16_LinearAlgebra_cu_140f0503_289316addr_kernel_cudaERNS_14TensorIteratorERKN3c106ScalarES8_ENKUlvE_clEvENKUlvE4_clEvEUldddE_St5arrayIPcLm4EEEEviT0_T1_,"",@"SHT_CUDA_INFO"
	.sectionflags	@""
	.align	4


	//----- nvinfo : EIATTR_CUDA_API_VERSION
	.align		4
        /*0000*/ 	.byte	0x04, 0x37
        /*0002*/ 	.short	(.L_2828 - .L_2827)
.L_2827:
        /*0004*/ 	.word	0x00000082


	//----- nvinfo : EIATTR_KPARAM_INFO
	.align		4
.L_2828:
        /*0008*/ 	.byte	0x04, 0x17
        /*000a*/ 	.short	(.L_2830 - .L_2829)
.L_2829:
        /*000c*/ 	.word	0x00000000
        /*0010*/ 	.short	0x0002
        /*0012*/ 	.short	0x0018
        /*0014*/ 	.byte	0x00, 0xf0, 0x81, 0x00


	//----- nvinfo : EIATTR_KPARAM_INFO
	.align		4
.L_2830:
        /*0018*/ 	.byte	0x04, 0x17
        /*001a*/ 	.short	(.L_2832 - .L_2831)
.L_2831:
        /*001c*/ 	.word	0x00000000
        /*0020*/ 	.short	0x0001
        /*0022*/ 	.short	0x0008
        /*0024*/ 	.byte	0x00, 0xf0, 0x41, 0x00


	//----- nvinfo : EIATTR_KPARAM_INFO
	.align		4
.L_2832:
        /*0028*/ 	.byte	0x04, 0x17
        /*002a*/ 	.short	(.L_2834 - .L_2833)
.L_2833:
        /*002c*/ 	.word	0x00000000
        /*0030*/ 	.short	0x0000
        /*0032*/ 	.short	0x0000
        /*0034*/ 	.byte	0x00, 0xf0, 0x11, 0x00


	//----- nvinfo : EIATTR_SPARSE_MMA_MASK
	.align		4
.L_2834:
        /*0038*/ 	.byte	0x03, 0x50
        /*003a*/ 	.short	0x0000


	//----- nvinfo : EIATTR_MAXREG_COUNT
	.align		4
        /*003c*/ 	.byte	0x03, 0x1b
        /*003e*/ 	.short	0x00ff


	//----- nvinfo : EIATTR_MERCURY_ISA_VERSION
	.align		4
        /*0040*/ 	.byte	0x03, 0x5f
        /*0042*/ 	.short	0x0101


	//----- nvinfo : EIATTR_EXIT_INSTR_OFFSETS
	.align		4
        /*0044*/ 	.byte	0x04, 0x1c
        /*0046*/ 	.short	(.L_2836 - .L_2835)


	//   ....[0]....
.L_2835:
        /*0048*/ 	.word	0x000002f0


	//   ....[1]....
        /*004c*/ 	.word	0x00000d00


	//   ....[2]....
        /*0050*/ 	.word	0x00000d50


	//----- nvinfo : EIATTR_MAX_THREADS
	.align		4
.L_2836:
        /*0054*/ 	.byte	0x04, 0x05
        /*0056*/ 	.short	(.L_2838 - .L_2837)
.L_2837:
        /*0058*/ 	.word	0x00000080
        /*005c*/ 	.word	0x00000001
        /*0060*/ 	.word	0x00000001


	//----- nvinfo : EIATTR_CRS_STACK_SIZE
	.align		4
.L_2838:
        /*0064*/ 	.byte	0x04, 0x1e
        /*0066*/ 	.short	(.L_2840 - .L_2839)
.L_2839:
        /*0068*/ 	.word	0x00000000


	//----- nvinfo : EIATTR_CBANK_PARAM_SIZE
	.align		4
.L_2840:
        /*006c*/ 	.byte	0x03, 0x19
        /*006e*/ 	.short	0x0038


	//----- nvinfo : EIATTR_PARAM_CBANK
	.align		4
        /*0070*/ 	.byte	0x04, 0x0a
        /*0072*/ 	.short	(.L_2842 - .L_2841)
	.align		4
.L_2841:
        /*0074*/ 	.word	index@(.nv.constant0._ZN2at6native29vectorized_elementwise_kernelILi4EZZZNS0_54_GLOBAL__N__d8c5977b_16_LinearAlgebra_cu_140f0503_289316addr_kernel_cudaERNS_14TensorIteratorERKN3c106ScalarES8_ENKUlvE_clEvENKUlvE4_clEvEUldddE_St5arrayIPcLm4EEEEviT0_T1_)
        /*0078*/ 	.short	0x0210
        /*007a*/ 	.short	0x0038


	//----- nvinfo : EIATTR_SW_WAR
	.align		4
.L_2842:
        /*007c*/ 	.byte	0x04, 0x36
        /*007e*/ 	.short	(.L_2844 - .L_2843)
.L_2843:
        /*0080*/ 	.word	0x00000008
.L_2844:


//--------------------- .nv.info._ZN2at6native29vectorized_elementwise_kernelILi8EZZZNS0_54_GLOBAL__N__d8c5977b_16_LinearAlgebra_cu_140f0503_289316addr_kernel_cudaERNS_14TensorIteratorERKN3c106ScalarES8_ENKUlvE_clEvENKUlvE4_clEvEUldddE_St5arrayIPcLm4EEEEviT0_T1_ --------------------------
	.section	.nv.info._ZN2at6native29vectorized_elementwise_kernelILi8EZZZNS0_54_GLOBAL__N__d8c5977b_16_LinearAlgebra_cu_140f0503_289316addr_kernel_cudaERNS_14TensorIteratorERKN3c106ScalarES8_ENKUlvE_clEvENKUlvE4_clEvEUldddE_St5arrayIPcLm4EEEEviT0_T1_,"",@"SHT_CUDA_INFO"
	.sectionflags	@""
	.align	4


	//----- nvinfo : EIATTR_CUDA_API_VERSION
	.align		4
        /*0000*/ 	.byte	0x04, 0x37
        /*0002*/ 	.short	(.L_2846 - .L_2845)
.L_2845:
        /*0004*/ 	.word	0x00000082


	//----- nvinfo : EIATTR_KPARAM_INFO
	.align		4
.L_2846:
        /*0008*/ 	.byte	0x04, 0x17
        /*000a*/ 	.short	(.L_2848 - .L_2847)
.L_2847:
        /*000c*/ 	.word	0x00000000
        /*0010*/ 	.short	0x0002
        /*0012*/ 	.short	0x0018
        /*0014*/ 	.byte	0x00, 0xf0, 0x81, 0x00


	//----- nvinfo : EIATTR_KPARAM_INFO
	.align		4
.L_2848:
        /*0018*/ 	.byte	0x04, 0x17
        /*001a*/ 	.short	(.L_2850 - .L_2849)
.L_2849:
        /*001c*/ 	.word	0x00000000
        /*0020*/ 	.short	0x0001
        /*0022*/ 	.short	0x0008
        /*0024*/ 	.byte	0x00, 0xf0, 0x41, 0x00


	//----- nvinfo : EIATTR_KPARAM_INFO
	.align		4
.L_2850:
        /*0028*/ 	.byte	0x04, 0x17
        /*002a*/ 	.short	(.L_2852 - .L_2851)
.L_2851:
        /*002c*/ 	.word	0x00000000
        /*0030*/ 	.short	0x0000
        /*0032*/ 	.short	0x0000
        /*0034*/ 	.byte	0x00, 0xf0, 0x11, 0x00


	//----- nvinfo : EIATTR_SPARSE_MMA_MASK
	.align		4
.L_2852:
        /*0038*/ 	.byte	0x03, 0x50
        /*003a*/ 	.short	0x0000


	//----- nvinfo : EIATTR_MAXREG_COUNT
	.align		4
        /*003c*/ 	.byte	0x03, 0x1b
        /*003e*/ 	.short	0x00ff


	//----- nvinfo : EIATTR_MERCURY_ISA_VERSION
	.align		4
        /*0040*/ 	.byte	0x03, 0x5f
        /*0042*/ 	.short	0x0101


	//----- nvinfo : EIATTR_EXIT_INSTR_OFFSETS
	.align		4
        /*0044*/ 	.byte	0x04, 0x1c
        /*0046*/ 	.short	(.L_2854 - .L_2853)


	//   ....[0]....
.L_2853:
        /*0048*/ 	.word	0x000002f0


	//   ....[1]....
        /*004c*/ 	.word	0x00000d00


	//   ....[2]....
        /*0050*/ 	.word	0x00000d50


	//----- nvinfo : EIATTR_MAX_THREADS
	.align		4
.L_2854:
        /*0054*/ 	.byte	0x04, 0x05
        /*0056*/ 	.short	(.L_2856 - .L_2855)
.L_2855:
        /*0058*/ 	.word	0x00000080
        /*005c*/ 	.word	0x00000001
        /*0060*/ 	.word	0x00000001


	//----- nvinfo : EIATTR_CRS_STACK_SIZE
	.align		4
.L_2856:
        /*0064*/ 	.byte	0x04, 0x1e
        /*0066*/ 	.short	(.L_2858 - .L_2857)
.L_2857:
        /*0068*/ 	.word	0x00000000


	//----- nvinfo : EIATTR_CBANK_PARAM_SIZE
	.align		4
.L_2858:
        /*006c*/ 	.byte	0x03, 0x19
        /*006e*/ 	.short	0x0038


	//----- nvinfo : EIATTR_PARAM_CBANK
	.align		4
        /*0070*/ 	.byte	0x04, 0x0a
        /*0072*/ 	.short	(.L_2860 - .L_2859)
	.align		4
.L_2859:
        /*0074*/ 	.word	index@(.nv.constant0._ZN2at6native29vectorized_elementwise_kernelILi8EZZZNS0_54_GLOBAL__N__d8c5977b_16_LinearAlgebra_cu_140f0503_289316addr_kernel_cudaERNS_14TensorIteratorERKN3c106ScalarES8_ENKUlvE_clEvENKUlvE4_clEvEUldddE_St5arrayIPcLm4EEEEviT0_T1_)
        /*0078*/ 	.short	0x0210
        /*007a*/ 	.short	0x0038


	//----- nvinfo : EIATTR_SW_WAR
	.align		4
.L_2860:
        /*007c*/ 	.byte	0x04, 0x36
        /*007e*/ 	.short	(.L_2862 - .L_2861)
.L_2861:
        /*0080*/ 	.word	0x00000008
.L_2862:


//--------------------- .nv.info._ZN2at6native18elementwise_kernelILi128ELi4EZNS0_15gpu_kernel_implIZZZNS0_54_GLOBAL__N__d8c5977b_16_LinearAlgebra_cu_140f0503_289316addr_kernel_cudaERNS_14TensorIteratorERKN3c106ScalarES9_ENKUlvE_clEvENKUlvE3_clEvEUlsssE0_EEvRNS_18TensorIteratorBaseERKT_EUliE_EEviT1_ --------------------------
	.section	.nv.info._ZN2at6native18elementwise_kernelILi128ELi4EZNS0_15gpu_kernel_implIZZZNS0_54_GLOBAL__N__d8c5977b_16_LinearAlgebra_cu_140f0503_289316addr_kernel_cudaERNS_14TensorIteratorERKN3c106ScalarES9_ENKUlvE_clEvENKUlvE3_clEvEUlsssE0_EEvRNS_18TensorIteratorBaseERKT_EUliE_EEviT1_,"",@"SHT_CUDA_INFO"
	.sectionflags	@""
	.align	4


	//----- nvinfo : EIATTR_CUDA_API_VERSION
	.align		4
        /*0000*/ 	.byte	0x04, 0x37
        /*0002*/ 	.short	(.L_2864 - .L_2863)
.L_2863:
        /*0004*/ 	.word	0x00000082


	//----- nvinfo : EIATTR_KPARAM_INFO
	.align		4
.L_2864:
        /*0008*/ 	.byte	0x04, 0x17
        /*000a*/ 	.short	(.L_2866 - .L_2865)
.L_2865:
        /*000c*/ 	.word	0x00000000
        /*0010*/ 	.short	0x0001
        /*0012*/ 	.short	0x0008
        /*0014*/ 	.byte	0x00, 0xf0, 0x01, 0x0c


	//----- nvinfo : EIATTR_KPARAM_INFO
	.align		4
.L_2866:
        /*0018*/ 	.byte	0x04, 0x17
        /*001a*/ 	.short	(.L_2868 - .L_2867)
.L_2867:
        /*001c*/ 	.word	0x00000000
        /*0020*/ 	.short	0x0000
        /*0022*/ 	.short	0x0000
        /*0024*/ 	.byte	0x00, 0xf0, 0x11, 0x00


	//----- nvinfo : EIATTR_SPARSE_MMA_MASK
	.align		4
.L_2868:
        /*0028*/ 	.byte	0x03, 0x50
        /*002a*/ 	.short	0x0000


	//----- nvinfo : EIATTR_MAXREG_COUNT
	.align		4
        /*002c*/ 	.byte	0x03, 0x1b
        /*002e*/ 	.short	0x0080


	//----- nvinfo : EIATTR_EXTERNS
	.align		4
        /*0030*/ 	.byte	0x04, 0x0f
        /*0032*/ 	.short	(.L_2870 - .L_2869)


	//   ....[0]....
	.align		4
.L_2869:
        /*0034*/ 	.word	index@(__assertfail)


	//----- nvinfo : EIATTR_MERCURY_ISA_VERSION
	.align		4
.L_2870:
        /*0038*/ 	.byte	0x03, 0x5f
        /*003a*/ 	.short	0x0101


	//----- nvinfo : EIATTR_SYSCALL_OFFSETS
	.align		4
        /*003c*/ 	.byte	0x04, 0x46
        /*003e*/ 	.short	(.L_2872 - .L_2871)


	//   ....[0]....
.L_2871:
        /*0040*/ 	.word	0x000026c0


	//   ....[1]....
        /*0044*/ 	.word	0x00003540


	//   ....[2]....
        /*0048*/ 	.word	0x000043c0


	//   ....[3]....
        /*004c*/ 	.word	0x000052f0


	//   ....[4]....
        /*0050*/ 	.word	0x000079f0


	//   ....[5]....
        /*0054*/ 	.word	0x00008870


	//   ....[6]....
        /*0058*/ 	.word	0x000096f0


	//   ....[7]....
        /*005c*/ 	.word	0x0000a620


	//   ....[8]....
        /*0060*/ 	.word	0x0000cd10


	//   ....[9]....
        /*0064*/ 	.word	0x0000db90


	//   ....[10]....
        /*0068*/ 	.word	0x0000ea10


	//   ....[11]....
        /*006c*/ 	.word	0x0000f940


	//   ....[12]....
        /*0070*/ 	.word	0x00012020


	//   ....[13]....
        /*0074*/ 	.word	0x00012ea0


	//   ....[14]....
        /*0078*/ 	.word	0x00013d20


	//   ....[15]....
        /*007c*/ 	.word	0x00014c50


	//----- nvinfo : EIATTR_EXIT_INSTR_OFFSETS
	.align		4
.L_2872:
        /*0080*/ 	.byte	0x04, 0x1c
        /*0082*/ 	.short	(.L_2874 - .L_2873)


	//   ....[0]....
.L_2873:
        /*0084*/ 	.word	0x0000fa00


	//   ....[1]....
        /*0088*/ 	.word	0x00013f10


	//   ....[2]....
        /*008c*/ 	.word	0x00013f30


	//   ....[3]....
        /*0090*/ 	.word	0x00013fd0


	//   ....[4]....
        /*0094*/ 	.word	0x00014000


	//   ....[5]....
        /*0098*/ 	.word	0x00014020


	//   ....[6]....
        /*009c*/ 	.word	0x000140b0


	//   ....[7]....
        /*00a0*/ 	.word	0x000140f0


	//   ....[8]....
        /*00a4*/ 	.word	0x00014190


	//   ....[9]....
        /*00a8*/ 	.word	0x000141e0


	//   ....[10]....
        /*00ac*/ 	.word	0x00014210


	//   ....[11]....
        /*00b0*/ 	.word	0x000142e0


	//   ....[12]....
        /*00b4*/ 	.word	0x00014320


	//   ....[13]....
        /*00b8*/ 	.word	0x000144b0


	//   ....[14]....
        /*00bc*/ 	.word	0x00014610


	//   ....[15]....
        /*00c0*/ 	.word	0x00014650


	//   ....[16]....
        /*00c4*/ 	.word	0x000146f0


	//   ....[17]....
        /*00c8*/ 	.word	0x00014870


	//   ....[18]....
        /*00cc*/ 	.word	0x000149f0


	//   ....[19]....
        /*00d0*/ 	.word	0x00014b50


	//   ....[20]....
        /*00d4*/ 	.word	0x00014c60


	//   ....[21]....
        /*00d8*/ 	.word	0x00014ca0


	//   ....[22]....
        /*00dc*/ 	.word	0x00014cd0


	//----- nvinfo : EIATTR_MAX_THREADS
	.align		4
.L_2874:
        /*00e0*/ 	.byte	0x04, 0x05
        /*00e2*/ 	.short	(.L_2876 - .L_2875)
.L_2875:
        /*00e4*/ 	.word	0x00000080
        /*00e8*/ 	.word	0x00000001
        /*00ec*/ 	.word	0x00000001


	//----- nvinfo : EIATTR_CRS_STACK_SIZE
	.align		4
.L_2876:
        /*00f0*/ 	.byte	0x04, 0x1e
        /*00f2*/ 	.short	(.L_2878 - .L_2877)
.L_2877:
        /*00f4*/ 	.word	0x00000000


	//----- nvinfo : EIATTR_CBANK_PARAM_SIZE
	.align		4
.L_2878:
        /*00f8*/ 	.byte	0x03, 0x19
        /*00fa*/ 	.short	0x0308


	//----- nvinfo : EIATTR_PARAM_CBANK
	.align		4
        /*00fc*/ 	.byte	0x04, 0x0a
        /*00fe*/ 	.short	(.L_2880 - .L_2879)
	.align		4
.L_2879:
        /*0100*/ 	.word	index@(.nv.constant0._ZN2at6native18elementwise_kernelILi128ELi4EZNS0_15gpu_kernel_implIZZZNS0_54_GLOBAL__N__d8c5977b_16_LinearAlgebra_cu_140f0503_289316addr_kernel_cudaERNS_14TensorIteratorERKN3c106ScalarES9_ENKUlvE_clEvENKUlvE3_clEvEUlsssE0_EEvRNS_18TensorIteratorBaseERKT_EUliE_EEviT1_)
        /*0104*/ 	.short	0x0210
        /*0106*/ 	.short	0x0308


	//----- nvinfo : EIATTR_SW_WAR
	.align		4
.L_2880:
        /*0108*/ 	.byte	0x04, 0x36
        /*010a*/ 	.short	(.L_2882 - .L_2881)
.L_2881:
        /*010c*/ 	.word	0x00000008
.L_2882:


//--------------------- .nv.info._ZN2at6native27unrolled_elementwise_kernelIZZZNS0_54_GLOBAL__N__d8c5977b_16_LinearAlgebra_cu_140f0503_289316addr_kernel_cudaERNS_14TensorIteratorERKN3c106ScalarES8_ENKUlvE_clEvENKUlvE3_clEvEUlsssE0_St5arrayIPcLm4EELi4E23TrivialOffsetCalculatorILi3EjESF_ILi1EjENS0_6memory12LoadWithCastILi3EEENSI_13StoreWithCastILi1EEEEEviT_T0_T2_T3_T4_T5_ --------------------------
	.section	.nv.info._ZN2at6native27unrolled_elementwise_kernelIZZZNS0_54_GLOBAL__N__d8c5977b_16_LinearAlgebra_cu_140f0503_289316addr_kernel_cudaERNS_14TensorIteratorERKN3c106ScalarES8_ENKUlvE_clEvENKUlvE3_clEvEUlsssE0_St5arrayIPcLm4EELi4E23TrivialOffsetCalculatorILi3EjESF_ILi1EjENS0_6memory12LoadWithCastILi3EEENSI_13StoreWithCastILi1EEEEEviT_T0_T2_T3_T4_T5_,"",@"SHT_CUDA_INFO"
	.sectionflags	@""
	.align	4


	//----- nvinfo : EIATTR_CUDA_API_VERSION
	.align		4
        /*0000*/ 	.byte	0x04, 0x37
        /*0002*/ 	.short	(.L_2884 - .L_2883)
.L_2883:
        /*0004*/ 	.word	0x00000082


	//----- nvinfo : EIATTR_KPARAM_INFO
	.align		4
.L_2884:
        /*0008*/ 	.byte	0x04, 0x17
        /*000a*/ 	.short	(.L_2886 - .L_2885)
.L_2885:
        /*000c*/ 	.word	0x00000000
        /*0010*/ 	.short	0x0006
        /*0012*/ 	.short	0x004c
        /*0014*/ 	.byte	0x00, 0xf0, 0x21, 0x00


	//----- nvinfo : EIATTR_KPARAM_INFO
	.align		4
.L_2886:
        /*0018*/ 	.byte	0x04, 0x17
        /*001a*/ 	.short	(.L_2888 - .L_2887)
.L_2887:
        /*001c*/ 	.word	0x00000000
        /*0020*/ 	.short	0x0005
        /*0022*/ 	.short	0x003c
        /*0024*/ 	.byte	0x00, 0xf0, 0x41, 0x00


	//----- nvinfo : EIATTR_KPARAM_INFO
	.align		4
.L_2888:
        /*0028*/ 	.byte	0x04, 0x17
        /*002a*/ 	.short	(.L_2890 - .L_2889)
.L_2889:
        /*002c*/ 	.word	0x00000000
        /*0030*/ 	.short	0x0004
        /*0032*/ 	.short	0x0039
        /*0034*/ 	.byte	0x00, 0xf0, 0x05, 0x00


	//----- nvinfo : EIATTR_KPARAM_INFO
	.align		4
.L_2890:
        /*0038*/ 	.byte	0x04, 0x17
        /*003a*/ 	.short	(.L_2892 - .L_2891)
.L_2891:
        /*003c*/ 	.word	0x00000000
        /*0040*/ 	.short	0x0003
        /*0042*/ 	.short	0x0038
        /*0044*/ 	.byte	0x00, 0xf0, 0x05, 0x00


	//----- nvinfo : EIATTR_KPARAM_INFO
	.align		4
.L_2892:
        /*0048*/ 	.byte	0x04, 0x17
        /*004a*/ 	.short	(.L_2894 - .L_2893)
.L_2893:
        /*004c*/ 	.word	0x00000000
        /*0050*/ 	.short	0x0002
        /*0052*/ 	.short	0x0018
        /*0054*/ 	.byte	0x00, 0xf0, 0x81, 0x00


	//----- nvinfo : EIATTR_KPARAM_INFO
	.align		4
.L_2894:
        /*0058*/ 	.byte	0x04, 0x17
        /*005a*/ 	.short	(.L_2896 - .L_2895)
.L_2895:
        /*005c*/ 	.word	0x00000000
        /*0060*/ 	.short	0x0001
        /*0062*/ 	.short	0x0008
        /*0064*/ 	.byte	0x00, 0xf0, 0x41, 0x00


	//----- nvinfo : EIATTR_KPARAM_INFO
	.align		4
.L_2896:
        /*0068*/ 	.byte	0x04, 0x17
        /*006a*/ 	.short	(.L_2898 - .L_2897)
.L_2897:
        /*006c*/ 	.word	0x00000000
        /*0070*/ 	.short	0x0000
        /*0072*/ 	.short	0x0000
        /*0074*/ 	.byte	0x00, 0xf0, 0x11, 0x00


	//----- nvinfo : EIATTR_SPARSE_MMA_MASK
	.align		4
.L_2898:
        /*0078*/ 	.byte	0x03, 0x50
        /*007a*/ 	.short	0x0000


	//----- nvinfo : EIATTR_MAXREG_COUNT
	.align		4
        /*007c*/ 	.byte	0x03, 0x1b
        /*007e*/ 	.short	0x00ff


	//----- nvinfo : EIATTR_EXTERNS
	.align		4
        /*0080*/ 	.byte	0x04, 0x0f
        /*0082*/ 	.short	(.L_2900 - .L_2899)


	//   ....[0]....
	.align		4
.L_2899:
        /*0084*/ 	.word	index@(__assertfail)


	//----- nvinfo : EIATTR_MERCURY_ISA_VERSION
	.align		4
.L_2900:
        /*0088*/ 	.byte	0x03, 0x5f
        /*008a*/ 	.short	0x0101


	//----- nvinfo : EIATTR_SYSCALL_OFFSETS
	.align		4
        /*008c*/ 	.byte	0x04, 0x46
        /*008e*/ 	.short	(.L_2902 - .L_2901)


	//   ....[0]....
.L_2901:
        /*0090*/ 	.word	0x00000f40


	//   ....[1]....
        /*0094*/ 	.word	0x00001dd0


	//   ....[2]....
        /*0098*/ 	.word	0x00002c60


	//   ....[3]....
        /*009c*/ 	.word	0x00003b70


	//   ....[4]....
        /*00a0*/ 	.word	0x00004a00


	//   ....[5]....
        /*00a4*/ 	.word	0x00005890


	//   ....[6]....
        /*00a8*/ 	.word	0x000067c0


	//   ....[7]....
        /*00ac*/ 	.word	0x00007660


	//   ....[8]....
        /*00b0*/ 	.word	0x00008500


	//   ....[9]....
        /*00b4*/ 	.word	0x00009410


	//   ....[10]....
        /*00b8*/ 	.word	0x0000a2b0


	//   ....[11]....
        /*00bc*/ 	.word	0x0000b150


	//   ....[12]....
        /*00c0*/ 	.word	0x0000c3e0


	//   ....[13]....
        /*00c4*/ 	.word	0x0000d350


	//   ....[14]....
        /*00c8*/ 	.word	0x0000e270


	//   ....[15]....
        /*00cc*/ 	.word	0x0000f190


	//----- nvinfo : EIATTR_EXIT_INSTR_OFFSETS
	.align		4
.L_2902:
        /*00d0*/ 	.byte	0x04, 0x1c
        /*00d2*/ 	.short	(.L_2904 - .L_2903)


	//   ....[0]....
.L_2903:
        /*00d4*/ 	.word	0x0000e320


	//   ....[1]....
        /*00d8*/ 	.word	0x0000e450


	//   ....[2]....
        /*00dc*/ 	.word	0x0000e470


	//   ....[3]....
        /*00e0*/ 	.word	0x0000e510


	//   ....[4]....
        /*00e4*/ 	.word	0x0000e540


	//   ....[5]....
        /*00e8*/ 	.word	0x0000e560


	//   ....[6]....
        /*00ec*/ 	.word	0x0000e5f0


	//   ....[7]....
        /*00f0*/ 	.word	0x0000e630


	//   ....[8]....
        /*00f4*/ 	.word	0x0000e6d0


	//   ....[9]....
        /*00f8*/ 	.word	0x0000e720


	//   ....[10]....
        /*00fc*/ 	.word	0x0000e750


	//   ....[11]....
        /*0100*/ 	.word	0x0000e820


	//   ....[12]....
        /*0104*/ 	.word	0x0000e860


	//   ....[13]....
        /*0108*/ 	.word	0x0000e9f0


	//   ....[14]....
        /*010c*/ 	.word	0x0000eb50


	//   ....[15]....
        /*0110*/ 	.word	0x0000eb90


	//   ....[16]....
        /*0114*/ 	.word	0x0000ec30


	//   ....[17]....
        /*0118*/ 	.word	0x0000edb0


	//   ....[18]....
        /*011c*/ 	.word	0x0000ef30


	//   ....[19]....
        /*0120*/ 	.word	0x0000f090


	//   ....[20]....
        /*0124*/ 	.word	0x0000f1a0


	//   ....[21]....
        /*0128*/ 	.word	0x0000f1e0


	//   ....[22]....
        /*012c*/ 	.word	0x0000f210


	//----- nvinfo : EIATTR_MAX_THREADS
	.align		4
.L_2904:
        /*0130*/ 	.byte	0x04, 0x05
        /*0132*/ 	.short	(.L_2906 - .L_2905)
.L_2905:
        /*0134*/ 	.word	0x00000080
        /*0138*/ 	.word	0x00000001
        /*013c*/ 	.word	0x00000001


	//----- nvinfo : EIATTR_CRS_STACK_SIZE
	.align		4
.L_2906:
        /*0140*/ 	.byte	0x04, 0x1e
        /*0142*/ 	.short	(.L_2908 - .L_2907)
.L_2907:
        /*0144*/ 	.word	0x00000000


	//----- nvinfo : EIATTR_CBANK_PARAM_SIZE
	.align		4
.L_2908:
        /*0148*/ 	.byte	0x03, 0x19
        /*014a*/ 	.short	0x0054


	//----- nvinfo : EIATTR_PARAM_CBANK
	.align		4
        /*014c*/ 	.byte	0x04, 0x0a
        /*014e*/ 	.short	(.L_2910 - .L_2909)
	.align		4
.L_2909:
        /*0150*/ 	.word	index@(.nv.constant0._ZN2at6native27unrolled_elementwise_kernelIZZZNS0_54_GLOBAL__N__d8c5977b_16_LinearAlgebra_cu_140f0503_289316addr_kernel_cudaERNS_14TensorIteratorERKN3c106ScalarES8_ENKUlvE_clEvENKUlvE3_clEvEUlsssE0_St5arrayIPcLm4EELi4E23TrivialOffsetCalculatorILi3EjESF_ILi1EjENS0_6memory12LoadWithCastILi3EEENSI_13StoreWithCastILi1EEEEEviT_T0_T2_T3_T4_T5_)
        /*0154*/ 	.short	0x0210
        /*0156*/ 	.short	0x0054


	//----- nvinfo : EIATTR_SW_WAR
	.align		4
.L_2910:
        /*0158*/ 	.byte	0x04, 0x36
        /*015a*/ 	.short	(.L_2912 - .L_2911)
.L_2911:
        /*015c*/ 	.word	0x00000008
.L_2912:


//--------------------- .nv.info._ZN2at6native18elementwise_kernelILi128ELi4EZNS0_22gpu_kernel_impl_nocastIZZZNS0_54_GLOBAL__N__d8c5977b_16_LinearAlgebra_cu_140f0503_289316addr_kernel_cudaERNS_14TensorIteratorERKN3c106ScalarES9_ENKUlvE_clEvENKUlvE3_clEvEUlsssE0_EEvRNS_18TensorIteratorBaseERKT_EUliE_EEviT1_ --------------------------
	.section	.nv.info._ZN2at6native18elementwise_kernelILi128ELi4EZNS0_22gpu_kernel_impl_nocastIZZZNS0_54_GLOBAL__N__d8c5977b_16_LinearAlgebra_cu_140f0503_289316addr_kernel_cudaERNS_14TensorIteratorERKN3c106ScalarES9_ENKUlvE_clEvENKUlvE3_clEvEUlsssE0_EEvRNS_18TensorIteratorBaseERKT_EUliE_EEviT1_,"",@"SHT_CUDA_INFO"
	.sectionflags	@""
	.align	4


	//----- nvinfo : EIATTR_CUDA_API_VERSION
	.align		4
        /*0000*/ 	.byte	0x04, 0x37
        /*0002*/ 	.short	(.L_2914 - .L_2913)
.L_2913:
        /*0004*/ 	.word	0x00000082


	//----- nvinfo : EIATTR_KPARAM_INFO
	.align		4
.L_2914:
        /*0008*/ 	.byte	0x04, 0x17
        /*000a*/ 	.short	(.L_2916 - .L_2915)
.L_2915:
        /*000c*/ 	.word	0x00000000
        /*0010*/ 	.short	0x0001
        /*0012*/ 	.short	0x0008
        /*0014*/ 	.byte	0x00, 0xf0, 0xe1, 0x0b


	//----- nvinfo : EIATTR_KPARAM_INFO
	.align		4
.L_2916:
        /*0018*/ 	.byte	0x04, 0x17
        /*001a*/ 	.short	(.L_2918 - .L_2917)
.L_2917:
        /*001c*/ 	.word	0x00000000
        /*0020*/ 	.short	0x0000
        /*0022*/ 	.short	0x0000
        /*0024*/ 	.byte	0x00, 0xf0, 0x11, 0x00


	//----- nvinfo : EIATTR_SPARSE_MMA_MASK
	.align		4
.L_2918:
        /*0028*/ 	.byte	0x03, 0x50
        /*002a*/ 	.short	0x0000


	//----- nvinfo : EIATTR_MAXREG_COUNT
	.align		4
        /*002c*/ 	.byte	0x03, 0x1b
        /*002e*/ 	.short	0x0080


	//----- nvinfo : EIATTR_MERCURY_ISA_VERSION
	.align		4
        /*0030*/ 	.byte	0x03, 0x5f
        /*0032*/ 	.short	0x0101


	//----- nvinfo : EIATTR_EXIT_INSTR_OFFSETS
	.align		4
        /*0034*/ 	.byte	0x04, 0x1c
        /*0036*/ 	.short	(.L_2920 - .L_2919)


	//   ....[0]....
.L_2919:
        /*0038*/ 	.word	0x00004c80


	//   ....[1]....
        /*003c*/ 	.word	0x000065a0


	//----- nvinfo : EIATTR_MAX_THREADS
	.align		4
.L_2920:
        /*0040*/ 	.byte	0x04, 0x05
        /*0042*/ 	.short	(.L_2922 - .L_2921)
.L_2921:
        /*0044*/ 	.word	0x00000080
        /*0048*/ 	.word	0x00000001
        /*004c*/ 	.word	0x00000001


	//----- nvinfo : EIATTR_CRS_STACK_SIZE
	.align		4
.L_2922:
        /*0050*/ 	.byte	0x04, 0x1e
        /*0052*/ 	.short	(.L_2924 - .L_2923)
.L_2923:
        /*0054*/ 	.word	0x00000000


	//----- nvinfo : EIATTR_CBANK_PARAM_SIZE
	.align		4
.L_2924:
        /*0058*/ 	.byte	0x03, 0x19
        /*005a*/ 	.short	0x0300


	//----- nvinfo : EIATTR_PARAM_CBANK
	.align		4
        /*005c*/ 	.byte	0x04, 0x0a
        /*005e*/ 	.short	(.L_2926 - .L_2925)
	.align		4
.L_2925:
        /*0060*/ 	.word	index@(.nv.constant0._ZN2at6native18elementwise_kernelILi128ELi4EZNS0_22gpu_kernel_impl_nocastIZZZNS0_54_GLOBAL__N__d8c5977b_16_LinearAlgebra_cu_140f0503_289316addr_kernel_cudaERNS_14TensorIteratorERKN3c106ScalarES9_ENKUlvE_clEvENKUlvE3_clEvEUlsssE0_EEvRNS_18TensorIteratorBaseERKT_EUliE_EEviT1_)
        /*0064*/ 	.short	0x0210
        /*0066*/ 	.short	0x0300


	//----- nvinfo : EIATTR_SW_WAR
	.align		4
.L_2926:
        /*0068*/ 	.byte	0x04, 0x36
        /*006a*/ 	.short	(.L_2928 - .L_2927)
.L_2927:
        /*006c*/ 	.word	0x00000008
.L_2928:


//--------------------- .nv.info._ZN2at6native27unrolled_elementwise_kernelIZZZNS0_54_GLOBAL__N__d8c5977b_16_LinearAlgebra_cu_140f0503_289316addr_kernel_cudaERNS_14TensorIteratorERKN3c106ScalarES8_ENKUlvE_clEvENKUlvE3_clEvEUlsssE0_St5arrayIPcLm4EELi4E23TrivialOffsetCalculatorILi3EjESF_ILi1EjENS0_6memory15LoadWithoutCastENSI_16StoreWithoutCastEEEviT_T0_T2_T3_T4_T5_ --------------------------
	.section	.nv.info._ZN2at6native27unrolled_elementwise_kernelIZZZNS0_54_GLOBAL__N__d8c5977b_16_LinearAlgebra_cu_140f0503_289316addr_kernel_cudaERNS_14TensorIteratorERKN3c106ScalarES8_ENKUlvE_clEvENKUlvE3_clEvEUlsssE0_St5arrayIPcLm4EELi4E23TrivialOffsetCalculatorILi3EjESF_ILi1EjENS0_6memory15LoadWithoutCastENSI_16StoreWithoutCastEEEviT_T0_T2_T3_T4_T5_,"",@"SHT_CUDA_INFO"
	.sectionflags	@""
	.align	4


	//----- nvinfo : EIATTR_CUDA_API_VERSION
	.align		4
        /*0000*/ 	.byte	0x04, 0x37
        /*0002*/ 	.short	(.L_2930 - .L_2929)
.L_2929:
        /*0004*/ 	.word	0x00000082


	//----- nvinfo : EIATTR_KPARAM_INFO
	.align		4
.L_2930:
        /*0008*/ 	.byte	0x04, 0x17
        /*000a*/ 	.short	(.L_2932 - .L_2931)
.L_2931:
        /*000c*/ 	.word	0x00000000
        /*0010*/ 	.short	0x0006
        /*0012*/ 	.short	0x003b
        /*0014*/ 	.byte	0x00, 0xf0, 0x05, 0x00


	//----- nvinfo : EIATTR_KPARAM_INFO
	.align		4
.L_2932:
        /*0018*/ 	.byte	0x04, 0x17
        /*001a*/ 	.short	(.L_2934 - .L_2933)
.L_2933:
        /*001c*/ 	.word	0x00000000
        /*0020*/ 	.short	0x0005
        /*0022*/ 	.short	0x003a
        /*0024*/ 	.byte	0x00, 0xf0, 0x05, 0x00


	//----- nvinfo : EIATTR_KPARAM_INFO
	.align		4
.L_2934:
        /*0028*/ 	.byte	0x04, 0x17
        /*002a*/ 	.short	(.L_2936 - .L_2935)
.L_2935:
        /*002c*/ 	.word	0x00000000
        /*0030*/ 	.short	0x0004
        /*0032*/ 	.short	0x0039
        /*0034*/ 	.byte	0x00, 0xf0, 0x05, 0x00


	//----- nvinfo : EIATTR_KPARAM_INFO
	.align		4
.L_2936:
        /*0038*/ 	.byte	0x04, 0x17
        /*003a*/ 	.short	(.L_2938 - .L_2937)
.L_2937:
        /*003c*/ 	.word	0x00000000
        /*0040*/ 	.short	0x0003
        /*0042*/ 	.short	0x0038
        /*0044*/ 	.byte	0x00, 0xf0, 0x05, 0x00


	//----- nvinfo : EIATTR_KPARAM_INFO
	.align		4
.L_2938:
        /*0048*/ 	.byte	0x04, 0x17
        /*004a*/ 	.short	(.L_2940 - .L_2939)
.L_2939:
        /*004c*/ 	.word	0x00000000
        /*0050*/ 	.short	0x0002
        /*0052*/ 	.short	0x0018
        /*0054*/ 	.byte	0x00, 0xf0, 0x81, 0x00


	//----- nvinfo : EIATTR_KPARAM_INFO
	.align		4
.L_2940:
        /*0058*/ 	.byte	0x04, 0x17
        /*005a*/ 	.short	(.L_2942 - .L_2941)
.L_2941:
        /*005c*/ 	.word	0x00000000
        /*0060*/ 	.short	0x0001
        /*0062*/ 	.short	0x0008
        /*0064*/ 	.byte	0x00, 0xf0, 0x41, 0x00


	//----- nvinfo : EIATTR_KPARAM_INFO
	.align		4
.L_2942:
        /*0068*/ 	.byte	0x04, 0x17
        /*006a*/ 	.short	(.L_2944 - .L_2943)
.L_2943:
        /*006c*/ 	.word	0x00000000
        /*0070*/ 	.short	0x0000
        /*0072*/ 	.short	0x0000
        /*0074*/ 	.byte	0x00, 0xf0, 0x11, 0x00


	//----- nvinfo : EIATTR_SPARSE_MMA_MASK
	.align		4
.L_2944:
        /*0078*/ 	.byte	0x03, 0x50
        /*007a*/ 	.short	0x0000


	//----- nvinfo : EIATTR_MAXREG_COUNT
	.align		4
        /*007c*/ 	.byte	0x03, 0x1b
        /*007e*/ 	.short	0x00ff


	//----- nvinfo : EIATTR_MERCURY_ISA_VERSION
	.align		4
        /*0080*/ 	.byte	0x03, 0x5f
        /*0082*/ 	.short	0x0101


	//----- nvinfo : EIATTR_EXIT_INSTR_OFFSETS
	.align		4
        /*0084*/ 	.byte	0x04, 0x1c
        /*0086*/ 	.short	(.L_2946 - .L_2945)


	//   ....[0]....
.L_2945:
        /*0088*/ 	.word	0x00000640


	//   ....[1]....
        /*008c*/ 	.word	0x000006a0


	//----- nvinfo : EIATTR_MAX_THREADS
	.align		4
.L_2946:
        /*0090*/ 	.byte	0x04, 0x05
        /*0092*/ 	.short	(.L_2948 - .L_2947)
.L_2947:
        /*0094*/ 	.word	0x00000080
        /*0098*/ 	.word	0x00000001
        /*009c*/ 	.word	0x00000001


	//----- nvinfo : EIATTR_CRS_STACK_SIZE
	.align		4
.L_2948:
        /*00a0*/ 	.byte	0x04, 0x1e
        /*00a2*/ 	.short	(.L_2950 - .L_2949)
.L_2949:
        /*00a4*/ 	.word	0x00000000


	//----- nvinfo : EIATTR_CBANK_PARAM_SIZE
	.align		4
.L_2950:
        /*00a8*/ 	.byte	0x03, 0x19
        /*00aa*/ 	.short	0x003c


	//----- nvinfo : EIATTR_PARAM_CBANK
	.align		4
        /*00ac*/ 	.byte	0x04, 0x0a
        /*00ae*/ 	.short	(.L_2952 - .L_2951)
	.align		4
.L_2951:
        /*00b0*/ 	.word	index@(.nv.constant0._ZN2at6native27unrolled_elementwise_kernelIZZZNS0_54_GLOBAL__N__d8c5977b_16_LinearAlgebra_cu_140f0503_289316addr_kernel_cudaERNS_14TensorIteratorERKN3c106ScalarES8_ENKUlvE_clEvENKUlvE3_clEvEUlsssE0_St5arrayIPcLm4EELi4E23TrivialOffsetCalculatorILi3EjESF_ILi1EjENS0_6memory15LoadWithoutCastENSI_16StoreWithoutCastEEEviT_T0_T2_T3_T4_T5_)
        /*00b4*/ 	.short	0x0210
        /*00b6*/ 	.short	0x003c


	//----- nvinfo : EIATTR_SW_WAR
	.align		4
.L_2952:
        /*00b8*/ 	.byte	0x04, 0x36
        /*00ba*/ 	.short	(.L_2954 - .L_2953)
.L_2953:
        /*00bc*/ 	.word	0x00000008
.L_2954:


//--------------------- .nv.info._ZN2at6native29vectorized_elementwise_kernelILi2EZZZNS0_54_GLOBAL__N__d8c5977b_16_LinearAlgebra_cu_140f0503_289316addr_kernel_cudaERNS_14TensorIteratorERKN3c106ScalarES8_ENKUlvE_clEvENKUlvE3_clEvEUlsssE0_St5arrayIPcLm4EEEEviT0_T1_ --------------------------
	.section	.nv.info._ZN2at6native29vectorized_elementwise_kernelILi2EZZZNS0_54_GLOBAL__N__d8c5977b_16_LinearAlgebra_cu_140f0503_289316addr_kernel_cudaERNS_14TensorIteratorERKN3c106ScalarES8_ENKUlvE_clEvENKUlvE3_clEvEUlsssE0_St5arrayIPcLm4EEEEviT0_T1_,"",@"SHT_CUDA_INFO"
	.sectionflags	@""
	.align	4


	//----- nvinfo : EIATTR_CUDA_API_VERSION
	.align		4
        /*0000*/ 	.byte	0x04, 0x37
        /*0002*/ 	.short	(.L_2956 - .L_2955)
.L_2955:
        /*0004*/ 	.word	0x00000082


	//----- nvinfo : EIATTR_KPARAM_INFO
	.align		4
.L_2956:
        /*0008*/ 	.byte	0x04, 0x17
        /*000a*/ 	.short	(.L_2958 - .L_2957)
.L_2957:
        /*000c*/ 	.word	0x00000000
        /*0010*/ 	.short	0x0002
        /*0012*/ 	.short	0x0018
        /*0014*/ 	.byte	0x00, 0xf0, 0x81, 0x00


	//----- nvinfo : EIATTR_KPARAM_INFO
	.align		4
.L_2958:
        /*0018*/ 	.byte	0x04, 0x17
        /*001a*/ 	.short	(.L_2960 - .L_2959)
.L_2959:
        /*001c*/ 	.word	0x00000000
        /*0020*/ 	.short	0x0001
        /*0022*/ 	.short	0x0008
        /*0024*/ 	.byte	0x00, 0xf0, 0x41, 0x00


	//----- nvinfo : EIATTR_KPARAM_INFO
	.align		4
.L_2960:
        /*0028*/ 	.byte	0x04, 0x17
        /*002a*/ 	.short	(.L_2962 - .L_2961)
.L_2961:
        /*002c*/ 	.word	0x00000000
        /*0030*/ 	.short	0x0000
        /*0032*/ 	.short	0x0000
        /*0034*/ 	.byte	0x00, 0xf0, 0x11, 0x00


	//----- nvinfo : EIATTR_SPARSE_MMA_MASK
	.align		4
.L_2962:
        /*0038*/ 	.byte	0x03, 0x50
        /*003a*/ 	.short	0x0000


	//----- nvinfo : EIATTR_MAXREG_COUNT
	.align		4
        /*003c*/ 	.byte	0x03, 0x1b
        /*003e*/ 	.short	0x00ff


	//----- nvinfo : EIATTR_MERCURY_ISA_VERSION
	.align		4
        /*0040*/ 	.byte	0x03, 0x5f
        /*0042*/ 	.short	0x0101


	//----- nvinfo : EIATTR_EXIT_INSTR_OFFSETS
	.align		4
        /*0044*/ 	.byte	0x04, 0x1c
        /*0046*/ 	.short	(.L_2964 - .L_2963)


	//   ....[0]....
.L_2963:
        /*0048*/ 	.word	0x00000660


	//   ....[1]....
        /*004c*/ 	.word	0x000012a0


	//   ....[2]....
        /*0050*/ 	.word	0x000012f0


	//----- nvinfo : EIATTR_MAX_THREADS
	.align		4
.L_2964:
        /*0054*/ 	.byte	0x04, 0x05
        /*0056*/ 	.short	(.L_2966 - .L_2965)
.L_2965:
        /*0058*/ 	.word	0x00000080
        /*005c*/ 	.word	0x00000001
        /*0060*/ 	.word	0x00000001


	//----- nvinfo : EIATTR_CRS_STACK_SIZE
	.align		4
.L_2966:
        /*0064*/ 	.byte	0x04, 0x1e
        /*0066*/ 	.short	(.L_2968 - .L_2967)
.L_2967:
        /*0068*/ 	.word	0x00000000


	//----- nvinfo : EIATTR_CBANK_PARAM_SIZE
	.align		4
.L_2968:
        /*006c*/ 	.byte	0x03, 0x19
        /*006e*/ 	.short	0x0038


	//----- nvinfo : EIATTR_PARAM_CBANK
	.align		4
        /*0070*/ 	.byte	0x04, 0x0a
        /*0072*/ 	.short	(.L_2970 - .L_2969)
	.align		4
.L_2969:
        /*0074*/ 	.word	index@(.nv.constant0._ZN2at6native29vectorized_elementwise_kernelILi2EZZZNS0_54_GLOBAL__N__d8c5977b_16_LinearAlgebra_cu_140f0503_289316addr_kernel_cudaERNS_14TensorIteratorERKN3c106ScalarES8_ENKUlvE_clEvENKUlvE3_clEvEUlsssE0_St5arrayIPcLm4EEEEviT0_T1_)
        /*0078*/ 	.short	0x0210
        /*007a*/ 	.short	0x0038


	//----- nvinfo : EIATTR_SW_WAR
	.align		4
.L_2970:
        /*007c*/ 	.byte	0x04, 0x36
        /*007e*/ 	.short	(.L_2972 - .L_2971)
.L_2971:
        /*0080*/ 	.word	0x00000008
.L_2972:


//--------------------- .nv.info._ZN2at6native29vectorized_elementwise_kernelILi4EZZZNS0_54_GLOBAL__N__d8c5977b_16_LinearAlgebra_cu_140f0503_289316addr_kernel_cudaERNS_14TensorIteratorERKN3c106ScalarES8_ENKUlvE_clEvENKUlvE3_clEvEUlsssE0_St5arrayIPcLm4EEEEviT0_T1_ --------------------------
	.section	.nv.info._ZN2at6native29vectorized_elementwise_kernelILi4EZZZNS0_54_GLOBAL__N__d8c5977b_16_LinearAlgebra_cu_140f0503_289316addr_kernel_cudaERNS_14TensorIteratorERKN3c106ScalarES8_ENKUlvE_clEvENKUlvE3_clEvEUlsssE0_St5arrayIPcLm4EEEEviT0_T1_,"",@"SHT_CUDA_INFO"
	.sectionflags	@""
	.align	4


	//----- nvinfo : EIATTR_CUDA_API_VERSION
	.align		4
        /*0000*/ 	.byte	0x04, 0x37
        /*0002*/ 	.short	(.L_2974 - .L_2973)
.L_2973:
        /*0004*/ 	.word	0x00000082


	//----- nvinfo : EIATTR_KPARAM_INFO
	.align		4
.L_2974:
        /*0008*/ 	.byte	0x04, 0x17
        /*000a*/ 	.short	(.L_2976 - .L_2975)
.L_2975:
        /*000c*/ 	.word	0x00000000
        /*0010*/ 	.short	0x0002
        /*0012*/ 	.short	0x0018
        /*0014*/ 	.byte	0x00, 0xf0, 0x81, 0x00


	//----- nvinfo : EIATTR_KPARAM_INFO
	.align		4
.L_2976:
        /*0018*/ 	.byte	0x04, 0x17
        /*001a*/ 	.short	(.L_2978 - .L_2977)
.L_2977:
        /*001c*/ 	.word	0x00000000
        /*0020*/ 	.short	0x0001
        /*0022*/ 	.short	0x0008
        /*0024*/ 	.byte	0x00, 0xf0, 0x41, 0x00


	//----- nvinfo : EIATTR_KPARAM_INFO
	.align		4
.L_2978:
        /*0028*/ 	.byte	0x04, 0x17
        /*002a*/ 	.short	(.L_2980 - .L_2979)
.L_2979:
        /*002c*/ 	.word	0x00000000
        /*0030*/ 	.short	0x0000
        /*0032*/ 	.short	0x0000
        /*0034*/ 	.byte	0x00, 0xf0, 0x11, 0x00


	//----- nvinfo : EIATTR_SPARSE_MMA_MASK
	.align		4
.L_2980:
        /*0038*/ 	.byte	0x03, 0x50
        /*003a*/ 	.short	0x0000


	//----- nvinfo : EIATTR_MAXREG_COUNT
	.align		4
        /*003c*/ 	.byte	0x03, 0x1b
        /*003e*/ 	.short	0x00ff


	//----- nvinfo : EIATTR_MERCURY_ISA_VERSION
	.align		4
        /*0040*/ 	.byte	0x03, 0x5f
        /*0042*/ 	.short	0x0101


	//----- nvinfo : EIATTR_EXIT_INSTR_OFFSETS
	.align		4
        /*0044*/ 	.byte	0x04, 0x1c
        /*0046*/ 	.short	(.L_2982 - .L_2981)


	//   ....[0]....
.L_2981:
        /*0048*/ 	.word	0x000005c0


	//   ....[1]....
        /*004c*/ 	.word	0x00001200


	//   ....[2]....
        /*0050*/ 	.word	0x00001250


	//----- nvinfo : EIATTR_MAX_THREADS
	.align		4
.L_2982:
        /*0054*/ 	.byte	0x04, 0x05
        /*0056*/ 	.short	(.L_2984 - .L_2983)
.L_2983:
        /*0058*/ 	.word	0x00000080
        /*005c*/ 	.word	0x00000001
        /*0060*/ 	.word	0x00000001


	//----- nvinfo : EIATTR_CRS_STACK_SIZE
	.align		4
.L_2984:
        /*0064*/ 	.byte	0x04, 0x1e
        /*0066*/ 	.short	(.L_2986 - .L_2985)
.L_2985:
        /*0068*/ 	.word	0x00000000


	//----- nvinfo : EIATTR_CBANK_PARAM_SIZE
	.align		4
.L_2986:
        /*006c*/ 	.byte	0x03, 0x19
        /*006e*/ 	.short	0x0038


	//----- nvinfo : EIATTR_PARAM_CBANK
	.align		4
        /*0070*/ 	.byte	0x04, 0x0a
        /*0072*/ 	.short	(.L_2988 - .L_2987)
	.align		4
.L_2987:
        /*0074*/ 	.word	index@(.nv.constant0._ZN2at6native29vectorized_elementwise_kernelILi4EZZZNS0_54_GLOBAL__N__d8c5977b_16_LinearAlgebra_cu_140f0503_289316addr_kernel_cudaERNS_14TensorIteratorERKN3c106ScalarES8_ENKUlvE_clEvENKUlvE3_clEvEUlsssE0_St5arrayIPcLm4EEEEviT0_T1_)
        /*0078*/ 	.short	0x0210
        /*007a*/ 	.short	0x0038


	//----- nvinfo : EIATTR_SW_WAR
	.align		4
.L_2988:
        /*007c*/ 	.byte	0x04, 0x36
        /*007e*/ 	.short	(.L_2990 - .L_2989)
.L_2989:
        /*0080*/ 	.word	0x00000008
.L_2990:


//--------------------- .nv.info._ZN2at6native29vectorized_elementwise_kernelILi8EZZZNS0_54_GLOBAL__N__d8c5977b_16_LinearAlgebra_cu_140f0503_289316addr_kernel_cudaERNS_14TensorIteratorERKN3c106ScalarES8_ENKUlvE_clEvENKUlvE3_clEvEUlsssE0_St5arrayIPcLm4EEEEviT0_T1_ --------------------------
	.section	.nv.info._ZN2at6native29vectorized_elementwise_kernelILi8EZZZNS0_54_GLOBAL__N__d8c5977b_16_LinearAlgebra_cu_140f0503_289316addr_kernel_cudaERNS_14TensorIteratorERKN3c106ScalarES8_ENKUlvE_clEvENKUlvE3_clEvEUlsssE0_St5arrayIPcLm4EEEEviT0_T1_,"",@"SHT_CUDA_INFO"
	.sectionflags	@""
	.align	4


	//----- nvinfo : EIATTR_CUDA_API_VERSION
	.align		4
        /*0000*/ 	.byte	0x04, 0x37
        /*0002*/ 	.short	(.L_2992 - .L_2991)
.L_2991:
        /*0004*/ 	.word	0x00000082


	//----- nvinfo : EIATTR_KPARAM_INFO
	.align		4
.L_2992:
        /*0008*/ 	.byte	0x04, 0x17
        /*000a*/ 	.short	(.L_2994 - .L_2993)
.L_2993:
        /*000c*/ 	.word	0x00000000
        /*0010*/ 	.short	0x0002
        /*0012*/ 	.short	0x0018
        /*0014*/ 	.byte	0x00, 0xf0, 0x81, 0x00


	//----- nvinfo : EIATTR_KPARAM_INFO
	.align		4
.L_2994:
        /*0018*/ 	.byte	0x04, 0x17
        /*001a*/ 	.short	(.L_2996 - .L_2995)
.L_2995:
        /*001c*/ 	.word	0x00000000
        /*0020*/ 	.short	0x0001
        /*0022*/ 	.short	0x0008
        /*0024*/ 	.byte	0x00, 0xf0, 0x41, 0x00


	//----- nvinfo : EIATTR_KPARAM_INFO
	.align		4
.L_2996:
        /*0028*/ 	.byte	0x04, 0x17
        /*002a*/ 	.short	(.L_2998 - .L_2997)
.L_2997:
        /*002c*/ 	.word	0x00000000
        /*0030*/ 	.short	0x0000
        /*0032*/ 	.short	0x0000
        /*0034*/ 	.byte	0x00, 0xf0, 0x11, 0x00


	//----- nvinfo : EIATTR_SPARSE_MMA_MASK
	.align		4
.L_2998:
        /*0038*/ 	.byte	0x03, 0x50
        /*003a*/ 	.short	0x0000


	//----- nvinfo : EIATTR_MAXREG_COUNT
	.align		4
        /*003c*/ 	.byte	0x03, 0x1b
        /*003e*/ 	.short	0x00ff


	//----- nvinfo : EIATTR_MERCURY_ISA_VERSION
	.align		4
        /*0040*/ 	.byte	0x03, 0x5f
        /*0042*/ 	.short	0x0101


	//----- nvinfo : EIATTR_EXIT_INSTR_OFFSETS
	.align		4
        /*0044*/ 	.byte	0x04, 0x1c
        /*0046*/ 	.short	(.L_3000 - .L_2999)


	//   ....[0]....
.L_2999:
        /*0048*/ 	.word	0x00000510


	//   ....[1]....
        /*004c*/ 	.word	0x00001150


	//   ....[2]....
        /*0050*/ 	.word	0x000011a0


	//----- nvinfo : EIATTR_MAX_THREADS
	.align		4
.L_3000:
        /*0054*/ 	.byte	0x04, 0x05
        /*0056*/ 	.short	(.L_3002 - .L_3001)
.L_3001:
        /*0058*/ 	.word	0x00000080
        /*005c*/ 	.word	0x00000001
        /*0060*/ 	.word	0x00000001


	//----- nvinfo : EIATTR_CRS_STACK_SIZE
	.align		4
.L_3002:
        /*0064*/ 	.byte	0x04, 0x1e
        /*0066*/ 	.short	(.L_3004 - .L_3003)
.L_3003:
        /*0068*/ 	.word	0x00000000


	//----- nvinfo : EIATTR_CBANK_PARAM_SIZE
	.align		4
.L_3004:
        /*006c*/ 	.byte	0x03, 0x19
        /*006e*/ 	.short	0x0038


	//----- nvinfo : EIATTR_PARAM_CBANK
	.align		4
        /*0070*/ 	.byte	0x04, 0x0a
        /*0072*/ 	.short	(.L_3006 - .L_3005)
	.align		4
.L_3005:
        /*0074*/ 	.word	index@(.nv.constant0._ZN2at6native29vectorized_elementwise_kernelILi8EZZZNS0_54_GLOBAL__N__d8c5977b_16_LinearAlgebra_cu_140f0503_289316addr_kernel_cudaERNS_14TensorIteratorERKN3c106ScalarES8_ENKUlvE_clEvENKUlvE3_clEvEUlsssE0_St5arrayIPcLm4EEEEviT0_T1_)
        /*0078*/ 	.short	0x0210
        /*007a*/ 	.short	0x0038


	//----- nvinfo : EIATTR_SW_WAR
	.align		4
.L_3006:
        /*007c*/ 	.byte	0x04, 0x36
        /*007e*/ 	.short	(.L_3008 - .L_3007)
.L_3007:
        /*0080*/ 	.word	0x00000008
.L_3008:


//--------------------- .nv.info._ZN2at6native18elementwise_kernelILi128ELi4EZNS0_15gpu_kernel_implIZZZNS0_54_GLOBAL__N__d8c5977b_16_LinearAlgebra_cu_140f0503_289316addr_kernel_cudaERNS_14TensorIteratorERKN3c106ScalarES9_ENKUlvE_clEvENKUlvE3_clEvEUlsssE_EEvRNS_18TensorIteratorBaseERKT_EUliE_EEviT1_ --------------------------
	.section	.nv.info._ZN2at6native18elementwise_kernelILi128ELi4EZNS0_15gpu_kernel_implIZZZNS0_54_GLOBAL__N__d8c5977b_16_LinearAlgebra_cu_140f0503_289316addr_kernel_cudaERNS_14TensorIteratorERKN3c106ScalarES9_ENKUlvE_clEvENKUlvE3_clEvEUlsssE_EEvRNS_18TensorIteratorBaseERKT_EUliE_EEviT1_,"",@"SHT_CUDA_INFO"
	.sectionflags	@""
	.align	4


	//----- nvinfo : EIATTR_CUDA_API_VERSION
	.align		4
        /*0000*/ 	.byte	0x04, 0x37
        /*0002*/ 	.short	(.L_3010 - .L_3009)
.L_3009:
        /*0004*/ 	.word	0x00000082


	//----- nvinfo : EIATTR_KPARAM_INFO
	.align		4
.L_3010:
        /*0008*/ 	.byte	0x04, 0x17
        /*000a*/ 	.short	(.L_3012 - .L_3011)
.L_3011:
        /*000c*/ 	.word	0x00000000
        /*0010*/ 	.short	0x0001
        /*0012*/ 	.short	0x0008
        /*0014*/ 	.byte	0x00, 0xf0, 0x01, 0x0c


	//----- nvinfo : EIATTR_KPARAM_INFO
	.align		4
.L_3012:
        /*0018*/ 	.byte	0x04, 0x17
        /*001a*/ 	.short	(.L_3014 - .L_3013)
.L_3013:
        /*001c*/ 	.word	0x00000000
        /*0020*/ 	.short	0x0000
        /*0022*/ 	.short	0x0000
        /*0024*/ 	.byte	0x00, 0xf0, 0x11, 0x00


	//----- nvinfo : EIATTR_SPARSE_MMA_MASK
	.align		4
.L_3014:
        /*0028*/ 	.byte	0x03, 0x50
        /*002a*/ 	.short	0x0000


	//----- nvinfo : EIATTR_MAXREG_COUNT
	.align		4
        /*002c*/ 	.byte	0x03, 0x1b
        /*002e*/ 	.short	0x0080


	//----- nvinfo : EIATTR_EXTERNS
	.align		4
        /*0030*/ 	.byte	0x04, 0x0f
        /*0032*/ 	.short	(.L_3016 - .L_3015)


	//   ....[0]....
	.align		4
.L_3015:
        /*0034*/ 	.word	index@(__assertfail)


	//----- nvinfo : EIATTR_MERCURY_ISA_VERSION
	.align		4
.L_3016:
        /*0038*/ 	.byte	0x03, 0x5f
        /*003a*/ 	.short	0x0101


	//----- nvinfo : EIATTR_SYSCALL_OFFSETS
	.align		4
        /*003c*/ 	.byte	0x04, 0x46
        /*003e*/ 	.short	(.L_3018 - .L_3017)


	//   ....[0]....
.L_3017:
        /*0040*/ 	.word	0x00001860


	//   ....[1]....
        /*0044*/ 	.word	0x00002690


	//   ....[2]....
        /*0048*/ 	.word	0x00003510


	//   ....[3]....
        /*004c*/ 	.word	0x00004400


	//   ....[4]....
        /*0050*/ 	.word	0x00005cb0


	//   ....[5]....
        /*0054*/ 	.word	0x00006ae0


	//   ....[6]....
        /*0058*/ 	.word	0x00007960


	//   ....[7]....
        /*005c*/ 	.word	0x00008850


	//   ....[8]....
        /*0060*/ 	.word	0x0000a0f0


	//   ....[9]....
        /*0064*/ 	.word	0x0000af20


	//   ....[10]....
        /*0068*/ 	.word	0x0000bda0


	//   ....[11]....
        /*006c*/ 	.word	0x0000cc90


	//   ....[12]....
        /*0070*/ 	.word	0x0000e520


	//   ....[13]....
        /*0074*/ 	.word	0x0000f350


	//   ....[14]....
        /*0078*/ 	.word	0x000101d0


	//   ....[15]....
        /*007c*/ 	.word	0x000110c0


	//----- nvinfo : EIATTR_EXIT_INSTR_OFFSETS
	.align		4
.L_3018:
        /*0080*/ 	.byte	0x04, 0x1c
        /*0082*/ 	.short	(.L_3020 - .L_3019)


	//   ....[0]....
.L_3019:
        /*0084*/ 	.word	0x0000cd50


	//   ....[1]....
        /*0088*/ 	.word	0x00010380


	//   ....[2]....
        /*008c*/ 	.word	0x000103a0


	//   ....[3]....
        /*0090*/ 	.word	0x00010440


	//   ....[4]....
        /*0094*/ 	.word	0x00010470


	//   ....[5]....
        /*0098*/ 	.word	0x00010490


	//   ....[6]....
        /*009c*/ 	.word	0x00010520


	//   ....[7]....
        /*00a0*/ 	.word	0x00010560


	//   ....[8]....
        /*00a4*/ 	.word	0x00010600


	//   ....[9]....
        /*00a8*/ 	.word	0x00010650


	//   ....[10]....
        /*00ac*/ 	.word	0x00010680


	//   ....[11]....
        /*00b0*/ 	.word	0x00010750


	//   ....[12]....
        /*00b4*/ 	.word	0x00010790


	//   ....[13]....
        /*00b8*/ 	.word	0x00010920


	//   ....[14]....
        /*00bc*/ 	.word	0x00010a80


	//   ....[15]....
        /*00c0*/ 	.word	0x00010ac0


	//   ....[16]....
        /*00c4*/ 	.word	0x00010b60


	//   ....[17]....
        /*00c8*/ 	.word	0x00010ce0


	//   ....[18]....
        /*00cc*/ 	.word	0x00010e60


	//   ....[19]....
        /*00d0*/ 	.word	0x00010fc0


	//   ....[20]....
        /*00d4*/ 	.word	0x000110d0


	//   ....[21]....
        /*00d8*/ 	.word	0x00011110


	//   ....[22]....
        /*00dc*/ 	.word	0x00011140


	//----- nvinfo : EIATTR_MAX_THREADS
	.align		4
.L_3020:
        /*00e0*/ 	.byte	0x04, 0x05
        /*00e2*/ 	.short	(.L_3022 - .L_3021)
.L_3021:
        /*00e4*/ 	.word	0x00000080
        /*00e8*/ 	.word	0x00000001
        /*00ec*/ 	.word	0x00000001


	//----- nvinfo : EIATTR_CRS_STACK_SIZE
	.align		4
.L_3022:
        /*00f0*/ 	.byte	0x04, 0x1e
        /*00f2*/ 	.short	(.L_3024 - .L_3023)
.L_3023:
        /*00f4*/ 	.word	0x00000000


	//----- nvinfo : EIATTR_CBANK_PARAM_SIZE
	.align		4
.L_3024:
        /*00f8*/ 	.byte	0x03, 0x19
        /*00fa*/ 	.short	0x0308


	//----- nvinfo : EIATTR_PARAM_CBANK
	.align		4
        /*00fc*/ 	.byte	0x04, 0x0a
        /*00fe*/ 	.short	(.L_3026 - .L_3025)
	.align		4
.L_3025:
        /*0100*/ 	.word	index@(.nv.constant0._ZN2at6native18elementwise_kernelILi128ELi4EZNS0_15gpu_kernel_implIZZZNS0_54_GLOBAL__N__d8c5977b_16_LinearAlgebra_cu_140f0503_289316addr_kernel_cudaERNS_14TensorIteratorERKN3c106ScalarES9_ENKUlvE_clEvENKUlvE3_clEvEUlsssE_EEvRNS_18TensorIteratorBaseERKT_EUliE_EEviT1_)
        /*0104*/ 	.short	0x0210
        /*0106*/ 	.short	0x0308


	//----- nvinfo : EIATTR_SW_WAR
	.align		4
.L_3026:
        /*0108*/ 	.byte	0x04, 0x36
        /*010a*/ 	.short	(.L_3028 - .L_3027)
.L_3027:
        /*010c*/ 	.word	0x00000008
.L_3028:


//--------------------- .nv.info._ZN2at6native27unrolled_elementwise_kernelIZZZNS0_54_GLOBAL__N__d8c5977b_16_LinearAlgebra_cu_140f0503_289316addr_kernel_cudaERNS_14TensorIteratorERKN3c106ScalarES8_ENKUlvE_clEvENKUlvE3_clEvEUlsssE_St5arrayIPcLm4EELi4E23TrivialOffsetCalculatorILi3EjESF_ILi1EjENS0_6memory12LoadWithCastILi3EEENSI_13StoreWithCastILi1EEEEEviT_T0_T2_T3_T4_T5_ --------------------------
	.section	.nv.info._ZN2at6native27unrolled_elementwise_kernelIZZZNS0_54_GLOBAL__N__d8c5977b_16_LinearAlgebra_cu_140f0503_289316addr_kernel_cudaERNS_14TensorIteratorERKN3c106ScalarES8_ENKUlvE_clEvENKUlvE3_clEvEUlsssE_St5arrayIPcLm4EELi4E23TrivialOffsetCalculatorILi3EjESF_ILi1EjENS0_6memory12LoadWithCastILi3EEENSI_13StoreWithCastILi1EEEEEviT_T0_T2_T3_T4_T5_,"",@"SHT_CUDA_INFO"
	.sectionflags	@""
	.align	4


	//----- nvinfo : EIATTR_CUDA_API_VERSION
	.align		4
        /*0000*/ 	.byte	0x04, 0x37
        /*0002*/ 	.short	(.L_3030 - .L_3029)
.L_3029:
        /*0004*/ 	.word	0x00000082


	//----- nvinfo : EIATTR_KPARAM_INFO
	.align		4
.L_3030:
        /*0008*/ 	.byte	0x04, 0x17
        /*000a*/ 	.short	(.L_3032 - .L_3031)
.L_3031:
        /*000c*/ 	.word	0x00000000
        /*0010*/ 	.short	0x0006
        /*0012*/ 	.short	0x004c
        /*0014*/ 	.byte	0x00, 0xf0, 0x21, 0x00


	//----- nvinfo : EIATTR_KPARAM_INFO
	.align		4
.L_3032:
        /*0018*/ 	.byte	0x04, 0x17
        /*001a*/ 	.short	(.L_3034 - .L_3033)
.L_3033:
        /*001c*/ 	.word	0x00000000
        /*0020*/ 	.short	0x0005
        /*0022*/ 	.short	0x003c
        /*0024*/ 	.byte	0x00, 0xf0, 0x41, 0x00


	//----- nvinfo : EIATTR_KPARAM_INFO
	.align		4
.L_3034:
        /*0028*/ 	.byte	0x04, 0x17
        /*002a*/ 	.short	(.L_3036 - .L_3035)
.L_3035:
        /*002c*/ 	.word	0x00000000
        /*0030*/ 	.short	0x0004
        /*0032*/ 	.short	0x0039
        /*0034*/ 	.byte	0x00, 0xf0, 0x05, 0x00


	//----- nvinfo : EIATTR_KPARAM_INFO
	.align		4
.L_3036:
        /*0038*/ 	.byte	0x04, 0x17
        /*003a*/ 	.short	(.L_3038 - .L_3037)
.L_3037:
        /*003c*/ 	.word	0x00000000
        /*0040*/ 	.short	0x0003
        /*0042*/ 	.short	0x0038
        /*0044*/ 	.byte	0x00, 0xf0, 0x05, 0x00


	//----- nvinfo : EIATTR_KPARAM_INFO
	.align		4
.L_3038:
        /*0048*/ 	.byte	0x04, 0x17
        /*004a*/ 	.short	(.L_3040 - .L_3039)
.L_3039:
        /*004c*/ 	.word	0x00000000
        /*0050*/ 	.short	0x0002
        /*0052*/ 	.short	0x0018
        /*0054*/ 	.byte	0x00, 0xf0, 0x81, 0x00


	//----- nvinfo : EIATTR_KPARAM_INFO
	.align		4
.L_3040:
        /*0058*/ 	.byte	0x04, 0x17
        /*005a*/ 	.short	(.L_3042 - .L_3041)
.L_3041:
        /*005c*/ 	.word	0x00000000
        /*0060*/ 	.short	0x0001
        /*0062*/ 	.short	0x0008
        /*0064*/ 	.byte	0x00, 0xf0, 0x41, 0x00


	//----- nvinfo : EIATTR_KPARAM_INFO
	.align		4
.L_3042:
        /*0068*/ 	.byte	0x04, 0x17
        /*006a*/ 	.short	(.L_3044 - .L_3043)
.L_3043:
        /*006c*/ 	.word	0x00000000
        /*0070*/ 	.short	0x0000
        /*0072*/ 	.short	0x0000
        /*0074*/ 	.byte	0x00, 0xf0, 0x11, 0x00


	//----- nvinfo : EIATTR_SPARSE_MMA_MASK
	.align		4
.L_3044:
        /*0078*/ 	.byte	0x03, 0x50
        /*007a*/ 	.short	0x0000


	//----- nvinfo : EIATTR_MAXREG_COUNT
	.align		4
        /*007c*/ 	.byte	0x03, 0x1b
        /*007e*/ 	.short	0x00ff


	//----- nvinfo : EIATTR_EXTERNS
	.align		4
        /*0080*/ 	.byte	0x04, 0x0f
        /*0082*/ 	.short	(.L_3046 - .L_3045)


	//   ....[0]....
	.align		4
.L_3045:
        /*0084*/ 	.word	index@(__assertfail)


	//----- nvinfo : EIATTR_MERCURY_ISA_VERSION
	.align		4
.L_3046:
        /*0088*/ 	.byte	0x03, 0x5f
        /*008a*/ 	.short	0x0101


	//----- nvinfo : EIATTR_SYSCALL_OFFSETS
	.align		4
        /*008c*/ 	.byte	0x04, 0x46
        /*008e*/ 	.short	(.L_3048 - .L_3047)


	//   ....[0]....
.L_3047:
        /*0090*/ 	.word	0x00000270


	//   ....[1]....
        /*0094*/ 	.word	0x000010c0


	//   ....[2]....
        /*0098*/ 	.word	0x00001f50


	//   ....[3]....
        /*009c*/ 	.word	0x000021a0


	//   ....[4]....
        /*00a0*/ 	.word	0x00002fe0


	//   ....[5]....
        /*00a4*/ 	.word	0x00003e70


	//   ....[6]....
        /*00a8*/ 	.word	0x000040d0


	//   ....[7]....
        /*00ac*/ 	.word	0x00004f20


	//   ....[8]....
        /*00b0*/ 	.word	0x00005dc0


	//   ....[9]....
        /*00b4*/ 	.word	0x00006000


	//   ....[10]....
        /*00b8*/ 	.word	0x00006e50


	//   ....[11]....
        /*00bc*/ 	.word	0x00007cf0


	//   ....[12]....
        /*00c0*/ 	.word	0x00008dd0


	//   ....[13]....
        /*00c4*/ 	.word	0x00009d10


	//   ....[14]....
        /*00c8*/ 	.word	0x0000ac30


	//   ....[15]....
        /*00cc*/ 	.word	0x0000bb50


	//----- nvinfo : EIATTR_EXIT_INSTR_OFFSETS
	.align		4
.L_3048:
        /*00d0*/ 	.byte	0x04, 0x1c
        /*00d2*/ 	.short	(.L_3050 - .L_3049)


	//   ....[0]....
.L_3049:
        /*00d4*/ 	.word	0x0000ace0


	//   ....[1]....
        /*00d8*/ 	.word	0x0000ae10


	//   ....[2]....
        /*00dc*/ 	.word	0x0000ae30


	//   ....[3]....
        /*00e0*/ 	.word	0x0000aed0


	//   ....[4]....
        /*00e4*/ 	.word	0x0000af00


	//   ....[5]....
        /*00e8*/ 	.word	0x0000af20


	//   ....[6]....
        /*00ec*/ 	.word	0x0000afb0


	//   ....[7]....
        /*00f0*/ 	.word	0x0000aff0


	//   ....[8]....
        /*00f4*/ 	.word	0x0000b090


	//   ....[9]....
        /*00f8*/ 	.word	0x0000b0e0


	//   ....[10]....
        /*00fc*/ 	.word	0x0000b110


	//   ....[11]....
        /*0100*/ 	.word	0x0000b1e0


	//   ....[12]....
        /*0104*/ 	.word	0x0000b220


	//   ....[13]....
        /*0108*/ 	.word	0x0000b3b0


	//   ....[14]....
        /*010c*/ 	.word	0x0000b510


	//   ....[15]....
        /*0110*/ 	.word	0x0000b550


	//   ....[16]....
        /*0114*/ 	.word	0x0000b5f0


	//   ....[17]....
        /*0118*/ 	.word	0x0000b770


	//   ....[18]....
        /*011c*/ 	.word	0x0000b8f0


	//   ....[19]....
        /*0120*/ 	.word	0x0000ba50


	//   ....[20]....
        /*0124*/ 	.word	0x0000bb60


	//   ....[21]....
        /*0128*/ 	.word	0x0000bba0


	//   ....[22]....
        /*012c*/ 	.word	0x0000bbd0


	//----- nvinfo : EIATTR_MAX_THREADS
	.align		4
.L_3050:
        /*0130*/ 	.byte	0x04, 0x05
        /*0132*/ 	.short	(.L_3052 - .L_3051)
.L_3051:
        /*0134*/ 	.word	0x00000080
        /*0138*/ 	.word	0x00000001
        /*013c*/ 	.word	0x00000001


	//----- nvinfo : EIATTR_CRS_STACK_SIZE
	.align		4
.L_3052:
        /*0140*/ 	.byte	0x04, 0x1e
        /*0142*/ 	.short	(.L_3054 - .L_3053)
.L_3053:
        /*0144*/ 	.word	0x00000000


	//----- nvinfo : EIATTR_CBANK_PARAM_SIZE
	.align		4
.L_3054:
        /*0148*/ 	.byte	0x03, 0x19
        /*014a*/ 	.short	0x0054


	//----- nvinfo : EIATTR_PARAM_CBANK
	.align		4
        /*014c*/ 	.byte	0x04, 0x0a
        /*014e*/ 	.short	(.L_3056 - .L_3055)
	.align		4
.L_3055:
        /*0150*/ 	.word	index@(.nv.constant0._ZN2at6native27unrolled_elementwise_kernelIZZZNS0_54_GLOBAL__N__d8c5977b_16_LinearAlgebra_cu_140f0503_289316addr_kernel_cudaERNS_14TensorIteratorERKN3c106ScalarES8_ENKUlvE_clEvENKUlvE3_clEvEUlsssE_St5arrayIPcLm4EELi4E23TrivialOffsetCalculatorILi3EjESF_ILi1EjENS0_6memory12LoadWithCastILi3EEENSI_13StoreWithCastILi1EEEEEviT_T0_T2_T3_T4_T5_)
        /*0154*/ 	.short	0x0210
        /*0156*/ 	.short	0x0054


	//----- nvinfo : EIATTR_SW_WAR
	.align		4
.L_3056:
        /*0158*/ 	.byte	0x04, 0x36
        /*015a*/ 	.short	(.L_3058 - .L_3057)
.L_3057:
        /*015c*/ 	.word	0x00000008
.L_3058:


//--------------------- .nv.info._ZN2at6native18elementwise_kernelILi128ELi4EZNS0_22gpu_kernel_impl_nocastIZZZNS0_54_GLOBAL__N__d8c5977b_16_LinearAlgebra_cu_140f0503_289316addr_kernel_cudaERNS_14TensorIteratorERKN3c106ScalarES9_ENKUlvE_clEvENKUlvE3_clEvEUlsssE_EEvRNS_18TensorIteratorBaseERKT_EUliE_EEviT1_ --------------------------
	.section	.nv.info._ZN2at6native18elementwise_kernelILi128ELi4EZNS0_22gpu_kernel_impl_nocastIZZZNS0_54_GLOBAL__N__d8c5977b_16_LinearAlgebra_cu_140f0503_289316addr_kernel_cudaERNS_14TensorIteratorERKN3c106ScalarES9_ENKUlvE_clEvENKUlvE3_clEvEUlsssE_EEvRNS_18TensorIteratorBaseERKT_EUliE_EEviT1_,"",@"SHT_CUDA_INFO"
	.sectionflags	@""
	.align	4


	//----- nvinfo : EIATTR_CUDA_API_VERSION
	.align		4
        /*0000*/ 	.byte	0x04, 0x37
        /*0002*/ 	.short	(.L_3060 - .L_3059)
.L_3059:
        /*0004*/ 	.word	0x00000082


	//----- nvinfo : EIATTR_KPARAM_INFO
	.align		4
.L_3060:
        /*0008*/ 	.byte	0x04, 0x17
        /*000a*/ 	.short	(.L_3062 - .L_3061)
.L_3061:
        /*000c*/ 	.word	0x00000000
        /*0010*/ 	.short	0x0001
        /*0012*/ 	.short	0x0008
        /*0014*/ 	.byte	0x00, 0xf0, 0xe1, 0x0b


	//----- nvinfo : EIATTR_KPARAM_INFO
	.align		4
.L_3062:
        /*0018*/ 	.byte	0x04, 0x17
        /*001a*/ 	.short	(.L_3064 - .L_3063)
.L_3063:
        /*001c*/ 	.word	0x00000000
        /*0020*/ 	.short	0x0000
        /*0022*/ 	.short	0x0000
        /*0024*/ 	.byte	0x00, 0xf0, 0x11, 0x00


	//----- nvinfo : EIATTR_SPARSE_MMA_MASK
	.align		4
.L_3064:
        /*0028*/ 	.byte	0x03, 0x50
        /*002a*/ 	.short	0x0000


	//----- nvinfo : EIATTR_MAXREG_COUNT
	.align		4
        /*002c*/ 	.byte	0x03, 0x1b
        /*002e*/ 	.short	0x0080


	//----- nvinfo : EIATTR_MERCURY_ISA_VERSION
	.align		4
        /*0030*/ 	.byte	0x03, 0x5f
        /*0032*/ 	.short	0x0101


	//----- nvinfo : EIATTR_EXIT_INSTR_OFFSETS
	.align		4
        /*0034*/ 	.byte	0x04, 0x1c
        /*0036*/ 	.short	(.L_3066 - .L_3065)


	//   ....[0]....
.L_3065:
        /*0038*/ 	.word	0x00004740


	//   ....[1]....
        /*003c*/ 	.word	0x00005e90


	//----- nvinfo : EIATTR_MAX_THREADS
	.align		4
.L_3066:
        /*0040*/ 	.byte	0x04, 0x05
        /*0042*/ 	.short	(.L_3068 - .L_3067)
.L_3067:
        /*0044*/ 	.word	0x00000080
        /*0048*/ 	.word	0x00000001
        /*004c*/ 	.word	0x00000001


	//----- nvinfo : EIATTR_CRS_STACK_SIZE
	.align		4
.L_3068:
        /*0050*/ 	.byte	0x04, 0x1e
        /*0052*/ 	.short	(.L_3070 - .L_3069)
.L_3069:
        /*0054*/ 	.word	0x00000000


	//----- nvinfo : EIATTR_CBANK_PARAM_SIZE
	.align		4
.L_3070:
        /*0058*/ 	.byte	0x03, 0x19
        /*005a*/ 	.short	0x0300


	//----- nvinfo : EIATTR_PARAM_CBANK
	.align		4
        /*005c*/ 	.byte	0x04, 0x0a
        /*005e*/ 	.short	(.L_3072 - .L_3071)
	.align		4
.L_3071:
        /*0060*/ 	.word	index@(.nv.constant0._ZN2at6native18elementwise_kernelILi128ELi4EZNS0_22gpu_kernel_impl_nocastIZZZNS0_54_GLOBAL__N__d8c5977b_16_LinearAlgebra_cu_140f0503_289316addr_kernel_cudaERNS_14TensorIteratorERKN3c106ScalarES9_ENKUlvE_clEvENKUlvE3_clEvEUlsssE_EEvRNS_18TensorIteratorBaseERKT_EUliE_EEviT1_)
        /*0064*/ 	.short	0x0210
        /*0066*/ 	.short	0x0300


	//----- nvinfo : EIATTR_SW_WAR
	.align		4
.L_3072:
        /*0068*/ 	.byte	0x04, 0x36
        /*006a*/ 	.short	(.L_3074 - .L_3073)
.L_3073:
        /*006c*/ 	.word	0x00000008
.L_3074:


//--------------------- .nv.info._ZN2at6native27unrolled_elementwise_kernelIZZZNS0_54_GLOBAL__N__d8c5977b_16_LinearAlgebra_cu_140f0503_289316addr_kernel_cudaERNS_14TensorIteratorERKN3c106ScalarES8_ENKUlvE_clEvENKUlvE3_clEvEUlsssE_St5arrayIPcLm4EELi4E23TrivialOffsetCalculatorILi3EjESF_ILi1EjENS0_6memory15LoadWithoutCastENSI_16StoreWithoutCastEEEviT_T0_T2_T3_T4_T5_ --------------------------
	.section	.nv.info._ZN2at6native27unrolled_elementwise_kernelIZZZNS0_54_GLOBAL__N__d8c5977b_16_LinearAlgebra_cu_140f0503_289316addr_kernel_cudaERNS_14TensorIteratorERKN3c106ScalarES8_ENKUlvE_clEvENKUlvE3_clEvEUlsssE_St5arrayIPcLm4EELi4E23TrivialOffsetCalculatorILi3EjESF_ILi1EjENS0_6memory15LoadWithoutCastENSI_16StoreWithoutCastEEEviT_T0_T2_T3_T4_T5_,"",@"SHT_CUDA_INFO"
	.sectionflags	@""
	.align	4


	//----- nvinfo : EIATTR_CUDA_API_VERSION
	.align		4
        /*0000*/ 	.byte	0x04, 0x37
        /*0002*/ 	.short	(.L_3076 - .L_3075)
.L_3075:
        /*0004*/ 	.word	0x00000082


	//----- nvinfo : EIATTR_KPARAM_INFO
	.align		4
.L_3076:
        /*0008*/ 	.byte	0x04, 0x17
        /*000a*/ 	.short	(.L_3078 - .L_3077)
.L_3077:
        /*000c*/ 	.word	0x00000000
        /*0010*/ 	.short	0x0006
        /*0012*/ 	.short	0x003b
        /*0014*/ 	.byte	0x00, 0xf0, 0x05, 0x00


	//----- nvinfo : EIATTR_KPARAM_INFO
	.align		4
.L_3078:
        /*0018*/ 	.byte	0x04, 0x17
        /*001a*/ 	.short	(.L_3080 - .L_3079)
.L_3079:
        /*001c*/ 	.word	0x00000000
        /*0020*/ 	.short	0x0005
        /*0022*/ 	.short	0x003a
        /*0024*/ 	.byte	0x00, 0xf0, 0x05, 0x00


	//----- nvinfo : EIATTR_KPARAM_INFO
	.align		4
.L_3080:
        /*0028*/ 	.byte	0x04, 0x17
        /*002a*/ 	.short	(.L_3082 - .L_3081)
.L_3081:
        /*002c*/ 	.word	0x00000000
        /*0030*/ 	.short	0x0004
        /*0032*/ 	.short	0x0039
        /*0034*/ 	.byte	0x00, 0xf0, 0x05, 0x00


	//----- nvinfo : EIATTR_KPARAM_INFO
	.align		4
.L_3082:
        /*0038*/ 	.byte	0x04, 0x17
        /*003a*/ 	.short	(.L_3084 - .L_3083)
.L_3083:
        /*003c*/ 	.word	0x00000000
        /*0040*/ 	.short	0x0003
        /*0042*/ 	.short	0x0038
        /*0044*/ 	.byte	0x00, 0xf0, 0x05, 0x00


	//----- nvinfo : EIATTR_KPARAM_INFO
	.align		4
.L_3084:
        /*0048*/ 	.byte	0x04, 0x17
        /*004a*/ 	.short	(.L_3086 - .L_3085)
.L_3085:
        /*004c*/ 	.word	0x00000000
        /*0050*/ 	.short	0x0002
        /*0052*/ 	.short	0x0018
        /*0054*/ 	.byte	0x00, 0xf0, 0x81, 0x00


	//----- nvinfo : EIATTR_KPARAM_INFO
	.align		4
.L_3086:
        /*0058*/ 	.byte	0x04, 0x17
        /*005a*/ 	.short	(.L_3088 - .L_3087)
.L_3087:
        /*005c*/ 	.word	0x00000000
        /*0060*/ 	.short	0x0001
        /*0062*/ 	.short	0x0008
        /*0064*/ 	.byte	0x00, 0xf0, 0x41, 0x00


	//----- nvinfo : EIATTR_KPARAM_INFO
	.align		4
.L_3088:
        /*0068*/ 	.byte	0x04, 0x17
        /*006a*/ 	.short	(.L_3090 - .L_3089)
.L_3089:
        /*006c*/ 	.word	0x00000000
        /*0070*/ 	.short	0x0000
        /*0072*/ 	.short	0x0000
        /*0074*/ 	.byte	0x00, 0xf0, 0x11, 0x00


	//----- nvinfo : EIATTR_SPARSE_MMA_MASK
	.align		4
.L_3090:
        /*0078*/ 	.byte	0x03, 0x50
        /*007a*/ 	.short	0x0000


	//----- nvinfo : EIATTR_MAXREG_COUNT
	.align		4
        /*007c*/ 	.byte	0x03, 0x1b
        /*007e*/ 	.short	0x00ff


	//----- nvinfo : EIATTR_MERCURY_ISA_VERSION
	.align		4
        /*0080*/ 	.byte	0x03, 0x5f
        /*0082*/ 	.short	0x0101


	//----- nvinfo : EIATTR_EXIT_INSTR_OFFSETS
	.align		4
        /*0084*/ 	.byte	0x04, 0x1c
        /*0086*/ 	.short	(.L_3092 - .L_3091)


	//   ....[0]....
.L_3091:
        /*0088*/ 	.word	0x000005e0


	//   ....[1]....
        /*008c*/ 	.word	0x00000660


	//----- nvinfo : EIATTR_MAX_THREADS
	.align		4
.L_3092:
        /*0090*/ 	.byte	0x04, 0x05
        /*0092*/ 	.short	(.L_3094 - .L_3093)
.L_3093:
        /*0094*/ 	.word	0x00000080
        /*0098*/ 	.word	0x00000001
        /*009c*/ 	.word	0x00000001


	//----- nvinfo : EIATTR_CRS_STACK_SIZE
	.align		4
.L_3094:
        /*00a0*/ 	.byte	0x04, 0x1e
        /*00a2*/ 	.short	(.L_3096 - .L_3095)
.L_3095:
        /*00a4*/ 	.word	0x00000000


	//----- nvinfo : EIATTR_CBANK_PARAM_SIZE
	.align		4
.L_3096:
        /*00a8*/ 	.byte	0x03, 0x19
        /*00aa*/ 	.short	0x003c


	//----- nvinfo : EIATTR_PARAM_CBANK
	.align		4
        /*00ac*/ 	.byte	0x04, 0x0a
        /*00ae*/ 	.short	(.L_3098 - .L_3097)
	.align		4
.L_3097:
        /*00b0*/ 	.word	index@(.nv.constant0._ZN2at6native27unrolled_elementwise_kernelIZZZNS0_54_GLOBAL__N__d8c5977b_16_LinearAlgebra_cu_140f0503_289316addr_kernel_cudaERNS_14TensorIteratorERKN3c106ScalarES8_ENKUlvE_clEvENKUlvE3_clEvEUlsssE_St5arrayIPcLm4EELi4E23TrivialOffsetCalculatorILi3EjESF_ILi1EjENS0_6memory15LoadWithoutCastENSI_16StoreWithoutCastEEEviT_T0_T2_T3_T4_T5_)
        /*00b4*/ 	.short	0x0210
        /*00b6*/ 	.short	0x003c


	//----- nvinfo : EIATTR_SW_WAR
	.align		4
.L_3098:
        /*00b8*/ 	.byte	0x04, 0x36
        /*00ba*/ 	.short	(.L_3100 - .L_3099)
.L_3099:
        /*00bc*/ 	.word	0x00000008
.L_3100:


//--------------------- .nv.info._ZN2at6native29vectorized_elementwise_kernelILi2EZZZNS0_54_GLOBAL__N__d8c5977b_16_LinearAlgebra_cu_140f0503_289316addr_kernel_cudaERNS_14TensorIteratorERKN3c106ScalarES8_ENKUlvE_clEvENKUlvE3_clEvEUlsssE_St5arrayIPcLm4EEEEviT0_T1_ --------------------------
	.section	.nv.info._ZN2at6native29vectorized_elementwise_kernelILi2EZZZNS0_54_GLOBAL__N__d8c5977b_16_LinearAlgebra_cu_140f0503_289316addr_kernel_cudaERNS_14TensorIteratorERKN3c106ScalarES8_ENKUlvE_clEvENKUlvE3_clEvEUlsssE_St5arrayIPcLm4EEEEviT0_T1_,"",@"SHT_CUDA_INFO"
	.sectionflags	@""
	.align	4


	//----- nvinfo : EIATTR_CUDA_API_VERSION
	.align		4
        /*0000*/ 	.byte	0x04, 0x37
        /*0002*/ 	.short	(.L_3102 - .L_3101)
.L_3101:
        /*0004*/ 	.word	0x00000082


	//----- nvinfo : EIATTR_KPARAM_INFO
	.align		4
.L_3102:
        /*0008*/ 	.byte	0x04, 0x17
        /*000a*/ 	.short	(.L_3104 - .L_3103)
.L_3103:
        /*000c*/ 	.word	0x00000000
        /*0010*/ 	.short	0x0002
        /*0012*/ 	.short	0x0018
        /*0014*/ 	.byte	0x00, 0xf0, 0x81, 0x00


	//----- nvinfo : EIATTR_KPARAM_INFO
	.align		4
.L_3104:
        /*0018*/ 	.byte	0x04, 0x17
        /*001a*/ 	.short	(.L_3106 - .L_3105)
.L_3105:
        /*001c*/ 	.word	0x00000000
        /*0020*/ 	.short	0x0001
        /*0022*/ 	.short	0x0008
        /*0024*/ 	.byte	0x00, 0xf0, 0x41, 0x00


	//----- nvinfo : EIATTR_KPARAM_INFO
	.align		4
.L_3106:
        /*0028*/ 	.byte	0x04, 0x17
        /*002a*/ 	.short	(.L_3108 - .L_3107)
.L_3107:
        /*002c*/ 	.word	0x00000000
        /*0030*/ 	.short	0x0000
        /*0032*/ 	.short	0x0000
        /*0034*/ 	.byte	0x00, 0xf0, 0x11, 0x00


	//----- nvinfo : EIATTR_SPARSE_MMA_MASK
	.align		4
.L_3108:
        /*0038*/ 	.byte	0x03, 0x50
        /*003a*/ 	.short	0x0000


	//----- nvinfo : EIATTR_MAXREG_COUNT
	.align		4
        /*003c*/ 	.byte	0x03, 0x1b
        /*003e*/ 	.short	0x00ff


	//----- nvinfo : EIATTR_MERCURY_ISA_VERSION
	.align		4
        /*0040*/ 	.byte	0x03, 0x5f
        /*0042*/ 	.short	0x0101


	//----- nvinfo : EIATTR_EXIT_INSTR_OFFSETS
	.align		4
        /*0044*/ 	.byte	0x04, 0x1c
        /*0046*/ 	.short	(.L_3110 - .L_3109)


	//   ....[0]....
.L_3109:
        /*0048*/ 	.word	0x000005c0


	//   ....[1]....
        /*004c*/ 	.word	0x00001240


	//   ....[2]....
        /*0050*/ 	.word	0x00001290


	//----- nvinfo : EIATTR_MAX_THREADS
	.align		4
.L_3110:
        /*0054*/ 	.byte	0x04, 0x05
        /*0056*/ 	.short	(.L_3112 - .L_3111)
.L_3111:
        /*0058*/ 	.word	0x00000080
        /*005c*/ 	.word	0x00000001
        /*0060*/ 	.word	0x00000001


	//----- nvinfo : EIATTR_CRS_STACK_SIZE
	.align		4
.L_3112:
        /*0064*/ 	.byte	0x04, 0x1e
        /*0066*/ 	.short	(.L_3114 - .L_3113)
.L_3113:
        /*0068*/ 	.word	0x00000000


	//----- nvinfo : EIATTR_CBANK_PARAM_SIZE
	.align		4
.L_3114:
        /*006c*/ 	.byte	0x03, 0x19
        /*006e*/ 	.short	0x0038


	//----- nvinfo : EIATTR_PARAM_CBANK
	.align		4
        /*0070*/ 	.byte	0x04, 0x0a
        /*0072*/ 	.short	(.L_3116 - .L_3115)
	.align		4
.L_3115:
        /*0074*/ 	.word	index@(.nv.constant0._ZN2at6native29vectorized_elementwise_kernelILi2EZZZNS0_54_GLOBAL__N__d8c5977b_16_LinearAlgebra_cu_140f0503_289316addr_kernel_cudaERNS_14TensorIteratorERKN3c106ScalarES8_ENKUlvE_clEvENKUlvE3_clEvEUlsssE_St5arrayIPcLm4EEEEviT0_T1_)
        /*0078*/ 	.short	0x0210
        /*007a*/ 	.short	0x0038


	//----- nvinfo : EIATTR_SW_WAR
	.align		4
.L_3116:
        /*007c*/ 	.byte	0x04, 0x36
        /*007e*/ 	.short	(.L_3118 - .L_3117)
.L_3117:
        /*0080*/ 	.word	0x00000008
.L_3118:


//--------------------- .nv.info._ZN2at6native29vectorized_elementwise_kernelILi4EZZZNS0_54_GLOBAL__N__d8c5977b_16_LinearAlgebra_cu_140f0503_289316addr_kernel_cudaERNS_14TensorIteratorERKN3c106ScalarES8_ENKUlvE_clEvENKUlvE3_clEvEUlsssE_St5arrayIPcLm4EEEEviT0_T1_ --------------------------
	.section	.nv.info._ZN2at6native29vectorized_elementwise_kernelILi4EZZZNS0_54_GLOBAL__N__d8c5977b_16_LinearAlgebra_cu_140f0503_289316addr_kernel_cudaERNS_14TensorIteratorERKN3c106ScalarES8_ENKUlvE_clEvENKUlvE3_clEvEUlsssE_St5arrayIPcLm4EEEEviT0_T1_,"",@"SHT_CUDA_INFO"
	.sectionflags	@""
	.align	4


	//----- nvinfo : EIATTR_CUDA_API_VERSION
	.align		4
        /*0000*/ 	.byte	0x04, 0x37
        /*0002*/ 	.short	(.L_3120 - .L_3119)
.L_3119:
        /*0004*/ 	.word	0x00000082


	//----- nvinfo : EIATTR_KPARAM_INFO
	.align		4
.L_3120:
        /*0008*/ 	.byte	0x04, 0x17
        /*000a*/ 	.short	(.L_3122 - .L_3121)
.L_3121:
        /*000c*/ 	.word	0x00000000
        /*0010*/ 	.short	0x0002
        /*0012*/ 	.short	0x0018
        /*0014*/ 	.byte	0x00, 0xf0, 0x81, 0x00


	//----- nvinfo : EIATTR_KPARAM_INFO
	.align		4
.L_3122:
        /*0018*/ 	.byte	0x04, 0x17
        /*001a*/ 	.short	(.L_3124 - .L_3123)
.L_3123:
        /*001c*/ 	.word	0x00000000
        /*0020*/ 	.short	0x0001
        /*0022*/ 	.short	0x0008
        /*0024*/ 	.byte	0x00, 0xf0, 0x41, 0x00


	//----- nvinfo : EIATTR_KPARAM_INFO
	.align		4
.L_3124:
        /*0028*/ 	.byte	0x04, 0x17
        /*002a*/ 	.short	(.L_3126 - .L_3125)
.L_3125:
        /*002c*/ 	.word	0x00000000
        /*0030*/ 	.short	0x0000
        /*0032*/ 	.short	0x0000
        /*0034*/ 	.byte	0x00, 0xf0, 0x11, 0x00


	//----- nvinfo : EIATTR_SPARSE_MMA_MASK
	.align		4
.L_3126:
        /*0038*/ 	.byte	0x03, 0x50
        /*003a*/ 	.short	0x0000


	//----- nvinfo : EIATTR_MAXREG_COUNT
	.align		4
        /*003c*/ 	.byte	0x03, 0x1b
        /*003e*/ 	.short	0x00ff


	//----- nvinfo : EIATTR_MERCURY_ISA_VERSION
	.align		4
        /*0040*/ 	.byte	0x03, 0x5f
        /*0042*/ 	.short	0x0101


	//----- nvinfo : EIATTR_EXIT_INSTR_OFFSETS
	.align		4
        /*0044*/ 	.byte	0x04, 0x1c
        /*0046*/ 	.short	(.L_3128 - .L_3127)


	//   ....[0]....
.L_3127:
        /*0048*/ 	.word	0x00000530


	//   ....[1]....
        /*004c*/ 	.word	0x000011b0


	//   ....[2]....
        /*0050*/ 	.word	0x00001200


	//----- nvinfo : EIATTR_MAX_THREADS
	.align		4
.L_3128:
        /*0054*/ 	.byte	0x04, 0x05
        /*0056*/ 	.short	(.L_3130 - .L_3129)
.L_3129:
        /*0058*/ 	.word	0x00000080
        /*005c*/ 	.word	0x00000001
        /*0060*/ 	.word	0x00000001


	//----- nvinfo : EIATTR_CRS_STACK_SIZE
	.align		4
.L_3130:
        /*0064*/ 	.byte	0x04, 0x1e
        /*0066*/ 	.short	(.L_3132 - .L_3131)
.L_3131:
        /*0068*/ 	.word	0x00000000


	//----- nvinfo : EIATTR_CBANK_PARAM_SIZE
	.align		4
.L_3132:
        /*006c*/ 	.byte	0x03, 0x19
        /*006e*/ 	.short	0x0038


	//----- nvinfo : EIATTR_PARAM_CBANK
	.align		4
        /*0070*/ 	.byte	0x04, 0x0a
        /*0072*/ 	.short	(.L_3134 - .L_3133)
	.align		4
.L_3133:
        /*0074*/ 	.word	index@(.nv.constant0._ZN2at6native29vectorized_elementwise_kernelILi4EZZZNS0_54_GLOBAL__N__d8c5977b_16_LinearAlgebra_cu_140f0503_289316addr_kernel_cudaERNS_14TensorIteratorERKN3c106ScalarES8_ENKUlvE_clEvENKUlvE3_clEvEUlsssE_St5arrayIPcLm4EEEEviT0_T1_)
        /*0078*/ 	.short	0x0210
        /*007a*/ 	.short	0x0038


	//----- nvinfo : EIATTR_SW_WAR
	.align		4
.L_3134:
        /*007c*/ 	.byte	0x04, 0x36
        /*007e*/ 	.short	(.L_3136 - .L_3135)
.L_3135:
        /*0080*/ 	.word	0x00000008
.L_3136:


//--------------------- .nv.info._ZN2at6native29vectorized_elementwise_kernelILi8EZZZNS0_54_GLOBAL__N__d8c5977b_16_LinearAlgebra_cu_140f0503_289316addr_kernel_cudaERNS_14TensorIteratorERKN3c106ScalarES8_ENKUlvE_clEvENKUlvE3_clEvEUlsssE_St5arrayIPcLm4EEEEviT0_T1_ --------------------------
	.section	.nv.info._ZN2at6native29vectorized_elementwise_kernelILi8EZZZNS0_54_GLOBAL__N__d8c5977b_16_LinearAlgebra_cu_140f0503_289316addr_kernel_cudaERNS_14TensorIteratorERKN3c106ScalarES8_ENKUlvE_clEvENKUlvE3_clEvEUlsssE_St5arrayIPcLm4EEEEviT0_T1_,"",@"SHT_CUDA_INFO"
	.sectionflags	@""
	.align	4


	//----- nvinfo : EIATTR_CUDA_API_VERSION
	.align		4
        /*0000*/ 	.byte	0x04, 0x37
        /*0002*/ 	.short	(.L_3138 - .L_3137)
.L_3137:
        /*0004*/ 	.word	0x00000082


	//----- nvinfo : EIATTR_KPARAM_INFO
	.align		4
.L_3138:
        /*0008*/ 	.byte	0x04, 0x17
        /*000a*/ 	.short	(.L_3140 - .L_3139)
.L_3139:
        /*000c*/ 	.word	0x00000000
        /*0010*/ 	.short	0x0002
        /*0012*/ 	.short	0x0018
        /*0014*/ 	.byte	0x00, 0xf0, 0x81, 0x00


	//----- nvinfo : EIATTR_KPARAM_INFO
	.align		4
.L_3140:
        /*0018*/ 	.byte	0x04, 0x17
        /*001a*/ 	.short	(.L_3142 - .L_3141)
.L_3141:
        /*001c*/ 	.word	0x00000000
        /*0020*/ 	.short	0x0001
        /*0022*/ 	.short	0x0008
        /*0024*/ 	.byte	0x00, 0xf0, 0x41, 0x00


	//----- nvinfo : EIATTR_KPARAM_INFO
	.align		4
.L_3142:
        /*0028*/ 	.byte	0x04, 0x17
        /*002a*/ 	.short	(.L_3144 - .L_3143)
.L_3143:
        /*002c*/ 	.word	0x00000000
        /*0030*/ 	.short	0x0000
        /*0032*/ 	.short	0x0000
        /*0034*/ 	.byte	0x00, 0xf0, 0x11, 0x00


	//----- nvinfo : EIATTR_SPARSE_MMA_MASK
	.align		4
.L_3144:
        /*0038*/ 	.byte	0x03, 0x50
        /*003a*/ 	.short	0x0000


	//----- nvinfo : EIATTR_MAXREG_COUNT
	.align		4
        /*003c*/ 	.byte	0x03, 0x1b
        /*003e*/ 	.short	0x00ff


	//----- nvinfo : EIATTR_MERCURY_ISA_VERSION
	.align		4
        /*0040*/ 	.byte	0x03, 0x5f
        /*0042*/ 	.short	0x0101


	//----- nvinfo : EIATTR_EXIT_INSTR_OFFSETS
	.align		4
        /*0044*/ 	.byte	0x04, 0x1c
        /*0046*/ 	.short	(.L_3146 - .L_3145)


	//   ....[0]....
.L_3145:
        /*0048*/ 	.word	0x000004e0


	//   ....[1]....
        /*004c*/ 	.word	0x00001160


	//   ....[2]....
        /*0050*/ 	.word	0x000011b0


	//----- nvinfo : EIATTR_MAX_THREADS
	.align		4
.L_3146:
        /*0054*/ 	.byte	0x04, 0x05
        /*0056*/ 	.short	(.L_3148 - .L_3147)
.L_3147:
        /*0058*/ 	.word	0x00000080
        /*005c*/ 	.word	0x00000001
        /*0060*/ 	.word	0x00000001


	//----- nvinfo : EIATTR_CRS_STACK_SIZE
	.align		4
.L_3148:
        /*0064*/ 	.byte	0x04, 0x1e
        /*0066*/ 	.short	(.L_3150 - .L_3149)
.L_3149:
        /*0068*/ 	.word	0x00000000


	//----- nvinfo : EIATTR_CBANK_PARAM_SIZE
	.align		4
.L_3150:
        /*006c*/ 	.byte	0x03, 0x19
        /*006e*/ 	.short	0x0038


	//----- nvinfo : EIATTR_PARAM_CBANK
	.align		4
        /*0070*/ 	.byte	0x04, 0x0a
        /*0072*/ 	.short	(.L_3152 - .L_3151)
	.align		4
.L_3151:
        /*0074*/ 	.word	index@(.nv.constant0._ZN2at6native29vectorized_elementwise_kernelILi8EZZZNS0_54_GLOBAL__N__d8c5977b_16_LinearAlgebra_cu_140f0503_289316addr_kernel_cudaERNS_14TensorIteratorERKN3c106ScalarES8_ENKUlvE_clEvENKUlvE3_clEvEUlsssE_St5arrayIPcLm4EEEEviT0_T1_)
        /*0078*/ 	.short	0x0210
        /*007a*/ 	.short	0x0038


	//----- nvinfo : EIATTR_SW_WAR
	.align		4
.L_3152:
        /*007c*/ 	.byte	0x04, 0x36
        /*007e*/ 	.short	(.L_3154 - .L_3153)
.L_3153:
        /*0080*/ 	.word	0x00000008
.L_3154:


//--------------------- .nv.info._ZN2at6native18elementwise_kernelILi128ELi4EZNS0_15gpu_kernel_implIZZZNS0_54_GLOBAL__N__d8c5977b_16_LinearAlgebra_cu_140f0503_289316addr_kernel_cudaERNS_14TensorIteratorERKN3c106ScalarES9_ENKUlvE_clEvENKUlvE2_clEvEUllllE0_EEvRNS_18TensorIteratorBaseERKT_EUliE_EEviT1_ --------------------------
	.section	.nv.info._ZN2at6native18elementwise_kernelILi128ELi4EZNS0_15gpu_kernel_implIZZZNS0_54_GLOBAL__N__d8c5977b_16_LinearAlgebra_cu_140f0503_289316addr_kernel_cudaERNS_14TensorIteratorERKN3c106ScalarES9_ENKUlvE_clEvENKUlvE2_clEvEUllllE0_EEvRNS_18TensorIteratorBaseERKT_EUliE_EEviT1_,"",@"SHT_CUDA_INFO"
	.sectionflags	@""
	.align	4


	//----- nvinfo : EIATTR_CUDA_API_VERSION
	.align		4
        /*0000*/ 	.byte	0x04, 0x37
        /*0002*/ 	.short	(.L_3156 - .L_3155)
.L_3155:
        /*0004*/ 	.word	0x00000082


	//----- nvinfo : EIATTR_KPARAM_INFO
	.align		4
.L_3156:
        /*0008*/ 	.byte	0x04, 0x17
        /*000a*/ 	.short	(.L_3158 - .L_3157)
.L_3157:
        /*000c*/ 	.word	0x00000000
        /*0010*/ 	.short	0x0001
        /*0012*/ 	.short	0x0008
        /*0014*/ 	.byte	0x00, 0xf0, 0x21, 0x0c


	//----- nvinfo : EIATTR_KPARAM_INFO
	.align		4
.L_3158:
        /*0018*/ 	.byte	0x04, 0x17
        /*001a*/ 	.short	(.L_3160 - .L_3159)
.L_3159:
        /*001c*/ 	.word	0x00000000
        /*0020*/ 	.short	0x0000
        /*0022*/ 	.short	0x0000
        /*0024*/ 	.byte	0x00, 0xf0, 0x11, 0x00


	//----- nvinfo : EIATTR_SPARSE_MMA_MASK
	.align		4
.L_3160:
        /*0028*/ 	.byte	0x03, 0x50
        /*002a*/ 	.short	0x0000


	//----- nvinfo : EIATTR_MAXREG_COUNT
	.align		4
        /*002c*/ 	.byte	0x03, 0x1b
        /*002e*/ 	.short	0x0080


	//----- nvinfo : EIATTR_EXTERNS
	.align		4
        /*0030*/ 	.byte	0x04, 0x0f
        /*0032*/ 	.short	(.L_3162 - .L_3161)


	//   ....[0]....
	.align		4
.L_3161:
        /*0034*/ 	.word	index@(__assertfail)


	//----- nvinfo : EIATTR_MERCURY_ISA_VERSION
	.align		4
.L_3162:
        /*0038*/ 	.byte	0x03, 0x5f
        /*003a*/ 	.short	0x0101


	//----- nvinfo : EIATTR_SYSCALL_OFFSETS
	.align		4
        /*003c*/ 	.byte	0x04, 0x46
        /*003e*/ 	.short	(.L_3164 - .L_3163)


	//   ....[0]....
.L_3163:
        /*0040*/ 	.word	0x000026a0


	//   ....[1]....
        /*0044*/ 	.word	0x00003510


	//   ....[2]....
        /*0048*/ 	.word	0x00004380


	//   ....[3]....
        /*004c*/ 	.word	0x000052d0


	//   ....[4]....
        /*0050*/ 	.word	0x00007980


	//   ....[5]....
        /*0054*/ 	.word	0x000087f0


	//   ....[6]....
        /*0058*/ 	.word	0x00009660


	//   ....[7]....
        /*005c*/ 	.word	0x0000a5b0


	//   ....[8]....
        /*0060*/ 	.word	0x0000cc50


	//   ....[9]....
        /*0064*/ 	.word	0x0000dac0


	//   ....[10]....
        /*0068*/ 	.word	0x0000e930


	//   ....[11]....
        /*006c*/ 	.word	0x0000f880


	//   ....[12]....
        /*0070*/ 	.word	0x00011f10


	//   ....[13]....
        /*0074*/ 	.word	0x00012d80


	//   ....[14]....
        /*0078*/ 	.word	0x00013bf0


	//   ....[15]....
        /*007c*/ 	.word	0x00014b40


	//----- nvinfo : EIATTR_EXIT_INSTR_OFFSETS
	.align		4
.L_3164:
        /*0080*/ 	.byte	0x04, 0x1c
        /*0082*/ 	.short	(.L_3166 - .L_3165)


	//   ....[0]....
.L_3165:
        /*0084*/ 	.word	0x0000f910


	//   ....[1]....
        /*0088*/ 	.word	0x00013e30


	//   ....[2]....
        /*008c*/ 	.word	0x00013e50


	//   ....[3]....
        /*0090*/ 	.word	0x00013ed0


	//   ....[4]....
        /*0094*/ 	.word	0x00013ef0


	//   ....[5]....
        /*0098*/ 	.word	0x00013f10


	//   ....[6]....
        /*009c*/ 	.word	0x00013fa0


	//   ....[7]....
        /*00a0*/ 	.word	0x00013fe0


	//   ....[8]....
        /*00a4*/ 	.word	0x00014080


	//   ....[9]....
        /*00a8*/ 	.word	0x000140d0


	//   ....[10]....
        /*00ac*/ 	.word	0x00014100


	//   ....[11]....
        /*00b0*/ 	.word	0x000141d0


	//   ....[12]....
        /*00b4*/ 	.word	0x00014210


	//   ....[13]....
        /*00b8*/ 	.word	0x000143a0


	//   ....[14]....
        /*00bc*/ 	.word	0x00014500


	//   ....[15]....
        /*00c0*/ 	.word	0x00014540


	//   ....[16]....
        /*00c4*/ 	.word	0x000145e0


	//   ....[17]....
        /*00c8*/ 	.word	0x00014760


	//   ....[18]....
        /*00cc*/ 	.word	0x000148e0


	//   ....[19]....
        /*00d0*/ 	.word	0x00014a40


	//   ....[20]....
        /*00d4*/ 	.word	0x00014b50


	//   ....[21]....
        /*00d8*/ 	.word	0x00014b70


	//   ....[22]....
        /*00dc*/ 	.word	0x00014b90


	//----- nvinfo : EIATTR_MAX_THREADS
	.align		4
.L_3166:
        /*00e0*/ 	.byte	0x04, 0x05
        /*00e2*/ 	.short	(.L_3168 - .L_3167)
.L_3167:
        /*00e4*/ 	.word	0x00000080
        /*00e8*/ 	.word	0x00000001
        /*00ec*/ 	.word	0x00000001


	//----- nvinfo : EIATTR_CRS_STACK_SIZE
	.align		4
.L_3168:
        /*00f0*/ 	.byte	0x04, 0x1e
        /*00f2*/ 	.short	(.L_3170 - .L_3169)
.L_3169:
        /*00f4*/ 	.word	0x00000000


	//----- nvinfo : EIATTR_CBANK_PARAM_SIZE
	.align		4
.L_3170:
        /*00f8*/ 	.byte	0x03, 0x19
        /*00fa*/ 	.short	0x0310


	//----- nvinfo : EIATTR_PARAM_CBANK
	.align		4
        /*00fc*/ 	.byte	0x04, 0x0a
        /*00fe*/ 	.short	(.L_3172 - .L_3171)
	.align		4
.L_3171:
        /*0100*/ 	.word	index@(.nv.constant0._ZN2at6native18elementwise_kernelILi128ELi4EZNS0_15gpu_kernel_implIZZZNS0_54_GLOBAL__N__d8c5977b_16_LinearAlgebra_cu_140f0503_289316addr_kernel_cudaERNS_14TensorIteratorERKN3c106ScalarES9_ENKUlvE_clEvENKUlvE2_clEvEUllllE0_EEvRNS_18TensorIteratorBaseERKT_EUliE_EEviT1_)
        /*0104*/ 	.short	0x0210
        /*0106*/ 	.short	0x0310


	//----- nvinfo : EIATTR_SW_WAR
	.align		4
.L_3172:
        /*0108*/ 	.byte	0x04, 0x36
        /*010a*/ 	.short	(.L_3174 - .L_3173)
.L_3173:
        /*010c*/ 	.word	0x00000008
.L_3174:


//--------------------- .nv.info._ZN2at6native27unrolled_elementwise_kernelIZZZNS0_54_GLOBAL__N__d8c5977b_16_LinearAlgebra_cu_140f0503_289316addr_kernel_cudaERNS_14TensorIteratorERKN3c106ScalarES8_ENKUlvE_clEvENKUlvE2_clEvEUllllE0_St5arrayIPcLm4EELi4E23TrivialOffsetCalculatorILi3EjESF_ILi1EjENS0_6memory12LoadWithCastILi3EEENSI_13StoreWithCastILi1EEEEEviT_T0_T2_T3_T4_T5_ --------------------------
	.section	.nv.info._ZN2at6native27unrolled_elementwise_kernelIZZZNS0_54_GLOBAL__N__d8c5977b_16_LinearAlgebra_cu_140f0503_289316addr_kernel_cudaERNS_14TensorIteratorERKN3c106ScalarES8_ENKUlvE_clEvENKUlvE2_clEvEUllllE0_St5arrayIPcLm4EELi4E23TrivialOffsetCalculatorILi3EjESF_ILi1EjENS0_6memory12LoadWithCastILi3EEENSI_13StoreWithCastILi1EEEEEviT_T0_T2_T3_T4_T5_,"",@"SHT_CUDA_INFO"
	.sectionflags	@""
	.align	4


	//----- nvinfo : EIATTR_CUDA_API_VERSION
	.align		4
        /*0000*/ 	.byte	0x04, 0x37
        /*0002*/ 	.short	(.L_3176 - .L_3175)
.L_3175:
        /*0004*/ 	.word	0x00000082


	//----- nvinfo : EIATTR_KPARAM_INFO
	.align		4
.L_3176:
        /*0008*/ 	.byte	0x04, 0x17
        /*000a*/ 	.short	(.L_3178 - .L_3177)
.L_3177:
        /*000c*/ 	.word	0x00000000
        /*0010*/ 	.short	0x0006
        /*0012*/ 	.short	0x0054
        /*0014*/ 	.byte	0x00, 0xf0, 0x21, 0x00


	//----- nvinfo : EIATTR_KPARAM_INFO
	.align		4
.L_3178:
        /*0018*/ 	.byte	0x04, 0x17
        /*001a*/ 	.short	(.L_3180 - .L_3179)
.L_3179:
        /*001c*/ 	.word	0x00000000
        /*0020*/ 	.short	0x0005
        /*0022*/ 	.short	0x0044
        /*0024*/ 	.byte	0x00, 0xf0, 0x41, 0x00


	//----- nvinfo : EIATTR_KPARAM_INFO
	.align		4
.L_3180:
        /*0028*/ 	.byte	0x04, 0x17
        /*002a*/ 	.short	(.L_3182 - .L_3181)
.L_3181:
        /*002c*/ 	.word	0x00000000
        /*0030*/ 	.short	0x0004
        /*0032*/ 	.short	0x0041
        /*0034*/ 	.byte	0x00, 0xf0, 0x05, 0x00


	//----- nvinfo : EIATTR_KPARAM_INFO
	.align		4
.L_3182:
        /*0038*/ 	.byte	0x04, 0x17
        /*003a*/ 	.short	(.L_3184 - .L_3183)
.L_3183:
        /*003c*/ 	.word	0x00000000
        /*0040*/ 	.short	0x0003
        /*0042*/ 	.short	0x0040
        /*0044*/ 	.byte	0x00, 0xf0, 0x05, 0x00


	//----- nvinfo : EIATTR_KPARAM_INFO
	.align		4
.L_3184:
        /*0048*/ 	.byte	0x04, 0x17
        /*004a*/ 	.short	(.L_3186 - .L_3185)
.L_3185:
        /*004c*/ 	.word	0x00000000
        /*0050*/ 	.short	0x0002
        /*0052*/ 	.short	0x0020
        /*0054*/ 	.byte	0x00, 0xf0, 0x81, 0x00


	//----- nvinfo : EIATTR_KPARAM_INFO
	.align		4
.L_3186:
        /*0058*/ 	.byte	0x04, 0x17
        /*005a*/ 	.short	(.L_3188 - .L_3187)
.L_3187:
        /*005c*/ 	.word	0x00000000
        /*0060*/ 	.short	0x0001
        /*0062*/ 	.short	0x0008
        /*0064*/ 	.byte	0x00, 0xf0, 0x61, 0x00


	//----- nvinfo : EIATTR_KPARAM_INFO
	.align		4
.L_3188:
        /*0068*/ 	.byte	0x04, 0x17
        /*006a*/ 	.short	(.L_3190 - .L_3189)
.L_3189:
        /*006c*/ 	.word	0x00000000
        /*0070*/ 	.short	0x0000
        /*0072*/ 	.short	0x0000
        /*0074*/ 	.byte	0x00, 0xf0, 0x11, 0x00


	//----- nvinfo : EIATTR_SPARSE_MMA_MASK
	.align		4
.L_3190:
        /*0078*/ 	.byte	0x03, 0x50
        /*007a*/ 	.short	0x0000


	//----- nvinfo : EIATTR_MAXREG_COUNT
	.align		4
        /*007c*/ 	.byte	0x03, 0x1b
        /*007e*/ 	.short	0x00ff


	//----- nvinfo : EIATTR_EXTERNS
	.align		4
        /*0080*/ 	.byte	0x04, 0x0f
        /*0082*/ 	.short	(.L_3192 - .L_3191)


	//   ....[0]....
	.align		4
.L_3191:
        /*0084*/ 	.word	index@(__assertfail)


	//----- nvinfo : EIATTR_MERCURY_ISA_VERSION
	.align		4
.L_3192:
        /*0088*/ 	.byte	0x03, 0x5f
        /*008a*/ 	.short	0x0101


	//----- nvinfo : EIATTR_SYSCALL_OFFSETS
	.align		4
        /*008c*/ 	.byte	0x04, 0x46
        /*008e*/ 	.short	(.L_3194 - .L_3193)


	//   ....[0]....
.L_3193:
        /*0090*/ 	.word	0x00000f20


	//   ....[1]....
        /*0094*/ 	.word	0x00001da0


	//   ....[2]....
        /*0098*/ 	.word	0x00002c20


	//   ....[3]....
        /*009c*/ 	.word	0x00003b20


	//   ....[4]....
        /*00a0*/ 	.word	0x000049a0


	//   ....[5]....
        /*00a4*/ 	.word	0x00005820


	//   ....[6]....
        /*00a8*/ 	.word	0x00006740


	//   ....[7]....
        /*00ac*/ 	.word	0x000075c0


	//   ....[8]....
        /*00b0*/ 	.word	0x00008440


	//   ....[9]....
        /*00b4*/ 	.word	0x00009340


	//   ....[10]....
        /*00b8*/ 	.word	0x0000a1d0


	//   ....[11]....
        /*00bc*/ 	.word	0x0000b060


	//   ....[12]....
        /*00c0*/ 	.word	0x0000c400


	//   ....[13]....
        /*00c4*/ 	.word	0x0000d2e0


	//   ....[14]....
        /*00c8*/ 	.word	0x0000e180


	//   ....[15]....
        /*00cc*/ 	.word	0x0000f040


	//----- nvinfo : EIATTR_EXIT_INSTR_OFFSETS
	.align		4
.L_3194:
        /*00d0*/ 	.byte	0x04, 0x1c
        /*00d2*/ 	.short	(.L_3196 - .L_3195)


	//   ....[0]....
.L_3195:
        /*00d4*/ 	.word	0x0000e200


	//   ....[1]....
        /*00d8*/ 	.word	0x0000e330


	//   ....[2]....
        /*00dc*/ 	.word	0x0000e350


	//   ....[3]....
        /*00e0*/ 	.word	0x0000e3d0


	//   ....[4]....
        /*00e4*/ 	.word	0x0000e3f0


	//   ....[5]....
        /*00e8*/ 	.word	0x0000e410


	//   ....[6]....
        /*00ec*/ 	.word	0x0000e4a0


	//   ....[7]....
        /*00f0*/ 	.word	0x0000e4e0


	//   ....[8]....
        /*00f4*/ 	.word	0x0000e580


	//   ....[9]....
        /*00f8*/ 	.word	0x0000e5d0


	//   ....[10]....
        /*00fc*/ 	.word	0x0000e600


	//   ....[11]....
        /*0100*/ 	.word	0x0000e6d0


	//   ....[12]....
        /*0104*/ 	.word	0x0000e710


	//   ....[13]....
        /*0108*/ 	.word	0x0000e8a0


	//   ....[14]....
        /*010c*/ 	.word	0x0000ea00


	//   ....[15]....
        /*0110*/ 	.word	0x0000ea40


	//   ....[16]....
        /*0114*/ 	.word	0x0000eae0


	//   ....[17]....
        /*0118*/ 	.word	0x0000ec60


	//   ....[18]....
        /*011c*/ 	.word	0x0000ede0


	//   ....[19]....
        /*0120*/ 	.word	0x0000ef40


	//   ....[20]....
        /*0124*/ 	.word	0x0000f050


	//   ....[21]....
        /*0128*/ 	.word	0x0000f070


	//   ....[22]....
        /*012c*/ 	.word	0x0000f090


	//----- nvinfo : EIATTR_MAX_THREADS
	.align		4
.L_3196:
        /*0130*/ 	.byte	0x04, 0x05
        /*0132*/ 	.short	(.L_3198 - .L_3197)
.L_3197:
        /*0134*/ 	.word	0x00000080
        /*0138*/ 	.word	0x00000001
        /*013c*/ 	.word	0x00000001


	//----- nvinfo : EIATTR_CRS_STACK_SIZE
	.align		4
.L_3198:
        /*0140*/ 	.byte	0x04, 0x1e
        /*0142*/ 	.short	(.L_3200 - .L_3199)
.L_3199:
        /*0144*/ 	.word	0x00000000


	//----- nvinfo : EIATTR_CBANK_PARAM_SIZE
	.align		4
.L_3200:
        /*0148*/ 	.byte	0x03, 0x19
        /*014a*/ 	.short	0x005c


	//----- nvinfo : EIATTR_PARAM_CBANK
	.align		4
        /*014c*/ 	.byte	0x04, 0x0a
        /*014e*/ 	.short	(.L_3202 - .L_3201)
	.align		4
.L_3201:
        /*0150*/ 	.word	index@(.nv.constant0._ZN2at6native27unrolled_elementwise_kernelIZZZNS0_54_GLOBAL__N__d8c5977b_16_LinearAlgebra_cu_140f0503_289316addr_kernel_cudaERNS_14TensorIteratorERKN3c106ScalarES8_ENKUlvE_clEvENKUlvE2_clEvEUllllE0_St5arrayIPcLm4EELi4E23TrivialOffsetCalculatorILi3EjESF_ILi1EjENS0_6memory12LoadWithCastILi3EEENSI_13StoreWithCastILi1EEEEEviT_T0_T2_T3_T4_T5_)
        /*0154*/ 	.short	0x0210
        /*0156*/ 	.short	0x005c


	//----- nvinfo : EIATTR_SW_WAR
	.align		4
.L_3202:
        /*0158*/ 	.byte	0x04, 0x36
        /*015a*/ 	.short	(.L_3204 - .L_3203)
.L_3203:
        /*015c*/ 	.word	0x00000008
.L_3204:


//--------------------- .nv.info._ZN2at6native18elementwise_kernelILi128ELi2EZNS0_22gpu_kernel_impl_nocastIZZZNS0_54_GLOBAL__N__d8c5977b_16_LinearAlgebra_cu_140f0503_289316addr_kernel_cudaERNS_14TensorIteratorERKN3c106ScalarES9_ENKUlvE_clEvENKUlvE2_clEvEUllllE0_EEvRNS_18TensorIteratorBaseERKT_EUliE_EEviT1_ --------------------------
	.section	.nv.info._ZN2at6native18elementwise_kernelILi128ELi2EZNS0_22gpu_kernel_impl_nocastIZZZNS0_54_GLOBAL__N__d8c5977b_16_LinearAlgebra_cu_140f0503_289316addr_kernel_cudaERNS_14TensorIteratorERKN3c106ScalarES9_ENKUlvE_clEvENKUlvE2_clEvEUllllE0_EEvRNS_18TensorIteratorBaseERKT_EUliE_EEviT1_,"",@"SHT_CUDA_INFO"
	.sectionflags	@""
	.align	4


	//----- nvinfo : EIATTR_CUDA_API_VERSION
	.align		4
        /*0000*/ 	.byte	0x04, 0x37
        /*0002*/ 	.short	(.L_3206 - .L_3205)
.L_3205:
        /*0004*/ 	.word	0x00000082


	//----- nvinfo : EIATTR_KPARAM_INFO
	.align		4
.L_3206:
        /*0008*/ 	.byte	0x04, 0x17
        /*000a*/ 	.short	(.L_3208 - .L_3207)
.L_3207:
        /*000c*/ 	.word	0x00000000
        /*0010*/ 	.short	0x0001
        /*0012*/ 	.short	0x0008
        /*0014*/ 	.byte	0x00, 0xf0, 0x01, 0x0c


	//----- nvinfo : EIATTR_KPARAM_INFO
	.align		4
.L_3208:
        /*0018*/ 	.byte	0x04, 0x17
        /*001a*/ 	.short	(.L_3210 - .L_3209)
.L_3209:
        /*001c*/ 	.word	0x00000000
        /*0020*/ 	.short	0x0000
        /*0022*/ 	.short	0x0000
        /*0024*/ 	.byte	0x00, 0xf0, 0x11, 0x00


	//----- nvinfo : EIATTR_SPARSE_MMA_MASK
	.align		4
.L_3210:
        /*0028*/ 	.byte	0x03, 0x50
        /*002a*/ 	.short	0x0000


	//----- nvinfo : EIATTR_MAXREG_COUNT
	.align		4
        /*002c*/ 	.byte	0x03, 0x1b
        /*002e*/ 	.short	0x0080


	//----- nvinfo : EIATTR_MERCURY_ISA_VERSION
	.align		4
        /*0030*/ 	.byte	0x03, 0x5f
        /*0032*/ 	.short	0x0101


	//----- nvinfo : EIATTR_EXIT_INSTR_OFFSETS
	.align		4
        /*0034*/ 	.byte	0x04, 0x1c
        /*0036*/ 	.short	(.L_3212 - .L_3211)


	//   ....[0]....
.L_3211:
        /*0038*/ 	.word	0x00001a50


	//   ....[1]....
        /*003c*/ 	.word	0x000033f0


	//----- nvinfo : EIATTR_MAX_THREADS
	.align		4
.L_3212:
        /*0040*/ 	.byte	0x04, 0x05
        /*0042*/ 	.short	(.L_3214 - .L_3213)
.L_3213:
        /*0044*/ 	.word	0x00000080
        /*0048*/ 	.word	0x00000001
        /*004c*/ 	.word	0x00000001


	//----- nvinfo : EIATTR_CRS_STACK_SIZE
	.align		4
.L_3214:
        /*0050*/ 	.byte	0x04, 0x1e
        /*0052*/ 	.short	(.L_3216 - .L_3215)
.L_3215:
        /*0054*/ 	.word	0x00000000


	//----- nvinfo : EIATTR_CBANK_PARAM_SIZE
	.align		4
.L_3216:
        /*0058*/ 	.byte	0x03, 0x19
        /*005a*/ 	.short	0x0308


	//----- nvinfo : EIATTR_PARAM_CBANK
	.align		4
        /*005c*/ 	.byte	0x04, 0x0a
        /*005e*/ 	.short	(.L_3218 - .L_3217)
	.align		4
.L_3217:
        /*0060*/ 	.word	index@(.nv.constant0._ZN2at6native18elementwise_kernelILi128ELi2EZNS0_22gpu_kernel_impl_nocastIZZZNS0_54_GLOBAL__N__d8c5977b_16_LinearAlgebra_cu_140f0503_289316addr_kernel_cudaERNS_14TensorIteratorERKN3c106ScalarES9_ENKUlvE_clEvENKUlvE2_clEvEUllllE0_EEvRNS_18TensorIteratorBaseERKT_EUliE_EEviT1_)
        /*0064*/ 	.short	0x0210
        /*0066*/ 	.short	0x0308


	//----- nvinfo : EIATTR_SW_WAR
	.align		4
.L_3218:
        /*0068*/ 	.byte	0x04, 0x36
        /*006a*/ 	.short	(.L_3220 - .L_3219)
.L_3219:
        /*006c*/ 	.word	0x00000008
.L_3220:


//--------------------- .nv.info._ZN2at6native27unrolled_elementwise_kernelIZZZNS0_54_GLOBAL__N__d8c5977b_16_LinearAlgebra_cu_140f0503_289316addr_kernel_cudaERNS_14TensorIteratorERKN3c106ScalarES8_ENKUlvE_clEvENKUlvE2_clEvEUllllE0_St5arrayIPcLm4EELi4E23TrivialOffsetCalculatorILi3EjESF_ILi1EjENS0_6memory15LoadWithoutCastENSI_16StoreWithoutCastEEEviT_T0_T2_T3_T4_T5_ --------------------------
	.section	.nv.info._ZN2at6native27unrolled_elementwise_kernelIZZZNS0_54_GLOBAL__N__d8c5977b_16_LinearAlgebra_cu_140f0503_289316addr_kernel_cudaERNS_14TensorIteratorERKN3c106ScalarES8_ENKUlvE_clEvENKUlvE2_clEvEUllllE0_St5arrayIPcLm4EELi4E23TrivialOffsetCalculatorILi3EjESF_ILi1EjENS0_6memory15LoadWithoutCastENSI_16StoreWithoutCastEEEviT_T0_T2_T3_T4_T5_,"",@"SHT_CUDA_INFO"
	.sectionflags	@""
	.align	4


	//----- nvinfo : EIATTR_CUDA_API_VERSION
	.align		4
        /*0000*/ 	.byte	0x04, 0x37
        /*0002*/ 	.short	(.L_3222 - .L_3221)
.L_3221:
        /*0004*/ 	.word	0x00000082


	//----- nvinfo : EIATTR_KPARAM_INFO
	.align		4
.L_3222:
        /*0008*/ 	.byte	0x04, 0x17
        /*000a*/ 	.short	(.L_3224 - .L_3223)
.L_3223:
        /*000c*/ 	.word	0x00000000
        /*0010*/ 	.short	0x0006
        /*0012*/ 	.short	0x0043
        /*0014*/ 	.byte	0x00, 0xf0, 0x05, 0x00


	//----- nvinfo : EIATTR_KPARAM_INFO
	.align		4
.L_3224:
        /*0018*/ 	.byte	0x04, 0x17
        /*001a*/ 	.short	(.L_3226 - .L_3225)
.L_3225:
        /*001c*/ 	.word	0x00000000
        /*0020*/ 	.short	0x0005
        /*0022*/ 	.short	0x0042
        /*0024*/ 	.byte	0x00, 0xf0, 0x05, 0x00


	//----- nvinfo : EIATTR_KPARAM_INFO
	.align		4
.L_3226:
        /*0028*/ 	.byte	0x04, 0x17
        /*002a*/ 	.short	(.L_3228 - .L_3227)
.L_3227:
        /*002c*/ 	.word	0x00000000
        /*0030*/ 	.short	0x0004
        /*0032*/ 	.short	0x0041
        /*0034*/ 	.byte	0x00, 0xf0, 0x05, 0x00


	//----- nvinfo : EIATTR_KPARAM_INFO
	.align		4
.L_3228:
        /*0038*/ 	.byte	0x04, 0x17
        /*003a*/ 	.short	(.L_3230 - .L_3229)
.L_3229:
        /*003c*/ 	.word	0x00000000
        /*0040*/ 	.short	0x0003
        /*0042*/ 	.short	0x0040
        /*0044*/ 	.byte	0x00, 0xf0, 0x05, 0x00


	//----- nvinfo : EIATTR_KPARAM_INFO
	.align		4
.L_3230:
        /*0048*/ 	.byte	0x04, 0x17
        /*004a*/ 	.short	(.L_3232 - .L_3231)
.L_3231:
        /*004c*/ 	.word	0x00000000
        /*0050*/ 	.short	0x0002
        /*0052*/ 	.short	0x0020
        /*0054*/ 	.byte	0x00, 0xf0, 0x81, 0x00


	//----- nvinfo : EIATTR_KPARAM_INFO
	.align		4
.L_3232:
        /*0058*/ 	.byte	0x04, 0x17
        /*005a*/ 	.short	(.L_3234 - .L_3233)
.L_3233:
        /*005c*/ 	.word	0x00000000
        /*0060*/ 	.short	0x0001
        /*0062*/ 	.short	0x0008
        /*0064*/ 	.byte	0x00, 0xf0, 0x61, 0x00


	//----- nvinfo : EIATTR_KPARAM_INFO
	.align		4
.L_3234:
        /*0068*/ 	.byte	0x04, 0x17
        /*006a*/ 	.short	(.L_3236 - .L_3235)
.L_3235:
        /*006c*/ 	.word	0x00000000
        /*0070*/ 	.short	0x0000
        /*0072*/ 	.short	0x0000
        /*0074*/ 	.byte	0x00, 0xf0, 0x11, 0x00


	//----- nvinfo : EIATTR_SPARSE_MMA_MASK
	.align		4
.L_3236:
        /*0078*/ 	.byte	0x03, 0x50
        /*007a*/ 	.short	0x0000


	//----- nvinfo : EIATTR_MAXREG_COUNT
	.align		4
        /*007c*/ 	.byte	0x03, 0x1b
        /*007e*/ 	.short	0x00ff


	//----- nvinfo : EIATTR_MERCURY_ISA_VERSION
	.align		4
        /*0080*/ 	.byte	0x03, 0x5f
        /*0082*/ 	.short	0x0101


	//----- nvinfo : EIATTR_EXIT_INSTR_OFFSETS
	.align		4
        /*0084*/ 	.byte	0x04, 0x1c
        /*0086*/ 	.short	(.L_3238 - .L_3237)


	//   ....[0]....
.L_3237:
        /*0088*/ 	.word	0x00000840


	//   ....[1]....
        /*008c*/ 	.word	0x000008f0


	//----- nvinfo : EIATTR_MAX_THREADS
	.align		4
.L_3238:
        /*0090*/ 	.byte	0x04, 0x05
        /*0092*/ 	.short	(.L_3240 - .L_3239)
.L_3239:
        /*0094*/ 	.word	0x00000080
        /*0098*/ 	.word	0x00000001
        /*009c*/ 	.word	0x00000001


	//----- nvinfo : EIATTR_CRS_STACK_SIZE
	.align		4
.L_3240:
        /*00a0*/ 	.byte	0x04, 0x1e
        /*00a2*/ 	.short	(.L_3242 - .L_3241)
.L_3241:
        /*00a4*/ 	.word	0x00000000


	//----- nvinfo : EIATTR_CBANK_PARAM_SIZE
	.align		4
.L_3242:
        /*00a8*/ 	.byte	0x03, 0x19
        /*00aa*/ 	.short	0x0044


	//----- nvinfo : EIATTR_PARAM_CBANK
	.align		4
        /*00ac*/ 	.byte	0x04, 0x0a
        /*00ae*/ 	.short	(.L_3244 - .L_3243)
	.align		4
.L_3243:
        /*00b0*/ 	.word	index@(.nv.constant0._ZN2at6native27unrolled_elementwise_kernelIZZZNS0_54_GLOBAL__N__d8c5977b_16_LinearAlgebra_cu_140f0503_289316addr_kernel_cudaERNS_14TensorIteratorERKN3c106ScalarES8_ENKUlvE_clEvENKUlvE2_clEvEUllllE0_St5arrayIPcLm4EELi4E23TrivialOffsetCalculatorILi3EjESF_ILi1EjENS0_6memory15LoadWithoutCastENSI_16StoreWithoutCastEEEviT_T0_T2_T3_T4_T5_)
        /*00b4*/ 	.short	0x0210
        /*00b6*/ 	.short	0x0044


	//----- nvinfo : EIATTR_SW_WAR
	.align		4
.L_3244:
        /*00b8*/ 	.byte	0x04, 0x36
        /*00ba*/ 	.short	(.L_3246 - .L_3245)
.L_3245:
        /*00bc*/ 	.word	0x00000008
.L_3246:


//--------------------- .nv.info._ZN2at6native29vectorized_elementwise_kernelILi2EZZZNS0_54_GLOBAL__N__d8c5977b_16_LinearAlgebra_cu_140f0503_289316addr_kernel_cudaERNS_14TensorIteratorERKN3c106ScalarES8_ENKUlvE_clEvENKUlvE2_clEvEUllllE0_St5arrayIPcLm4EEEEviT0_T1_ --------------------------
	.section	.nv.info._ZN2at6native29vectorized_elementwise_kernelILi2EZZZNS0_54_GLOBAL__N__d8c5977b_16_LinearAlgebra_cu_140f0503_289316addr_kernel_cudaERNS_14TensorIteratorERKN3c106ScalarES8_ENKUlvE_clEvENKUlvE2_clEvEUllllE0_St5arrayIPcLm4EEEEviT0_T1_,"",@"SHT_CUDA_INFO"
	.sectionflags	@""
	.align	4


	//----- nvinfo : EIATTR_CUDA_API_VERSION
	.align		4
        /*0000*/ 	.byte	0x04, 0x37
        /*0002*/ 	.short	(.L_3248 - .L_3247)
.L_3247:
        /*0004*/ 	.word	0x00000082


	//----- nvinfo : EIATTR_KPARAM_INFO
	.align		4
.L_3248:
        /*0008*/ 	.byte	0x04, 0x17
        /*000a*/ 	.short	(.L_3250 - .L_3249)
.L_3249:
        /*000c*/ 	.word	0x00000000
        /*0010*/ 	.short	0x0002
        /*0012*/ 	.short	0x0020
        /*0014*/ 	.byte	0x00, 0xf0, 0x81, 0x00


	//----- nvinfo : EIATTR_KPARAM_INFO
	.align		4
.L_3250:
        /*0018*/ 	.byte	0x04, 0x17
        /*001a*/ 	.short	(.L_3252 - .L_3251)
.L_3251:
        /*001c*/ 	.word	0x00000000
        /*0020*/ 	.short	0x0001
        /*0022*/ 	.short	0x0008
        /*0024*/ 	.byte	0x00, 0xf0, 0x61, 0x00


	//----- nvinfo : EIATTR_KPARAM_INFO
	.align		4
.L_3252:
        /*0028*/ 	.byte	0x04, 0x17
        /*002a*/ 	.short	(.L_3254 - .L_3253)
.L_3253:
        /*002c*/ 	.word	0x00000000
        /*0030*/ 	.short	0x0000
        /*0032*/ 	.short	0x0000
        /*0034*/ 	.byte	0x00, 0xf0, 0x11, 0x00


	//----- nvinfo : EIATTR_SPARSE_MMA_MASK
	.align		4
.L_3254:
        /*0038*/ 	.byte	0x03, 0x50
        /*003a*/ 	.short	0x0000


	//----- nvinfo : EIATTR_MAXREG_COUNT
	.align		4
        /*003c*/ 	.byte	0x03, 0x1b
        /*003e*/ 	.short	0x00ff


	//----- nvinfo : EIATTR_MERCURY_ISA_VERSION
	.align		4
        /*0040*/ 	.byte	0x03, 0x5f
        /*0042*/ 	.short	0x0101


	//----- nvinfo : EIATTR_EXIT_INSTR_OFFSETS
	.align		4
        /*0044*/ 	.byte	0x04, 0x1c
        /*0046*/ 	.short	(.L_3256 - .L_3255)


	//   ....[0]....
.L_3255:
        /*0048*/ 	.word	0x00000920


	//   ....[1]....
        /*004c*/ 	.word	0x00001aa0


	//   ....[2]....
        /*0050*/ 	.word	0x00001b00


	//----- nvinfo : EIATTR_MAX_THREADS
	.align		4
.L_3256:
        /*0054*/ 	.byte	0x04, 0x05
        /*0056*/ 	.short	(.L_3258 - .L_3257)
.L_3257:
        /*0058*/ 	.word	0x00000080
        /*005c*/ 	.word	0x00000001
        /*0060*/ 	.word	0x00000001


	//----- nvinfo : EIATTR_CRS_STACK_SIZE
	.align		4
.L_3258:
        /*0064*/ 	.byte	0x04, 0x1e
        /*0066*/ 	.short	(.L_3260 - .L_3259)
.L_3259:
        /*0068*/ 	.word	0x00000000


	//----- nvinfo : EIATTR_CBANK_PARAM_SIZE
	.align		4
.L_3260:
        /*006c*/ 	.byte	0x03, 0x19
        /*006e*/ 	.short	0x0040


	//----- nvinfo : EIATTR_PARAM_CBANK
	.align		4
        /*0070*/ 	.byte	0x04, 0x0a
        /*0072*/ 	.short	(.L_3262 - .L_3261)
	.align		4
.L_3261:
        /*0074*/ 	.word	index@(.nv.constant0._ZN2at6native29vectorized_elementwise_kernelILi2EZZZNS0_54_GLOBAL__N__d8c5977b_16_LinearAlgebra_cu_140f0503_289316addr_kernel_cudaERNS_14TensorIteratorERKN3c106ScalarES8_ENKUlvE_clEvENKUlvE2_clEvEUllllE0_St5arrayIPcLm4EEEEviT0_T1_)
        /*0078*/ 	.short	0x0210
        /*007a*/ 	.short	0x0040


	//----- nvinfo : EIATTR_SW_WAR
	.align		4
.L_3262:
        /*007c*/ 	.byte	0x04, 0x36
        /*007e*/ 	.short	(.L_3264 - .L_3263)
.L_3263:
        /*0080*/ 	.word	0x00000008
.L_3264:


//--------------------- .nv.info._ZN2at6native29vectorized_elementwise_kernelILi4EZZZNS0_54_GLOBAL__N__d8c5977b_16_LinearAlgebra_cu_140f0503_289316addr_kernel_cudaERNS_14TensorIteratorERKN3c106ScalarES8_ENKUlvE_clEvENKUlvE2_clEvEUllllE0_St5arrayIPcLm4EEEEviT0_T1_ --------------------------
	.section	.nv.info._ZN2at6native29vectorized_elementwise_kernelILi4EZZZNS0_54_GLOBAL__N__d8c5977b_16_LinearAlgebra_cu_140f0503_289316addr_kernel_cudaERNS_14TensorIteratorERKN3c106ScalarES8_ENKUlvE_clEvENKUlvE2_clEvEUllllE0_St5arrayIPcLm4EEEEviT0_T1_,"",@"SHT_CUDA_INFO"
	.sectionflags	@""
	.align	4


	//----- nvinfo : EIATTR_CUDA_API_VERSION
	.align		4
        /*0000*/ 	.byte	0x04, 0x37
        /*0002*/ 	.short	(.L_3266 - .L_3265)
.L_3265:
        /*0004*/ 	.word	0x00000082


	//----- nvinfo : EIATTR_KPARAM_INFO
	.align		4
.L_3266:
        /*0008*/ 	.byte	0x04, 0x17
        /*000a*/ 	.short	(.L_3268 - .L_3267)
.L_3267:
        /*000c*/ 	.word	0x00000000
        /*0010*/ 	.short	0x0002
        /*0012*/ 	.short	0x0020
        /*0014*/ 	.byte	0x00, 0xf0, 0x81, 0x00


	//----- nvinfo : EIATTR_KPARAM_INFO
	.align		4
.L_3268:
        /*0018*/ 	.byte	0x04, 0x17
        /*001a*/ 	.short	(.L_3270 - .L_3269)
.L_3269:
        /*001c*/ 	.word	0x00000000
        /*0020*/ 	.short	0x0001
        /*0022*/ 	.short	0x0008
        /*0024*/ 	.byte	0x00, 0xf0, 0x61, 0x00


	//----- nvinfo : EIATTR_KPARAM_INFO
	.align		4
.L_3270:
        /*0028*/ 	.byte	0x04, 0x17
        /*002a*/ 	.short	(.L_3272 - .L_3271)
.L_3271:
        /*002c*/ 	.word	0x00000000
        /*0030*/ 	.short	0x0000
        /*0032*/ 	.short	0x0000
        /*0034*/ 	.byte	0x00, 0xf0, 0x11, 0x00


	//----- nvinfo : EIATTR_SPARSE_MMA_MASK
	.align		4
.L_3272:
        /*0038*/ 	.byte	0x03, 0x50
        /*003a*/ 	.short	0x0000


	//----- nvinfo : EIATTR_MAXREG_COUNT
	.align		4
        /*003c*/ 	.byte	0x03, 0x1b
        /*003e*/ 	.short	0x00ff


	//----- nvinfo : EIATTR_MERCURY_ISA_VERSION
	.align		4
        /*0040*/ 	.byte	0x03, 0x5f
        /*0042*/ 	.short	0x0101


	//----- nvinfo : EIATTR_EXIT_INSTR_OFFSETS
	.align		4
        /*0044*/ 	.byte	0x04, 0x1c
        /*0046*/ 	.short	(.L_3274 - .L_3273)


	//   ....[0]....
.L_3273:
        /*0048*/ 	.word	0x00000920


	//   ....[1]....
        /*004c*/ 	.word	0x00001aa0


	//   ....[2]....
        /*0050*/ 	.word	0x00001b00


	//----- nvinfo : EIATTR_MAX_THREADS
	.align		4
.L_3274:
        /*0054*/ 	.byte	0x04, 0x05
        /*0056*/ 	.short	(.L_3276 - .L_3275)
.L_3275:
        /*0058*/ 	.word	0x00000080
        /*005c*/ 	.word	0x00000001
        /*0060*/ 	.word	0x00000001


	//----- nvinfo : EIATTR_CRS_STACK_SIZE
	.align		4
.L_3276:
        /*0064*/ 	.byte	0x04, 0x1e
        /*0066*/ 	.short	(.L_3278 - .L_3277)
.L_3277:
        /*0068*/ 	.word	0x00000000


	//----- nvinfo : EIATTR_CBANK_PARAM_SIZE
	.align		4
.L_3278:
        /*006c*/ 	.byte	0x03, 0x19
        /*006e*/ 	.short	0x0040


	//----- nvinfo : EIATTR_PARAM_CBANK
	.align		4
        /*0070*/ 	.byte	0x04, 0x0a
        /*0072*/ 	.short	(.L_3280 - .L_3279)
	.align		4
.L_3279:
        /*0074*/ 	.word	index@(.nv.constant0._ZN2at6native29vectorized_elementwise_kernelILi4EZZZNS0_54_GLOBAL__N__d8c5977b_16_LinearAlgebra_cu_140f0503_289316addr_kernel_cudaERNS_14TensorIteratorERKN3c106ScalarES8_ENKUlvE_clEvENKUlvE2_clEvEUllllE0_St5arrayIPcLm4EEEEviT0_T1_)
        /*0078*/ 	.short	0x0210
        /*007a*/ 	.short	0x0040


	//----- nvinfo : EIATTR_SW_WAR
	.align		4
.L_3280:
        /*007c*/ 	.byte	0x04, 0x36
        /*007e*/ 	.short	(.L_3282 - .L_3281)
.L_3281:
        /*0080*/ 	.word	0x00000008
.L_3282:


//--------------------- .nv.info._ZN2at6native29vectorized_elementwise_kernelILi8EZZZNS0_54_GLOBAL__N__d8c5977b_16_LinearAlgebra_cu_140f0503_289316addr_kernel_cudaERNS_14TensorIteratorERKN3c106ScalarES8_ENKUlvE_clEvENKUlvE2_clEvEUllllE0_St5arrayIPcLm4EEEEviT0_T1_ --------------------------
	.section	.nv.info._ZN2at6native29vectorized_elementwise_kernelILi8EZZZNS0_54_GLOBAL__N__d8c5977b_16_LinearAlgebra_cu_140f0503_289316addr_kernel_cudaERNS_14TensorIteratorERKN3c106ScalarES8_ENKUlvE_clEvENKUlvE2_clEvEUllllE0_St5arrayIPcLm4EEEEviT0_T1_,"",@"SHT_CUDA_INFO"
	.sectionflags	@""
	.align	4


	//----- nvinfo : EIATTR_CUDA_API_VERSION
	.align		4
        /*0000*/ 	.byte	0x04, 0x37
        /*0002*/ 	.short	(.L_3284 - .L_3283)
.L_3283:
        /*0004*/ 	.word	0x00000082


	//----- nvinfo : EIATTR_KPARAM_INFO
	.align		4
.L_3284:
        /*0008*/ 	.byte	0x04, 0x17
        /*000a*/ 	.short	(.L_3286 - .L_3285)
.L_3285:
        /*000c*/ 	.word	0x00000000
        /*0010*/ 	.short	0x0002
        /*0012*/ 	.short	0x0020
        /*0014*/ 	.byte	0x00, 0xf0, 0x81, 0x00


	//----- nvinfo : EIATTR_KPARAM_INFO
	.align		4
.L_3286:
        /*0018*/ 	.byte	0x04, 0x17
        /*001a*/ 	.short	(.L_3288 - .L_3287)
.L_3287:
        /*001c*/ 	.word	0x00000000
        /*0020*/ 	.short	0x0001
        /*0022*/ 	.short	0x0008
        /*0024*/ 	.byte	0x00, 0xf0, 0x61, 0x00


	//----- nvinfo : EIATTR_KPARAM_INFO
	.align		4
.L_3288:
        /*0028*/ 	.byte	0x04, 0x17
        /*002a*/ 	.short	(.L_3290 - .L_3289)
.L_3289:
        /*002c*/ 	.word	0x00000000
        /*0030*/ 	.short	0x0000
        /*0032*/ 	.short	0x0000
        /*0034*/ 	.byte	0x00, 0xf0, 0x11, 0x00


	//----- nvinfo : EIATTR_SPARSE_MMA_MASK
	.align		4
.L_3290:
        /*0038*/ 	.byte	0x03, 0x50
        /*003a*/ 	.short	0x0000


	//----- nvinfo : EIATTR_MAXREG_COUNT
	.align		4
        /*003c*/ 	.byte	0x03, 0x1b
        /*003e*/ 	.short	0x00ff


	//----- nvinfo : EIATTR_MERCURY_ISA_VERSION
	.align		4
        /*0040*/ 	.byte	0x03, 0x5f
        /*0042*/ 	.short	0x0101


	//----- nvinfo : EIATTR_EXIT_INSTR_OFFSETS
	.align		4
        /*0044*/ 	.byte	0x04, 0x1c
        /*0046*/ 	.short	(.L_3292 - .L_3291)


	//   ....[0]....
.L_3291:
        /*0048*/ 	.word	0x00000920


	//   ....[1]....
        /*004c*/ 	.word	0x00001aa0


	//   ....[2]....
        /*0050*/ 	.word	0x00001b00


	//----- nvinfo : EIATTR_MAX_THREADS
	.align		4
.L_3292:
        /*0054*/ 	.byte	0x04, 0x05
        /*0056*/ 	.short	(.L_3294 - .L_3293)
.L_3293:
        /*0058*/ 	.word	0x00000080
        /*005c*/ 	.word	0x00000001
        /*0060*/ 	.word	0x00000001


	//----- nvinfo : EIATTR_CRS_STACK_SIZE
	.align		4
.L_3294:
        /*0064*/ 	.byte	0x04, 0x1e
        /*0066*/ 	.short	(.L_3296 - .L_3295)
.L_3295:
        /*0068*/ 	.word	0x00000000


	//----- nvinfo : EIATTR_CBANK_PARAM_SIZE
	.align		4
.L_3296:
        /*006c*/ 	.byte	0x03, 0x19
        /*006e*/ 	.short	0x0040


	//----- nvinfo : EIATTR_PARAM_CBANK
	.align		4
        /*0070*/ 	.byte	0x04, 0x0a
        /*0072*/ 	.short	(.L_3298 - .L_3297)
	.align		4
.L_3297:
        /*0074*/ 	.word	index@(.nv.constant0._ZN2at6native29vectorized_elementwise_kernelILi8EZZZNS0_54_GLOBAL__N__d8c5977b_16_LinearAlgebra_cu_140f0503_289316addr_kernel_cudaERNS_14TensorIteratorERKN3c106ScalarES8_ENKUlvE_clEvENKUlvE2_clEvEUllllE0_St5arrayIPcLm4EEEEviT0_T1_)
        /*0078*/ 	.short	0x0210
        /*007a*/ 	.short	0x0040


	//----- nvinfo : EIATTR_SW_WAR
	.align		4
.L_3298:
        /*007c*/ 	.byte	0x04, 0x36
        /*007e*/ 	.short	(.L_3300 - .L_3299)
.L_3299:
        /*0080*/ 	.word	0x00000008
.L_3300:


//--------------------- .nv.info._ZN2at6native18elementwise_kernelILi128ELi4EZNS0_15gpu_kernel_implIZZZNS0_54_GLOBAL__N__d8c5977b_16_LinearAlgebra_cu_140f0503_289316addr_kernel_cudaERNS_14TensorIteratorERKN3c106ScalarES9_ENKUlvE_clEvENKUlvE2_clEvEUllllE_EEvRNS_18TensorIteratorBaseERKT_EUliE_EEviT1_ --------------------------
	.section	.nv.info._ZN2at6native18elementwise_kernelILi128ELi4EZNS0_15gpu_kernel_implIZZZNS0_54_GLOBAL__N__d8c5977b_16_LinearAlgebra_cu_140f0503_289316addr_kernel_cudaERNS_14TensorIteratorERKN3c106ScalarES9_ENKUlvE_clEvENKUlvE2_clEvEUllllE_EEvRNS_18TensorIteratorBaseERKT_EUliE_EEviT1_,"",@"SHT_CUDA_INFO"
	.sectionflags	@""
	.align	4


	//----- nvinfo : EIATTR_CUDA_API_VERSION
	.align		4
        /*0000*/ 	.byte	0x04, 0x37
        /*0002*/ 	.short	(.L_3302 - .L_3301)
.L_3301:
        /*0004*/ 	.word	0x00000082


	//----- nvinfo : EIATTR_KPARAM_INFO
	.align		4
.L_3302:
        /*0008*/ 	.byte	0x04, 0x17
        /*000a*/ 	.short	(.L_3304 - .L_3303)
.L_3303:
        /*000c*/ 	.word	0x00000000
        /*0010*/ 	.short	0x0001
        /*0012*/ 	.short	0x0008
        /*0014*/ 	.byte	0x00, 0xf0, 0x01, 0x0c


	//----- nvinfo : EIATTR_KPARAM_INFO
	.align		4
.L_3304:
        /*0018*/ 	.byte	0x04, 0x17
        /*001a*/ 	.short	(.L_3306 - .L_3305)
.L_3305:
        /*001c*/ 	.word	0x00000000
        /*0020*/ 	.short	0x0000
        /*0022*/ 	.short	0x0000
        /*0024*/ 	.byte	0x00, 0xf0, 0x11, 0x00


	//----- nvinfo : EIATTR_SPARSE_MMA_MASK
	.align		4
.L_3306:
        /*0028*/ 	.byte	0x03, 0x50
        /*002a*/ 	.short	0x0000


	//----- nvinfo : EIATTR_MAXREG_COUNT
	.align		4
        /*002c*/ 	.byte	0x03, 0x1b
        /*002e*/ 	.short	0x0080


	//----- nvinfo : EIATTR_EXTERNS
	.align		4
        /*0030*/ 	.byte	0x04, 0x0f
        /*0032*/ 	.short	(.L_3308 - .L_3307)


	//   ....[0]....
	.align		4
.L_3307:
        /*0034*/ 	.word	index@(__assertfail)


	//----- nvinfo : EIATTR_MERCURY_ISA_VERSION
	.align		4
.L_3308:
        /*0038*/ 	.byte	0x03, 0x5f
        /*003a*/ 	.short	0x0101


	//----- nvinfo : EIATTR_SYSCALL_OFFSETS
	.align		4
        /*003c*/ 	.byte	0x04, 0x46
        /*003e*/ 	.short	(.L_3310 - .L_3309)


	//   ....[0]....
.L_3309:
        /*0040*/ 	.word	0x00001860


	//   ....[1]....
        /*0044*/ 	.word	0x00002670


	//   ....[2]....
        /*0048*/ 	.word	0x000034e0


	//   ....[3]....
        /*004c*/ 	.word	0x000043e0


	//   ....[4]....
        /*0050*/ 	.word	0x00005c60


	//   ....[5]....
        /*0054*/ 	.word	0x00006a70


	//   ....[6]....
        /*0058*/ 	.word	0x000078e0


	//   ....[7]....
        /*005c*/ 	.word	0x000087e0


	//   ....[8]....
        /*0060*/ 	.word	0x0000a050


	//   ....[9]....
        /*0064*/ 	.word	0x0000ae60


	//   ....[10]....
        /*0068*/ 	.word	0x0000bcd0


	//   ....[11]....
        /*006c*/ 	.word	0x0000cbd0


	//   ....[12]....
        /*0070*/ 	.word	0x0000e430


	//   ....[13]....
        /*0074*/ 	.word	0x0000f240


	//   ....[14]....
        /*0078*/ 	.word	0x000100b0


	//   ....[15]....
        /*007c*/ 	.word	0x00010fb0


	//----- nvinfo : EIATTR_EXIT_INSTR_OFFSETS
	.align		4
.L_3310:
        /*0080*/ 	.byte	0x04, 0x1c
        /*0082*/ 	.short	(.L_3312 - .L_3311)


	//   ....[0]....
.L_3311:
        /*0084*/ 	.word	0x0000cc60


	//   ....[1]....
        /*0088*/ 	.word	0x000102a0


	//   ....[2]....
        /*008c*/ 	.word	0x000102c0


	//   ....[3]....
        /*0090*/ 	.word	0x00010340


	//   ....[4]....
        /*0094*/ 	.word	0x00010360


	//   ....[5]....
        /*0098*/ 	.word	0x00010380


	//   ....[6]....
        /*009c*/ 	.word	0x00010410


	//   ....[7]....
        /*00a0*/ 	.word	0x00010450


	//   ....[8]....
        /*00a4*/ 	.word	0x000104f0


	//   ....[9]....
        /*00a8*/ 	.word	0x00010540


	//   ....[10]....
        /*00ac*/ 	.word	0x00010570


	//   ....[11]....
        /*00b0*/ 	.word	0x00010640


	//   ....[12]....
        /*00b4*/ 	.word	0x00010680


	//   ....[13]....
        /*00b8*/ 	.word	0x00010810


	//   ....[14]....
        /*00bc*/ 	.word	0x00010970


	//   ....[15]....
        /*00c0*/ 	.word	0x000109b0


	//   ....[16]....
        /*00c4*/ 	.word	0x00010a50


	//   ....[17]....
        /*00c8*/ 	.word	0x00010bd0


	//   ....[18]....
        /*00cc*/ 	.word	0x00010d50


	//   ....[19]....
        /*00d0*/ 	.word	0x00010eb0


	//   ....[20]....
        /*00d4*/ 	.word	0x00010fc0


	//   ....[21]....
        /*00d8*/ 	.word	0x00010fe0


	//   ....[22]....
        /*00dc*/ 	.word	0x00011000


	//----- nvinfo : EIATTR_MAX_THREADS
	.align		4
.L_3312:
        /*00e0*/ 	.byte	0x04, 0x05
        /*00e2*/ 	.short	(.L_3314 - .L_3313)
.L_3313:
        /*00e4*/ 	.word	0x00000080
        /*00e8*/ 	.word	0x00000001
        /*00ec*/ 	.word	0x00000001


	//----- nvinfo : EIATTR_CRS_STACK_SIZE
	.align		4
.L_3314:
        /*00f0*/ 	.byte	0x04, 0x1e
        /*00f2*/ 	.short	(.L_3316 - .L_3315)
.L_3315:
        /*00f4*/ 	.word	0x00000000


	//----- nvinfo : EIATTR_CBANK_PARAM_SIZE
	.align		4
.L_3316:
        /*00f8*/ 	.byte	0x03, 0x19
        /*00fa*/ 	.short	0x0308


	//----- nvinfo : EIATTR_PARAM_CBANK
	.align		4
        /*00fc*/ 	.byte	0x04, 0x0a
        /*00fe*/ 	.short	(.L_3318 - .L_3317)
	.align		4
.L_3317:
        /*0100*/ 	.word	index@(.nv.constant0._ZN2at6native18elementwise_kernelILi128ELi4EZNS0_15gpu_kernel_implIZZZNS0_54_GLOBAL__N__d8c5977b_16_LinearAlgebra_cu_140f0503_289316addr_kernel_cudaERNS_14TensorIteratorERKN3c106ScalarES9_ENKUlvE_clEvENKUlvE2_clEvEUllllE_EEvRNS_18TensorIteratorBaseERKT_EUliE_EEviT1_)
        /*0104*/ 	.short	0x0210
        /*0106*/ 	.short	0x0308


	//----- nvinfo : EIATTR_SW_WAR
	.align		4
.L_3318:
        /*0108*/ 	.byte	0x04, 0x36
        /*010a*/ 	.short	(.L_3320 - .L_3319)
.L_3319:
        /*010c*/ 	.word	0x00000008
.L_3320:


//--------------------- .nv.info._ZN2at6native27unrolled_elementwise_kernelIZZZNS0_54_GLOBAL__N__d8c5977b_16_LinearAlgebra_cu_140f0503_289316addr_kernel_cudaERNS_14TensorIteratorERKN3c106ScalarES8_ENKUlvE_clEvENKUlvE2_clEvEUllllE_St5arrayIPcLm4EELi4E23TrivialOffsetCalculatorILi3EjESF_ILi1EjENS0_6memory12LoadWithCastILi3EEENSI_13StoreWithCastILi1EEEEEviT_T0_T2_T3_T4_T5_ --------------------------
	.section	.nv.info._ZN2at6native27unrolled_elementwise_kernelIZZZNS0_54_GLOBAL__N__d8c5977b_16_LinearAlgebra_cu_140f0503_289316addr_kernel_cudaERNS_14TensorIteratorERKN3c106ScalarES8_ENKUlvE_clEvENKUlvE2_clEvEUllllE_St5arrayIPcLm4EELi4E23TrivialOffsetCalculatorILi3EjESF_ILi1EjENS0_6memory12LoadWithCastILi3EEENSI_13StoreWithCastILi1EEEEEviT_T0_T2_T3_T4_T5_,"",@"SHT_CUDA_INFO"
	.sectionflags	@""
	.align	4


	//----- nvinfo : EIATTR_CUDA_API_VERSION
	.align		4
        /*0000*/ 	.byte	0x04, 0x37
        /*0002*/ 	.short	(.L_3322 - .L_3321)
.L_3321:
        /*0004*/ 	.word	0x00000082


	//----- nvinfo : EIATTR_KPARAM_INFO
	.align		4
.L_3322:
        /*0008*/ 	.byte	0x04, 0x17
        /*000a*/ 	.short	(.L_3324 - .L_3323)
.L_3323:
        /*000c*/ 	.word	0x00000000
        /*0010*/ 	.short	0x0006
        /*0012*/ 	.short	0x004c
        /*0014*/ 	.byte	0x00, 0xf0, 0x21, 0x00


	//----- nvinfo : EIATTR_KPARAM_INFO
	.align		4
.L_3324:
        /*0018*/ 	.byte	0x04, 0x17
        /*001a*/ 	.short	(.L_3326 - .L_3325)
.L_3325:
        /*001c*/ 	.word	0x00000000
        /*0020*/ 	.short	0x0005
        /*0022*/ 	.short	0x003c
        /*0024*/ 	.byte	0x00, 0xf0, 0x41, 0x00


	//----- nvinfo : EIATTR_KPARAM_INFO
	.align		4
.L_3326:
        /*0028*/ 	.byte	0x04, 0x17
        /*002a*/ 	.short	(.L_3328 - .L_3327)
.L_3327:
        /*002c*/ 	.word	0x00000000
        /*0030*/ 	.short	0x0004
        /*0032*/ 	.short	0x0039
        /*0034*/ 	.byte	0x00, 0xf0, 0x05, 0x00


	//----- nvinfo : EIATTR_KPARAM_INFO
	.align		4
.L_3328:
        /*0038*/ 	.byte	0x04, 0x17
        /*003a*/ 	.short	(.L_3330 - .L_3329)
.L_3329:
        /*003c*/ 	.word	0x00000000
        /*0040*/ 	.short	0x0003
        /*0042*/ 	.short	0x0038
        /*0044*/ 	.byte	0x00, 0xf0, 0x05, 0x00


	//----- nvinfo : EIATTR_KPARAM_INFO
	.align		4
.L_3330:
        /*0048*/ 	.byte	0x04, 0x17
        /*004a*/ 	.short	(.L_3332 - .L_3331)
.L_3331:
        /*004c*/ 	.word	0x00000000
        /*0050*/ 	.short	0x0002
        /*0052*/ 	.short	0x0018
        /*0054*/ 	.byte	0x00, 0xf0, 0x81, 0x00


	//----- nvinfo : EIATTR_KPARAM_INFO
	.align		4
.L_3332:
        /*0058*/ 	.byte	0x04, 0x17
        /*005a*/ 	.short	(.L_3334 - .L_3333)
.L_3333:
        /*005c*/ 	.word	0x00000000
        /*0060*/ 	.short	0x0001
        /*0062*/ 	.short	0x0008
        /*0064*/ 	.byte	0x00, 0xf0, 0x41, 0x00


	//----- nvinfo : EIATTR_KPARAM_INFO
	.align		4
.L_3334:
        /*0068*/ 	.byte	0x04, 0x17
        /*006a*/ 	.short	(.L_3336 - .L_3335)
.L_3335:
        /*006c*/ 	.word	0x00000000
        /*0070*/ 	.short	0x0000
        /*0072*/ 	.short	0x0000
        /*0074*/ 	.byte	0x00, 0xf0, 0x11, 0x00


	//----- nvinfo : EIATTR_SPARSE_MMA_MASK
	.align		4
.L_3336:
        /*0078*/ 	.byte	0x03, 0x50
        /*007a*/ 	.short	0x0000


	//----- nvinfo : EIATTR_MAXREG_COUNT
	.align		4
        /*007c*/ 	.byte	0x03, 0x1b
        /*007e*/ 	.short	0x00ff


	//----- nvinfo : EIATTR_EXTERNS
	.align		4
        /*0080*/ 	.byte	0x04, 0x0f
        /*0082*/ 	.short	(.L_3338 - .L_3337)


	//   ....[0]....
	.align		4
.L_3337:
        /*0084*/ 	.word	index@(__assertfail)


	//----- nvinfo : EIATTR_MERCURY_ISA_VERSION
	.align		4
.L_3338:
        /*0088*/ 	.byte	0x03, 0x5f
        /*008a*/ 	.short	0x0101


	//----- nvinfo : EIATTR_SYSCALL_OFFSETS
	.align		4
        /*008c*/ 	.byte	0x04, 0x46
        /*008e*/ 	.short	(.L_3340 - .L_3339)


	//   ....[0]....
.L_3339:
        /*0090*/ 	.word	0x00000270


	//   ....[1]....
        /*0094*/ 	.word	0x000010a0


	//   ....[2]....
        /*0098*/ 	.word	0x00001f20


	//   ....[3]....
        /*009c*/ 	.word	0x00002180


	//   ....[4]....
        /*00a0*/ 	.word	0x00002fa0


	//   ....[5]....
        /*00a4*/ 	.word	0x00003e20


	//   ....[6]....
        /*00a8*/ 	.word	0x00004090


	//   ....[7]....
        /*00ac*/ 	.word	0x00004eb0


	//   ....[8]....
        /*00b0*/ 	.word	0x00005d40


	//   ....[9]....
        /*00b4*/ 	.word	0x00005f90


	//   ....[10]....
        /*00b8*/ 	.word	0x00006dc0


	//   ....[11]....
        /*00bc*/ 	.word	0x00007c50


	//   ....[12]....
        /*00c0*/ 	.word	0x00008ee0


	//   ....[13]....
        /*00c4*/ 	.word	0x00009df0


	//   ....[14]....
        /*00c8*/ 	.word	0x0000ac90


	//   ....[15]....
        /*00cc*/ 	.word	0x0000bb60


	//----- nvinfo : EIATTR_EXIT_INSTR_OFFSETS
	.align		4
.L_3340:
        /*00d0*/ 	.byte	0x04, 0x1c
        /*00d2*/ 	.short	(.L_3342 - .L_3341)


	//   ....[0]....
.L_3341:
        /*00d4*/ 	.word	0x0000ad10


	//   ....[1]....
        /*00d8*/ 	.word	0x0000ae50


	//   ....[2]....
        /*00dc*/ 	.word	0x0000ae70


	//   ....[3]....
        /*00e0*/ 	.word	0x0000aef0


	//   ....[4]....
        /*00e4*/ 	.word	0x0000af10


	//   ....[5]....
        /*00e8*/ 	.word	0x0000af30


	//   ....[6]....
        /*00ec*/ 	.word	0x0000afc0


	//   ....[7]....
        /*00f0*/ 	.word	0x0000b000


	//   ....[8]....
        /*00f4*/ 	.word	0x0000b0a0


	//   ....[9]....
        /*00f8*/ 	.word	0x0000b0f0


	//   ....[10]....
        /*00fc*/ 	.word	0x0000b120


	//   ....[11]....
        /*0100*/ 	.word	0x0000b1f0


	//   ....[12]....
        /*0104*/ 	.word	0x0000b230


	//   ....[13]....
        /*0108*/ 	.word	0x0000b3c0


	//   ....[14]....
        /*010c*/ 	.word	0x0000b520


	//   ....[15]....
        /*0110*/ 	.word	0x0000b560


	//   ....[16]....
        /*0114*/ 	.word	0x0000b600


	//   ....[17]....
        /*0118*/ 	.word	0x0000b780


	//   ....[18]....
        /*011c*/ 	.word	0x0000b900


	//   ....[19]....
        /*0120*/ 	.word	0x0000ba60


	//   ....[20]....
        /*0124*/ 	.word	0x0000bb70


	//   ....[21]....
        /*0128*/ 	.word	0x0000bb90


	//   ....[22]....
        /*012c*/ 	.word	0x0000bbb0


	//----- nvinfo : EIATTR_MAX_THREADS
	.align		4
.L_3342:
        /*0130*/ 	.byte	0x04, 0x05
        /*0132*/ 	.short	(.L_3344 - .L_3343)
.L_3343:
        /*0134*/ 	.word	0x00000080
        /*0138*/ 	.word	0x00000001
        /*013c*/ 	.word	0x00000001


	//----- nvinfo : EIATTR_CRS_STACK_SIZE
	.align		4
.L_3344:
        /*0140*/ 	.byte	0x04, 0x1e
        /*0142*/ 	.short	(.L_3346 - .L_3345)
.L_3345:
        /*0144*/ 	.word	0x00000000


	//----- nvinfo : EIATTR_CBANK_PARAM_SIZE
	.align		4
.L_3346:
        /*0148*/ 	.byte	0x03, 0x19
        /*014a*/ 	.short	0x0054


	//----- nvinfo : EIATTR_PARAM_CBANK
	.align		4
        /*014c*/ 	.byte	0x04, 0x0a
        /*014e*/ 	.short	(.L_3348 - .L_3347)
	.align		4
.L_3347:
        /*0150*/ 	.word	index@(.nv.constant0._ZN2at6native27unrolled_elementwise_kernelIZZZNS0_54_GLOBAL__N__d8c5977b_16_LinearAlgebra_cu_140f0503_289316addr_kernel_cudaERNS_14TensorIteratorERKN3c106ScalarES8_ENKUlvE_clEvENKUlvE2_clEvEUllllE_St5arrayIPcLm4EELi4E23TrivialOffsetCalculatorILi3EjESF_ILi1EjENS0_6memory12LoadWithCastILi3EEENSI_13StoreWithCastILi1EEEEEviT_T0_T2_T3_T4_T5_)
        /*0154*/ 	.short	0x0210
        /*0156*/ 	.short	0x0054


	//----- nvinfo : EIATTR_SW_WAR
	.align		4
.L_3348:
        /*0158*/ 	.byte	0x04, 0x36
        /*015a*/ 	.short	(.L_3350 - .L_3349)
.L_3349:
        /*015c*/ 	.word	0x00000008
.L_3350:


//--------------------- .nv.info._ZN2at6native18elementwise_kernelILi128ELi2EZNS0_22gpu_kernel_impl_nocastIZZZNS0_54_GLOBAL__N__d8c5977b_16_LinearAlgebra_cu_140f0503_289316addr_kernel_cudaERNS_14TensorIteratorERKN3c106ScalarES9_ENKUlvE_clEvENKUlvE2_clEvEUllllE_EEvRNS_18TensorIteratorBaseERKT_EUliE_EEviT1_ --------------------------
	.section	.nv.info._ZN2at6native18elementwise_kernelILi128ELi2EZNS0_22gpu_kernel_impl_nocastIZZZNS0_54_GLOBAL__N__d8c5977b_16_LinearAlgebra_cu_140f0503_289316addr_kernel_cudaERNS_14TensorIteratorERKN3c106ScalarES9_ENKUlvE_clEvENKUlvE2_clEvEUllllE_EEvRNS_18TensorIteratorBaseERKT_EUliE_EEviT1_,"",@"SHT_CUDA_INFO"
	.sectionflags	@""
	.align	4


	//----- nvinfo : EIATTR_CUDA_API_VERSION
	.align		4
        /*0000*/ 	.byte	0x04, 0x37
        /*0002*/ 	.short	(.L_3352 - .L_3351)
.L_3351:
        /*0004*/ 	.word	0x00000082


	//----- nvinfo : EIATTR_KPARAM_INFO
	.align		4
.L_3352:
        /*0008*/ 	.byte	0x04, 0x17
        /*000a*/ 	.short	(.L_3354 - .L_3353)
.L_3353:
        /*000c*/ 	.word	0x00000000
        /*0010*/ 	.short	0x0001
        /*0012*/ 	.short	0x0008
        /*0014*/ 	.byte	0x00, 0xf0, 0xe1, 0x0b


	//----- nvinfo : EIATTR_KPARAM_INFO
	.align		4
.L_3354:
        /*0018*/ 	.byte	0x04, 0x17
        /*001a*/ 	.short	(.L_3356 - .L_3355)
.L_3355:
        /*001c*/ 	.word	0x00000000
        /*0020*/ 	.short	0x0000
        /*0022*/ 	.short	0x0000
        /*0024*/ 	.byte	0x00, 0xf0, 0x11, 0x00


	//----- nvinfo : EIATTR_SPARSE_MMA_MASK
	.align		4
.L_3356:
        /*0028*/ 	.byte	0x03, 0x50
        /*002a*/ 	.short	0x0000


	//----- nvinfo : EIATTR_MAXREG_COUNT
	.align		4
        /*002c*/ 	.byte	0x03, 0x1b
        /*002e*/ 	.short	0x0080


	//----- nvinfo : EIATTR_MERCURY_ISA_VERSION
	.align		4
        /*0030*/ 	.byte	0x03, 0x5f
        /*0032*/ 	.short	0x0101


	//----- nvinfo : EIATTR_EXIT_INSTR_OFFSETS
	.align		4
        /*0034*/ 	.byte	0x04, 0x1c
        /*0036*/ 	.short	(.L_3358 - .L_3357)


	//   ....[0]....
.L_3357:
        /*0038*/ 	.word	0x00001830


	//   ....[1]....
        /*003c*/ 	.word	0x00002fa0


	//----- nvinfo : EIATTR_MAX_THREADS
	.align		4
.L_3358:
        /*0040*/ 	.byte	0x04, 0x05
        /*0042*/ 	.short	(.L_3360 - .L_3359)
.L_3359:
        /*0044*/ 	.word	0x00000080
        /*0048*/ 	.word	0x00000001
        /*004c*/ 	.word	0x00000001


	//----- nvinfo : EIATTR_CRS_STACK_SIZE
	.align		4
.L_3360:
        /*0050*/ 	.byte	0x04, 0x1e
        /*0052*/ 	.short	(.L_3362 - .L_3361)
.L_3361:
        /*0054*/ 	.word	0x00000000


	//----- nvinfo : EIATTR_CBANK_PARAM_SIZE
	.align		4
.L_3362:
        /*0058*/ 	.byte	0x03, 0x19
        /*005a*/ 	.short	0x0300


	//----- nvinfo : EIATTR_PARAM_CBANK
	.align		4
        /*005c*/ 	.byte	0x04, 0x0a
        /*005e*/ 	.short	(.L_3364 - .L_3363)
	.align		4
.L_3363:
        /*0060*/ 	.word	index@(.nv.constant0._ZN2at6native18elementwise_kernelILi128ELi2EZNS0_22gpu_kernel_impl_nocastIZZZNS0_54_GLOBAL__N__d8c5977b_16_LinearAlgebra_cu_140f0503_289316addr_kernel_cudaERNS_14TensorIteratorERKN3c106ScalarES9_ENKUlvE_clEvENKUlvE2_clEvEUllllE_EEvRNS_18TensorIteratorBaseERKT_EUliE_EEviT1_)
        /*0064*/ 	.short	0x0210
        /*0066*/ 	.short	0x0300


	//----- nvinfo : EIATTR_SW_WAR
	.align		4
.L_3364:
        /*0068*/ 	.byte	0x04, 0x36
        /*006a*/ 	.short	(.L_3366 - .L_3365)
.L_3365:
        /*006c*/ 	.word	0x00000008
.L_3366:


//--------------------- .nv.info._ZN2at6native27unrolled_elementwise_kernelIZZZNS0_54_GLOBAL__N__d8c5977b_16_LinearAlgebra_cu_140f0503_289316addr_kernel_cudaERNS_14TensorIteratorERKN3c106ScalarES8_ENKUlvE_clEvENKUlvE2_clEvEUllllE_St5arrayIPcLm4EELi4E23TrivialOffsetCalculatorILi3EjESF_ILi1EjENS0_6memory15LoadWithoutCastENSI_16StoreWithoutCastEEEviT_T0_T2_T3_T4_T5_ --------------------------
	.section	.nv.info._ZN2at6native27unrolled_elementwise_kernelIZZZNS0_54_GLOBAL__N__d8c5977b_16_LinearAlgebra_cu_140f0503_289316addr_kernel_cudaERNS_14TensorIteratorERKN3c106ScalarES8_ENKUlvE_clEvENKUlvE2_clEvEUllllE_St5arrayIPcLm4EELi4E23TrivialOffsetCalculatorILi3EjESF_ILi1EjENS0_6memory15LoadWithoutCastENSI_16StoreWithoutCastEEEviT_T0_T2_T3_T4_T5_,"",@"SHT_CUDA_INFO"
	.sectionflags	@""
	.align	4


	//----- nvinfo : EIATTR_CUDA_API_VERSION
	.align		4
        /*0000*/ 	.byte	0x04, 0x37
        /*0002*/ 	.short	(.L_3368 - .L_3367)
.L_3367:
        /*0004*/ 	.word	0x00000082


	//----- nvinfo : EIATTR_KPARAM_INFO
	.align		4
.L_3368:
        /*0008*/ 	.byte	0x04, 0x17
        /*000a*/ 	.short	(.L_3370 - .L_3369)
.L_3369:
        /*000c*/ 	.word	0x00000000
        /*0010*/ 	.short	0x0006
        /*0012*/ 	.short	0x003b
        /*0014*/ 	.byte	0x00, 0xf0, 0x05, 0x00


	//----- nvinfo : EIATTR_KPARAM_INFO
	.align		4
.L_3370:
        /*0018*/ 	.byte	0x04, 0x17
        /*001a*/ 	.short	(.L_3372 - .L_3371)
.L_3371:
        /*001c*/ 	.word	0x00000000
        /*0020*/ 	.short	0x0005
        /*0022*/ 	.short	0x003a
        /*0024*/ 	.byte	0x00, 0xf0, 0x05, 0x00


	//----- nvinfo : EIATTR_KPARAM_INFO
	.align		4
.L_3372:
        /*0028*/ 	.byte	0x04, 0x17
        /*002a*/ 	.short	(.L_3374 - .L_3373)
.L_3373:
        /*002c*/ 	.word	0x00000000
        /*0030*/ 	.short	0x0004
        /*0032*/ 	.short	0x0039
        /*0034*/ 	.byte	0x00, 0xf0, 0x05, 0x00


	//----- nvinfo : EIATTR_KPARAM_INFO
	.align		4
.L_3374:
        /*0038*/ 	.byte	0x04, 0x17
        /*003a*/ 	.short	(.L_3376 - .L_3375)
.L_3375:
        /*003c*/ 	.word	0x00000000
        /*0040*/ 	.short	0x0003
        /*0042*/ 	.short	0x0038
        /*0044*/ 	.byte	0x00, 0xf0, 0x05, 0x00


	//----- nvinfo : EIATTR_KPARAM_INFO
	.align		4
.L_3376:
        /*0048*/ 	.byte	0x04, 0x17
        /*004a*/ 	.short	(.L_3378 - .L_3377)
.L_3377:
        /*004c*/ 	.word	0x00000000
        /*0050*/ 	.short	0x0002
        /*0052*/ 	.short	0x0018
        /*0054*/ 	.byte	0x00, 0xf0, 0x81, 0x00


	//----- nvinfo : EIATTR_KPARAM_INFO
	.align		4
.L_3378:
        /*0058*/ 	.byte	0x04, 0x17
        /*005a*/ 	.short	(.L_3380 - .L_3379)
.L_3379:
        /*005c*/ 	.word	0x00000000
        /*0060*/ 	.short	0x0001
        /*0062*/ 	.short	0x0008
        /*0064*/ 	.byte	0x00, 0xf0, 0x41, 0x00


	//----- nvinfo : EIATTR_KPARAM_INFO
	.align		4
.L_3380:
        /*0068*/ 	.byte	0x04, 0x17
        /*006a*/ 	.short	(.L_3382 - .L_3381)
.L_3381:
        /*006c*/ 	.word	0x00000000
        /*0070*/ 	.short	0x0000
        /*0072*/ 	.short	0x0000
        /*0074*/ 	.byte	0x00, 0xf0, 0x11, 0x00


	//----- nvinfo : EIATTR_SPARSE_MMA_MASK
	.align		4
.L_3382:
        /*0078*/ 	.byte	0x03, 0x50
        /*007a*/ 	.short	0x0000


	//----- nvinfo : EIATTR_MAXREG_COUNT
	.align		4
        /*007c*/ 	.byte	0x03, 0x1b
        /*007e*/ 	.short	0x00ff


	//----- nvinfo : EIATTR_MERCURY_ISA_VERSION
	.align		4
        /*0080*/ 	.byte	0x03, 0x5f
        /*0082*/ 	.short	0x0101


	//----- nvinfo : EIATTR_EXIT_INSTR_OFFSETS
	.align		4
        /*0084*/ 	.byte	0x04, 0x1c
        /*0086*/ 	.short	(.L_3384 - .L_3383)


	//   ....[0]....
.L_3383:
        /*0088*/ 	.word	0x00000630


	//   ....[1]....
        /*008c*/ 	.word	0x000006d0


	//----- nvinfo : EIATTR_MAX_THREADS
	.align		4
.L_3384:
        /*0090*/ 	.byte	0x04, 0x05
        /*0092*/ 	.short	(.L_3386 - .L_3385)
.L_3385:
        /*0094*/ 	.word	0x00000080
        /*0098*/ 	.word	0x00000001
        /*009c*/ 	.word	0x00000001


	//----- nvinfo : EIATTR_CRS_STACK_SIZE
	.align		4
.L_3386:
        /*00a0*/ 	.byte	0x04, 0x1e
        /*00a2*/ 	.short	(.L_3388 - .L_3387)
.L_3387:
        /*00a4*/ 	.word	0x00000000


	//----- nvinfo : EIATTR_CBANK_PARAM_SIZE
	.align		4
.L_3388:
        /*00a8*/ 	.byte	0x03, 0x19
        /*00aa*/ 	.short	0x003c


	//----- nvinfo : EIATTR_PARAM_CBANK
	.align		4
        /*00ac*/ 	.byte	0x04, 0x0a
        /*00ae*/ 	.short	(.L_3390 - .L_3389)
	.align		4
.L_3389:
        /*00b0*/ 	.word	index@(.nv.constant0._ZN2at6native27unrolled_elementwise_kernelIZZZNS0_54_GLOBAL__N__d8c5977b_16_LinearAlgebra_cu_140f0503_289316addr_kernel_cudaERNS_14TensorIteratorERKN3c106ScalarES8_ENKUlvE_clEvENKUlvE2_clEvEUllllE_St5arrayIPcLm4EELi4E23TrivialOffsetCalculatorILi3EjESF_ILi1EjENS0_6memory15LoadWithoutCastENSI_16StoreWithoutCastEEEviT_T0_T2_T3_T4_T5_)
        /*00b4*/ 	.short	0x0210
        /*00b6*/ 	.short	0x003c


	//----- nvinfo : EIATTR_SW_WAR
	.align		4
.L_3390:
        /*00b8*/ 	.byte	0x04, 0x36
        /*00ba*/ 	.short	(.L_3392 - .L_3391)
.L_3391:
        /*00bc*/ 	.word	0x00000008
.L_3392:


//--------------------- .nv.info._ZN2at6native29vectorized_elementwise_kernelILi2EZZZNS0_54_GLOBAL__N__d8c5977b_16_LinearAlgebra_cu_140f0503_289316addr_kernel_cudaERNS_14TensorIteratorERKN3c106ScalarES8_ENKUlvE_clEvENKUlvE2_clEvEUllllE_St5arrayIPcLm4EEEEviT0_T1_ --------------------------
	.section	.nv.info._ZN2at6native29vectorized_elementwise_kernelILi2EZZZNS0_54_GLOBAL__N__d8c5977b_16_LinearAlgebra_cu_140f0503_289316addr_kernel_cudaERNS_14TensorIteratorERKN3c106ScalarES8_ENKUlvE_clEvENKUlvE2_clEvEUllllE_St5arrayIPcLm4EEEEviT0_T1_,"",@"SHT_CUDA_INFO"
	.sectionflags	@""
	.align	4


	//----- nvinfo : EIATTR_CUDA_API_VERSION
	.align		4
        /*0000*/ 	.byte	0x04, 0x37
        /*0002*/ 	.short	(.L_3394 - .L_3393)
.L_3393:
        /*0004*/ 	.word	0x00000082


	//----- nvinfo : EIATTR_KPARAM_INFO
	.align		4
.L_3394:
        /*0008*/ 	.byte	0x04, 0x17
        /*000a*/ 	.short	(.L_3396 - .L_3395)
.L_3395:
        /*000c*/ 	.word	0x00000000
        /*0010*/ 	.short	0x0002
        /*0012*/ 	.short	0x0018
        /*0014*/ 	.byte	0x00, 0xf0, 0x81, 0x00


	//----- nvinfo : EIATTR_KPARAM_INFO
	.align		4
.L_3396:
        /*0018*/ 	.byte	0x04, 0x17
        /*001a*/ 	.short	(.L_3398 - .L_3397)
.L_3397:
        /*001c*/ 	.word	0x00000000
        /*0020*/ 	.short	0x0001
        /*0022*/ 	.short	0x0008
        /*0024*/ 	.byte	0x00, 0xf0, 0x41, 0x00


	//----- nvinfo : EIATTR_KPARAM_INFO
	.align		4
.L_3398:
        /*0028*/ 	.byte	0x04, 0x17
        /*002a*/ 	.short	(.L_3400 - .L_3399)
.L_3399:
        /*002c*/ 	.word	0x00000000
        /*0030*/ 	.short	0x0000
        /*0032*/ 	.short	0x0000
        /*0034*/ 	.byte	0x00, 0xf0, 0x11, 0x00


	//----- nvinfo : EIATTR_SPARSE_MMA_MASK
	.align		4
.L_3400:
        /*0038*/ 	.byte	0x03, 0x50
        /*003a*/ 	.short	0x0000


	//----- nvinfo : EIATTR_MAXREG_COUNT
	.align		4
        /*003c*/ 	.byte	0x03, 0x1b
        /*003e*/ 	.short	0x00ff


	//----- nvinfo : EIATTR_MERCURY_ISA_VERSION
	.align		4
        /*0040*/ 	.byte	0x03, 0x5f
        /*0042*/ 	.short	0x0101


	//----- nvinfo : EIATTR_EXIT_INSTR_OFFSETS
	.align		4
        /*0044*/ 	.byte	0x04, 0x1c
        /*0046*/ 	.short	(.L_3402 - .L_3401)


	//   ....[0]....
.L_3401:
        /*0048*/ 	.word	0x00000600


	//   ....[1]....
        /*004c*/ 	.word	0x00001350


	//   ....[2]....
        /*0050*/ 	.word	0x000013b0


	//----- nvinfo : EIATTR_MAX_THREADS
	.align		4
.L_3402:
        /*0054*/ 	.byte	0x04, 0x05
        /*0056*/ 	.short	(.L_3404 - .L_3403)
.L_3403:
        /*0058*/ 	.word	0x00000080
        /*005c*/ 	.word	0x00000001
        /*0060*/ 	.word	0x00000001


	//----- nvinfo : EIATTR_CRS_STACK_SIZE
	.align		4
.L_3404:
        /*0064*/ 	.byte	0x04, 0x1e
        /*0066*/ 	.short	(.L_3406 - .L_3405)
.L_3405:
        /*0068*/ 	.word	0x00000000


	//----- nvinfo : EIATTR_CBANK_PARAM_SIZE
	.align		4
.L_3406:
        /*006c*/ 	.byte	0x03, 0x19
        /*006e*/ 	.short	0x0038


	//----- nvinfo : EIATTR_PARAM_CBANK
	.align		4
        /*0070*/ 	.byte	0x04, 0x0a
        /*0072*/ 	.short	(.L_3408 - .L_3407)
	.align		4
.L_3407:
        /*0074*/ 	.word	index@(.nv.constant0._ZN2at6native29vectorized_elementwise_kernelILi2EZZZNS0_54_GLOBAL__N__d8c5977b_16_LinearAlgebra_cu_140f0503_289316addr_kernel_cudaERNS_14TensorIteratorERKN3c106ScalarES8_ENKUlvE_clEvENKUlvE2_clEvEUllllE_St5arrayIPcLm4EEEEviT0_T1_)
        /*0078*/ 	.short	0x0210
        /*007a*/ 	.short	0x0038


	//----- nvinfo : EIATTR_SW_WAR
	.align		4
.L_3408:
        /*007c*/ 	.byte	0x04, 0x36
        /*007e*/ 	.short	(.L_3410 - .L_3409)
.L_3409:
        /*0080*/ 	.word	0x00000008
.L_3410:


//--------------------- .nv.info._ZN2at6native29vectorized_elementwise_kernelILi4EZZZNS0_54_GLOBAL__N__d8c5977b_16_LinearAlgebra_cu_140f0503_289316addr_kernel_cudaERNS_14TensorIteratorERKN3c106ScalarES8_ENKUlvE_clEvENKUlvE2_clEvEUllllE_St5arrayIPcLm4EEEEviT0_T1_ --------------------------
	.section	.nv.info._ZN2at6native29vectorized_elementwise_kernelILi4EZZZNS0_54_GLOBAL__N__d8c5977b_16_LinearAlgebra_cu_140f0503_289316addr_kernel_cudaERNS_14TensorIteratorERKN3c106ScalarES8_ENKUlvE_clEvENKUlvE2_clEvEUllllE_St5arrayIPcLm4EEEEviT0_T1_,"",@"SHT_CUDA_INFO"
	.sectionflags	@""
	.align	4


	//----- nvinfo : EIATTR_CUDA_API_VERSION
	.align		4
        /*0000*/ 	.byte	0x04, 0x37
        /*0002*/ 	.short	(.L_3412 - .L_3411)
.L_3411:
        /*0004*/ 	.word	0x00000082


	//----- nvinfo : EIATTR_KPARAM_INFO
	.align		4
.L_3412:
        /*0008*/ 	.byte	0x04, 0x17
        /*000a*/ 	.short	(.L_3414 - .L_3413)
.L_3413:
        /*000c*/ 	.word	0x00000000
        /*0010*/ 	.short	0x0002
        /*0012*/ 	.short	0x0018
        /*0014*/ 	.byte	0x00, 0xf0, 0x81, 0x00


	//----- nvinfo : EIATTR_KPARAM_INFO
	.align		4
.L_3414:
        /*0018*/ 	.byte	0x04, 0x17
        /*001a*/ 	.short	(.L_3416 - .L_3415)
.L_3415:
        /*001c*/ 	.word	0x00000000
        /*0020*/ 	.short	0x0001
        /*0022*/ 	.short	0x0008
        /*0024*/ 	.byte	0x00, 0xf0, 0x41, 0x00


	//----- nvinfo : EIATTR_KPARAM_INFO
	.align		4
.L_3416:
        /*0028*/ 	.byte	0x04, 0x17
        /*002a*/ 	.short	(.L_3418 - .L_3417)
.L_3417:
        /*002c*/ 	.word	0x00000000
        /*0030*/ 	.short	0x0000
        /*0032*/ 	.short	0x0000
        /*0034*/ 	.byte	0x00, 0xf0, 0x11, 0x00


	//----- nvinfo : EIATTR_SPARSE_MMA_MASK
	.align		4
.L_3418:
        /*0038*/ 	.byte	0x03, 0x50
        /*003a*/ 	.short	0x0000


	//----- nvinfo : EIATTR_MAXREG_COUNT
	.align		4
        /*003c*/ 	.byte	0x03, 0x1b
        /*003e*/ 	.short	0x00ff


	//----- nvinfo : EIATTR_MERCURY_ISA_VERSION
	.align		4
        /*0040*/ 	.byte	0x03, 0x5f
        /*0042*/ 	.short	0x0101


	//----- nvinfo : EIATTR_EXIT_INSTR_OFFSETS
	.align		4
        /*0044*/ 	.byte	0x04, 0x1c
        /*0046*/ 	.short	(.L_3420 - .L_3419)


	//   ....[0]....
.L_3419:
        /*0048*/ 	.word	0x00000600


	//   ....[1]....
        /*004c*/ 	.word	0x00001350


	//   ....[2]....
        /*0050*/ 	.word	0x000013b0


	//----- nvinfo : EIATTR_MAX_THREADS
	.align		4
.L_3420:
        /*0054*/ 	.byte	0x04, 0x05
        /*0056*/ 	.short	(.L_3422 - .L_3421)
.L_3421:
        /*0058*/ 	.word	0x00000080
        /*005c*/ 	.word	0x00000001
        /*0060*/ 	.word	0x00000001


	//----- nvinfo : EIATTR_CRS_STACK_SIZE
	.align		4
.L_3422:
        /*0064*/ 	.byte	0x04, 0x1e
        /*0066*/ 	.short	(.L_3424 - .L_3423)
.L_3423:
        /*0068*/ 	.word	0x00000000


	//----- nvinfo : EIATTR_CBANK_PARAM_SIZE
	.align		4
.L_3424:
        /*006c*/ 	.byte	0x03, 0x19
        /*006e*/ 	.short	0x0038


	//----- nvinfo : EIATTR_PARAM_CBANK
	.align		4
        /*0070*/ 	.byte	0x04, 0x0a
        /*0072*/ 	.short	(.L_3426 - .L_3425)
	.align		4
.L_3425:
        /*0074*/ 	.word	index@(.nv.constant0._ZN2at6native29vectorized_elementwise_kernelILi4EZZZNS0_54_GLOBAL__N__d8c5977b_16_LinearAlgebra_cu_140f0503_289316addr_kernel_cudaERNS_14TensorIteratorERKN3c106ScalarES8_ENKUlvE_clEvENKUlvE2_clEvEUllllE_St5arrayIPcLm4EEEEviT0_T1_)
        /*0078*/ 	.short	0x0210
        /*007a*/ 	.short	0x0038


	//----- nvinfo : EIATTR_SW_WAR
	.align		4
.L_3426:
        /*007c*/ 	.byte	0x04, 0x36
        /*007e*/ 	.short	(.L_3428 - .L_3427)
.L_3427:
        /*0080*/ 	.word	0x00000008
.L_3428:


//--------------------- .nv.info._ZN2at6native29vectorized_elementwise_kernelILi8EZZZNS0_54_GLOBAL__N__d8c5977b_16_LinearAlgebra_cu_140f0503_289316addr_kernel_cudaERNS_14TensorIteratorERKN3c106ScalarES8_ENKUlvE_clEvENKUlvE2_clEvEUllllE_St5arrayIPcLm4EEEEviT0_T1_ --------------------------
	.section	.nv.info._ZN2at6native29vectorized_elementwise_kernelILi8EZZZNS0_54_GLOBAL__N__d8c5977b_16_LinearAlgebra_cu_140f0503_289316addr_kernel_cudaERNS_14TensorIteratorERKN3c106ScalarES8_ENKUlvE_clEvENKUlvE2_clEvEUllllE_St5arrayIPcLm4EEEEviT0_T1_,"",@"SHT_CUDA_INFO"
	.sectionflags	@""
	.align	4


	//----- nvinfo : EIATTR_CUDA_API_VERSION
	.align		4
        /*0000*/ 	.byte	0x04, 0x37
        /*0002*/ 	.short	(.L_3430 - .L_3429)
.L_3429:
        /*0004*/ 	.word	0x00000082


	//----- nvinfo : EIATTR_KPARAM_INFO
	.align		4
.L_3430:
        /*0008*/ 	.byte	0x04, 0x17
        /*000a*/ 	.short	(.L_3432 - .L_3431)
.L_3431:
        /*000c*/ 	.word	0x00000000
        /*0010*/ 	.short	0x0002
        /*0012*/ 	.short	0x0018
        /*0014*/ 	.byte	0x00, 0xf0, 0x81, 0x00


	//----- nvinfo : EIATTR_KPARAM_INFO
	.align		4
.L_3432:
        /*0018*/ 	.byte	0x04, 0x17
        /*001a*/ 	.short	(.L_3434 - .L_3433)
.L_3433:
        /*001c*/ 	.word	0x00000000
        /*0020*/ 	.short	0x0001
        /*0022*/ 	.short	0x0008
        /*0024*/ 	.byte	0x00, 0xf0, 0x41, 0x00


	//----- nvinfo : EIATTR_KPARAM_INFO
	.align		4
.L_3434:
        /*0028*/ 	.byte	0x04, 0x17
        /*002a*/ 	.short	(.L_3436 - .L_3435)
.L_3435:
        /*002c*/ 	.word	0x00000000
        /*0030*/ 	.short	0x0000
        /*0032*/ 	.short	0x0000
        /*0034*/ 	.byte	0x00, 0xf0, 0x11, 0x00


	//----- nvinfo : EIATTR_SPARSE_MMA_MASK
	.align		4
.L_3436:
        /*0038*/ 	.byte	0x03, 0x50
        /*003a*/ 	.short	0x0000


	//----- nvinfo : EIATTR_MAXREG_COUNT
	.align		4
        /*003c*/ 	.byte	0x03, 0x1b
        /*003e*/ 	.short	0x00ff


	//----- nvinfo : EIATTR_MERCURY_ISA_VERSION
	.align		4
        /*0040*/ 	.byte	0x03, 0x5f
        /*0042*/ 	.short	0x0101


	//----- nvinfo : EIATTR_EXIT_INSTR_OFFSETS
	.align		4
        /*0044*/ 	.byte	0x04, 0x1c
        /*0046*/ 	.short	(.L_3438 - .L_3437)


	//   ....[0]....
.L_3437:
        /*0048*/ 	.word	0x00000600


	//   ....[1]....
        /*004c*/ 	.word	0x00001350


	//   ....[2]....
        /*0050*/ 	.word	0x000013b0


	//----- nvinfo : EIATTR_MAX_THREADS
	.align		4
.L_3438:
        /*0054*/ 	.byte	0x04, 0x05
        /*0056*/ 	.short	(.L_3440 - .L_3439)
.L_3439:
        /*0058*/ 	.word	0x00000080
        /*005c*/ 	.word	0x00000001
        /*0060*/ 	.word	0x00000001


	//----- nvinfo : EIATTR_CRS_STACK_SIZE
	.align		4
.L_3440:
        /*0064*/ 	.byte	0x04, 0x1e
        /*0066*/ 	.short	(.L_3442 - .L_3441)
.L_3441:
        /*0068*/ 	.word	0x00000000


	//----- nvinfo : EIATTR_CBANK_PARAM_SIZE
	.align		4
.L_3442:
        /*006c*/ 	.byte	0x03, 0x19
        /*006e*/ 	.short	0x0038


	//----- nvinfo : EIATTR_PARAM_CBANK
	.align		4
        /*0070*/ 	.byte	0x04, 0x0a
        /*0072*/ 	.short	(.L_3444 - .L_3443)
	.align		4
.L_3443:
        /*0074*/ 	.word	index@(.nv.constant0._ZN2at6native29vectorized_elementwise_kernelILi8EZZZNS0_54_GLOBAL__N__d8c5977b_16_LinearAlgebra_cu_140f0503_289316addr_kernel_cudaERNS_14TensorIteratorERKN3c106ScalarES8_ENKUlvE_clEvENKUlvE2_clEvEUllllE_St5arrayIPcLm4EEEEviT0_T1_)
        /*0078*/ 	.short	0x0210
        /*007a*/ 	.short	0x0038


	//----- nvinfo : EIATTR_SW_WAR
	.align		4
.L_3444:
        /*007c*/ 	.byte	0x04, 0x36
        /*007e*/ 	.short	(.L_3446 - .L_3445)
.L_3445:
        /*0080*/ 	.word	0x00000008
.L_3446:


//--------------------- .nv.info._ZN2at6native18elementwise_kernelILi128ELi4EZNS0_15gpu_kernel_implIZZZNS0_54_GLOBAL__N__d8c5977b_16_LinearAlgebra_cu_140f0503_289316addr_kernel_cudaERNS_14TensorIteratorERKN3c106ScalarES9_ENKUlvE_clEvENKUlvE1_clEvEUliiiE0_EEvRNS_18TensorIteratorBaseERKT_EUliE_EEviT1_ --------------------------
	.section	.nv.info._ZN2at6native18elementwise_kernelILi128ELi4EZNS0_15gpu_kernel_implIZZZNS0_54_GLOBAL__N__d8c5977b_16_LinearAlgebra_cu_140f0503_289316addr_kernel_cudaERNS_14TensorIteratorERKN3c106ScalarES9_ENKUlvE_clEvENKUlvE1_clEvEUliiiE0_EEvRNS_18TensorIteratorBaseERKT_EUliE_EEviT1_,"",@"SHT_CUDA_INFO"
	.sectionflags	@""
	.align	4


	//----- nvinfo : EIATTR_CUDA_API_VERSION
	.align		4
        /*0000*/ 	.byte	0x04, 0x37
        /*0002*/ 	.short	(.L_3448 - .L_3447)
.L_3447:
        /*0004*/ 	.word	0x00000082


	//----- nvinfo : EIATTR_KPARAM_INFO
	.align		4
.L_3448:
        /*0008*/ 	.byte	0x04, 0x17
        /*000a*/ 	.short	(.L_3450 - .L_3449)
.L_3449:
        /*000c*/ 	.word	0x00000000
        /*0010*/ 	.short	0x0001
        /*0012*/ 	.short	0x0008
        /*0014*/ 	.byte	0x00, 0xf0, 0x01, 0x0c


	//----- nvinfo : EIATTR_KPARAM_INFO
	.align		4
.L_3450:
        /*0018*/ 	.byte	0x04, 0x17
        /*001a*/ 	.short	(.L_3452 - .L_3451)
.L_3451:
        /*001c*/ 	.word	0x00000000
        /*0020*/ 	.short	0x0000
        /*0022*/ 	.short	0x0000
        /*0024*/ 	.byte	0x00, 0xf0, 0x11, 0x00


	//----- nvinfo : EIATTR_SPARSE_MMA_MASK
	.align		4
.L_3452:
        /*0028*/ 	.byte	0x03, 0x50
        /*002a*/ 	.short	0x0000


	//----- nvinfo : EIATTR_MAXREG_COUNT
	.align		4
        /*002c*/ 	.byte	0x03, 0x1b
        /*002e*/ 	.short	0x0080


	//----- nvinfo : EIATTR_EXTERNS
	.align		4
        /*0030*/ 	.byte	0x04, 0x0f
        /*0032*/ 	.short	(.L_3454 - .L_3453)


	//   ....[0]....
	.align		4
.L_3453:
        /*0034*/ 	.word	index@(__assertfail)


	//----- nvinfo : EIATTR_MERCURY_ISA_VERSION
	.align		4
.L_3454:
        /*0038*/ 	.byte	0x03, 0x5f
        /*003a*/ 	.short	0x0101


	//----- nvinfo : EIATTR_SYSCALL_OFFSETS
	.align		4
        /*003c*/ 	.byte	0x04, 0x46
        /*003e*/ 	.short	(.L_3456 - .L_3455)


	//   ....[0]....
.L_3455:
        /*0040*/ 	.word	0x00002650


	//   ....[1]....
        /*0044*/ 	.word	0x00003450


	//   ....[2]....
        /*0048*/ 	.word	0x00004250


	//   ....[3]....
        /*004c*/ 	.word	0x000050c0


	//   ....[4]....
        /*0050*/ 	.word	0x00007720


	//   ....[5]....
        /*0054*/ 	.word	0x00008520


	//   ....[6]....
        /*0058*/ 	.word	0x00009320


	//   ....[7]....
        /*005c*/ 	.word	0x0000a190


	//   ....[8]....
        /*0060*/ 	.word	0x0000c7e0


	//   ....[9]....
        /*0064*/ 	.word	0x0000d5e0


	//   ....[10]....
        /*0068*/ 	.word	0x0000e3e0


	//   ....[11]....
        /*006c*/ 	.word	0x0000f250


	//   ....[12]....
        /*0070*/ 	.word	0x00011890


	//   ....[13]....
        /*0074*/ 	.word	0x00012690


	//   ....[14]....
        /*0078*/ 	.word	0x00013490


	//   ....[15]....
        /*007c*/ 	.word	0x00014300


	//----- nvinfo : EIATTR_EXIT_INSTR_OFFSETS
	.align		4
.L_3456:
        /*0080*/ 	.byte	0x04, 0x1c
        /*0082*/ 	.short	(.L_3458 - .L_3457)


	//   ....[0]....
.L_3457:
        /*0084*/ 	.word	0x0000f2f0


	//   ....[1]....
        /*0088*/ 	.word	0x000135f0


	//   ....[2]....
        /*008c*/ 	.word	0x00013610


	//   ....[3]....
        /*0090*/ 	.word	0x000136a0


	//   ....[4]....
        /*0094*/ 	.word	0x000136c0


	//   ....[5]....
        /*0098*/ 	.word	0x000136e0


	//   ....[6]....
        /*009c*/ 	.word	0x00013770


	//   ....[7]....
        /*00a0*/ 	.word	0x000137b0


	//   ....[8]....
        /*00a4*/ 	.word	0x00013850


	//   ....[9]....
        /*00a8*/ 	.word	0x000138a0


	//   ....[10]....
        /*00ac*/ 	.word	0x000138d0


	//   ....[11]....
        /*00b0*/ 	.word	0x00013990


	//   ....[12]....
        /*00b4*/ 	.word	0x000139d0


	//   ....[13]....
        /*00b8*/ 	.word	0x00013b60


	//   ....[14]....
        /*00bc*/ 	.word	0x00013cc0


	//   ....[15]....
        /*00c0*/ 	.word	0x00013d00


	//   ....[16]....
        /*00c4*/ 	.word	0x00013da0


	//   ....[17]....
        /*00c8*/ 	.word	0x00013f20


	//   ....[18]....
        /*00cc*/ 	.word	0x000140a0


	//   ....[19]....
        /*00d0*/ 	.word	0x00014200


	//   ....[20]....
        /*00d4*/ 	.word	0x00014310


	//   ....[21]....
        /*00d8*/ 	.word	0x00014340


	//   ....[22]....
        /*00dc*/ 	.word	0x00014360


	//----- nvinfo : EIATTR_MAX_THREADS
	.align		4
.L_3458:
        /*00e0*/ 	.byte	0x04, 0x05
        /*00e2*/ 	.short	(.L_3460 - .L_3459)
.L_3459:
        /*00e4*/ 	.word	0x00000080
        /*00e8*/ 	.word	0x00000001
        /*00ec*/ 	.word	0x00000001


	//----- nvinfo : EIATTR_CRS_STACK_SIZE
	.align		4
.L_3460:
        /*00f0*/ 	.byte	0x04, 0x1e
        /*00f2*/ 	.short	(.L_3462 - .L_3461)
.L_3461:
        /*00f4*/ 	.word	0x00000000


	//----- nvinfo : EIATTR_CBANK_PARAM_SIZE
	.align		4
.L_3462:
        /*00f8*/ 	.byte	0x03, 0x19
        /*00fa*/ 	.short	0x0308


	//----- nvinfo : EIATTR_PARAM_CBANK
	.align		4
        /*00fc*/ 	.byte	0x04, 0x0a
        /*00fe*/ 	.short	(.L_3464 - .L_3463)
	.align		4
.L_3463:
        /*0100*/ 	.word	index@(.nv.constant0._ZN2at6native18elementwise_kernelILi128ELi4EZNS0_15gpu_kernel_implIZZZNS0_54_GLOBAL__N__d8c5977b_16_LinearAlgebra_cu_140f0503_289316addr_kernel_cudaERNS_14TensorIteratorERKN3c106ScalarES9_ENKUlvE_clEvENKUlvE1_clEvEUliiiE0_EEvRNS_18TensorIteratorBaseERKT_EUliE_EEviT1_)
        /*0104*/ 	.short	0x0210
        /*0106*/ 	.short	0x0308


	//----- nvinfo : EIATTR_SW_WAR
	.align		4
.L_3464:
        /*0108*/ 	.byte	0x04, 0x36
        /*010a*/ 	.short	(.L_3466 - .L_3465)
.L_3465:
        /*010c*/ 	.word	0x00000008
.L_3466:


//--------------------- .nv.info._ZN2at6native27unrolled_elementwise_kernelIZZZNS0_54_GLOBAL__N__d8c5977b_16_LinearAlgebra_cu_140f0503_289316addr_kernel_cudaERNS_14TensorIteratorERKN3c106ScalarES8_ENKUlvE_clEvENKUlvE1_clEvEUliiiE0_St5arrayIPcLm4EELi4E23TrivialOffsetCalculatorILi3EjESF_ILi1EjENS0_6memory12LoadWithCastILi3EEENSI_13StoreWithCastILi1EEEEEviT_T0_T2_T3_T4_T5_ --------------------------
	.section	.nv.info._ZN2at6native27unrolled_elementwise_kernelIZZZNS0_54_GLOBAL__N__d8c5977b_16_LinearAlgebra_cu_140f0503_289316addr_kernel_cudaERNS_14TensorIteratorERKN3c106ScalarES8_ENKUlvE_clEvENKUlvE1_clEvEUliiiE0_St5arrayIPcLm4EELi4E23TrivialOffsetCalculatorILi3EjESF_ILi1EjENS0_6memory12LoadWithCastILi3EEENSI_13StoreWithCastILi1EEEEEviT_T0_T2_T3_T4_T5_,"",@"SHT_CUDA_INFO"
	.sectionflags	@""
	.align	4


	//----- nvinfo : EIATTR_CUDA_API_VERSION
	.align		4
        /*0000*/ 	.byte	0x04, 0x37
        /*0002*/ 	.short	(.L_3468 - .L_3467)
.L_3467:
        /*0004*/ 	.word	0x00000082


	//----- nvinfo : EIATTR_KPARAM_INFO
	.align		4
.L_3468:
        /*0008*/ 	.byte	0x04, 0x17
        /*000a*/ 	.short	(.L_3470 - .L_3469)
.L_3469:
        /*000c*/ 	.word	0x00000000
        /*0010*/ 	.short	0x0006
        /*0012*/ 	.short	0x004c
        /*0014*/ 	.byte	0x00, 0xf0, 0x21, 0x00


	//----- nvinfo : EIATTR_KPARAM_INFO
	.align		4
.L_3470:
        /*0018*/ 	.byte	0x04, 0x17
        /*001a*/ 	.short	(.L_3472 - .L_3471)
.L_3471:
        /*001c*/ 	.word	0x00000000
        /*0020*/ 	.short	0x0005
        /*0022*/ 	.short	0x003c
        /*0024*/ 	.byte	0x00, 0xf0, 0x41, 0x00


	//----- nvinfo : EIATTR_KPARAM_INFO
	.align		4
.L_3472:
        /*0028*/ 	.byte	0x04, 0x17
        /*002a*/ 	.short	(.L_3474 - .L_3473)
.L_3473:
        /*002c*/ 	.word	0x00000000
        /*0030*/ 	.short	0x0004
        /*0032*/ 	.short	0x0039
        /*0034*/ 	.byte	0x00, 0xf0, 0x05, 0x00


	//----- nvinfo : EIATTR_KPARAM_INFO
	.align		4
.L_3474:
        /*0038*/ 	.byte	0x04, 0x17
        /*003a*/ 	.short	(.L_3476 - .L_3475)
.L_3475:
        /*003c*/ 	.word	0x00000000
        /*0040*/ 	.short	0x0003
        /*0042*/ 	.short	0x0038
        /*0044*/ 	.byte	0x00, 0xf0, 0x05, 0x00


	//----- nvinfo : EIATTR_KPARAM_INFO
	.align		4
.L_3476:
        /*0048*/ 	.byte	0x04, 0x17
        /*004a*/ 	.short	(.L_3478 - .L_3477)
.L_3477:
        /*004c*/ 	.word	0x00000000
        /*0050*/ 	.short	0x0002
        /*0052*/ 	.short	0x0018
        /*0054*/ 	.byte	0x00, 0xf0, 0x81, 0x00


	//----- nvinfo : EIATTR_KPARAM_INFO
	.align		4
.L_3478:
        /*0058*/ 	.byte	0x04, 0x17
        /*005a*/ 	.short	(.L_3480 - .L_3479)
.L_3479:
        /*005c*/ 	.word	0x00000000
        /*0060*/ 	.short	0x0001
        /*0062*/ 	.short	0x0008
        /*0064*/ 	.byte	0x00, 0xf0, 0x41, 0x00


	//----- nvinfo : EIATTR_KPARAM_INFO
	.align		4
.L_3480:
        /*0068*/ 	.byte	0x04, 0x17
        /*006a*/ 	.short	(.L_3482 - .L_3481)
.L_3481:
        /*006c*/ 	.word	0x00000000
        /*0070*/ 	.short	0x0000
        /*0072*/ 	.short	0x0000
        /*0074*/ 	.byte	0x00, 0xf0, 0x11, 0x00


	//----- nvinfo : EIATTR_SPARSE_MMA_MASK
	.align		4
.L_3482:
        /*0078*/ 	.byte	0x03, 0x50
        /*007a*/ 	.short	0x0000


	//----- nvinfo : EIATTR_MAXREG_COUNT
	.align		4
        /*007c*/ 	.byte	0x03, 0x1b
        /*007e*/ 	.short	0x00ff


	//----- nvinfo : EIATTR_EXTERNS
	.align		4
        /*0080*/ 	.byte	0x04, 0x0f
        /*0082*/ 	.short	(.L_3484 - .L_3483)


	//   ....[0]....
	.align		4
.L_3483:
        /*0084*/ 	.word	index@(__assertfail)


	//----- nvinfo : EIATTR_MERCURY_ISA_VERSION
	.align		4
.L_3484:
        /*0088*/ 	.byte	0x03, 0x5f
        /*008a*/ 	.short	0x0101


	//----- nvinfo : EIATTR_SYSCALL_OFFSETS
	.align		4
        /*008c*/ 	.byte	0x04, 0x46
        /*008e*/ 	.short	(.L_3486 - .L_3485)


	//   ....[0]....
.L_3485:
        /*0090*/ 	.word	0x00000ec0


	//   ....[1]....
        /*0094*/ 	.word	0x00001cd0


	//   ....[2]....
        /*0098*/ 	.word	0x00002ae0


	//   ....[3]....
        /*009c*/ 	.word	0x00003980


	//   ....[4]....
        /*00a0*/ 	.word	0x00004790


	//   ....[5]....
        /*00a4*/ 	.word	0x000055a0


	//   ....[6]....
        /*00a8*/ 	.word	0x00006460


	//   ....[7]....
        /*00ac*/ 	.word	0x00007280


	//   ....[8]....
        /*00b0*/ 	.word	0x000080a0


	//   ....[9]....
        /*00b4*/ 	.word	0x00008f50


	//   ....[10]....
        /*00b8*/ 	.word	0x00009d70


	//   ....[11]....
        /*00bc*/ 	.word	0x0000ab80


	//   ....[12]....
        /*00c0*/ 	.word	0x0000bb90


	//   ....[13]....
        /*00c4*/ 	.word	0x0000caa0


	//   ....[14]....
        /*00c8*/ 	.word	0x0000d980


	//   ....[15]....
        /*00cc*/ 	.word	0x0000e880


	//----- nvinfo : EIATTR_EXIT_INSTR_OFFSETS
	.align		4
.L_3486:
        /*00d0*/ 	.byte	0x04, 0x1c
        /*00d2*/ 	.short	(.L_3488 - .L_3487)


	//   ....[0]....
.L_3487:
        /*00d4*/ 	.word	0x0000da20


	//   ....[1]....
        /*00d8*/ 	.word	0x0000db70


	//   ....[2]....
        /*00dc*/ 	.word	0x0000db90


	//   ....[3]....
        /*00e0*/ 	.word	0x0000dc20


	//   ....[4]....
        /*00e4*/ 	.word	0x0000dc40


	//   ....[5]....
        /*00e8*/ 	.word	0x0000dc60


	//   ....[6]....
        /*00ec*/ 	.word	0x0000dcf0


	//   ....[7]....
        /*00f0*/ 	.word	0x0000dd30


	//   ....[8]....
        /*00f4*/ 	.word	0x0000ddd0


	//   ....[9]....
        /*00f8*/ 	.word	0x0000de20


	//   ....[10]....
        /*00fc*/ 	.word	0x0000de50


	//   ....[11]....
        /*0100*/ 	.word	0x0000df10


	//   ....[12]....
        /*0104*/ 	.word	0x0000df50


	//   ....[13]....
        /*0108*/ 	.word	0x0000e0e0


	//   ....[14]....
        /*010c*/ 	.word	0x0000e240


	//   ....[15]....
        /*0110*/ 	.word	0x0000e280


	//   ....[16]....
        /*0114*/ 	.word	0x0000e320


	//   ....[17]....
        /*0118*/ 	.word	0x0000e4a0


	//   ....[18]....
        /*011c*/ 	.word	0x0000e620


	//   ....[19]....
        /*0120*/ 	.word	0x0000e780


	//   ....[20]....
        /*0124*/ 	.word	0x0000e890


	//   ....[21]....
        /*0128*/ 	.word	0x0000e8c0


	//   ....[22]....
        /*012c*/ 	.word	0x0000e8e0


	//----- nvinfo : EIATTR_MAX_THREADS
	.align		4
.L_3488:
        /*0130*/ 	.byte	0x04, 0x05
        /*0132*/ 	.short	(.L_3490 - .L_3489)
.L_3489:
        /*0134*/ 	.word	0x00000080
        /*0138*/ 	.word	0x00000001
        /*013c*/ 	.word	0x00000001


	//----- nvinfo : EIATTR_CRS_STACK_SIZE
	.align		4
.L_3490:
        /*0140*/ 	.byte	0x04, 0x1e
        /*0142*/ 	.short	(.L_3492 - .L_3491)
.L_3491:
        /*0144*/ 	.word	0x00000000


	//----- nvinfo : EIATTR_CBANK_PARAM_SIZE
	.align		4
.L_3492:
        /*0148*/ 	.byte	0x03, 0x19
        /*014a*/ 	.short	0x0054


	//----- nvinfo : EIATTR_PARAM_CBANK
	.align		4
        /*014c*/ 	.byte	0x04, 0x0a
        /*014e*/ 	.short	(.L_3494 - .L_3493)
	.align		4
.L_3493:
        /*0150*/ 	.word	index@(.nv.constant0._ZN2at6native27unrolled_elementwise_kernelIZZZNS0_54_GLOBAL__N__d8c5977b_16_LinearAlgebra_cu_140f0503_289316addr_kernel_cudaERNS_14TensorIteratorERKN3c106ScalarES8_ENKUlvE_clEvENKUlvE1_clEvEUliiiE0_St5arrayIPcLm4EELi4E23TrivialOffsetCalculatorILi3EjESF_ILi1EjENS0_6memory12LoadWithCastILi3EEENSI_13StoreWithCastILi1EEEEEviT_T0_T2_T3_T4_T5_)
        /*0154*/ 	.short	0x0210
        /*0156*/ 	.short	0x0054


	//----- nvinfo : EIATTR_SW_WAR
	.align		4
.L_3494:
        /*0158*/ 	.byte	0x04, 0x36
        /*015a*/ 	.short	(.L_3496 - .L_3495)
.L_3495:
        /*015c*/ 	.word	0x00000008
.L_3496:


//--------------------- .nv.info._ZN2at6native18elementwise_kernelILi128ELi2EZNS0_22gpu_kernel_impl_nocastIZZZNS0_54_GLOBAL__N__d8c5977b_16_LinearAlgebra_cu_140f0503_289316addr_kernel_cudaERNS_14TensorIteratorERKN3c106ScalarES9_ENKUlvE_clEvENKUlvE1_clEvEUliiiE0_EEvRNS_18TensorIteratorBaseERKT_EUliE_EEviT1_ --------------------------
	.section	.nv.info._ZN2at6native18elementwise_kernelILi128ELi2EZNS0_22gpu_kernel_impl_nocastIZZZNS0_54_GLOBAL__N__d8c5977b_16_LinearAlgebra_cu_140f0503_289316addr_kernel_cudaERNS_14TensorIteratorERKN3c106ScalarES9_ENKUlvE_clEvENKUlvE1_clEvEUliiiE0_EEvRNS_18TensorIteratorBaseERKT_EUliE_EEviT1_,"",@"SHT_CUDA_INFO"
	.sectionflags	@""
	.align	4


	//----- nvinfo : EIATTR_CUDA_API_VERSION
	.align		4
        /*0000*/ 	.byte	0x04, 0x37
        /*0002*/ 	.short	(.L_3498 - .L_3497)
.L_3497:
        /*0004*/ 	.word	0x00000082


	//----- nvinfo : EIATTR_KPARAM_INFO
	.align		4
.L_3498:
        /*0008*/ 	.byte	0x04, 0x17
        /*000a*/ 	.short	(.L_3500 - .L_3499)
.L_3499:
        /*000c*/ 	.word	0x00000000
        /*0010*/ 	.short	0x0001
        /*0012*/ 	.short	0x0008
        /*0014*/ 	.byte	0x00, 0xf0, 0xe1, 0x0b


	//----- nvinfo : EIATTR_KPARAM_INFO
	.align		4
.L_3500:
        /*0018*/ 	.byte	0x04, 0x17
        /*001a*/ 	.short	(.L_3502 - .L_3501)
.L_3501:
        /*001c*/ 	.word	0x00000000
        /*0020*/ 	.short	0x0000
        /*0022*/ 	.short	0x0000
        /*0024*/ 	.byte	0x00, 0xf0, 0x11, 0x00


	//----- nvinfo : EIATTR_SPARSE_MMA_MASK
	.align		4
.L_3502:
        /*0028*/ 	.byte	0x03, 0x50
        /*002a*/ 	.short	0x0000


	//----- nvinfo : EIATTR_MAXREG_COUNT
	.align		4
        /*002c*/ 	.byte	0x03, 0x1b
        /*002e*/ 	.short	0x0080


	//----- nvinfo : EIATTR_MERCURY_ISA_VERSION
	.align		4
        /*0030*/ 	.byte	0x03, 0x5f
        /*0032*/ 	.short	0x0101


	//----- nvinfo : EIATTR_EXIT_INSTR_OFFSETS
	.align		4
        /*0034*/ 	.byte	0x04, 0x1c
        /*0036*/ 	.short	(.L_3504 - .L_3503)


	//   ....[0]....
.L_3503:
        /*0038*/ 	.word	0x000019b0


	//   ....[1]....
        /*003c*/ 	.word	0x000032b0


	//----- nvinfo : EIATTR_MAX_THREADS
	.align		4
.L_3504:
        /*0040*/ 	.byte	0x04, 0x05
        /*0042*/ 	.short	(.L_3506 - .L_3505)
.L_3505:
        /*0044*/ 	.word	0x00000080
        /*0048*/ 	.word	0x00000001
        /*004c*/ 	.word	0x00000001


	//----- nvinfo : EIATTR_CRS_STACK_SIZE
	.align		4
.L_3506:
        /*0050*/ 	.byte	0x04, 0x1e
        /*0052*/ 	.short	(.L_3508 - .L_3507)
.L_3507:
        /*0054*/ 	.word	0x00000000


	//----- nvinfo : EIATTR_CBANK_PARAM_SIZE
	.align		4
.L_3508:
        /*0058*/ 	.byte	0x03, 0x19
        /*005a*/ 	.short	0x0300


	//----- nvinfo : EIATTR_PARAM_CBANK
	.align		4
        /*005c*/ 	.byte	0x04, 0x0a
        /*005e*/ 	.short	(.L_3510 - .L_3509)
	.align		4
.L_3509:
        /*0060*/ 	.word	index@(.nv.constant0._ZN2at6native18elementwise_kernelILi128ELi2EZNS0_22gpu_kernel_impl_nocastIZZZNS0_54_GLOBAL__N__d8c5977b_16_LinearAlgebra_cu_140f0503_289316addr_kernel_cudaERNS_14TensorIteratorERKN3c106ScalarES9_ENKUlvE_clEvENKUlvE1_clEvEUliiiE0_EEvRNS_18TensorIteratorBaseERKT_EUliE_EEviT1_)
        /*0064*/ 	.short	0x0210
        /*0066*/ 	.short	0x0300


	//----- nvinfo : EIATTR_SW_WAR
	.align		4
.L_3510:
        /*0068*/ 	.byte	0x04, 0x36
        /*006a*/ 	.short	(.L_3512 - .L_3511)
.L_3511:
        /*006c*/ 	.word	0x00000008
.L_3512:


//--------------------- .nv.info._ZN2at6native27unrolled_elementwise_kernelIZZZNS0_54_GLOBAL__N__d8c5977b_16_LinearAlgebra_cu_140f0503_289316addr_kernel_cudaERNS_14TensorIteratorERKN3c106ScalarES8_ENKUlvE_clEvENKUlvE1_clEvEUliiiE0_St5arrayIPcLm4EELi4E23TrivialOffsetCalculatorILi3EjESF_ILi1EjENS0_6memory15LoadWithoutCastENSI_16StoreWithoutCastEEEviT_T0_T2_T3_T4_T5_ --------------------------
	.section	.nv.info._ZN2at6native27unrolled_elementwise_kernelIZZZNS0_54_GLOBAL__N__d8c5977b_16_LinearAlgebra_cu_140f0503_289316addr_kernel_cudaERNS_14TensorIteratorERKN3c106ScalarES8_ENKUlvE_clEvENKUlvE1_clEvEUliiiE0_St5arrayIPcLm4EELi4E23TrivialOffsetCalculatorILi3EjESF_ILi1EjENS0_6memory15LoadWithoutCastENSI_16StoreWithoutCastEEEviT_T0_T2_T3_T4_T5_,"",@"SHT_CUDA_INFO"
	.sectionflags	@""
	.align	4


	//----- nvinfo : EIATTR_CUDA_API_VERSION
	.align		4
        /*0000*/ 	.byte	0x04, 0x37
        /*0002*/ 	.short	(.L_3514 - .L_3513)
.L_3513:
        /*0004*/ 	.word	0x00000082


	//----- nvinfo : EIATTR_KPARAM_INFO
	.align		4
.L_3514:
        /*0008*/ 	.byte	0x04, 0x17
        /*000a*/ 	.short	(.L_3516 - .L_3515)
.L_3515:
        /*000c*/ 	.word	0x00000000
        /*0010*/ 	.short	0x0006
        /*0012*/ 	.short	0x003b
        /*0014*/ 	.byte	0x00, 0xf0, 0x05, 0x00


	//----- nvinfo : EIATTR_KPARAM_INFO
	.align		4
.L_3516:
        /*0018*/ 	.byte	0x04, 0x17
        /*001a*/ 	.short	(.L_3518 - .L_3517)
.L_3517:
        /*001c*/ 	.word	0x00000000
        /*0020*/ 	.short	0x0005
        /*0022*/ 	.short	0x003a
        /*0024*/ 	.byte	0x00, 0xf0, 0x05, 0x00


	//----- nvinfo : EIATTR_KPARAM_INFO
	.align		4
.L_3518:
        /*0028*/ 	.byte	0x04, 0x17
        /*002a*/ 	.short	(.L_3520 - .L_3519)
.L_3519:
        /*002c*/ 	.word	0x00000000
        /*0030*/ 	.short	0x0004
        /*0032*/ 	.short	0x0039
        /*0034*/ 	.byte	0x00, 0xf0, 0x05, 0x00


	//----- nvinfo : EIATTR_KPARAM_INFO
	.align		4
.L_3520:
        /*0038*/ 	.byte	0x04, 0x17
        /*003a*/ 	.short	(.L_3522 - .L_3521)
.L_3521:
        /*003c*/ 	.word	0x00000000
        /*0040*/ 	.short	0x0003
        /*0042*/ 	.short	0x0038
        /*0044*/ 	.byte	0x00, 0xf0, 0x05, 0x00


	//----- nvinfo : EIATTR_KPARAM_INFO
	.align		4
.L_3522:
        /*0048*/ 	.byte	0x04, 0x17
        /*004a*/ 	.short	(.L_3524 - .L_3523)
.L_3523:
        /*004c*/ 	.word	0x00000000
        /*0050*/ 	.short	0x0002
        /*0052*/ 	.short	0x0018
        /*0054*/ 	.byte	0x00, 0xf0, 0x81, 0x00


	//----- nvinfo : EIATTR_KPARAM_INFO
	.align		4
.L_3524:
        /*0058*/ 	.byte	0x04, 0x17
        /*005a*/ 	.short	(.L_3526 - .L_3525)
.L_3525:
        /*005c*/ 	.word	0x00000000
        /*0060*/ 	.short	0x0001
        /*0062*/ 	.short	0x0008
        /*0064*/ 	.byte	0x00, 0xf0, 0x41, 0x00


	//----- nvinfo : EIATTR_KPARAM_INFO
	.align		4
.L_3526:
        /*0068*/ 	.byte	0x04, 0x17
        /*006a*/ 	.short	(.L_3528 - .L_3527)
.L_3527:
        /*006c*/ 	.word	0x00000000
        /*0070*/ 	.short	0x0000
        /*0072*/ 	.short	0x0000
        /*0074*/ 	.byte	0x00, 0xf0, 0x11, 0x00


	//----- nvinfo : EIATTR_SPARSE_MMA_MASK
	.align		4
.L_3528:
        /*0078*/ 	.byte	0x03, 0x50
        /*007a*/ 	.short	0x0000


	//----- nvinfo : EIATTR_MAXREG_COUNT
	.align		4
        /*007c*/ 	.byte	0x03, 0x1b
        /*007e*/ 	.short	0x00ff


	//----- nvinfo : EIATTR_MERCURY_ISA_VERSION
	.align		4
        /*0080*/ 	.byte	0x03, 0x5f
        /*0082*/ 	.short	0x0101


	//----- nvinfo : EIATTR_EXIT_INSTR_OFFSETS
	.align		4
        /*0084*/ 	.byte	0x04, 0x1c
        /*0086*/ 	.short	(.L_3530 - .L_3529)


	//   ....[0]....
.L_3529:
        /*0088*/ 	.word	0x00000610


	//   ....[1]....
        /*008c*/ 	.word	0x00000670


	//----- nvinfo : EIATTR_MAX_THREADS
	.align		4
.L_3530:
        /*0090*/ 	.byte	0x04, 0x05
        /*0092*/ 	.short	(.L_3532 - .L_3531)
.L_3531:
        /*0094*/ 	.word	0x00000080
        /*0098*/ 	.word	0x00000001
        /*009c*/ 	.word	0x00000001


	//----- nvinfo : EIATTR_CRS_STACK_SIZE
	.align		4
.L_3532:
        /*00a0*/ 	.byte	0x04, 0x1e
        /*00a2*/ 	.short	(.L_3534 - .L_3533)
.L_3533:
        /*00a4*/ 	.word	0x00000000


	//----- nvinfo : EIATTR_CBANK_PARAM_SIZE
	.align		4
.L_3534:
        /*00a8*/ 	.byte	0x03, 0x19
        /*00aa*/ 	.short	0x003c


	//----- nvinfo : EIATTR_PARAM_CBANK
	.align		4
        /*00ac*/ 	.byte	0x04, 0x0a
        /*00ae*/ 	.short	(.L_3536 - .L_3535)
	.align		4
.L_3535:
        /*00b0*/ 	.word	index@(.nv.constant0._ZN2at6native27unrolled_elementwise_kernelIZZZNS0_54_GLOBAL__N__d8c5977b_16_LinearAlgebra_cu_140f0503_289316addr_kernel_cudaERNS_14TensorIteratorERKN3c106ScalarES8_ENKUlvE_clEvENKUlvE1_clEvEUliiiE0_St5arrayIPcLm4EELi4E23TrivialOffsetCalculatorILi3EjESF_ILi1EjENS0_6memory15LoadWithoutCastENSI_16StoreWithoutCastEEEviT_T0_T2_T3_T4_T5_)
        /*00b4*/ 	.short	0x0210
        /*00b6*/ 	.short	0x003c


	//----- nvinfo : EIATTR_SW_WAR
	.align		4
.L_3536:
        /*00b8*/ 	.byte	0x04, 0x36
        /*00ba*/ 	.short	(.L_3538 - .L_3537)
.L_3537:
        /*00bc*/ 	.word	0x00000008
.L_3538:


//--------------------- .nv.info._ZN2at6native29vectorized_elementwise_kernelILi2EZZZNS0_54_GLOBAL__N__d8c5977b_16_LinearAlgebra_cu_140f0503_289316addr_kernel_cudaERNS_14TensorIteratorERKN3c106ScalarES8_ENKUlvE_clEvENKUlvE1_clEvEUliiiE0_St5arrayIPcLm4EEEEviT0_T1_ --------------------------
	.section	.nv.info._ZN2at6native29vectorized_elementwise_kernelILi2EZZZNS0_54_GLOBAL__N__d8c5977b_16_LinearAlgebra_cu_140f0503_289316addr_kernel_cudaERNS_14TensorIteratorERKN3c106ScalarES8_ENKUlvE_clEvENKUlvE1_clEvEUliiiE0_St5arrayIPcLm4EEEEviT0_T1_,"",@"SHT_CUDA_INFO"
	.sectionflags	@""
	.align	4


	//----- nvinfo : EIATTR_CUDA_API_VERSION
	.align		4
        /*0000*/ 	.byte	0x04, 0x37
        /*0002*/ 	.short	(.L_3540 - .L_3539)
.L_3539:
        /*0004*/ 	.word	0x00000082


	//----- nvinfo : EIATTR_KPARAM_INFO
	.align		4
.L_3540:
        /*0008*/ 	.byte	0x04, 0x17
        /*000a*/ 	.short	(.L_3542 - .L_3541)
.L_3541:
        /*000c*/ 	.word	0x00000000
        /*0010*/ 	.short	0x0002
        /*0012*/ 	.short	0x0018
        /*0014*/ 	.byte	0x00, 0xf0, 0x81, 0x00


	//----- nvinfo : EIATTR_KPARAM_INFO
	.align		4
.L_3542:
        /*0018*/ 	.byte	0x04, 0x17
        /*001a*/ 	.short	(.L_3544 - .L_3543)
.L_3543:
        /*001c*/ 	.word	0x00000000
        /*0020*/ 	.short	0x0001
        /*0022*/ 	.short	0x0008
        /*0024*/ 	.byte	0x00, 0xf0, 0x41, 0x00


	//----- nvinfo : EIATTR_KPARAM_INFO
	.align		4
.L_3544:
        /*0028*/ 	.byte	0x04, 0x17
        /*002a*/ 	.short	(.L_3546 - .L_3545)
.L_3545:
        /*002c*/ 	.word	0x00000000
        /*0030*/ 	.short	0x0000
        /*0032*/ 	.short	0x0000
        /*0034*/ 	.byte	0x00, 0xf0, 0x11, 0x00


	//----- nvinfo : EIATTR_SPARSE_MMA_MASK
	.align		4
.L_3546:
        /*0038*/ 	.byte	0x03, 0x50
        /*003a*/ 	.short	0x0000


	//----- nvinfo : EIATTR_MAXREG_COUNT
	.align		4
        /*003c*/ 	.byte	0x03, 0x1b
        /*003e*/ 	.short	0x00ff


	//----- nvinfo : EIATTR_MERCURY_ISA_VERSION
	.align		4
        /*0040*/ 	.byte	0x03, 0x5f
        /*0042*/ 	.short	0x0101


	//----- nvinfo : EIATTR_EXIT_INSTR_OFFSETS
	.align		4
        /*0044*/ 	.byte	0x04, 0x1c
        /*0046*/ 	.short	(.L_3548 - .L_3547)


	//   ....[0]....
.L_3547:
        /*0048*/ 	.word	0x000003e0


	//   ....[1]....
        /*004c*/ 	.word	0x00001010


	//   ....[2]....
        /*0050*/ 	.word	0x00001060


	//----- nvinfo : EIATTR_MAX_THREADS
	.align		4
.L_3548:
        /*0054*/ 	.byte	0x04, 0x05
        /*0056*/ 	.short	(.L_3550 - .L_3549)
.L_3549:
        /*0058*/ 	.word	0x00000080
        /*005c*/ 	.word	0x00000001
        /*0060*/ 	.word	0x00000001


	//----- nvinfo : EIATTR_CRS_STACK_SIZE
	.align		4
.L_3550:
        /*0064*/ 	.byte	0x04, 0x1e
        /*0066*/ 	.short	(.L_3552 - .L_3551)
.L_3551:
        /*0068*/ 	.word	0x00000000


	//----- nvinfo : EIATTR_CBANK_PARAM_SIZE
	.align		4
.L_3552:
        /*006c*/ 	.byte	0x03, 0x19
        /*006e*/ 	.short	0x0038


	//----- nvinfo : EIATTR_PARAM_CBANK
	.align		4
        /*0070*/ 	.byte	0x04, 0x0a
        /*0072*/ 	.short	(.L_3554 - .L_3553)
	.align		4
.L_3553:
        /*0074*/ 	.word	index@(.nv.constant0._ZN2at6native29vectorized_elementwise_kernelILi2EZZZNS0_54_GLOBAL__N__d8c5977b_16_LinearAlgebra_cu_140f0503_289316addr_kernel_cudaERNS_14TensorIteratorERKN3c106ScalarES8_ENKUlvE_clEvENKUlvE1_clEvEUliiiE0_St5arrayIPcLm4EEEEviT0_T1_)
        /*0078*/ 	.short	0x0210
        /*007a*/ 	.short	0x0038


	//----- nvinfo : EIATTR_SW_WAR
	.align		4
.L_3554:
        /*007c*/ 	.byte	0x04, 0x36
        /*007e*/ 	.short	(.L_3556 - .L_3555)
.L_3555:
        /*0080*/ 	.word	0x00000008
.L_3556:


//--------------------- .nv.info._ZN2at6native29vectorized_elementwise_kernelILi4EZZZNS0_54_GLOBAL__N__d8c5977b_16_LinearAlgebra_cu_140f0503_289316addr_kernel_cudaERNS_14TensorIteratorERKN3c106ScalarES8_ENKUlvE_clEvENKUlvE1_clEvEUliiiE0_St5arrayIPcLm4EEEEviT0_T1_ --------------------------
	.section	.nv.info._ZN2at6native29vectorized_elementwise_kernelILi4EZZZNS0_54_GLOBAL__N__d8c5977b_16_LinearAlgebra_cu_140f0503_289316addr_kernel_cudaERNS_14TensorIteratorERKN3c106ScalarES8_ENKUlvE_clEvENKUlvE1_clEvEUliiiE0_St5arrayIPcLm4EEEEviT0_T1_,"",@"SHT_CUDA_INFO"
	.sectionflags	@""
	.align	4


	//----- nvinfo : EIATTR_CUDA_API_VERSION
	.align		4
        /*0000*/ 	.byte	0x04, 0x37
        /*0002*/ 	.short	(.L_3558 - .L_3557)
.L_3557:
        /*0004*/ 	.word	0x00000082


	//----- nvinfo : EIATTR_KPARAM_INFO
	.align		4
.L_3558:
        /*0008*/ 	.byte	0x04, 0x17
        /*000a*/ 	.short	(.L_3560 - .L_3559)
.L_3559:
        /*000c*/ 	.word	0x00000000
        /*0010*/ 	.short	0x0002
        /*0012*/ 	.short	0x0018
        /*0014*/ 	.byte	0x00, 0xf0, 0x81, 0x00


	//----- nvinfo : EIATTR_KPARAM_INFO
	.align		4
.L_3560:
        /*0018*/ 	.byte	0x04, 0x17
        /*001a*/ 	.short	(.L_3562 - .L_3561)
.L_3561:
        /*001c*/ 	.word	0x00000000
        /*0020*/ 	.short	0x0001
        /*0022*/ 	.short	0x0008
        /*0024*/ 	.byte	0x00, 0xf0, 0x41, 0x00


	//----- nvinfo : EIATTR_KPARAM_INFO
	.align		4
.L_3562:
        /*0028*/ 	.byte	0x04, 0x17
        /*002a*/ 	.short	(.L_3564 - .L_3563)
.L_3563:
        /*002c*/ 	.word	0x00000000
        /*0030*/ 	.short	0x0000
        /*0032*/ 	.short	0x0000
        /*0034*/ 	.byte	0x00, 0xf0, 0x11, 0x00


	//----- nvinfo : EIATTR_SPARSE_MMA_MASK
	.align		4
.L_3564:
        /*0038*/ 	.byte	0x03, 0x50
        /*003a*/ 	.short	0x0000


	//----- nvinfo : EIATTR_MAXREG_COUNT
	.align		4
        /*003c*/ 	.byte	0x03, 0x1b
        /*003e*/ 	.short	0x00ff


	//----- nvinfo : EIATTR_MERCURY_ISA_VERSION
	.align		4
        /*0040*/ 	.byte	0x03, 0x5f
        /*0042*/ 	.short	0x0101


	//----- nvinfo : EIATTR_EXIT_INSTR_OFFSETS
	.align		4
        /*0044*/ 	.byte	0x04, 0x1c
        /*0046*/ 	.short	(.L_3566 - .L_3565)


	//   ....[0]....
.L_3565:
        /*0048*/ 	.word	0x00000360


	//   ....[1]....
        /*004c*/ 	.word	0x00000f90


	//   ....[2]....
        /*0050*/ 	.word	0x00000fe0


	//----- nvinfo : EIATTR_MAX_THREADS
	.align		4
.L_3566:
        /*0054*/ 	.byte	0x04, 0x05
        /*0056*/ 	.short	(.L_3568 - .L_3567)
.L_3567:
        /*0058*/ 	.word	0x00000080
        /*005c*/ 	.word	0x00000001
        /*0060*/ 	.word	0x00000001


	//----- nvinfo : EIATTR_CRS_STACK_SIZE
	.align		4
.L_3568:
        /*0064*/ 	.byte	0x04, 0x1e
        /*0066*/ 	.short	(.L_3570 - .L_3569)
.L_3569:
        /*0068*/ 	.word	0x00000000


	//----- nvinfo : EIATTR_CBANK_PARAM_SIZE
	.align		4
.L_3570:
        /*006c*/ 	.byte	0x03, 0x19
        /*006e*/ 	.short	0x0038


	//----- nvinfo : EIATTR_PARAM_CBANK
	.align		4
        /*0070*/ 	.byte	0x04, 0x0a
        /*0072*/ 	.short	(.L_3572 - .L_3571)
	.align		4
.L_3571:
        /*0074*/ 	.word	index@(.nv.constant0._ZN2at6native29vectorized_elementwise_kernelILi4EZZZNS0_54_GLOBAL__N__d8c5977b_16_LinearAlgebra_cu_140f0503_289316addr_kernel_cudaERNS_14TensorIteratorERKN3c106ScalarES8_ENKUlvE_clEvENKUlvE1_clEvEUliiiE0_St5arrayIPcLm4EEEEviT0_T1_)
        /*0078*/ 	.short	0x0210
        /*007a*/ 	.short	0x0038


	//----- nvinfo : EIATTR_SW_WAR
	.align		4
.L_3572:
        /*007c*/ 	.byte	0x04, 0x36
        /*007e*/ 	.short	(.L_3574 - .L_3573)
.L_3573:
        /*0080*/ 	.word	0x00000008
.L_3574:


//--------------------- .nv.info._ZN2at6native29vectorized_elementwise_kernelILi8EZZZNS0_54_GLOBAL__N__d8c5977b_16_LinearAlgebra_cu_140f0503_289316addr_kernel_cudaERNS_14TensorIteratorERKN3c106ScalarES8_ENKUlvE_clEvENKUlvE1_clEvEUliiiE0_St5arrayIPcLm4EEEEviT0_T1_ --------------------------
	.section	.nv.info._ZN2at6native29vectorized_elementwise_kernelILi8EZZZNS0_54_GLOBAL__N__d8c5977b_16_LinearAlgebra_cu_140f0503_289316addr_kernel_cudaERNS_14TensorIteratorERKN3c106ScalarES8_ENKUlvE_clEvENKUlvE1_clEvEUliiiE0_St5arrayIPcLm4EEEEviT0_T1_,"",@"SHT_CUDA_INFO"
	.sectionflags	@""
	.align	4


	//----- nvinfo : EIATTR_CUDA_API_VERSION
	.align		4
        /*0000*/ 	.byte	0x04, 0x37
        /*0002*/ 	.short	(.L_3576 - .L_3575)
.L_3575:
        /*0004*/ 	.word	0x00000082


	//----- nvinfo : EIATTR_KPARAM_INFO
	.align		4
.L_3576:
        /*0008*/ 	.byte	0x04, 0x17
        /*000a*/ 	.short	(.L_3578 - .L_3577)
.L_3577:
        /*000c*/ 	.word	0x00000000
        /*0010*/ 	.short	0x0002
        /*0012*/ 	.short	0x0018
        /*0014*/ 	.byte	0x00, 0xf0, 0x81, 0x00


	//----- nvinfo : EIATTR_KPARAM_INFO
	.align		4
.L_3578:
        /*0018*/ 	.byte	0x04, 0x17
        /*001a*/ 	.short	(.L_3580 - .L_3579)
.L_3579:
        /*001c*/ 	.word	0x00000000
        /*0020*/ 	.short	0x0001
        /*0022*/ 	.short	0x0008
        /*0024*/ 	.byte	0x00, 0xf0, 0x41, 0x00


	//----- nvinfo : EIATTR_KPARAM_INFO
	.align		4
.L_3580:
        /*0028*/ 	.byte	0x04, 0x17
        /*002a*/ 	.short	(.L_3582 - .L_3581)
.L_3581:
        /*002c*/ 	.word	0x00000000
        /*0030*/ 	.short	0x0000
        /*0032*/ 	.short	0x0000
        /*0034*/ 	.byte	0x00, 0xf0, 0x11, 0x00


	//----- nvinfo : EIATTR_SPARSE_MMA_MASK
	.align		4
.L_3582:
        /*0038*/ 	.byte	0x03, 0x50
        /*003a*/ 	.short	0x0000


	//----- nvinfo : EIATTR_MAXREG_COUNT
	.align		4
        /*003c*/ 	.byte	0x03, 0x1b
        /*003e*/ 	.short	0x00ff


	//----- nvinfo : EIATTR_MERCURY_ISA_VERSION
	.align		4
        /*0040*/ 	.byte	0x03, 0x5f
        /*0042*/ 	.short	0x0101


	//----- nvinfo : EIATTR_EXIT_INSTR_OFFSETS
	.align		4
        /*0044*/ 	.byte	0x04, 0x1c
        /*0046*/ 	.short	(.L_3584 - .L_3583)


	//   ....[0]....
.L_3583:
        /*0048*/ 	.word	0x00000360


	//   ....[1]....
        /*004c*/ 	.word	0x00000f90


	//   ....[2]....
        /*0050*/ 	.word	0x00000fe0


	//----- nvinfo : EIATTR_MAX_THREADS
	.align		4
.L_3584:
        /*0054*/ 	.byte	0x04, 0x05
        /*0056*/ 	.short	(.L_3586 - .L_3585)
.L_3585:
        /*0058*/ 	.word	0x00000080
        /*005c*/ 	.word	0x00000001
        /*0060*/ 	.word	0x00000001


	//----- nvinfo : EIATTR_CRS_STACK_SIZE
	.align		4
.L_3586:
        /*0064*/ 	.byte	0x04, 0x1e
        /*0066*/ 	.short	(.L_3588 - .L_3587)
.L_3587:
        /*0068*/ 	.word	0x00000000


	//----- nvinfo : EIATTR_CBANK_PARAM_SIZE
	.align		4
.L_3588:
        /*006c*/ 	.byte	0x03, 0x19
        /*006e*/ 	.short	0x0038


	//----- nvinfo : EIATTR_PARAM_CBANK
	.align		4
        /*0070*/ 	.byte	0x04, 0x0a
        /*0072*/ 	.short	(.L_3590 - .L_3589)
	.align		4
.L_3589:
        /*0074*/ 	.word	index@(.nv.constant0._ZN2at6native29vectorized_elementwise_kernelILi8EZZZNS0_54_GLOBAL__N__d8c5977b_16_LinearAlgebra_cu_140f0503_289316addr_kernel_cudaERNS_14TensorIteratorERKN3c106ScalarES8_ENKUlvE_clEvENKUlvE1_clEvEUliiiE0_St5arrayIPcLm4EEEEviT0_T1_)
        /*0078*/ 	.short	0x0210
        /*007a*/ 	.short	0x0038


	//----- nvinfo : EIATTR_SW_WAR
	.align		4
.L_3590:
        /*007c*/ 	.byte	0x04, 0x36
        /*007e*/ 	.short	(.L_3592 - .L_3591)
.L_3591:
        /*0080*/ 	.word	0x00000008
.L_3592:


//--------------------- .nv.info._ZN2at6native18elementwise_kernelILi128ELi4EZNS0_15gpu_kernel_implIZZZNS0_54_GLOBAL__N__d8c5977b_16_LinearAlgebra_cu_140f0503_289316addr_kernel_cudaERNS_14TensorIteratorERKN3c106ScalarES9_ENKUlvE_clEvENKUlvE1_clEvEUliiiE_EEvRNS_18TensorIteratorBaseERKT_EUliE_EEviT1_ --------------------------
	.section	.nv.info._ZN2at6native18elementwise_kernelILi128ELi4EZNS0_15gpu_kernel_implIZZZNS0_54_GLOBAL__N__d8c5977b_16_LinearAlgebra_cu_140f0503_289316addr_kernel_cudaERNS_14TensorIteratorERKN3c106ScalarES9_ENKUlvE_clEvENKUlvE1_clEvEUliiiE_EEvRNS_18TensorIteratorBaseERKT_EUliE_EEviT1_,"",@"SHT_CUDA_INFO"
	.sectionflags	@""
	.align	4


	//----- nvinfo : EIATTR_CUDA_API_VERSION
	.align		4
        /*0000*/ 	.byte	0x04, 0x37
        /*0002*/ 	.short	(.L_3594 - .L_3593)
.L_3593:
        /*0004*/ 	.word	0x00000082


	//----- nvinfo : EIATTR_KPARAM_INFO
	.align		4
.L_3594:
        /*0008*/ 	.byte	0x04, 0x17
        /*000a*/ 	.short	(.L_3596 - .L_3595)
.L_3595:
        /*000c*/ 	.word	0x00000000
        /*0010*/ 	.short	0x0001
        /*0012*/ 	.short	0x0008
        /*0014*/ 	.byte	0x00, 0xf0, 0x01, 0x0c


	//----- nvinfo : EIATTR_KPARAM_INFO
	.align		4
.L_3596:
        /*0018*/ 	.byte	0x04, 0x17
        /*001a*/ 	.short	(.L_3598 - .L_3597)
.L_3597:
        /*001c*/ 	.word	0x00000000
        /*0020*/ 	.short	0x0000
        /*0022*/ 	.short	0x0000
        /*0024*/ 	.byte	0x00, 0xf0, 0x11, 0x00


	//----- nvinfo : EIATTR_SPARSE_MMA_MASK
	.align		4
.L_3598:
        /*0028*/ 	.byte	0x03, 0x50
        /*002a*/ 	.short	0x0000


	//----- nvinfo : EIATTR_MAXREG_COUNT
	.align		4
        /*002c*/ 	.byte	0x03, 0x1b
        /*002e*/ 	.short	0x0080


	//----- nvinfo : EIATTR_EXTERNS
	.align		4
        /*0030*/ 	.byte	0x04, 0x0f
        /*0032*/ 	.short	(.L_3600 - .L_3599)


	//   ....[0]....
	.align		4
.L_3599:
        /*0034*/ 	.word	index@(__assertfail)


	//----- nvinfo : EIATTR_MERCURY_ISA_VERSION
	.align		4
.L_3600:
        /*0038*/ 	.byte	0x03, 0x5f
        /*003a*/ 	.short	0x0101


	//----- nvinfo : EIATTR_SYSCALL_OFFSETS
	.align		4
        /*003c*/ 	.byte	0x04, 0x46
        /*003e*/ 	.short	(.L_3602 - .L_3601)


	//   ....[0]....
.L_3601:
        /*0040*/ 	.word	0x00001860


	//   ....[1]....
        /*0044*/ 	.word	0x00002620


	//   ....[2]....
        /*0048*/ 	.word	0x00003420


	//   ....[3]....
        /*004c*/ 	.word	0x00004280


	//   ....[4]....
        /*0050*/ 	.word	0x00005b10


	//   ....[5]....
        /*0054*/ 	.word	0x000068d0


	//   ....[6]....
        /*0058*/ 	.word	0x000076d0


	//   ....[7]....
        /*005c*/ 	.word	0x00008530


	//   ....[8]....
        /*0060*/ 	.word	0x00009db0


	//   ....[9]....
        /*0064*/ 	.word	0x0000ab70


	//   ....[10]....
        /*0068*/ 	.word	0x0000b970


	//   ....[11]....
        /*006c*/ 	.word	0x0000c7d0


	//   ....[12]....
        /*0070*/ 	.word	0x0000e040


	//   ....[13]....
        /*0074*/ 	.word	0x0000ee00


	//   ....[14]....
        /*0078*/ 	.word	0x0000fc00


	//   ....[15]....
        /*007c*/ 	.word	0x00010a60


	//----- nvinfo : EIATTR_EXIT_INSTR_OFFSETS
	.align		4
.L_3602:
        /*0080*/ 	.byte	0x04, 0x1c
        /*0082*/ 	.short	(.L_3604 - .L_3603)


	//   ....[0]....
.L_3603:
        /*0084*/ 	.word	0x0000c870


	//   ....[1]....
        /*0088*/ 	.word	0x0000fd50


	//   ....[2]....
        /*008c*/ 	.word	0x0000fd70


	//   ....[3]....
        /*0090*/ 	.word	0x0000fe00


	//   ....[4]....
        /*0094*/ 	.word	0x0000fe20


	//   ....[5]....
        /*0098*/ 	.word	0x0000fe40


	//   ....[6]....
        /*009c*/ 	.word	0x0000fed0


	//   ....[7]....
        /*00a0*/ 	.word	0x0000ff10


	//   ....[8]....
        /*00a4*/ 	.word	0x0000ffb0


	//   ....[9]....
        /*00a8*/ 	.word	0x00010000


	//   ....[10]....
        /*00ac*/ 	.word	0x00010030


	//   ....[11]....
        /*00b0*/ 	.word	0x000100f0


	//   ....[12]....
        /*00b4*/ 	.word	0x00010130


	//   ....[13]....
        /*00b8*/ 	.word	0x000102c0


	//   ....[14]....
        /*00bc*/ 	.word	0x00010420


	//   ....[15]....
        /*00c0*/ 	.word	0x00010460


	//   ....[16]....
        /*00c4*/ 	.word	0x00010500


	//   ....[17]....
        /*00c8*/ 	.word	0x00010680


	//   ....[18]....
        /*00cc*/ 	.word	0x00010800


	//   ....[19]....
        /*00d0*/ 	.word	0x00010960


	//   ....[20]....
        /*00d4*/ 	.word	0x00010a70


	//   ....[21]....
        /*00d8*/ 	.word	0x00010aa0


	//   ....[22]....
        /*00dc*/ 	.word	0x00010ac0


	//----- nvinfo : EIATTR_MAX_THREADS
	.align		4
.L_3604:
        /*00e0*/ 	.byte	0x04, 0x05
        /*00e2*/ 	.short	(.L_3606 - .L_3605)
.L_3605:
        /*00e4*/ 	.word	0x00000080
        /*00e8*/ 	.word	0x00000001
        /*00ec*/ 	.word	0x00000001


	//----- nvinfo : EIATTR_CRS_STACK_SIZE
	.align		4
.L_3606:
        /*00f0*/ 	.byte	0x04, 0x1e
        /*00f2*/ 	.short	(.L_3608 - .L_3607)
.L_3607:
        /*00f4*/ 	.word	0x00000000


	//----- nvinfo : EIATTR_CBANK_PARAM_SIZE
	.align		4
.L_3608:
        /*00f8*/ 	.byte	0x03, 0x19
        /*00fa*/ 	.short	0x0308


	//----- nvinfo : EIATTR_PARAM_CBANK
	.align		4
        /*00fc*/ 	.byte	0x04, 0x0a
        /*00fe*/ 	.short	(.L_3610 - .L_3609)
	.align		4
.L_3609:
        /*0100*/ 	.word	index@(.nv.constant0._ZN2at6native18elementwise_kernelILi128ELi4EZNS0_15gpu_kernel_implIZZZNS0_54_GLOBAL__N__d8c5977b_16_LinearAlgebra_cu_140f0503_289316addr_kernel_cudaERNS_14TensorIteratorERKN3c106ScalarES9_ENKUlvE_clEvENKUlvE1_clEvEUliiiE_EEvRNS_18TensorIteratorBaseERKT_EUliE_EEviT1_)
        /*0104*/ 	.short	0x0210
        /*0106*/ 	.short	0x0308


	//----- nvinfo : EIATTR_SW_WAR
	.align		4
.L_3610:
        /*0108*/ 	.byte	0x04, 0x36
        /*010a*/ 	.short	(.L_3612 - .L_3611)
.L_3611:
        /*010c*/ 	.word	0x00000008
.L_3612:


//--------------------- .nv.info._ZN2at6native27unrolled_elementwise_kernelIZZZNS0_54_GLOBAL__N__d8c5977b_16_LinearAlgebra_cu_140f0503_289316addr_kernel_cudaERNS_14TensorIteratorERKN3c106ScalarES8_ENKUlvE_clEvENKUlvE1_clEvEUliiiE_St5arrayIPcLm4EELi4E23TrivialOffsetCalculatorILi3EjESF_ILi1EjENS0_6memory12LoadWithCastILi3EEENSI_13StoreWithCastILi1EEEEEviT_T0_T2_T3_T4_T5_ --------------------------
	.section	.nv.info._ZN2at6native27unrolled_elementwise_kernelIZZZNS0_54_GLOBAL__N__d8c5977b_16_LinearAlgebra_cu_140f0503_289316addr_kernel_cudaERNS_14TensorIteratorERKN3c106ScalarES8_ENKUlvE_clEvENKUlvE1_clEvEUliiiE_St5arrayIPcLm4EELi4E23TrivialOffsetCalculatorILi3EjESF_ILi1EjENS0_6memory12LoadWithCastILi3EEENSI_13StoreWithCastILi1EEEEEviT_T0_T2_T3_T4_T5_,"",@"SHT_CUDA_INFO"
	.sectionflags	@""
	.align	4


	//----- nvinfo : EIATTR_CUDA_API_VERSION
	.align		4
        /*0000*/ 	.byte	0x04, 0x37
        /*0002*/ 	.short	(.L_3614 - .L_3613)
.L_3613:
        /*0004*/ 	.word	0x00000082


	//----- nvinfo : EIATTR_KPARAM_INFO
	.align		4
.L_3614:
        /*0008*/ 	.byte	0x04, 0x17
        /*000a*/ 	.short	(.L_3616 - .L_3615)
.L_3615:
        /*000c*/ 	.word	0x00000000
        /*0010*/ 	.short	0x0006
        /*0012*/ 	.short	0x004c
        /*0014*/ 	.byte	0x00, 0xf0, 0x21, 0x00


	//----- nvinfo : EIATTR_KPARAM_INFO
	.align		4
.L_3616:
        /*0018*/ 	.byte	0x04, 0x17
        /*001a*/ 	.short	(.L_3618 - .L_3617)
.L_3617:
        /*001c*/ 	.word	0x00000000
        /*0020*/ 	.short	0x0005
        /*0022*/ 	.short	0x003c
        /*0024*/ 	.byte	0x00, 0xf0, 0x41, 0x00


	//----- nvinfo : EIATTR_KPARAM_INFO
	.align		4
.L_3618:
        /*0028*/ 	.byte	0x04, 0x17
        /*002a*/ 	.short	(.L_3620 - .L_3619)
.L_3619:
        /*002c*/ 	.word	0x00000000
        /*0030*/ 	.short	0x0004
        /*0032*/ 	.short	0x0039
        /*0034*/ 	.byte	0x00, 0xf0, 0x05, 0x00


	//----- nvinfo : EIATTR_KPARAM_INFO
	.align		4
.L_3620:
        /*0038*/ 	.byte	0x04, 0x17
        /*003a*/ 	.short	(.L_3622 - .L_3621)
.L_3621:
        /*003c*/ 	.word	0x00000000
        /*0040*/ 	.short	0x0003
        /*0042*/ 	.short	0x0038
        /*0044*/ 	.byte	0x00, 0xf0, 0x05, 0x00


	//----- nvinfo : EIATTR_KPARAM_INFO
	.align		4
.L_3622:
        /*0048*/ 	.byte	0x04, 0x17
        /*004a*/ 	.short	(.L_3624 - .L_3623)
.L_3623:
        /*004c*/ 	.word	0x00000000
        /*0050*/ 	.short	0x0002
        /*0052*/ 	.short	0x0018
        /*0054*/ 	.byte	0x00, 0xf0, 0x81, 0x00


	//----- nvinfo : EIATTR_KPARAM_INFO
	.align		4
.L_3624:
        /*0058*/ 	.byte	0x04, 0x17
        /*005a*/ 	.short	(.L_3626 - .L_3625)
.L_3625:
        /*005c*/ 	.word	0x00000000
        /*0060*/ 	.short	0x0001
        /*0062*/ 	.short	0x0008
        /*0064*/ 	.byte	0x00, 0xf0, 0x41, 0x00


	//----- nvinfo : EIATTR_KPARAM_INFO
	.align		4
.L_3626:
        /*0068*/ 	.byte	0x04, 0x17
        /*006a*/ 	.short	(.L_3628 - .L_3627)
.L_3627:
        /*006c*/ 	.word	0x00000000
        /*0070*/ 	.short	0x0000
        /*0072*/ 	.short	0x0000
        /*0074*/ 	.byte	0x00, 0xf0, 0x11, 0x00


	//----- nvinfo : EIATTR_SPARSE_MMA_MASK
	.align		4
.L_3628:
        /*0078*/ 	.byte	0x03, 0x50
        /*007a*/ 	.short	0x0000


	//----- nvinfo : EIATTR_MAXREG_COUNT
	.align		4
        /*007c*/ 	.byte	0x03, 0x1b
        /*007e*/ 	.short	0x00ff


	//----- nvinfo : EIATTR_EXTERNS
	.align		4
        /*0080*/ 	.byte	0x04, 0x0f
        /*0082*/ 	.short	(.L_3630 - .L_3629)


	//   ....[0]....
	.align		4
.L_3629:
        /*0084*/ 	.word	index@(__assertfail)


	//----- nvinfo : EIATTR_MERCURY_ISA_VERSION
	.align		4
.L_3630:
        /*0088*/ 	.byte	0x03, 0x5f
        /*008a*/ 	.short	0x0101


	//----- nvinfo : EIATTR_SYSCALL_OFFSETS
	.align		4
        /*008c*/ 	.byte	0x04, 0x46
        /*008e*/ 	.short	(.L_3632 - .L_3631)


	//   ....[0]....
.L_3631:
        /*0090*/ 	.word	0x00000270


	//   ....[1]....
        /*0094*/ 	.word	0x00001050


	//   ....[2]....
        /*0098*/ 	.word	0x00001e60


	//   ....[3]....
        /*009c*/ 	.word	0x000020a0


	//   ....[4]....
        /*00a0*/ 	.word	0x00002e70


	//   ....[5]....
        /*00a4*/ 	.word	0x00003c80


	//   ....[6]....
        /*00a8*/ 	.word	0x00003ed0


	//   ....[7]....
        /*00ac*/ 	.word	0x00004cb0


	//   ....[8]....
        /*00b0*/ 	.word	0x00005ad0


	//   ....[9]....
        /*00b4*/ 	.word	0x00005d00


	//   ....[10]....
        /*00b8*/ 	.word	0x00006ae0


	//   ....[11]....
        /*00bc*/ 	.word	0x000078f0


	//   ....[12]....
        /*00c0*/ 	.word	0x00008880


	//   ....[13]....
        /*00c4*/ 	.word	0x00009760


	//   ....[14]....
        /*00c8*/ 	.word	0x0000a630


	//   ....[15]....
        /*00cc*/ 	.word	0x0000b500


	//----- nvinfo : EIATTR_EXIT_INSTR_OFFSETS
	.align		4
.L_3632:
        /*00d0*/ 	.byte	0x04, 0x1c
        /*00d2*/ 	.short	(.L_3634 - .L_3633)


	//   ....[0]....
.L_3633:
        /*00d4*/ 	.word	0x0000a6c0


	//   ....[1]....
        /*00d8*/ 	.word	0x0000a7f0


	//   ....[2]....
        /*00dc*/ 	.word	0x0000a810


	//   ....[3]....
        /*00e0*/ 	.word	0x0000a8a0


	//   ....[4]....
        /*00e4*/ 	.word	0x0000a8c0


	//   ....[5]....
        /*00e8*/ 	.word	0x0000a8e0


	//   ....[6]....
        /*00ec*/ 	.word	0x0000a970


	//   ....[7]....
        /*00f0*/ 	.word	0x0000a9b0


	//   ....[8]....
        /*00f4*/ 	.word	0x0000aa50


	//   ....[9]....
        /*00f8*/ 	.word	0x0000aaa0


	//   ....[10]....
        /*00fc*/ 	.word	0x0000aad0


	//   ....[11]....
        /*0100*/ 	.word	0x0000ab90


	//   ....[12]....
        /*0104*/ 	.word	0x0000abd0


	//   ....[13]....
        /*0108*/ 	.word	0x0000ad60


	//   ....[14]....
        /*010c*/ 	.word	0x0000aec0


	//   ....[15]....
        /*0110*/ 	.word	0x0000af00


	//   ....[16]....
        /*0114*/ 	.word	0x0000afa0


	//   ....[17]....
        /*0118*/ 	.word	0x0000b120


	//   ....[18]....
        /*011c*/ 	.word	0x0000b2a0


	//   ....[19]....
        /*0120*/ 	.word	0x0000b400


	//   ....[20]....
        /*0124*/ 	.word	0x0000b510


	//   ....[21]....
        /*0128*/ 	.word	0x0000b540


	//   ....[22]....
        /*012c*/ 	.word	0x0000b560


	//----- nvinfo : EIATTR_MAX_THREADS
	.align		4
.L_3634:
        /*0130*/ 	.byte	0x04, 0x05
        /*0132*/ 	.short	(.L_3636 - .L_3635)
.L_3635:
        /*0134*/ 	.word	0x00000080
        /*0138*/ 	.word	0x00000001
        /*013c*/ 	.word	0x00000001


	//----- nvinfo : EIATTR_CRS_STACK_SIZE
	.align		4
.L_3636:
        /*0140*/ 	.byte	0x04, 0x1e
        /*0142*/ 	.short	(.L_3638 - .L_3637)
.L_3637:
        /*0144*/ 	.word	0x00000000


	//----- nvinfo : EIATTR_CBANK_PARAM_SIZE
	.align		4
.L_3638:
        /*0148*/ 	.byte	0x03, 0x19
        /*014a*/ 	.short	0x0054


	//----- nvinfo : EIATTR_PARAM_CBANK
	.align		4
        /*014c*/ 	.byte	0x04, 0x0a
        /*014e*/ 	.short	(.L_3640 - .L_3639)
	.align		4
.L_3639:
        /*0150*/ 	.word	index@(.nv.constant0._ZN2at6native27unrolled_elementwise_kernelIZZZNS0_54_GLOBAL__N__d8c5977b_16_LinearAlgebra_cu_140f0503_289316addr_kernel_cudaERNS_14TensorIteratorERKN3c106ScalarES8_ENKUlvE_clEvENKUlvE1_clEvEUliiiE_St5arrayIPcLm4EELi4E23TrivialOffsetCalculatorILi3EjESF_ILi1EjENS0_6memory12LoadWithCastILi3EEENSI_13StoreWithCastILi1EEEEEviT_T0_T2_T3_T4_T5_)
        /*0154*/ 	.short	0x0210
        /*0156*/ 	.short	0x0054


	//----- nvinfo : EIATTR_SW_WAR
	.align		4
.L_3640:
        /*0158*/ 	.byte	0x04, 0x36
        /*015a*/ 	.short	(.L_3642 - .L_3641)
.L_3641:
        /*015c*/ 	.word	0x00000008
.L_3642:


//--------------------- .nv.info._ZN2at6native18elementwise_kernelILi128ELi2EZNS0_22gpu_kernel_impl_nocastIZZZNS0_54_GLOBAL__N__d8c5977b_16_LinearAlgebra_cu_140f0503_289316addr_kernel_cudaERNS_14TensorIteratorERKN3c106ScalarES9_ENKUlvE_clEvENKUlvE1_clEvEUliiiE_EEvRNS_18TensorIteratorBaseERKT_EUliE_EEviT1_ --------------------------
	.section	.nv.info._ZN2at6native18elementwise_kernelILi128ELi2EZNS0_22gpu_kernel_impl_nocastIZZZNS0_54_GLOBAL__N__d8c5977b_16_LinearAlgebra_cu_140f0503_289316addr_kernel_cudaERNS_14TensorIteratorERKN3c106ScalarES9_ENKUlvE_clEvENKUlvE1_clEvEUliiiE_EEvRNS_18TensorIteratorBaseERKT_EUliE_EEviT1_,"",@"SHT_CUDA_INFO"
	.sectionflags	@""
	.align	4


	//----- nvinfo : EIATTR_CUDA_API_VERSION
	.align		4
        /*0000*/ 	.byte	0x04, 0x37
        /*0002*/ 	.short	(.L_3644 - .L_3643)
.L_3643:
        /*0004*/ 	.word	0x00000082


	//----- nvinfo : EIATTR_KPARAM_INFO
	.align		4
.L_3644:
        /*0008*/ 	.byte	0x04, 0x17
        /*000a*/ 	.short	(.L_3646 - .L_3645)
.L_3645:
        /*000c*/ 	.word	0x00000000
        /*0010*/ 	.short	0x0001
        /*0012*/ 	.short	0x0008
        /*0014*/ 	.byte	0x00, 0xf0, 0xe1, 0x0b


	//----- nvinfo : EIATTR_KPARAM_INFO
	.align		4
.L_3646:
        /*0018*/ 	.byte	0x04, 0x17
        /*001a*/ 	.short	(.L_3648 - .L_3647)
.L_3647:
        /*001c*/ 	.word	0x00000000
        /*0020*/ 	.short	0x0000
        /*0022*/ 	.short	0x0000
        /*0024*/ 	.byte	0x00, 0xf0, 0x11, 0x00


	//----- nvinfo : EIATTR_SPARSE_MMA_MASK
	.align		4
.L_3648:
        /*0028*/ 	.byte	0x03, 0x50
        /*002a*/ 	.short	0x0000


	//----- nvinfo : EIATTR_MAXREG_COUNT
	.align		4
        /*002c*/ 	.byte	0x03, 0x1b
        /*002e*/ 	.short	0x0080


	//----- nvinfo : EIATTR_MERCURY_ISA_VERSION
	.align		4
        /*0030*/ 	.byte	0x03, 0x5f
        /*0032*/ 	.short	0x0101


	//----- nvinfo : EIATTR_EXIT_INSTR_OFFSETS
	.align		4
        /*0034*/ 	.byte	0x04, 0x1c
        /*0036*/ 	.short	(.L_3650 - .L_3649)


	//   ....[0]....
.L_3649:
        /*0038*/ 	.word	0x000017d0


	//   ....[1]....
        /*003c*/ 	.word	0x00002ee0


	//----- nvinfo : EIATTR_MAX_THREADS
	.align		4
.L_3650:
        /*0040*/ 	.byte	0x04, 0x05
        /*0042*/ 	.short	(.L_3652 - .L_3651)
.L_3651:
        /*0044*/ 	.word	0x00000080
        /*0048*/ 	.word	0x00000001
        /*004c*/ 	.word	0x00000001


	//----- nvinfo : EIATTR_CRS_STACK_SIZE
	.align		4
.L_3652:
        /*0050*/ 	.byte	0x04, 0x1e
        /*0052*/ 	.short	(.L_3654 - .L_3653)
.L_3653:
        /*0054*/ 	.word	0x00000000


	//----- nvinfo : EIATTR_CBANK_PARAM_SIZE
	.align		4
.L_3654:
        /*0058*/ 	.byte	0x03, 0x19
        /*005a*/ 	.short	0x0300


	//----- nvinfo : EIATTR_PARAM_CBANK
	.align		4
        /*005c*/ 	.byte	0x04, 0x0a
        /*005e*/ 	.short	(.L_3656 - .L_3655)
	.align		4
.L_3655:
        /*0060*/ 	.word	index@(.nv.constant0._ZN2at6native18elementwise_kernelILi128ELi2EZNS0_22gpu_kernel_impl_nocastIZZZNS0_54_GLOBAL__N__d8c5977b_16_LinearAlgebra_cu_140f0503_289316addr_kernel_cudaERNS_14TensorIteratorERKN3c106ScalarES9_ENKUlvE_clEvENKUlvE1_clEvEUliiiE_EEvRNS_18TensorIteratorBaseERKT_EUliE_EEviT1_)
        /*0064*/ 	.short	0x0210
        /*0066*/ 	.short	0x0300


	//----- nvinfo : EIATTR_SW_WAR
	.align		4
.L_3656:
        /*0068*/ 	.byte	0x04, 0x36
        /*006a*/ 	.short	(.L_3658 - .L_3657)
.L_3657:
        /*006c*/ 	.word	0x00000008
.L_3658:


//--------------------- .nv.info._ZN2at6native27unrolled_elementwise_kernelIZZZNS0_54_GLOBAL__N__d8c5977b_16_LinearAlgebra_cu_140f0503_289316addr_kernel_cudaERNS_14TensorIteratorERKN3c106ScalarES8_ENKUlvE_clEvENKUlvE1_clEvEUliiiE_St5arrayIPcLm4EELi4E23TrivialOffsetCalculatorILi3EjESF_ILi1EjENS0_6memory15LoadWithoutCastENSI_16StoreWithoutCastEEEviT_T0_T2_T3_T4_T5_ --------------------------
	.section	.nv.info._ZN2at6native27unrolled_elementwise_kernelIZZZNS0_54_GLOBAL__N__d8c5977b_16_LinearAlgebra_cu_140f0503_289316addr_kernel_cudaERNS_14TensorIteratorERKN3c106ScalarES8_ENKUlvE_clEvENKUlvE1_clEvEUliiiE_St5arrayIPcLm4EELi4E23TrivialOffsetCalculatorILi3EjESF_ILi1EjENS0_6memory15LoadWithoutCastENSI_16StoreWithoutCastEEEviT_T0_T2_T3_T4_T5_,"",@"SHT_CUDA_INFO"
	.sectionflags	@""
	.align	4


	//----- nvinfo : EIATTR_CUDA_API_VERSION
	.align		4
        /*0000*/ 	.byte	0x04, 0x37
        /*0002*/ 	.short	(.L_3660 - .L_3659)
.L_3659:
        /*0004*/ 	.word	0x00000082


	//----- nvinfo : EIATTR_KPARAM_INFO
	.align		4
.L_3660:
        /*0008*/ 	.byte	0x04, 0x17
        /*000a*/ 	.short	(.L_3662 - .L_3661)
.L_3661:
        /*000c*/ 	.word	0x00000000
        /*0010*/ 	.short	0x0006
        /*0012*/ 	.short	0x003b
        /*0014*/ 	.byte	0x00, 0xf0, 0x05, 0x00


	//----- nvinfo : EIATTR_KPARAM_INFO
	.align		4
.L_3662:
        /*0018*/ 	.byte	0x04, 0x17
        /*001a*/ 	.short	(.L_3664 - .L_3663)
.L_3663:
        /*001c*/ 	.word	0x00000000
        /*0020*/ 	.short	0x0005
        /*0022*/ 	.short	0x003a
        /*0024*/ 	.byte	0x00, 0xf0, 0x05, 0x00


	//----- nvinfo : EIATTR_KPARAM_INFO
	.align		4
.L_3664:
        /*0028*/ 	.byte	0x04, 0x17
        /*002a*/ 	.short	(.L_3666 - .L_3665)
.L_3665:
        /*002c*/ 	.word	0x00000000
        /*0030*/ 	.short	0x0004
        /*0032*/ 	.short	0x0039
        /*0034*/ 	.byte	0x00, 0xf0, 0x05, 0x00


	//----- nvinfo : EIATTR_KPARAM_INFO
	.align		4
.L_3666:
        /*0038*/ 	.byte	0x04, 0x17
        /*003a*/ 	.short	(.L_3668 - .L_3667)
.L_3667:
        /*003c*/ 	.word	0x00000000
        /*0040*/ 	.short	0x0003
        /*0042*/ 	.short	0x0038
        /*0044*/ 	.byte	0x00, 0xf0, 0x05, 0x00


	//----- nvinfo : EIATTR_KPARAM_INFO
	.align		4
.L_3668:
        /*0048*/ 	.byte	0x04, 0x17
        /*004a*/ 	.short	(.L_3670 - .L_3669)
.L_3669:
        /*004c*/ 	.word	0x00000000
        /*0050*/ 	.short	0x0002
        /*0052*/ 	.short	0x0018
        /*0054*/ 	.byte	0x00, 0xf0, 0x81, 0x00


	//----- nvinfo : EIATTR_KPARAM_INFO
	.align		4
.L_3670:
        /*0058*/ 	.byte	0x04, 0x17
        /*005a*/ 	.short	(.L_3672 - .L_3671)
.L_3671:
        /*005c*/ 	.word	0x00000000
        /*0060*/ 	.short	0x0001
        /*0062*/ 	.short	0x0008
        /*0064*/ 	.byte	0x00, 0xf0, 0x41, 0x00


	//----- nvinfo : EIATTR_KPARAM_INFO
	.align		4
.L_3672:
        /*0068*/ 	.byte	0x04, 0x17
        /*006a*/ 	.short	(.L_3674 - .L_3673)
.L_3673:
        /*006c*/ 	.word	0x00000000
        /*0070*/ 	.short	0x0000
        /*0072*/ 	.short	0x0000
        /*0074*/ 	.byte	0x00, 0xf0, 0x11, 0x00


	//----- nvinfo : EIATTR_SPARSE_MMA_MASK
	.align		4
.L_3674:
        /*0078*/ 	.byte	0x03, 0x50
        /*007a*/ 	.short	0x0000


	//----- nvinfo : EIATTR_MAXREG_COUNT
	.align		4
        /*007c*/ 	.byte	0x03, 0x1b
        /*007e*/ 	.short	0x00ff


	//----- nvinfo : EIATTR_MERCURY_ISA_VERSION
	.align		4
        /*0080*/ 	.byte	0x03, 0x5f
        /*0082*/ 	.short	0x0101


	//----- nvinfo : EIATTR_EXIT_INSTR_OFFSETS
	.align		4
        /*0084*/ 	.byte	0x04, 0x1c
        /*0086*/ 	.short	(.L_3676 - .L_3675)


	//   ....[0]....
.L_3675:
        /*0088*/ 	.word	0x000004f0


	//   ....[1]....
        /*008c*/ 	.word	0x00000550


	//----- nvinfo : EIATTR_MAX_THREADS
	.align		4
.L_3676:
        /*0090*/ 	.byte	0x04, 0x05
        /*0092*/ 	.short	(.L_3678 - .L_3677)
.L_3677:
        /*0094*/ 	.word	0x00000080
        /*0098*/ 	.word	0x00000001
        /*009c*/ 	.word	0x00000001


	//----- nvinfo : EIATTR_CRS_STACK_SIZE
	.align		4
.L_3678:
        /*00a0*/ 	.byte	0x04, 0x1e
        /*00a2*/ 	.short	(.L_3680 - .L_3679)
.L_3679:
        /*00a4*/ 	.word	0x00000000


	//----- nvinfo : EIATTR_CBANK_PARAM_SIZE
	.align		4
.L_3680:
        /*00a8*/ 	.byte	0x03, 0x19
        /*00aa*/ 	.short	0x003c


	//----- nvinfo : EIATTR_PARAM_CBANK
	.align		4
        /*00ac*/ 	.byte	0x04, 0x0a
        /*00ae*/ 	.short	(.L_3682 - .L_3681)
	.align		4
.L_3681:
        /*00b0*/ 	.word	index@(.nv.constant0._ZN2at6native27unrolled_elementwise_kernelIZZZNS0_54_GLOBAL__N__d8c5977b_16_LinearAlgebra_cu_140f0503_289316addr_kernel_cudaERNS_14TensorIteratorERKN3c106ScalarES8_ENKUlvE_clEvENKUlvE1_clEvEUliiiE_St5arrayIPcLm4EELi4E23TrivialOffsetCalculatorILi3EjESF_ILi1EjENS0_6memory15LoadWithoutCastENSI_16StoreWithoutCastEEEviT_T0_T2_T3_T4_T5_)
        /*00b4*/ 	.short	0x0210
        /*00b6*/ 	.short	0x003c


	//----- nvinfo : EIATTR_SW_WAR
	.align		4
.L_3682:
        /*00b8*/ 	.byte	0x04, 0x36
        /*00ba*/ 	.short	(.L_3684 - .L_3683)
.L_3683:
        /*00bc*/ 	.word	0x00000008
.L_3684:


//--------------------- .nv.info._ZN2at6native29vectorized_elementwise_kernelILi2EZZZNS0_54_GLOBAL__N__d8c5977b_16_LinearAlgebra_cu_140f0503_289316addr_kernel_cudaERNS_14TensorIteratorERKN3c106ScalarES8_ENKUlvE_clEvENKUlvE1_clEvEUliiiE_St5arrayIPcLm4EEEEviT0_T1_ --------------------------
	.section	.nv.info._ZN2at6native29vectorized_elementwise_kernelILi2EZZZNS0_54_GLOBAL__N__d8c5977b_16_LinearAlgebra_cu_140f0503_289316addr_kernel_cudaERNS_14TensorIteratorERKN3c106ScalarES8_ENKUlvE_clEvENKUlvE1_clEvEUliiiE_St5arrayIPcLm4EEEEviT0_T1_,"",@"SHT_CUDA_INFO"
	.sectionflags	@""
	.align	4


	//----- nvinfo : EIATTR_CUDA_API_VERSION
	.align		4
        /*0000*/ 	.byte	0x04, 0x37
        /*0002*/ 	.short	(.L_3686 - .L_3685)
.L_3685:
        /*0004*/ 	.word	0x00000082


	//----- nvinfo : EIATTR_KPARAM_INFO
	.align		4
.L_3686:
        /*0008*/ 	.byte	0x04, 0x17
        /*000a*/ 	.short	(.L_3688 - .L_3687)
.L_3687:
        /*000c*/ 	.word	0x00000000
        /*0010*/ 	.short	0x0002
        /*0012*/ 	.short	0x0018
        /*0014*/ 	.byte	0x00, 0xf0, 0x81, 0x00


	//----- nvinfo : EIATTR_KPARAM_INFO
	.align		4
.L_3688:
        /*0018*/ 	.byte	0x04, 0x17
        /*001a*/ 	.short	(.L_3690 - .L_3689)
.L_3689:
        /*001c*/ 	.word	0x00000000
        /*0020*/ 	.short	0x0001
        /*0022*/ 	.short	0x0008
        /*0024*/ 	.byte	0x00, 0xf0, 0x41, 0x00


	//----- nvinfo : EIATTR_KPARAM_INFO
	.align		4
.L_3690:
        /*0028*/ 	.byte	0x04, 0x17
        /*002a*/ 	.short	(.L_3692 - .L_3691)
.L_3691:
        /*002c*/ 	.word	0x00000000
        /*0030*/ 	.short	0x0000
        /*0032*/ 	.short	0x0000
        /*0034*/ 	.byte	0x00, 0xf0, 0x11, 0x00


	//----- nvinfo : EIATTR_SPARSE_MMA_MASK
	.align		4
.L_3692:
        /*0038*/ 	.byte	0x03, 0x50
        /*003a*/ 	.short	0x0000


	//----- nvinfo : EIATTR_MAXREG_COUNT
	.align		4
        /*003c*/ 	.byte	0x03, 0x1b
        /*003e*/ 	.short	0x00ff


	//----- nvinfo : EIATTR_MERCURY_ISA_VERSION
	.align		4
        /*0040*/ 	.byte	0x03, 0x5f
        /*0042*/ 	.short	0x0101


	//----- nvinfo : EIATTR_EXIT_INSTR_OFFSETS
	.align		4
        /*0044*/ 	.byte	0x04, 0x1c
        /*0046*/ 	.short	(.L_3694 - .L_3693)


	//   ....[0]....
.L_3693:
        /*0048*/ 	.word	0x000002f0


	//   ....[1]....
        /*004c*/ 	.word	0x00000cc0


	//   ....[2]....
        /*0050*/ 	.word	0x00000d10


	//----- nvinfo : EIATTR_MAX_THREADS
	.align		4
.L_3694:
        /*0054*/ 	.byte	0x04, 0x05
        /*0056*/ 	.short	(.L_3696 - .L_3695)
.L_3695:
        /*0058*/ 	.word	0x00000080
        /*005c*/ 	.word	0x00000001
        /*0060*/ 	.word	0x00000001


	//----- nvinfo : EIATTR_CRS_STACK_SIZE
	.align		4
.L_3696:
        /*0064*/ 	.byte	0x04, 0x1e
        /*0066*/ 	.short	(.L_3698 - .L_3697)
.L_3697:
        /*0068*/ 	.word	0x00000000


	//----- nvinfo : EIATTR_CBANK_PARAM_SIZE
	.align		4
.L_3698:
        /*006c*/ 	.byte	0x03, 0x19
        /*006e*/ 	.short	0x0038


	//----- nvinfo : EIATTR_PARAM_CBANK
	.align		4
        /*0070*/ 	.byte	0x04, 0x0a
        /*0072*/ 	.short	(.L_3700 - .L_3699)
	.align		4
.L_3699:
        /*0074*/ 	.word	index@(.nv.constant0._ZN2at6native29vectorized_elementwise_kernelILi2EZZZNS0_54_GLOBAL__N__d8c5977b_16_LinearAlgebra_cu_140f0503_289316addr_kernel_cudaERNS_14TensorIteratorERKN3c106ScalarES8_ENKUlvE_clEvENKUlvE1_clEvEUliiiE_St5arrayIPcLm4EEEEviT0_T1_)
        /*0078*/ 	.short	0x0210
        /*007a*/ 	.short	0x0038


	//----- nvinfo : EIATTR_SW_WAR
	.align		4
.L_3700:
        /*007c*/ 	.byte	0x04, 0x36
        /*007e*/ 	.short	(.L_3702 - .L_3701)
.L_3701:
        /*0080*/ 	.word	0x00000008
.L_3702:


//--------------------- .nv.info._ZN2at6native29vectorized_elementwise_kernelILi4EZZZNS0_54_GLOBAL__N__d8c5977b_16_LinearAlgebra_cu_140f0503_289316addr_kernel_cudaERNS_14TensorIteratorERKN3c106ScalarES8_ENKUlvE_clEvENKUlvE1_clEvEUliiiE_St5arrayIPcLm4EEEEviT0_T1_ --------------------------
	.section	.nv.info._ZN2at6native29vectorized_elementwise_kernelILi4EZZZNS0_54_GLOBAL__N__d8c5977b_16_LinearAlgebra_cu_140f0503_289316addr_kernel_cudaERNS_14TensorIteratorERKN3c106ScalarES8_ENKUlvE_clEvENKUlvE1_clEvEUliiiE_St5arrayIPcLm4EEEEviT0_T1_,"",@"SHT_CUDA_INFO"
	.sectionflags	@""
	.align	4


	//----- nvinfo : EIATTR_CUDA_API_VERSION
	.align		4
        /*0000*/ 	.byte	0x04, 0x37
        /*0002*/ 	.short	(.L_3704 - .L_3703)
.L_3703:
        /*0004*/ 	.word	0x00000082


	//----- nvinfo : EIATTR_KPARAM_INFO
	.align		4
.L_3704:
        /*0008*/ 	.byte	0x04, 0x17
        /*000a*/ 	.short	(.L_3706 - .L_3705)
.L_3705:
        /*000c*/ 	.word	0x00000000
        /*0010*/ 	.short	0x0002
        /*0012*/ 	.short	0x0018
        /*0014*/ 	.byte	0x00, 0xf0, 0x81, 0x00


	//----- nvinfo : EIATTR_KPARAM_INFO
	.align		4
.L_3706:
        /*0018*/ 	.byte	0x04, 0x17
        /*001a*/ 	.short	(.L_3708 - .L_3707)
.L_3707:
        /*001c*/ 	.word	0x00000000
        /*0020*/ 	.short	0x0001
        /*0022*/ 	.short	0x0008
        /*0024*/ 	.byte	0x00, 0xf0, 0x41, 0x00


	//----- nvinfo : EIATTR_KPARAM_INFO
	.align		4
.L_3708:
        /*0028*/ 	.byte	0x04, 0x17
        /*002a*/ 	.short	(.L_3710 - .L_3709)
.L_3709:
        /*002c*/ 	.word	0x00000000
        /*0030*/ 	.short	0x0000
        /*0032*/ 	.short	0x0000
        /*0034*/ 	.byte	0x00, 0xf0, 0x11, 0x00


	//----- nvinfo : EIATTR_SPARSE_MMA_MASK
	.align		4
.L_3710:
        /*0038*/ 	.byte	0x03, 0x50
        /*003a*/ 	.short	0x0000


	//----- nvinfo : EIATTR_MAXREG_COUNT
	.align		4
        /*003c*/ 	.byte	0x03, 0x1b
        /*003e*/ 	.short	0x00ff


	//----- nvinfo : EIATTR_MERCURY_ISA_VERSION
	.align		4
        /*0040*/ 	.byte	0x03, 0x5f
        /*0042*/ 	.short	0x0101


	//----- nvinfo : EIATTR_EXIT_INSTR_OFFSETS
	.align		4
        /*0044*/ 	.byte	0x04, 0x1c
        /*0046*/ 	.short	(.L_3712 - .L_3711)


	//   ....[0]....
.L_3711:
        /*0048*/ 	.word	0x00000290


	//   ....[1]....
        /*004c*/ 	.word	0x00000c60


	//   ....[2]....
        /*0050*/ 	.word	0x00000cb0


	//----- nvinfo : EIATTR_MAX_THREADS
	.align		4
.L_3712:
        /*0054*/ 	.byte	0x04, 0x05
        /*0056*/ 	.short	(.L_3714 - .L_3713)
.L_3713:
        /*0058*/ 	.word	0x00000080
        /*005c*/ 	.word	0x00000001
        /*0060*/ 	.word	0x00000001


	//----- nvinfo : EIATTR_CRS_STACK_SIZE
	.align		4
.L_3714:
        /*0064*/ 	.byte	0x04, 0x1e
        /*0066*/ 	.short	(.L_3716 - .L_3715)
.L_3715:
        /*0068*/ 	.word	0x00000000


	//----- nvinfo : EIATTR_CBANK_PARAM_SIZE
	.align		4
.L_3716:
        /*006c*/ 	.byte	0x03, 0x19
        /*006e*/ 	.short	0x0038


	//----- nvinfo : EIATTR_PARAM_CBANK
	.align		4
        /*0070*/ 	.byte	0x04, 0x0a
        /*0072*/ 	.short	(.L_3718 - .L_3717)
	.align		4
.L_3717:
        /*0074*/ 	.word	index@(.nv.constant0._ZN2at6native29vectorized_elementwise_kernelILi4EZZZNS0_54_GLOBAL__N__d8c5977b_16_LinearAlgebra_cu_140f0503_289316addr_kernel_cudaERNS_14TensorIteratorERKN3c106ScalarES8_ENKUlvE_clEvENKUlvE1_clEvEUliiiE_St5arrayIPcLm4EEEEviT0_T1_)
        /*0078*/ 	.short	0x0210
        /*007a*/ 	.short	0x0038


	//----- nvinfo : EIATTR_SW_WAR
	.align		4
.L_3718:
        /*007c*/ 	.byte	0x04, 0x36
        /*007e*/ 	.short	(.L_3720 - .L_3719)
.L_3719:
        /*0080*/ 	.word	0x00000008
.L_3720:


//--------------------- .nv.info._ZN2at6native29vectorized_elementwise_kernelILi8EZZZNS0_54_GLOBAL__N__d8c5977b_16_LinearAlgebra_cu_140f0503_289316addr_kernel_cudaERNS_14TensorIteratorERKN3c106ScalarES8_ENKUlvE_clEvENKUlvE1_clEvEUliiiE_St5arrayIPcLm4EEEEviT0_T1_ --------------------------
	.section	.nv.info._ZN2at6native29vectorized_elementwise_kernelILi8EZZZNS0_54_GLOBAL__N__d8c5977b_16_LinearAlgebra_cu_140f0503_289316addr_kernel_cudaERNS_14TensorIteratorERKN3c106ScalarES8_ENKUlvE_clEvENKUlvE1_clEvEUliiiE_St5arrayIPcLm4EEEEviT0_T1_,"",@"SHT_CUDA_INFO"
	.sectionflags	@""
	.align	4


	//----- nvinfo : EIATTR_CUDA_API_VERSION
	.align		4
        /*0000*/ 	.byte	0x04, 0x37
        /*0002*/ 	.short	(.L_3722 - .L_3721)
.L_3721:
        /*0004*/ 	.word	0x00000082


	//----- nvinfo : EIATTR_KPARAM_INFO
	.align		4
.L_3722:
        /*0008*/ 	.byte	0x04, 0x17
        /*000a*/ 	.short	(.L_3724 - .L_3723)
.L_3723:
        /*000c*/ 	.word	0x00000000
        /*0010*/ 	.short	0x0002
        /*0012*/ 	.short	0x0018
        /*0014*/ 	.byte	0x00, 0xf0, 0x81, 0x00


	//----- nvinfo : EIATTR_KPARAM_INFO
	.align		4
.L_3724:
        /*0018*/ 	.byte	0x04, 0x17
        /*001a*/ 	.short	(.L_3726 - .L_3725)
.L_3725:
        /*001c*/ 	.word	0x00000000
        /*0020*/ 	.short	0x0001
        /*0022*/ 	.short	0x0008
        /*0024*/ 	.byte	0x00, 0xf0, 0x41, 0x00


	//----- nvinfo : EIATTR_KPARAM_INFO
	.align		4
.L_3726:
        /*0028*/ 	.byte	0x04, 0x17
        /*002a*/ 	.short	(.L_3728 - .L_3727)
.L_3727:
        /*002c*/ 	.word	0x00000000
        /*0030*/ 	.short	0x0000
        /*0032*/ 	.short	0x0000
        /*0034*/ 	.byte	0x00, 0xf0, 0x11, 0x00


	//----- nvinfo : EIATTR_SPARSE_MMA_MASK
	.align		4
.L_3728:
        /*0038*/ 	.byte	0x03, 0x50
        /*003a*/ 	.short	0x0000


	//----- nvinfo : EIATTR_MAXREG_COUNT
	.align		4
        /*003c*/ 	.byte	0x03, 0x1b
        /*003e*/ 	.short	0x00ff


	//----- nvinfo : EIATTR_MERCURY_ISA_VERSION
	.align		4
        /*0040*/ 	.byte	0x03, 0x5f
        /*0042*/ 	.short	0x0101


	//----- nvinfo : EIATTR_EXIT_INSTR_OFFSETS
	.align		4
        /*0044*/ 	.byte	0x04, 0x1c
        /*0046*/ 	.short	(.L_3730 - .L_3729)


	//   ....[0]....
.L_3729:
        /*0048*/ 	.word	0x00000290


	//   ....[1]....
        /*004c*/ 	.word	0x00000c60


	//   ....[2]....
        /*0050*/ 	.word	0x00000cb0


	//----- nvinfo : EIATTR_MAX_THREADS
	.align		4
.L_3730:
        /*0054*/ 	.byte	0x04, 0x05
        /*0056*/ 	.short	(.L_3732 - .L_3731)
.L_3731:
        /*0058*/ 	.word	0x00000080
        /*005c*/ 	.word	0x00000001
        /*0060*/ 	.word	0x00000001


	//----- nvinfo : EIATTR_CRS_STACK_SIZE
	.align		4
.L_3732:
        /*0064*/ 	.byte	0x04, 0x1e
        /*0066*/ 	.short	(.L_3734 - .L_3733)
.L_3733:
        /*0068*/ 	.word	0x00000000


	//----- nvinfo : EIATTR_CBANK_PARAM_SIZE
	.align		4
.L_3734:
        /*006c*/ 	.byte	0x03, 0x19
        /*006e*/ 	.short	0x0038


	//----- nvinfo : EIATTR_PARAM_CBANK
	.align		4
        /*0070*/ 	.byte	0x04, 0x0a
        /*0072*/ 	.short	(.L_3736 - .L_3735)
	.align		4
.L_3735:
        /*0074*/ 	.word	index@(.nv.constant0._ZN2at6native29vectorized_elementwise_kernelILi8EZZZNS0_54_GLOBAL__N__d8c5977b_16_LinearAlgebra_cu_140f0503_289316addr_kernel_cudaERNS_14TensorIteratorERKN3c106ScalarES8_ENKUlvE_clEvENKUlvE1_clEvEUliiiE_St5arrayIPcLm4EEEEviT0_T1_)
        /*0078*/ 	.short	0x0210
        /*007a*/ 	.short	0x0038


	//----- nvinfo : EIATTR_SW_WAR
	.align		4
.L_3736:
        /*007c*/ 	.byte	0x04, 0x36
        /*007e*/ 	.short	(.L_3738 - .L_3737)
.L_3737:
        /*0080*/ 	.word	0x00000008
.L_3738:


//--------------------- .nv.info._ZN2at6native18elementwise_kernelILi128ELi4EZNS0_15gpu_kernel_implIZZZNS0_54_GLOBAL__N__d8c5977b_16_LinearAlgebra_cu_140f0503_289316addr_kernel_cudaERNS_14TensorIteratorERKN3c106ScalarES9_ENKUlvE_clEvENKUlvE0_clEvEUlaaaE0_EEvRNS_18TensorIteratorBaseERKT_EUliE_EEviT1_ --------------------------
	.section	.nv.info._ZN2at6native18elementwise_kernelILi128ELi4EZNS0_15gpu_kernel_implIZZZNS0_54_GLOBAL__N__d8c5977b_16_LinearAlgebra_cu_140f0503_289316addr_kernel_cudaERNS_14TensorIteratorERKN3c106ScalarES9_ENKUlvE_clEvENKUlvE0_clEvEUlaaaE0_EEvRNS_18TensorIteratorBaseERKT_EUliE_EEviT1_,"",@"SHT_CUDA_INFO"
	.sectionflags	@""
	.align	4


	//----- nvinfo : EIATTR_CUDA_API_VERSION
	.align		4
        /*0000*/ 	.byte	0x04, 0x37
        /*0002*/ 	.short	(.L_3740 - .L_3739)
.L_3739:
        /*0004*/ 	.word	0x00000082


	//----- nvinfo : EIATTR_KPARAM_INFO
	.align		4
.L_3740:
        /*0008*/ 	.byte	0x04, 0x17
        /*000a*/ 	.short	(.L_3742 - .L_3741)
.L_3741:
        /*000c*/ 	.word	0x00000000
        /*0010*/ 	.short	0x0001
        /*0012*/ 	.short	0x0008
        /*0014*/ 	.byte	0x00, 0xf0, 0x01, 0x0c


	//----- nvinfo : EIATTR_KPARAM_INFO
	.align		4
.L_3742:
        /*0018*/ 	.byte	0x04, 0x17
        /*001a*/ 	.short	(.L_3744 - .L_3743)
.L_3743:
        /*001c*/ 	.word	0x00000000
        /*0020*/ 	.short	0x0000
        /*0022*/ 	.short	0x0000
        /*0024*/ 	.byte	0x00, 0xf0, 0x11, 0x00


	//----- nvinfo : EIATTR_SPARSE_MMA_MASK
	.align		4
.L_3744:
        /*0028*/ 	.byte	0x03, 0x50
        /*002a*/ 	.short	0x0000


	//----- nvinfo : EIATTR_MAXREG_COUNT
	.align		4
        /*002c*/ 	.byte	0x03, 0x1b
        /*002e*/ 	.short	0x0080


	//----- nvinfo : EIATTR_EXTERNS
	.align		4
        /*0030*/ 	.byte	0x04, 0x0f
        /*0032*/ 	.short	(.L_3746 - .L_3745)


	//   ....[0]....
	.align		4
.L_3745:
        /*0034*/ 	.word	index@(__assertfail)


	//----- nvinfo : EIATTR_MERCURY_ISA_VERSION
	.align		4
.L_3746:
        /*0038*/ 	.byte	0x03, 0x5f
        /*003a*/ 	.short	0x0101


	//----- nvinfo : EIATTR_SYSCALL_OFFSETS
	.align		4
        /*003c*/ 	.byte	0x04, 0x46
        /*003e*/ 	.short	(.L_3748 - .L_3747)


	//   ....[0]....
.L_3747:
        /*0040*/ 	.word	0x000026c0


	//   ....[1]....
        /*0044*/ 	.word	0x00003540


	//   ....[2]....
        /*0048*/ 	.word	0x000043c0


	//   ....[3]....
        /*004c*/ 	.word	0x00005370


	//   ....[4]....
        /*0050*/ 	.word	0x00007a90


	//   ....[5]....
        /*0054*/ 	.word	0x00008910


	//   ....[6]....
        /*0058*/ 	.word	0x00009790


	//   ....[7]....
        /*005c*/ 	.word	0x0000a730


	//   ....[8]....
        /*0060*/ 	.word	0x0000ce40


	//   ....[9]....
        /*0064*/ 	.word	0x0000dcc0


	//   ....[10]....
        /*0068*/ 	.word	0x0000eb40


	//   ....[11]....
        /*006c*/ 	.word	0x0000fae0


	//   ....[12]....
        /*0070*/ 	.word	0x000121e0


	//   ....[13]....
        /*0074*/ 	.word	0x00013060


	//   ....[14]....
        /*0078*/ 	.word	0x00013ee0


	//   ....[15]....
        /*007c*/ 	.word	0x00014e80


	//----- nvinfo : EIATTR_EXIT_INSTR_OFFSETS
	.align		4
.L_3748:
        /*0080*/ 	.byte	0x04, 0x1c
        /*0082*/ 	.short	(.L_3750 - .L_3749)


	//   ....[0]....
.L_3749:
        /*0084*/ 	.word	0x0000fbc0


	//   ....[1]....
        /*0088*/ 	.word	0x000140b0


	//   ....[2]....
        /*008c*/ 	.word	0x000140d0


	//   ....[3]....
        /*0090*/ 	.word	0x00014190


	//   ....[4]....
        /*0094*/ 	.word	0x000141c0


	//   ....[5]....
        /*0098*/ 	.word	0x00014200


	//   ....[6]....
        /*009c*/ 	.word	0x00014290


	//   ....[7]....
        /*00a0*/ 	.word	0x000142d0


	//   ....[8]....
        /*00a4*/ 	.word	0x00014370


	//   ....[9]....
        /*00a8*/ 	.word	0x000143c0


	//   ....[10]....
        /*00ac*/ 	.word	0x00014410


	//   ....[11]....
        /*00b0*/ 	.word	0x000144d0


	//   ....[12]....
        /*00b4*/ 	.word	0x00014530


	//   ....[13]....
        /*00b8*/ 	.word	0x000146c0


	//   ....[14]....
        /*00bc*/ 	.word	0x00014820


	//   ....[15]....
        /*00c0*/ 	.word	0x00014860


	//   ....[16]....
        /*00c4*/ 	.word	0x00014920


	//   ....[17]....
        /*00c8*/ 	.word	0x00014aa0


	//   ....[18]....
        /*00cc*/ 	.word	0x00014c20


	//   ....[19]....
        /*00d0*/ 	.word	0x00014d80


	//   ....[20]....
        /*00d4*/ 	.word	0x00014e90


	//   ....[21]....
        /*00d8*/ 	.word	0x00014ef0


	//   ....[22]....
        /*00dc*/ 	.word	0x00014f20


	//----- nvinfo : EIATTR_MAX_THREADS
	.align		4
.L_3750:
        /*00e0*/ 	.byte	0x04, 0x05
        /*00e2*/ 	.short	(.L_3752 - .L_3751)
.L_3751:
        /*00e4*/ 	.word	0x00000080
        /*00e8*/ 	.word	0x00000001
        /*00ec*/ 	.word	0x00000001


	//----- nvinfo : EIATTR_CRS_STACK_SIZE
	.align		4
.L_3752:
        /*00f0*/ 	.byte	0x04, 0x1e
        /*00f2*/ 	.short	(.L_3754 - .L_3753)
.L_3753:
        /*00f4*/ 	.word	0x00000000


	//----- nvinfo : EIATTR_CBANK_PARAM_SIZE
	.align		4
.L_3754:
        /*00f8*/ 	.byte	0x03, 0x19
        /*00fa*/ 	.short	0x0308


	//----- nvinfo : EIATTR_PARAM_CBANK
	.align		4
        /*00fc*/ 	.byte	0x04, 0x0a
        /*00fe*/ 	.short	(.L_3756 - .L_3755)
	.align		4
.L_3755:
        /*0100*/ 	.word	index@(.nv.constant0._ZN2at6native18elementwise_kernelILi128ELi4EZNS0_15gpu_kernel_implIZZZNS0_54_GLOBAL__N__d8c5977b_16_LinearAlgebra_cu_140f0503_289316addr_kernel_cudaERNS_14TensorIteratorERKN3c106ScalarES9_ENKUlvE_clEvENKUlvE0_clEvEUlaaaE0_EEvRNS_18TensorIteratorBaseERKT_EUliE_EEviT1_)
        /*0104*/ 	.short	0x0210
        /*0106*/ 	.short	0x0308


	//----- nvinfo : EIATTR_SW_WAR
	.align		4
.L_3756:
        /*0108*/ 	.byte	0x04, 0x36
        /*010a*/ 	.short	(.L_3758 - .L_3757)
.L_3757:
        /*010c*/ 	.word	0x00000008
.L_3758:


//--------------------- .nv.info._ZN2at6native27unrolled_elementwise_kernelIZZZNS0_54_GLOBAL__N__d8c5977b_16_LinearAlgebra_cu_140f0503_289316addr_kernel_cudaERNS_14TensorIteratorERKN3c106ScalarES8_ENKUlvE_clEvENKUlvE0_clEvEUlaaaE0_St5arrayIPcLm4EELi4E23TrivialOffsetCalculatorILi3EjESF_ILi1EjENS0_6memory12LoadWithCastILi3EEENSI_13StoreWithCastILi1EEEEEviT_T0_T2_T3_T4_T5_ --------------------------
	.section	.nv.info._ZN2at6native27unrolled_elementwise_kernelIZZZNS0_54_GLOBAL__N__d8c5977b_16_LinearAlgebra_cu_140f0503_289316addr_kernel_cudaERNS_14TensorIteratorERKN3c106ScalarES8_ENKUlvE_clEvENKUlvE0_clEvEUlaaaE0_St5arrayIPcLm4EELi4E23TrivialOffsetCalculatorILi3EjESF_ILi1EjENS0_6memory12LoadWithCastILi3EEENSI_13StoreWithCastILi1EEEEEviT_T0_T2_T3_T4_T5_,"",@"SHT_CUDA_INFO"
	.sectionflags	@""
	.align	4


	//----- nvinfo : EIATTR_CUDA_API_VERSION
	.align		4
        /*0000*/ 	.byte	0x04, 0x37
        /*0002*/ 	.short	(.L_3760 - .L_3759)
.L_3759:
        /*0004*/ 	.word	0x00000082


	//----- nvinfo : EIATTR_KPARAM_INFO
	.align		4
.L_3760:
        /*0008*/ 	.byte	0x04, 0x17
        /*000a*/ 	.short	(.L_3762 - .L_3761)
.L_3761:
        /*000c*/ 	.word	0x00000000
        /*0010*/ 	.short	0x0006
        /*0012*/ 	.short	0x004c
        /*0014*/ 	.byte	0x00, 0xf0, 0x21, 0x00


	//----- nvinfo : EIATTR_KPARAM_INFO
	.align		4
.L_3762:
        /*0018*/ 	.byte	0x04, 0x17
        /*001a*/ 	.short	(.L_3764 - .L_3763)
.L_3763:
        /*001c*/ 	.word	0x00000000
        /*0020*/ 	.short	0x0005
        /*0022*/ 	.short	0x003c
        /*0024*/ 	.byte	0x00, 0xf0, 0x41, 0x00


	//----- nvinfo : EIATTR_KPARAM_INFO
	.align		4
.L_3764:
        /*0028*/ 	.byte	0x04, 0x17
        /*002a*/ 	.short	(.L_3766 - .L_3765)
.L_3765:
        /*002c*/ 	.word	0x00000000
        /*0030*/ 	.short	0x0004
        /*0032*/ 	.short	0x0039
        /*0034*/ 	.byte	0x00, 0xf0, 0x05, 0x00


	//----- nvinfo : EIATTR_KPARAM_INFO
	.align		4
.L_3766:
        /*0038*/ 	.byte	0x04, 0x17
        /*003a*/ 	.short	(.L_3768 - .L_3767)
.L_3767:
        /*003c*/ 	.word	0x00000000
        /*0040*/ 	.short	0x0003
        /*0042*/ 	.short	0x0038
        /*0044*/ 	.byte	0x00, 0xf0, 0x05, 0x00


	//----- nvinfo : EIATTR_KPARAM_INFO
	.align		4
.L_3768:
        /*0048*/ 	.byte	0x04, 0x17
        /*004a*/ 	.short	(.L_3770 - .L_3769)
.L_3769:
        /*004c*/ 	.word	0x00000000
        /*0050*/ 	.short	0x0002
        /*0052*/ 	.short	0x0018
        /*0054*/ 	.byte	0x00, 0xf0, 0x81, 0x00


	//----- nvinfo : EIATTR_KPARAM_INFO
	.align		4
.L_3770:
        /*0058*/ 	.byte	0x04, 0x17
        /*005a*/ 	.short	(.L_3772 - .L_3771)
.L_3771:
        /*005c*/ 	.word	0x00000000
        /*0060*/ 	.short	0x0001
        /*0062*/ 	.short	0x0008
        /*0064*/ 	.byte	0x00, 0xf0, 0x41, 0x00


	//----- nvinfo : EIATTR_KPARAM_INFO
	.align		4
.L_3772:
        /*0068*/ 	.byte	0x04, 0x17
        /*006a*/ 	.short	(.L_3774 - .L_3773)
.L_3773:
        /*006c*/ 	.word	0x00000000
        /*0070*/ 	.short	0x0000
        /*0072*/ 	.short	0x0000
        /*0074*/ 	.byte	0x00, 0xf0, 0x11, 0x00


	//----- nvinfo : EIATTR_SPARSE_MMA_MASK
	.align		4
.L_3774:
        /*0078*/ 	.byte	0x03, 0x50
        /*007a*/ 	.short	0x0000


	//----- nvinfo : EIATTR_MAXREG_COUNT
	.align		4
        /*007c*/ 	.byte	0x03, 0x1b
        /*007e*/ 	.short	0x00ff


	//----- nvinfo : EIATTR_EXTERNS
	.align		4
        /*0080*/ 	.byte	0x04, 0x0f
        /*0082*/ 	.short	(.L_3776 - .L_3775)


	//   ....[0]....
	.align		4
.L_3775:
        /*0084*/ 	.word	index@(__assertfail)


	//----- nvinfo : EIATTR_MERCURY_ISA_VERSION
	.align		4
.L_3776:
        /*0088*/ 	.byte	0x03, 0x5f
        /*008a*/ 	.short	0x0101


	//----- nvinfo : EIATTR_SYSCALL_OFFSETS
	.align		4
        /*008c*/ 	.byte	0x04, 0x46
        /*008e*/ 	.short	(.L_3778 - .L_3777)


	//   ....[0]....
.L_3777:
        /*0090*/ 	.word	0x00000f40


	//   ....[1]....
        /*0094*/ 	.word	0x00001dd0


	//   ....[2]....
        /*0098*/ 	.word	0x00002c60


	//   ....[3]....
        /*009c*/ 	.word	0x00003b70


	//   ....[4]....
        /*00a0*/ 	.word	0x00004a00


	//   ....[5]....
        /*00a4*/ 	.word	0x00005890


	//   ....[6]....
        /*00a8*/ 	.word	0x000067c0


	//   ....[7]....
        /*00ac*/ 	.word	0x00007660


	//   ....[8]....
        /*00b0*/ 	.word	0x00008500


	//   ....[9]....
        /*00b4*/ 	.word	0x00009410


	//   ....[10]....
        /*00b8*/ 	.word	0x0000a2b0


	//   ....[11]....
        /*00bc*/ 	.word	0x0000b150


	//   ....[12]....
        /*00c0*/ 	.word	0x0000c5e0


	//   ....[13]....
        /*00c4*/ 	.word	0x0000d610


	//   ....[14]....
        /*00c8*/ 	.word	0x0000e600


	//   ....[15]....
        /*00cc*/ 	.word	0x0000f5f0


	//----- nvinfo : EIATTR_EXIT_INSTR_OFFSETS
	.align		4
.L_3778:
        /*00d0*/ 	.byte	0x04, 0x1c
        /*00d2*/ 	.short	(.L_3780 - .L_3779)


	//   ....[0]....
.L_3779:
        /*00d4*/ 	.word	0x0000e6e0


	//   ....[1]....
        /*00d8*/ 	.word	0x0000e810


	//   ....[2]....
        /*00dc*/ 	.word	0x0000e830


	//   ....[3]....
        /*00e0*/ 	.word	0x0000e8f0


	//   ....[4]....
        /*00e4*/ 	.word	0x0000e930


	//   ....[5]....
        /*00e8*/ 	.word	0x0000e970


	//   ....[6]....
        /*00ec*/ 	.word	0x0000ea00


	//   ....[7]....
        /*00f0*/ 	.word	0x0000ea40


	//   ....[8]....
        /*00f4*/ 	.word	0x0000eae0


	//   ....[9]....
        /*00f8*/ 	.word	0x0000eb30


	//   ....[10]....
        /*00fc*/ 	.word	0x0000eb80


	//   ....[11]....
        /*0100*/ 	.word	0x0000ec40


	//   ....[12]....
        /*0104*/ 	.word	0x0000eca0


	//   ....[13]....
        /*0108*/ 	.word	0x0000ee30


	//   ....[14]....
        /*010c*/ 	.word	0x0000ef90


	//   ....[15]....
        /*0110*/ 	.word	0x0000efd0


	//   ....[16]....
        /*0114*/ 	.word	0x0000f090


	//   ....[17]....
        /*0118*/ 	.word	0x0000f210


	//   ....[18]....
        /*011c*/ 	.word	0x0000f390


	//   ....[19]....
        /*0120*/ 	.word	0x0000f4f0


	//   ....[20]....
        /*0124*/ 	.word	0x0000f600


	//   ....[21]....
        /*0128*/ 	.word	0x0000f660


	//   ....[22]....
        /*012c*/ 	.word	0x0000f6a0


	//----- nvinfo : EIATTR_MAX_THREADS
	.align		4
.L_3780:
        /*0130*/ 	.byte	0x04, 0x05
        /*0132*/ 	.short	(.L_3782 - .L_3781)
.L_3781:
        /*0134*/ 	.word	0x00000080
        /*0138*/ 	.word	0x00000001
        /*013c*/ 	.word	0x00000001


	//----- nvinfo : EIATTR_CRS_STACK_SIZE
	.align		4
.L_3782:
        /*0140*/ 	.byte	0x04, 0x1e
        /*0142*/ 	.short	(.L_3784 - .L_3783)
.L_3783:
        /*0144*/ 	.word	0x00000000


	//----- nvinfo : EIATTR_CBANK_PARAM_SIZE
	.align		4
.L_3784:
        /*0148*/ 	.byte	0x03, 0x19
        /*014a*/ 	.short	0x0054


	//----- nvinfo : EIATTR_PARAM_CBANK
	.align		4
        /*014c*/ 	.byte	0x04, 0x0a
        /*014e*/ 	.short	(.L_3786 - .L_3785)
	.align		4
.L_3785:
        /*0150*/ 	.word	index@(.nv.constant0._ZN2at6native27unrolled_elementwise_kernelIZZZNS0_54_GLOBAL__N__d8c5977b_16_LinearAlgebra_cu_140f0503_289316addr_kernel_cudaERNS_14TensorIteratorERKN3c106ScalarES8_ENKUlvE_clEvENKUlvE0_clEvEUlaaaE0_St5arrayIPcLm4EELi4E23TrivialOffsetCalculatorILi3EjESF_ILi1EjENS0_6memory12LoadWithCastILi3EEENSI_13StoreWithCastILi1EEEEEviT_T0_T2_T3_T4_T5_)
        /*0154*/ 	.short	0x0210
        /*0156*/ 	.short	0x0054


	//----- nvinfo : EIATTR_SW_WAR
	.align		4
.L_3786:
        /*0158*/ 	.byte	0x04, 0x36
        /*015a*/ 	.short	(.L_3788 - .L_3787)
.L_3787:
        /*015c*/ 	.word	0x00000008
.L_3788:


//--------------------- .nv.info._ZN2at6native18elementwise_kernelILi128ELi4EZNS0_22gpu_kernel_impl_nocastIZZZNS0_54_GLOBAL__N__d8c5977b_16_LinearAlgebra_cu_140f0503_289316addr_kernel_cudaERNS_14TensorIteratorERKN3c106ScalarES9_ENKUlvE_clEvENKUlvE0_clEvEUlaaaE0_EEvRNS_18TensorIteratorBaseERKT_EUliE_EEviT1_ --------------------------
	.section	.nv.info._ZN2at6native18elementwise_kernelILi128ELi4EZNS0_22gpu_kernel_impl_nocastIZZZNS0_54_GLOBAL__N__d8c5977b_16_LinearAlgebra_cu_140f0503_289316addr_kernel_cudaERNS_14TensorIteratorERKN3c106ScalarES9_ENKUlvE_clEvENKUlvE0_clEvEUlaaaE0_EEvRNS_18TensorIteratorBaseERKT_EUliE_EEviT1_,"",@"SHT_CUDA_INFO"
	.sectionflags	@""
	.align	4


	//----- nvinfo : EIATTR_CUDA_API_VERSION
	.align		4
        /*0000*/ 	.byte	0x04, 0x37
        /*0002*/ 	.short	(.L_3790 - .L_3789)
.L_3789:
        /*0004*/ 	.word	0x00000082


	//----- nvinfo : EIATTR_KPARAM_INFO
	.align		4
.L_3790:
        /*0008*/ 	.byte	0x04, 0x17
        /*000a*/ 	.short	(.L_3792 - .L_3791)
.L_3791:
        /*000c*/ 	.word	0x00000000
        /*0010*/ 	.short	0x0001
        /*0012*/ 	.short	0x0008
        /*0014*/ 	.byte	0x00, 0xf0, 0xe1, 0x0b


	//----- nvinfo : EIATTR_KPARAM_INFO
	.align		4
.L_3792:
        /*0018*/ 	.byte	0x04, 0x17
        /*001a*/ 	.short	(.L_3794 - .L_3793)
.L_3793:
        /*001c*/ 	.word	0x00000000
        /*0020*/ 	.short	0x0000
        /*0022*/ 	.short	0x0000
        /*0024*/ 	.byte	0x00, 0xf0, 0x11, 0x00


	//----- nvinfo : EIATTR_SPARSE_MMA_MASK
	.align		4
.L_3794:
        /*0028*/ 	.byte	0x03, 0x50
        /*002a*/ 	.short	0x0000


	//----- nvinfo : EIATTR_MAXREG_COUNT
	.align		4
        /*002c*/ 	.byte	0x03, 0x1b
        /*002e*/ 	.short	0x0080


	//----- nvinfo : EIATTR_MERCURY_ISA_VERSION
	.align		4
        /*0030*/ 	.byte	0x03, 0x5f
        /*0032*/ 	.short	0x0101


	//----- nvinfo : EIATTR_EXIT_INSTR_OFFSETS
	.align		4
        /*0034*/ 	.byte	0x04, 0x1c
        /*0036*/ 	.short	(.L_3796 - .L_3795)


	//   ....[0]....
.L_3795:
        /*0038*/ 	.word	0x00004c10


	//   ....[1]....
        /*003c*/ 	.word	0x00006500


	//----- nvinfo : EIATTR_MAX_THREADS
	.align		4
.L_3796:
        /*0040*/ 	.byte	0x04, 0x05
        /*0042*/ 	.short	(.L_3798 - .L_3797)
.L_3797:
        /*0044*/ 	.word	0x00000080
        /*0048*/ 	.word	0x00000001
        /*004c*/ 	.word	0x00000001


	//----- nvinfo : EIATTR_CRS_STACK_SIZE
	.align		4
.L_3798:
        /*0050*/ 	.byte	0x04, 0x1e
        /*0052*/ 	.short	(.L_3800 - .L_3799)
.L_3799:
        /*0054*/ 	.word	0x00000000


	//----- nvinfo : EIATTR_CBANK_PARAM_SIZE
	.align		4
.L_3800:
        /*0058*/ 	.byte	0x03, 0x19
        /*005a*/ 	.short	0x0300


	//----- nvinfo : EIATTR_PARAM_CBANK
	.align		4
        /*005c*/ 	.byte	0x04, 0x0a
        /*005e*/ 	.short	(.L_3802 - .L_3801)
	.align		4
.L_3801:
        /*0060*/ 	.word	index@(.nv.constant0._ZN2at6native18elementwise_kernelILi128ELi4EZNS0_22gpu_kernel_impl_nocastIZZZNS0_54_GLOBAL__N__d8c5977b_16_LinearAlgebra_cu_140f0503_289316addr_kernel_cudaERNS_14TensorIteratorERKN3c106ScalarES9_ENKUlvE_clEvENKUlvE0_clEvEUlaaaE0_EEvRNS_18TensorIteratorBaseERKT_EUliE_EEviT1_)
        /*0064*/ 	.short	0x0210
        /*0066*/ 	.short	0x0300


	//----- nvinfo : EIATTR_SW_WAR
	.align		4
.L_3802:
        /*0068*/ 	.byte	0x04, 0x36
        /*006a*/ 	.short	(.L_3804 - .L_3803)
.L_3803:
        /*006c*/ 	.word	0x00000008
.L_3804:


//--------------------- .nv.info._ZN2at6native27unrolled_elementwise_kernelIZZZNS0_54_GLOBAL__N__d8c5977b_16_LinearAlgebra_cu_140f0503_289316addr_kernel_cudaERNS_14TensorIteratorERKN3c106ScalarES8_ENKUlvE_clEvENKUlvE0_clEvEUlaaaE0_St5arrayIPcLm4EELi4E23TrivialOffsetCalculatorILi3EjESF_ILi1EjENS0_6memory15LoadWithoutCastENSI_16StoreWithoutCastEEEviT_T0_T2_T3_T4_T5_ --------------------------
	.section	.nv.info._ZN2at6native27unrolled_elementwise_kernelIZZZNS0_54_GLOBAL__N__d8c5977b_16_LinearAlgebra_cu_140f0503_289316addr_kernel_cudaERNS_14TensorIteratorERKN3c106ScalarES8_ENKUlvE_clEvENKUlvE0_clEvEUlaaaE0_St5arrayIPcLm4EELi4E23TrivialOffsetCalculatorILi3EjESF_ILi1EjENS0_6memory15LoadWithoutCastENSI_16StoreWithoutCastEEEviT_T0_T2_T3_T4_T5_,"",@"SHT_CUDA_INFO"
	.sectionflags	@""
	.align	4


	//----- nvinfo : EIATTR_CUDA_API_VERSION
	.align		4
        /*0000*/ 	.byte	0x04, 0x37
        /*0002*/ 	.short	(.L_3806 - .L_3805)
.L_3805:
        /*0004*/ 	.word	0x00000082


	//----- nvinfo : EIATTR_KPARAM_INFO
	.align		4
.L_3806:
        /*0008*/ 	.byte	0x04, 0x17
        /*000a*/ 	.short	(.L_3808 - .L_3807)
.L_3807:
        /*000c*/ 	.word	0x00000000
        /*0010*/ 	.short	0x0006
        /*0012*/ 	.short	0x003b
        /*0014*/ 	.byte	0x00, 0xf0, 0x05, 0x00


	//----- nvinfo : EIATTR_KPARAM_INFO
	.align		4
.L_3808:
        /*0018*/ 	.byte	0x04, 0x17
        /*001a*/ 	.short	(.L_3810 - .L_3809)
.L_3809:
        /*001c*/ 	.word	0x00000000
        /*0020*/ 	.short	0x0005
        /*0022*/ 	.short	0x003a
        /*0024*/ 	.byte	0x00, 0xf0, 0x05, 0x00


	//----- nvinfo : EIATTR_KPARAM_INFO
	.align		4
.L_3810:
        /*0028*/ 	.byte	0x04, 0x17
        /*002a*/ 	.short	(.L_3812 - .L_3811)
.L_3811:
        /*002c*/ 	.word	0x00000000
        /*0030*/ 	.short	0x0004
        /*0032*/ 	.short	0x0039
        /*0034*/ 	.byte	0x00, 0xf0, 0x05, 0x00


	//----- nvinfo : EIATTR_KPARAM_INFO
	.align		4
.L_3812:
        /*0038*/ 	.byte	0x04, 0x17
        /*003a*/ 	.short	(.L_3814 - .L_3813)
.L_3813:
        /*003c*/ 	.word	0x00000000
        /*0040*/ 	.short	0x0003
        /*0042*/ 	.short	0x0038
        /*0044*/ 	.byte	0x00, 0xf0, 0x05, 0x00


	//----- nvinfo : EIATTR_KPARAM_INFO
	.align		4
.L_3814:
        /*0048*/ 	.byte	0x04, 0x17
        /*004a*/ 	.short	(.L_3816 - .L_3815)
.L_3815:
        /*004c*/ 	.word	0x00000000
        /*0050*/ 	.short	0x0002
        /*0052*/ 	.short	0x0018
        /*0054*/ 	.byte	0x00, 0xf0, 0x81, 0x00


	//----- nvinfo : EIATTR_KPARAM_INFO
	.align		4
.L_3816:
        /*0058*/ 	.byte	0x04, 0x17
        /*005a*/ 	.short	(.L_3818 - .L_3817)
.L_3817:
        /*005c*/ 	.word	0x00000000
        /*0060*/ 	.short	0x0001
        /*0062*/ 	.short	0x0008
        /*0064*/ 	.byte	0x00, 0xf0, 0x41, 0x00


	//----- nvinfo : EIATTR_KPARAM_INFO
	.align		4
.L_3818:
        /*0068*/ 	.byte	0x04, 0x17
        /*006a*/ 	.short	(.L_3820 - .L_3819)
.L_3819:
        /*006c*/ 	.word	0x00000000
        /*0070*/ 	.short	0x0000
        /*0072*/ 	.short	0x0000
        /*0074*/ 	.byte	0x00, 0xf0, 0x11, 0x00


	//----- nvinfo : EIATTR_SPARSE_MMA_MASK
	.align		4
.L_3820:
        /*0078*/ 	.byte	0x03, 0x50
        /*007a*/ 	.short	0x0000


	//----- nvinfo : EIATTR_MAXREG_COUNT
	.align		4
        /*007c*/ 	.byte	0x03, 0x1b
        /*007e*/ 	.short	0x00ff


	//----- nvinfo : EIATTR_MERCURY_ISA_VERSION
	.align		4
        /*0080*/ 	.byte	0x03, 0x5f
        /*0082*/ 	.short	0x0101


	//----- nvinfo : EIATTR_EXIT_INSTR_OFFSETS
	.align		4
        /*0084*/ 	.byte	0x04, 0x1c
        /*0086*/ 	.short	(.L_3822 - .L_3821)


	//   ....[0]....
.L_3821:
        /*0088*/ 	.word	0x00000710


	//   ....[1]....
        /*008c*/ 	.word	0x00000780


	//----- nvinfo : EIATTR_MAX_THREADS
	.align		4
.L_3822:
        /*0090*/ 	.byte	0x04, 0x05
        /*0092*/ 	.short	(.L_3824 - .L_3823)
.L_3823:
        /*0094*/ 	.word	0x00000080
        /*0098*/ 	.word	0x00000001
        /*009c*/ 	.word	0x00000001


	//----- nvinfo : EIATTR_CRS_STACK_SIZE
	.align		4
.L_3824:
        /*00a0*/ 	.byte	0x04, 0x1e
        /*00a2*/ 	.short	(.L_3826 - .L_3825)
.L_3825:
        /*00a4*/ 	.word	0x00000000


	//----- nvinfo : EIATTR_CBANK_PARAM_SIZE
	.align		4
.L_3826:
        /*00a8*/ 	.byte	0x03, 0x19
        /*00aa*/ 	.short	0x003c


	//----- nvinfo : EIATTR_PARAM_CBANK
	.align		4
        /*00ac*/ 	.byte	0x04, 0x0a
        /*00ae*/ 	.short	(.L_3828 - .L_3827)
	.align		4
.L_3827:
        /*00b0*/ 	.word	index@(.nv.constant0._ZN2at6native27unrolled_elementwise_kernelIZZZNS0_54_GLOBAL__N__d8c5977b_16_LinearAlgebra_cu_140f0503_289316addr_kernel_cudaERNS_14TensorIteratorERKN3c106ScalarES8_ENKUlvE_clEvENKUlvE0_clEvEUlaaaE0_St5arrayIPcLm4EELi4E23TrivialOffsetCalculatorILi3EjESF_ILi1EjENS0_6memory15LoadWithoutCastENSI_16StoreWithoutCastEEEviT_T0_T2_T3_T4_T5_)
        /*00b4*/ 	.short	0x0210
        /*00b6*/ 	.short	0x003c


	//----- nvinfo : EIATTR_SW_WAR
	.align		4
.L_3828:
        /*00b8*/ 	.byte	0x04, 0x36
        /*00ba*/ 	.short	(.L_3830 - .L_3829)
.L_3829:
        /*00bc*/ 	.word	0x00000008
.L_3830:


//--------------------- .nv.info._ZN2at6native29vectorized_elementwise_kernelILi2EZZZNS0_54_GLOBAL__N__d8c5977b_16_LinearAlgebra_cu_140f0503_289316addr_kernel_cudaERNS_14TensorIteratorERKN3c106ScalarES8_ENKUlvE_clEvENKUlvE0_clEvEUlaaaE0_St5arrayIPcLm4EEEEviT0_T1_ --------------------------
	.section	.nv.info._ZN2at6native29vectorized_elementwise_kernelILi2EZZZNS0_54_GLOBAL__N__d8c5977b_16_LinearAlgebra_cu_140f0503_289316addr_kernel_cudaERNS_14TensorIteratorERKN3c106ScalarES8_ENKUlvE_clEvENKUlvE0_clEvEUlaaaE0_St5arrayIPcLm4EEEEviT0_T1_,"",@"SHT_CUDA_INFO"
	.sectionflags	@""
	.align	4


	//----- nvinfo : EIATTR_CUDA_API_VERSION
	.align		4
        /*0000*/ 	.byte	0x04, 0x37
        /*0002*/ 	.short	(.L_3832 - .L_3831)
.L_3831:
        /*0004*/ 	.word	0x00000082


	//----- nvinfo : EIATTR_KPARAM_INFO
	.align		4
.L_3832:
        /*0008*/ 	.byte	0x04, 0x17
        /*000a*/ 	.short	(.L_3834 - .L_3833)
.L_3833:
        /*000c*/ 	.word	0x00000000
        /*0010*/ 	.short	0x0002
        /*0012*/ 	.short	0x0018
        /*0014*/ 	.byte	0x00, 0xf0, 0x81, 0x00


	//----- nvinfo : EIATTR_KPARAM_INFO
	.align		4
.L_3834:
        /*0018*/ 	.byte	0x04, 0x17
        /*001a*/ 	.short	(.L_3836 - .L_3835)
.L_3835:
        /*001c*/ 	.word	0x00000000
        /*0020*/ 	.short	0x0001
        /*0022*/ 	.short	0x0008
        /*0024*/ 	.byte	0x00, 0xf0, 0x41, 0x00


	//----- nvinfo : EIATTR_KPARAM_INFO
	.align		4
.L_3836:
        /*0028*/ 	.byte	0x04, 0x17
        /*002a*/ 	.short	(.L_3838 - .L_3837)
.L_3837:
        /*002c*/ 	.word	0x00000000
        /*0030*/ 	.short	0x0000
        /*0032*/ 	.short	0x0000
        /*0034*/ 	.byte	0x00, 0xf0, 0x11, 0x00


	//----- nvinfo : EIATTR_SPARSE_MMA_MASK
	.align		4
.L_3838:
        /*0038*/ 	.byte	0x03, 0x50
        /*003a*/ 	.short	0x0000


	//----- nvinfo : EIATTR_MAXREG_COUNT
	.align		4
        /*003c*/ 	.byte	0x03, 0x1b
        /*003e*/ 	.short	0x00ff


	//----- nvinfo : EIATTR_MERCURY_ISA_VERSION
	.align		4
        /*0040*/ 	.byte	0x03, 0x5f
        /*0042*/ 	.short	0x0101


	//----- nvinfo : EIATTR_EXIT_INSTR_OFFSETS
	.align		4
        /*0044*/ 	.byte	0x04, 0x1c
        /*0046*/ 	.short	(.L_3840 - .L_3839)


	//   ....[0]....
.L_3839:
        /*0048*/ 	.word	0x000006a0


	//   ....[1]....
        /*004c*/ 	.word	0x000014f0


	//   ....[2]....
        /*0050*/ 	.word	0x00001550


	//----- nvinfo : EIATTR_MAX_THREADS
	.align		4
.L_3840:
        /*0054*/ 	.byte	0x04, 0x05
        /*0056*/ 	.short	(.L_3842 - .L_3841)
.L_3841:
        /*0058*/ 	.word	0x00000080
        /*005c*/ 	.word	0x00000001
        /*0060*/ 	.word	0x00000001


	//----- nvinfo : EIATTR_CRS_STACK_SIZE
	.align		4
.L_3842:
        /*0064*/ 	.byte	0x04, 0x1e
        /*0066*/ 	.short	(.L_3844 - .L_3843)
.L_3843:
        /*0068*/ 	.word	0x00000000


	//----- nvinfo : EIATTR_CBANK_PARAM_SIZE
	.align		4
.L_3844:
        /*006c*/ 	.byte	0x03, 0x19
        /*006e*/ 	.short	0x0038


	//----- nvinfo : EIATTR_PARAM_CBANK
	.align		4
        /*0070*/ 	.byte	0x04, 0x0a
        /*0072*/ 	.short	(.L_3846 - .L_3845)
	.align		4
.L_3845:
        /*0074*/ 	.word	index@(.nv.constant0._ZN2at6native29vectorized_elementwise_kernelILi2EZZZNS0_54_GLOBAL__N__d8c5977b_16_LinearAlgebra_cu_140f0503_289316addr_kernel_cudaERNS_14TensorIteratorERKN3c106ScalarES8_ENKUlvE_clEvENKUlvE0_clEvEUlaaaE0_St5arrayIPcLm4EEEEviT0_T1_)
        /*0078*/ 	.short	0x0210
        /*007a*/ 	.short	0x0038


	//----- nvinfo : EIATTR_SW_WAR
	.align		4
.L_3846:
        /*007c*/ 	.byte	0x04, 0x36
        /*007e*/ 	.short	(.L_3848 - .L_3847)
.L_3847:
        /*0080*/ 	.word	0x00000008
.L_3848:


//--------------------- .nv.info._ZN2at6native29vectorized_elementwise_kernelILi4EZZZNS0_54_GLOBAL__N__d8c5977b_16_LinearAlgebra_cu_140f0503_289316addr_kernel_cudaERNS_14TensorIteratorERKN3c106ScalarES8_ENKUlvE_clEvENKUlvE0_clEvEUlaaaE0_St5arrayIPcLm4EEEEviT0_T1_ --------------------------
	.section	.nv.info._ZN2at6native29vectorized_elementwise_kernelILi4EZZZNS0_54_GLOBAL__N__d8c5977b_16_LinearAlgebra_cu_140f0503_289316addr_kernel_cudaERNS_14TensorIteratorERKN3c106ScalarES8_ENKUlvE_clEvENKUlvE0_clEvEUlaaaE0_St5arrayIPcLm4EEEEviT0_T1_,"",@"SHT_CUDA_INFO"
	.sectionflags	@""
	.align	4


	//----- nvinfo : EIATTR_CUDA_API_VERSION
	.align		4
        /*0000*/ 	.byte	0x04, 0x37
        /*0002*/ 	.short	(.L_3850 - .L_3849)
.L_3849:
        /*0004*/ 	.word	0x00000082


	//----- nvinfo : EIATTR_KPARAM_INFO
	.align		4
.L_3850:
        /*0008*/ 	.byte	0x04, 0x17
        /*000a*/ 	.short	(.L_3852 - .L_3851)
.L_3851:
        /*000c*/ 	.word	0x00000000
        /*0010*/ 	.short	0x0002
        /*0012*/ 	.short	0x0018
        /*0014*/ 	.byte	0x00, 0xf0, 0x81, 0x00


	//----- nvinfo : EIATTR_KPARAM_INFO
	.align		4
.L_3852:
        /*0018*/ 	.byte	0x04, 0x17
        /*001a*/ 	.short	(.L_3854 - .L_3853)
.L_3853:
        /*001c*/ 	.word	0x00000000
        /*0020*/ 	.short	0x0001
        /*0022*/ 	.short	0x0008
        /*0024*/ 	.byte	0x00, 0xf0, 0x41, 0x00


	//----- nvinfo : EIATTR_KPARAM_INFO
	.align		4
.L_3854:
        /*0028*/ 	.byte	0x04, 0x17
        /*002a*/ 	.short	(.L_3856 - .L_3855)
.L_3855:
        /*002c*/ 	.word	0x00000000
        /*0030*/ 	.short	0x0000
        /*0032*/ 	.short	0x0000
        /*0034*/ 	.byte	0x00, 0xf0, 0x11, 0x00


	//----- nvinfo : EIATTR_SPARSE_MMA_MASK
	.align		4
.L_3856:
        /*0038*/ 	.byte	0x03, 0x50
        /*003a*/ 	.short	0x0000


	//----- nvinfo : EIATTR_MAXREG_COUNT
	.align		4
        /*003c*/ 	.byte	0x03, 0x1b
        /*003e*/ 	.short	0x00ff


	//----- nvinfo : EIATTR_MERCURY_ISA_VERSION
	.align		4
        /*0040*/ 	.byte	0x03, 0x5f
        /*0042*/ 	.short	0x0101


	//----- nvinfo : EIATTR_EXIT_INSTR_OFFSETS
	.align		4
        /*0044*/ 	.byte	0x04, 0x1c
        /*0046*/ 	.short	(.L_3858 - .L_3857)


	//   ....[0]....
.L_3857:
        /*0048*/ 	.word	0x00000640


	//   ....[1]....
        /*004c*/ 	.word	0x00001490


	//   ....[2]....
        /*0050*/ 	.word	0x000014f0


	//----- nvinfo : EIATTR_MAX_THREADS
	.align		4
.L_3858:
        /*0054*/ 	.byte	0x04, 0x05
        /*0056*/ 	.short	(.L_3860 - .L_3859)
.L_3859:
        /*0058*/ 	.word	0x00000080
        /*005c*/ 	.word	0x00000001
        /*0060*/ 	.word	0x00000001


	//----- nvinfo : EIATTR_CRS_STACK_SIZE
	.align		4
.L_3860:
        /*0064*/ 	.byte	0x04, 0x1e
        /*0066*/ 	.short	(.L_3862 - .L_3861)
.L_3861:
        /*0068*/ 	.word	0x00000000


	//----- nvinfo : EIATTR_CBANK_PARAM_SIZE
	.align		4
.L_3862:
        /*006c*/ 	.byte	0x03, 0x19
        /*006e*/ 	.short	0x0038


	//----- nvinfo : EIATTR_PARAM_CBANK
	.align		4
        /*0070*/ 	.byte	0x04, 0x0a
        /*0072*/ 	.short	(.L_3864 - .L_3863)
	.align		4
.L_3863:
        /*0074*/ 	.word	index@(.nv.constant0._ZN2at6native29vectorized_elementwise_kernelILi4EZZZNS0_54_GLOBAL__N__d8c5977b_16_LinearAlgebra_cu_140f0503_289316addr_kernel_cudaERNS_14TensorIteratorERKN3c106ScalarES8_ENKUlvE_clEvENKUlvE0_clEvEUlaaaE0_St5arrayIPcLm4EEEEviT0_T1_)
        /*0078*/ 	.short	0x0210
        /*007a*/ 	.short	0x0038


	//----- nvinfo : EIATTR_SW_WAR
	.align		4
.L_3864:
        /*007c*/ 	.byte	0x04, 0x36
        /*007e*/ 	.short	(.L_3866 - .L_3865)
.L_3865:
        /*0080*/ 	.word	0x00000008
.L_3866:


//--------------------- .nv.info._ZN2at6native29vectorized_elementwise_kernelILi8EZZZNS0_54_GLOBAL__N__d8c5977b_16_LinearAlgebra_cu_140f0503_289316addr_kernel_cudaERNS_14TensorIteratorERKN3c106ScalarES8_ENKUlvE_clEvENKUlvE0_clEvEUlaaaE0_St5arrayIPcLm4EEEEviT0_T1_ --------------------------
	.section	.nv.info._ZN2at6native29vectorized_elementwise_kernelILi8EZZZNS0_54_GLOBAL__N__d8c5977b_16_LinearAlgebra_cu_140f0503_289316addr_kernel_cudaERNS_14TensorIteratorERKN3c106ScalarES8_ENKUlvE_clEvENKUlvE0_clEvEUlaaaE0_St5arrayIPcLm4EEEEviT0_T1_,"",@"SHT_CUDA_INFO"
	.sectionflags	@""
	.align	4


	//----- nvinfo : EIATTR_CUDA_API_VERSION
	.align		4
        /*0000*/ 	.byte	0x04, 0x37
        /*0002*/ 	.short	(.L_3868 - .L_3867)
.L_3867:
        /*0004*/ 	.word	0x00000082


	//----- nvinfo : EIATTR_KPARAM_INFO
	.align		4
.L_3868:
        /*0008*/ 	.byte	0x04, 0x17
        /*000a*/ 	.short	(.L_3870 - .L_3869)
.L_3869:
        /*000c*/ 	.word	0x00000000
        /*0010*/ 	.short	0x0002
        /*0012*/ 	.short	0x0018
        /*0014*/ 	.byte	0x00, 0xf0, 0x81, 0x00


	//----- nvinfo : EIATTR_KPARAM_INFO
	.align		4
.L_3870:
        /*0018*/ 	.byte	0x04, 0x17
        /*001a*/ 	.short	(.L_3872 - .L_3871)
.L_3871:
        /*001c*/ 	.word	0x00000000
        /*0020*/ 	.short	0x0001
        /*0022*/ 	.short	0x0008
        /*0024*/ 	.byte	0x00, 0xf0, 0x41, 0x00


	//----- nvinfo : EIATTR_KPARAM_INFO
	.align		4
.L_3872:
        /*0028*/ 	.byte	0x04, 0x17
        /*002a*/ 	.short	(.L_3874 - .L_3873)
.L_3873:
        /*002c*/ 	.word	0x00000000
        /*0030*/ 	.short	0x0000
        /*0032*/ 	.short	0x0000
        /*0034*/ 	.byte	0x00, 0xf0, 0x11, 0x00


	//----- nvinfo : EIATTR_SPARSE_MMA_MASK
	.align		4
.L_3874:
        /*0038*/ 	.byte	0x03, 0x50
        /*003a*/ 	.short	0x0000


	//----- nvinfo : EIATTR_MAXREG_COUNT
	.align		4
        /*003c*/ 	.byte	0x03, 0x1b
        /*003e*/ 	.short	0x00ff


	//----- nvinfo : EIATTR_MERCURY_ISA_VERSION
	.align		4
        /*0040*/ 	.byte	0x03, 0x5f
        /*0042*/ 	.short	0x0101


	//----- nvinfo : EIATTR_EXIT_INSTR_OFFSETS
	.align		4
        /*0044*/ 	.byte	0x04, 0x1c
        /*0046*/ 	.short	(.L_3876 - .L_3875)


	//   ....[0]....
.L_3875:
        /*0048*/ 	.word	0x00000700


	//   ....[1]....
        /*004c*/ 	.word	0x00001550


	//   ....[2]....
        /*0050*/ 	.word	0x000015b0


	//----- nvinfo : EIATTR_MAX_THREADS
	.align		4
.L_3876:
        /*0054*/ 	.byte	0x04, 0x05
        /*0056*/ 	.short	(.L_3878 - .L_3877)
.L_3877:
        /*0058*/ 	.word	0x00000080
        /*005c*/ 	.word	0x00000001
        /*0060*/ 	.word	0x00000001


	//----- nvinfo : EIATTR_CRS_STACK_SIZE
	.align		4
.L_3878:
        /*0064*/ 	.byte	0x04, 0x1e
        /*0066*/ 	.short	(.L_3880 - .L_3879)
.L_3879:
        /*0068*/ 	.word	0x00000000


	//----- nvinfo : EIATTR_CBANK_PARAM_SIZE
	.align		4
.L_3880:
        /*006c*/ 	.byte	0x03, 0x19
        /*006e*/ 	.short	0x0038


	//----- nvinfo : EIATTR_PARAM_CBANK
	.align		4
        /*0070*/ 	.byte	0x04, 0x0a
        /*0072*/ 	.short	(.L_3882 - .L_3881)
	.align		4
.L_3881:
        /*0074*/ 	.word	index@(.nv.constant0._ZN2at6native29vectorized_elementwise_kernelILi8EZZZNS0_54_GLOBAL__N__d8c5977b_16_LinearAlgebra_cu_140f0503_289316addr_kernel_cudaERNS_14TensorIteratorERKN3c106ScalarES8_ENKUlvE_clEvENKUlvE0_clEvEUlaaaE0_St5arrayIPcLm4EEEEviT0_T1_)
        /*0078*/ 	.short	0x0210
        /*007a*/ 	.short	0x0038


	//----- nvinfo : EIATTR_SW_WAR
	.align		4
.L_3882:
        /*007c*/ 	.byte	0x04, 0x36
        /*007e*/ 	.short	(.L_3884 - .L_3883)
.L_3883:
        /*0080*/ 	.word	0x00000008
.L_3884:


//--------------------- .nv.info._ZN2at6native18elementwise_kernelILi128ELi4EZNS0_15gpu_kernel_implIZZZNS0_54_GLOBAL__N__d8c5977b_16_LinearAlgebra_cu_140f0503_289316addr_kernel_cudaERNS_14TensorIteratorERKN3c106ScalarES9_ENKUlvE_clEvENKUlvE0_clEvEUlaaaE_EEvRNS_18TensorIteratorBaseERKT_EUliE_EEviT1_ --------------------------
	.section	.nv.info._ZN2at6native18elementwise_kernelILi128ELi4EZNS0_15gpu_kernel_implIZZZNS0_54_GLOBAL__N__d8c5977b_16_LinearAlgebra_cu_140f0503_289316addr_kernel_cudaERNS_14TensorIteratorERKN3c106ScalarES9_ENKUlvE_clEvENKUlvE0_clEvEUlaaaE_EEvRNS_18TensorIteratorBaseERKT_EUliE_EEviT1_,"",@"SHT_CUDA_INFO"
	.sectionflags	@""
	.align	4


	//----- nvinfo : EIATTR_CUDA_API_VERSION
	.align		4
        /*0000*/ 	.byte	0x04, 0x37
        /*0002*/ 	.short	(.L_3886 - .L_3885)
.L_3885:
        /*0004*/ 	.word	0x00000082


	//----- nvinfo : EIATTR_KPARAM_INFO
	.align		4
.L_3886:
        /*0008*/ 	.byte	0x04, 0x17
        /*000a*/ 	.short	(.L_3888 - .L_3887)
.L_3887:
        /*000c*/ 	.word	0x00000000
        /*0010*/ 	.short	0x0001
        /*0012*/ 	.short	0x0008
        /*0014*/ 	.byte	0x00, 0xf0, 0x01, 0x0c


	//----- nvinfo : EIATTR_KPARAM_INFO
	.align		4
.L_3888:
        /*0018*/ 	.byte	0x04, 0x17
        /*001a*/ 	.short	(.L_3890 - .L_3889)
.L_3889:
        /*001c*/ 	.word	0x00000000
        /*0020*/ 	.short	0x0000
        /*0022*/ 	.short	0x0000
        /*0024*/ 	.byte	0x00, 0xf0, 0x11, 0x00


	//----- nvinfo : EIATTR_SPARSE_MMA_MASK
	.align		4
.L_3890:
        /*0028*/ 	.byte	0x03, 0x50
        /*002a*/ 	.short	0x0000


	//----- nvinfo : EIATTR_MAXREG_COUNT
	.align		4
        /*002c*/ 	.byte	0x03, 0x1b
        /*002e*/ 	.short	0x0080


	//----- nvinfo : EIATTR_EXTERNS
	.align		4
        /*0030*/ 	.byte	0x04, 0x0f
        /*0032*/ 	.short	(.L_3892 - .L_3891)


	//   ....[0]....
	.align		4
.L_3891:
        /*0034*/ 	.word	index@(__assertfail)


	//----- nvinfo : EIATTR_MERCURY_ISA_VERSION
	.align		4
.L_3892:
        /*0038*/ 	.byte	0x03, 0x5f
        /*003a*/ 	.short	0x0101


	//----- nvinfo : EIATTR_SYSCALL_OFFSETS
	.align		4
        /*003c*/ 	.byte	0x04, 0x46
        /*003e*/ 	.short	(.L_3894 - .L_3893)


	//   ....[0]....
.L_3893:
        /*0040*/ 	.word	0x00001860


	//   ....[1]....
        /*0044*/ 	.word	0x00002690


	//   ....[2]....
        /*0048*/ 	.word	0x00003510


	//   ....[3]....
        /*004c*/ 	.word	0x000044a0


	//   ....[4]....
        /*0050*/ 	.word	0x00005d80


	//   ....[5]....
        /*0054*/ 	.word	0x00006bb0


	//   ....[6]....
        /*0058*/ 	.word	0x00007a30


	//   ....[7]....
        /*005c*/ 	.word	0x000089c0


	//   ....[8]....
        /*0060*/ 	.word	0x0000a290


	//   ....[9]....
        /*0064*/ 	.word	0x0000b0c0


	//   ....[10]....
        /*0068*/ 	.word	0x0000bf40


	//   ....[11]....
        /*006c*/ 	.word	0x0000ced0


	//   ....[12]....
        /*0070*/ 	.word	0x0000e790


	//   ....[13]....
        /*0074*/ 	.word	0x0000f5c0


	//   ....[14]....
        /*0078*/ 	.word	0x00010440


	//   ....[15]....
        /*007c*/ 	.word	0x000113d0


	//----- nvinfo : EIATTR_EXIT_INSTR_OFFSETS
	.align		4
.L_3894:
        /*0080*/ 	.byte	0x04, 0x1c
        /*0082*/ 	.short	(.L_3896 - .L_3895)


	//   ....[0]....
.L_3895:
        /*0084*/ 	.word	0x0000cfc0


	//   ....[1]....
        /*0088*/ 	.word	0x000105f0


	//   ....[2]....
        /*008c*/ 	.word	0x00010610


	//   ....[3]....
        /*0090*/ 	.word	0x000106d0


	//   ....[4]....
        /*0094*/ 	.word	0x00010710


	//   ....[5]....
        /*0098*/ 	.word	0x00010750


	//   ....[6]....
        /*009c*/ 	.word	0x000107e0


	//   ....[7]....
        /*00a0*/ 	.word	0x00010820


	//   ....[8]....
        /*00a4*/ 	.word	0x000108c0


	//   ....[9]....
        /*00a8*/ 	.word	0x00010910


	//   ....[10]....
        /*00ac*/ 	.word	0x00010960


	//   ....[11]....
        /*00b0*/ 	.word	0x00010a20


	//   ....[12]....
        /*00b4*/ 	.word	0x00010a80


	//   ....[13]....
        /*00b8*/ 	.word	0x00010c10


	//   ....[14]....
        /*00bc*/ 	.word	0x00010d70


	//   ....[15]....
        /*00c0*/ 	.word	0x00010db0


	//   ....[16]....
        /*00c4*/ 	.word	0x00010e70


	//   ....[17]....
        /*00c8*/ 	.word	0x00010ff0


	//   ....[18]....
        /*00cc*/ 	.word	0x00011170


	//   ....[19]....
        /*00d0*/ 	.word	0x000112d0


	//   ....[20]....
        /*00d4*/ 	.word	0x000113e0


	//   ....[21]....
        /*00d8*/ 	.word	0x00011440


	//   ....[22]....
        /*00dc*/ 	.word	0x00011480


	//----- nvinfo : EIATTR_MAX_THREADS
	.align		4
.L_3896:
        /*00e0*/ 	.byte	0x04, 0x05
        /*00e2*/ 	.short	(.L_3898 - .L_3897)
.L_3897:
        /*00e4*/ 	.word	0x00000080
        /*00e8*/ 	.word	0x00000001
        /*00ec*/ 	.word	0x00000001


	//----- nvinfo : EIATTR_CRS_STACK_SIZE
	.align		4
.L_3898:
        /*00f0*/ 	.byte	0x04, 0x1e
        /*00f2*/ 	.short	(.L_3900 - .L_3899)
.L_3899:
        /*00f4*/ 	.word	0x00000000


	//----- nvinfo : EIATTR_CBANK_PARAM_SIZE
	.align		4
.L_3900:
        /*00f8*/ 	.byte	0x03, 0x19
        /*00fa*/ 	.short	0x0308


	//----- nvinfo : EIATTR_PARAM_CBANK
	.align		4
        /*00fc*/ 	.byte	0x04, 0x0a
        /*00fe*/ 	.short	(.L_3902 - .L_3901)
	.align		4
.L_3901:
        /*0100*/ 	.word	index@(.nv.constant0._ZN2at6native18elementwise_kernelILi128ELi4EZNS0_15gpu_kernel_implIZZZNS0_54_GLOBAL__N__d8c5977b_16_LinearAlgebra_cu_140f0503_289316addr_kernel_cudaERNS_14TensorIteratorERKN3c106ScalarES9_ENKUlvE_clEvENKUlvE0_clEvEUlaaaE_EEvRNS_18TensorIteratorBaseERKT_EUliE_EEviT1_)
        /*0104*/ 	.short	0x0210
        /*0106*/ 	.short	0x0308


	//----- nvinfo : EIATTR_SW_WAR
	.align		4
.L_3902:
        /*0108*/ 	.byte	0x04, 0x36
        /*010a*/ 	.short	(.L_3904 - .L_3903)
.L_3903:
        /*010c*/ 	.word	0x00000008
.L_3904:


//--------------------- .nv.info._ZN2at6native27unrolled_elementwise_kernelIZZZNS0_54_GLOBAL__N__d8c5977b_16_LinearAlgebra_cu_140f0503_289316addr_kernel_cudaERNS_14TensorIteratorERKN3c106ScalarES8_ENKUlvE_clEvENKUlvE0_clEvEUlaaaE_St5arrayIPcLm4EELi4E23TrivialOffsetCalculatorILi3EjESF_ILi1EjENS0_6memory12LoadWithCastILi3EEENSI_13StoreWithCastILi1EEEEEviT_T0_T2_T3_T4_T5_ --------------------------
	.section	.nv.info._ZN2at6native27unrolled_elementwise_kernelIZZZNS0_54_GLOBAL__N__d8c5977b_16_LinearAlgebra_cu_140f0503_289316addr_kernel_cudaERNS_14TensorIteratorERKN3c106ScalarES8_ENKUlvE_clEvENKUlvE0_clEvEUlaaaE_St5arrayIPcLm4EELi4E23TrivialOffsetCalculatorILi3EjESF_ILi1EjENS0_6memory12LoadWithCastILi3EEENSI_13StoreWithCastILi1EEEEEviT_T0_T2_T3_T4_T5_,"",@"SHT_CUDA_INFO"
	.sectionflags	@""
	.align	4


	//----- nvinfo : EIATTR_CUDA_API_VERSION
	.align		4
        /*0000*/ 	.byte	0x04, 0x37
        /*0002*/ 	.short	(.L_3906 - .L_3905)
.L_3905:
        /*0004*/ 	.word	0x00000082


	//----- nvinfo : EIATTR_KPARAM_INFO
	.align		4
.L_3906:
        /*0008*/ 	.byte	0x04, 0x17
        /*000a*/ 	.short	(.L_3908 - .L_3907)
.L_3907:
        /*000c*/ 	.word	0x00000000
        /*0010*/ 	.short	0x0006
        /*0012*/ 	.short	0x004c
        /*0014*/ 	.byte	0x00, 0xf0, 0x21, 0x00


	//----- nvinfo : EIATTR_KPARAM_INFO
	.align		4
.L_3908:
        /*0018*/ 	.byte	0x04, 0x17
        /*001a*/ 	.short	(.L_3910 - .L_3909)
.L_3909:
        /*001c*/ 	.word	0x00000000
        /*0020*/ 	.short	0x0005
        /*0022*/ 	.short	0x003c
        /*0024*/ 	.byte	0x00, 0xf0, 0x41, 0x00


	//----- nvinfo : EIATTR_KPARAM_INFO
	.align		4
.L_3910:
        /*0028*/ 	.byte	0x04, 0x17
        /*002a*/ 	.short	(.L_3912 - .L_3911)
.L_3911:
        /*002c*/ 	.word	0x00000000
        /*0030*/ 	.short	0x0004
        /*0032*/ 	.short	0x0039
        /*0034*/ 	.byte	0x00, 0xf0, 0x05, 0x00


	//----- nvinfo : EIATTR_KPARAM_INFO
	.align		4
.L_3912:
        /*0038*/ 	.byte	0x04, 0x17
        /*003a*/ 	.short	(.L_3914 - .L_3913)
.L_3913:
        /*003c*/ 	.word	0x00000000
        /*0040*/ 	.short	0x0003
        /*0042*/ 	.short	0x0038
        /*0044*/ 	.byte	0x00, 0xf0, 0x05, 0x00


	//----- nvinfo : EIATTR_KPARAM_INFO
	.align		4
.L_3914:
        /*0048*/ 	.byte	0x04, 0x17
        /*004a*/ 	.short	(.L_3916 - .L_3915)
.L_3915:
        /*004c*/ 	.word	0x00000000
        /*0050*/ 	.short	0x0002
        /*0052*/ 	.short	0x0018
        /*0054*/ 	.byte	0x00, 0xf0, 0x81, 0x00


	//----- nvinfo : EIATTR_KPARAM_INFO
	.align		4
.L_3916:
        /*0058*/ 	.byte	0x04, 0x17
        /*005a*/ 	.short	(.L_3918 - .L_3917)
.L_3917:
        /*005c*/ 	.word	0x00000000
        /*0060*/ 	.short	0x0001
        /*0062*/ 	.short	0x0008
        /*0064*/ 	.byte	0x00, 0xf0, 0x41, 0x00


	//----- nvinfo : EIATTR_KPARAM_INFO
	.align		4
.L_3918:
        /*0068*/ 	.byte	0x04, 0x17
        /*006a*/ 	.short	(.L_3920 - .L_3919)
.L_3919:
        /*006c*/ 	.word	0x00000000
        /*0070*/ 	.short	0x0000
        /*0072*/ 	.short	0x0000
        /*0074*/ 	.byte	0x00, 0xf0, 0x11, 0x00


	//----- nvinfo : EIATTR_SPARSE_MMA_MASK
	.align		4
.L_3920:
        /*0078*/ 	.byte	0x03, 0x50
        /*007a*/ 	.short	0x0000


	//----- nvinfo : EIATTR_MAXREG_COUNT
	.align		4
        /*007c*/ 	.byte	0x03, 0x1b
        /*007e*/ 	.short	0x00ff


	//----- nvinfo : EIATTR_EXTERNS
	.align		4
        /*0080*/ 	.byte	0x04, 0x0f
        /*0082*/ 	.short	(.L_3922 - .L_3921)


	//   ....[0]....
	.align		4
.L_3921:
        /*0084*/ 	.word	index@(__assertfail)


	//----- nvinfo : EIATTR_MERCURY_ISA_VERSION
	.align		4
.L_3922:
        /*0088*/ 	.byte	0x03, 0x5f
        /*008a*/ 	.short	0x0101


	//----- nvinfo : EIATTR_SYSCALL_OFFSETS
	.align		4
        /*008c*/ 	.byte	0x04, 0x46
        /*008e*/ 	.short	(.L_3924 - .L_3923)


	//   ....[0]....
.L_3923:
        /*0090*/ 	.word	0x00000270


	//   ....[1]....
        /*0094*/ 	.word	0x000010c0


	//   ....[2]....
        /*0098*/ 	.word	0x00001f50


	//   ....[3]....
        /*009c*/ 	.word	0x000021a0


	//   ....[4]....
        /*00a0*/ 	.word	0x00002fe0


	//   ....[5]....
        /*00a4*/ 	.word	0x00003e70


	//   ....[6]....
        /*00a8*/ 	.word	0x000040d0


	//   ....[7]....
        /*00ac*/ 	.word	0x00004f20


	//   ....[8]....
        /*00b0*/ 	.word	0x00005dc0


	//   ....[9]....
        /*00b4*/ 	.word	0x00006010


	//   ....[10]....
        /*00b8*/ 	.word	0x00006e60


	//   ....[11]....
        /*00bc*/ 	.word	0x00007d00


	//   ....[12]....
        /*00c0*/ 	.word	0x00008e70


	//   ....[13]....
        /*00c4*/ 	.word	0x00009e70


	//   ....[14]....
        /*00c8*/ 	.word	0x0000ae60


	//   ....[15]....
        /*00cc*/ 	.word	0x0000be50


	//----- nvinfo : EIATTR_EXIT_INSTR_OFFSETS
	.align		4
.L_3924:
        /*00d0*/ 	.byte	0x04, 0x1c
        /*00d2*/ 	.short	(.L_3926 - .L_3925)


	//   ....[0]....
.L_3925:
        /*00d4*/ 	.word	0x0000af40


	//   ....[1]....
        /*00d8*/ 	.word	0x0000b070


	//   ....[2]....
        /*00dc*/ 	.word	0x0000b090


	//   ....[3]....
        /*00e0*/ 	.word	0x0000b150


	//   ....[4]....
        /*00e4*/ 	.word	0x0000b190


	//   ....[5]....
        /*00e8*/ 	.word	0x0000b1d0


	//   ....[6]....
        /*00ec*/ 	.word	0x0000b260


	//   ....[7]....
        /*00f0*/ 	.word	0x0000b2a0


	//   ....[8]....
        /*00f4*/ 	.word	0x0000b340


	//   ....[9]....
        /*00f8*/ 	.word	0x0000b390


	//   ....[10]....
        /*00fc*/ 	.word	0x0000b3e0


	//   ....[11]....
        /*0100*/ 	.word	0x0000b4a0


	//   ....[12]....
        /*0104*/ 	.word	0x0000b500


	//   ....[13]....
        /*0108*/ 	.word	0x0000b690


	//   ....[14]....
        /*010c*/ 	.word	0x0000b7f0


	//   ....[15]....
        /*0110*/ 	.word	0x0000b830


	//   ....[16]....
        /*0114*/ 	.word	0x0000b8f0


	//   ....[17]....
        /*0118*/ 	.word	0x0000ba70


	//   ....[18]....
        /*011c*/ 	.word	0x0000bbf0


	//   ....[19]....
        /*0120*/ 	.word	0x0000bd50


	//   ....[20]....
        /*0124*/ 	.word	0x0000be60


	//   ....[21]....
        /*0128*/ 	.word	0x0000bec0


	//   ....[22]....
        /*012c*/ 	.word	0x0000bf00


	//----- nvinfo : EIATTR_MAX_THREADS
	.align		4
.L_3926:
        /*0130*/ 	.byte	0x04, 0x05
        /*0132*/ 	.short	(.L_3928 - .L_3927)
.L_3927:
        /*0134*/ 	.word	0x00000080
        /*0138*/ 	.word	0x00000001
        /*013c*/ 	.word	0x00000001


	//----- nvinfo : EIATTR_CRS_STACK_SIZE
	.align		4
.L_3928:
        /*0140*/ 	.byte	0x04, 0x1e
        /*0142*/ 	.short	(.L_3930 - .L_3929)
.L_3929:
        /*0144*/ 	.word	0x00000000


	//----- nvinfo : EIATTR_CBANK_PARAM_SIZE
	.align		4
.L_3930:
        /*0148*/ 	.byte	0x03, 0x19
        /*014a*/ 	.short	0x0054


	//----- nvinfo : EIATTR_PARAM_CBANK
	.align		4
        /*014c*/ 	.byte	0x04, 0x0a
        /*014e*/ 	.short	(.L_3932 - .L_3931)
	.align		4
.L_3931:
        /*0150*/ 	.word	index@(.nv.constant0._ZN2at6native27unrolled_elementwise_kernelIZZZNS0_54_GLOBAL__N__d8c5977b_16_LinearAlgebra_cu_140f0503_289316addr_kernel_cudaERNS_14TensorIteratorERKN3c106ScalarES8_ENKUlvE_clEvENKUlvE0_clEvEUlaaaE_St5arrayIPcLm4EELi4E23TrivialOffsetCalculatorILi3EjESF_ILi1EjENS0_6memory12LoadWithCastILi3EEENSI_13StoreWithCastILi1EEEEEviT_T0_T2_T3_T4_T5_)
        /*0154*/ 	.short	0x0210
        /*0156*/ 	.short	0x0054


	//----- nvinfo : EIATTR_SW_WAR
	.align		4
.L_3932:
        /*0158*/ 	.byte	0x04, 0x36
        /*015a*/ 	.short	(.L_3934 - .L_3933)
.L_3933:
        /*015c*/ 	.word	0x00000008
.L_3934:


//--------------------- .nv.info._ZN2at6native18elementwise_kernelILi128ELi4EZNS0_22gpu_kernel_impl_nocastIZZZNS0_54_GLOBAL__N__d8c5977b_16_LinearAlgebra_cu_140f0503_289316addr_kernel_cudaERNS_14TensorIteratorERKN3c106ScalarES9_ENKUlvE_clEvENKUlvE0_clEvEUlaaaE_EEvRNS_18TensorIteratorBaseERKT_EUliE_EEviT1_ --------------------------
	.section	.nv.info._ZN2at6native18elementwise_kernelILi128ELi4EZNS0_22gpu_kernel_impl_nocastIZZZNS0_54_GLOBAL__N__d8c5977b_16_LinearAlgebra_cu_140f0503_289316addr_kernel_cudaERNS_14TensorIteratorERKN3c106ScalarES9_ENKUlvE_clEvENKUlvE0_clEvEUlaaaE_EEvRNS_18TensorIteratorBaseERKT_EUliE_EEviT1_,"",@"SHT_CUDA_INFO"
	.sectionflags	@""
	.align	4


	//----- nvinfo : EIATTR_CUDA_API_VERSION
	.align		4
        /*0000*/ 	.byte	0x04, 0x37
        /*0002*/ 	.short	(.L_3936 - .L_3935)
.L_3935:
        /*0004*/ 	.word	0x00000082


	//----- nvinfo : EIATTR_KPARAM_INFO
	.align		4
.L_3936:
        /*0008*/ 	.byte	0x04, 0x17
        /*000a*/ 	.short	(.L_3938 - .L_3937)
.L_3937:
        /*000c*/ 	.word	0x00000000
        /*0010*/ 	.short	0x0001
        /*0012*/ 	.short	0x0008
        /*0014*/ 	.byte	0x00, 0xf0, 0xe1, 0x0b


	//----- nvinfo : EIATTR_KPARAM_INFO
	.align		4
.L_3938:
        /*0018*/ 	.byte	0x04, 0x17
        /*001a*/ 	.short	(.L_3940 - .L_3939)
.L_3939:
        /*001c*/ 	.word	0x00000000
        /*0020*/ 	.short	0x0000
        /*0022*/ 	.short	0x0000
        /*0024*/ 	.byte	0x00, 0xf0, 0x11, 0x00


	//----- nvinfo : EIATTR_SPARSE_MMA_MASK
	.align		4
.L_3940:
        /*0028*/ 	.byte	0x03, 0x50
        /*002a*/ 	.short	0x0000


	//----- nvinfo : EIATTR_MAXREG_COUNT
	.align		4
        /*002c*/ 	.byte	0x03, 0x1b
        /*002e*/ 	.short	0x0080


	//----- nvinfo : EIATTR_MERCURY_ISA_VERSION
	.align		4
        /*0030*/ 	.byte	0x03, 0x5f
        /*0032*/ 	.short	0x0101


	//----- nvinfo : EIATTR_EXIT_INSTR_OFFSETS
	.align		4
        /*0034*/ 	.byte	0x04, 0x1c
        /*0036*/ 	.short	(.L_3942 - .L_3941)


	//   ....[0]....
.L_3941:
        /*0038*/ 	.word	0x00004690


	//   ....[1]....
        /*003c*/ 	.word	0x00005db0


	//----- nvinfo : EIATTR_MAX_THREADS
	.align		4
.L_3942:
        /*0040*/ 	.byte	0x04, 0x05
        /*0042*/ 	.short	(.L_3944 - .L_3943)
.L_3943:
        /*0044*/ 	.word	0x00000080
        /*0048*/ 	.word	0x00000001
        /*004c*/ 	.word	0x00000001


	//----- nvinfo : EIATTR_CRS_STACK_SIZE
	.align		4
.L_3944:
        /*0050*/ 	.byte	0x04, 0x1e
        /*0052*/ 	.short	(.L_3946 - .L_3945)
.L_3945:
        /*0054*/ 	.word	0x00000000


	//----- nvinfo : EIATTR_CBANK_PARAM_SIZE
	.align		4
.L_3946:
        /*0058*/ 	.byte	0x03, 0x19
        /*005a*/ 	.short	0x0300


	//----- nvinfo : EIATTR_PARAM_CBANK
	.align		4
        /*005c*/ 	.byte	0x04, 0x0a
        /*005e*/ 	.short	(.L_3948 - .L_3947)
	.align		4
.L_3947:
        /*0060*/ 	.word	index@(.nv.constant0._ZN2at6native18elementwise_kernelILi128ELi4EZNS0_22gpu_kernel_impl_nocastIZZZNS0_54_GLOBAL__N__d8c5977b_16_LinearAlgebra_cu_140f0503_289316addr_kernel_cudaERNS_14TensorIteratorERKN3c106ScalarES9_ENKUlvE_clEvENKUlvE0_clEvEUlaaaE_EEvRNS_18TensorIteratorBaseERKT_EUliE_EEviT1_)
        /*0064*/ 	.short	0x0210
        /*0066*/ 	.short	0x0300


	//----- nvinfo : EIATTR_SW_WAR
	.align		4
.L_3948:
        /*0068*/ 	.byte	0x04, 0x36
        /*006a*/ 	.short	(.L_3950 - .L_3949)
.L_3949:
        /*006c*/ 	.word	0x00000008
.L_3950:


//--------------------- .nv.info._ZN2at6native27unrolled_elementwise_kernelIZZZNS0_54_GLOBAL__N__d8c5977b_16_LinearAlgebra_cu_140f0503_289316addr_kernel_cudaERNS_14TensorIteratorERKN3c106ScalarES8_ENKUlvE_clEvENKUlvE0_clEvEUlaaaE_St5arrayIPcLm4EELi4E23TrivialOffsetCalculatorILi3EjESF_ILi1EjENS0_6memory15LoadWithoutCastENSI_16StoreWithoutCastEEEviT_T0_T2_T3_T4_T5_ --------------------------
	.section	.nv.info._ZN2at6native27unrolled_elementwise_kernelIZZZNS0_54_GLOBAL__N__d8c5977b_16_LinearAlgebra_cu_140f0503_289316addr_kernel_cudaERNS_14TensorIteratorERKN3c106ScalarES8_ENKUlvE_clEvENKUlvE0_clEvEUlaaaE_St5arrayIPcLm4EELi4E23TrivialOffsetCalculatorILi3EjESF_ILi1EjENS0_6memory15LoadWithoutCastENSI_16StoreWithoutCastEEEviT_T0_T2_T3_T4_T5_,"",@"SHT_CUDA_INFO"
	.sectionflags	@""
	.align	4


	//----- nvinfo : EIATTR_CUDA_API_VERSION
	.align		4
        /*0000*/ 	.byte	0x04, 0x37
        /*0002*/ 	.short	(.L_3952 - .L_3951)
.L_3951:
        /*0004*/ 	.word	0x00000082


	//----- nvinfo : EIATTR_KPARAM_INFO
	.align		4
.L_3952:
        /*0008*/ 	.byte	0x04, 0x17
        /*000a*/ 	.short	(.L_3954 - .L_3953)
.L_3953:
        /*000c*/ 	.word	0x00000000
        /*0010*/ 	.short	0x0006
        /*0012*/ 	.short	0x003b
        /*0014*/ 	.byte	0x00, 0xf0, 0x05, 0x00


	//----- nvinfo : EIATTR_KPARAM_INFO
	.align		4
.L_3954:
        /*0018*/ 	.byte	0x04, 0x17
        /*001a*/ 	.short	(.L_3956 - .L_3955)
.L_3955:
        /*001c*/ 	.word	0x00000000
        /*0020*/ 	.short	0x0005
        /*0022*/ 	.short	0x003a
        /*0024*/ 	.byte	0x00, 0xf0, 0x05, 0x00


	//----- nvinfo : EIATTR_KPARAM_INFO
	.align		4
.L_3956:
        /*0028*/ 	.byte	0x04, 0x17
        /*002a*/ 	.short	(.L_3958 - .L_3957)
.L_3957:
        /*002c*/ 	.word	0x00000000
        /*0030*/ 	.short	0x0004
        /*0032*/ 	.short	0x0039
        /*0034*/ 	.byte	0x00, 0xf0, 0x05, 0x00


	//----- nvinfo : EIATTR_KPARAM_INFO
	.align		4
.L_3958:
        /*0038*/ 	.byte	0x04, 0x17
        /*003a*/ 	.short	(.L_3960 - .L_3959)
.L_3959:
        /*003c*/ 	.word	0x00000000
        /*0040*/ 	.short	0x0003
        /*0042*/ 	.short	0x0038
        /*0044*/ 	.byte	0x00, 0xf0, 0x05, 0x00


	//----- nvinfo : EIATTR_KPARAM_INFO
	.align		4
.L_3960:
        /*0048*/ 	.byte	0x04, 0x17
        /*004a*/ 	.short	(.L_3962 - .L_3961)
.L_3961:
        /*004c*/ 	.word	0x00000000
        /*0050*/ 	.short	0x0002
        /*0052*/ 	.short	0x0018
        /*0054*/ 	.byte	0x00, 0xf0, 0x81, 0x00


	//----- nvinfo : EIATTR_KPARAM_INFO
	.align		4
.L_3962:
        /*0058*/ 	.byte	0x04, 0x17
        /*005a*/ 	.short	(.L_3964 - .L_3963)
.L_3963:
        /*005c*/ 	.word	0x00000000
        /*0060*/ 	.short	0x0001
        /*0062*/ 	.short	0x0008
        /*0064*/ 	.byte	0x00, 0xf0, 0x41, 0x00


	//----- nvinfo : EIATTR_KPARAM_INFO
	.align		4
.L_3964:
        /*0068*/ 	.byte	0x04, 0x17
        /*006a*/ 	.short	(.L_3966 - .L_3965)
.L_3965:
        /*006c*/ 	.word	0x00000000
        /*0070*/ 	.short	0x0000
        /*0072*/ 	.short	0x0000
        /*0074*/ 	.byte	0x00, 0xf0, 0x11, 0x00


	//----- nvinfo : EIATTR_SPARSE_MMA_MASK
	.align		4
.L_3966:
        /*0078*/ 	.byte	0x03, 0x50
        /*007a*/ 	.short	0x0000


	//----- nvinfo : EIATTR_MAXREG_COUNT
	.align		4
        /*007c*/ 	.byte	0x03, 0x1b
        /*007e*/ 	.short	0x00ff


	//----- nvinfo : EIATTR_MERCURY_ISA_VERSION
	.align		4
        /*0080*/ 	.byte	0x03, 0x5f
        /*0082*/ 	.short	0x0101


	//----- nvinfo : EIATTR_EXIT_INSTR_OFFSETS
	.align		4
        /*0084*/ 	.byte	0x04, 0x1c
        /*0086*/ 	.short	(.L_3968 - .L_3967)


	//   ....[0]....
.L_3967:
        /*0088*/ 	.word	0x000006e0


	//   ....[1]....
        /*008c*/ 	.word	0x00000750


	//----- nvinfo : EIATTR_MAX_THREADS
	.align		4
.L_3968:
        /*0090*/ 	.byte	0x04, 0x05
        /*0092*/ 	.short	(.L_3970 - .L_3969)
.L_3969:
        /*0094*/ 	.word	0x00000080
        /*0098*/ 	.word	0x00000001
        /*009c*/ 	.word	0x00000001


	//----- nvinfo : EIATTR_CRS_STACK_SIZE
	.align		4
.L_3970:
        /*00a0*/ 	.byte	0x04, 0x1e
        /*00a2*/ 	.short	(.L_3972 - .L_3971)
.L_3971:
        /*00a4*/ 	.word	0x00000000


	//----- nvinfo : EIATTR_CBANK_PARAM_SIZE
	.align		4
.L_3972:
        /*00a8*/ 	.byte	0x03, 0x19
        /*00aa*/ 	.short	0x003c


	//----- nvinfo : EIATTR_PARAM_CBANK
	.align		4
        /*00ac*/ 	.byte	0x04, 0x0a
        /*00ae*/ 	.short	(.L_3974 - .L_3973)
	.align		4
.L_3973:
        /*00b0*/ 	.word	index@(.nv.constant0._ZN2at6native27unrolled_elementwise_kernelIZZZNS0_54_GLOBAL__N__d8c5977b_16_LinearAlgebra_cu_140f0503_289316addr_kernel_cudaERNS_14TensorIteratorERKN3c106ScalarES8_ENKUlvE_clEvENKUlvE0_clEvEUlaaaE_St5arrayIPcLm4EELi4E23TrivialOffsetCalculatorILi3EjESF_ILi1EjENS0_6memory15LoadWithoutCastENSI_16StoreWithoutCastEEEviT_T0_T2_T3_T4_T5_)
        /*00b4*/ 	.short	0x0210
        /*00b6*/ 	.short	0x003c


	//----- nvinfo : EIATTR_SW_WAR
	.align		4
.L_3974:
        /*00b8*/ 	.byte	0x04, 0x36
        /*00ba*/ 	.short	(.L_3976 - .L_3975)
.L_3975:
        /*00bc*/ 	.word	0x00000008
.L_3976:


//--------------------- .nv.info._ZN2at6native29vectorized_elementwise_kernelILi2EZZZNS0_54_GLOBAL__N__d8c5977b_16_LinearAlgebra_cu_140f0503_289316addr_kernel_cudaERNS_14TensorIteratorERKN3c106ScalarES8_ENKUlvE_clEvENKUlvE0_clEvEUlaaaE_St5arrayIPcLm4EEEEviT0_T1_ --------------------------
	.section	.nv.info._ZN2at6native29vectorized_elementwise_kernelILi2EZZZNS0_54_GLOBAL__N__d8c5977b_16_LinearAlgebra_cu_140f0503_289316addr_kernel_cudaERNS_14TensorIteratorERKN3c106ScalarES8_ENKUlvE_clEvENKUlvE0_clEvEUlaaaE_St5arrayIPcLm4EEEEviT0_T1_,"",@"SHT_CUDA_INFO"
	.sectionflags	@""
	.align	4


	//----- nvinfo : EIATTR_CUDA_API_VERSION
	.align		4
        /*0000*/ 	.byte	0x04, 0x37
        /*0002*/ 	.short	(.L_3978 - .L_3977)
.L_3977:
        /*0004*/ 	.word	0x00000082


	//----- nvinfo : EIATTR_KPARAM_INFO
	.align		4
.L_3978:
        /*0008*/ 	.byte	0x04, 0x17
        /*000a*/ 	.short	(.L_3980 - .L_3979)
.L_3979:
        /*000c*/ 	.word	0x00000000
        /*0010*/ 	.short	0x0002
        /*0012*/ 	.short	0x0018
        /*0014*/ 	.byte	0x00, 0xf0, 0x81, 0x00


	//----- nvinfo : EIATTR_KPARAM_INFO
	.align		4
.L_3980:
        /*0018*/ 	.byte	0x04, 0x17
        /*001a*/ 	.short	(.L_3982 - .L_3981)
.L_3981:
        /*001c*/ 	.word	0x00000000
        /*0020*/ 	.short	0x0001
        /*0022*/ 	.short	0x0008
        /*0024*/ 	.byte	0x00, 0xf0, 0x41, 0x00


	//----- nvinfo : EIATTR_KPARAM_INFO
	.align		4
.L_3982:
        /*0028*/ 	.byte	0x04, 0x17
        /*002a*/ 	.short	(.L_3984 - .L_3983)
.L_3983:
        /*002c*/ 	.word	0x00000000
        /*0030*/ 	.short	0x0000
        /*0032*/ 	.short	0x0000
        /*0034*/ 	.byte	0x00, 0xf0, 0x11, 0x00


	//----- nvinfo : EIATTR_SPARSE_MMA_MASK
	.align		4
.L_3984:
        /*0038*/ 	.byte	0x03, 0x50
        /*003a*/ 	.short	0x0000


	//----- nvinfo : EIATTR_MAXREG_COUNT
	.align		4
        /*003c*/ 	.byte	0x03, 0x1b
        /*003e*/ 	.short	0x00ff


	//----- nvinfo : EIATTR_MERCURY_ISA_VERSION
	.align		4
        /*0040*/ 	.byte	0x03, 0x5f
        /*0042*/ 	.short	0x0101


	//----- nvinfo : EIATTR_EXIT_INSTR_OFFSETS
	.align		4
        /*0044*/ 	.byte	0x04, 0x1c
        /*0046*/ 	.short	(.L_3986 - .L_3985)


	//   ....[0]....
.L_3985:
        /*0048*/ 	.word	0x000005d0


	//   ....[1]....
        /*004c*/ 	.word	0x000013b0


	//   ....[2]....
        /*0050*/ 	.word	0x00001410


	//----- nvinfo : EIATTR_MAX_THREADS
	.align		4
.L_3986:
        /*0054*/ 	.byte	0x04, 0x05
        /*0056*/ 	.short	(.L_3988 - .L_3987)
.L_3987:
        /*0058*/ 	.word	0x00000080
        /*005c*/ 	.word	0x00000001
        /*0060*/ 	.word	0x00000001


	//----- nvinfo : EIATTR_CRS_STACK_SIZE
	.align		4
.L_3988:
        /*0064*/ 	.byte	0x04, 0x1e
        /*0066*/ 	.short	(.L_3990 - .L_3989)
.L_3989:
        /*0068*/ 	.word	0x00000000


	//----- nvinfo : EIATTR_CBANK_PARAM_SIZE
	.align		4
.L_3990:
        /*006c*/ 	.byte	0x03, 0x19
        /*006e*/ 	.short	0x0038


	//----- nvinfo : EIATTR_PARAM_CBANK
	.align		4
        /*0070*/ 	.byte	0x04, 0x0a
        /*0072*/ 	.short	(.L_3992 - .L_3991)
	.align		4
.L_3991:
        /*0074*/ 	.word	index@(.nv.constant0._ZN2at6native29vectorized_elementwise_kernelILi2EZZZNS0_54_GLOBAL__N__d8c5977b_16_LinearAlgebra_cu_140f0503_289316addr_kernel_cudaERNS_14TensorIteratorERKN3c106ScalarES8_ENKUlvE_clEvENKUlvE0_clEvEUlaaaE_St5arrayIPcLm4EEEEviT0_T1_)
        /*0078*/ 	.short	0x0210
        /*007a*/ 	.short	0x0038


	//----- nvinfo : EIATTR_SW_WAR
	.align		4
.L_3992:
        /*007c*/ 	.byte	0x04, 0x36
        /*007e*/ 	.short	(.L_3994 - .L_3993)
.L_3993:
        /*0080*/ 	.word	0x00000008
.L_3994:


//--------------------- .nv.info._ZN2at6native29vectorized_elementwise_kernelILi4EZZZNS0_54_GLOBAL__N__d8c5977b_16_LinearAlgebra_cu_140f0503_289316addr_kernel_cudaERNS_14TensorIteratorERKN3c106ScalarES8_ENKUlvE_clEvENKUlvE0_clEvEUlaaaE_St5arrayIPcLm4EEEEviT0_T1_ --------------------------
	.section	.nv.info._ZN2at6native29vectorized_elementwise_kernelILi4EZZZNS0_54_GLOBAL__N__d8c5977b_16_LinearAlgebra_cu_140f0503_289316addr_kernel_cudaERNS_14TensorIteratorERKN3c106ScalarES8_ENKUlvE_clEvENKUlvE0_clEvEUlaaaE_St5arrayIPcLm4EEEEviT0_T1_,"",@"SHT_CUDA_INFO"
	.sectionflags	@""
	.align	4


	//----- nvinfo : EIATTR_CUDA_API_VERSION
	.align		4
        /*0000*/ 	.byte	0x04, 0x37
        /*0002*/ 	.short	(.L_3996 - .L_3995)
.L_3995:
        /*0004*/ 	.word	0x00000082


	//----- nvinfo : EIATTR_KPARAM_INFO
	.align		4
.L_3996:
        /*0008*/ 	.byte	0x04, 0x17
        /*000a*/ 	.short	(.L_3998 - .L_3997)
.L_3997:
        /*000c*/ 	.word	0x00000000
        /*0010*/ 	.short	0x0002
        /*0012*/ 	.short	0x0018
        /*0014*/ 	.byte	0x00, 0xf0, 0x81, 0x00


	//----- nvinfo : EIATTR_KPARAM_INFO
	.align		4
.L_3998:
        /*0018*/ 	.byte	0x04, 0x17
        /*001a*/ 	.short	(.L_4000 - .L_3999)
.L_3999:
        /*001c*/ 	.word	0x00000000
        /*0020*/ 	.short	0x0001
        /*0022*/ 	.short	0x0008
        /*0024*/ 	.byte	0x00, 0xf0, 0x41, 0x00


	//----- nvinfo : EIATTR_KPARAM_INFO
	.align		4
.L_4000:
        /*0028*/ 	.byte	0x04, 0x17
        /*002a*/ 	.short	(.L_4002 - .L_4001)
.L_4001:
        /*002c*/ 	.word	0x00000000
        /*0030*/ 	.short	0x0000
        /*0032*/ 	.short	0x0000
        /*0034*/ 	.byte	0x00, 0xf0, 0x11, 0x00


	//----- nvinfo : EIATTR_SPARSE_MMA_MASK
	.align		4
.L_4002:
        /*0038*/ 	.byte	0x03, 0x50
        /*003a*/ 	.short	0x0000


	//----- nvinfo : EIATTR_MAXREG_COUNT
	.align		4
        /*003c*/ 	.byte	0x03, 0x1b
        /*003e*/ 	.short	0x00ff


	//----- nvinfo : EIATTR_MERCURY_ISA_VERSION
	.align		4
        /*0040*/ 	.byte	0x03, 0x5f
        /*0042*/ 	.short	0x0101


	//----- nvinfo : EIATTR_EXIT_INSTR_OFFSETS
	.align		4
        /*0044*/ 	.byte	0x04, 0x1c
        /*0046*/ 	.short	(.L_4004 - .L_4003)


	//   ....[0]....
.L_4003:
        /*0048*/ 	.word	0x000005d0


	//   ....[1]....
        /*004c*/ 	.word	0x000013b0


	//   ....[2]....
        /*0050*/ 	.word	0x00001410


	//----- nvinfo : EIATTR_MAX_THREADS
	.align		4
.L_4004:
        /*0054*/ 	.byte	0x04, 0x05
        /*0056*/ 	.short	(.L_4006 - .L_4005)
.L_4005:
        /*0058*/ 	.word	0x00000080
        /*005c*/ 	.word	0x00000001
        /*0060*/ 	.word	0x00000001


	//----- nvinfo : EIATTR_CRS_STACK_SIZE
	.align		4
.L_4006:
        /*0064*/ 	.byte	0x04, 0x1e
        /*0066*/ 	.short	(.L_4008 - .L_4007)
.L_4007:
        /*0068*/ 	.word	0x00000000


	//----- nvinfo : EIATTR_CBANK_PARAM_SIZE
	.align		4
.L_4008:
        /*006c*/ 	.byte	0x03, 0x19
        /*006e*/ 	.short	0x0038


	//----- nvinfo : EIATTR_PARAM_CBANK
	.align		4
        /*0070*/ 	.byte	0x04, 0x0a
        /*0072*/ 	.short	(.L_4010 - .L_4009)
	.align		4
.L_4009:
        /*0074*/ 	.word	index@(.nv.constant0._ZN2at6native29vectorized_elementwise_kernelILi4EZZZNS0_54_GLOBAL__N__d8c5977b_16_LinearAlgebra_cu_140f0503_289316addr_kernel_cudaERNS_14TensorIteratorERKN3c106ScalarES8_ENKUlvE_clEvENKUlvE0_clEvEUlaaaE_St5arrayIPcLm4EEEEviT0_T1_)
        /*0078*/ 	.short	0x0210
        /*007a*/ 	.short	0x0038


	//----- nvinfo : EIATTR_SW_WAR
	.align		4
.L_4010:
        /*007c*/ 	.byte	0x04, 0x36
        /*007e*/ 	.short	(.L_4012 - .L_4011)
.L_4011:
        /*0080*/ 	.word	0x00000008
.L_4012:


//--------------------- .nv.info._ZN2at6native29vectorized_elementwise_kernelILi8EZZZNS0_54_GLOBAL__N__d8c5977b_16_LinearAlgebra_cu_140f0503_289316addr_kernel_cudaERNS_14TensorIteratorERKN3c106ScalarES8_ENKUlvE_clEvENKUlvE0_clEvEUlaaaE_St5arrayIPcLm4EEEEviT0_T1_ --------------------------
	.section	.nv.info._ZN2at6native29vectorized_elementwise_kernelILi8EZZZNS0_54_GLOBAL__N__d8c5977b_16_LinearAlgebra_cu_140f0503_289316addr_kernel_cudaERNS_14TensorIteratorERKN3c106ScalarES8_ENKUlvE_clEvENKUlvE0_clEvEUlaaaE_St5arrayIPcLm4EEEEviT0_T1_,"",@"SHT_CUDA_INFO"
	.sectionflags	@""
	.align	4


	//----- nvinfo : EIATTR_CUDA_API_VERSION
	.align		4
        /*0000*/ 	.byte	0x04, 0x37
        /*0002*/ 	.short	(.L_4014 - .L_4013)
.L_4013:
        /*0004*/ 	.word	0x00000082


	//----- nvinfo : EIATTR_KPARAM_INFO
	.align		4
.L_4014:
        /*0008*/ 	.byte	0x04, 0x17
        /*000a*/ 	.short	(.L_4016 - .L_4015)
.L_4015:
        /*000c*/ 	.word	0x00000000
        /*0010*/ 	.short	0x0002
        /*0012*/ 	.short	0x0018
        /*0014*/ 	.byte	0x00, 0xf0, 0x81, 0x00


	//----- nvinfo : EIATTR_KPARAM_INFO
	.align		4
.L_4016:
        /*0018*/ 	.byte	0x04, 0x17
        /*001a*/ 	.short	(.L_4018 - .L_4017)
.L_4017:
        /*001c*/ 	.word	0x00000000
        /*0020*/ 	.short	0x0001
        /*0022*/ 	.short	0x0008
        /*0024*/ 	.byte	0x00, 0xf0, 0x41, 0x00


	//----- nvinfo : EIATTR_KPARAM_INFO
	.align		4
.L_4018:
        /*0028*/ 	.byte	0x04, 0x17
        /*002a*/ 	.short	(.L_4020 - .L_4019)
.L_4019:
        /*002c*/ 	.word	0x00000000
        /*0030*/ 	.short	0x0000
        /*0032*/ 	.short	0x0000
        /*0034*/ 	.byte	0x00, 0xf0, 0x11, 0x00


	//----- nvinfo : EIATTR_SPARSE_MMA_MASK
	.align		4
.L_4020:
        /*0038*/ 	.byte	0x03, 0x50
        /*003a*/ 	.short	0x0000


	//----- nvinfo : EIATTR_MAXREG_COUNT
	.align		4
        /*003c*/ 	.byte	0x03, 0x1b
        /*003e*/ 	.short	0x00ff


	//----- nvinfo : EIATTR_MERCURY_ISA_VERSION
	.align		4
        /*0040*/ 	.byte	0x03, 0x5f
        /*0042*/ 	.short	0x0101


	//----- nvinfo : EIATTR_EXIT_INSTR_OFFSETS
	.align		4
        /*0044*/ 	.byte	0x04, 0x1c
        /*0046*/ 	.short	(.L_4022 - .L_4021)


	//   ....[0]....
.L_4021:
        /*0048*/ 	.word	0x00000780


	//   ....[1]....
        /*004c*/ 	.word	0x00001560


	//   ....[2]....
        /*0050*/ 	.word	0x000015c0


	//----- nvinfo : EIATTR_MAX_THREADS
	.align		4
.L_4022:
        /*0054*/ 	.byte	0x04, 0x05
        /*0056*/ 	.short	(.L_4024 - .L_4023)
.L_4023:
        /*0058*/ 	.word	0x00000080
        /*005c*/ 	.word	0x00000001
        /*0060*/ 	.word	0x00000001


	//----- nvinfo : EIATTR_CRS_STACK_SIZE
	.align		4
.L_4024:
        /*0064*/ 	.byte	0x04, 0x1e
        /*0066*/ 	.short	(.L_4026 - .L_4025)
.L_4025:
        /*0068*/ 	.word	0x00000000


	//----- nvinfo : EIATTR_CBANK_PARAM_SIZE
	.align		4
.L_4026:
        /*006c*/ 	.byte	0x03, 0x19
        /*006e*/ 	.short	0x0038


	//----- nvinfo : EIATTR_PARAM_CBANK
	.align		4
        /*0070*/ 	.byte	0x04, 0x0a
        /*0072*/ 	.short	(.L_4028 - .L_4027)
	.align		4
.L_4027:
        /*0074*/ 	.word	index@(.nv.constant0._ZN2at6native29vectorized_elementwise_kernelILi8EZZZNS0_54_GLOBAL__N__d8c5977b_16_LinearAlgebra_cu_140f0503_289316addr_kernel_cudaERNS_14TensorIteratorERKN3c106ScalarES8_ENKUlvE_clEvENKUlvE0_clEvEUlaaaE_St5arrayIPcLm4EEEEviT0_T1_)
        /*0078*/ 	.short	0x0210
        /*007a*/ 	.short	0x0038


	//----- nvinfo : EIATTR_SW_WAR
	.align		4
.L_4028:
        /*007c*/ 	.byte	0x04, 0x36
        /*007e*/ 	.short	(.L_4030 - .L_4029)
.L_4029:
        /*0080*/ 	.word	0x00000008
.L_4030:


//--------------------- .nv.info._ZN2at6native18elementwise_kernelILi128ELi4EZNS0_15gpu_kernel_implIZZZNS0_54_GLOBAL__N__d8c5977b_16_LinearAlgebra_cu_140f0503_289316addr_kernel_cudaERNS_14TensorIteratorERKN3c106ScalarES9_ENKUlvE_clEvENKUlvE_clEvEUlhhhE0_EEvRNS_18TensorIteratorBaseERKT_EUliE_EEviT1_ --------------------------
	.section	.nv.info._ZN2at6native18elementwise_kernelILi128ELi4EZNS0_15gpu_kernel_implIZZZNS0_54_GLOBAL__N__d8c5977b_16_LinearAlgebra_cu_140f0503_289316addr_kernel_cudaERNS_14TensorIteratorERKN3c106ScalarES9_ENKUlvE_clEvENKUlvE_clEvEUlhhhE0_EEvRNS_18TensorIteratorBaseERKT_EUliE_EEviT1_,"",@"SHT_CUDA_INFO"
	.sectionflags	@""
	.align	4


	//----- nvinfo : EIATTR_CUDA_API_VERSION
	.align		4
        /*0000*/ 	.byte	0x04, 0x37
        /*0002*/ 	.short	(.L_4032 - .L_4031)
.L_4031:
        /*0004*/ 	.word	0x00000082


	//----- nvinfo : EIATTR_KPARAM_INFO
	.align		4
.L_4032:
        /*0008*/ 	.byte	0x04, 0x17
        /*000a*/ 	.short	(.L_4034 - .L_4033)
.L_4033:
        /*000c*/ 	.word	0x00000000
        /*0010*/ 	.short	0x0001
        /*0012*/ 	.short	0x0008
        /*0014*/ 	.byte	0x00, 0xf0, 0x01, 0x0c


	//----- nvinfo : EIATTR_KPARAM_INFO
	.align		4
.L_4034:
        /*0018*/ 	.byte	0x04, 0x17
        /*001a*/ 	.short	(.L_4036 - .L_4035)
.L_4035:
        /*001c*/ 	.word	0x00000000
        /*0020*/ 	.short	0x0000
        /*0022*/ 	.short	0x0000
        /*0024*/ 	.byte	0x00, 0xf0, 0x11, 0x00


	//----- nvinfo : EIATTR_SPARSE_MMA_MASK
	.align		4
.L_4036:
        /*0028*/ 	.byte	0x03, 0x50
        /*002a*/ 	.short	0x0000


	//----- nvinfo : EIATTR_MAXREG_COUNT
	.align		4
        /*002c*/ 	.byte	0x03, 0x1b
        /*002e*/ 	.short	0x0080


	//----- nvinfo : EIATTR_EXTERNS
	.align		4
        /*0030*/ 	.byte	0x04, 0x0f
        /*0032*/ 	.short	(.L_4038 - .L_4037)


	//   ....[0]....
	.align		4
.L_4037:
        /*0034*/ 	.word	index@(__assertfail)


	//----- nvinfo : EIATTR_MERCURY_ISA_VERSION
	.align		4
.L_4038:
        /*0038*/ 	.byte	0x03, 0x5f
        /*003a*/ 	.short	0x0101


	//----- nvinfo : EIATTR_SYSCALL_OFFSETS
	.align		4
        /*003c*/ 	.byte	0x04, 0x46
        /*003e*/ 	.short	(.L_4040 - .L_4039)


	//   ....[0]....
.L_4039:
        /*0040*/ 	.word	0x00002700


	//   ....[1]....
        /*0044*/ 	.word	0x000035c0


	//   ....[2]....
        /*0048*/ 	.word	0x00004480


	//   ....[3]....
        /*004c*/ 	.word	0x00005450


	//   ....[4]....
        /*0050*/ 	.word	0x00007b90


	//   ....[5]....
        /*0054*/ 	.word	0x00008a50


	//   ....[6]....
        /*0058*/ 	.word	0x00009910


	//   ....[7]....
        /*005c*/ 	.word	0x0000a8d0


	//   ....[8]....
        /*0060*/ 	.word	0x0000d000


	//   ....[9]....
        /*0064*/ 	.word	0x0000dec0


	//   ....[10]....
        /*0068*/ 	.word	0x0000ed80


	//   ....[11]....
        /*006c*/ 	.word	0x0000fd40


	//   ....[12]....
        /*0070*/ 	.word	0x00012460


	//   ....[13]....
        /*0074*/ 	.word	0x00013320


	//   ....[14]....
        /*0078*/ 	.word	0x000141e0


	//   ....[15]....
        /*007c*/ 	.word	0x000151b0


	//----- nvinfo : EIATTR_EXIT_INSTR_OFFSETS
	.align		4
.L_4040:
        /*0080*/ 	.byte	0x04, 0x1c
        /*0082*/ 	.short	(.L_4042 - .L_4041)


	//   ....[0]....
.L_4041:
        /*0084*/ 	.word	0x0000fe00


	//   ....[1]....
        /*0088*/ 	.word	0x000143a0


	//   ....[2]....
        /*008c*/ 	.word	0x000143c0


	//   ....[3]....
        /*0090*/ 	.word	0x00014460


	//   ....[4]....
        /*0094*/ 	.word	0x00014490


	//   ....[5]....
        /*0098*/ 	.word	0x000144c0


	//   ....[6]....
        /*009c*/ 	.word	0x00014560


	//   ....[7]....
        /*00a0*/ 	.word	0x000145b0


	//   ....[8]....
        /*00a4*/ 	.word	0x00014660


	//   ....[9]....
        /*00a8*/ 	.word	0x000146c0


	//   ....[10]....
        /*00ac*/ 	.word	0x00014700


	//   ....[11]....
        /*00b0*/ 	.word	0x000147c0


	//   ....[12]....
        /*00b4*/ 	.word	0x00014810


	//   ....[13]....
        /*00b8*/ 	.word	0x000149b0


	//   ....[14]....
        /*00bc*/ 	.word	0x00014b20


	//   ....[15]....
        /*00c0*/ 	.word	0x00014b70


	//   ....[16]....
        /*00c4*/ 	.word	0x00014c20


	//   ....[17]....
        /*00c8*/ 	.word	0x00014db0


	//   ....[18]....
        /*00cc*/ 	.word	0x00014f40


	//   ....[19]....
        /*00d0*/ 	.word	0x000150b0


	//   ....[20]....
        /*00d4*/ 	.word	0x000151c0


	//   ....[21]....
        /*00d8*/ 	.word	0x00015200


	//   ....[22]....
        /*00dc*/ 	.word	0x00015230


	//----- nvinfo : EIATTR_MAX_THREADS
	.align		4
.L_4042:
        /*00e0*/ 	.byte	0x04, 0x05
        /*00e2*/ 	.short	(.L_4044 - .L_4043)
.L_4043:
        /*00e4*/ 	.word	0x00000080
        /*00e8*/ 	.word	0x00000001
        /*00ec*/ 	.word	0x00000001


	//----- nvinfo : EIATTR_CRS_STACK_SIZE
	.align		4
.L_4044:
        /*00f0*/ 	.byte	0x04, 0x1e
        /*00f2*/ 	.short	(.L_4046 - .L_4045)
.L_4045:
        /*00f4*/ 	.word	0x00000000


	//----- nvinfo : EIATTR_CBANK_PARAM_SIZE
	.align		4
.L_4046:
        /*00f8*/ 	.byte	0x03, 0x19
        /*00fa*/ 	.short	0x0308


	//----- nvinfo : EIATTR_PARAM_CBANK
	.align		4
        /*00fc*/ 	.byte	0x04, 0x0a
        /*00fe*/ 	.short	(.L_4048 - .L_4047)
	.align		4
.L_4047:
        /*0100*/ 	.word	index@(.nv.constant0._ZN2at6native18elementwise_kernelILi128ELi4EZNS0_15gpu_kernel_implIZZZNS0_54_GLOBAL__N__d8c5977b_16_LinearAlgebra_cu_140f0503_289316addr_kernel_cudaERNS_14TensorIteratorERKN3c106ScalarES9_ENKUlvE_clEvENKUlvE_clEvEUlhhhE0_EEvRNS_18TensorIteratorBaseERKT_EUliE_EEviT1_)
        /*0104*/ 	.short	0x0210
        /*0106*/ 	.short	0x0308


	//----- nvinfo : EIATTR_SW_WAR
	.align		4
.L_4048:
        /*0108*/ 	.byte	0x04, 0x36
        /*010a*/ 	.short	(.L_4050 - .L_4049)
.L_4049:
        /*010c*/ 	.word	0x00000008
.L_4050:


//--------------------- .nv.info._ZN2at6native27unrolled_elementwise_kernelIZZZNS0_54_GLOBAL__N__d8c5977b_16_LinearAlgebra_cu_140f0503_289316addr_kernel_cudaERNS_14TensorIteratorERKN3c106ScalarES8_ENKUlvE_clEvENKUlvE_clEvEUlhhhE0_St5arrayIPcLm4EELi4E23TrivialOffsetCalculatorILi3EjESF_ILi1EjENS0_6memory12LoadWithCastILi3EEENSI_13StoreWithCastILi1EEEEEviT_T0_T2_T3_T4_T5_ --------------------------
	.section	.nv.info._ZN2at6native27unrolled_elementwise_kernelIZZZNS0_54_GLOBAL__N__d8c5977b_16_LinearAlgebra_cu_140f0503_289316addr_kernel_cudaERNS_14TensorIteratorERKN3c106ScalarES8_ENKUlvE_clEvENKUlvE_clEvEUlhhhE0_St5arrayIPcLm4EELi4E23TrivialOffsetCalculatorILi3EjESF_ILi1EjENS0_6memory12LoadWithCastILi3EEENSI_13StoreWithCastILi1EEEEEviT_T0_T2_T3_T4_T5_,"",@"SHT_CUDA_INFO"
	.sectionflags	@""
	.align	4


	//----- nvinfo : EIATTR_CUDA_API_VERSION
	.align		4
        /*0000*/ 	.byte	0x04, 0x37
        /*0002*/ 	.short	(.L_4052 - .L_4051)
.L_4051:
        /*0004*/ 	.word	0x00000082


	//----- nvinfo : EIATTR_KPARAM_INFO
	.align		4
.L_4052:
        /*0008*/ 	.byte	0x04, 0x17
        /*000a*/ 	.short	(.L_4054 - .L_4053)
.L_4053:
        /*000c*/ 	.word	0x00000000
        /*0010*/ 	.short	0x0006
        /*0012*/ 	.short	0x004c
        /*0014*/ 	.byte	0x00, 0xf0, 0x21, 0x00


	//----- nvinfo : EIATTR_KPARAM_INFO
	.align		4
.L_4054:
        /*0018*/ 	.byte	0x04, 0x17
        /*001a*/ 	.short	(.L_4056 - .L_4055)
.L_4055:
        /*001c*/ 	.word	0x00000000
        /*0020*/ 	.short	0x0005
        /*0022*/ 	.short	0x003c
        /*0024*/ 	.byte	0x00, 0xf0, 0x41, 0x00


	//----- nvinfo : EIATTR_KPARAM_INFO
	.align		4
.L_4056:
        /*0028*/ 	.byte	0x04, 0x17
        /*002a*/ 	.short	(.L_4058 - .L_4057)
.L_4057:
        /*002c*/ 	.word	0x00000000
        /*0030*/ 	.short	0x0004
        /*0032*/ 	.short	0x0039
        /*0034*/ 	.byte	0x00, 0xf0, 0x05, 0x00


	//----- nvinfo : EIATTR_KPARAM_INFO
	.align		4
.L_4058:
        /*0038*/ 	.byte	0x04, 0x17
        /*003a*/ 	.short	(.L_4060 - .L_4059)
.L_4059:
        /*003c*/ 	.word	0x00000000
        /*0040*/ 	.short	0x0003
        /*0042*/ 	.short	0x0038
        /*0044*/ 	.byte	0x00, 0xf0, 0x05, 0x00


	//----- nvinfo : EIATTR_KPARAM_INFO
	.align		4
.L_4060:
        /*0048*/ 	.byte	0x04, 0x17
        /*004a*/ 	.short	(.L_4062 - .L_4061)
.L_4061:
        /*004c*/ 	.word	0x00000000
        /*0050*/ 	.short	0x0002
        /*0052*/ 	.short	0x0018
        /*0054*/ 	.byte	0x00, 0xf0, 0x81, 0x00


	//----- nvinfo : EIATTR_KPARAM_INFO
	.align		4
.L_4062:
        /*0058*/ 	.byte	0x04, 0x17
        /*005a*/ 	.short	(.L_4064 - .L_4063)
.L_4063:
        /*005c*/ 	.word	0x00000000
        /*0060*/ 	.short	0x0001
        /*0062*/ 	.short	0x0008
        /*0064*/ 	.byte	0x00, 0xf0, 0x41, 0x00


	//----- nvinfo : EIATTR_KPARAM_INFO
	.align		4
.L_4064:
        /*0068*/ 	.byte	0x04, 0x17
        /*006a*/ 	.short	(.L_4066 - .L_4065)
.L_4065:
        /*006c*/ 	.word	0x00000000
        /*0070*/ 	.short	0x0000
        /*0072*/ 	.short	0x0000
        /*0074*/ 	.byte	0x00, 0xf0, 0x11, 0x00


	//----- nvinfo : EIATTR_SPARSE_MMA_MASK
	.align		4
.L_4066:
        /*0078*/ 	.byte	0x03, 0x50
        /*007a*/ 	.short	0x0000


	//----- nvinfo : EIATTR_MAXREG_COUNT
	.align		4
        /*007c*/ 	.byte	0x03, 0x1b
        /*007e*/ 	.short	0x00ff


	//----- nvinfo : EIATTR_EXTERNS
	.align		4
        /*0080*/ 	.byte	0x04, 0x0f
        /*0082*/ 	.short	(.L_4068 - .L_4067)


	//   ....[0]....
	.align		4
.L_4067:
        /*0084*/ 	.word	index@(__assertfail)


	//----- nvinfo : EIATTR_MERCURY_ISA_VERSION
	.align		4
.L_4068:
        /*0088*/ 	.byte	0x03, 0x5f
        /*008a*/ 	.short	0x0101


	//----- nvinfo : EIATTR_SYSCALL_OFFSETS
	.align		4
        /*008c*/ 	.byte	0x04, 0x46
        /*008e*/ 	.short	(.L_4070 - .L_4069)


	//   ....[0]....
.L_4069:
        /*0090*/ 	.word	0x00000f80


	//   ....[1]....
        /*0094*/ 	.word	0x00001e50


	//   ....[2]....
        /*0098*/ 	.word	0x00002d20


	//   ....[3]....
        /*009c*/ 	.word	0x00003c70


	//   ....[4]....
        /*00a0*/ 	.word	0x00004b40


	//   ....[5]....
        /*00a4*/ 	.word	0x00005a10


	//   ....[6]....
        /*00a8*/ 	.word	0x00006980


	//   ....[7]....
        /*00ac*/ 	.word	0x00007860


	//   ....[8]....
        /*00b0*/ 	.word	0x00008740


	//   ....[9]....
        /*00b4*/ 	.word	0x00009690


	//   ....[10]....
        /*00b8*/ 	.word	0x0000a570


	//   ....[11]....
        /*00bc*/ 	.word	0x0000b450


	//   ....[12]....
        /*00c0*/ 	.word	0x0000c780


	//   ....[13]....
        /*00c4*/ 	.word	0x0000d7b0


	//   ....[14]....
        /*00c8*/ 	.word	0x0000e7a0


	//   ....[15]....
        /*00cc*/ 	.word	0x0000f790


	//----- nvinfo : EIATTR_EXIT_INSTR_OFFSETS
	.align		4
.L_4070:
        /*00d0*/ 	.byte	0x04, 0x1c
        /*00d2*/ 	.short	(.L_4072 - .L_4071)


	//   ....[0]....
.L_4071:
        /*00d4*/ 	.word	0x0000e850


	//   ....[1]....
        /*00d8*/ 	.word	0x0000e980


	//   ....[2]....
        /*00dc*/ 	.word	0x0000e9a0


	//   ....[3]....
        /*00e0*/ 	.word	0x0000ea40


	//   ....[4]....
        /*00e4*/ 	.word	0x0000ea70


	//   ....[5]....
        /*00e8*/ 	.word	0x0000eaa0


	//   ....[6]....
        /*00ec*/ 	.word	0x0000eb40


	//   ....[7]....
        /*00f0*/ 	.word	0x0000eb90


	//   ....[8]....
        /*00f4*/ 	.word	0x0000ec40


	//   ....[9]....
        /*00f8*/ 	.word	0x0000eca0


	//   ....[10]....
        /*00fc*/ 	.word	0x0000ece0


	//   ....[11]....
        /*0100*/ 	.word	0x0000eda0


	//   ....[12]....
        /*0104*/ 	.word	0x0000edf0


	//   ....[13]....
        /*0108*/ 	.word	0x0000ef90


	//   ....[14]....
        /*010c*/ 	.word	0x0000f100


	//   ....[15]....
        /*0110*/ 	.word	0x0000f150


	//   ....[16]....
        /*0114*/ 	.word	0x0000f200


	//   ....[17]....
        /*0118*/ 	.word	0x0000f390


	//   ....[18]....
        /*011c*/ 	.word	0x0000f520


	//   ....[19]....
        /*0120*/ 	.word	0x0000f690


	//   ....[20]....
        /*0124*/ 	.word	0x0000f7a0


	//   ....[21]....
        /*0128*/ 	.word	0x0000f7e0


	//   ....[22]....
        /*012c*/ 	.word	0x0000f810


	//----- nvinfo : EIATTR_MAX_THREADS
	.align		4
.L_4072:
        /*0130*/ 	.byte	0x04, 0x05
        /*0132*/ 	.short	(.L_4074 - .L_4073)
.L_4073:
        /*0134*/ 	.word	0x00000080
        /*0138*/ 	.word	0x00000001
        /*013c*/ 	.word	0x00000001


	//----- nvinfo : EIATTR_CRS_STACK_SIZE
	.align		4
.L_4074:
        /*0140*/ 	.byte	0x04, 0x1e
        /*0142*/ 	.short	(.L_4076 - .L_4075)
.L_4075:
        /*0144*/ 	.word	0x00000000


	//----- nvinfo : EIATTR_CBANK_PARAM_SIZE
	.align		4
.L_4076:
        /*0148*/ 	.byte	0x03, 0x19
        /*014a*/ 	.short	0x0054


	//----- nvinfo : EIATTR_PARAM_CBANK
	.align		4
        /*014c*/ 	.byte	0x04, 0x0a
        /*014e*/ 	.short	(.L_4078 - .L_4077)
	.align		4
.L_4077:
        /*0150*/ 	.word	index@(.nv.constant0._ZN2at6native27unrolled_elementwise_kernelIZZZNS0_54_GLOBAL__N__d8c5977b_16_LinearAlgebra_cu_140f0503_289316addr_kernel_cudaERNS_14TensorIteratorERKN3c106ScalarES8_ENKUlvE_clEvENKUlvE_clEvEUlhhhE0_St5arrayIPcLm4EELi4E23TrivialOffsetCalculatorILi3EjESF_ILi1EjENS0_6memory12LoadWithCastILi3EEENSI_13StoreWithCastILi1EEEEEviT_T0_T2_T3_T4_T5_)
        /*0154*/ 	.short	0x0210
        /*0156*/ 	.short	0x0054


	//----- nvinfo : EIATTR_SW_WAR
	.align		4
.L_4078:
        /*0158*/ 	.byte	0x04, 0x36
        /*015a*/ 	.short	(.L_4080 - .L_4079)
.L_4079:
        /*015c*/ 	.word	0x00000008
.L_4080:


//--------------------- .nv.info._ZN2at6native18elementwise_kernelILi128ELi4EZNS0_22gpu_kernel_impl_nocastIZZZNS0_54_GLOBAL__N__d8c5977b_16_LinearAlgebra_cu_140f0503_289316addr_kernel_cudaERNS_14TensorIteratorERKN3c106ScalarES9_ENKUlvE_clEvENKUlvE_clEvEUlhhhE0_EEvRNS_18TensorIteratorBaseERKT_EUliE_EEviT1_ --------------------------
	.section	.nv.info._ZN2at6native18elementwise_kernelILi128ELi4EZNS0_22gpu_kernel_impl_nocastIZZZNS0_54_GLOBAL__N__d8c5977b_16_LinearAlgebra_cu_140f0503_289316addr_kernel_cudaERNS_14TensorIteratorERKN3c106ScalarES9_ENKUlvE_clEvENKUlvE_clEvEUlhhhE0_EEvRNS_18TensorIteratorBaseERKT_EUliE_EEviT1_,"",@"SHT_CUDA_INFO"
	.sectionflags	@""
	.align	4


	//----- nvinfo : EIATTR_CUDA_API_VERSION
	.align		4
        /*0000*/ 	.byte	0x04, 0x37
        /*0002*/ 	.short	(.L_4082 - .L_4081)
.L_4081:
        /*0004*/ 	.word	0x00000082


	//----- nvinfo : EIATTR_KPARAM_INFO
	.align		4
.L_4082:
        /*0008*/ 	.byte	0x04, 0x17
        /*000a*/ 	.short	(.L_4084 - .L_4083)
.L_4083:
        /*000c*/ 	.word	0x00000000
        /*0010*/ 	.short	0x0001
        /*0012*/ 	.short	0x0008
        /*0014*/ 	.byte	0x00, 0xf0, 0xe1, 0x0b


	//----- nvinfo : EIATTR_KPARAM_INFO
	.align		4
.L_4084:
        /*0018*/ 	.byte	0x04, 0x17
        /*001a*/ 	.short	(.L_4086 - .L_4085)
.L_4085:
        /*001c*/ 	.word	0x00000000
        /*0020*/ 	.short	0x0000
        /*0022*/ 	.short	0x0000
        /*0024*/ 	.byte	0x00, 0xf0, 0x11, 0x00


	//----- nvinfo : EIATTR_SPARSE_MMA_MASK
	.align		4
.L_4086:
        /*0028*/ 	.byte	0x03, 0x50
        /*002a*/ 	.short	0x0000


	//----- nvinfo : EIATTR_MAXREG_COUNT
	.align		4
        /*002c*/ 	.byte	0x03, 0x1b
        /*002e*/ 	.short	0x0080


	//----- nvinfo : EIATTR_MERCURY_ISA_VERSION
	.align		4
        /*0030*/ 	.byte	0x03, 0x5f
        /*0032*/ 	.short	0x0101


	//----- nvinfo : EIATTR_EXIT_INSTR_OFFSETS
	.align		4
        /*0034*/ 	.byte	0x04, 0x1c
        /*0036*/ 	.short	(.L_4088 - .L_4087)


	//   ....[0]....
.L_4087:
        /*0038*/ 	.word	0x00004c10


	//   ....[1]....
        /*003c*/ 	.word	0x00006500


	//----- nvinfo : EIATTR_MAX_THREADS
	.align		4
.L_4088:
        /*0040*/ 	.byte	0x04, 0x05
        /*0042*/ 	.short	(.L_4090 - .L_4089)
.L_4089:
        /*0044*/ 	.word	0x00000080
        /*0048*/ 	.word	0x00000001
        /*004c*/ 	.word	0x00000001


	//----- nvinfo : EIATTR_CRS_STACK_SIZE
	.align		4
.L_4090:
        /*0050*/ 	.byte	0x04, 0x1e
        /*0052*/ 	.short	(.L_4092 - .L_4091)
.L_4091:
        /*0054*/ 	.word	0x00000000


	//----- nvinfo : EIATTR_CBANK_PARAM_SIZE
	.align		4
.L_4092:
        /*0058*/ 	.byte	0x03, 0x19
        /*005a*/ 	.short	0x0300


	//----- nvinfo : EIATTR_PARAM_CBANK
	.align		4
        /*005c*/ 	.byte	0x04, 0x0a
        /*005e*/ 	.short	(.L_4094 - .L_4093)
	.align		4
.L_4093:
        /*0060*/ 	.word	index@(.nv.constant0._ZN2at6native18elementwise_kernelILi128ELi4EZNS0_22gpu_kernel_impl_nocastIZZZNS0_54_GLOBAL__N__d8c5977b_16_LinearAlgebra_cu_140f0503_289316addr_kernel_cudaERNS_14TensorIteratorERKN3c106ScalarES9_ENKUlvE_clEvENKUlvE_clEvEUlhhhE0_EEvRNS_18TensorIteratorBaseERKT_EUliE_EEviT1_)
        /*0064*/ 	.short	0x0210
        /*0066*/ 	.short	0x0300


	//----- nvinfo : EIATTR_SW_WAR
	.align		4
.L_4094:
        /*0068*/ 	.byte	0x04, 0x36
        /*006a*/ 	.short	(.L_4096 - .L_4095)
.L_4095:
        /*006c*/ 	.word	0x00000008
.L_4096:


//--------------------- .nv.info._ZN2at6native27unrolled_elementwise_kernelIZZZNS0_54_GLOBAL__N__d8c5977b_16_LinearAlgebra_cu_140f0503_289316addr_kernel_cudaERNS_14TensorIteratorERKN3c106ScalarES8_ENKUlvE_clEvENKUlvE_clEvEUlhhhE0_St5arrayIPcLm4EELi4E23TrivialOffsetCalculatorILi3EjESF_ILi1EjENS0_6memory15LoadWithoutCastENSI_16StoreWithoutCastEEEviT_T0_T2_T3_T4_T5_ --------------------------
	.section	.nv.info._ZN2at6native27unrolled_elementwise_kernelIZZZNS0_54_GLOBAL__N__d8c5977b_16_LinearAlgebra_cu_140f0503_289316addr_kernel_cudaERNS_14TensorIteratorERKN3c106ScalarES8_ENKUlvE_clEvENKUlvE_clEvEUlhhhE0_St5arrayIPcLm4EELi4E23TrivialOffsetCalculatorILi3EjESF_ILi1EjENS0_6memory15LoadWithoutCastENSI_16StoreWithoutCastEEEviT_T0_T2_T3_T4_T5_,"",@"SHT_CUDA_INFO"
	.sectionflags	@""
	.align	4


	//----- nvinfo : EIATTR_CUDA_API_VERSION
	.align		4
        /*0000*/ 	.byte	0x04, 0x37
        /*0002*/ 	.short	(.L_4098 - .L_4097)
.L_4097:
        /*0004*/ 	.word	0x00000082


	//----- nvinfo : EIATTR_KPARAM_INFO
	.align		4
.L_4098:
        /*0008*/ 	.byte	0x04, 0x17
        /*000a*/ 	.short	(.L_4100 - .L_4099)
.L_4099:
        /*000c*/ 	.word	0x00000000
        /*0010*/ 	.short	0x0006
        /*0012*/ 	.short	0x003b
        /*0014*/ 	.byte	0x00, 0xf0, 0x05, 0x00


	//----- nvinfo : EIATTR_KPARAM_INFO
	.align		4
.L_4100:
        /*0018*/ 	.byte	0x04, 0x17
        /*001a*/ 	.short	(.L_4102 - .L_4101)
.L_4101:
        /*001c*/ 	.word	0x00000000
        /*0020*/ 	.short	0x0005
        /*0022*/ 	.short	0x003a
        /*0024*/ 	.byte	0x00, 0xf0, 0x05, 0x00


	//----- nvinfo : EIATTR_KPARAM_INFO
	.align		4
.L_4102:
        /*0028*/ 	.byte	0x04, 0x17
        /*002a*/ 	.short	(.L_4104 - .L_4103)
.L_4103:
        /*002c*/ 	.word	0x00000000
        /*0030*/ 	.short	0x0004
        /*0032*/ 	.short	0x0039
        /*0034*/ 	.byte	0x00, 0xf0, 0x05, 0x00


	//----- nvinfo : EIATTR_KPARAM_INFO
	.align		4
.L_4104:
        /*0038*/ 	.byte	0x04, 0x17
        /*003a*/ 	.short	(.L_4106 - .L_4105)
.L_4105:
        /*003c*/ 	.word	0x00000000
        /*0040*/ 	.short	0x0003
        /*0042*/ 	.short	0x0038
        /*0044*/ 	.byte	0x00, 0xf0, 0x05, 0x00


	//----- nvinfo : EIATTR_KPARAM_INFO
	.align		4
.L_4106:
        /*0048*/ 	.byte	0x04, 0x17
        /*004a*/ 	.short	(.L_4108 - .L_4107)
.L_4107:
        /*004c*/ 	.word	0x00000000
        /*0050*/ 	.short	0x0002
        /*0052*/ 	.short	0x0018
        /*0054*/ 	.byte	0x00, 0xf0, 0x81, 0x00


	//----- nvinfo : EIATTR_KPARAM_INFO
	.align		4
.L_4108:
        /*0058*/ 	.byte	0x04, 0x17
        /*005a*/ 	.short	(.L_4110 - .L_4109)
.L_4109:
        /*005c*/ 	.word	0x00000000
        /*0060*/ 	.short	0x0001
        /*0062*/ 	.short	0x0008
        /*0064*/ 	.byte	0x00, 0xf0, 0x41, 0x00


	//----- nvinfo : EIATTR_KPARAM_INFO
	.align		4
.L_4110:
        /*0068*/ 	.byte	0x04, 0x17
        /*006a*/ 	.short	(.L_4112 - .L_4111)
.L_4111:
        /*006c*/ 	.word	0x00000000
        /*0070*/ 	.short	0x0000
        /*0072*/ 	.short	0x0000
        /*0074*/ 	.byte	0x00, 0xf0, 0x11, 0x00


	//----- nvinfo : EIATTR_SPARSE_MMA_MASK
	.align		4
.L_4112:
        /*0078*/ 	.byte	0x03, 0x50
        /*007a*/ 	.short	0x0000


	//----- nvinfo : EIATTR_MAXREG_COUNT
	.align		4
        /*007c*/ 	.byte	0x03, 0x1b
        /*007e*/ 	.short	0x00ff


	//----- nvinfo : EIATTR_MERCURY_ISA_VERSION
	.align		4
        /*0080*/ 	.byte	0x03, 0x5f
        /*0082*/ 	.short	0x0101


	//----- nvinfo : EIATTR_EXIT_INSTR_OFFSETS
	.align		4
        /*0084*/ 	.byte	0x04, 0x1c
        /*0086*/ 	.short	(.L_4114 - .L_4113)


	//   ....[0]....
.L_4113:
        /*0088*/ 	.word	0x00000700


	//   ....[1]....
        /*008c*/ 	.word	0x00000770


	//----- nvinfo : EIATTR_MAX_THREADS
	.align		4
.L_4114:
        /*0090*/ 	.byte	0x04, 0x05
        /*0092*/ 	.short	(.L_4116 - .L_4115)
.L_4115:
        /*0094*/ 	.word	0x00000080
        /*0098*/ 	.word	0x00000001
        /*009c*/ 	.word	0x00000001


	//----- nvinfo : EIATTR_CRS_STACK_SIZE
	.align		4
.L_4116:
        /*00a0*/ 	.byte	0x04, 0x1e
        /*00a2*/ 	.short	(.L_4118 - .L_4117)
.L_4117:
        /*00a4*/ 	.word	0x00000000


	//----- nvinfo : EIATTR_CBANK_PARAM_SIZE
	.align		4
.L_4118:
        /*00a8*/ 	.byte	0x03, 0x19
        /*00aa*/ 	.short	0x003c


	//----- nvinfo : EIATTR_PARAM_CBANK
	.align		4
        /*00ac*/ 	.byte	0x04, 0x0a
        /*00ae*/ 	.short	(.L_4120 - .L_4119)
	.align		4
.L_4119:
        /*00b0*/ 	.word	index@(.nv.constant0._ZN2at6native27unrolled_elementwise_kernelIZZZNS0_54_GLOBAL__N__d8c5977b_16_LinearAlgebra_cu_140f0503_289316addr_kernel_cudaERNS_14TensorIteratorERKN3c106ScalarES8_ENKUlvE_clEvENKUlvE_clEvEUlhhhE0_St5arrayIPcLm4EELi4E23TrivialOffsetCalculatorILi3EjESF_ILi1EjENS0_6memory15LoadWithoutCastENSI_16StoreWithoutCastEEEviT_T0_T2_T3_T4_T5_)
        /*00b4*/ 	.short	0x0210
        /*00b6*/ 	.short	0x003c


	//----- nvinfo : EIATTR_SW_WAR
	.align		4
.L_4120:
        /*00b8*/ 	.byte	0x04, 0x36
        /*00ba*/ 	.short	(.L_4122 - .L_4121)
.L_4121:
        /*00bc*/ 	.word	0x00000008
.L_4122:


//--------------------- .nv.info._ZN2at6native29vectorized_elementwise_kernelILi2EZZZNS0_54_GLOBAL__N__d8c5977b_16_LinearAlgebra_cu_140f0503_289316addr_kernel_cudaERNS_14TensorIteratorERKN3c106ScalarES8_ENKUlvE_clEvENKUlvE_clEvEUlhhhE0_St5arrayIPcLm4EEEEviT0_T1_ --------------------------
	.section	.nv.info._ZN2at6native29vectorized_elementwise_kernelILi2EZZZNS0_54_GLOBAL__N__d8c5977b_16_LinearAlgebra_cu_140f0503_289316addr_kernel_cudaERNS_14TensorIteratorERKN3c106ScalarES8_ENKUlvE_clEvENKUlvE_clEvEUlhhhE0_St5arrayIPcLm4EEEEviT0_T1_,"",@"SHT_CUDA_INFO"
	.sectionflags	@""
	.align	4


	//----- nvinfo : EIATTR_CUDA_API_VERSION
	.align		4
        /*0000*/ 	.byte	0x04, 0x37
        /*0002*/ 	.short	(.L_4124 - .L_4123)
.L_4123:
        /*0004*/ 	.word	0x00000082


	//----- nvinfo : EIATTR_KPARAM_INFO
	.align		4
.L_4124:
        /*0008*/ 	.byte	0x04, 0x17
        /*000a*/ 	.short	(.L_4126 - .L_4125)
.L_4125:
        /*000c*/ 	.word	0x00000000
        /*0010*/ 	.short	0x0002
        /*0012*/ 	.short	0x0018
        /*0014*/ 	.byte	0x00, 0xf0, 0x81, 0x00


	//----- nvinfo : EIATTR_KPARAM_INFO
	.align		4
.L_4126:
        /*0018*/ 	.byte	0x04, 0x17
        /*001a*/ 	.short	(.L_4128 - .L_4127)
.L_4127:
        /*001c*/ 	.word	0x00000000
        /*0020*/ 	.short	0x0001
        /*0022*/ 	.short	0x0008
        /*0024*/ 	.byte	0x00, 0xf0, 0x41, 0x00


	//----- nvinfo : EIATTR_KPARAM_INFO
	.align		4
.L_4128:
        /*0028*/ 	.byte	0x04, 0x17
        /*002a*/ 	.short	(.L_4130 - .L_4129)
.L_4129:
        /*002c*/ 	.word	0x00000000
        /*0030*/ 	.short	0x0000
        /*0032*/ 	.short	0x0000
        /*0034*/ 	.byte	0x00, 0xf0, 0x11, 0x00


	//----- nvinfo : EIATTR_SPARSE_MMA_MASK
	.align		4
.L_4130:
        /*0038*/ 	.byte	0x03, 0x50
        /*003a*/ 	.short	0x0000


	//----- nvinfo : EIATTR_MAXREG_COUNT
	.align		4
        /*003c*/ 	.byte	0x03, 0x1b
        /*003e*/ 	.short	0x00ff


	//----- nvinfo : EIATTR_MERCURY_ISA_VERSION
	.align		4
        /*0040*/ 	.byte	0x03, 0x5f
        /*0042*/ 	.short	0x0101


	//----- nvinfo : EIATTR_EXIT_INSTR_OFFSETS
	.align		4
        /*0044*/ 	.byte	0x04, 0x1c
        /*0046*/ 	.short	(.L_4132 - .L_4131)


	//   ....[0]....
.L_4131:
        /*0048*/ 	.word	0x00000680


	//   ....[1]....
        /*004c*/ 	.word	0x000014c0


	//   ....[2]....
        /*0050*/ 	.word	0x00001520


	//----- nvinfo : EIATTR_MAX_THREADS
	.align		4
.L_4132:
        /*0054*/ 	.byte	0x04, 0x05
        /*0056*/ 	.short	(.L_4134 - .L_4133)
.L_4133:
        /*0058*/ 	.word	0x00000080
        /*005c*/ 	.word	0x00000001
        /*0060*/ 	.word	0x00000001


	//----- nvinfo : EIATTR_CRS_STACK_SIZE
	.align		4
.L_4134:
        /*0064*/ 	.byte	0x04, 0x1e
        /*0066*/ 	.short	(.L_4136 - .L_4135)
.L_4135:
        /*0068*/ 	.word	0x00000000


	//----- nvinfo : EIATTR_CBANK_PARAM_SIZE
	.align		4
.L_4136:
        /*006c*/ 	.byte	0x03, 0x19
        /*006e*/ 	.short	0x0038


	//----- nvinfo : EIATTR_PARAM_CBANK
	.align		4
        /*0070*/ 	.byte	0x04, 0x0a
        /*0072*/ 	.short	(.L_4138 - .L_4137)
	.align		4
.L_4137:
        /*0074*/ 	.word	index@(.nv.constant0._ZN2at6native29vectorized_elementwise_kernelILi2EZZZNS0_54_GLOBAL__N__d8c5977b_16_LinearAlgebra_cu_140f0503_289316addr_kernel_cudaERNS_14TensorIteratorERKN3c106ScalarES8_ENKUlvE_clEvENKUlvE_clEvEUlhhhE0_St5arrayIPcLm4EEEEviT0_T1_)
        /*0078*/ 	.short	0x0210
        /*007a*/ 	.short	0x0038


	//----- nvinfo : EIATTR_SW_WAR
	.align		4
.L_4138:
        /*007c*/ 	.byte	0x04, 0x36
        /*007e*/ 	.short	(.L_4140 - .L_4139)
.L_4139:
        /*0080*/ 	.word	0x00000008
.L_4140:


//--------------------- .nv.info._ZN2at6native29vectorized_elementwise_kernelILi4EZZZNS0_54_GLOBAL__N__d8c5977b_16_LinearAlgebra_cu_140f0503_289316addr_kernel_cudaERNS_14TensorIteratorERKN3c106ScalarES8_ENKUlvE_clEvENKUlvE_clEvEUlhhhE0_St5arrayIPcLm4EEEEviT0_T1_ --------------------------
	.section	.nv.info._ZN2at6native29vectorized_elementwise_kernelILi4EZZZNS0_54_GLOBAL__N__d8c5977b_16_LinearAlgebra_cu_140f0503_289316addr_kernel_cudaERNS_14TensorIteratorERKN3c106ScalarES8_ENKUlvE_clEvENKUlvE_clEvEUlhhhE0_St5arrayIPcLm4EEEEviT0_T1_,"",@"SHT_CUDA_INFO"
	.sectionflags	@""
	.align	4


	//----- nvinfo : EIATTR_CUDA_API_VERSION
	.align		4
        /*0000*/ 	.byte	0x04, 0x37
        /*0002*/ 	.short	(.L_4142 - .L_4141)
.L_4141:
        /*0004*/ 	.word	0x00000082


	//----- nvinfo : EIATTR_KPARAM_INFO
	.align		4
.L_4142:
        /*0008*/ 	.byte	0x04, 0x17
        /*000a*/ 	.short	(.L_4144 - .L_4143)
.L_4143:
        /*000c*/ 	.word	0x00000000
        /*0010*/ 	.short	0x0002
        /*0012*/ 	.short	0x0018
        /*0014*/ 	.byte	0x00, 0xf0, 0x81, 0x00


	//----- nvinfo : EIATTR_KPARAM_INFO
	.align		4
.L_4144:
        /*0018*/ 	.byte	0x04, 0x17
        /*001a*/ 	.short	(.L_4146 - .L_4145)
.L_4145:
        /*001c*/ 	.word	0x00000000
        /*0020*/ 	.short	0x0001
        /*0022*/ 	.short	0x0008
        /*0024*/ 	.byte	0x00, 0xf0, 0x41, 0x00


	//----- nvinfo : EIATTR_KPARAM_INFO
	.align		4
.L_4146:
        /*0028*/ 	.byte	0x04, 0x17
        /*002a*/ 	.short	(.L_4148 - .L_4147)
.L_4147:
        /*002c*/ 	.word	0x00000000
        /*0030*/ 	.short	0x0000
        /*0032*/ 	.short	0x0000
        /*0034*/ 	.byte	0x00, 0xf0, 0x11, 0x00


	//----- nvinfo : EIATTR_SPARSE_MMA_MASK
	.align		4
.L_4148:
        /*0038*/ 	.byte	0x03, 0x50
        /*003a*/ 	.short	0x0000


	//----- nvinfo : EIATTR_MAXREG_COUNT
	.align		4
        /*003c*/ 	.byte	0x03, 0x1b
        /*003e*/ 	.short	0x00ff


	//----- nvinfo : EIATTR_MERCURY_ISA_VERSION
	.align		4
        /*0040*/ 	.byte	0x03, 0x5f
        /*0042*/ 	.short	0x0101


	//----- nvinfo : EIATTR_EXIT_INSTR_OFFSETS
	.align		4
        /*0044*/ 	.byte	0x04, 0x1c
        /*0046*/ 	.short	(.L_4150 - .L_4149)


	//   ....[0]....
.L_4149:
        /*0048*/ 	.word	0x00000620


	//   ....[1]....
        /*004c*/ 	.word	0x00001460


	//   ....[2]....
        /*0050*/ 	.word	0x000014c0


	//----- nvinfo : EIATTR_MAX_THREADS
	.align		4
.L_4150:
        /*0054*/ 	.byte	0x04, 0x05
        /*0056*/ 	.short	(.L_4152 - .L_4151)
.L_4151:
        /*0058*/ 	.word	0x00000080
        /*005c*/ 	.word	0x00000001
        /*0060*/ 	.word	0x00000001


	//----- nvinfo : EIATTR_CRS_STACK_SIZE
	.align		4
.L_4152:
        /*0064*/ 	.byte	0x04, 0x1e
        /*0066*/ 	.short	(.L_4154 - .L_4153)
.L_4153:
        /*0068*/ 	.word	0x00000000


	//----- nvinfo : EIATTR_CBANK_PARAM_SIZE
	.align		4
.L_4154:
        /*006c*/ 	.byte	0x03, 0x19
        /*006e*/ 	.short	0x0038


	//----- nvinfo : EIATTR_PARAM_CBANK
	.align		4
        /*0070*/ 	.byte	0x04, 0x0a
        /*0072*/ 	.short	(.L_4156 - .L_4155)
	.align		4
.L_4155:
        /*0074*/ 	.word	index@(.nv.constant0._ZN2at6native29vectorized_elementwise_kernelILi4EZZZNS0_54_GLOBAL__N__d8c5977b_16_LinearAlgebra_cu_140f0503_289316addr_kernel_cudaERNS_14TensorIteratorERKN3c106ScalarES8_ENKUlvE_clEvENKUlvE_clEvEUlhhhE0_St5arrayIPcLm4EEEEviT0_T1_)
        /*0078*/ 	.short	0x0210
        /*007a*/ 	.short	0x0038


	//----- nvinfo : EIATTR_SW_WAR
	.align		4
.L_4156:
        /*007c*/ 	.byte	0x04, 0x36
        /*007e*/ 	.short	(.L_4158 - .L_4157)
.L_4157:
        /*0080*/ 	.word	0x00000008
.L_4158:


//--------------------- .nv.info._ZN2at6native29vectorized_elementwise_kernelILi8EZZZNS0_54_GLOBAL__N__d8c5977b_16_LinearAlgebra_cu_140f0503_289316addr_kernel_cudaERNS_14TensorIteratorERKN3c106ScalarES8_ENKUlvE_clEvENKUlvE_clEvEUlhhhE0_St5arrayIPcLm4EEEEviT0_T1_ --------------------------
	.section	.nv.info._ZN2at6native29vectorized_elementwise_kernelILi8EZZZNS0_54_GLOBAL__N__d8c5977b_16_LinearAlgebra_cu_140f0503_289316addr_kernel_cudaERNS_14TensorIteratorERKN3c106ScalarES8_ENKUlvE_clEvENKUlvE_clEvEUlhhhE0_St5arrayIPcLm4EEEEviT0_T1_,"",@"SHT_CUDA_INFO"
	.sectionflags	@""
	.align	4


	//----- nvinfo : EIATTR_CUDA_API_VERSION
	.align		4
        /*0000*/ 	.byte	0x04, 0x37
        /*0002*/ 	.short	(.L_4160 - .L_4159)
.L_4159:
        /*0004*/ 	.word	0x00000082


	//----- nvinfo : EIATTR_KPARAM_INFO
	.align		4
.L_4160:
        /*0008*/ 	.byte	0x04, 0x17
        /*000a*/ 	.short	(.L_4162 - .L_4161)
.L_4161:
        /*000c*/ 	.word	0x00000000
        /*0010*/ 	.short	0x0002
        /*0012*/ 	.short	0x0018
        /*0014*/ 	.byte	0x00, 0xf0, 0x81, 0x00


	//----- nvinfo : EIATTR_KPARAM_INFO
	.align		4
.L_4162:
        /*0018*/ 	.byte	0x04, 0x17
        /*001a*/ 	.short	(.L_4164 - .L_4163)
.L_4163:
        /*001c*/ 	.word	0x00000000
        /*0020*/ 	.short	0x0001
        /*0022*/ 	.short	0x0008
        /*0024*/ 	.byte	0x00, 0xf0, 0x41, 0x00


	//----- nvinfo : EIATTR_KPARAM_INFO
	.align		4
.L_4164:
        /*0028*/ 	.byte	0x04, 0x17
        /*002a*/ 	.short	(.L_4166 - .L_4165)
.L_4165:
        /*002c*/ 	.word	0x00000000
        /*0030*/ 	.short	0x0000
        /*0032*/ 	.short	0x0000
        /*0034*/ 	.byte	0x00, 0xf0, 0x11, 0x00


	//----- nvinfo : EIATTR_SPARSE_MMA_MASK
	.align		4
.L_4166:
        /*0038*/ 	.byte	0x03, 0x50
        /*003a*/ 	.short	0x0000


	//----- nvinfo : EIATTR_MAXREG_COUNT
	.align		4
        /*003c*/ 	.byte	0x03, 0x1b
        /*003e*/ 	.short	0x00ff


	//----- nvinfo : EIATTR_MERCURY_ISA_VERSION
	.align		4
        /*0040*/ 	.byte	0x03, 0x5f
        /*0042*/ 	.short	0x0101


	//----- nvinfo : EIATTR_EXIT_INSTR_OFFSETS
	.align		4
        /*0044*/ 	.byte	0x04, 0x1c
        /*0046*/ 	.short	(.L_4168 - .L_4167)


	//   ....[0]....
.L_4167:
        /*0048*/ 	.word	0x000006e0


	//   ....[1]....
        /*004c*/ 	.word	0x00001520


	//   ....[2]....
        /*0050*/ 	.word	0x00001580


	//----- nvinfo : EIATTR_MAX_THREADS
	.align		4
.L_4168:
        /*0054*/ 	.byte	0x04, 0x05
        /*0056*/ 	.short	(.L_4170 - .L_4169)
.L_4169:
        /*0058*/ 	.word	0x00000080
        /*005c*/ 	.word	0x00000001
        /*0060*/ 	.word	0x00000001


	//----- nvinfo : EIATTR_CRS_STACK_SIZE
	.align		4
.L_4170:
        /*0064*/ 	.byte	0x04, 0x1e
        /*0066*/ 	.short	(.L_4172 - .L_4171)
.L_4171:
        /*0068*/ 	.word	0x00000000


	//----- nvinfo : EIATTR_CBANK_PARAM_SIZE
	.align		4
.L_4172:
        /*006c*/ 	.byte	0x03, 0x19
        /*006e*/ 	.short	0x0038


	//----- nvinfo : EIATTR_PARAM_CBANK
	.align		4
        /*0070*/ 	.byte	0x04, 0x0a
        /*0072*/ 	.short	(.L_4174 - .L_4173)
	.align		4
.L_4173:
        /*0074*/ 	.word	index@(.nv.constant0._ZN2at6native29vectorized_elementwise_kernelILi8EZZZNS0_54_GLOBAL__N__d8c5977b_16_LinearAlgebra_cu_140f0503_289316addr_kernel_cudaERNS_14TensorIteratorERKN3c106ScalarES8_ENKUlvE_clEvENKUlvE_clEvEUlhhhE0_St5arrayIPcLm4EEEEviT0_T1_)
        /*0078*/ 	.short	0x0210
        /*007a*/ 	.short	0x0038


	//----- nvinfo : EIATTR_SW_WAR
	.align		4
.L_4174:
        /*007c*/ 	.byte	0x04, 0x36
        /*007e*/ 	.short	(.L_4176 - .L_4175)
.L_4175:
        /*0080*/ 	.word	0x00000008
.L_4176:


//--------------------- .nv.info._ZN2at6native18elementwise_kernelILi128ELi4EZNS0_15gpu_kernel_implIZZZNS0_54_GLOBAL__N__d8c5977b_16_LinearAlgebra_cu_140f0503_289316addr_kernel_cudaERNS_14TensorIteratorERKN3c106ScalarES9_ENKUlvE_clEvENKUlvE_clEvEUlhhhE_EEvRNS_18TensorIteratorBaseERKT_EUliE_EEviT1_ --------------------------
	.section	.nv.info._ZN2at6native18elementwise_kernelILi128ELi4EZNS0_15gpu_kernel_implIZZZNS0_54_GLOBAL__N__d8c5977b_16_LinearAlgebra_cu_140f0503_289316addr_kernel_cudaERNS_14TensorIteratorERKN3c106ScalarES9_ENKUlvE_clEvENKUlvE_clEvEUlhhhE_EEvRNS_18TensorIteratorBaseERKT_EUliE_EEviT1_,"",@"SHT_CUDA_INFO"
	.sectionflags	@""
	.align	4


	//----- nvinfo : EIATTR_CUDA_API_VERSION
	.align		4
        /*0000*/ 	.byte	0x04, 0x37
        /*0002*/ 	.short	(.L_4178 - .L_4177)
.L_4177:
        /*0004*/ 	.word	0x00000082


	//----- nvinfo : EIATTR_KPARAM_INFO
	.align		4
.L_4178:
        /*0008*/ 	.byte	0x04, 0x17
        /*000a*/ 	.short	(.L_4180 - .L_4179)
.L_4179:
        /*000c*/ 	.word	0x00000000
        /*0010*/ 	.short	0x0001
        /*0012*/ 	.short	0x0008
        /*0014*/ 	.byte	0x00, 0xf0, 0x01, 0x0c


	//----- nvinfo : EIATTR_KPARAM_INFO
	.align		4
.L_4180:
        /*0018*/ 	.byte	0x04, 0x17
        /*001a*/ 	.short	(.L_4182 - .L_4181)
.L_4181:
        /*001c*/ 	.word	0x00000000
        /*0020*/ 	.short	0x0000
        /*0022*/ 	.short	0x0000
        /*0024*/ 	.byte	0x00, 0xf0, 0x11, 0x00


	//----- nvinfo : EIATTR_SPARSE_MMA_MASK
	.align		4
.L_4182:
        /*0028*/ 	.byte	0x03, 0x50
        /*002a*/ 	.short	0x0000


	//----- nvinfo : EIATTR_MAXREG_COUNT
	.align		4
        /*002c*/ 	.byte	0x03, 0x1b
        /*002e*/ 	.short	0x0080


	//----- nvinfo : EIATTR_EXTERNS
	.align		4
        /*0030*/ 	.byte	0x04, 0x0f
        /*0032*/ 	.short	(.L_4184 - .L_4183)


	//   ....[0]....
	.align		4
.L_4183:
        /*0034*/ 	.word	index@(__assertfail)


	//----- nvinfo : EIATTR_MERCURY_ISA_VERSION
	.align		4
.L_4184:
        /*0038*/ 	.byte	0x03, 0x5f
        /*003a*/ 	.short	0x0101


	//----- nvinfo : EIATTR_SYSCALL_OFFSETS
	.align		4
        /*003c*/ 	.byte	0x04, 0x46
        /*003e*/ 	.short	(.L_4186 - .L_4185)


	//   ....[0]....
.L_4185:
        /*0040*/ 	.word	0x00001860


	//   ....[1]....
        /*0044*/ 	.word	0x000026d0


	//   ....[2]....
        /*0048*/ 	.word	0x00003590


	//   ....[3]....
        /*004c*/ 	.word	0x00004550


	//   ....[4]....
        /*0050*/ 	.word	0x00005e00


	//   ....[5]....
        /*0054*/ 	.word	0x00006c70


	//   ....[6]....
        /*0058*/ 	.word	0x00007b30


	//   ....[7]....
        /*005c*/ 	.word	0x00008af0


	//   ....[8]....
        /*0060*/ 	.word	0x0000a390


	//   ....[9]....
        /*0064*/ 	.word	0x0000b200


	//   ....[10]....
        /*0068*/ 	.word	0x0000c0c0


	//   ....[11]....
        /*006c*/ 	.word	0x0000d080


	//   ....[12]....
        /*0070*/ 	.word	0x0000e910


	//   ....[13]....
        /*0074*/ 	.word	0x0000f780


	//   ....[14]....
        /*0078*/ 	.word	0x00010640


	//   ....[15]....
        /*007c*/ 	.word	0x00011600


	//----- nvinfo : EIATTR_EXIT_INSTR_OFFSETS
	.align		4
.L_4186:
        /*0080*/ 	.byte	0x04, 0x1c
        /*0082*/ 	.short	(.L_4188 - .L_4187)


	//   ....[0]....
.L_4187:
        /*0084*/ 	.word	0x0000d140


	//   ....[1]....
        /*0088*/ 	.word	0x000107f0


	//   ....[2]....
        /*008c*/ 	.word	0x00010810


	//   ....[3]....
        /*0090*/ 	.word	0x000108b0


	//   ....[4]....
        /*0094*/ 	.word	0x000108e0


	//   ....[5]....
        /*0098*/ 	.word	0x00010910


	//   ....[6]....
        /*009c*/ 	.word	0x000109b0


	//   ....[7]....
        /*00a0*/ 	.word	0x00010a00


	//   ....[8]....
        /*00a4*/ 	.word	0x00010ab0


	//   ....[9]....
        /*00a8*/ 	.word	0x00010b10


	//   ....[10]....
        /*00ac*/ 	.word	0x00010b50


	//   ....[11]....
        /*00b0*/ 	.word	0x00010c10


	//   ....[12]....
        /*00b4*/ 	.word	0x00010c60


	//   ....[13]....
        /*00b8*/ 	.word	0x00010e00


	//   ....[14]....
        /*00bc*/ 	.word	0x00010f70


	//   ....[15]....
        /*00c0*/ 	.word	0x00010fc0


	//   ....[16]....
        /*00c4*/ 	.word	0x00011070


	//   ....[17]....
        /*00c8*/ 	.word	0x00011200


	//   ....[18]....
        /*00cc*/ 	.word	0x00011390


	//   ....[19]....
        /*00d0*/ 	.word	0x00011500


	//   ....[20]....
        /*00d4*/ 	.word	0x00011610


	//   ....[21]....
        /*00d8*/ 	.word	0x00011650


	//   ....[22]....
        /*00dc*/ 	.word	0x00011680


	//----- nvinfo : EIATTR_MAX_THREADS
	.align		4
.L_4188:
        /*00e0*/ 	.byte	0x04, 0x05
        /*00e2*/ 	.short	(.L_4190 - .L_4189)
.L_4189:
        /*00e4*/ 	.word	0x00000080
        /*00e8*/ 	.word	0x00000001
        /*00ec*/ 	.word	0x00000001


	//----- nvinfo : EIATTR_CRS_STACK_SIZE
	.align		4
.L_4190:
        /*00f0*/ 	.byte	0x04, 0x1e
        /*00f2*/ 	.short	(.L_4192 - .L_4191)
.L_4191:
        /*00f4*/ 	.word	0x00000000


	//----- nvinfo : EIATTR_CBANK_PARAM_SIZE
	.align		4
.L_4192:
        /*00f8*/ 	.byte	0x03, 0x19
        /*00fa*/ 	.short	0x0308


	//----- nvinfo : EIATTR_PARAM_CBANK
	.align		4
        /*00fc*/ 	.byte	0x04, 0x0a
        /*00fe*/ 	.short	(.L_4194 - .L_4193)
	.align		4
.L_4193:
        /*0100*/ 	.word	index@(.nv.constant0._ZN2at6native18elementwise_kernelILi128ELi4EZNS0_15gpu_kernel_implIZZZNS0_54_GLOBAL__N__d8c5977b_16_LinearAlgebra_cu_140f0503_289316addr_kernel_cudaERNS_14TensorIteratorERKN3c106ScalarES9_ENKUlvE_clEvENKUlvE_clEvEUlhhhE_EEvRNS_18TensorIteratorBaseERKT_EUliE_EEviT1_)
        /*0104*/ 	.short	0x0210
        /*0106*/ 	.short	0x0308


	//----- nvinfo : EIATTR_SW_WAR
	.align		4
.L_4194:
        /*0108*/ 	.byte	0x04, 0x36
        /*010a*/ 	.short	(.L_4196 - .L_4195)
.L_4195:
        /*010c*/ 	.word	0x00000008
.L_4196:


//--------------------- .nv.info._ZN2at6native27unrolled_elementwise_kernelIZZZNS0_54_GLOBAL__N__d8c5977b_16_LinearAlgebra_cu_140f0503_289316addr_kernel_cudaERNS_14TensorIteratorERKN3c106ScalarES8_ENKUlvE_clEvENKUlvE_clEvEUlhhhE_St5arrayIPcLm4EELi4E23TrivialOffsetCalculatorILi3EjESF_ILi1EjENS0_6memory12LoadWithCastILi3EEENSI_13StoreWithCastILi1EEEEEviT_T0_T2_T3_T4_T5_ --------------------------
	.section	.nv.info._ZN2at6native27unrolled_elementwise_kernelIZZZNS0_54_GLOBAL__N__d8c5977b_16_LinearAlgebra_cu_140f0503_289316addr_kernel_cudaERNS_14TensorIteratorERKN3c106ScalarES8_ENKUlvE_clEvENKUlvE_clEvEUlhhhE_St5arrayIPcLm4EELi4E23TrivialOffsetCalculatorILi3EjESF_ILi1EjENS0_6memory12LoadWithCastILi3EEENSI_13StoreWithCastILi1EEEEEviT_T0_T2_T3_T4_T5_,"",@"SHT_CUDA_INFO"
	.sectionflags	@""
	.align	4


	//----- nvinfo : EIATTR_CUDA_API_VERSION
	.align		4
        /*0000*/ 	.byte	0x04, 0x37
        /*0002*/ 	.short	(.L_4198 - .L_4197)
.L_4197:
        /*0004*/ 	.word	0x00000082


	//----- nvinfo : EIATTR_KPARAM_INFO
	.align		4
.L_4198:
        /*0008*/ 	.byte	0x04, 0x17
        /*000a*/ 	.short	(.L_4200 - .L_4199)
.L_4199:
        /*000c*/ 	.word	0x00000000
        /*0010*/ 	.short	0x0006
        /*0012*/ 	.short	0x004c
        /*0014*/ 	.byte	0x00, 0xf0, 0x21, 0x00


	//----- nvinfo : EIATTR_KPARAM_INFO
	.align		4
.L_4200:
        /*0018*/ 	.byte	0x04, 0x17
        /*001a*/ 	.short	(.L_4202 - .L_4201)
.L_4201:
        /*001c*/ 	.word	0x00000000
        /*0020*/ 	.short	0x0005
        /*0022*/ 	.short	0x003c
        /*0024*/ 	.byte	0x00, 0xf0, 0x41, 0x00


	//----- nvinfo : EIATTR_KPARAM_INFO
	.align		4
.L_4202:
        /*0028*/ 	.byte	0x04, 0x17
        /*002a*/ 	.short	(.L_4204 - .L_4203)
.L_4203:
        /*002c*/ 	.word	0x00000000
        /*0030*/ 	.short	0x0004
        /*0032*/ 	.short	0x0039
        /*0034*/ 	.byte	0x00, 0xf0, 0x05, 0x00


	//----- nvinfo : EIATTR_KPARAM_INFO
	.align		4
.L_4204:
        /*0038*/ 	.byte	0x04, 0x17
        /*003a*/ 	.short	(.L_4206 - .L_4205)
.L_4205:
        /*003c*/ 	.word	0x00000000
        /*0040*/ 	.short	0x0003
        /*0042*/ 	.short	0x0038
        /*0044*/ 	.byte	0x00, 0xf0, 0x05, 0x00


	//----- nvinfo : EIATTR_KPARAM_INFO
	.align		4
.L_4206:
        /*0048*/ 	.byte	0x04, 0x17
        /*004a*/ 	.short	(.L_4208 - .L_4207)
.L_4207:
        /*004c*/ 	.word	0x00000000
        /*0050*/ 	.short	0x0002
        /*0052*/ 	.short	0x0018
        /*0054*/ 	.byte	0x00, 0xf0, 0x81, 0x00


	//----- nvinfo : EIATTR_KPARAM_INFO
	.align		4
.L_4208:
        /*0058*/ 	.byte	0x04, 0x17
        /*005a*/ 	.short	(.L_4210 - .L_4209)
.L_4209:
        /*005c*/ 	.word	0x00000000
        /*0060*/ 	.short	0x0001
        /*0062*/ 	.short	0x0008
        /*0064*/ 	.byte	0x00, 0xf0, 0x41, 0x00


	//----- nvinfo : EIATTR_KPARAM_INFO
	.align		4
.L_4210:
        /*0068*/ 	.byte	0x04, 0x17
        /*006a*/ 	.short	(.L_4212 - .L_4211)
.L_4211:
        /*006c*/ 	.word	0x00000000
        /*0070*/ 	.short	0x0000
        /*0072*/ 	.short	0x0000
        /*0074*/ 	.byte	0x00, 0xf0, 0x11, 0x00


	//----- nvinfo : EIATTR_SPARSE_MMA_MASK
	.align		4
.L_4212:
        /*0078*/ 	.byte	0x03, 0x50
        /*007a*/ 	.short	0x0000


	//----- nvinfo : EIATTR_MAXREG_COUNT
	.align		4
        /*007c*/ 	.byte	0x03, 0x1b
        /*007e*/ 	.short	0x00ff


	//----- nvinfo : EIATTR_EXTERNS
	.align		4
        /*0080*/ 	.byte	0x04, 0x0f
        /*0082*/ 	.short	(.L_4214 - .L_4213)


	//   ....[0]....
	.align		4
.L_4213:
        /*0084*/ 	.word	index@(__assertfail)


	//----- nvinfo : EIATTR_MERCURY_ISA_VERSION
	.align		4
.L_4214:
        /*0088*/ 	.byte	0x03, 0x5f
        /*008a*/ 	.short	0x0101


	//----- nvinfo : EIATTR_SYSCALL_OFFSETS
	.align		4
        /*008c*/ 	.byte	0x04, 0x46
        /*008e*/ 	.short	(.L_4216 - .L_4215)


	//   ....[0]....
.L_4215:
        /*0090*/ 	.word	0x00000270


	//   ....[1]....
        /*0094*/ 	.word	0x00001100


	//   ....[2]....
        /*0098*/ 	.word	0x00001fd0


	//   ....[3]....
        /*009c*/ 	.word	0x00002220


	//   ....[4]....
        /*00a0*/ 	.word	0x000030a0


	//   ....[5]....
        /*00a4*/ 	.word	0x00003f70


	//   ....[6]....
        /*00a8*/ 	.word	0x000041d0


	//   ....[7]....
        /*00ac*/ 	.word	0x00005060


	//   ....[8]....
        /*00b0*/ 	.word	0x00005f40


	//   ....[9]....
        /*00b4*/ 	.word	0x00006190


	//   ....[10]....
        /*00b8*/ 	.word	0x00007020


	//   ....[11]....
        /*00bc*/ 	.word	0x00007f00


	//   ....[12]....
        /*00c0*/ 	.word	0x00009090


	//   ....[13]....
        /*00c4*/ 	.word	0x0000a090


	//   ....[14]....
        /*00c8*/ 	.word	0x0000b080


	//   ....[15]....
        /*00cc*/ 	.word	0x0000c070


	//----- nvinfo : EIATTR_EXIT_INSTR_OFFSETS
	.align		4
.L_4216:
        /*00d0*/ 	.byte	0x04, 0x1c
        /*00d2*/ 	.short	(.L_4218 - .L_4217)


	//   ....[0]....
.L_4217:
        /*00d4*/ 	.word	0x0000b130


	//   ....[1]....
        /*00d8*/ 	.word	0x0000b260


	//   ....[2]....
        /*00dc*/ 	.word	0x0000b280


	//   ....[3]....
        /*00e0*/ 	.word	0x0000b320


	//   ....[4]....
        /*00e4*/ 	.word	0x0000b350


	//   ....[5]....
        /*00e8*/ 	.word	0x0000b380


	//   ....[6]....
        /*00ec*/ 	.word	0x0000b420


	//   ....[7]....
        /*00f0*/ 	.word	0x0000b470


	//   ....[8]....
        /*00f4*/ 	.word	0x0000b520


	//   ....[9]....
        /*00f8*/ 	.word	0x0000b580


	//   ....[10]....
        /*00fc*/ 	.word	0x0000b5c0


	//   ....[11]....
        /*0100*/ 	.word	0x0000b680


	//   ....[12]....
        /*0104*/ 	.word	0x0000b6d0


	//   ....[13]....
        /*0108*/ 	.word	0x0000b870


	//   ....[14]....
        /*010c*/ 	.word	0x0000b9e0


	//   ....[15]....
        /*0110*/ 	.word	0x0000ba30


	//   ....[16]....
        /*0114*/ 	.word	0x0000bae0


	//   ....[17]....
        /*0118*/ 	.word	0x0000bc70


	//   ....[18]....
        /*011c*/ 	.word	0x0000be00


	//   ....[19]....
        /*0120*/ 	.word	0x0000bf70


	//   ....[20]....
        /*0124*/ 	.word	0x0000c080


	//   ....[21]....
        /*0128*/ 	.word	0x0000c0c0


	//   ....[22]....
        /*012c*/ 	.word	0x0000c0f0


	//----- nvinfo : EIATTR_MAX_THREADS
	.align		4
.L_4218:
        /*0130*/ 	.byte	0x04, 0x05
        /*0132*/ 	.short	(.L_4220 - .L_4219)
.L_4219:
        /*0134*/ 	.word	0x00000080
        /*0138*/ 	.word	0x00000001
        /*013c*/ 	.word	0x00000001


	//----- nvinfo : EIATTR_CRS_STACK_SIZE
	.align		4
.L_4220:
        /*0140*/ 	.byte	0x04, 0x1e
        /*0142*/ 	.short	(.L_4222 - .L_4221)
.L_4221:
        /*0144*/ 	.word	0x00000000


	//----- nvinfo : EIATTR_CBANK_PARAM_SIZE
	.align		4
.L_4222:
        /*0148*/ 	.byte	0x03, 0x19
        /*014a*/ 	.short	0x0054


	//----- nvinfo : EIATTR_PARAM_CBANK
	.align		4
        /*014c*/ 	.byte	0x04, 0x0a
        /*014e*/ 	.short	(.L_4224 - .L_4223)
	.align		4
.L_4223:
        /*0150*/ 	.word	index@(.nv.constant0._ZN2at6native27unrolled_elementwise_kernelIZZZNS0_54_GLOBAL__N__d8c5977b_16_LinearAlgebra_cu_140f0503_289316addr_kernel_cudaERNS_14TensorIteratorERKN3c106ScalarES8_ENKUlvE_clEvENKUlvE_clEvEUlhhhE_St5arrayIPcLm4EELi4E23TrivialOffsetCalculatorILi3EjESF_ILi1EjENS0_6memory12LoadWithCastILi3EEENSI_13StoreWithCastILi1EEEEEviT_T0_T2_T3_T4_T5_)
        /*0154*/ 	.short	0x0210
        /*0156*/ 	.short	0x0054


	//----- nvinfo : EIATTR_SW_WAR
	.align		4
.L_4224:
        /*0158*/ 	.byte	0x04, 0x36
        /*015a*/ 	.short	(.L_4226 - .L_4225)
.L_4225:
        /*015c*/ 	.word	0x00000008
.L_4226:


//--------------------- .nv.info._ZN2at6native18elementwise_kernelILi128ELi4EZNS0_22gpu_kernel_impl_nocastIZZZNS0_54_GLOBAL__N__d8c5977b_16_LinearAlgebra_cu_140f0503_289316addr_kernel_cudaERNS_14TensorIteratorERKN3c106ScalarES9_ENKUlvE_clEvENKUlvE_clEvEUlhhhE_EEvRNS_18TensorIteratorBaseERKT_EUliE_EEviT1_ --------------------------
	.section	.nv.info._ZN2at6native18elementwise_kernelILi128ELi4EZNS0_22gpu_kernel_impl_nocastIZZZNS0_54_GLOBAL__N__d8c5977b_16_LinearAlgebra_cu_140f0503_289316addr_kernel_cudaERNS_14TensorIteratorERKN3c106ScalarES9_ENKUlvE_clEvENKUlvE_clEvEUlhhhE_EEvRNS_18TensorIteratorBaseERKT_EUliE_EEviT1_,"",@"SHT_CUDA_INFO"
	.sectionflags	@""
	.align	4


	//----- nvinfo : EIATTR_CUDA_API_VERSION
	.align		4
        /*0000*/ 	.byte	0x04, 0x37
        /*0002*/ 	.short	(.L_4228 - .L_4227)
.L_4227:
        /*0004*/ 	.word	0x00000082


	//----- nvinfo : EIATTR_KPARAM_INFO
	.align		4
.L_4228:
        /*0008*/ 	.byte	0x04, 0x17
        /*000a*/ 	.short	(.L_4230 - .L_4229)
.L_4229:
        /*000c*/ 	.word	0x00000000
        /*0010*/ 	.short	0x0001
        /*0012*/ 	.short	0x0008
        /*0014*/ 	.byte	0x00, 0xf0, 0xe1, 0x0b


	//----- nvinfo : EIATTR_KPARAM_INFO
	.align		4
.L_4230:
        /*0018*/ 	.byte	0x04, 0x17
        /*001a*/ 	.short	(.L_4232 - .L_4231)
.L_4231:
        /*001c*/ 	.word	0x00000000
        /*0020*/ 	.short	0x0000
        /*0022*/ 	.short	0x0000
        /*0024*/ 	.byte	0x00, 0xf0, 0x11, 0x00


	//----- nvinfo : EIATTR_SPARSE_MMA_MASK
	.align		4
.L_4232:
        /*0028*/ 	.byte	0x03, 0x50
        /*002a*/ 	.short	0x0000


	//----- nvinfo : EIATTR_MAXREG_COUNT
	.align		4
        /*002c*/ 	.byte	0x03, 0x1b
        /*002e*/ 	.short	0x0080


	//----- nvinfo : EIATTR_MERCURY_ISA_VERSION
	.align		4
        /*0030*/ 	.byte	0x03, 0x5f
        /*0032*/ 	.short	0x0101


	//----- nvinfo : EIATTR_EXIT_INSTR_OFFSETS
	.align		4
        /*0034*/ 	.byte	0x04, 0x1c
        /*0036*/ 	.short	(.L_4234 - .L_4233)


	//   ....[0]....
.L_4233:
        /*0038*/ 	.word	0x00004690


	//   ....[1]....
        /*003c*/ 	.word	0x00005db0


	//----- nvinfo : EIATTR_MAX_THREADS
	.align		4
.L_4234:
        /*0040*/ 	.byte	0x04, 0x05
        /*0042*/ 	.short	(.L_4236 - .L_4235)
.L_4235:
        /*0044*/ 	.word	0x00000080
        /*0048*/ 	.word	0x00000001
        /*004c*/ 	.word	0x00000001


	//----- nvinfo : EIATTR_CRS_STACK_SIZE
	.align		4
.L_4236:
        /*0050*/ 	.byte	0x04, 0x1e
        /*0052*/ 	.short	(.L_4238 - .L_4237)
.L_4237:
        /*0054*/ 	.word	0x00000000


	//----- nvinfo : EIATTR_CBANK_PARAM_SIZE
	.align		4
.L_4238:
        /*0058*/ 	.byte	0x03, 0x19
        /*005a*/ 	.short	0x0300


	//----- nvinfo : EIATTR_PARAM_CBANK
	.align		4
        /*005c*/ 	.byte	0x04, 0x0a
        /*005e*/ 	.short	(.L_4240 - .L_4239)
	.align		4
.L_4239:
        /*0060*/ 	.word	index@(.nv.constant0._ZN2at6native18elementwise_kernelILi128ELi4EZNS0_22gpu_kernel_impl_nocastIZZZNS0_54_GLOBAL__N__d8c5977b_16_LinearAlgebra_cu_140f0503_289316addr_kernel_cudaERNS_14TensorIteratorERKN3c106ScalarES9_ENKUlvE_clEvENKUlvE_clEvEUlhhhE_EEvRNS_18TensorIteratorBaseERKT_EUliE_EEviT1_)
        /*0064*/ 	.short	0x0210
        /*0066*/ 	.short	0x0300


	//----- nvinfo : EIATTR_SW_WAR
	.align		4
.L_4240:
        /*0068*/ 	.byte	0x04, 0x36
        /*006a*/ 	.short	(.L_4242 - .L_4241)
.L_4241:
        /*006c*/ 	.word	0x00000008
.L_4242:


//--------------------- .nv.info._ZN2at6native27unrolled_elementwise_kernelIZZZNS0_54_GLOBAL__N__d8c5977b_16_LinearAlgebra_cu_140f0503_289316addr_kernel_cudaERNS_14TensorIteratorERKN3c106ScalarES8_ENKUlvE_clEvENKUlvE_clEvEUlhhhE_St5arrayIPcLm4EELi4E23TrivialOffsetCalculatorILi3EjESF_ILi1EjENS0_6memory15LoadWithoutCastENSI_16StoreWithoutCastEEEviT_T0_T2_T3_T4_T5_ --------------------------
	.section	.nv.info._ZN2at6native27unrolled_elementwise_kernelIZZZNS0_54_GLOBAL__N__d8c5977b_16_LinearAlgebra_cu_140f0503_289316addr_kernel_cudaERNS_14TensorIteratorERKN3c106ScalarES8_ENKUlvE_clEvENKUlvE_clEvEUlhhhE_St5arrayIPcLm4EELi4E23TrivialOffsetCalculatorILi3EjESF_ILi1EjENS0_6memory15LoadWithoutCastENSI_16StoreWithoutCastEEEviT_T0_T2_T3_T4_T5_,"",@"SHT_CUDA_INFO"
	.sectionflags	@""
	.align	4


	//----- nvinfo : EIATTR_CUDA_API_VERSION
	.align		4
        /*0000*/ 	.byte	0x04, 0x37
        /*0002*/ 	.short	(.L_4244 - .L_4243)
.L_4243:
        /*0004*/ 	.word	0x00000082


	//----- nvinfo : EIATTR_KPARAM_INFO
	.align		4
.L_4244:
        /*0008*/ 	.byte	0x04, 0x17
        /*000a*/ 	.short	(.L_4246 - .L_4245)
.L_4245:
        /*000c*/ 	.word	0x00000000
        /*0010*/ 	.short	0x0006
        /*0012*/ 	.short	0x003b
        /*0014*/ 	.byte	0x00, 0xf0, 0x05, 0x00


	//----- nvinfo : EIATTR_KPARAM_INFO
	.align		4
.L_4246:
        /*0018*/ 	.byte	0x04, 0x17
        /*001a*/ 	.short	(.L_4248 - .L_4247)
.L_4247:
        /*001c*/ 	.word	0x00000000
        /*0020*/ 	.short	0x0005
        /*0022*/ 	.short	0x003a
        /*0024*/ 	.byte	0x00, 0xf0, 0x05, 0x00


	//----- nvinfo : EIATTR_KPARAM_INFO
	.align		4
.L_4248:
        /*0028*/ 	.byte	0x04, 0x17
        /*002a*/ 	.short	(.L_4250 - .L_4249)
.L_4249:
        /*002c*/ 	.word	0x00000000
        /*0030*/ 	.short	0x0004
        /*0032*/ 	.short	0x0039
        /*0034*/ 	.byte	0x00, 0xf0, 0x05, 0x00


	//----- nvinfo : EIATTR_KPARAM_INFO
	.align		4
.L_4250:
        /*0038*/ 	.byte	0x04, 0x17
        /*003a*/ 	.short	(.L_4252 - .L_4251)
.L_4251:
        /*003c*/ 	.word	0x00000000
        /*0040*/ 	.short	0x0003
        /*0042*/ 	.short	0x0038
        /*0044*/ 	.byte	0x00, 0xf0, 0x05, 0x00


	//----- nvinfo : EIATTR_KPARAM_INFO
	.align		4
.L_4252:
        /*0048*/ 	.byte	0x04, 0x17
        /*004a*/ 	.short	(.L_4254 - .L_4253)
.L_4253:
        /*004c*/ 	.word	0x00000000
        /*0050*/ 	.short	0x0002
        /*0052*/ 	.short	0x0018
        /*0054*/ 	.byte	0x00, 0xf0, 0x81, 0x00


	//----- nvinfo : EIATTR_KPARAM_INFO
	.align		4
.L_4254:
        /*0058*/ 	.byte	0x04, 0x17
        /*005a*/ 	.short	(.L_4256 - .L_4255)
.L_4255:
        /*005c*/ 	.word	0x00000000
        /*0060*/ 	.short	0x0001
        /*0062*/ 	.short	0x0008
        /*0064*/ 	.byte	0x00, 0xf0, 0x41, 0x00


	//----- nvinfo : EIATTR_KPARAM_INFO
	.align		4
.L_4256:
        /*0068*/ 	.byte	0x04, 0x17
        /*006a*/ 	.short	(.L_4258 - .L_4257)
.L_4257:
        /*006c*/ 	.word	0x00000000
        /*0070*/ 	.short	0x0000
        /*0072*/ 	.short	0x0000
        /*0074*/ 	.byte	0x00, 0xf0, 0x11, 0x00


	//----- nvinfo : EIATTR_SPARSE_MMA_MASK
	.align		4
.L_4258:
        /*0078*/ 	.byte	0x03, 0x50
        /*007a*/ 	.short	0x0000


	//----- nvinfo : EIATTR_MAXREG_COUNT
	.align		4
        /*007c*/ 	.byte	0x03, 0x1b
        /*007e*/ 	.short	0x00ff


	//----- nvinfo : EIATTR_MERCURY_ISA_VERSION
	.align		4
        /*0080*/ 	.byte	0x03, 0x5f
        /*0082*/ 	.short	0x0101


	//----- nvinfo : EIATTR_EXIT_INSTR_OFFSETS
	.align		4
        /*0084*/ 	.byte	0x04, 0x1c
        /*0086*/ 	.short	(.L_4260 - .L_4259)


	//   ....[0]....
.L_4259:
        /*0088*/ 	.word	0x000006e0


	//   ....[1]....
        /*008c*/ 	.word	0x00000750


	//----- nvinfo : EIATTR_MAX_THREADS
	.align		4
.L_4260:
        /*0090*/ 	.byte	0x04, 0x05
        /*0092*/ 	.short	(.L_4262 - .L_4261)
.L_4261:
        /*0094*/ 	.word	0x00000080
        /*0098*/ 	.word	0x00000001
        /*009c*/ 	.word	0x00000001


	//----- nvinfo : EIATTR_CRS_STACK_SIZE
	.align		4
.L_4262:
        /*00a0*/ 	.byte	0x04, 0x1e
        /*00a2*/ 	.short	(.L_4264 - .L_4263)
.L_4263:
        /*00a4*/ 	.word	0x00000000


	//----- nvinfo : EIATTR_CBANK_PARAM_SIZE
	.align		4
.L_4264:
        /*00a8*/ 	.byte	0x03, 0x19
        /*00aa*/ 	.short	0x003c


	//----- nvinfo : EIATTR_PARAM_CBANK
	.align		4
        /*00ac*/ 	.byte	0x04, 0x0a
        /*00ae*/ 	.short	(.L_4266 - .L_4265)
	.align		4
.L_4265:
        /*00b0*/ 	.word	index@(.nv.constant0._ZN2at6native27unrolled_elementwise_kernelIZZZNS0_54_GLOBAL__N__d8c5977b_16_LinearAlgebra_cu_140f0503_289316addr_kernel_cudaERNS_14TensorIteratorERKN3c106ScalarES8_ENKUlvE_clEvENKUlvE_clEvEUlhhhE_St5arrayIPcLm4EELi4E23TrivialOffsetCalculatorILi3EjESF_ILi1EjENS0_6memory15LoadWithoutCastENSI_16StoreWithoutCastEEEviT_T0_T2_T3_T4_T5_)
        /*00b4*/ 	.short	0x0210
        /*00b6*/ 	.short	0x003c


	//----- nvinfo : EIATTR_SW_WAR
	.align		4
.L_4266:
        /*00b8*/ 	.byte	0x04, 0x36
        /*00ba*/ 	.short	(.L_4268 - .L_4267)
.L_4267:
        /*00bc*/ 	.word	0x00000008
.L_4268:


//--------------------- .nv.info._ZN2at6native29vectorized_elementwise_kernelILi2EZZZNS0_54_GLOBAL__N__d8c5977b_16_LinearAlgebra_cu_140f0503_289316addr_kernel_cudaERNS_14TensorIteratorERKN3c106ScalarES8_ENKUlvE_clEvENKUlvE_clEvEUlhhhE_St5arrayIPcLm4EEEEviT0_T1_ --------------------------
	.section	.nv.info._ZN2at6native29vectorized_elementwise_kernelILi2EZZZNS0_54_GLOBAL__N__d8c5977b_16_LinearAlgebra_cu_140f0503_289316addr_kernel_cudaERNS_14TensorIteratorERKN3c106ScalarES8_ENKUlvE_clEvENKUlvE_clEvEUlhhhE_St5arrayIPcLm4EEEEviT0_T1_,"",@"SHT_CUDA_INFO"
	.sectionflags	@""
	.align	4


	//----- nvinfo : EIATTR_CUDA_API_VERSION
	.align		4
        /*0000*/ 	.byte	0x04, 0x37
        /*0002*/ 	.short	(.L_4270 - .L_4269)
.L_4269:
        /*0004*/ 	.word	0x00000082


	//----- nvinfo : EIATTR_KPARAM_INFO
	.align		4
.L_4270:
        /*0008*/ 	.byte	0x04, 0x17
        /*000a*/ 	.short	(.L_4272 - .L_4271)
.L_4271:
        /*000c*/ 	.word	0x00000000
        /*0010*/ 	.short	0x0002
        /*0012*/ 	.short	0x0018
        /*0014*/ 	.byte	0x00, 0xf0, 0x81, 0x00


	//----- nvinfo : EIATTR_KPARAM_INFO
	.align		4
.L_4272:
        /*0018*/ 	.byte	0x04, 0x17
        /*001a*/ 	.short	(.L_4274 - .L_4273)
.L_4273:
        /*001c*/ 	.word	0x00000000
        /*0020*/ 	.short	0x0001
        /*0022*/ 	.short	0x0008
        /*0024*/ 	.byte	0x00, 0xf0, 0x41, 0x00


	//----- nvinfo : EIATTR_KPARAM_INFO
	.align		4
.L_4274:
        /*0028*/ 	.byte	0x04, 0x17
        /*002a*/ 	.short	(.L_4276 - .L_4275)
.L_4275:
        /*002c*/ 	.word	0x00000000
        /*0030*/ 	.short	0x0000
        /*0032*/ 	.short	0x0000
        /*0034*/ 	.byte	0x00, 0xf0, 0x11, 0x00


	//----- nvinfo : EIATTR_SPARSE_MMA_MASK
	.align		4
.L_4276:
        /*0038*/ 	.byte	0x03, 0x50
        /*003a*/ 	.short	0x0000


	//----- nvinfo : EIATTR_MAXREG_COUNT
	.align		4
        /*003c*/ 	.byte	0x03, 0x1b
        /*003e*/ 	.short	0x00ff


	//----- nvinfo : EIATTR_MERCURY_ISA_VERSION
	.align		4
        /*0040*/ 	.byte	0x03, 0x5f
        /*0042*/ 	.short	0x0101


	//----- nvinfo : EIATTR_EXIT_INSTR_OFFSETS
	.align		4
        /*0044*/ 	.byte	0x04, 0x1c
        /*0046*/ 	.short	(.L_4278 - .L_4277)


	//   ....[0]....
.L_4277:
        /*0048*/ 	.word	0x000005d0


	//   ....[1]....
        /*004c*/ 	.word	0x000013b0


	//   ....[2]....
        /*0050*/ 	.word	0x00001410


	//----- nvinfo : EIATTR_MAX_THREADS
	.align		4
.L_4278:
        /*0054*/ 	.byte	0x04, 0x05
        /*0056*/ 	.short	(.L_4280 - .L_4279)
.L_4279:
        /*0058*/ 	.word	0x00000080
        /*005c*/ 	.word	0x00000001
        /*0060*/ 	.word	0x00000001


	//----- nvinfo : EIATTR_CRS_STACK_SIZE
	.align		4
.L_4280:
        /*0064*/ 	.byte	0x04, 0x1e
        /*0066*/ 	.short	(.L_4282 - .L_4281)
.L_4281:
        /*0068*/ 	.word	0x00000000


	//----- nvinfo : EIATTR_CBANK_PARAM_SIZE
	.align		4
.L_4282:
        /*006c*/ 	.byte	0x03, 0x19
        /*006e*/ 	.short	0x0038


	//----- nvinfo : EIATTR_PARAM_CBANK
	.align		4
        /*0070*/ 	.byte	0x04, 0x0a
        /*0072*/ 	.short	(.L_4284 - .L_4283)
	.align		4
.L_4283:
        /*0074*/ 	.word	index@(.nv.constant0._ZN2at6native29vectorized_elementwise_kernelILi2EZZZNS0_54_GLOBAL__N__d8c5977b_16_LinearAlgebra_cu_140f0503_289316addr_kernel_cudaERNS_14TensorIteratorERKN3c106ScalarES8_ENKUlvE_clEvENKUlvE_clEvEUlhhhE_St5arrayIPcLm4EEEEviT0_T1_)
        /*0078*/ 	.short	0x0210
        /*007a*/ 	.short	0x0038


	//----- nvinfo : EIATTR_SW_WAR
	.align		4
.L_4284:
        /*007c*/ 	.byte	0x04, 0x36
        /*007e*/ 	.short	(.L_4286 - .L_4285)
.L_4285:
        /*0080*/ 	.word	0x00000008
.L_4286:


//--------------------- .nv.info._ZN2at6native29vectorized_elementwise_kernelILi4EZZZNS0_54_GLOBAL__N__d8c5977b_16_LinearAlgebra_cu_140f0503_289316addr_kernel_cudaERNS_14TensorIteratorERKN3c106ScalarES8_ENKUlvE_clEvENKUlvE_clEvEUlhhhE_St5arrayIPcLm4EEEEviT0_T1_ --------------------------
	.section	.nv.info._ZN2at6native29vectorized_elementwise_kernelILi4EZZZNS0_54_GLOBAL__N__d8c5977b_16_LinearAlgebra_cu_140f0503_289316addr_kernel_cudaERNS_14TensorIteratorERKN3c106ScalarES8_ENKUlvE_clEvENKUlvE_clEvEUlhhhE_St5arrayIPcLm4EEEEviT0_T1_,"",@"SHT_CUDA_INFO"
	.sectionflags	@""
	.align	4


	//----- nvinfo : EIATTR_CUDA_API_VERSION
	.align		4
        /*0000*/ 	.byte	0x04, 0x37
        /*0002*/ 	.short	(.L_4288 - .L_4287)
.L_4287:
        /*0004*/ 	.word	0x00000082


	//----- nvinfo : EIATTR_KPARAM_INFO
	.align		4
.L_4288:
        /*0008*/ 	.byte	0x04, 0x17
        /*000a*/ 	.short	(.L_4290 - .L_4289)
.L_4289:
        /*000c*/ 	.word	0x00000000
        /*0010*/ 	.short	0x0002
        /*0012*/ 	.short	0x0018
        /*0014*/ 	.byte	0x00, 0xf0, 0x81, 0x00


	//----- nvinfo : EIATTR_KPARAM_INFO
	.align		4
.L_4290:
        /*0018*/ 	.byte	0x04, 0x17
        /*001a*/ 	.short	(.L_4292 - .L_4291)
.L_4291:
        /*001c*/ 	.word	0x00000000
        /*0020*/ 	.short	0x0001
        /*0022*/ 	.short	0x0008
        /*0024*/ 	.byte	0x00, 0xf0, 0x41, 0x00


	//----- nvinfo : EIATTR_KPARAM_INFO
	.align		4
.L_4292:
        /*0028*/ 	.byte	0x04, 0x17
        /*002a*/ 	.short	(.L_4294 - .L_4293)
.L_4293:
        /*002c*/ 	.word	0x00000000
        /*0030*/ 	.short	0x0000
        /*0032*/ 	.short	0x0000
        /*0034*/ 	.byte	0x00, 0xf0, 0x11, 0x00


	//----- nvinfo : EIATTR_SPARSE_MMA_MASK
	.align		4
.L_4294:
        /*0038*/ 	.byte	0x03, 0x50
        /*003a*/ 	.short	0x0000


	//----- nvinfo : EIATTR_MAXREG_COUNT
	.align		4
        /*003c*/ 	.byte	0x03, 0x1b
        /*003e*/ 	.short	0x00ff


	//----- nvinfo : EIATTR_MERCURY_ISA_VERSION
	.align		4
        /*0040*/ 	.byte	0x03, 0x5f
        /*0042*/ 	.short	0x0101


	//----- nvinfo : EIATTR_EXIT_INSTR_OFFSETS
	.align		4
        /*0044*/ 	.byte	0x04, 0x1c
        /*0046*/ 	.short	(.L_4296 - .L_4295)


	//   ....[0]....
.L_4295:
        /*0048*/ 	.word	0x000005d0


	//   ....[1]....
        /*004c*/ 	.word	0x000013b0


	//   ....[2]....
        /*0050*/ 	.word	0x00001410


	//----- nvinfo : EIATTR_MAX_THREADS
	.align		4
.L_4296:
        /*0054*/ 	.byte	0x04, 0x05
        /*0056*/ 	.short	(.L_4298 - .L_4297)
.L_4297:
        /*0058*/ 	.word	0x00000080
        /*005c*/ 	.word	0x00000001
        /*0060*/ 	.word	0x00000001


	//----- nvinfo : EIATTR_CRS_STACK_SIZE
	.align		4
.L_4298:
        /*0064*/ 	.byte	0x04, 0x1e
        /*0066*/ 	.short	(.L_4300 - .L_4299)
.L_4299:
        /*0068*/ 	.word	0x00000000


	//----- nvinfo : EIATTR_CBANK_PARAM_SIZE
	.align		4
.L_4300:
        /*006c*/ 	.byte	0x03, 0x19
        /*006e*/ 	.short	0x0038


	//----- nvinfo : EIATTR_PARAM_CBANK
	.align		4
        /*0070*/ 	.byte	0x04, 0x0a
        /*0072*/ 	.short	(.L_4302 - .L_4301)
	.align		4
.L_4301:
        /*0074*/ 	.word	index@(.nv.constant0._ZN2at6native29vectorized_elementwise_kernelILi4EZZZNS0_54_GLOBAL__N__d8c5977b_16_LinearAlgebra_cu_140f0503_289316addr_kernel_cudaERNS_14TensorIteratorERKN3c106ScalarES8_ENKUlvE_clEvENKUlvE_clEvEUlhhhE_St5arrayIPcLm4EEEEviT0_T1_)
        /*0078*/ 	.short	0x0210
        /*007a*/ 	.short	0x0038


	//----- nvinfo : EIATTR_SW_WAR
	.align		4
.L_4302:
        /*007c*/ 	.byte	0x04, 0x36
        /*007e*/ 	.short	(.L_4304 - .L_4303)
.L_4303:
        /*0080*/ 	.word	0x00000008
.L_4304:


//--------------------- .nv.info._ZN2at6native29vectorized_elementwise_kernelILi8EZZZNS0_54_GLOBAL__N__d8c5977b_16_LinearAlgebra_cu_140f0503_289316addr_kernel_cudaERNS_14TensorIteratorERKN3c106ScalarES8_ENKUlvE_clEvENKUlvE_clEvEUlhhhE_St5arrayIPcLm4EEEEviT0_T1_ --------------------------
	.section	.nv.info._ZN2at6native29vectorized_elementwise_kernelILi8EZZZNS0_54_GLOBAL__N__d8c5977b_16_LinearAlgebra_cu_140f0503_289316addr_kernel_cudaERNS_14TensorIteratorERKN3c106ScalarES8_ENKUlvE_clEvENKUlvE_clEvEUlhhhE_St5arrayIPcLm4EEEEviT0_T1_,"",@"SHT_CUDA_INFO"
	.sectionflags	@""
	.align	4


	//----- nvinfo : EIATTR_CUDA_API_VERSION
	.align		4
        /*0000*/ 	.byte	0x04, 0x37
        /*0002*/ 	.short	(.L_4306 - .L_4305)
.L_4305:
        /*0004*/ 	.word	0x00000082


	//----- nvinfo : EIATTR_KPARAM_INFO
	.align		4
.L_4306:
        /*0008*/ 	.byte	0x04, 0x17
        /*000a*/ 	.short	(.L_4308 - .L_4307)
.L_4307:
        /*000c*/ 	.word	0x00000000
        /*0010*/ 	.short	0x0002
        /*0012*/ 	.short	0x0018
        /*0014*/ 	.byte	0x00, 0xf0, 0x81, 0x00


	//----- nvinfo : EIATTR_KPARAM_INFO
	.align		4
.L_4308:
        /*0018*/ 	.byte	0x04, 0x17
        /*001a*/ 	.short	(.L_4310 - .L_4309)
.L_4309:
        /*001c*/ 	.word	0x00000000
        /*0020*/ 	.short	0x0001
        /*0022*/ 	.short	0x0008
        /*0024*/ 	.byte	0x00, 0xf0, 0x41, 0x00


	//----- nvinfo : EIATTR_KPARAM_INFO
	.align		4
.L_4310:
        /*0028*/ 	.byte	0x04, 0x17
        /*002a*/ 	.short	(.L_4312 - .L_4311)
.L_4311:
        /*002c*/ 	.word	0x00000000
        /*0030*/ 	.short	0x0000
        /*0032*/ 	.short	0x0000
        /*0034*/ 	.byte	0x00, 0xf0, 0x11, 0x00


	//----- nvinfo : EIATTR_SPARSE_MMA_MASK
	.align		4
.L_4312:
        /*0038*/ 	.byte	0x03, 0x50
        /*003a*/ 	.short	0x0000


	//----- nvinfo : EIATTR_MAXREG_COUNT
	.align		4
        /*003c*/ 	.byte	0x03, 0x1b
        /*003e*/ 	.short	0x00ff


	//----- nvinfo : EIATTR_MERCURY_ISA_VERSION
	.align		4
        /*0040*/ 	.byte	0x03, 0x5f
        /*0042*/ 	.short	0x0101


	//----- nvinfo : EIATTR_EXIT_INSTR_OFFSETS
	.align		4
        /*0044*/ 	.byte	0x04, 0x1c
        /*0046*/ 	.short	(.L_4314 - .L_4313)


	//   ....[0]....
.L_4313:
        /*0048*/ 	.word	0x00000780


	//   ....[1]....
        /*004c*/ 	.word	0x00001560


	//   ....[2]....
        /*0050*/ 	.word	0x000015c0


	//----- nvinfo : EIATTR_MAX_THREADS
	.align		4
.L_4314:
        /*0054*/ 	.byte	0x04, 0x05
        /*0056*/ 	.short	(.L_4316 - .L_4315)
.L_4315:
        /*0058*/ 	.word	0x00000080
        /*005c*/ 	.word	0x00000001
        /*0060*/ 	.word	0x00000001


	//----- nvinfo : EIATTR_CRS_STACK_SIZE
	.align		4
.L_4316:
        /*0064*/ 	.byte	0x04, 0x1e
        /*0066*/ 	.short	(.L_4318 - .L_4317)
.L_4317:
        /*0068*/ 	.word	0x00000000


	//----- nvinfo : EIATTR_CBANK_PARAM_SIZE
	.align		4
.L_4318:
        /*006c*/ 	.byte	0x03, 0x19
        /*006e*/ 	.short	0x0038


	//----- nvinfo : EIATTR_PARAM_CBANK
	.align		4
        /*0070*/ 	.byte	0x04, 0x0a
        /*0072*/ 	.short	(.L_4320 - .L_4319)
	.align		4
.L_4319:
        /*0074*/ 	.word	index@(.nv.constant0._ZN2at6native29vectorized_elementwise_kernelILi8EZZZNS0_54_GLOBAL__N__d8c5977b_16_LinearAlgebra_cu_140f0503_289316addr_kernel_cudaERNS_14TensorIteratorERKN3c106ScalarES8_ENKUlvE_clEvENKUlvE_clEvEUlhhhE_St5arrayIPcLm4EEEEviT0_T1_)
        /*0078*/ 	.short	0x0210
        /*007a*/ 	.short	0x0038


	//----- nvinfo : EIATTR_SW_WAR
	.align		4
.L_4320:
        /*007c*/ 	.byte	0x04, 0x36
        /*007e*/ 	.short	(.L_4322 - .L_4321)
.L_4321:
        /*0080*/ 	.word	0x00000008
.L_4322:


//--------------------- .nv.info._ZN2at6native18elementwise_kernelILi128ELi4EZNS0_15gpu_kernel_implIZNS0_54_GLOBAL__N__d8c5977b_16_LinearAlgebra_cu_140f0503_289316addr_kernel_cudaERNS_14TensorIteratorERKN3c106ScalarES9_EUlbbbE0_EEvRNS_18TensorIteratorBaseERKT_EUliE_EEviT1_ --------------------------
	.section	.nv.info._ZN2at6native18elementwise_kernelILi128ELi4EZNS0_15gpu_kernel_implIZNS0_54_GLOBAL__N__d8c5977b_16_LinearAlgebra_cu_140f0503_289316addr_kernel_cudaERNS_14TensorIteratorERKN3c106ScalarES9_EUlbbbE0_EEvRNS_18TensorIteratorBaseERKT_EUliE_EEviT1_,"",@"SHT_CUDA_INFO"
	.sectionflags	@""
	.align	4


	//----- nvinfo : EIATTR_CUDA_API_VERSION
	.align		4
        /*0000*/ 	.byte	0x04, 0x37
        /*0002*/ 	.short	(.L_4324 - .L_4323)
.L_4323:
        /*0004*/ 	.word	0x00000082


	//----- nvinfo : EIATTR_KPARAM_INFO
	.align		4
.L_4324:
        /*0008*/ 	.byte	0x04, 0x17
        /*000a*/ 	.short	(.L_4326 - .L_4325)
.L_4325:
        /*000c*/ 	.word	0x00000000
        /*0010*/ 	.short	0x0001
        /*0012*/ 	.short	0x0008
        /*0014*/ 	.byte	0x00, 0xf0, 0x01, 0x0c


	//----- nvinfo : EIATTR_KPARAM_INFO
	.align		4
.L_4326:
        /*0018*/ 	.byte	0x04, 0x17
        /*001a*/ 	.short	(.L_4328 - .L_4327)
.L_4327:
        /*001c*/ 	.word	0x00000000
        /*0020*/ 	.short	0x0000
        /*0022*/ 	.short	0x0000
        /*0024*/ 	.byte	0x00, 0xf0, 0x11, 0x00


	//----- nvinfo : EIATTR_SPARSE_MMA_MASK
	.align		4
.L_4328:
        /*0028*/ 	.byte	0x03, 0x50
        /*002a*/ 	.short	0x0000


	//----- nvinfo : EIATTR_MAXREG_COUNT
	.align		4
        /*002c*/ 	.byte	0x03, 0x1b
        /*002e*/ 	.short	0x0080


	//----- nvinfo : EIATTR_EXTERNS
	.align		4
        /*0030*/ 	.byte	0x04, 0x0f
        /*0032*/ 	.short	(.L_4330 - .L_4329)


	//   ....[0]....
	.align		4
.L_4329:
        /*0034*/ 	.word	index@(__assertfail)


	//----- nvinfo : EIATTR_MERCURY_ISA_VERSION
	.align		4
.L_4330:
        /*0038*/ 	.byte	0x03, 0x5f
        /*003a*/ 	.short	0x0101


	//----- nvinfo : EIATTR_SYSCALL_OFFSETS
	.align		4
        /*003c*/ 	.byte	0x04, 0x46
        /*003e*/ 	.short	(.L_4332 - .L_4331)


	//   ....[0]....
.L_4331:
        /*0040*/ 	.word	0x00002860


	//   ....[1]....
        /*0044*/ 	.word	0x000038e0


	//   ....[2]....
        /*0048*/ 	.word	0x00004830


	//   ....[3]....
        /*004c*/ 	.word	0x00005700


	//   ....[4]....
        /*0050*/ 	.word	0x00007f80


	//   ....[5]....
        /*0054*/ 	.word	0x00009000


	//   ....[6]....
        /*0058*/ 	.word	0x00009f50


	//   ....[7]....
        /*005c*/ 	.word	0x0000ae20


	//   ....[8]....
        /*0060*/ 	.word	0x0000d690


	//   ....[9]....
        /*0064*/ 	.word	0x0000e710


	//   ....[10]....
        /*0068*/ 	.word	0x0000f660


	//   ....[11]....
        /*006c*/ 	.word	0x00010530


	//   ....[12]....
        /*0070*/ 	.word	0x00012d90


	//   ....[13]....
        /*0074*/ 	.word	0x00013e10


	//   ....[14]....
        /*0078*/ 	.word	0x00014d60


	//   ....[15]....
        /*007c*/ 	.word	0x00015c30


	//----- nvinfo : EIATTR_EXIT_INSTR_OFFSETS
	.align		4
.L_4332:
        /*0080*/ 	.byte	0x04, 0x1c
        /*0082*/ 	.short	(.L_4334 - .L_4333)


	//   ....[0]....
.L_4333:
        /*0084*/ 	.word	0x000105d0


	//   ....[1]....
        /*0088*/ 	.word	0x00014f40


	//   ....[2]....
        /*008c*/ 	.word	0x00014f60


	//   ....[3]....
        /*0090*/ 	.word	0x00014ff0


	//   ....[4]....
        /*0094*/ 	.word	0x00015010


	//   ....[5]....
        /*0098*/ 	.word	0x00015030


	//   ....[6]....
        /*009c*/ 	.word	0x000150c0


	//   ....[7]....
        /*00a0*/ 	.word	0x00015100


	//   ....[8]....
        /*00a4*/ 	.word	0x000151a0


	//   ....[9]....
        /*00a8*/ 	.word	0x000151f0


	//   ....[10]....
        /*00ac*/ 	.word	0x00015220


	//   ....[11]....
        /*00b0*/ 	.word	0x000152c0


	//   ....[12]....
        /*00b4*/ 	.word	0x00015300


	//   ....[13]....
        /*00b8*/ 	.word	0x00015490


	//   ....[14]....
        /*00bc*/ 	.word	0x000155f0


	//   ....[15]....
        /*00c0*/ 	.word	0x00015630


	//   ....[16]....
        /*00c4*/ 	.word	0x000156d0


	//   ....[17]....
        /*00c8*/ 	.word	0x00015850


	//   ....[18]....
        /*00cc*/ 	.word	0x000159d0


	//   ....[19]....
        /*00d0*/ 	.word	0x00015b30


	//   ....[20]....
        /*00d4*/ 	.word	0x00015c40


	//   ....[21]....
        /*00d8*/ 	.word	0x00015c70


	//   ....[22]....
        /*00dc*/ 	.word	0x00015c90


	//----- nvinfo : EIATTR_MAX_THREADS
	.align		4
.L_4334:
        /*00e0*/ 	.byte	0x04, 0x05
        /*00e2*/ 	.short	(.L_4336 - .L_4335)
.L_4335:
        /*00e4*/ 	.word	0x00000080
        /*00e8*/ 	.word	0x00000001
        /*00ec*/ 	.word	0x00000001


	//----- nvinfo : EIATTR_CRS_STACK_SIZE
	.align		4
.L_4336:
        /*00f0*/ 	.byte	0x04, 0x1e
        /*00f2*/ 	.short	(.L_4338 - .L_4337)
.L_4337:
        /*00f4*/ 	.word	0x00000000


	//----- nvinfo : EIATTR_CBANK_PARAM_SIZE
	.align		4
.L_4338:
        /*00f8*/ 	.byte	0x03, 0x19
        /*00fa*/ 	.short	0x0308


	//----- nvinfo : EIATTR_PARAM_CBANK
	.align		4
        /*00fc*/ 	.byte	0x04, 0x0a
        /*00fe*/ 	.short	(.L_4340 - .L_4339)
	.align		4
.L_4339:
        /*0100*/ 	.word	index@(.nv.constant0._ZN2at6native18elementwise_kernelILi128ELi4EZNS0_15gpu_kernel_implIZNS0_54_GLOBAL__N__d8c5977b_16_LinearAlgebra_cu_140f0503_289316addr_kernel_cudaERNS_14TensorIteratorERKN3c106ScalarES9_EUlbbbE0_EEvRNS_18TensorIteratorBaseERKT_EUliE_EEviT1_)
        /*0104*/ 	.short	0x0210
        /*0106*/ 	.short	0x0308


	//----- nvinfo : EIATTR_SW_WAR
	.align		4
.L_4340:
        /*0108*/ 	.byte	0x04, 0x36
        /*010a*/ 	.short	(.L_4342 - .L_4341)
.L_4341:
        /*010c*/ 	.word	0x00000008
.L_4342:


//--------------------- .nv.info._ZN2at6native27unrolled_elementwise_kernelIZNS0_54_GLOBAL__N__d8c5977b_16_LinearAlgebra_cu_140f0503_289316addr_kernel_cudaERNS_14TensorIteratorERKN3c106ScalarES8_EUlbbbE0_St5arrayIPcLm4EELi4E23TrivialOffsetCalculatorILi3EjESD_ILi1EjENS0_6memory12LoadWithCastILi3EEENSG_13StoreWithCastILi1EEEEEviT_T0_T2_T3_T4_T5_ --------------------------
	.section	.nv.info._ZN2at6native27unrolled_elementwise_kernelIZNS0_54_GLOBAL__N__d8c5977b_16_LinearAlgebra_cu_140f0503_289316addr_kernel_cudaERNS_14TensorIteratorERKN3c106ScalarES8_EUlbbbE0_St5arrayIPcLm4EELi4E23TrivialOffsetCalculatorILi3EjESD_ILi1EjENS0_6memory12LoadWithCastILi3EEENSG_13StoreWithCastILi1EEEEEviT_T0_T2_T3_T4_T5_,"",@"SHT_CUDA_INFO"
	.sectionflags	@""
	.align	4


	//----- nvinfo : EIATTR_CUDA_API_VERSION
	.align		4
        /*0000*/ 	.byte	0x04, 0x37
        /*0002*/ 	.short	(.L_4344 - .L_4343)
.L_4343:
        /*0004*/ 	.word	0x00000082


	//----- nvinfo : EIATTR_KPARAM_INFO
	.align		4
.L_4344:
        /*0008*/ 	.byte	0x04, 0x17
        /*000a*/ 	.short	(.L_4346 - .L_4345)
.L_4345:
        /*000c*/ 	.word	0x00000000
        /*0010*/ 	.short	0x0006
        /*0012*/ 	.short	0x004c
        /*0014*/ 	.byte	0x00, 0xf0, 0x21, 0x00


	//----- nvinfo : EIATTR_KPARAM_INFO
	.align		4
.L_4346:
        /*0018*/ 	.byte	0x04, 0x17
        /*001a*/ 	.short	(.L_4348 - .L_4347)
.L_4347:
        /*001c*/ 	.word	0x00000000
        /*0020*/ 	.short	0x0005
        /*0022*/ 	.short	0x003c
        /*0024*/ 	.byte	0x00, 0xf0, 0x41, 0x00


	//----- nvinfo : EIATTR_KPARAM_INFO
	.align		4
.L_4348:
        /*0028*/ 	.byte	0x04, 0x17
        /*002a*/ 	.short	(.L_4350 - .L_4349)
.L_4349:
        /*002c*/ 	.word	0x00000000
        /*0030*/ 	.short	0x0004
        /*0032*/ 	.short	0x0039
        /*0034*/ 	.byte	0x00, 0xf0, 0x05, 0x00


	//----- nvinfo : EIATTR_KPARAM_INFO
	.align		4
.L_4350:
        /*0038*/ 	.byte	0x04, 0x17
        /*003a*/ 	.short	(.L_4352 - .L_4351)
.L_4351:
        /*003c*/ 	.word	0x00000000
        /*0040*/ 	.short	0x0003
        /*0042*/ 	.short	0x0038
        /*0044*/ 	.byte	0x00, 0xf0, 0x05, 0x00


	//----- nvinfo : EIATTR_KPARAM_INFO
	.align		4
.L_4352:
        /*0048*/ 	.byte	0x04, 0x17
        /*004a*/ 	.short	(.L_4354 - .L_4353)
.L_4353:
        /*004c*/ 	.word	0x00000000
        /*0050*/ 	.short	0x0002
        /*0052*/ 	.short	0x0018
        /*0054*/ 	.byte	0x00, 0xf0, 0x81, 0x00


	//----- nvinfo : EIATTR_KPARAM_INFO
	.align		4
.L_4354:
        /*0058*/ 	.byte	0x04, 0x17
        /*005a*/ 	.short	(.L_4356 - .L_4355)
.L_4355:
        /*005c*/ 	.word	0x00000000
        /*0060*/ 	.short	0x0001
        /*0062*/ 	.short	0x0008
        /*0064*/ 	.byte	0x00, 0xf0, 0x41, 0x00


	//----- nvinfo : EIATTR_KPARAM_INFO
	.align		4
.L_4356:
        /*0068*/ 	.byte	0x04, 0x17
        /*006a*/ 	.short	(.L_4358 - .L_4357)
.L_4357:
        /*006c*/ 	.word	0x00000000
        /*0070*/ 	.short	0x0000
        /*0072*/ 	.short	0x0000
        /*0074*/ 	.byte	0x00, 0xf0, 0x11, 0x00


	//----- nvinfo : EIATTR_SPARSE_MMA_MASK
	.align		4
.L_4358:
        /*0078*/ 	.byte	0x03, 0x50
        /*007a*/ 	.short	0x0000


	//----- nvinfo : EIATTR_MAXREG_COUNT
	.align		4
        /*007c*/ 	.byte	0x03, 0x1b
        /*007e*/ 	.short	0x00ff


	//----- nvinfo : EIATTR_EXTERNS
	.align		4
        /*0080*/ 	.byte	0x04, 0x0f
        /*0082*/ 	.short	(.L_4360 - .L_4359)


	//   ....[0]....
	.align		4
.L_4359:
        /*0084*/ 	.word	index@(__assertfail)


	//----- nvinfo : EIATTR_MERCURY_ISA_VERSION
	.align		4
.L_4360:
        /*0088*/ 	.byte	0x03, 0x5f
        /*008a*/ 	.short	0x0101


	//----- nvinfo : EIATTR_SYSCALL_OFFSETS
	.align		4
        /*008c*/ 	.byte	0x04, 0x46
        /*008e*/ 	.short	(.L_4362 - .L_4361)


	//   ....[0]....
.L_4361:
        /*0090*/ 	.word	0x000010e0


	//   ....[1]....
        /*0094*/ 	.word	0x00002170


	//   ....[2]....
        /*0098*/ 	.word	0x000030d0


	//   ....[3]....
        /*009c*/ 	.word	0x00004220


	//   ....[4]....
        /*00a0*/ 	.word	0x000052b0


	//   ....[5]....
        /*00a4*/ 	.word	0x00006210


	//   ....[6]....
        /*00a8*/ 	.word	0x00007380


	//   ....[7]....
        /*00ac*/ 	.word	0x00008420


	//   ....[8]....
        /*00b0*/ 	.word	0x00009390


	//   ....[9]....
        /*00b4*/ 	.word	0x0000a4e0


	//   ....[10]....
        /*00b8*/ 	.word	0x0000b580


	//   ....[11]....
        /*00bc*/ 	.word	0x0000c4f0


	//   ....[12]....
        /*00c0*/ 	.word	0x0000da50


	//   ....[13]....
        /*00c4*/ 	.word	0x0000ea70


	//   ....[14]....
        /*00c8*/ 	.word	0x0000fa60


	//   ....[15]....
        /*00cc*/ 	.word	0x00010a60


	//----- nvinfo : EIATTR_EXIT_INSTR_OFFSETS
	.align		4
.L_4362:
        /*00d0*/ 	.byte	0x04, 0x1c
        /*00d2*/ 	.short	(.L_4364 - .L_4363)


	//   ....[0]....
.L_4363:
        /*00d4*/ 	.word	0x0000fb40


	//   ....[1]....
        /*00d8*/ 	.word	0x0000fc80


	//   ....[2]....
        /*00dc*/ 	.word	0x0000fca0


	//   ....[3]....
        /*00e0*/ 	.word	0x0000fd60


	//   ....[4]....
        /*00e4*/ 	.word	0x0000fda0


	//   ....[5]....
        /*00e8*/ 	.word	0x0000fde0


	//   ....[6]....
        /*00ec*/ 	.word	0x0000fe70


	//   ....[7]....
        /*00f0*/ 	.word	0x0000feb0


	//   ....[8]....
        /*00f4*/ 	.word	0x0000ff50


	//   ....[9]....
        /*00f8*/ 	.word	0x0000ffa0


	//   ....[10]....
        /*00fc*/ 	.word	0x0000fff0


	//   ....[11]....
        /*0100*/ 	.word	0x000100b0


	//   ....[12]....
        /*0104*/ 	.word	0x00010110


	//   ....[13]....
        /*0108*/ 	.word	0x000102a0


	//   ....[14]....
        /*010c*/ 	.word	0x00010400


	//   ....[15]....
        /*0110*/ 	.word	0x00010440


	//   ....[16]....
        /*0114*/ 	.word	0x00010500


	//   ....[17]....
        /*0118*/ 	.word	0x00010680


	//   ....[18]....
        /*011c*/ 	.word	0x00010800


	//   ....[19]....
        /*0120*/ 	.word	0x00010960


	//   ....[20]....
        /*0124*/ 	.word	0x00010a70


	//   ....[21]....
        /*0128*/ 	.word	0x00010ad0


	//   ....[22]....
        /*012c*/ 	.word	0x00010b10


	//----- nvinfo : EIATTR_MAX_THREADS
	.align		4
.L_4364:
        /*0130*/ 	.byte	0x04, 0x05
        /*0132*/ 	.short	(.L_4366 - .L_4365)
.L_4365:
        /*0134*/ 	.word	0x00000080
        /*0138*/ 	.word	0x00000001
        /*013c*/ 	.word	0x00000001


	//----- nvinfo : EIATTR_CRS_STACK_SIZE
	.align		4
.L_4366:
        /*0140*/ 	.byte	0x04, 0x1e
        /*0142*/ 	.short	(.L_4368 - .L_4367)
.L_4367:
        /*0144*/ 	.word	0x00000000


	//----- nvinfo : EIATTR_CBANK_PARAM_SIZE
	.align		4
.L_4368:
        /*0148*/ 	.byte	0x03, 0x19
        /*014a*/ 	.short	0x0054


	//----- nvinfo : EIATTR_PARAM_CBANK
	.align		4
        /*014c*/ 	.byte	0x04, 0x0a
        /*014e*/ 	.short	(.L_4370 - .L_4369)
	.align		4
.L_4369:
        /*0150*/ 	.word	index@(.nv.constant0._ZN2at6native27unrolled_elementwise_kernelIZNS0_54_GLOBAL__N__d8c5977b_16_LinearAlgebra_cu_140f0503_289316addr_kernel_cudaERNS_14TensorIteratorERKN3c106ScalarES8_EUlbbbE0_St5arrayIPcLm4EELi4E23TrivialOffsetCalculatorILi3EjESD_ILi1EjENS0_6memory12LoadWithCastILi3EEENSG_13StoreWithCastILi1EEEEEviT_T0_T2_T3_T4_T5_)
        /*0154*/ 	.short	0x0210
        /*0156*/ 	.short	0x0054


	//----- nvinfo : EIATTR_SW_WAR
	.align		4
.L_4370:
        /*0158*/ 	.byte	0x04, 0x36
        /*015a*/ 	.short	(.L_4372 - .L_4371)
.L_4371:
        /*015c*/ 	.word	0x00000008
.L_4372:


//--------------------- .nv.info._ZN2at6native18elementwise_kernelILi128ELi4EZNS0_22gpu_kernel_impl_nocastIZNS0_54_GLOBAL__N__d8c5977b_16_LinearAlgebra_cu_140f0503_289316addr_kernel_cudaERNS_14TensorIteratorERKN3c106ScalarES9_EUlbbbE0_EEvRNS_18TensorIteratorBaseERKT_EUliE_EEviT1_ --------------------------
	.section	.nv.info._ZN2at6native18elementwise_kernelILi128ELi4EZNS0_22gpu_kernel_impl_nocastIZNS0_54_GLOBAL__N__d8c5977b_16_LinearAlgebra_cu_140f0503_289316addr_kernel_cudaERNS_14TensorIteratorERKN3c106ScalarES9_EUlbbbE0_EEvRNS_18TensorIteratorBaseERKT_EUliE_EEviT1_,"",@"SHT_CUDA_INFO"
	.sectionflags	@""
	.align	4


	//----- nvinfo : EIATTR_CUDA_API_VERSION
	.align		4
        /*0000*/ 	.byte	0x04, 0x37
        /*0002*/ 	.short	(.L_4374 - .L_4373)
.L_4373:
        /*0004*/ 	.word	0x00000082


	//----- nvinfo : EIATTR_KPARAM_INFO
	.align		4
.L_4374:
        /*0008*/ 	.byte	0x04, 0x17
        /*000a*/ 	.short	(.L_4376 - .L_4375)
.L_4375:
        /*000c*/ 	.word	0x00000000
        /*0010*/ 	.short	0x0001
        /*0012*/ 	.short	0x0008
        /*0014*/ 	.byte	0x00, 0xf0, 0xe1, 0x0b


	//----- nvinfo : EIATTR_KPARAM_INFO
	.align		4
.L_4376:
        /*0018*/ 	.byte	0x04, 0x17
        /*001a*/ 	.short	(.L_4378 - .L_4377)
.L_4377:
        /*001c*/ 	.word	0x00000000
        /*0020*/ 	.short	0x0000
        /*0022*/ 	.short	0x0000
        /*0024*/ 	.byte	0x00, 0xf0, 0x11, 0x00


	//----- nvinfo : EIATTR_SPARSE_MMA_MASK
	.align		4
.L_4378:
        /*0028*/ 	.byte	0x03, 0x50
        /*002a*/ 	.short	0x0000


	//----- nvinfo : EIATTR_MAXREG_COUNT
	.align		4
        /*002c*/ 	.byte	0x03, 0x1b
        /*002e*/ 	.short	0x0080


	//----- nvinfo : EIATTR_MERCURY_ISA_VERSION
	.align		4
        /*0030*/ 	.byte	0x03, 0x5f
        /*0032*/ 	.short	0x0101


	//----- nvinfo : EIATTR_EXIT_INSTR_OFFSETS
	.align		4
        /*0034*/ 	.byte	0x04, 0x1c
        /*0036*/ 	.short	(.L_4380 - .L_4379)


	//   ....[0]....
.L_4379:
        /*0038*/ 	.word	0x00004cd0


	//   ....[1]....
        /*003c*/ 	.word	0x00006600


	//----- nvinfo : EIATTR_MAX_THREADS
	.align		4
.L_4380:
        /*0040*/ 	.byte	0x04, 0x05
        /*0042*/ 	.short	(.L_4382 - .L_4381)
.L_4381:
        /*0044*/ 	.word	0x00000080
        /*0048*/ 	.word	0x00000001
        /*004c*/ 	.word	0x00000001


	//----- nvinfo : EIATTR_CRS_STACK_SIZE
	.align		4
.L_4382:
        /*0050*/ 	.byte	0x04, 0x1e
        /*0052*/ 	.short	(.L_4384 - .L_4383)
.L_4383:
        /*0054*/ 	.word	0x00000000


	//----- nvinfo : EIATTR_CBANK_PARAM_SIZE
	.align		4
.L_4384:
        /*0058*/ 	.byte	0x03, 0x19
        /*005a*/ 	.short	0x0300


	//----- nvinfo : EIATTR_PARAM_CBANK
	.align		4
        /*005c*/ 	.byte	0x04, 0x0a
        /*005e*/ 	.short	(.L_4386 - .L_4385)
	.align		4
.L_4385:
        /*0060*/ 	.word	index@(.nv.constant0._ZN2at6native18elementwise_kernelILi128ELi4EZNS0_22gpu_kernel_impl_nocastIZNS0_54_GLOBAL__N__d8c5977b_16_LinearAlgebra_cu_140f0503_289316addr_kernel_cudaERNS_14TensorIteratorERKN3c106ScalarES9_EUlbbbE0_EEvRNS_18TensorIteratorBaseERKT_EUliE_EEviT1_)
        /*0064*/ 	.short	0x0210
        /*0066*/ 	.short	0x0300


	//----- nvinfo : EIATTR_SW_WAR
	.align		4
.L_4386:
        /*0068*/ 	.byte	0x04, 0x36
        /*006a*/ 	.short	(.L_4388 - .L_4387)
.L_4387:
        /*006c*/ 	.word	0x00000008
.L_4388:


//--------------------- .nv.info._ZN2at6native27unrolled_elementwise_kernelIZNS0_54_GLOBAL__N__d8c5977b_16_LinearAlgebra_cu_140f0503_289316addr_kernel_cudaERNS_14TensorIteratorERKN3c106ScalarES8_EUlbbbE0_St5arrayIPcLm4EELi4E23TrivialOffsetCalculatorILi3EjESD_ILi1EjENS0_6memory15LoadWithoutCastENSG_16StoreWithoutCastEEEviT_T0_T2_T3_T4_T5_ --------------------------
	.section	.nv.info._ZN2at6native27unrolled_elementwise_kernelIZNS0_54_GLOBAL__N__d8c5977b_16_LinearAlgebra_cu_140f0503_289316addr_kernel_cudaERNS_14TensorIteratorERKN3c106ScalarES8_EUlbbbE0_St5arrayIPcLm4EELi4E23TrivialOffsetCalculatorILi3EjESD_ILi1EjENS0_6memory15LoadWithoutCastENSG_16StoreWithoutCastEEEviT_T0_T2_T3_T4_T5_,"",@"SHT_CUDA_INFO"
	.sectionflags	@""
	.align	4


	//----- nvinfo : EIATTR_CUDA_API_VERSION
	.align		4
        /*0000*/ 	.byte	0x04, 0x37
        /*0002*/ 	.short	(.L_4390 - .L_4389)
.L_4389:
        /*0004*/ 	.word	0x00000082


	//----- nvinfo : EIATTR_KPARAM_INFO
	.align		4
.L_4390:
        /*0008*/ 	.byte	0x04, 0x17
        /*000a*/ 	.short	(.L_4392 - .L_4391)
.L_4391:
        /*000c*/ 	.word	0x00000000
        /*0010*/ 	.short	0x0006
        /*0012*/ 	.short	0x003b
        /*0014*/ 	.byte	0x00, 0xf0, 0x05, 0x00


	//----- nvinfo : EIATTR_KPARAM_INFO
	.align		4
.L_4392:
        /*0018*/ 	.byte	0x04, 0x17
        /*001a*/ 	.short	(.L_4394 - .L_4393)
.L_4393:
        /*001c*/ 	.word	0x00000000
        /*0020*/ 	.short	0x0005
        /*0022*/ 	.short	0x003a
        /*0024*/ 	.byte	0x00, 0xf0, 0x05, 0x00


	//----- nvinfo : EIATTR_KPARAM_INFO
	.align		4
.L_4394:
        /*0028*/ 	.byte	0x04, 0x17
        /*002a*/ 	.short	(.L_4396 - .L_4395)
.L_4395:
        /*002c*/ 	.word	0x00000000
        /*0030*/ 	.short	0x0004
        /*0032*/ 	.short	0x0039
        /*0034*/ 	.byte	0x00, 0xf0, 0x05, 0x00


	//----- nvinfo : EIATTR_KPARAM_INFO
	.align		4
.L_4396:
        /*0038*/ 	.byte	0x04, 0x17
        /*003a*/ 	.short	(.L_4398 - .L_4397)
.L_4397:
        /*003c*/ 	.word	0x00000000
        /*0040*/ 	.short	0x0003
        /*0042*/ 	.short	0x0038
        /*0044*/ 	.byte	0x00, 0xf0, 0x05, 0x00


	//----- nvinfo : EIATTR_KPARAM_INFO
	.align		4
.L_4398:
        /*0048*/ 	.byte	0x04, 0x17
        /*004a*/ 	.short	(.L_4400 - .L_4399)
.L_4399:
        /*004c*/ 	.word	0x00000000
        /*0050*/ 	.short	0x0002
        /*0052*/ 	.short	0x0018
        /*0054*/ 	.byte	0x00, 0xf0, 0x81, 0x00


	//----- nvinfo : EIATTR_KPARAM_INFO
	.align		4
.L_4400:
        /*0058*/ 	.byte	0x04, 0x17
        /*005a*/ 	.short	(.L_4402 - .L_4401)
.L_4401:
        /*005c*/ 	.word	0x00000000
        /*0060*/ 	.short	0x0001
        /*0062*/ 	.short	0x0008
        /*0064*/ 	.byte	0x00, 0xf0, 0x41, 0x00


	//----- nvinfo : EIATTR_KPARAM_INFO
	.align		4
.L_4402:
        /*0068*/ 	.byte	0x04, 0x17
        /*006a*/ 	.short	(.L_4404 - .L_4403)
.L_4403:
        /*006c*/ 	.word	0x00000000
        /*0070*/ 	.short	0x0000
        /*0072*/ 	.short	0x0000
        /*0074*/ 	.byte	0x00, 0xf0, 0x11, 0x00


	//----- nvinfo : EIATTR_SPARSE_MMA_MASK
	.align		4
.L_4404:
        /*0078*/ 	.byte	0x03, 0x50
        /*007a*/ 	.short	0x0000


	//----- nvinfo : EIATTR_MAXREG_COUNT
	.align		4
        /*007c*/ 	.byte	0x03, 0x1b
        /*007e*/ 	.short	0x00ff


	//----- nvinfo : EIATTR_MERCURY_ISA_VERSION
	.align		4
        /*0080*/ 	.byte	0x03, 0x5f
        /*0082*/ 	.short	0x0101


	//----- nvinfo : EIATTR_EXIT_INSTR_OFFSETS
	.align		4
        /*0084*/ 	.byte	0x04, 0x1c
        /*0086*/ 	.short	(.L_4406 - .L_4405)


	//   ....[0]....
.L_4405:
        /*0088*/ 	.word	0x00000d40


	//   ....[1]....
        /*008c*/ 	.word	0x00000da0


	//----- nvinfo : EIATTR_MAX_THREADS
	.align		4
.L_4406:
        /*0090*/ 	.byte	0x04, 0x05
        /*0092*/ 	.short	(.L_4408 - .L_4407)
.L_4407:
        /*0094*/ 	.word	0x00000080
        /*0098*/ 	.word	0x00000001
        /*009c*/ 	.word	0x00000001


	//----- nvinfo : EIATTR_CRS_STACK_SIZE
	.align		4
.L_4408:
        /*00a0*/ 	.byte	0x04, 0x1e
        /*00a2*/ 	.short	(.L_4410 - .L_4409)
.L_4409:
        /*00a4*/ 	.word	0x00000000


	//----- nvinfo : EIATTR_CBANK_PARAM_SIZE
	.align		4
.L_4410:
        /*00a8*/ 	.byte	0x03, 0x19
        /*00aa*/ 	.short	0x003c


	//----- nvinfo : EIATTR_PARAM_CBANK
	.align		4
        /*00ac*/ 	.byte	0x04, 0x0a
        /*00ae*/ 	.short	(.L_4412 - .L_4411)
	.align		4
.L_4411:
        /*00b0*/ 	.word	index@(.nv.constant0._ZN2at6native27unrolled_elementwise_kernelIZNS0_54_GLOBAL__N__d8c5977b_16_LinearAlgebra_cu_140f0503_289316addr_kernel_cudaERNS_14TensorIteratorERKN3c106ScalarES8_EUlbbbE0_St5arrayIPcLm4EELi4E23TrivialOffsetCalculatorILi3EjESD_ILi1EjENS0_6memory15LoadWithoutCastENSG_16StoreWithoutCastEEEviT_T0_T2_T3_T4_T5_)
        /*00b4*/ 	.short	0x0210
        /*00b6*/ 	.short	0x003c


	//----- nvinfo : EIATTR_SW_WAR
	.align		4
.L_4412:
        /*00b8*/ 	.byte	0x04, 0x36
        /*00ba*/ 	.short	(.L_4414 - .L_4413)
.L_4413:
        /*00bc*/ 	.word	0x00000008
.L_4414:


//--------------------- .nv.info._ZN2at6native29vectorized_elementwise_kernelILi2EZNS0_54_GLOBAL__N__d8c5977b_16_LinearAlgebra_cu_140f0503_289316addr_kernel_cudaERNS_14TensorIteratorERKN3c106ScalarES8_EUlbbbE0_St5arrayIPcLm4EEEEviT0_T1_ --------------------------
	.section	.nv.info._ZN2at6native29vectorized_elementwise_kernelILi2EZNS0_54_GLOBAL__N__d8c5977b_16_LinearAlgebra_cu_140f0503_289316addr_kernel_cudaERNS_14TensorIteratorERKN3c106ScalarES8_EUlbbbE0_St5arrayIPcLm4EEEEviT0_T1_,"",@"SHT_CUDA_INFO"
	.sectionflags	@""
	.align	4


	//----- nvinfo : EIATTR_CUDA_API_VERSION
	.align		4
        /*0000*/ 	.byte	0x04, 0x37
        /*0002*/ 	.short	(.L_4416 - .L_4415)
.L_4415:
        /*0004*/ 	.word	0x00000082


	//----- nvinfo : EIATTR_KPARAM_INFO
	.align		4
.L_4416:
        /*0008*/ 	.byte	0x04, 0x17
        /*000a*/ 	.short	(.L_4418 - .L_4417)
.L_4417:
        /*000c*/ 	.word	0x00000000
        /*0010*/ 	.short	0x0002
        /*0012*/ 	.short	0x0018
        /*0014*/ 	.byte	0x00, 0xf0, 0x81, 0x00


	//----- nvinfo : EIATTR_KPARAM_INFO
	.align		4
.L_4418:
        /*0018*/ 	.byte	0x04, 0x17
        /*001a*/ 	.short	(.L_4420 - .L_4419)
.L_4419:
        /*001c*/ 	.word	0x00000000
        /*0020*/ 	.short	0x0001
        /*0022*/ 	.short	0x0008
        /*0024*/ 	.byte	0x00, 0xf0, 0x41, 0x00


	//----- nvinfo : EIATTR_KPARAM_INFO
	.align		4
.L_4420:
        /*0028*/ 	.byte	0x04, 0x17
        /*002a*/ 	.short	(.L_4422 - .L_4421)
.L_4421:
        /*002c*/ 	.word	0x00000000
        /*0030*/ 	.short	0x0000
        /*0032*/ 	.short	0x0000
        /*0034*/ 	.byte	0x00, 0xf0, 0x11, 0x00


	//----- nvinfo : EIATTR_SPARSE_MMA_MASK
	.align		4
.L_4422:
        /*0038*/ 	.byte	0x03, 0x50
        /*003a*/ 	.short	0x0000


	//----- nvinfo : EIATTR_MAXREG_COUNT
	.align		4
        /*003c*/ 	.byte	0x03, 0x1b
        /*003e*/ 	.short	0x00ff


	//----- nvinfo : EIATTR_MERCURY_ISA_VERSION
	.align		4
        /*0040*/ 	.byte	0x03, 0x5f
        /*0042*/ 	.short	0x0101


	//----- nvinfo : EIATTR_EXIT_INSTR_OFFSETS
	.align		4
        /*0044*/ 	.byte	0x04, 0x1c
        /*0046*/ 	.short	(.L_4424 - .L_4423)


	//   ....[0]....
.L_4423:
        /*0048*/ 	.word	0x00000980


	//   ....[1]....
        /*004c*/ 	.word	0x000024d0


	//   ....[2]....
        /*0050*/ 	.word	0x00002530


	//----- nvinfo : EIATTR_MAX_THREADS
	.align		4
.L_4424:
        /*0054*/ 	.byte	0x04, 0x05
        /*0056*/ 	.short	(.L_4426 - .L_4425)
.L_4425:
        /*0058*/ 	.word	0x00000080
        /*005c*/ 	.word	0x00000001
        /*0060*/ 	.word	0x00000001


	//----- nvinfo : EIATTR_CRS_STACK_SIZE
	.align		4
.L_4426:
        /*0064*/ 	.byte	0x04, 0x1e
        /*0066*/ 	.short	(.L_4428 - .L_4427)
.L_4427:
        /*0068*/ 	.word	0x00000000


	//----- nvinfo : EIATTR_CBANK_PARAM_SIZE
	.align		4
.L_4428:
        /*006c*/ 	.byte	0x03, 0x19
        /*006e*/ 	.short	0x0038


	//----- nvinfo : EIATTR_PARAM_CBANK
	.align		4
        /*0070*/ 	.byte	0x04, 0x0a
        /*0072*/ 	.short	(.L_4430 - .L_4429)
	.align		4
.L_4429:
        /*0074*/ 	.word	index@(.nv.constant0._ZN2at6native29vectorized_elementwise_kernelILi2EZNS0_54_GLOBAL__N__d8c5977b_16_LinearAlgebra_cu_140f0503_289316addr_kernel_cudaERNS_14TensorIteratorERKN3c106ScalarES8_EUlbbbE0_St5arrayIPcLm4EEEEviT0_T1_)
        /*0078*/ 	.short	0x0210
        /*007a*/ 	.short	0x0038


	//----- nvinfo : EIATTR_SW_WAR
	.align		4
.L_4430:
        /*007c*/ 	.byte	0x04, 0x36
        /*007e*/ 	.short	(.L_4432 - .L_4431)
.L_4431:
        /*0080*/ 	.word	0x00000008
.L_4432:


//--------------------- .nv.info._ZN2at6native29vectorized_elementwise_kernelILi4EZNS0_54_GLOBAL__N__d8c5977b_16_LinearAlgebra_cu_140f0503_289316addr_kernel_cudaERNS_14TensorIteratorERKN3c106ScalarES8_EUlbbbE0_St5arrayIPcLm4EEEEviT0_T1_ --------------------------
	.section	.nv.info._ZN2at6native29vectorized_elementwise_kernelILi4EZNS0_54_GLOBAL__N__d8c5977b_16_LinearAlgebra_cu_140f0503_289316addr_kernel_cudaERNS_14TensorIteratorERKN3c106ScalarES8_EUlbbbE0_St5arrayIPcLm4EEEEviT0_T1_,"",@"SHT_CUDA_INFO"
	.sectionflags	@""
	.align	4


	//----- nvinfo : EIATTR_CUDA_API_VERSION
	.align		4
        /*0000*/ 	.byte	0x04, 0x37
        /*0002*/ 	.short	(.L_4434 - .L_4433)
.L_4433:
        /*0004*/ 	.word	0x00000082


	//----- nvinfo : EIATTR_KPARAM_INFO
	.align		4
.L_4434:
        /*0008*/ 	.byte	0x04, 0x17
        /*000a*/ 	.short	(.L_4436 - .L_4435)
.L_4435:
        /*000c*/ 	.word	0x00000000
        /*0010*/ 	.short	0x0002
        /*0012*/ 	.short	0x0018
        /*0014*/ 	.byte	0x00, 0xf0, 0x81, 0x00


	//----- nvinfo : EIATTR_KPARAM_INFO
	.align		4
.L_4436:
        /*0018*/ 	.byte	0x04, 0x17
        /*001a*/ 	.short	(.L_4438 - .L_4437)
.L_4437:
        /*001c*/ 	.word	0x00000000
        /*0020*/ 	.short	0x0001
        /*0022*/ 	.short	0x0008
        /*0024*/ 	.byte	0x00, 0xf0, 0x41, 0x00


	//----- nvinfo : EIATTR_KPARAM_INFO
	.align		4
.L_4438:
        /*0028*/ 	.byte	0x04, 0x17
        /*002a*/ 	.short	(.L_4440 - .L_4439)
.L_4439:
        /*002c*/ 	.word	0x00000000
        /*0030*/ 	.short	0x0000
        /*0032*/ 	.short	0x0000
        /*0034*/ 	.byte	0x00, 0xf0, 0x11, 0x00


	//----- nvinfo : EIATTR_SPARSE_MMA_MASK
	.align		4
.L_4440:
        /*0038*/ 	.byte	0x03, 0x50
        /*003a*/ 	.short	0x0000


	//----- nvinfo : EIATTR_MAXREG_COUNT
	.align		4
        /*003c*/ 	.byte	0x03, 0x1b
        /*003e*/ 	.short	0x00ff


	//----- nvinfo : EIATTR_MERCURY_ISA_VERSION
	.align		4
        /*0040*/ 	.byte	0x03, 0x5f
        /*0042*/ 	.short	0x0101


	//----- nvinfo : EIATTR_EXIT_INSTR_OFFSETS
	.align		4
        /*0044*/ 	.byte	0x04, 0x1c
        /*0046*/ 	.short	(.L_4442 - .L_4441)


	//   ....[0]....
.L_4441:
        /*0048*/ 	.word	0x00000940


	//   ....[1]....
        /*004c*/ 	.word	0x00002490


	//   ....[2]....
        /*0050*/ 	.word	0x000024f0


	//----- nvinfo : EIATTR_MAX_THREADS
	.align		4
.L_4442:
        /*0054*/ 	.byte	0x04, 0x05
        /*0056*/ 	.short	(.L_4444 - .L_4443)
.L_4443:
        /*0058*/ 	.word	0x00000080
        /*005c*/ 	.word	0x00000001
        /*0060*/ 	.word	0x00000001


	//----- nvinfo : EIATTR_CRS_STACK_SIZE
	.align		4
.L_4444:
        /*0064*/ 	.byte	0x04, 0x1e
        /*0066*/ 	.short	(.L_4446 - .L_4445)
.L_4445:
        /*0068*/ 	.word	0x00000000


	//----- nvinfo : EIATTR_CBANK_PARAM_SIZE
	.align		4
.L_4446:
        /*006c*/ 	.byte	0x03, 0x19
        /*006e*/ 	.short	0x0038


	//----- nvinfo : EIATTR_PARAM_CBANK
	.align		4
        /*0070*/ 	.byte	0x04, 0x0a
        /*0072*/ 	.short	(.L_4448 - .L_4447)
	.align		4
.L_4447:
        /*0074*/ 	.word	index@(.nv.constant0._ZN2at6native29vectorized_elementwise_kernelILi4EZNS0_54_GLOBAL__N__d8c5977b_16_LinearAlgebra_cu_140f0503_289316addr_kernel_cudaERNS_14TensorIteratorERKN3c106ScalarES8_EUlbbbE0_St5arrayIPcLm4EEEEviT0_T1_)
        /*0078*/ 	.short	0x0210
        /*007a*/ 	.short	0x0038


	//----- nvinfo : EIATTR_SW_WAR
	.align		4
.L_4448:
        /*007c*/ 	.byte	0x04, 0x36
        /*007e*/ 	.short	(.L_4450 - .L_4449)
.L_4449:
        /*0080*/ 	.word	0x00000008
.L_4450:


//--------------------- .nv.info._ZN2at6native29vectorized_elementwise_kernelILi8EZNS0_54_GLOBAL__N__d8c5977b_16_LinearAlgebra_cu_140f0503_289316addr_kernel_cudaERNS_14TensorIteratorERKN3c106ScalarES8_EUlbbbE0_St5arrayIPcLm4EEEEviT0_T1_ --------------------------
	.section	.nv.info._ZN2at6native29vectorized_elementwise_kernelILi8EZNS0_54_GLOBAL__N__d8c5977b_16_LinearAlgebra_cu_140f0503_289316addr_kernel_cudaERNS_14TensorIteratorERKN3c106ScalarES8_EUlbbbE0_St5arrayIPcLm4EEEEviT0_T1_,"",@"SHT_CUDA_INFO"
	.sectionflags	@""
	.align	4


	//----- nvinfo : EIATTR_CUDA_API_VERSION
	.align		4
        /*0000*/ 	.byte	0x04, 0x37
        /*0002*/ 	.short	(.L_4452 - .L_4451)
.L_4451:
        /*0004*/ 	.word	0x00000082


	//----- nvinfo : EIATTR_KPARAM_INFO
	.align		4
.L_4452:
        /*0008*/ 	.byte	0x04, 0x17
        /*000a*/ 	.short	(.L_4454 - .L_4453)
.L_4453:
        /*000c*/ 	.word	0x00000000
        /*0010*/ 	.short	0x0002
        /*0012*/ 	.short	0x0018
        /*0014*/ 	.byte	0x00, 0xf0, 0x81, 0x00


	//----- nvinfo : EIATTR_KPARAM_INFO
	.align		4
.L_4454:
        /*0018*/ 	.byte	0x04, 0x17
        /*001a*/ 	.short	(.L_4456 - .L_4455)
.L_4455:
        /*001c*/ 	.word	0x00000000
        /*0020*/ 	.short	0x0001
        /*0022*/ 	.short	0x0008
        /*0024*/ 	.byte	0x00, 0xf0, 0x41, 0x00


	//----- nvinfo : EIATTR_KPARAM_INFO
	.align		4
.L_4456:
        /*0028*/ 	.byte	0x04, 0x17
        /*002a*/ 	.short	(.L_4458 - .L_4457)
.L_4457:
        /*002c*/ 	.word	0x00000000
        /*0030*/ 	.short	0x0000
        /*0032*/ 	.short	0x0000
        /*0034*/ 	.byte	0x00, 0xf0, 0x11, 0x00


	//----- nvinfo : EIATTR_SPARSE_MMA_MASK
	.align		4
.L_4458:
        /*0038*/ 	.byte	0x03, 0x50
        /*003a*/ 	.short	0x0000


	//----- nvinfo : EIATTR_MAXREG_COUNT
	.align		4
        /*003c*/ 	.byte	0x03, 0x1b
        /*003e*/ 	.short	0x00ff


	//----- nvinfo : EIATTR_MERCURY_ISA_VERSION
	.align		4
        /*0040*/ 	.byte	0x03, 0x5f
        /*0042*/ 	.short	0x0101


	//----- nvinfo : EIATTR_EXIT_INSTR_OFFSETS
	.align		4
        /*0044*/ 	.byte	0x04, 0x1c
        /*0046*/ 	.short	(.L_4460 - .L_4459)


	//   ....[0]....
.L_4459:
        /*0048*/ 	.word	0x00000ac0


	//   ....[1]....
        /*004c*/ 	.word	0x00002610


	//   ....[2]....
        /*0050*/ 	.word	0x00002670


	//----- nvinfo : EIATTR_MAX_THREADS
	.align		4
.L_4460:
        /*0054*/ 	.byte	0x04, 0x05
        /*0056*/ 	.short	(.L_4462 - .L_4461)
.L_4461:
        /*0058*/ 	.word	0x00000080
        /*005c*/ 	.word	0x00000001
        /*0060*/ 	.word	0x00000001


	//----- nvinfo : EIATTR_CRS_STACK_SIZE
	.align		4
.L_4462:
        /*0064*/ 	.byte	0x04, 0x1e
        /*0066*/ 	.short	(.L_4464 - .L_4463)
.L_4463:
        /*0068*/ 	.word	0x00000000


	//----- nvinfo : EIATTR_CBANK_PARAM_SIZE
	.align		4
.L_4464:
        /*006c*/ 	.byte	0x03, 0x19
        /*006e*/ 	.short	0x0038


	//----- nvinfo : EIATTR_PARAM_CBANK
	.align		4
        /*0070*/ 	.byte	0x04, 0x0a
        /*0072*/ 	.short	(.L_4466 - .L_4465)
	.align		4
.L_4465:
        /*0074*/ 	.word	index@(.nv.constant0._ZN2at6native29vectorized_elementwise_kernelILi8EZNS0_54_GLOBAL__N__d8c5977b_16_LinearAlgebra_cu_140f0503_289316addr_kernel_cudaERNS_14TensorIteratorERKN3c106ScalarES8_EUlbbbE0_St5arrayIPcLm4EEEEviT0_T1_)
        /*0078*/ 	.short	0x0210
        /*007a*/ 	.short	0x0038


	//----- nvinfo : EIATTR_SW_WAR
	.align		4
.L_4466:
        /*007c*/ 	.byte	0x04, 0x36
        /*007e*/ 	.short	(.L_4468 - .L_4467)
.L_4467:
        /*0080*/ 	.word	0x00000008
.L_4468:


//--------------------- .nv.info._ZN2at6native18elementwise_kernelILi128ELi4EZNS0_15gpu_kernel_implIZNS0_54_GLOBAL__N__d8c5977b_16_LinearAlgebra_cu_140f0503_289316addr_kernel_cudaERNS_14TensorIteratorERKN3c106ScalarES9_EUlbbbE_EEvRNS_18TensorIteratorBaseERKT_EUliE_EEviT1_ --------------------------
	.section	.nv.info._ZN2at6native18elementwise_kernelILi128ELi4EZNS0_15gpu_kernel_implIZNS0_54_GLOBAL__N__d8c5977b_16_LinearAlgebra_cu_140f0503_289316addr_kernel_cudaERNS_14TensorIteratorERKN3c106ScalarES9_EUlbbbE_EEvRNS_18TensorIteratorBaseERKT_EUliE_EEviT1_,"",@"SHT_CUDA_INFO"
	.sectionflags	@""
	.align	4


	//----- nvinfo : EIATTR_CUDA_API_VERSION
	.align		4
        /*0000*/ 	.byte	0x04, 0x37
        /*0002*/ 	.short	(.L_4470 - .L_4469)
.L_4469:
        /*0004*/ 	.word	0x00000082


	//----- nvinfo : EIATTR_KPARAM_INFO
	.align		4
.L_4470:
        /*0008*/ 	.byte	0x04, 0x17
        /*000a*/ 	.short	(.L_4472 - .L_4471)
.L_4471:
        /*000c*/ 	.word	0x00000000
        /*0010*/ 	.short	0x0001
        /*0012*/ 	.short	0x0008
        /*0014*/ 	.byte	0x00, 0xf0, 0x01, 0x0c


	//----- nvinfo : EIATTR_KPARAM_INFO
	.align		4
.L_4472:
        /*0018*/ 	.byte	0x04, 0x17
        /*001a*/ 	.short	(.L_4474 - .L_4473)
.L_4473:
        /*001c*/ 	.word	0x00000000
        /*0020*/ 	.short	0x0000
        /*0022*/ 	.short	0x0000
        /*0024*/ 	.byte	0x00, 0xf0, 0x11, 0x00


	//----- nvinfo : EIATTR_SPARSE_MMA_MASK
	.align		4
.L_4474:
        /*0028*/ 	.byte	0x03, 0x50
        /*002a*/ 	.short	0x0000


	//----- nvinfo : EIATTR_MAXREG_COUNT
	.align		4
        /*002c*/ 	.byte	0x03, 0x1b
        /*002e*/ 	.short	0x0080


	//----- nvinfo : EIATTR_EXTERNS
	.align		4
        /*0030*/ 	.byte	0x04, 0x0f
        /*0032*/ 	.short	(.L_4476 - .L_4475)


	//   ....[0]....
	.align		4
.L_4475:
        /*0034*/ 	.word	index@(__assertfail)


	//----- nvinfo : EIATTR_MERCURY_ISA_VERSION
	.align		4
.L_4476:
        /*0038*/ 	.byte	0x03, 0x5f
        /*003a*/ 	.short	0x0101


	//----- nvinfo : EIATTR_SYSCALL_OFFSETS
	.align		4
        /*003c*/ 	.byte	0x04, 0x46
        /*003e*/ 	.short	(.L_4478 - .L_4477)


	//   ....[0]....
.L_4477:
        /*0040*/ 	.word	0x00001860


	//   ....[1]....
        /*0044*/ 	.word	0x00002830


	//   ....[2]....
        /*0048*/ 	.word	0x00003780


	//   ....[3]....
        /*004c*/ 	.word	0x00004620


	//   ....[4]....
        /*0050*/ 	.word	0x00005eb0


	//   ....[5]....
        /*0054*/ 	.word	0x00006e80


	//   ....[6]....
        /*0058*/ 	.word	0x00007dd0


	//   ....[7]....
        /*005c*/ 	.word	0x00008c70


	//   ....[8]....
        /*0060*/ 	.word	0x0000a4f0


	//   ....[9]....
        /*0064*/ 	.word	0x0000b4c0


	//   ....[10]....
        /*0068*/ 	.word	0x0000c410


	//   ....[11]....
        /*006c*/ 	.word	0x0000d2b0


	//   ....[12]....
        /*0070*/ 	.word	0x0000eb20


	//   ....[13]....
        /*0074*/ 	.word	0x0000faf0


	//   ....[14]....
        /*0078*/ 	.word	0x00010a40


	//   ....[15]....
        /*007c*/ 	.word	0x000118e0


	//----- nvinfo : EIATTR_EXIT_INSTR_OFFSETS
	.align		4
.L_4478:
        /*0080*/ 	.byte	0x04, 0x1c
        /*0082*/ 	.short	(.L_4480 - .L_4479)


	//   ....[0]....
.L_4479:
        /*0084*/ 	.word	0x0000d350


	//   ....[1]....
        /*0088*/ 	.word	0x00010bf0


	//   ....[2]....
        /*008c*/ 	.word	0x00010c10


	//   ....[3]....
        /*0090*/ 	.word	0x00010ca0


	//   ....[4]....
        /*0094*/ 	.word	0x00010cc0


	//   ....[5]....
        /*0098*/ 	.word	0x00010ce0


	//   ....[6]....
        /*009c*/ 	.word	0x00010d70


	//   ....[7]....
        /*00a0*/ 	.word	0x00010db0


	//   ....[8]....
        /*00a4*/ 	.word	0x00010e50


	//   ....[9]....
        /*00a8*/ 	.word	0x00010ea0


	//   ....[10]....
        /*00ac*/ 	.word	0x00010ed0


	//   ....[11]....
        /*00b0*/ 	.word	0x00010f70


	//   ....[12]....
        /*00b4*/ 	.word	0x00010fb0


	//   ....[13]....
        /*00b8*/ 	.word	0x00011140


	//   ....[14]....
        /*00bc*/ 	.word	0x000112a0


	//   ....[15]....
        /*00c0*/ 	.word	0x000112e0


	//   ....[16]....
        /*00c4*/ 	.word	0x00011380


	//   ....[17]....
        /*00c8*/ 	.word	0x00011500


	//   ....[18]....
        /*00cc*/ 	.word	0x00011680


	//   ....[19]....
        /*00d0*/ 	.word	0x000117e0


	//   ....[20]....
        /*00d4*/ 	.word	0x000118f0


	//   ....[21]....
        /*00d8*/ 	.word	0x00011920


	//   ....[22]....
        /*00dc*/ 	.word	0x00011940


	//----- nvinfo : EIATTR_MAX_THREADS
	.align		4
.L_4480:
        /*00e0*/ 	.byte	0x04, 0x05
        /*00e2*/ 	.short	(.L_4482 - .L_4481)
.L_4481:
        /*00e4*/ 	.word	0x00000080
        /*00e8*/ 	.word	0x00000001
        /*00ec*/ 	.word	0x00000001


	//----- nvinfo : EIATTR_CRS_STACK_SIZE
	.align		4
.L_4482:
        /*00f0*/ 	.byte	0x04, 0x1e
        /*00f2*/ 	.short	(.L_4484 - .L_4483)
.L_4483:
        /*00f4*/ 	.word	0x00000000


	//----- nvinfo : EIATTR_CBANK_PARAM_SIZE
	.align		4
.L_4484:
        /*00f8*/ 	.byte	0x03, 0x19
        /*00fa*/ 	.short	0x0308


	//----- nvinfo : EIATTR_PARAM_CBANK
	.align		4
        /*00fc*/ 	.byte	0x04, 0x0a
        /*00fe*/ 	.short	(.L_4486 - .L_4485)
	.align		4
.L_4485:
        /*0100*/ 	.word	index@(.nv.constant0._ZN2at6native18elementwise_kernelILi128ELi4EZNS0_15gpu_kernel_implIZNS0_54_GLOBAL__N__d8c5977b_16_LinearAlgebra_cu_140f0503_289316addr_kernel_cudaERNS_14TensorIteratorERKN3c106ScalarES9_EUlbbbE_EEvRNS_18TensorIteratorBaseERKT_EUliE_EEviT1_)
        /*0104*/ 	.short	0x0210
        /*0106*/ 	.short	0x0308


	//----- nvinfo : EIATTR_SW_WAR
	.align		4
.L_4486:
        /*0108*/ 	.byte	0x04, 0x36
        /*010a*/ 	.short	(.L_4488 - .L_4487)
.L_4487:
        /*010c*/ 	.word	0x00000008
.L_4488:


//--------------------- .nv.info._ZN2at6native27unrolled_elementwise_kernelIZNS0_54_GLOBAL__N__d8c5977b_16_LinearAlgebra_cu_140f0503_289316addr_kernel_cudaERNS_14TensorIteratorERKN3c106ScalarES8_EUlbbbE_St5arrayIPcLm4EELi4E23TrivialOffsetCalculatorILi3EjESD_ILi1EjENS0_6memory12LoadWithCastILi3EEENSG_13StoreWithCastILi1EEEEEviT_T0_T2_T3_T4_T5_ --------------------------
	.section	.nv.info._ZN2at6native27unrolled_elementwise_kernelIZNS0_54_GLOBAL__N__d8c5977b_16_LinearAlgebra_cu_140f0503_289316addr_kernel_cudaERNS_14TensorIteratorERKN3c106ScalarES8_EUlbbbE_St5arrayIPcLm4EELi4E23TrivialOffsetCalculatorILi3EjESD_ILi1EjENS0_6memory12LoadWithCastILi3EEENSG_13StoreWithCastILi1EEEEEviT_T0_T2_T3_T4_T5_,"",@"SHT_CUDA_INFO"
	.sectionflags	@""
	.align	4


	//----- nvinfo : EIATTR_CUDA_API_VERSION
	.align		4
        /*0000*/ 	.byte	0x04, 0x37
        /*0002*/ 	.short	(.L_4490 - .L_4489)
.L_4489:
        /*0004*/ 	.word	0x00000082


	//----- nvinfo : EIATTR_KPARAM_INFO
	.align		4
.L_4490:
        /*0008*/ 	.byte	0x04, 0x17
        /*000a*/ 	.short	(.L_4492 - .L_4491)
.L_4491:
        /*000c*/ 	.word	0x00000000
        /*0010*/ 	.short	0x0006
        /*0012*/ 	.short	0x004c
        /*0014*/ 	.byte	0x00, 0xf0, 0x21, 0x00


	//----- nvinfo : EIATTR_KPARAM_INFO
	.align		4
.L_4492:
        /*0018*/ 	.byte	0x04, 0x17
        /*001a*/ 	.short	(.L_4494 - .L_4493)
.L_4493:
        /*001c*/ 	.word	0x00000000
        /*0020*/ 	.short	0x0005
        /*0022*/ 	.short	0x003c
        /*0024*/ 	.byte	0x00, 0xf0, 0x41, 0x00


	//----- nvinfo : EIATTR_KPARAM_INFO
	.align		4
.L_4494:
        /*0028*/ 	.byte	0x04, 0x17
        /*002a*/ 	.short	(.L_4496 - .L_4495)
.L_4495:
        /*002c*/ 	.word	0x00000000
        /*0030*/ 	.short	0x0004
        /*0032*/ 	.short	0x0039
        /*0034*/ 	.byte	0x00, 0xf0, 0x05, 0x00


	//----- nvinfo : EIATTR_KPARAM_INFO
	.align		4
.L_4496:
        /*0038*/ 	.byte	0x04, 0x17
        /*003a*/ 	.short	(.L_4498 - .L_4497)
.L_4497:
        /*003c*/ 	.word	0x00000000
        /*0040*/ 	.short	0x0003
        /*0042*/ 	.short	0x0038
        /*0044*/ 	.byte	0x00, 0xf0, 0x05, 0x00


	//----- nvinfo : EIATTR_KPARAM_INFO
	.align		4
.L_4498:
        /*0048*/ 	.byte	0x04, 0x17
        /*004a*/ 	.short	(.L_4500 - .L_4499)
.L_4499:
        /*004c*/ 	.word	0x00000000
        /*0050*/ 	.short	0x0002
        /*0052*/ 	.short	0x0018
        /*0054*/ 	.byte	0x00, 0xf0, 0x81, 0x00


	//----- nvinfo : EIATTR_KPARAM_INFO
	.align		4
.L_4500:
        /*0058*/ 	.byte	0x04, 0x17
        /*005a*/ 	.short	(.L_4502 - .L_4501)
.L_4501:
        /*005c*/ 	.word	0x00000000
        /*0060*/ 	.short	0x0001
        /*0062*/ 	.short	0x0008
        /*0064*/ 	.byte	0x00, 0xf0, 0x41, 0x00


	//----- nvinfo : EIATTR_KPARAM_INFO
	.align		4
.L_4502:
        /*0068*/ 	.byte	0x04, 0x17
        /*006a*/ 	.short	(.L_4504 - .L_4503)
.L_4503:
        /*006c*/ 	.word	0x00000000
        /*0070*/ 	.short	0x0000
        /*0072*/ 	.short	0x0000
        /*0074*/ 	.byte	0x00, 0xf0, 0x11, 0x00


	//----- nvinfo : EIATTR_SPARSE_MMA_MASK
	.align		4
.L_4504:
        /*0078*/ 	.byte	0x03, 0x50
        /*007a*/ 	.short	0x0000


	//----- nvinfo : EIATTR_MAXREG_COUNT
	.align		4
        /*007c*/ 	.byte	0x03, 0x1b
        /*007e*/ 	.short	0x00ff


	//----- nvinfo : EIATTR_EXTERNS
	.align		4
        /*0080*/ 	.byte	0x04, 0x0f
        /*0082*/ 	.short	(.L_4506 - .L_4505)


	//   ....[0]....
	.align		4
.L_4505:
        /*0084*/ 	.word	index@(__assertfail)


	//----- nvinfo : EIATTR_MERCURY_ISA_VERSION
	.align		4
.L_4506:
        /*0088*/ 	.byte	0x03, 0x5f
        /*008a*/ 	.short	0x0101


	//----- nvinfo : EIATTR_SYSCALL_OFFSETS
	.align		4
        /*008c*/ 	.byte	0x04, 0x46
        /*008e*/ 	.short	(.L_4508 - .L_4507)


	//   ....[0]....
.L_4507:
        /*0090*/ 	.word	0x00000270


	//   ....[1]....
        /*0094*/ 	.word	0x00001250


	//   ....[2]....
        /*0098*/ 	.word	0x000021b0


	//   ....[3]....
        /*009c*/ 	.word	0x00002450


	//   ....[4]....
        /*00a0*/ 	.word	0x00003440


	//   ....[5]....
        /*00a4*/ 	.word	0x000043a0


	//   ....[6]....
        /*00a8*/ 	.word	0x00004660


	//   ....[7]....
        /*00ac*/ 	.word	0x00005650


	//   ....[8]....
        /*00b0*/ 	.word	0x000065c0


	//   ....[9]....
        /*00b4*/ 	.word	0x00006870


	//   ....[10]....
        /*00b8*/ 	.word	0x00007860


	//   ....[11]....
        /*00bc*/ 	.word	0x000087d0


	//   ....[12]....
        /*00c0*/ 	.word	0x000098a0


	//   ....[13]....
        /*00c4*/ 	.word	0x0000a770


	//   ....[14]....
        /*00c8*/ 	.word	0x0000b620


	//   ....[15]....
        /*00cc*/ 	.word	0x0000c4d0


	//----- nvinfo : EIATTR_EXIT_INSTR_OFFSETS
	.align		4
.L_4508:
        /*00d0*/ 	.byte	0x04, 0x1c
        /*00d2*/ 	.short	(.L_4510 - .L_4509)


	//   ....[0]....
.L_4509:
        /*00d4*/ 	.word	0x0000b6b0


	//   ....[1]....
        /*00d8*/ 	.word	0x0000b7e0


	//   ....[2]....
        /*00dc*/ 	.word	0x0000b800


	//   ....[3]....
        /*00e0*/ 	.word	0x0000b890


	//   ....[4]....
        /*00e4*/ 	.word	0x0000b8b0


	//   ....[5]....
        /*00e8*/ 	.word	0x0000b8d0


	//   ....[6]....
        /*00ec*/ 	.word	0x0000b960


	//   ....[7]....
        /*00f0*/ 	.word	0x0000b9a0


	//   ....[8]....
        /*00f4*/ 	.word	0x0000ba40


	//   ....[9]....
        /*00f8*/ 	.word	0x0000ba90


	//   ....[10]....
        /*00fc*/ 	.word	0x0000bac0


	//   ....[11]....
        /*0100*/ 	.word	0x0000bb60


	//   ....[12]....
        /*0104*/ 	.word	0x0000bba0


	//   ....[13]....
        /*0108*/ 	.word	0x0000bd30


	//   ....[14]....
        /*010c*/ 	.word	0x0000be90


	//   ....[15]....
        /*0110*/ 	.word	0x0000bed0


	//   ....[16]....
        /*0114*/ 	.word	0x0000bf70


	//   ....[17]....
        /*0118*/ 	.word	0x0000c0f0


	//   ....[18]....
        /*011c*/ 	.word	0x0000c270


	//   ....[19]....
        /*0120*/ 	.word	0x0000c3d0


	//   ....[20]....
        /*0124*/ 	.word	0x0000c4e0


	//   ....[21]....
        /*0128*/ 	.word	0x0000c510


	//   ....[22]....
        /*012c*/ 	.word	0x0000c530


	//----- nvinfo : EIATTR_MAX_THREADS
	.align		4
.L_4510:
        /*0130*/ 	.byte	0x04, 0x05
        /*0132*/ 	.short	(.L_4512 - .L_4511)
.L_4511:
        /*0134*/ 	.word	0x00000080
        /*0138*/ 	.word	0x00000001
        /*013c*/ 	.word	0x00000001


	//----- nvinfo : EIATTR_CRS_STACK_SIZE
	.align		4
.L_4512:
        /*0140*/ 	.byte	0x04, 0x1e
        /*0142*/ 	.short	(.L_4514 - .L_4513)
.L_4513:
        /*0144*/ 	.word	0x00000000


	//----- nvinfo : EIATTR_CBANK_PARAM_SIZE
	.align		4
.L_4514:
        /*0148*/ 	.byte	0x03, 0x19
        /*014a*/ 	.short	0x0054


	//----- nvinfo : EIATTR_PARAM_CBANK
	.align		4
        /*014c*/ 	.byte	0x04, 0x0a
        /*014e*/ 	.short	(.L_4516 - .L_4515)
	.align		4
.L_4515:
        /*0150*/ 	.word	index@(.nv.constant0._ZN2at6native27unrolled_elementwise_kernelIZNS0_54_GLOBAL__N__d8c5977b_16_LinearAlgebra_cu_140f0503_289316addr_kernel_cudaERNS_14TensorIteratorERKN3c106ScalarES8_EUlbbbE_St5arrayIPcLm4EELi4E23TrivialOffsetCalculatorILi3EjESD_ILi1EjENS0_6memory12LoadWithCastILi3EEENSG_13StoreWithCastILi1EEEEEviT_T0_T2_T3_T4_T5_)
        /*0154*/ 	.short	0x0210
        /*0156*/ 	.short	0x0054


	//----- nvinfo : EIATTR_SW_WAR
	.align		4
.L_4516:
        /*0158*/ 	.byte	0x04, 0x36
        /*015a*/ 	.short	(.L_4518 - .L_4517)
.L_4517:
        /*015c*/ 	.word	0x00000008
.L_4518:


//--------------------- .nv.info._ZN2at6native18elementwise_kernelILi128ELi4EZNS0_22gpu_kernel_impl_nocastIZNS0_54_GLOBAL__N__d8c5977b_16_LinearAlgebra_cu_140f0503_289316addr_kernel_cudaERNS_14TensorIteratorERKN3c106ScalarES9_EUlbbbE_EEvRNS_18TensorIteratorBaseERKT_EUliE_EEviT1_ --------------------------
	.section	.nv.info._ZN2at6native18elementwise_kernelILi128ELi4EZNS0_22gpu_kernel_impl_nocastIZNS0_54_GLOBAL__N__d8c5977b_16_LinearAlgebra_cu_140f0503_289316addr_kernel_cudaERNS_14TensorIteratorERKN3c106ScalarES9_EUlbbbE_EEvRNS_18TensorIteratorBaseERKT_EUliE_EEviT1_,"",@"SHT_CUDA_INFO"
	.sectionflags	@""
	.align	4


	//----- nvinfo : EIATTR_CUDA_API_VERSION
	.align		4
        /*0000*/ 	.byte	0x04, 0x37
        /*0002*/ 	.short	(.L_4520 - .L_4519)
.L_4519:
        /*0004*/ 	.word	0x00000082


	//----- nvinfo : EIATTR_KPARAM_INFO
	.align		4
.L_4520:
        /*0008*/ 	.byte	0x04, 0x17
        /*000a*/ 	.short	(.L_4522 - .L_4521)
.L_4521:
        /*000c*/ 	.word	0x00000000
        /*0010*/ 	.short	0x0001
        /*0012*/ 	.short	0x0008
        /*0014*/ 	.byte	0x00, 0xf0, 0xe1, 0x0b


	//----- nvinfo : EIATTR_KPARAM_INFO
	.align		4
.L_4522:
        /*0018*/ 	.byte	0x04, 0x17
        /*001a*/ 	.short	(.L_4524 - .L_4523)
.L_4523:
        /*001c*/ 	.word	0x00000000
        /*0020*/ 	.short	0x0000
        /*0022*/ 	.short	0x0000
        /*0024*/ 	.byte	0x00, 0xf0, 0x11, 0x00


	//----- nvinfo : EIATTR_SPARSE_MMA_MASK
	.align		4
.L_4524:
        /*0028*/ 	.byte	0x03, 0x50
        /*002a*/ 	.short	0x0000


	//----- nvinfo : EIATTR_MAXREG_COUNT
	.align		4
        /*002c*/ 	.byte	0x03, 0x1b
        /*002e*/ 	.short	0x0080


	//----- nvinfo : EIATTR_MERCURY_ISA_VERSION
	.align		4
        /*0030*/ 	.byte	0x03, 0x5f
        /*0032*/ 	.short	0x0101


	//----- nvinfo : EIATTR_EXIT_INSTR_OFFSETS
	.align		4
        /*0034*/ 	.byte	0x04, 0x1c
        /*0036*/ 	.short	(.L_4526 - .L_4525)


	//   ....[0]....
.L_4525:
        /*0038*/ 	.word	0x00004690


	//   ....[1]....
        /*003c*/ 	.word	0x00005db0


	//----- nvinfo : EIATTR_MAX_THREADS
	.align		4
.L_4526:
        /*0040*/ 	.byte	0x04, 0x05
        /*0042*/ 	.short	(.L_4528 - .L_4527)
.L_4527:
        /*0044*/ 	.word	0x00000080
        /*0048*/ 	.word	0x00000001
        /*004c*/ 	.word	0x00000001


	//----- nvinfo : EIATTR_CRS_STACK_SIZE
	.align		4
.L_4528:
        /*0050*/ 	.byte	0x04, 0x1e
        /*0052*/ 	.short	(.L_4530 - .L_4529)
.L_4529:
        /*0054*/ 	.word	0x00000000


	//----- nvinfo : EIATTR_CBANK_PARAM_SIZE
	.align		4
.L_4530:
        /*0058*/ 	.byte	0x03, 0x19
        /*005a*/ 	.short	0x0300


	//----- nvinfo : EIATTR_PARAM_CBANK
	.align		4
        /*005c*/ 	.byte	0x04, 0x0a
        /*005e*/ 	.short	(.L_4532 - .L_4531)
	.align		4
.L_4531:
        /*0060*/ 	.word	index@(.nv.constant0._ZN2at6native18elementwise_kernelILi128ELi4EZNS0_22gpu_kernel_impl_nocastIZNS0_54_GLOBAL__N__d8c5977b_16_LinearAlgebra_cu_140f0503_289316addr_kernel_cudaERNS_14TensorIteratorERKN3c106ScalarES9_EUlbbbE_EEvRNS_18TensorIteratorBaseERKT_EUliE_EEviT1_)
        /*0064*/ 	.short	0x0210
        /*0066*/ 	.short	0x0300


	//----- nvinfo : EIATTR_SW_WAR
	.align		4
.L_4532:
        /*0068*/ 	.byte	0x04, 0x36
        /*006a*/ 	.short	(.L_4534 - .L_4533)
.L_4533:
        /*006c*/ 	.word	0x00000008
.L_4534:


//--------------------- .nv.info._ZN2at6native27unrolled_elementwise_kernelIZNS0_54_GLOBAL__N__d8c5977b_16_LinearAlgebra_cu_140f0503_289316addr_kernel_cudaERNS_14TensorIteratorERKN3c106ScalarES8_EUlbbbE_St5arrayIPcLm4EELi4E23TrivialOffsetCalculatorILi3EjESD_ILi1EjENS0_6memory15LoadWithoutCastENSG_16StoreWithoutCastEEEviT_T0_T2_T3_T4_T5_ --------------------------
	.section	.nv.info._ZN2at6native27unrolled_elementwise_kernelIZNS0_54_GLOBAL__N__d8c5977b_16_LinearAlgebra_cu_140f0503_289316addr_kernel_cudaERNS_14TensorIteratorERKN3c106ScalarES8_EUlbbbE_St5arrayIPcLm4EELi4E23TrivialOffsetCalculatorILi3EjESD_ILi1EjENS0_6memory15LoadWithoutCastENSG_16StoreWithoutCastEEEviT_T0_T2_T3_T4_T5_,"",@"SHT_CUDA_INFO"
	.sectionflags	@""
	.align	4


	//----- nvinfo : EIATTR_CUDA_API_VERSION
	.align		4
        /*0000*/ 	.byte	0x04, 0x37
        /*0002*/ 	.short	(.L_4536 - .L_4535)
.L_4535:
        /*0004*/ 	.word	0x00000082


	//----- nvinfo : EIATTR_KPARAM_INFO
	.align		4
.L_4536:
        /*0008*/ 	.byte	0x04, 0x17
        /*000a*/ 	.short	(.L_4538 - .L_4537)
.L_4537:
        /*000c*/ 	.word	0x00000000
        /*0010*/ 	.short	0x0006
        /*0012*/ 	.short	0x003b
        /*0014*/ 	.byte	0x00, 0xf0, 0x05, 0x00


	//----- nvinfo : EIATTR_KPARAM_INFO
	.align		4
.L_4538:
        /*0018*/ 	.byte	0x04, 0x17
        /*001a*/ 	.short	(.L_4540 - .L_4539)
.L_4539:
        /*001c*/ 	.word	0x00000000
        /*0020*/ 	.short	0x0005
        /*0022*/ 	.short	0x003a
        /*0024*/ 	.byte	0x00, 0xf0, 0x05, 0x00


	//----- nvinfo : EIATTR_KPARAM_INFO
	.align		4
.L_4540:
        /*0028*/ 	.byte	0x04, 0x17
        /*002a*/ 	.short	(.L_4542 - .L_4541)
.L_4541:
        /*002c*/ 	.word	0x00000000
        /*0030*/ 	.short	0x0004
        /*0032*/ 	.short	0x0039
        /*0034*/ 	.byte	0x00, 0xf0, 0x05, 0x00


	//----- nvinfo : EIATTR_KPARAM_INFO
	.align		4
.L_4542:
        /*0038*/ 	.byte	0x04, 0x17
        /*003a*/ 	.short	(.L_4544 - .L_4543)
.L_4543:
        /*003c*/ 	.word	0x00000000
        /*0040*/ 	.short	0x0003
        /*0042*/ 	.short	0x0038
        /*0044*/ 	.byte	0x00, 0xf0, 0x05, 0x00


	//----- nvinfo : EIATTR_KPARAM_INFO
	.align		4
.L_4544:
        /*0048*/ 	.byte	0x04, 0x17
        /*004a*/ 	.short	(.L_4546 - .L_4545)
.L_4545:
        /*004c*/ 	.word	0x00000000
        /*0050*/ 	.short	0x0002
        /*0052*/ 	.short	0x0018
        /*0054*/ 	.byte	0x00, 0xf0, 0x81, 0x00


	//----- nvinfo : EIATTR_KPARAM_INFO
	.align		4
.L_4546:
        /*0058*/ 	.byte	0x04, 0x17
        /*005a*/ 	.short	(.L_4548 - .L_4547)
.L_4547:
        /*005c*/ 	.word	0x00000000
        /*0060*/ 	.short	0x0001
        /*0062*/ 	.short	0x0008
        /*0064*/ 	.byte	0x00, 0xf0, 0x41, 0x00


	//----- nvinfo : EIATTR_KPARAM_INFO
	.align		4
.L_4548:
        /*0068*/ 	.byte	0x04, 0x17
        /*006a*/ 	.short	(.L_4550 - .L_4549)
.L_4549:
        /*006c*/ 	.word	0x00000000
        /*0070*/ 	.short	0x0000
        /*0072*/ 	.short	0x0000
        /*0074*/ 	.byte	0x00, 0xf0, 0x11, 0x00


	//----- nvinfo : EIATTR_SPARSE_MMA_MASK
	.align		4
.L_4550:
        /*0078*/ 	.byte	0x03, 0x50
        /*007a*/ 	.short	0x0000


	//----- nvinfo : EIATTR_MAXREG_COUNT
	.align		4
        /*007c*/ 	.byte	0x03, 0x1b
        /*007e*/ 	.short	0x00ff


	//----- nvinfo : EIATTR_MERCURY_ISA_VERSION
	.align		4
        /*0080*/ 	.byte	0x03, 0x5f
        /*0082*/ 	.short	0x0101


	//----- nvinfo : EIATTR_EXIT_INSTR_OFFSETS
	.align		4
        /*0084*/ 	.byte	0x04, 0x1c
        /*0086*/ 	.short	(.L_4552 - .L_4551)


	//   ....[0]....
.L_4551:
        /*0088*/ 	.word	0x00000710


	//   ....[1]....
        /*008c*/ 	.word	0x000007a0


	//----- nvinfo : EIATTR_MAX_THREADS
	.align		4
.L_4552:
        /*0090*/ 	.byte	0x04, 0x05
        /*0092*/ 	.short	(.L_4554 - .L_4553)
.L_4553:
        /*0094*/ 	.word	0x00000080
        /*0098*/ 	.word	0x00000001
        /*009c*/ 	.word	0x00000001


	//----- nvinfo : EIATTR_CRS_STACK_SIZE
	.align		4
.L_4554:
        /*00a0*/ 	.byte	0x04, 0x1e
        /*00a2*/ 	.short	(.L_4556 - .L_4555)
.L_4555:
        /*00a4*/ 	.word	0x00000000


	//----- nvinfo : EIATTR_CBANK_PARAM_SIZE
	.align		4
.L_4556:
        /*00a8*/ 	.byte	0x03, 0x19
        /*00aa*/ 	.short	0x003c


	//----- nvinfo : EIATTR_PARAM_CBANK
	.align		4
        /*00ac*/ 	.byte	0x04, 0x0a
        /*00ae*/ 	.short	(.L_4558 - .L_4557)
	.align		4
.L_4557:
        /*00b0*/ 	.word	index@(.nv.constant0._ZN2at6native27unrolled_elementwise_kernelIZNS0_54_GLOBAL__N__d8c5977b_16_LinearAlgebra_cu_140f0503_289316addr_kernel_cudaERNS_14TensorIteratorERKN3c106ScalarES8_EUlbbbE_St5arrayIPcLm4EELi4E23TrivialOffsetCalculatorILi3EjESD_ILi1EjENS0_6memory15LoadWithoutCastENSG_16StoreWithoutCastEEEviT_T0_T2_T3_T4_T5_)
        /*00b4*/ 	.short	0x0210
        /*00b6*/ 	.short	0x003c


	//----- nvinfo : EIATTR_SW_WAR
	.align		4
.L_4558:
        /*00b8*/ 	.byte	0x04, 0x36
        /*00ba*/ 	.short	(.L_4560 - .L_4559)
.L_4559:
        /*00bc*/ 	.word	0x00000008
.L_4560:


//--------------------- .nv.info._ZN2at6native29vectorized_elementwise_kernelILi2EZNS0_54_GLOBAL__N__d8c5977b_16_LinearAlgebra_cu_140f0503_289316addr_kernel_cudaERNS_14TensorIteratorERKN3c106ScalarES8_EUlbbbE_St5arrayIPcLm4EEEEviT0_T1_ --------------------------
	.section	.nv.info._ZN2at6native29vectorized_elementwise_kernelILi2EZNS0_54_GLOBAL__N__d8c5977b_16_LinearAlgebra_cu_140f0503_289316addr_kernel_cudaERNS_14TensorIteratorERKN3c106ScalarES8_EUlbbbE_St5arrayIPcLm4EEEEviT0_T1_,"",@"SHT_CUDA_INFO"
	.sectionflags	@""
	.align	4


	//----- nvinfo : EIATTR_CUDA_API_VERSION
	.align		4
        /*0000*/ 	.byte	0x04, 0x37
        /*0002*/ 	.short	(.L_4562 - .L_4561)
.L_4561:
        /*0004*/ 	.word	0x00000082


	//----- nvinfo : EIATTR_KPARAM_INFO
	.align		4
.L_4562:
        /*0008*/ 	.byte	0x04, 0x17
        /*000a*/ 	.short	(.L_4564 - .L_4563)
.L_4563:
        /*000c*/ 	.word	0x00000000
        /*0010*/ 	.short	0x0002
        /*0012*/ 	.short	0x0018
        /*0014*/ 	.byte	0x00, 0xf0, 0x81, 0x00


	//----- nvinfo : EIATTR_KPARAM_INFO
	.align		4
.L_4564:
        /*0018*/ 	.byte	0x04, 0x17
        /*001a*/ 	.short	(.L_4566 - .L_4565)
.L_4565:
        /*001c*/ 	.word	0x00000000
        /*0020*/ 	.short	0x0001
        /*0022*/ 	.short	0x0008
        /*0024*/ 	.byte	0x00, 0xf0, 0x41, 0x00


	//----- nvinfo : EIATTR_KPARAM_INFO
	.align		4
.L_4566:
        /*0028*/ 	.byte	0x04, 0x17
        /*002a*/ 	.short	(.L_4568 - .L_4567)
.L_4567:
        /*002c*/ 	.word	0x00000000
        /*0030*/ 	.short	0x0000
        /*0032*/ 	.short	0x0000
        /*0034*/ 	.byte	0x00, 0xf0, 0x11, 0x00


	//----- nvinfo : EIATTR_SPARSE_MMA_MASK
	.align		4
.L_4568:
        /*0038*/ 	.byte	0x03, 0x50
        /*003a*/ 	.short	0x0000


	//----- nvinfo : EIATTR_MAXREG_COUNT
	.align		4
        /*003c*/ 	.byte	0x03, 0x1b
        /*003e*/ 	.short	0x00ff


	//----- nvinfo : EIATTR_MERCURY_ISA_VERSION
	.align		4
        /*0040*/ 	.byte	0x03, 0x5f
        /*0042*/ 	.short	0x0101


	//----- nvinfo : EIATTR_EXIT_INSTR_OFFSETS
	.align		4
        /*0044*/ 	.byte	0x04, 0x1c
        /*0046*/ 	.short	(.L_4570 - .L_4569)


	//   ....[0]....
.L_4569:
        /*0048*/ 	.word	0x00000560


	//   ....[1]....
        /*004c*/ 	.word	0x00001460


	//   ....[2]....
        /*0050*/ 	.word	0x000014d0


	//----- nvinfo : EIATTR_MAX_THREADS
	.align		4
.L_4570:
        /*0054*/ 	.byte	0x04, 0x05
        /*0056*/ 	.short	(.L_4572 - .L_4571)
.L_4571:
        /*0058*/ 	.word	0x00000080
        /*005c*/ 	.word	0x00000001
        /*0060*/ 	.word	0x00000001


	//----- nvinfo : EIATTR_CRS_STACK_SIZE
	.align		4
.L_4572:
        /*0064*/ 	.byte	0x04, 0x1e
        /*0066*/ 	.short	(.L_4574 - .L_4573)
.L_4573:
        /*0068*/ 	.word	0x00000000


	//----- nvinfo : EIATTR_CBANK_PARAM_SIZE
	.align		4
.L_4574:
        /*006c*/ 	.byte	0x03, 0x19
        /*006e*/ 	.short	0x0038


	//----- nvinfo : EIATTR_PARAM_CBANK
	.align		4
        /*0070*/ 	.byte	0x04, 0x0a
        /*0072*/ 	.short	(.L_4576 - .L_4575)
	.align		4
.L_4575:
        /*0074*/ 	.word	index@(.nv.constant0._ZN2at6native29vectorized_elementwise_kernelILi2EZNS0_54_GLOBAL__N__d8c5977b_16_LinearAlgebra_cu_140f0503_289316addr_kernel_cudaERNS_14TensorIteratorERKN3c106ScalarES8_EUlbbbE_St5arrayIPcLm4EEEEviT0_T1_)
        /*0078*/ 	.short	0x0210
        /*007a*/ 	.short	0x0038


	//----- nvinfo : EIATTR_SW_WAR
	.align		4
.L_4576:
        /*007c*/ 	.byte	0x04, 0x36
        /*007e*/ 	.short	(.L_4578 - .L_4577)
.L_4577:
        /*0080*/ 	.word	0x00000008
.L_4578:


//--------------------- .nv.info._ZN2at6native29vectorized_elementwise_kernelILi4EZNS0_54_GLOBAL__N__d8c5977b_16_LinearAlgebra_cu_140f0503_289316addr_kernel_cudaERNS_14TensorIteratorERKN3c106ScalarES8_EUlbbbE_St5arrayIPcLm4EEEEviT0_T1_ --------------------------
	.section	.nv.info._ZN2at6native29vectorized_elementwise_kernelILi4EZNS0_54_GLOBAL__N__d8c5977b_16_LinearAlgebra_cu_140f0503_289316addr_kernel_cudaERNS_14TensorIteratorERKN3c106ScalarES8_EUlbbbE_St5arrayIPcLm4EEEEviT0_T1_,"",@"SHT_CUDA_INFO"
	.sectionflags	@""
	.align	4


	//----- nvinfo : EIATTR_CUDA_API_VERSION
	.align		4
        /*0000*/ 	.byte	0x04, 0x37
        /*0002*/ 	.short	(.L_4580 - .L_4579)
.L_4579:
        /*0004*/ 	.word	0x00000082


	//----- nvinfo : EIATTR_KPARAM_INFO
	.align		4
.L_4580:
        /*0008*/ 	.byte	0x04, 0x17
        /*000a*/ 	.short	(.L_4582 - .L_4581)
.L_4581:
        /*000c*/ 	.word	0x00000000
        /*0010*/ 	.short	0x0002
        /*0012*/ 	.short	0x0018
        /*0014*/ 	.byte	0x00, 0xf0, 0x81, 0x00


	//----- nvinfo : EIATTR_KPARAM_INFO
	.align		4
.L_4582:
        /*0018*/ 	.byte	0x04, 0x17
        /*001a*/ 	.short	(.L_4584 - .L_4583)
.L_4583:
        /*001c*/ 	.word	0x00000000
        /*0020*/ 	.short	0x0001
        /*0022*/ 	.short	0x0008
        /*0024*/ 	.byte	0x00, 0xf0, 0x41, 0x00


	//----- nvinfo : EIATTR_KPARAM_INFO
	.align		4
.L_4584:
        /*0028*/ 	.byte	0x04, 0x17
        /*002a*/ 	.short	(.L_4586 - .L_4585)
.L_4585:
        /*002c*/ 	.word	0x00000000
        /*0030*/ 	.short	0x0000
        /*0032*/ 	.short	0x0000
        /*0034*/ 	.byte	0x00, 0xf0, 0x11, 0x00


	//----- nvinfo : EIATTR_SPARSE_MMA_MASK
	.align		4
.L_4586:
        /*0038*/ 	.byte	0x03, 0x50
        /*003a*/ 	.short	0x0000


	//----- nvinfo : EIATTR_MAXREG_COUNT
	.align		4
        /*003c*/ 	.byte	0x03, 0x1b
        /*003e*/ 	.short	0x00ff


	//----- nvinfo : EIATTR_MERCURY_ISA_VERSION
	.align		4
        /*0040*/ 	.byte	0x03, 0x5f
        /*0042*/ 	.short	0x0101


	//----- nvinfo : EIATTR_EXIT_INSTR_OFFSETS
	.align		4
        /*0044*/ 	.byte	0x04, 0x1c
        /*0046*/ 	.short	(.L_4588 - .L_4587)


	//   ....[0]....
.L_4587:
        /*0048*/ 	.word	0x00000520


	//   ....[1]....
        /*004c*/ 	.word	0x00001420


	//   ....[2]....
        /*0050*/ 	.word	0x00001490


	//----- nvinfo : EIATTR_MAX_THREADS
	.align		4
.L_4588:
        /*0054*/ 	.byte	0x04, 0x05
        /*0056*/ 	.short	(.L_4590 - .L_4589)
.L_4589:
        /*0058*/ 	.word	0x00000080
        /*005c*/ 	.word	0x00000001
        /*0060*/ 	.word	0x00000001


	//----- nvinfo : EIATTR_CRS_STACK_SIZE
	.align		4
.L_4590:
        /*0064*/ 	.byte	0x04, 0x1e
        /*0066*/ 	.short	(.L_4592 - .L_4591)
.L_4591:
        /*0068*/ 	.word	0x00000000


	//----- nvinfo : EIATTR_CBANK_PARAM_SIZE
	.align		4
.L_4592:
        /*006c*/ 	.byte	0x03, 0x19
        /*006e*/ 	.short	0x0038


	//----- nvinfo : EIATTR_PARAM_CBANK
	.align		4
        /*0070*/ 	.byte	0x04, 0x0a
        /*0072*/ 	.short	(.L_4594 - .L_4593)
	.align		4
.L_4593:
        /*0074*/ 	.word	index@(.nv.constant0._ZN2at6native29vectorized_elementwise_kernelILi4EZNS0_54_GLOBAL__N__d8c5977b_16_LinearAlgebra_cu_140f0503_289316addr_kernel_cudaERNS_14TensorIteratorERKN3c106ScalarES8_EUlbbbE_St5arrayIPcLm4EEEEviT0_T1_)
        /*0078*/ 	.short	0x0210
        /*007a*/ 	.short	0x0038


	//----- nvinfo : EIATTR_SW_WAR
	.align		4
.L_4594:
        /*007c*/ 	.byte	0x04, 0x36
        /*007e*/ 	.short	(.L_4596 - .L_4595)
.L_4595:
        /*0080*/ 	.word	0x00000008
.L_4596:


//--------------------- .nv.info._ZN2at6native29vectorized_elementwise_kernelILi8EZNS0_54_GLOBAL__N__d8c5977b_16_LinearAlgebra_cu_140f0503_289316addr_kernel_cudaERNS_14TensorIteratorERKN3c106ScalarES8_EUlbbbE_St5arrayIPcLm4EEEEviT0_T1_ --------------------------
	.section	.nv.info._ZN2at6native29vectorized_elementwise_kernelILi8EZNS0_54_GLOBAL__N__d8c5977b_16_LinearAlgebra_cu_140f0503_289316addr_kernel_cudaERNS_14TensorIteratorERKN3c106ScalarES8_EUlbbbE_St5arrayIPcLm4EEEEviT0_T1_,"",@"SHT_CUDA_INFO"
	.sectionflags	@""
	.align	4


	//----- nvinfo : EIATTR_CUDA_API_VERSION
	.align		4
        /*0000*/ 	.byte	0x04, 0x37
        /*0002*/ 	.short	(.L_4598 - .L_4597)
.L_4597:
        /*0004*/ 	.word	0x00000082


	//----- nvinfo : EIATTR_KPARAM_INFO
	.align		4
.L_4598:
        /*0008*/ 	.byte	0x04, 0x17
        /*000a*/ 	.short	(.L_4600 - .L_4599)
.L_4599:
        /*000c*/ 	.word	0x00000000
        /*0010*/ 	.short	0x0002
        /*0012*/ 	.short	0x0018
        /*0014*/ 	.byte	0x00, 0xf0, 0x81, 0x00


	//----- nvinfo : EIATTR_KPARAM_INFO
	.align		4
.L_4600:
        /*0018*/ 	.byte	0x04, 0x17
        /*001a*/ 	.short	(.L_4602 - .L_4601)
.L_4601:
        /*001c*/ 	.word	0x00000000
        /*0020*/ 	.short	0x0001
        /*0022*/ 	.short	0x0008
        /*0024*/ 	.byte	0x00, 0xf0, 0x41, 0x00


	//----- nvinfo : EIATTR_KPARAM_INFO
	.align		4
.L_4602:
        /*0028*/ 	.byte	0x04, 0x17
        /*002a*/ 	.short	(.L_4604 - .L_4603)
.L_4603:
        /*002c*/ 	.word	0x00000000
        /*0030*/ 	.short	0x0000
        /*0032*/ 	.short	0x0000
        /*0034*/ 	.byte	0x00, 0xf0, 0x11, 0x00


	//----- nvinfo : EIATTR_SPARSE_MMA_MASK
	.align		4
.L_4604:
        /*0038*/ 	.byte	0x03, 0x50
        /*003a*/ 	.short	0x0000


	//----- nvinfo : EIATTR_MAXREG_COUNT
	.align		4
        /*003c*/ 	.byte	0x03, 0x1b
        /*003e*/ 	.short	0x00ff


	//----- nvinfo : EIATTR_MERCURY_ISA_VERSION
	.align		4
        /*0040*/ 	.byte	0x03, 0x5f
        /*0042*/ 	.short	0x0101


	//----- nvinfo : EIATTR_EXIT_INSTR_OFFSETS
	.align		4
        /*0044*/ 	.byte	0x04, 0x1c
        /*0046*/ 	.short	(.L_4606 - .L_4605)


	//   ....[0]....
.L_4605:
        /*0048*/ 	.word	0x000006a0


	//   ....[1]....
        /*004c*/ 	.word	0x000015a0


	//   ....[2]....
        /*0050*/ 	.word	0x00001610


	//----- nvinfo : EIATTR_MAX_THREADS
	.align		4
.L_4606:
        /*0054*/ 	.byte	0x04, 0x05
        /*0056*/ 	.short	(.L_4608 - .L_4607)
.L_4607:
        /*0058*/ 	.word	0x00000080
        /*005c*/ 	.word	0x00000001
        /*0060*/ 	.word	0x00000001


	//----- nvinfo : EIATTR_CRS_STACK_SIZE
	.align		4
.L_4608:
        /*0064*/ 	.byte	0x04, 0x1e
        /*0066*/ 	.short	(.L_4610 - .L_4609)
.L_4609:
        /*0068*/ 	.word	0x00000000


	//----- nvinfo : EIATTR_CBANK_PARAM_SIZE
	.align		4
.L_4610:
        /*006c*/ 	.byte	0x03, 0x19
        /*006e*/ 	.short	0x0038


	//----- nvinfo : EIATTR_PARAM_CBANK
	.align		4
        /*0070*/ 	.byte	0x04, 0x0a
        /*0072*/ 	.short	(.L_4612 - .L_4611)
	.align		4
.L_4611:
        /*0074*/ 	.word	index@(.nv.constant0._ZN2at6native29vectorized_elementwise_kernelILi8EZNS0_54_GLOBAL__N__d8c5977b_16_LinearAlgebra_cu_140f0503_289316addr_kernel_cudaERNS_14TensorIteratorERKN3c106ScalarES8_EUlbbbE_St5arrayIPcLm4EEEEviT0_T1_)
        /*0078*/ 	.short	0x0210
        /*007a*/ 	.short	0x0038


	//----- nvinfo : EIATTR_SW_WAR
	.align		4
.L_4612:
        /*007c*/ 	.byte	0x04, 0x36
        /*007e*/ 	.short	(.L_4614 - .L_4613)
.L_4613:
        /*0080*/ 	.word	0x00000008
.L_4614:


//--------------------- .nv.callgraph             --------------------------
	.section	.nv.callgraph,"",@"SHT_CUDA_CALLGRAPH"
	.align	4
	.sectionentsize	8
	.align		4
        /*0000*/ 	.word	0x00000000
	.align		4
        /*0004*/ 	.word	0xffffffff
	.align		4
        /*0008*/ 	.word	index@(_ZN2at6native18elementwise_kernelILi128ELi4EZNS0_15gpu_kernel_implIZZZNS0_54_GLOBAL__N__d8c5977b_16_LinearAlgebra_cu_140f0503_289316addr_kernel_cudaERNS_14TensorIteratorERKN3c106ScalarES9_ENKUlvE_clEvENKUlvE9_clEvEUlNS6_4HalfESC_SC_E0_EEvRNS_18TensorIteratorBaseERKT_EUliE_EEviT1_)
	.align		4
        /*000c*/ 	.word	index@(__assertfail)
	.align		4
        /*0010*/ 	.word	index@(_ZN2at6native27unrolled_elementwise_kernelIZZZNS0_54_GLOBAL__N__d8c5977b_16_LinearAlgebra_cu_140f0503_289316addr_kernel_cudaERNS_14TensorIteratorERKN3c106ScalarES8_ENKUlvE_clEvENKUlvE9_clEvEUlNS5_4HalfESB_SB_E0_St5arrayIPcLm4EELi4E23TrivialOffsetCalculatorILi3EjESG_ILi1EjENS0_6memory12LoadWithCastILi3EEENSJ_13StoreWithCastILi1EEEEEviT_T0_T2_T3_T4_T5_)
	.align		4
        /*0014*/ 	.word	index@(__assertfail)
	.align		4
        /*0018*/ 	.word	index@(_ZN2at6native18elementwise_kernelILi128ELi4EZNS0_15gpu_kernel_implIZZZNS0_54_GLOBAL__N__d8c5977b_16_LinearAlgebra_cu_140f0503_289316addr_kernel_cudaERNS_14TensorIteratorERKN3c106ScalarES9_ENKUlvE_clEvENKUlvE9_clEvEUlNS6_4HalfESC_SC_E_EEvRNS_18TensorIteratorBaseERKT_EUliE_EEviT1_)
	.align		4
        /*001c*/ 	.word	index@(__assertfail)
	.align		4
        /*0020*/ 	.word	index@(_ZN2at6native27unrolled_elementwise_kernelIZZZNS0_54_GLOBAL__N__d8c5977b_16_LinearAlgebra_cu_140f0503_289316addr_kernel_cudaERNS_14TensorIteratorERKN3c106ScalarES8_ENKUlvE_clEvENKUlvE9_clEvEUlNS5_4HalfESB_SB_E_St5arrayIPcLm4EELi4E23TrivialOffsetCalculatorILi3EjESG_ILi1EjENS0_6memory12LoadWithCastILi3EEENSJ_13StoreWithCastILi1EEEEEviT_T0_T2_T3_T4_T5_)
	.align		4
        /*0024*/ 	.word	index@(__assertfail)
	.align		4
        /*0028*/ 	.word	index@(_ZN2at6native18elementwise_kernelILi128ELi4EZNS0_15gpu_kernel_implIZZZNS0_54_GLOBAL__N__d8c5977b_16_LinearAlgebra_cu_140f0503_289316addr_kernel_cudaERNS_14TensorIteratorERKN3c106ScalarES9_ENKUlvE_clEvENKUlvE8_clEvEUlNS6_8BFloat16ESC_SC_E0_EEvRNS_18TensorIteratorBaseERKT_EUliE_EEviT1_)
	.align		4
        /*002c*/ 	.word	index@(__assertfail)
	.align		4
        /*0030*/ 	.word	index@(_ZN2at6native27unrolled_elementwise_kernelIZZZNS0_54_GLOBAL__N__d8c5977b_16_LinearAlgebra_cu_140f0503_289316addr_kernel_cudaERNS_14TensorIteratorERKN3c106ScalarES8_ENKUlvE_clEvENKUlvE8_clEvEUlNS5_8BFloat16ESB_SB_E0_St5arrayIPcLm4EELi4E23TrivialOffsetCalculatorILi3EjESG_ILi1EjENS0_6memory12LoadWithCastILi3EEENSJ_13StoreWithCastILi1EEEEEviT_T0_T2_T3_T4_T5_)
	.align		4
        /*0034*/ 	.word	index@(__assertfail)
	.align		4
        /*0038*/ 	.word	index@(_ZN2at6native18elementwise_kernelILi128ELi4EZNS0_15gpu_kernel_implIZZZNS0_54_GLOBAL__N__d8c5977b_16_LinearAlgebra_cu_140f0503_289316addr_kernel_cudaERNS_14TensorIteratorERKN3c106ScalarES9_ENKUlvE_clEvENKUlvE8_clEvEUlNS6_8BFloat16ESC_SC_E_EEvRNS_18TensorIteratorBaseERKT_EUliE_EEviT1_)
	.align		4
        /*003c*/ 	.word	index@(__assertfail)
	.align		4
        /*0040*/ 	.word	index@(_ZN2at6native27unrolled_elementwise_kernelIZZZNS0_54_GLOBAL__N__d8c5977b_16_LinearAlgebra_cu_140f0503_289316addr_kernel_cudaERNS_14TensorIteratorERKN3c106ScalarES8_ENKUlvE_clEvENKUlvE8_clEvEUlNS5_8BFloat16ESB_SB_E_St5arrayIPcLm4EELi4E23TrivialOffsetCalculatorILi3EjESG_ILi1EjENS0_6memory12LoadWithCastILi3EEENSJ_13StoreWithCastILi1EEEEEviT_T0_T2_T3_T4_T5_)
	.align		4
        /*0044*/ 	.word	index@(__assertfail)
	.align		4
        /*0048*/ 	.word	index@(_ZN2at6native18elementwise_kernelILi128ELi4EZNS0_15gpu_kernel_implIZZZNS0_54_GLOBAL__N__d8c5977b_16_LinearAlgebra_cu_140f0503_289316addr_kernel_cudaERNS_14TensorIteratorERKN3c106ScalarES9_ENKUlvE_clEvENKUlvE7_clEvEUlNS6_7complexIfEESD_SD_E0_EEvRNS_18TensorIteratorBaseERKT_EUliE_EEviT1_)
	.align		4
        /*004c*/ 	.word	index@(__assertfail)
	.align		4
        /*0050*/ 	.word	index@(_ZN2at6native27unrolled_elementwise_kernelIZZZNS0_54_GLOBAL__N__d8c5977b_16_LinearAlgebra_cu_140f0503_289316addr_kernel_cudaERNS_14TensorIteratorERKN3c106ScalarES8_ENKUlvE_clEvENKUlvE7_clEvEUlNS5_7complexIfEESC_SC_E0_St5arrayIPcLm4EELi4E23TrivialOffsetCalculatorILi3EjESH_ILi1EjENS0_6memory12LoadWithCastILi3EEENSK_13StoreWithCastILi1EEEEEviT_T0_T2_T3_T4_T5_)
	.align		4
        /*0054*/ 	.word	index@(__assertfail)
	.align		4
        /*0058*/ 	.word	index@(_ZN2at6native18elementwise_kernelILi128ELi4EZNS0_15gpu_kernel_implIZZZNS0_54_GLOBAL__N__d8c5977b_16_LinearAlgebra_cu_140f0503_289316addr_kernel_cudaERNS_14TensorIteratorERKN3c106ScalarES9_ENKUlvE_clEvENKUlvE7_clEvEUlNS6_7complexIfEESD_SD_E_EEvRNS_18TensorIteratorBaseERKT_EUliE_EEviT1_)
	.align		4
        /*005c*/ 	.word	index@(__assertfail)
	.align		4
        /*0060*/ 	.word	index@(_ZN2at6native27unrolled_elementwise_kernelIZZZNS0_54_GLOBAL__N__d8c5977b_16_LinearAlgebra_cu_140f0503_289316addr_kernel_cudaERNS_14TensorIteratorERKN3c106ScalarES8_ENKUlvE_clEvENKUlvE7_clEvEUlNS5_7complexIfEESC_SC_E_St5arrayIPcLm4EELi4E23TrivialOffsetCalculatorILi3EjESH_ILi1EjENS0_6memory12LoadWithCastILi3EEENSK_13StoreWithCastILi1EEEEEviT_T0_T2_T3_T4_T5_)
	.align		4
        /*0064*/ 	.word	index@(__assertfail)
	.align		4
        /*0068*/ 	.word	index@(_ZN2at6native18elementwise_kernelILi128ELi4EZNS0_15gpu_kernel_implIZZZNS0_54_GLOBAL__N__d8c5977b_16_LinearAlgebra_cu_140f0503_289316addr_kernel_cudaERNS_14TensorIteratorERKN3c106ScalarES9_ENKUlvE_clEvENKUlvE6_clEvEUlNS6_7complexIdEESD_SD_E0_EEvRNS_18TensorIteratorBaseERKT_EUliE_EEviT1_)
	.align		4
        /*006c*/ 	.word	index@(__assertfail)
	.align		4
        /*0070*/ 	.word	index@(_ZN2at6native27unrolled_elementwise_kernelIZZZNS0_54_GLOBAL__N__d8c5977b_16_LinearAlgebra_cu_140f0503_289316addr_kernel_cudaERNS_14TensorIteratorERKN3c106ScalarES8_ENKUlvE_clEvENKUlvE6_clEvEUlNS5_7complexIdEESC_SC_E0_St5arrayIPcLm4EELi4E23TrivialOffsetCalculatorILi3EjESH_ILi1EjENS0_6memory12LoadWithCastILi3EEENSK_13StoreWithCastILi1EEEEEviT_T0_T2_T3_T4_T5_)
	.align		4
        /*0074*/ 	.word	index@(__assertfail)
	.align		4
        /*0078*/ 	.word	index@(_ZN2at6native18elementwise_kernelILi128ELi4EZNS0_15gpu_kernel_implIZZZNS0_54_GLOBAL__N__d8c5977b_16_LinearAlgebra_cu_140f0503_289316addr_kernel_cudaERNS_14TensorIteratorERKN3c106ScalarES9_ENKUlvE_clEvENKUlvE6_clEvEUlNS6_7complexIdEESD_SD_E_EEvRNS_18TensorIteratorBaseERKT_EUliE_EEviT1_)
	.align		4
        /*007c*/ 	.word	index@(__assertfail)
	.align		4
        /*0080*/ 	.word	index@(_ZN2at6native27unrolled_elementwise_kernelIZZZNS0_54_GLOBAL__N__d8c5977b_16_LinearAlgebra_cu_140f0503_289316addr_kernel_cudaERNS_14TensorIteratorERKN3c106ScalarES8_ENKUlvE_clEvENKUlvE6_clEvEUlNS5_7complexIdEESC_SC_E_St5arrayIPcLm4EELi4E23TrivialOffsetCalculatorILi3EjESH_ILi1EjENS0_6memory12LoadWithCastILi3EEENSK_13StoreWithCastILi1EEEEEviT_T0_T2_T3_T4_T5_)
	.align		4
        /*0084*/ 	.word	index@(__assertfail)
	.align		4
        /*0088*/ 	.word	index@(_ZN2at6native18elementwise_kernelILi128ELi4EZNS0_15gpu_kernel_implIZZZNS0_54_GLOBAL__N__d8c5977b_16_LinearAlgebra_cu_140f0503_289316addr_kernel_cudaERNS_14TensorIteratorERKN3c106ScalarES9_ENKUlvE_clEvENKUlvE5_clEvEUlfffE0_EEvRNS_18TensorIteratorBaseERKT_EUliE_EEviT1_)
	.align		4
        /*008c*/ 	.word	index@(__assertfail)
	.align		4
        /*0090*/ 	.word	index@(_ZN2at6native27unrolled_elementwise_kernelIZZZNS0_54_GLOBAL__N__d8c5977b_16_LinearAlgebra_cu_140f0503_289316addr_kernel_cudaERNS_14TensorIteratorERKN3c106ScalarES8_ENKUlvE_clEvENKUlvE5_clEvEUlfffE0_St5arrayIPcLm4EELi4E23TrivialOffsetCalculatorILi3EjESF_ILi1EjENS0_6memory12LoadWithCastILi3EEENSI_13StoreWithCastILi1EEEEEviT_T0_T2_T3_T4_T5_)
	.align		4
        /*0094*/ 	.word	index@(__assertfail)
	.align		4
        /*0098*/ 	.word	index@(_ZN2at6native18elementwise_kernelILi128ELi4EZNS0_15gpu_kernel_implIZZZNS0_54_GLOBAL__N__d8c5977b_16_LinearAlgebra_cu_140f0503_289316addr_kernel_cudaERNS_14TensorIteratorERKN3c106ScalarES9_ENKUlvE_clEvENKUlvE5_clEvEUlfffE_EEvRNS_18TensorIteratorBaseERKT_EUliE_EEviT1_)
	.align		4
        /*009c*/ 	.word	index@(__assertfail)
	.align		4
        /*00a0*/ 	.word	index@(_ZN2at6native27unrolled_elementwise_kernelIZZZNS0_54_GLOBAL__N__d8c5977b_16_LinearAlgebra_cu_140f0503_289316addr_kernel_cudaERNS_14TensorIteratorERKN3c106ScalarES8_ENKUlvE_clEvENKUlvE5_clEvEUlfffE_St5arrayIPcLm4EELi4E23TrivialOffsetCalculatorILi3EjESF_ILi1EjENS0_6memory12LoadWithCastILi3EEENSI_13StoreWithCastILi1EEEEEviT_T0_T2_T3_T4_T5_)
	.align		4
        /*00a4*/ 	.word	index@(__assertfail)
	.align		4
        /*00a8*/ 	.word	index@(_ZN2at6native18elementwise_kernelILi128ELi4EZNS0_15gpu_kernel_implIZZZNS0_54_GLOBAL__N__d8c5977b_16_LinearAlgebra_cu_140f0503_289316addr_kernel_cudaERNS_14TensorIteratorERKN3c106ScalarES9_ENKUlvE_clEvENKUlvE4_clEvEUldddE0_EEvRNS_18TensorIteratorBaseERKT_EUliE_EEviT1_)
	.align		4
        /*00ac*/ 	.word	index@(__assertfail)
	.align		4
        /*00b0*/ 	.word	index@(_ZN2at6native27unrolled_elementwise_kernelIZZZNS0_54_GLOBAL__N__d8c5977b_16_LinearAlgebra_cu_140f0503_289316addr_kernel_cudaERNS_14TensorIteratorERKN3c106ScalarES8_ENKUlvE_clEvENKUlvE4_clEvEUldddE0_St5arrayIPcLm4EELi4E23TrivialOffsetCalculatorILi3EjESF_ILi1EjENS0_6memory12LoadWithCastILi3EEENSI_13StoreWithCastILi1EEEEEviT_T0_T2_T3_T4_T5_)
	.align		4
        /*00b4*/ 	.word	index@(__assertfail)
	.align		4
        /*00b8*/ 	.word	index@(_ZN2at6native18elementwise_kernelILi128ELi4EZNS0_15gpu_kernel_implIZZZNS0_54_GLOBAL__N__d8c5977b_16_LinearAlgebra_cu_140f0503_289316addr_kernel_cudaERNS_14TensorIteratorERKN3c106ScalarES9_ENKUlvE_clEvENKUlvE4_clEvEUldddE_EEvRNS_18TensorIteratorBaseERKT_EUliE_EEviT1_)
	.align		4
        /*00bc*/ 	.word	index@(__assertfail)
	.align		4
        /*00c0*/ 	.word	index@(_ZN2at6native27unrolled_elementwise_kernelIZZZNS0_54_GLOBAL__N__d8c5977b_16_LinearAlgebra_cu_140f0503_289316addr_kernel_cudaERNS_14TensorIteratorERKN3c106ScalarES8_ENKUlvE_clEvENKUlvE4_clEvEUldddE_St5arrayIPcLm4EELi4E23TrivialOffsetCalculatorILi3EjESF_ILi1EjENS0_6memory12LoadWithCastILi3EEENSI_13StoreWithCastILi1EEEEEviT_T0_T2_T3_T4_T5_)
	.align		4
        /*00c4*/ 	.word	index@(__assertfail)
	.align		4
        /*00c8*/ 	.word	index@(_ZN2at6native18elementwise_kernelILi128ELi4EZNS0_15gpu_kernel_implIZZZNS0_54_GLOBAL__N__d8c5977b_16_LinearAlgebra_cu_140f0503_289316addr_kernel_cudaERNS_14TensorIteratorERKN3c106ScalarES9_ENKUlvE_clEvENKUlvE3_clEvEUlsssE0_EEvRNS_18TensorIteratorBaseERKT_EUliE_EEviT1_)
	.align		4
        /*00cc*/ 	.word	index@(__assertfail)
	.align		4
        /*00d0*/ 	.word	index@(_ZN2at6native27unrolled_elementwise_kernelIZZZNS0_54_GLOBAL__N__d8c5977b_16_LinearAlgebra_cu_140f0503_289316addr_kernel_cudaERNS_14TensorIteratorERKN3c106ScalarES8_ENKUlvE_clEvENKUlvE3_clEvEUlsssE0_St5arrayIPcLm4EELi4E23TrivialOffsetCalculatorILi3EjESF_ILi1EjENS0_6memory12LoadWithCastILi3EEENSI_13StoreWithCastILi1EEEEEviT_T0_T2_T3_T4_T5_)
	.align		4
        /*00d4*/ 	.word	index@(__assertfail)
	.align		4
        /*00d8*/ 	.word	index@(_ZN2at6native18elementwise_kernelILi128ELi4EZNS0_15gpu_kernel_implIZZZNS0_54_GLOBAL__N__d8c5977b_16_LinearAlgebra_cu_140f0503_289316addr_kernel_cudaERNS_14TensorIteratorERKN3c106ScalarES9_ENKUlvE_clEvENKUlvE3_clEvEUlsssE_EEvRNS_18TensorIteratorBaseERKT_EUliE_EEviT1_)
	.align		4
        /*00dc*/ 	.word	index@(__assertfail)
	.align		4
        /*00e0*/ 	.word	index@(_ZN2at6native27unrolled_elementwise_kernelIZZZNS0_54_GLOBAL__N__d8c5977b_16_LinearAlgebra_cu_140f0503_289316addr_kernel_cudaERNS_14TensorIteratorERKN3c106ScalarES8_ENKUlvE_clEvENKUlvE3_clEvEUlsssE_St5arrayIPcLm4EELi4E23TrivialOffsetCalculatorILi3EjESF_ILi1EjENS0_6memory12LoadWithCastILi3EEENSI_13StoreWithCastILi1EEEEEviT_T0_T2_T3_T4_T5_)
	.align		4
        /*00e4*/ 	.word	index@(__assertfail)
	.align		4
        /*00e8*/ 	.word	index@(_ZN2at6native18elementwise_kernelILi128ELi4EZNS0_15gpu_kernel_implIZZZNS0_54_GLOBAL__N__d8c5977b_16_LinearAlgebra_cu_140f0503_289316addr_kernel_cudaERNS_14TensorIteratorERKN3c106ScalarES9_ENKUlvE_clEvENKUlvE2_clEvEUllllE0_EEvRNS_18TensorIteratorBaseERKT_EUliE_EEviT1_)
	.align		4
        /*00ec*/ 	.word	index@(__assertfail)
	.align		4
        /*00f0*/ 	.word	index@(_ZN2at6native27unrolled_elementwise_kernelIZZZNS0_54_GLOBAL__N__d8c5977b_16_LinearAlgebra_cu_140f0503_289316addr_kernel_cudaERNS_14TensorIteratorERKN3c106ScalarES8_ENKUlvE_clEvENKUlvE2_clEvEUllllE0_St5arrayIPcLm4EELi4E23TrivialOffsetCalculatorILi3EjESF_ILi1EjENS0_6memory12LoadWithCastILi3EEENSI_13StoreWithCastILi1EEEEEviT_T0_T2_T3_T4_T5_)
	.align		4
        /*00f4*/ 	.word	index@(__assertfail)
	.align		4
        /*00f8*/ 	.word	index@(_ZN2at6native18elementwise_kernelILi128ELi4EZNS0_15gpu_kernel_implIZZZNS0_54_GLOBAL__N__d8c5977b_16_LinearAlgebra_cu_140f0503_289316addr_kernel_cudaERNS_14TensorIteratorERKN3c106ScalarES9_ENKUlvE_clEvENKUlvE2_clEvEUllllE_EEvRNS_18TensorIteratorBaseERKT_EUliE_EEviT1_)
	.align		4
        /*00fc*/ 	.word	index@(__assertfail)
	.align		4
        /*0100*/ 	.word	index@(_ZN2at6native27unrolled_elementwise_kernelIZZZNS0_54_GLOBAL__N__d8c5977b_16_LinearAlgebra_cu_140f0503_289316addr_kernel_cudaERNS_14TensorIteratorERKN3c106ScalarES8_ENKUlvE_clEvENKUlvE2_clEvEUllllE_St5arrayIPcLm4EELi4E23TrivialOffsetCalculatorILi3EjESF_ILi1EjENS0_6memory12LoadWithCastILi3EEENSI_13StoreWithCastILi1EEEEEviT_T0_T2_T3_T4_T5_)
	.align		4
        /*0104*/ 	.word	index@(__assertfail)
	.align		4
        /*0108*/ 	.word	index@(_ZN2at6native18elementwise_kernelILi128ELi4EZNS0_15gpu_kernel_implIZZZNS0_54_GLOBAL__N__d8c5977b_16_LinearAlgebra_cu_140f0503_289316addr_kernel_cudaERNS_14TensorIteratorERKN3c106ScalarES9_ENKUlvE_clEvENKUlvE1_clEvEUliiiE0_EEvRNS_18TensorIteratorBaseERKT_EUliE_EEviT1_)
	.align		4
        /*010c*/ 	.word	index@(__assertfail)
	.align		4
        /*0110*/ 	.word	index@(_ZN2at6native27unrolled_elementwise_kernelIZZZNS0_54_GLOBAL__N__d8c5977b_16_LinearAlgebra_cu_140f0503_289316addr_kernel_cudaERNS_14TensorIteratorERKN3c106ScalarES8_ENKUlvE_clEvENKUlvE1_clEvEUliiiE0_St5arrayIPcLm4EELi4E23TrivialOffsetCalculatorILi3EjESF_ILi1EjENS0_6memory12LoadWithCastILi3EEENSI_13StoreWithCastILi1EEEEEviT_T0_T2_T3_T4_T5_)
	.align		4
        /*0114*/ 	.word	index@(__assertfail)
	.align		4
        /*0118*/ 	.word	index@(_ZN2at6native18elementwise_kernelILi128ELi4EZNS0_15gpu_kernel_implIZZZNS0_54_GLOBAL__N__d8c5977b_16_LinearAlgebra_cu_140f0503_289316addr_kernel_cudaERNS_14TensorIteratorERKN3c106ScalarES9_ENKUlvE_clEvENKUlvE1_clEvEUliiiE_EEvRNS_18TensorIteratorBaseERKT_EUliE_EEviT1_)
	.align		4
        /*011c*/ 	.word	index@(__assertfail)
	.align		4
        /*0120*/ 	.word	index@(_ZN2at6native27unrolled_elementwise_kernelIZZZNS0_54_GLOBAL__N__d8c5977b_16_LinearAlgebra_cu_140f0503_289316addr_kernel_cudaERNS_14TensorIteratorERKN3c106ScalarES8_ENKUlvE_clEvENKUlvE1_clEvEUliiiE_St5arrayIPcLm4EELi4E23TrivialOffsetCalculatorILi3EjESF_ILi1EjENS0_6memory12LoadWithCastILi3EEENSI_13StoreWithCastILi1EEEEEviT_T0_T2_T3_T4_T5_)
	.align		4
        /*0124*/ 	.word	index@(__assertfail)
	.align		4
        /*0128*/ 	.word	index@(_ZN2at6native18elementwise_kernelILi128ELi4EZNS0_15gpu_kernel_implIZZZNS0_54_GLOBAL__N__d8c5977b_16_LinearAlgebra_cu_140f0503_289316addr_kernel_cudaERNS_14TensorIteratorERKN3c106ScalarES9_ENKUlvE_clEvENKUlvE0_clEvEUlaaaE0_EEvRNS_18TensorIteratorBaseERKT_EUliE_EEviT1_)
	.align		4
        /*012c*/ 	.word	index@(__assertfail)
	.align		4
        /*0130*/ 	.word	index@(_ZN2at6native27unrolled_elementwise_kernelIZZZNS0_54_GLOBAL__N__d8c5977b_16_LinearAlgebra_cu_140f0503_289316addr_kernel_cudaERNS_14TensorIteratorERKN3c106ScalarES8_ENKUlvE_clEvENKUlvE0_clEvEUlaaaE0_St5arrayIPcLm4EELi4E23TrivialOffsetCalculatorILi3EjESF_ILi1EjENS0_6memory12LoadWithCastILi3EEENSI_13StoreWithCastILi1EEEEEviT_T0_T2_T3_T4_T5_)
	.align		4
        /*0134*/ 	.word	index@(__assertfail)
	.align		4
        /*0138*/ 	.word	index@(_ZN2at6native18elementwise_kernelILi128ELi4EZNS0_15gpu_kernel_implIZZZNS0_54_GLOBAL__N__d8c5977b_16_LinearAlgebra_cu_140f0503_289316addr_kernel_cudaERNS_14TensorIteratorERKN3c106ScalarES9_ENKUlvE_clEvENKUlvE0_clEvEUlaaaE_EEvRNS_18TensorIteratorBaseERKT_EUliE_EEviT1_)
	.align		4
        /*013c*/ 	.word	index@(__assertfail)
	.align		4
        /*0140*/ 	.word	index@(_ZN2at6native27unrolled_elementwise_kernelIZZZNS0_54_GLOBAL__N__d8c5977b_16_LinearAlgebra_cu_140f0503_289316addr_kernel_cudaERNS_14TensorIteratorERKN3c106ScalarES8_ENKUlvE_clEvENKUlvE0_clEvEUlaaaE_St5arrayIPcLm4EELi4E23TrivialOffsetCalculatorILi3EjESF_ILi1EjENS0_6memory12LoadWithCastILi3EEENSI_13StoreWithCastILi1EEEEEviT_T0_T2_T3_T4_T5_)
	.align		4
        /*0144*/ 	.word	index@(__assertfail)
	.align		4
        /*0148*/ 	.word	index@(_ZN2at6native18elementwise_kernelILi128ELi4EZNS0_15gpu_kernel_implIZZZNS0_54_GLOBAL__N__d8c5977b_16_LinearAlgebra_cu_140f0503_289316addr_kernel_cudaERNS_14TensorIteratorERKN3c106ScalarES9_ENKUlvE_clEvENKUlvE_clEvEUlhhhE0_EEvRNS_18TensorIteratorBaseERKT_EUliE_EEviT1_)
	.align		4
        /*014c*/ 	.word	index@(__assertfail)
	.align		4
        /*0150*/ 	.word	index@(_ZN2at6native27unrolled_elementwise_kernelIZZZNS0_54_GLOBAL__N__d8c5977b_16_LinearAlgebra_cu_140f0503_289316addr_kernel_cudaERNS_14TensorIteratorERKN3c106ScalarES8_ENKUlvE_clEvENKUlvE_clEvEUlhhhE0_St5arrayIPcLm4EELi4E23TrivialOffsetCalculatorILi3EjESF_ILi1EjENS0_6memory12LoadWithCastILi3EEENSI_13StoreWithCastILi1EEEEEviT_T0_T2_T3_T4_T5_)
	.align		4
        /*0154*/ 	.word	index@(__assertfail)
	.align		4
        /*0158*/ 	.word	index@(_ZN2at6native18elementwise_kernelILi128ELi4EZNS0_15gpu_kernel_implIZZZNS0_54_GLOBAL__N__d8c5977b_16_LinearAlgebra_cu_140f0503_289316addr_kernel_cudaERNS_14TensorIteratorERKN3c106ScalarES9_ENKUlvE_clEvENKUlvE_clEvEUlhhhE_EEvRNS_18TensorIteratorBaseERKT_EUliE_EEviT1_)
	.align		4
        /*015c*/ 	.word	index@(__assertfail)
	.align		4
        /*0160*/ 	.word	index@(_ZN2at6native27unrolled_elementwise_kernelIZZZNS0_54_GLOBAL__N__d8c5977b_16_LinearAlgebra_cu_140f0503_289316addr_kernel_cudaERNS_14TensorIteratorERKN3c106ScalarES8_ENKUlvE_clEvENKUlvE_clEvEUlhhhE_St5arrayIPcLm4EELi4E23TrivialOffsetCalculatorILi3EjESF_ILi1EjENS0_6memory12LoadWithCastILi3EEENSI_13StoreWithCastILi1EEEEEviT_T0_T2_T3_T4_T5_)
	.align		4
        /*0164*/ 	.word	index@(__assertfail)
	.align		4
        /*0168*/ 	.word	index@(_ZN2at6native18elementwise_kernelILi128ELi4EZNS0_15gpu_kernel_implIZNS0_54_GLOBAL__N__d8c5977b_16_LinearAlgebra_cu_140f0503_289316addr_kernel_cudaERNS_14TensorIteratorERKN3c106ScalarES9_EUlbbbE0_EEvRNS_18TensorIteratorBaseERKT_EUliE_EEviT1_)
	.align		4
        /*016c*/ 	.word	index@(__assertfail)
	.align		4
        /*0170*/ 	.word	index@(_ZN2at6native27unrolled_elementwise_kernelIZNS0_54_GLOBAL__N__d8c5977b_16_LinearAlgebra_cu_140f0503_289316addr_kernel_cudaERNS_14TensorIteratorERKN3c106ScalarES8_EUlbbbE0_St5arrayIPcLm4EELi4E23TrivialOffsetCalculatorILi3EjESD_ILi1EjENS0_6memory12LoadWithCastILi3EEENSG_13StoreWithCastILi1EEEEEviT_T0_T2_T3_T4_T5_)
	.align		4
        /*0174*/ 	.word	index@(__assertfail)
	.align		4
        /*0178*/ 	.word	index@(_ZN2at6native18elementwise_kernelILi128ELi4EZNS0_15gpu_kernel_implIZNS0_54_GLOBAL__N__d8c5977b_16_LinearAlgebra_cu_140f0503_289316addr_kernel_cudaERNS_14TensorIteratorERKN3c106ScalarES9_EUlbbbE_EEvRNS_18TensorIteratorBaseERKT_EUliE_EEviT1_)
	.align		4
        /*017c*/ 	.word	index@(__assertfail)
	.align		4
        /*0180*/ 	.word	index@(_ZN2at6native27unrolled_elementwise_kernelIZNS0_54_GLOBAL__N__d8c5977b_16_LinearAlgebra_cu_140f0503_289316addr_kernel_cudaERNS_14TensorIteratorERKN3c106ScalarES8_EUlbbbE_St5arrayIPcLm4EELi4E23TrivialOffsetCalculatorILi3EjESD_ILi1EjENS0_6memory12LoadWithCastILi3EEENSG_13StoreWithCastILi1EEEEEviT_T0_T2_T3_T4_T5_)
	.align		4
        /*0184*/ 	.word	index@(__assertfail)
	.align		4
        /*0188*/ 	.word	0x00000000
	.align		4
        /*018c*/ 	.word	0xfffffffe
	.align		4
        /*0190*/ 	.word	0x00000000
	.align		4
        /*0194*/ 	.word	0xfffffffd
	.align		4
        /*0198*/ 	.word	0x00000000
	.align		4
        /*019c*/ 	.word	0xfffffffc


//--------------------- .nv.constant4             --------------------------
	.section	.nv.constant4,"a",@progbits
	.align	8
	.align		8
.nv.constant4:
        /*0000*/ 	.dword	__unnamed_1
	.align		8
        /*0008*/ 	.dword	__unnamed_2
	.align		8
        /*0010*/ 	.dword	__unnamed_3
	.align		8
        /*0018*/ 	.dword	__unnamed_4
	.align		8
        /*0020*/ 	.dword	__unnamed_5
	.align		8
        /*0028*/ 	.dword	__unnamed_6
	.align		8
        /*0030*/ 	.dword	__unnamed_7
	.align		8
        /*0038*/ 	.dword	__unnamed_8
	.align		8
        /*0040*/ 	.dword	__unnamed_9
	.align		8
        /*0048*/ 	.dword	__unnamed_10
	.align		8
        /*0050*/ 	.dword	__unnamed_11
	.align		8
        /*0058*/ 	.dword	__unnamed_12
	.align		8
        /*0060*/ 	.dword	__unnamed_13
	.align		8
        /*0068*/ 	.dword	__unnamed_14
	.align		8
        /*0070*/ 	.dword	__unnamed_15
	.align		8
        /*0078*/ 	.dword	__unnamed_16
	.align		8
        /*0080*/ 	.dword	__unnamed_17
	.align		8
        /*0088*/ 	.dword	__unnamed_18
	.align		8
        /*0090*/ 	.dword	__unnamed_19
	.align		8
        /*0098*/ 	.dword	__unnamed_20
	.align		8
        /*00a0*/ 	.dword	__unnamed_21
	.align		8
        /*00a8*/ 	.dword	__unnamed_22
	.align		8
        /*00b0*/ 	.dword	__unnamed_23
	.align		8
        /*00b8*/ 	.dword	__unnamed_24
	.align		8
        /*00c0*/ 	.dword	_ZN52_INTERNAL_d8c5977b_16_LinearAlgebra_cu_140f0503_28934cuda3std3__45__cpo5beginE
	.align		8
        /*00c8*/ 	.dword	_ZN52_INTERNAL_d8c5977b_16_LinearAlgebra_cu_140f0503_28934cuda3std3__45__cpo3endE
	.align		8
        /*00d0*/ 	.dword	_ZN52_INTERNAL_d8c5977b_16_LinearAlgebra_cu_140f0503_28934cuda3std3__45__cpo6cbeginE
	.align		8
        /*00d8*/ 	.dword	_ZN52_INTERNAL_d8c5977b_16_LinearAlgebra_cu_140f0503_28934cuda3std3__45__cpo4cendE
	.align		8
        /*00e0*/ 	.dword	_ZN52_INTERNAL_d8c5977b_16_LinearAlgebra_cu_140f0503_28934cuda3std3__45__cpo6rbeginE
	.align		8
        /*00e8*/ 	.dword	_ZN52_INTERNAL_d8c5977b_16_LinearAlgebra_cu_140f0503_28934cuda3std3__45__cpo4rendE
	.align		8
        /*00f0*/ 	.dword	_ZN52_INTERNAL_d8c5977b_16_LinearAlgebra_cu_140f0503_28934cuda3std3__45__cpo7crbeginE
	.align		8
        /*00f8*/ 	.dword	_ZN52_INTERNAL_d8c5977b_16_LinearAlgebra_cu_140f0503_28934cuda3std3__45__cpo5crendE
	.align		8
        /*0100*/ 	.dword	_ZN52_INTERNAL_d8c5977b_16_LinearAlgebra_cu_140f0503_28934cuda3std3__454_GLOBAL__N__d8c5977b_16_LinearAlgebra_cu_140f0503_28936ignoreE
	.align		8
        /*0108*/ 	.dword	_ZN52_INTERNAL_d8c5977b_16_LinearAlgebra_cu_140f0503_28934cuda3std3__419piecewise_constructE
	.align		8
        /*0110*/ 	.dword	_ZN52_INTERNAL_d8c5977b_16_LinearAlgebra_cu_140f0503_28934cuda3std3__48in_placeE
	.align		8
        /*0118*/ 	.dword	_ZN52_INTERNAL_d8c5977b_16_LinearAlgebra_cu_140f0503_28934cuda3std3__420unreachable_sentinelE
	.align		8
        /*0120*/ 	.dword	_ZN52_INTERNAL_d8c5977b_16_LinearAlgebra_cu_140f0503_28934cuda3std3__47nulloptE
	.align		8
        /*0128*/ 	.dword	_ZN52_INTERNAL_d8c5977b_16_LinearAlgebra_cu_140f0503_28934cuda3std3__48unexpectE
	.align		8
        /*0130*/ 	.dword	_ZN52_INTERNAL_d8c5977b_16_LinearAlgebra_cu_140f0503_28934cuda3std6ranges3__45__cpo4swapE
	.align		8
        /*0138*/ 	.dword	_ZN52_INTERNAL_d8c5977b_16_LinearAlgebra_cu_140f0503_28934cuda3std6ranges3__45__cpo9iter_moveE
	.align		8
        /*0140*/ 	.dword	_ZN52_INTERNAL_d8c5977b_16_LinearAlgebra_cu_140f0503_28934cuda3std6ranges3__45__cpo5beginE
	.align		8
        /*0148*/ 	.dword	_ZN52_INTERNAL_d8c5977b_16_LinearAlgebra_cu_140f0503_28934cuda3std6ranges3__45__cpo3endE
	.align		8
        /*0150*/ 	.dword	_ZN52_INTERNAL_d8c5977b_16_LinearAlgebra_cu_140f0503_28934cuda3std6ranges3__45__cpo6cbeginE
	.align		8
        /*0158*/ 	.dword	_ZN52_INTERNAL_d8c5977b_16_LinearAlgebra_cu_140f0503_28934cuda3std6ranges3__45__cpo4cendE
	.align		8
        /*0160*/ 	.dword	_ZN52_INTERNAL_d8c5977b_16_LinearAlgebra_cu_140f0503_28934cuda3std6ranges3__45__cpo7advanceE
	.align		8
        /*0168*/ 	.dword	_ZN52_INTERNAL_d8c5977b_16_LinearAlgebra_cu_140f0503_28934cuda3std6ranges3__45__cpo9iter_swapE
	.align		8
        /*0170*/ 	.dword	_ZN52_INTERNAL_d8c5977b_16_LinearAlgebra_cu_140f0503_28934cuda3std6ranges3__45__cpo4nextE
	.align		8
        /*0178*/ 	.dword	_ZN52_INTERNAL_d8c5977b_16_LinearAlgebra_cu_140f0503_28934cuda3std6ranges3__45__cpo4prevE
	.align		8
        /*0180*/ 	.dword	_ZN52_INTERNAL_d8c5977b_16_LinearAlgebra_cu_140f0503_28934cuda3std6ranges3__45__cpo4dataE
	.align		8
        /*0188*/ 	.dword	_ZN52_INTERNAL_d8c5977b_16_LinearAlgebra_cu_140f0503_28934cuda3std6ranges3__45__cpo5cdataE
	.align		8
        /*0190*/ 	.dword	_ZN52_INTERNAL_d8c5977b_16_LinearAlgebra_cu_140f0503_28934cuda3std6ranges3__45__cpo4sizeE
	.align		8
        /*0198*/ 	.dword	_ZN52_INTERNAL_d8c5977b_16_LinearAlgebra_cu_140f0503_28934cuda3std6ranges3__45__cpo5ssizeE
	.align		8
        /*01a0*/ 	.dword	_ZN52_INTERNAL_d8c5977b_16_LinearAlgebra_cu_140f0503_28934cuda3std6ranges3__45__cpo8distanceE
	.align		8
        /*01a8*/ 	.dword	_ZN52_INTERNAL_d8c5977b_16_LinearAlgebra_cu_140f0503_28936thrust23THRUST_300001_SM_900_NS8cuda_cub3parE
	.align		8
        /*01b0*/ 	.dword	_ZN52_INTERNAL_d8c5977b_16_LinearAlgebra_cu_140f0503_28936thrust23THRUST_300001_SM_900_NS8cuda_cub10par_nosyncE
	.align		8
        /*01b8*/ 	.dword	_ZN52_INTERNAL_d8c5977b_16_LinearAlgebra_cu_140f0503_28936thrust23THRUST_300001_SM_900_NS6system6detail10sequential3seqE
	.align		8
        /*01c0*/ 	.dword	_ZN52_INTERNAL_d8c5977b_16_LinearAlgebra_cu_140f0503_28936thrust23THRUST_300001_SM_900_NS12placeholders2_1E
	.align		8
        /*01c8*/ 	.dword	_ZN52_INTERNAL_d8c5977b_16_LinearAlgebra_cu_140f0503_28936thrust23THRUST_300001_SM_900_NS12placeholders2_2E
	.align		8
        /*01d0*/ 	.dword	_ZN52_INTERNAL_d8c5977b_16_LinearAlgebra_cu_140f0503_28936thrust23THRUST_300001_SM_900_NS12placeholders2_3E
	.align		8
        /*01d8*/ 	.dword	_ZN52_INTERNAL_d8c5977b_16_LinearAlgebra_cu_140f0503_28936thrust23THRUST_300001_SM_900_NS12placeholders2_4E
	.align		8
        /*01e0*/ 	.dword	_ZN52_INTERNAL_d8c5977b_16_LinearAlgebra_cu_140f0503_28936thrust23THRUST_300001_SM_900_NS12placeholders2_5E
	.align		8
        /*01e8*/ 	.dword	_ZN52_INTERNAL_d8c5977b_16_LinearAlgebra_cu_140f0503_28936thrust23THRUST_300001_SM_900_NS12placeholders2_6E
	.align		8
        /*01f0*/ 	.dword	_ZN52_INTERNAL_d8c5977b_16_LinearAlgebra_cu_140f0503_28936thrust23THRUST_300001_SM_900_NS12placeholders2_7E
	.align		8
        /*01f8*/ 	.dword	_ZN52_INTERNAL_d8c5977b_16_LinearAlgebra_cu_140f0503_28936thrust23THRUST_300001_SM_900_NS12placeholders2_8E
	.align		8
        /*0200*/ 	.dword	_ZN52_INTERNAL_d8c5977b_16_LinearAlgebra_cu_140f0503_28936thrust23THRUST_300001_SM_900_NS12placeholders2_9E
	.align		8
        /*0208*/ 	.dword	_ZN52_INTERNAL_d8c5977b_16_LinearAlgebra_cu_140f0503_28936thrust23THRUST_300001_SM_900_NS12placeholders3_10E
	.align		8
        /*0210*/ 	.dword	_ZN52_INTERNAL_d8c5977b_16_LinearAlgebra_cu_140f0503_28936thrust23THRUST_300001_SM_900_NS3seqE
	.align		8
        /*0218*/ 	.dword	$str$5
	.align		8
        /*0220*/ 	.dword	$str$6
	.align		8
        /*0228*/ 	.dword	__assertfail


//--------------------- .text._ZN3cub17CUB_300001_SM_9006detail11EmptyKernelIvEEvv --------------------------
	.section	.text._ZN3cub17CUB_300001_SM_9006detail11EmptyKernelIvEEvv,"ax",@progbits
	.align	128
        .global         _ZN3cub17CUB_300001_SM_9006detail11EmptyKernelIvEEvv
        .type           _ZN3cub17CUB_300001_SM_9006detail11EmptyKernelIvEEvv,@function
        .size           _ZN3cub17CUB_300001_SM_9006detail11EmptyKernelIvEEvv,(.L_x_24083 - _ZN3cub17CUB_300001_SM_9006detail11EmptyKernelIvEEvv)
        .other          _ZN3cub17CUB_300001_SM_9006detail11EmptyKernelIvEEvv,@"STO_CUDA_ENTRY STV_DEFAULT"
_ZN3cub17CUB_300001_SM_9006detail11EmptyKernelIvEEvv:
.text._ZN3cub17CUB_300001_SM_9006detail11EmptyKernelIvEEvv:
[----:B------:R-:W-:Y:S01]  /*0000*/  LDC R1, c[0x0][0x28] ;  /* 0x00000a00ff017b82 */ /* 0x000fe20000000800 */
[----:B------:R-:W-:Y:S05]  /*0010*/  EXIT ;  /* 0x000000000000794d */ /* 0x000fea0003800000 */
.L_x_0:
[----:B------:R-:W-:-:S00]  /*0020*/  BRA `(.L_x_0) ;  /* 0xfffffffc00fc7947 */ /* 0x000fc0000383ffff */
[----:B------:R-:W-:-:S00]  /*0030*/  NOP ;  /* 0x0000000000007918 */ /* 0x000fc00000000000 */
        /* <DEDUP_REMOVED lines=12> */
.L_x_24083:


//--------------------- .text._ZN2at6native54_GLOBAL__N__d8c5977b_16_LinearAlgebra_cu_140f0503_289319_elementwise_kernelILi128ELi8EZNS1_25unpack_pivots_cuda_kernelERNS_14TensorIteratorEllEUliE_EEviT1_ --------------------------
	.section	.text._ZN2at6native54_GLOBAL__N__d8c5977b_16_LinearAlgebra_cu_140f0503_289319_elementwise_kernelILi128ELi8EZNS1_25unpack_pivots_cuda_kernelERNS_14TensorIteratorEllEUliE_EEviT1_,"ax",@progbits
	.align	128
.text._ZN2at6native54_GLOBAL__N__d8c5977b_16_LinearAlgebra_cu_140f0503_289319_elementwise_kernelILi128ELi8EZNS1_25unpack_pivots_cuda_kernelERNS_14TensorIteratorEllEUliE_EEviT1_:
        .type           _ZN2at6native54_GLOBAL__N__d8c5977b_16_LinearAlgebra_cu_140f0503_289319_elementwise_kernelILi128ELi8EZNS1_25unpack_pivots_cuda_kernelERNS_14TensorIteratorEllEUliE_EEviT1_,@function
        .size           _ZN2at6native54_GLOBAL__N__d8c5977b_16_LinearAlgebra_cu_140f0503_289319_elementwise_kernelILi128ELi8EZNS1_25unpack_pivots_cuda_kernelERNS_14TensorIteratorEllEUliE_EEviT1_,(.L_x_24082 - _ZN2at6native54_GLOBAL__N__d8c5977b_16_LinearAlgebra_cu_140f0503_289319_elementwise_kernelILi128ELi8EZNS1_25unpack_pivots_cuda_kernelERNS_14TensorIteratorEllEUliE_EEviT1_)
        .other          _ZN2at6native54_GLOBAL__N__d8c5977b_16_LinearAlgebra_cu_140f0503_289319_elementwise_kernelILi128ELi8EZNS1_25unpack_pivots_cuda_kernelERNS_14TensorIteratorEllEUliE_EEviT1_,@"STO_CUDA_ENTRY STV_DEFAULT"
_ZN2at6native54_GLOBAL__N__d8c5977b_16_LinearAlgebra_cu_140f0503_289319_elementwise_kernelILi128ELi8EZNS1_25unpack_pivots_cuda_kernelERNS_14TensorIteratorEllEUliE_EEviT1_:
[----:B------:R-:W-:Y:S01]  /*0000*/  LDC R1, c[0x0][0x28] ;  /* 0x00000a00ff017b82 */ /* 0x000fe20000000800 */
[----:B------:R-:W0:Y:S01]  /*0010*/  S2R R3, SR_CTAID.X ;  /* 0x0000000000037919 */ /* 0x000e220000002500 */
[----:B------:R-:W-:Y:S01]  /*0020*/  ULDC UR6, c[0x0][0x210] ;  /* 0x0000840000067ab9 */ /* 0x000fe20000000800 */
[----:B------:R-:W-:Y:S01]  /*0030*/  ULDC.64 UR4, c[0x0][0x208] ;  /* 0x0000820000047ab9 */ /* 0x000fe20000000a00 */
[----:B------:R-:W-:Y:S01]  /*0040*/  BSSY B0, `(.L_x_1) ;  /* 0x000019e000007945 */ /* 0x000fe20003800000 */
[----:B------:R-:W0:Y:S02]  /*0050*/  S2R R0, SR_TID.X ;  /* 0x0000000000007919 */ /* 0x000e240000002100 */
[----:B0-----:R-:W-:-:S04]  /*0060*/  LEA R3, R3, R0, 0xa ;  /* 0x0000000003037211 */ /* 0x001fc800078e50ff */
[----:B------:R-:W-:-:S13]  /*0070*/  ISETP.GE.AND P0, PT, R3, UR6, PT ;  /* 0x0000000603007c0c */ /* 0x000fda000bf06270 */
[----:B------:R-:W-:Y:S05]  /*0080*/  @P0 BRA `(.L_x_2) ;  /* 0x0000001800640947 */ /* 0x000fea0003800000 */
[----:B------:R-:W0:Y:S01]  /*0090*/  LDC R0, c[0x0][0x218] ;  /* 0x00008600ff007b82 */ /* 0x000e220000000800 */
[----:B------:R-:W-:Y:S01]  /*00a0*/  HFMA2.MMA R4, -RZ, RZ, 0, 0 ;  /* 0x00000000ff047435 */ /* 0x000fe200000001ff */
[----:B------:R-:W-:Y:S01]  /*00b0*/  IMAD.MOV.U32 R2, RZ, RZ, RZ ;  /* 0x000000ffff027224 */ /* 0x000fe200078e00ff */
[----:B0-----:R-:W-:-:S13]  /*00c0*/  ISETP.NE.AND P0, PT, R0, RZ, PT ;  /* 0x000000ff0000720c */ /* 0x001fda0003f05270 */
[----:B------:R-:W-:Y:S05]  /*00d0*/  @!P0 BRA `(.L_x_3) ;  /* 0x0000001000a88947 */ /* 0x000fea0003800000 */
[----:B------:R-:W-:Y:S01]  /*00e0*/  IMAD.MOV.U32 R2, RZ, RZ, RZ ;  /* 0x000000ffff027224 */ /* 0x000fe200078e00ff */
[----:B------:R-:W-:Y:S01]  /*00f0*/  ULDC.64 UR8, c[0x0][0x220] ;  /* 0x0000880000087ab9 */ /* 0x000fe20000000a00 */
[----:B------:R-:W-:Y:S01]  /*0100*/  ISETP.NE.AND P0, PT, R0, 0x1, PT ;  /* 0x000000010000780c */ /* 0x000fe20003f05270 */
[----:B------:R-:W-:Y:S01]  /*0110*/  ULDC UR7, c[0x0][0x21c] ;  /* 0x0000870000077ab9 */ /* 0x000fe20000000800 */
[----:B------:R-:W-:-:S05]  /*0120*/  IMAD.HI.U32 R6, R3, UR8, R2 ;  /* 0x0000000803067c27 */ /* 0x000fca000f8e0002 */
[----:B------:R-:W-:Y:S01]  /*0130*/  SHF.R.U32.HI R7, RZ, UR9, R6 ;  /* 0x00000009ff077c19 */ /* 0x000fe20008011606 */
[----:B------:R-:W-:-:S03]  /*0140*/  ULDC.64 UR8, c[0x0][0x348] ;  /* 0x0000d20000087ab9 */ /* 0x000fc60000000a00 */
[----:B------:R-:W-:-:S05]  /*0150*/  IADD3 R2, -R7, RZ, RZ ;  /* 0x000000ff07027210 */ /* 0x000fca0007ffe1ff */
[----:B------:R-:W-:-:S04]  /*0160*/  IMAD R2, R2, UR7, R3 ;  /* 0x0000000702027c24 */ /* 0x000fc8000f8e0203 */
[C---:B------:R-:W-:Y:S02]  /*0170*/  IMAD R4, R2.reuse, UR8, RZ ;  /* 0x0000000802047c24 */ /* 0x040fe4000f8e02ff */
[----:B------:R-:W-:Y:S01]  /*0180*/  IMAD R2, R2, UR9, RZ ;  /* 0x0000000902027c24 */ /* 0x000fe2000f8e02ff */
[----:B------:R-:W-:Y:S06]  /*0190*/  @!P0 BRA `(.L_x_3) ;  /* 0x0000001000788947 */ /* 0x000fec0003800000 */
[----:B------:R-:W-:Y:S01]  /*01a0*/  IMAD.MOV.U32 R6, RZ, RZ, RZ ;  /* 0x000000ffff067224 */ /* 0x000fe200078e00ff */
[----:B------:R-:W-:Y:S01]  /*01b0*/  ULDC.64 UR8, c[0x0][0x228] ;  /* 0x00008a0000087ab9 */ /* 0x000fe20000000a00 */
[----:B------:R-:W-:Y:S01]  /*01c0*/  ULDC UR7, c[0x0][0x230] ;  /* 0x00008c0000077ab9 */ /* 0x000fe20000000800 */
[----:B------:R-:W-:Y:S01]  /*01d0*/  ISETP.NE.AND P0, PT, R0, 0x2, PT ;  /* 0x000000020000780c */ /* 0x000fe20003f05270 */
[----:B------:R-:W-:-:S05]  /*01e0*/  IMAD.HI.U32 R8, R7, UR9, R6 ;  /* 0x0000000907087c27 */ /* 0x000fca000f8e0006 */
[----:B------:R-:W-:-:S04]  /*01f0*/  SHF.R.U32.HI R9, RZ, UR7, R8 ;  /* 0x00000007ff097c19 */ /* 0x000fc80008011608 */
[----:B------:R-:W-:-:S05]  /*0200*/  IADD3 R5, -R9, RZ, RZ ;  /* 0x000000ff09057210 */ /* 0x000fca0007ffe1ff */
[----:B------:R-:W-:Y:S01]  /*0210*/  IMAD R7, R5, UR8, R7 ;  /* 0x0000000805077c24 */ /* 0x000fe2000f8e0207 */
[----:B------:R-:W-:-:S03]  /*0220*/  ULDC.64 UR8, c[0x0][0x350] ;  /* 0x0000d40000087ab9 */ /* 0x000fc60000000a00 */
[C---:B------:R-:W-:Y:S02]  /*0230*/  IMAD R4, R7.reuse, UR8, R4 ;  /* 0x0000000807047c24 */ /* 0x040fe4000f8e0204 */
[----:B------:R-:W-:Y:S01]  /*0240*/  IMAD R2, R7, UR9, R2 ;  /* 0x0000000907027c24 */ /* 0x000fe2000f8e0202 */
[----:B------:R-:W-:Y:S06]  /*0250*/  @!P0 BRA `(.L_x_3) ;  /* 0x0000001000488947 */ /* 0x000fec0003800000 */
        /* <DEDUP_REMOVED lines=9> */
[C---:B------:R-:W-:Y:S02]  /*02f0*/  IMAD R4, R9.reuse, UR8, R4 ;  /* 0x0000000809047c24 */ /* 0x040fe4000f8e0204 */
[----:B------:R-:W-:Y:S01]  /*0300*/  IMAD R2, R9, UR9, R2 ;  /* 0x0000000909027c24 */ /* 0x000fe2000f8e0202 */
        /* <DEDUP_REMOVED lines=255> */
[----:B------:R-:W-:Y:S02]  /*1300*/  ULDC UR7, c[0x0][0x33c] ;  /* 0x0000cf0000077ab9 */ /* 0x000fe40000000800 */
[----:B------:R-:W-:-:S05]  /*1310*/  IMAD.HI.U32 R0, R9, UR8, R8 ;  /* 0x0000000809007c27 */ /* 0x000fca000f8e0008 */
[----:B------:R-:W-:Y:S01]  /*1320*/  SHF.R.U32.HI R0, RZ, UR9, R0 ;  /* 0x00000009ff007c19 */ /* 0x000fe20008011600 */
[----:B------:R-:W-:-:S03]  /*1330*/  ULDC.64 UR8, c[0x0][0x408] ;  /* 0x0001020000087ab9 */ /* 0x000fc60000000a00 */
[----:B------:R-:W-:-:S05]  /*1340*/  IADD3 R5, -R0, RZ, RZ ;  /* 0x000000ff00057210 */ /* 0x000fca0007ffe1ff */
[----:B------:R-:W-:-:S04]  /*1350*/  IMAD R9, R5, UR7, R9 ;  /* 0x0000000705097c24 */ /* 0x000fc8000f8e0209 */
[C---:B------:R-:W-:Y:S02]  /*1360*/  IMAD R4, R9.reuse, UR8, R4 ;  /* 0x0000000809047c24 */ /* 0x040fe4000f8e0204 */
[----:B------:R-:W-:-:S07]  /*1370*/  IMAD R2, R9, UR9, R2 ;  /* 0x0000000909027c24 */ /* 0x000fce000f8e0202 */
.L_x_3:
[----:B------:R-:W0:Y:S02]  /*1380*/  LDC.64 R6, c[0x0][0x420] ;  /* 0x00010800ff067b82 */ /* 0x000e240000000a00 */
[----:B0-----:R-:W-:-:S04]  /*1390*/  ISETP.GE.U32.AND P0, PT, R6, 0x1, PT ;  /* 0x000000010600780c */ /* 0x001fc80003f06070 */
[----:B------:R-:W-:-:S13]  /*13a0*/  ISETP.GE.AND.EX P0, PT, R7, RZ, PT, P0 ;  /* 0x000000ff0700720c */ /* 0x000fda0003f06300 */
[----:B------:R-:W-:Y:S05]  /*13b0*/  @!P0 BRA `(.L_x_4) ;  /* 0x0000000400948947 */ /* 0x000fea0003800000 */
[----:B------:R-:W-:Y:S01]  /*13c0*/  ISETP.GT.U32.AND P0, PT, R6, 0x1, PT ;  /* 0x000000010600780c */ /* 0x000fe20003f04070 */
[----:B------:R-:W-:Y:S01]  /*13d0*/  ULDC.64 UR8, c[0x0][0x410] ;  /* 0x0001040000087ab9 */ /* 0x000fe20000000a00 */
[----:B------:R-:W-:Y:S02]  /*13e0*/  CS2R R12, SRZ ;  /* 0x00000000000c7805 */ /* 0x000fe4000001ff00 */
[----:B------:R-:W-:-:S04]  /*13f0*/  ISETP.GT.AND.EX P0, PT, R7, RZ, PT, P0 ;  /* 0x000000ff0700720c */ /* 0x000fc80003f04300 */
[----:B------:R-:W-:Y:S02]  /*1400*/  SEL R17, R6, 0x1, P0 ;  /* 0x0000000106117807 */ /* 0x000fe40000000000 */
[----:B------:R-:W-:Y:S02]  /*1410*/  SEL R16, R7, RZ, P0 ;  /* 0x000000ff07107207 */ /* 0x000fe40000000000 */
[C---:B------:R-:W-:Y:S02]  /*1420*/  IADD3 R5, P2, R17.reuse, -0x1, RZ ;  /* 0xffffffff11057810 */ /* 0x040fe40007f5e0ff */
[----:B------:R-:W-:Y:S02]  /*1430*/  LOP3.LUT R0, R17, 0x3, RZ, 0xc0, !PT ;  /* 0x0000000311007812 */ /* 0x000fe400078ec0ff */
[----:B------:R-:W-:Y:S02]  /*1440*/  ISETP.GE.U32.AND P1, PT, R5, 0x3, PT ;  /* 0x000000030500780c */ /* 0x000fe40003f26070 */
[----:B------:R-:W-:-:S02]  /*1450*/  IADD3.X R5, R16, -0x1, RZ, P2, !PT ;  /* 0xffffffff10057810 */ /* 0x000fc400017fe4ff */
[----:B------:R-:W-:Y:S02]  /*1460*/  IADD3 R4, P2, R4, UR8, RZ ;  /* 0x0000000804047c10 */ /* 0x000fe4000ff5e0ff */
[----:B------:R-:W-:Y:S02]  /*1470*/  ISETP.GE.U32.AND.EX P1, PT, R5, RZ, PT, P1 ;  /* 0x000000ff0500720c */ /* 0x000fe40003f26110 */
[----:B------:R-:W-:Y:S01]  /*1480*/  ISETP.NE.U32.AND P0, PT, R0, RZ, PT ;  /* 0x000000ff0000720c */ /* 0x000fe20003f05070 */
[----:B------:R-:W-:-:S03]  /*1490*/  IMAD.X R5, RZ, RZ, UR9, P2 ;  /* 0x00000009ff057e24 */ /* 0x000fc600090e06ff */
[----:B------:R-:W-:-:S07]  /*14a0*/  ISETP.NE.AND.EX P0, PT, RZ, RZ, PT, P0 ;  /* 0x000000ffff00720c */ /* 0x000fce0003f05300 */
[----:B------:R-:W-:Y:S06]  /*14b0*/  @!P1 BRA `(.L_x_5) ;  /* 0x0000000000c89947 */ /* 0x000fec0003800000 */
[----:B------:R-:W-:Y:S01]  /*14c0*/  ULDC.64 UR8, c[0x0][0x418] ;  /* 0x0001060000087ab9 */ /* 0x000fe20000000a00 */
[----:B------:R-:W-:Y:S02]  /*14d0*/  IADD3 R14, P4, R4, 0x10, RZ ;  /* 0x00000010040e7810 */ /* 0x000fe40007f9e0ff */
[----:B------:R-:W-:Y:S02]  /*14e0*/  CS2R R12, SRZ ;  /* 0x00000000000c7805 */ /* 0x000fe4000001ff00 */
[----:B------:R-:W-:Y:S02]  /*14f0*/  IADD3 R6, P2, R2, UR8, RZ ;  /* 0x0000000802067c10 */ /* 0x000fe4000ff5e0ff */
[----:B------:R-:W-:Y:S01]  /*1500*/  IADD3 R17, P1, R0, -R17, RZ ;  /* 0x8000001100117210 */ /* 0x000fe20007f3e0ff */
[----:B------:R-:W-:Y:S01]  /*1510*/  IMAD.X R15, RZ, RZ, R5, P4 ;  /* 0x000000ffff0f7224 */ /* 0x000fe200020e0605 */
[----:B------:R-:W-:Y:S02]  /*1520*/  IADD3 R6, P3, R6, 0x8, RZ ;  /* 0x0000000806067810 */ /* 0x000fe40007f7e0ff */
[----:B------:R-:W-:-:S02]  /*1530*/  IADD3.X R16, RZ, ~R16, RZ, P1, !PT ;  /* 0x80000010ff107210 */ /* 0x000fc40000ffe4ff */
[----:B------:R-:W-:-:S09]  /*1540*/  IADD3.X R7, RZ, UR9, RZ, P3, P2 ;  /* 0x00000009ff077c10 */ /* 0x000fd20009fe44ff */
.L_x_6:
[----:B0-----:R-:W2:Y:S01]  /*1550*/  LDG.E.CONSTANT R8, desc[UR4][R6.64+-0x8] ;  /* 0xfffff80406087981 */ /* 0x001ea2000c1e9900 */
[----:B------:R-:W-:-:S03]  /*1560*/  MOV R9, R15 ;  /* 0x0000000f00097202 */ /* 0x000fc60000000f00 */
[----:B------:R-:W3:Y:S01]  /*1570*/  LDG.E.CONSTANT R10, desc[UR4][R6.64+-0x4] ;  /* 0xfffffc04060a7981 */ /* 0x000ee2000c1e9900 */
[----:B--2---:R-:W-:Y:S01]  /*1580*/  IADD3 R19, R8, -0x1, RZ ;  /* 0xffffffff08137810 */ /* 0x004fe20007ffe0ff */
[----:B------:R-:W-:Y:S02]  /*1590*/  IMAD.MOV.U32 R8, RZ, RZ, R14 ;  /* 0x000000ffff087224 */ /* 0x000fe400078e000e */
[----:B------:R-:W2:Y:S02]  /*15a0*/  LDG.E.CONSTANT R14, desc[UR4][R6.64] ;  /* 0x00000004060e7981 */ /* 0x000ea4000c1e9900 */
[----:B------:R-:W-:Y:S02]  /*15b0*/  IMAD.WIDE R18, R19, 0x8, R4 ;  /* 0x0000000813127825 */ /* 0x000fe400078e0204 */
[----:B------:R-:W4:Y:S04]  /*15c0*/  LDG.E.64 R22, desc[UR4][R8.64+-0x10] ;  /* 0xfffff00408167981 */ /* 0x000f28000c1e1b00 */
[----:B------:R-:W5:Y:S01]  /*15d0*/  LDG.E.64 R20, desc[UR4][R18.64] ;  /* 0x0000000412147981 */ /* 0x000f62000c1e1b00 */
[----:B---3--:R-:W-:-:S04]  /*15e0*/  VIADD R11, R10, 0xffffffff ;  /* 0xffffffff0a0b7836 */ /* 0x008fc80000000000 */
[----:B------:R-:W-:Y:S01]  /*15f0*/  IMAD.WIDE R10, R11, 0x8, R4 ;  /* 0x000000080b0a7825 */ /* 0x000fe200078e0204 */
[----:B-----5:R-:W-:Y:S04]  /*1600*/  STG.E.64 desc[UR4][R8.64+-0x10], R20 ;  /* 0xfffff01408007986 */ /* 0x020fe8000c101b04 */
[----:B----4-:R0:W-:Y:S04]  /*1610*/  STG.E.64 desc[UR4][R18.64], R22 ;  /* 0x0000001612007986 */ /* 0x0101e8000c101b04 */
[----:B------:R-:W3:Y:S04]  /*1620*/  LDG.E.64 R24, desc[UR4][R10.64] ;  /* 0x000000040a187981 */ /* 0x000ee8000c1e1b00 */
[----:B------:R-:W4:Y:S01]  /*1630*/  LDG.E.64 R26, desc[UR4][R8.64+-0x8] ;  /* 0xfffff804081a7981 */ /* 0x000f22000c1e1b00 */
[----:B--2---:R-:W-:-:S03]  /*1640*/  IADD3 R15, R14, -0x1, RZ ;  /* 0xffffffff0e0f7810 */ /* 0x004fc60007ffe0ff */
[----:B0-----:R-:W2:Y:S02]  /*1650*/  LDG.E.CONSTANT R22, desc[UR4][R6.64+0x4] ;  /* 0x0000040406167981 */ /* 0x001ea4000c1e9900 */
[----:B------:R-:W-:Y:S02]  /*1660*/  IMAD.WIDE R14, R15, 0x8, R4 ;  /* 0x000000080f0e7825 */ /* 0x000fe400078e0204 */
[----:B---3--:R-:W-:Y:S04]  /*1670*/  STG.E.64 desc[UR4][R8.64+-0x8], R24 ;  /* 0xfffff81808007986 */ /* 0x008fe8000c101b04 */
[----:B----4-:R0:W-:Y:S04]  /*1680*/  STG.E.64 desc[UR4][R10.64], R26 ;  /* 0x0000001a0a007986 */ /* 0x0101e8000c101b04 */
[----:B------:R-:W3:Y:S04]  /*1690*/  LDG.E.64 R28, desc[UR4][R14.64] ;  /* 0x000000040e1c7981 */ /* 0x000ee8000c1e1b00 */
[----:B------:R-:W4:Y:S01]  /*16a0*/  LDG.E.64 R20, desc[UR4][R8.64] ;  /* 0x0000000408147981 */ /* 0x000f22000c1e1b00 */
[----:B--2---:R-:W-:-:S04]  /*16b0*/  VIADD R19, R22, 0xffffffff ;  /* 0xffffffff16137836 */ /* 0x004fc80000000000 */
[----:B------:R-:W-:Y:S01]  /*16c0*/  IMAD.WIDE R18, R19, 0x8, R4 ;  /* 0x0000000813127825 */ /* 0x000fe200078e0204 */
[----:B---3--:R-:W-:Y:S04]  /*16d0*/  STG.E.64 desc[UR4][R8.64], R28 ;  /* 0x0000001c08007986 */ /* 0x008fe8000c101b04 */
[----:B----4-:R1:W-:Y:S04]  /*16e0*/  STG.E.64 desc[UR4][R14.64], R20 ;  /* 0x000000140e007986 */ /* 0x0103e8000c101b04 */
[----:B0-----:R-:W2:Y:S04]  /*16f0*/  LDG.E.64 R10, desc[UR4][R18.64] ;  /* 0x00000004120a7981 */ /* 0x001ea8000c1e1b00 */
[----:B------:R-:W3:Y:S01]  /*1700*/  LDG.E.64 R22, desc[UR4][R8.64+0x8] ;  /* 0x0000080408167981 */ /* 0x000ee2000c1e1b00 */
[----:B------:R-:W-:-:S04]  /*1710*/  IADD3 R12, P1, R12, 0x4, RZ ;  /* 0x000000040c0c7810 */ /* 0x000fc80007f3e0ff */
[----:B------:R-:W-:Y:S02]  /*1720*/  IADD3 R24, P2, R12, R17, RZ ;  /* 0x000000110c187210 */ /* 0x000fe40007f5e0ff */
[----:B------:R-:W-:Y:S02]  /*1730*/  IADD3.X R13, RZ, R13, RZ, P1, !PT ;  /* 0x0000000dff0d7210 */ /* 0x000fe40000ffe4ff */
[----:B------:R-:W-:-:S03]  /*1740*/  ISETP.NE.U32.AND P1, PT, R24, RZ, PT ;  /* 0x000000ff1800720c */ /* 0x000fc60003f25070 */
[----:B------:R-:W-:-:S05]  /*1750*/  IMAD.X R24, R13, 0x1, R16, P2 ;  /* 0x000000010d187824 */ /* 0x000fca00010e0610 */
[----:B------:R-:W-:Y:S02]  /*1760*/  ISETP.NE.AND.EX P1, PT, R24, RZ, PT, P1 ;  /* 0x000000ff1800720c */ /* 0x000fe40003f25310 */
[----:B-1----:R-:W-:Y:S02]  /*1770*/  IADD3 R14, P3, R8, 0x20, RZ ;  /* 0x00000020080e7810 */ /* 0x002fe40007f7e0ff */
[----:B------:R-:W-:-:S03]  /*1780*/  IADD3 R6, P2, R6, 0x10, RZ ;  /* 0x0000001006067810 */ /* 0x000fc60007f5e0ff */
[----:B------:R-:W-:Y:S01]  /*1790*/  IMAD.X R15, RZ, RZ, R9, P3 ;  /* 0x000000ffff0f7224 */ /* 0x000fe200018e0609 */
[----:B------:R-:W-:Y:S01]  /*17a0*/  IADD3.X R7, RZ, R7, RZ, P2, !PT ;  /* 0x00000007ff077210 */ /* 0x000fe200017fe4ff */
[----:B--2---:R0:W-:Y:S04]  /*17b0*/  STG.E.64 desc[UR4][R8.64+0x8], R10 ;  /* 0x0000080a08007986 */ /* 0x0041e8000c101b04 */
[----:B---3--:R0:W-:Y:S01]  /*17c0*/  STG.E.64 desc[UR4][R18.64], R22 ;  /* 0x0000001612007986 */ /* 0x0081e2000c101b04 */
[----:B------:R-:W-:Y:S05]  /*17d0*/  @P1 BRA `(.L_x_6) ;  /* 0xfffffffc005c1947 */ /* 0x000fea000383ffff */
.L_x_5:
[----:B------:R-:W-:Y:S05]  /*17e0*/  @!P0 BRA `(.L_x_4) ;  /* 0x0000000000888947 */ /* 0x000fea0003800000 */
[----:B------:R-:W-:Y:S02]  /*17f0*/  ULDC.64 UR8, c[0x0][0x418] ;  /* 0x0001060000087ab9 */ /* 0x000fe40000000a00 */
[----:B0-----:R-:W-:-:S04]  /*1800*/  IADD3 R9, P0, R2, UR8, RZ ;  /* 0x0000000802097c10 */ /* 0x001fc8000ff1e0ff */
[----:B------:R-:W-:Y:S02]  /*1810*/  IADD3.X R2, RZ, UR9, RZ, P0, !PT ;  /* 0x00000009ff027c10 */ /* 0x000fe400087fe4ff */
[----:B------:R-:W-:-:S04]  /*1820*/  LEA R8, P0, R12, R9, 0x2 ;  /* 0x000000090c087211 */ /* 0x000fc800078010ff */
[----:B------:R-:W-:-:S05]  /*1830*/  LEA.HI.X R9, R12, R2, R13, 0x2, P0 ;  /* 0x000000020c097211 */ /* 0x000fca00000f140d */
[----:B------:R-:W2:Y:S01]  /*1840*/  LDG.E.CONSTANT R2, desc[UR4][R8.64] ;  /* 0x0000000408027981 */ /* 0x000ea2000c1e9900 */
[----:B------:R-:W-:-:S04]  /*1850*/  LEA R6, P0, R12, R4, 0x3 ;  /* 0x000000040c067211 */ /* 0x000fc800078018ff */
[----:B------:R-:W-:-:S05]  /*1860*/  LEA.HI.X R7, R12, R5, R13, 0x3, P0 ;  /* 0x000000050c077211 */ /* 0x000fca00000f1c0d */
[----:B------:R-:W3:Y:S01]  /*1870*/  LDG.E.64 R12, desc[UR4][R6.64] ;  /* 0x00000004060c7981 */ /* 0x000ee2000c1e1b00 */
[----:B--2---:R-:W-:-:S04]  /*1880*/  VIADD R11, R2, 0xffffffff ;  /* 0xffffffff020b7836 */ /* 0x004fc80000000000 */
[----:B------:R-:W-:-:S05]  /*1890*/  IMAD.WIDE R10, R11, 0x8, R4 ;  /* 0x000000080b0a7825 */ /* 0x000fca00078e0204 */
[----:B------:R-:W2:Y:S01]  /*18a0*/  LDG.E.64 R14, desc[UR4][R10.64] ;  /* 0x000000040a0e7981 */ /* 0x000ea2000c1e1b00 */
[----:B------:R-:W-:-:S04]  /*18b0*/  ISETP.NE.U32.AND P0, PT, R0, 0x1, PT ;  /* 0x000000010000780c */ /* 0x000fc80003f05070 */
[----:B------:R-:W-:Y:S01]  /*18c0*/  ISETP.NE.AND.EX P0, PT, RZ, RZ, PT, P0 ;  /* 0x000000ffff00720c */ /* 0x000fe20003f05300 */
[----:B--2---:R1:W-:Y:S04]  /*18d0*/  STG.E.64 desc[UR4][R6.64], R14 ;  /* 0x0000000e06007986 */ /* 0x0043e8000c101b04 */
[----:B---3--:R1:W-:Y:S08]  /*18e0*/  STG.E.64 desc[UR4][R10.64], R12 ;  /* 0x0000000c0a007986 */ /* 0x0083f0000c101b04 */
[----:B------:R-:W-:Y:S05]  /*18f0*/  @!P0 BRA `(.L_x_4) ;  /* 0x0000000000448947 */ /* 0x000fea0003800000 */
[----:B------:R-:W2:Y:S04]  /*1900*/  LDG.E.CONSTANT R2, desc[UR4][R8.64+0x4] ;  /* 0x0000040408027981 */ /* 0x000ea8000c1e9900 */
[----:B-1----:R-:W3:Y:S01]  /*1910*/  LDG.E.64 R12, desc[UR4][R6.64+0x8] ;  /* 0x00000804060c7981 */ /* 0x002ee2000c1e1b00 */
[----:B--2---:R-:W-:-:S05]  /*1920*/  IADD3 R11, R2, -0x1, RZ ;  /* 0xffffffff020b7810 */ /* 0x004fca0007ffe0ff */
[----:B------:R-:W-:-:S05]  /*1930*/  IMAD.WIDE R10, R11, 0x8, R4 ;  /* 0x000000080b0a7825 */ /* 0x000fca00078e0204 */
[----:B------:R-:W2:Y:S01]  /*1940*/  LDG.E.64 R14, desc[UR4][R10.64] ;  /* 0x000000040a0e7981 */ /* 0x000ea2000c1e1b00 */
[----:B------:R-:W-:-:S04]  /*1950*/  ISETP.NE.U32.AND P0, PT, R0, 0x2, PT ;  /* 0x000000020000780c */ /* 0x000fc80003f05070 */
[----:B------:R-:W-:Y:S01]  /*1960*/  ISETP.NE.AND.EX P0, PT, RZ, RZ, PT, P0 ;  /* 0x000000ffff00720c */ /* 0x000fe20003f05300 */
[----:B--2---:R2:W-:Y:S04]  /*1970*/  STG.E.64 desc[UR4][R6.64+0x8], R14 ;  /* 0x0000080e06007986 */ /* 0x0045e8000c101b04 */
[----:B---3--:R2:W-:Y:S08]  /*1980*/  STG.E.64 desc[UR4][R10.64], R12 ;  /* 0x0000000c0a007986 */ /* 0x0085f0000c101b04 */
[----:B------:R-:W-:Y:S05]  /*1990*/  @!P0 BRA `(.L_x_4) ;  /* 0x00000000001c8947 */ /* 0x000fea0003800000 */
[----:B------:R-:W2:Y:S02]  /*19a0*/  LDG.E.CONSTANT R8, desc[UR4][R8.64+0x8] ;  /* 0x0000080408087981 */ /* 0x000ea4000c1e9900 */
[----:B--2---:R-:W-:-:S04]  /*19b0*/  VIADD R11, R8, 0xffffffff ;  /* 0xffffffff080b7836 */ /* 0x004fc80000000000 */
[----:B------:R-:W-:Y:S02]  /*19c0*/  IMAD.WIDE R4, R11, 0x8, R4 ;  /* 0x000000080b047825 */ /* 0x000fe400078e0204 */
[----:B------:R-:W2:Y:S04]  /*19d0*/  LDG.E.64 R10, desc[UR4][R6.64+0x10] ;  /* 0x00001004060a7981 */ /* 0x000ea8000c1e1b00 */
[----:B------:R-:W3:Y:S04]  /*19e0*/  LDG.E.64 R12, desc[UR4][R4.64] ;  /* 0x00000004040c7981 */ /* 0x000ee8000c1e1b00 */
[----:B---3--:R3:W-:Y:S04]  /*19f0*/  STG.E.64 desc[UR4][R6.64+0x10], R12 ;  /* 0x0000100c06007986 */ /* 0x0087e8000c101b04 */
[----:B--2---:R3:W-:Y:S02]  /*1a00*/  STG.E.64 desc[UR4][R4.64], R10 ;  /* 0x0000000a04007986 */ /* 0x0047e4000c101b04 */
.L_x_4:
[----:B------:R-:W-:-:S07]  /*1a10*/  IADD3 R3, R3, 0x80, RZ ;  /* 0x0000008003037810 */ /* 0x000fce0007ffe0ff */
.L_x_2:
[----:B------:R-:W-:Y:S05]  /*1a20*/  BSYNC B0 ;  /* 0x0000000000007941 */ /* 0x000fea0003800000 */
.L_x_1:
[----:B------:R-:W-:Y:S01]  /*1a30*/  ISETP.GE.AND P0, PT, R3, UR6, PT ;  /* 0x0000000603007c0c */ /* 0x000fe2000bf06270 */
[----:B------:R-:W-:Y:S04]  /*1a40*/  BSSY B0, `(.L_x_7) ;  /* 0x00009b2000007945 */ /* 0x000fe80003800000 */
[----:B------:R-:W-:Y:S08]  /*1a50*/  BSSY B1, `(.L_x_8) ;  /* 0x0000815000017945 */ /* 0x000ff00003800000 */
[----:B------:R-:W-:Y:S05]  /*1a60*/  @P0 BRA `(.L_x_9) ;  /* 0x0000003000e00947 */ /* 0x000fea0003800000 */
[----:B------:R-:W4:Y:S01]  /*1a70*/  LDC R0, c[0x0][0x218] ;  /* 0x00008600ff007b82 */ /* 0x000f220000000800 */
[----:B-123--:R-:W-:Y:S01]  /*1a80*/  HFMA2.MMA R6, -RZ, RZ, 0, 0 ;  /* 0x00000000ff067435 */ /* 0x00efe200000001ff */
[----:B------:R-:W-:Y:S01]  /*1a90*/  IMAD.MOV.U32 R4, RZ, RZ, RZ ;  /* 0x000000ffff047224 */ /* 0x000fe200078e00ff */
[----:B----4-:R-:W-:-:S13]  /*1aa0*/  ISETP.NE.AND P0, PT, R0, RZ, PT ;  /* 0x000000ff0000720c */ /* 0x010fda0003f05270 */
[----:B------:R-:W-:Y:S05]  /*1ab0*/  @!P0 BRA `(.L_x_10) ;  /* 0x0000001000a88947 */ /* 0x000fea0003800000 */
[----:B------:R-:W-:Y:S01]  /*1ac0*/  MOV R2, RZ ;  /* 0x000000ff00027202 */ /* 0x000fe20000000f00 */
[----:B------:R-:W-:Y:S01]  /*1ad0*/  ULDC.64 UR8, c[0x0][0x220] ;  /* 0x0000880000087ab9 */ /* 0x000fe20000000a00 */
[----:B------:R-:W-:Y:S01]  /*1ae0*/  ISETP.NE.AND P0, PT, R0, 0x1, PT ;  /* 0x000000010000780c */ /* 0x000fe20003f05270 */
[----:B------:R-:W-:Y:S02]  /*1af0*/  ULDC UR7, c[0x0][0x21c] ;  /* 0x0000870000077ab9 */ /* 0x000fe40000000800 */
[----:B0-----:R-:W-:-:S05]  /*1b00*/  IMAD.HI.U32 R8, R3, UR8, R2 ;  /* 0x0000000803087c27 */ /* 0x001fca000f8e0002 */
        /* <DEDUP_REMOVED lines=19> */
[----:B------:R-:W-:Y:S01]  /*1c40*/  MOV R10, RZ ;  /* 0x000000ff000a7202 */ /* 0x000fe20000000f00 */
[----:B------:R-:W-:Y:S01]  /*1c50*/  ULDC.64 UR8, c[0x0][0x238] ;  /* 0x00008e0000087ab9 */ /* 0x000fe20000000a00 */
[----:B------:R-:W-:Y:S01]  /*1c60*/  ISETP.NE.AND P0, PT, R0, 0x3, PT ;  /* 0x000000030000780c */ /* 0x000fe20003f05270 */
[----:B------:R-:W-:Y:S02]  /*1c70*/  ULDC UR7, c[0x0][0x234] ;  /* 0x00008d0000077ab9 */ /* 0x000fe40000000800 */
[----:B------:R-:W-:-:S05]  /*1c80*/  IMAD.HI.U32 R8, R11, UR8, R10 ;  /* 0x000000080b087c27 */ /* 0x000fca000f8e000a */
[----:B------:R-:W-:Y:S01]  /*1c90*/  SHF.R.U32.HI R9, RZ, UR9, R8 ;  /* 0x00000009ff097c19 */ /* 0x000fe20008011608 */
[----:B------:R-:W-:-:S04]  /*1ca0*/  ULDC.64 UR8, c[0x0][0x358] ;  /* 0x0000d60000087ab9 */ /* 0x000fc80000000a00 */
[----:B------:R-:W-:-:S04]  /*1cb0*/  IMAD.MOV R5, RZ, RZ, -R9 ;  /* 0x000000ffff057224 */ /* 0x000fc800078e0a09 */
[----:B------:R-:W-:-:S04]  /*1cc0*/  IMAD R11, R5, UR7, R11 ;  /* 0x00000007050b7c24 */ /* 0x000fc8000f8e020b */
[C---:B------:R-:W-:Y:S02]  /*1cd0*/  IMAD R4, R11.reuse, UR8, R4 ;  /* 0x000000080b047c24 */ /* 0x040fe4000f8e0204 */
[----:B------:R-:W-:Y:S01]  /*1ce0*/  IMAD R6, R11, UR9, R6 ;  /* 0x000000090b067c24 */ /* 0x000fe2000f8e0206 */
[----:B------:R-:W-:Y:S06]  /*1cf0*/  @!P0 BRA `(.L_x_10) ;  /* 0x0000001000188947 */ /* 0x000fec0003800000 */
[----:B------:R-:W-:Y:S01]  /*1d00*/  HFMA2.MMA R8, -RZ, RZ, 0, 0 ;  /* 0x00000000ff087435 */ /* 0x000fe200000001ff */
[----:B------:R-:W-:Y:S01]  /*1d10*/  ULDC.64 UR8, c[0x0][0x240] ;  /* 0x0000900000087ab9 */ /* 0x000fe20000000a00 */
[----:B------:R-:W-:Y:S01]  /*1d20*/  ULDC UR7, c[0x0][0x248] ;  /* 0x0000920000077ab9 */ /* 0x000fe20000000800 */
[----:B------:R-:W-:-:S07]  /*1d30*/  ISETP.NE.AND P0, PT, R0, 0x4, PT ;  /* 0x000000040000780c */ /* 0x000fce0003f05270 */
        /* <DEDUP_REMOVED lines=20> */
[----:B------:R-:W-:Y:S01]  /*1e80*/  MOV R8, RZ ;  /* 0x000000ff00087202 */ /* 0x000fe20000000f00 */
[----:B------:R-:W-:Y:S01]  /*1e90*/  ULDC.64 UR8, c[0x0][0x258] ;  /* 0x0000960000087ab9 */ /* 0x000fe20000000a00 */
[----:B------:R-:W-:Y:S01]  /*1ea0*/  ULDC UR7, c[0x0][0x260] ;  /* 0x0000980000077ab9 */ /* 0x000fe20000000800 */
[----:B------:R-:W-:Y:S02]  /*1eb0*/  ISETP.NE.AND P0, PT, R0, 0x6, PT ;  /* 0x000000060000780c */ /* 0x000fe40003f05270 */
[----:B------:R-:W-:-:S05]  /*1ec0*/  IMAD.HI.U32 R10, R9, UR9, R8 ;  /* 0x00000009090a7c27 */ /* 0x000fca000f8e0008 */
[----:B------:R-:W-:-:S05]  /*1ed0*/  SHF.R.U32.HI R11, RZ, UR7, R10 ;  /* 0x00000007ff0b7c19 */ /* 0x000fca000801160a */
[----:B------:R-:W-:-:S04]  /*1ee0*/  IMAD.MOV R5, RZ, RZ, -R11 ;  /* 0x000000ffff057224 */ /* 0x000fc800078e0a0b */
[----:B------:R-:W-:Y:S01]  /*1ef0*/  IMAD R9, R5, UR8, R9 ;  /* 0x0000000805097c24 */ /* 0x000fe2000f8e0209 */
[----:B------:R-:W-:-:S03]  /*1f00*/  ULDC.64 UR8, c[0x0][0x370] ;  /* 0x0000dc0000087ab9 */ /* 0x000fc60000000a00 */
[C---:B------:R-:W-:Y:S02]  /*1f10*/  IMAD R4, R9.reuse, UR8, R4 ;  /* 0x0000000809047c24 */ /* 0x040fe4000f8e0204 */
[----:B------:R-:W-:Y:S01]  /*1f20*/  IMAD R6, R9, UR9, R6 ;  /* 0x0000000909067c24 */ /* 0x000fe2000f8e0206 */
[----:B------:R-:W-:Y:S06]  /*1f30*/  @!P0 BRA `(.L_x_10) ;  /* 0x0000000c00888947 */ /* 0x000fec0003800000 */
[----:B------:R-:W-:Y:S01]  /*1f40*/  HFMA2.MMA R10, -RZ, RZ, 0, 0 ;  /* 0x00000000ff0a7435 */ /* 0x000fe200000001ff */
[----:B------:R-:W-:Y:S01]  /*1f50*/  ULDC.64 UR8, c[0x0][0x268] ;  /* 0x00009a0000087ab9 */ /* 0x000fe20000000a00 */
[----:B------:R-:W-:Y:S01]  /*1f60*/  ISETP.NE.AND P0, PT, R0, 0x7, PT ;  /* 0x000000070000780c */ /* 0x000fe20003f05270 */
[----:B------:R-:W-:-:S07]  /*1f70*/  ULDC UR7, c[0x0][0x264] ;  /* 0x0000990000077ab9 */ /* 0x000fce0000000800 */
        /* <DEDUP_REMOVED lines=214> */
[----:B------:R-:W-:-:S08]  /*2ce0*/  ULDC UR7, c[0x0][0x33c] ;  /* 0x0000cf0000077ab9 */ /* 0x000fd00000000800 */
[----:B------:R-:W-:-:S05]  /*2cf0*/  IMAD.HI.U32 R0, R11, UR8, R10 ;  /* 0x000000080b007c27 */ /* 0x000fca000f8e000a */
[----:B------:R-:W-:Y:S01]  /*2d00*/  SHF.R.U32.HI R0, RZ, UR9, R0 ;  /* 0x00000009ff007c19 */ /* 0x000fe20008011600 */
[----:B------:R-:W-:-:S03]  /*2d10*/  ULDC.64 UR8, c[0x0][0x408] ;  /* 0x0001020000087ab9 */ /* 0x000fc60000000a00 */
[----:B------:R-:W-:-:S05]  /*2d20*/  IADD3 R5, -R0, RZ, RZ ;  /* 0x000000ff00057210 */ /* 0x000fca0007ffe1ff */
[----:B------:R-:W-:-:S04]  /*2d30*/  IMAD R11, R5, UR7, R11 ;  /* 0x00000007050b7c24 */ /* 0x000fc8000f8e020b */
[C---:B------:R-:W-:Y:S02]  /*2d40*/  IMAD R4, R11.reuse, UR8, R4 ;  /* 0x000000080b047c24 */ /* 0x040fe4000f8e0204 */
[----:B------:R-:W-:-:S07]  /*2d50*/  IMAD R6, R11, UR9, R6 ;  /* 0x000000090b067c24 */ /* 0x000fce000f8e0206 */
.L_x_10:
[----:B0-----:R-:W0:Y:S02]  /*2d60*/  LDC.64 R8, c[0x0][0x420] ;  /* 0x00010800ff087b82 */ /* 0x001e240000000a00 */
[----:B0-----:R-:W-:-:S04]  /*2d70*/  ISETP.GE.U32.AND P0, PT, R8, 0x1, PT ;  /* 0x000000010800780c */ /* 0x001fc80003f06070 */
[----:B------:R-:W-:-:S13]  /*2d80*/  ISETP.GE.AND.EX P0, PT, R9, RZ, PT, P0 ;  /* 0x000000ff0900720c */ /* 0x000fda0003f06300 */
[----:B------:R-:W-:Y:S05]  /*2d90*/  @!P0 BRA `(.L_x_11) ;  /* 0x00000004009c8947 */ /* 0x000fea0003800000 */
[----:B------:R-:W-:Y:S01]  /*2da0*/  ISETP.GT.U32.AND P0, PT, R8, 0x1, PT ;  /* 0x000000010800780c */ /* 0x000fe20003f04070 */
[----:B------:R-:W-:Y:S01]  /*2db0*/  ULDC.64 UR8, c[0x0][0x410] ;  /* 0x0001040000087ab9 */ /* 0x000fe20000000a00 */
[----:B------:R-:W-:Y:S01]  /*2dc0*/  ULDC.64 UR10, c[0x0][0x418] ;  /* 0x00010600000a7ab9 */ /* 0x000fe20000000a00 */
[----:B------:R-:W-:Y:S01]  /*2dd0*/  IADD3 R4, P4, R4, UR8, RZ ;  /* 0x0000000804047c10 */ /* 0x000fe2000ff9e0ff */
[----:B------:R-:W-:Y:S01]  /*2de0*/  HFMA2.MMA R13, -RZ, RZ, 0, 0 ;  /* 0x00000000ff0d7435 */ /* 0x000fe200000001ff */
[C---:B------:R-:W-:Y:S02]  /*2df0*/  ISETP.GT.AND.EX P0, PT, R9.reuse, RZ, PT, P0 ;  /* 0x000000ff0900720c */ /* 0x040fe40003f04300 */
[----:B------:R-:W-:Y:S01]  /*2e00*/  IADD3 R15, P3, R6, UR10, RZ ;  /* 0x0000000a060f7c10 */ /* 0x000fe2000ff7e0ff */
[----:B------:R-:W-:Y:S01]  /*2e10*/  IMAD.X R5, RZ, RZ, UR9, P4 ;  /* 0x00000009ff057e24 */ /* 0x000fe2000a0e06ff */
[----:B------:R-:W-:Y:S02]  /*2e20*/  SEL R19, R8, 0x1, P0 ;  /* 0x0000000108137807 */ /* 0x000fe40000000000 */
[----:B------:R-:W-:-:S02]  /*2e30*/  SEL R12, R9, RZ, P0 ;  /* 0x000000ff090c7207 */ /* 0x000fc40000000000 */
[C---:B------:R-:W-:Y:S02]  /*2e40*/  IADD3 R2, P1, R19.reuse, -0x1, RZ ;  /* 0xffffffff13027810 */ /* 0x040fe40007f3e0ff */
[----:B------:R-:W-:Y:S02]  /*2e50*/  LOP3.LUT R0, R19, 0x3, RZ, 0xc0, !PT ;  /* 0x0000000313007812 */ /* 0x000fe400078ec0ff */
[----:B------:R-:W-:Y:S02]  /*2e60*/  ISETP.GE.U32.AND P0, PT, R2, 0x3, PT ;  /* 0x000000030200780c */ /* 0x000fe40003f06070 */
[----:B------:R-:W-:Y:S02]  /*2e70*/  IADD3.X R2, R12, -0x1, RZ, P1, !PT ;  /* 0xffffffff0c027810 */ /* 0x000fe40000ffe4ff */
[----:B------:R-:W-:Y:S02]  /*2e80*/  ISETP.NE.U32.AND P2, PT, R0, RZ, PT ;  /* 0x000000ff0000720c */ /* 0x000fe40003f45070 */
[----:B------:R-:W-:-:S02]  /*2e90*/  ISETP.GE.U32.AND.EX P1, PT, R2, RZ, PT, P0 ;  /* 0x000000ff0200720c */ /* 0x000fc40003f26100 */
[----:B------:R-:W-:Y:S02]  /*2ea0*/  ISETP.NE.AND.EX P0, PT, RZ, RZ, PT, P2 ;  /* 0x000000ffff00720c */ /* 0x000fe40003f05320 */
[----:B------:R-:W-:-:S09]  /*2eb0*/  MOV R2, RZ ;  /* 0x000000ff00027202 */ /* 0x000fd20000000f00 */
[----:B------:R-:W-:Y:S05]  /*2ec0*/  @!P1 BRA `(.L_x_12) ;  /* 0x0000000000cc9947 */ /* 0x000fea0003800000 */
[----:B------:R-:W-:Y:S01]  /*2ed0*/  ULDC.64 UR8, c[0x0][0x418] ;  /* 0x0001060000087ab9 */ /* 0x000fe20000000a00 */
[----:B------:R-:W-:Y:S01]  /*2ee0*/  IADD3 R18, P1, R4, 0x10, RZ ;  /* 0x0000001004127810 */ /* 0x000fe20007f3e0ff */
[----:B------:R-:W-:Y:S01]  /*2ef0*/  IMAD.MOV.U32 R2, RZ, RZ, RZ ;  /* 0x000000ffff027224 */ /* 0x000fe200078e00ff */
[----:B------:R-:W-:Y:S02]  /*2f00*/  IADD3 R6, P2, R6, UR8, RZ ;  /* 0x0000000806067c10 */ /* 0x000fe4000ff5e0ff */
[----:B------:R-:W-:Y:S01]  /*2f10*/  IADD3 R19, P5, R0, -R19, RZ ;  /* 0x8000001300137210 */ /* 0x000fe20007fbe0ff */
[----:B------:R-:W-:Y:S01]  /*2f20*/  IMAD.X R17, RZ, RZ, R5, P1 ;  /* 0x000000ffff117224 */ /* 0x000fe200008e0605 */
[----:B------:R-:W-:Y:S02]  /*2f30*/  IADD3 R8, P4, R6, 0x8, RZ ;  /* 0x0000000806087810 */ /* 0x000fe40007f9e0ff */
[----:B------:R-:W-:Y:S02]  /*2f40*/  MOV R13, RZ ;  /* 0x000000ff000d7202 */ /* 0x000fe40000000f00 */
[----:B------:R-:W-:-:S02]  /*2f50*/  IADD3.X R9, RZ, UR9, RZ, P4, P2 ;  /* 0x00000009ff097c10 */ /* 0x000fc4000a7e44ff */
[----:B------:R-:W-:-:S07]  /*2f60*/  IADD3.X R12, RZ, ~R12, RZ, P5, !PT ;  /* 0x8000000cff0c7210 */ /* 0x000fce0002ffe4ff */
.L_x_13:
[----:B0-----:R-:W2:Y:S04]  /*2f70*/  LDG.E.CONSTANT R6, desc[UR4][R8.64+-0x8] ;  /* 0xfffff80408067981 */ /* 0x001ea8000c1e9900 */
[----:B------:R-:W3:Y:S01]  /*2f80*/  LDG.E.CONSTANT R10, desc[UR4][R8.64+-0x4] ;  /* 0xfffffc04080a7981 */ /* 0x000ee2000c1e9900 */
[----:B------:R-:W-:-:S03]  /*2f90*/  IMAD.MOV.U32 R7, RZ, RZ, R17 ;  /* 0x000000ffff077224 */ /* 0x000fc600078e0011 */
[----:B------:R-:W4:Y:S01]  /*2fa0*/  LDG.E.CONSTANT R14, desc[UR4][R8.64] ;  /* 0x00000004080e7981 */ /* 0x000f22000c1e9900 */
[----:B--2---:R-:W-:Y:S02]  /*2fb0*/  IADD3 R21, R6, -0x1, RZ ;  /* 0xffffffff06157810 */ /* 0x004fe40007ffe0ff */
[----:B------:R-:W-:-:S03]  /*2fc0*/  MOV R6, R18 ;  /* 0x0000001200067202 */ /* 0x000fc60000000f00 */
[----:B------:R-:W-:Y:S02]  /*2fd0*/  IMAD.WIDE R20, R21, 0x8, R4 ;  /* 0x0000000815147825 */ /* 0x000fe400078e0204 */
[----:B------:R-:W2:Y:S04]  /*2fe0*/  LDG.E.64 R24, desc[UR4][R6.64+-0x10] ;  /* 0xfffff00406187981 */ /* 0x000ea8000c1e1b00 */
[----:B------:R-:W5:Y:S01]  /*2ff0*/  LDG.E.64 R22, desc[UR4][R20.64] ;  /* 0x0000000414167981 */ /* 0x000f62000c1e1b00 */
[----:B---3--:R-:W-:-:S05]  /*3000*/  IADD3 R11, R10, -0x1, RZ ;  /* 0xffffffff0a0b7810 */ /* 0x008fca0007ffe0ff */
[----:B------:R-:W-:Y:S01]  /*3010*/  IMAD.WIDE R10, R11, 0x8, R4 ;  /* 0x000000080b0a7825 */ /* 0x000fe200078e0204 */
[----:B-----5:R0:W-:Y:S04]  /*3020*/  STG.E.64 desc[UR4][R6.64+-0x10], R22 ;  /* 0xfffff01606007986 */ /* 0x0201e8000c101b04 */
[----:B--2---:R1:W-:Y:S04]  /*3030*/  STG.E.64 desc[UR4][R20.64], R24 ;  /* 0x0000001814007986 */ /* 0x0043e8000c101b04 */
[----:B------:R-:W2:Y:S04]  /*3040*/  LDG.E.64 R26, desc[UR4][R10.64] ;  /* 0x000000040a1a7981 */ /* 0x000ea8000c1e1b00 */
[----:B------:R-:W3:Y:S01]  /*3050*/  LDG.E.64 R28, desc[UR4][R6.64+-0x8] ;  /* 0xfffff804061c7981 */ /* 0x000ee2000c1e1b00 */
[----:B----4-:R-:W-:-:S03]  /*3060*/  IADD3 R17, R14, -0x1, RZ ;  /* 0xffffffff0e117810 */ /* 0x010fc60007ffe0ff */
[----:B------:R-:W4:Y:S02]  /*3070*/  LDG.E.CONSTANT R14, desc[UR4][R8.64+0x4] ;  /* 0x00000404080e7981 */ /* 0x000f24000c1e9900 */
[----:B------:R-:W-:Y:S02]  /*3080*/  IMAD.WIDE R16, R17, 0x8, R4 ;  /* 0x0000000811107825 */ /* 0x000fe400078e0204 */
[----:B--2---:R-:W-:Y:S04]  /*3090*/  STG.E.64 desc[UR4][R6.64+-0x8], R26 ;  /* 0xfffff81a06007986 */ /* 0x004fe8000c101b04 */
[----:B---3--:R2:W-:Y:S04]  /*30a0*/  STG.E.64 desc[UR4][R10.64], R28 ;  /* 0x0000001c0a007986 */ /* 0x0085e8000c101b04 */
[----:B0-----:R-:W3:Y:S04]  /*30b0*/  LDG.E.64 R22, desc[UR4][R16.64] ;  /* 0x0000000410167981 */ /* 0x001ee8000c1e1b00 */
[----:B-1----:R-:W5:Y:S01]  /*30c0*/  LDG.E.64 R24, desc[UR4][R6.64] ;  /* 0x0000000406187981 */ /* 0x002f62000c1e1b00 */
[----:B----4-:R-:W-:-:S04]  /*30d0*/  VIADD R14, R14, 0xffffffff ;  /* 0xffffffff0e0e7836 */ /* 0x010fc80000000000 */
[----:B------:R-:W-:Y:S01]  /*30e0*/  IMAD.WIDE R20, R14, 0x8, R4 ;  /* 0x000000080e147825 */ /* 0x000fe200078e0204 */
[----:B---3--:R0:W-:Y:S04]  /*30f0*/  STG.E.64 desc[UR4][R6.64], R22 ;  /* 0x0000001606007986 */ /* 0x0081e8000c101b04 */
[----:B-----5:R1:W-:Y:S04]  /*3100*/  STG.E.64 desc[UR4][R16.64], R24 ;  /* 0x0000001810007986 */ /* 0x0203e8000c101b04 */
[----:B--2---:R-:W2:Y:S04]  /*3110*/  LDG.E.64 R10, desc[UR4][R6.64+0x8] ;  /* 0x00000804060a7981 */ /* 0x004ea8000c1e1b00 */
[----:B0-----:R-:W3:Y:S01]  /*3120*/  LDG.E.64 R22, desc[UR4][R20.64] ;  /* 0x0000000414167981 */ /* 0x001ee2000c1e1b00 */
[----:B------:R-:W-:-:S04]  /*3130*/  IADD3 R2, P1, R2, 0x4, RZ ;  /* 0x0000000402027810 */ /* 0x000fc80007f3e0ff */
[----:B------:R-:W-:Y:S02]  /*3140*/  IADD3 R14, P2, R2, R19, RZ ;  /* 0x00000013020e7210 */ /* 0x000fe40007f5e0ff */
[----:B------:R-:W-:Y:S02]  /*3150*/  IADD3.X R13, RZ, R13, RZ, P1, !PT ;  /* 0x0000000dff0d7210 */ /* 0x000fe40000ffe4ff */
[----:B------:R-:W-:Y:S02]  /*3160*/  ISETP.NE.U32.AND P1, PT, R14, RZ, PT ;  /* 0x000000ff0e00720c */ /* 0x000fe40003f25070 */
[----:B------:R-:W-:-:S04]  /*3170*/  IADD3.X R14, R13, R12, RZ, P2, !PT ;  /* 0x0000000c0d0e7210 */ /* 0x000fc800017fe4ff */
[----:B------:R-:W-:Y:S02]  /*3180*/  ISETP.NE.AND.EX P1, PT, R14, RZ, PT, P1 ;  /* 0x000000ff0e00720c */ /* 0x000fe40003f25310 */
[----:B------:R-:W-:Y:S02]  /*3190*/  IADD3 R18, P2, R6, 0x20, RZ ;  /* 0x0000002006127810 */ /* 0x000fe40007f5e0ff */
[----:B------:R-:W-:-:S03]  /*31a0*/  IADD3 R8, P4, R8, 0x10, RZ ;  /* 0x0000001008087810 */ /* 0x000fc60007f9e0ff */
[----:B-1----:R-:W-:Y:S01]  /*31b0*/  IMAD.X R17, RZ, RZ, R7, P2 ;  /* 0x000000ffff117224 */ /* 0x002fe200010e0607 */
[----:B------:R-:W-:Y:S01]  /*31c0*/  IADD3.X R9, RZ, R9, RZ, P4, !PT ;  /* 0x00000009ff097210 */ /* 0x000fe200027fe4ff */
[----:B---3--:R0:W-:Y:S04]  /*31d0*/  STG.E.64 desc[UR4][R6.64+0x8], R22 ;  /* 0x0000081606007986 */ /* 0x0081e8000c101b04 */
[----:B--2---:R0:W-:Y:S01]  /*31e0*/  STG.E.64 desc[UR4][R20.64], R10 ;  /* 0x0000000a14007986 */ /* 0x0041e2000c101b04 */
[----:B------:R-:W-:Y:S05]  /*31f0*/  @P1 BRA `(.L_x_13) ;  /* 0xfffffffc005c1947 */ /* 0x000fea000383ffff */
.L_x_12:
[----:B0-----:R-:W-:Y:S01]  /*3200*/  IADD3.X R6, RZ, UR11, RZ, P3, !PT ;  /* 0x0000000bff067c10 */ /* 0x001fe20009ffe4ff */
[----:B------:R-:W-:Y:S06]  /*3210*/  @!P0 BRA `(.L_x_11) ;  /* 0x00000000007c8947 */ /* 0x000fec0003800000 */
[----:B------:R-:W-:-:S04]  /*3220*/  LEA R8, P0, R2, R15, 0x2 ;  /* 0x0000000f02087211 */ /* 0x000fc800078010ff */
[----:B------:R-:W-:-:S05]  /*3230*/  LEA.HI.X R9, R2, R6, R13, 0x2, P0 ;  /* 0x0000000602097211 */ /* 0x000fca00000f140d */
[----:B------:R-:W2:Y:S01]  /*3240*/  LDG.E.CONSTANT R7, desc[UR4][R8.64] ;  /* 0x0000000408077981 */ /* 0x000ea2000c1e9900 */
[----:B------:R-:W-:Y:S01]  /*3250*/  LEA R6, P0, R2, R4, 0x3 ;  /* 0x0000000402067211 */ /* 0x000fe200078018ff */
[----:B--2---:R-:W-:-:S03]  /*3260*/  VIADD R11, R7, 0xffffffff ;  /* 0xffffffff070b7836 */ /* 0x004fc60000000000 */
[----:B------:R-:W-:Y:S01]  /*3270*/  LEA.HI.X R7, R2, R5, R13, 0x3, P0 ;  /* 0x0000000502077211 */ /* 0x000fe200000f1c0d */
[----:B------:R-:W-:-:S04]  /*3280*/  IMAD.WIDE R10, R11, 0x8, R4 ;  /* 0x000000080b0a7825 */ /* 0x000fc800078e0204 */
[----:B------:R-:W2:Y:S04]  /*3290*/  LDG.E.64 R12, desc[UR4][R6.64] ;  /* 0x00000004060c7981 */ /* 0x000ea8000c1e1b00 */
[----:B------:R-:W3:Y:S01]  /*32a0*/  LDG.E.64 R14, desc[UR4][R10.64] ;  /* 0x000000040a0e7981 */ /* 0x000ee2000c1e1b00 */
[----:B------:R-:W-:-:S04]  /*32b0*/  ISETP.NE.U32.AND P0, PT, R0, 0x1, PT ;  /* 0x000000010000780c */ /* 0x000fc80003f05070 */
[----:B------:R-:W-:Y:S01]  /*32c0*/  ISETP.NE.AND.EX P0, PT, RZ, RZ, PT, P0 ;  /* 0x000000ffff00720c */ /* 0x000fe20003f05300 */
[----:B---3--:R0:W-:Y:S04]  /*32d0*/  STG.E.64 desc[UR4][R6.64], R14 ;  /* 0x0000000e06007986 */ /* 0x0081e8000c101b04 */
[----:B--2---:R0:W-:Y:S08]  /*32e0*/  STG.E.64 desc[UR4][R10.64], R12 ;  /* 0x0000000c0a007986 */ /* 0x0041f0000c101b04 */
[----:B------:R-:W-:Y:S05]  /*32f0*/  @!P0 BRA `(.L_x_11) ;  /* 0x0000000000448947 */ /* 0x000fea0003800000 */
[----:B------:R-:W2:Y:S04]  /*3300*/  LDG.E.CONSTANT R2, desc[UR4][R8.64+0x4] ;  /* 0x0000040408027981 */ /* 0x000ea8000c1e9900 */
[----:B0-----:R-:W3:Y:S01]  /*3310*/  LDG.E.64 R12, desc[UR4][R6.64+0x8] ;  /* 0x00000804060c7981 */ /* 0x001ee2000c1e1b00 */
        /* <DEDUP_REMOVED lines=8> */
[----:B------:R-:W1:Y:S02]  /*33a0*/  LDG.E.CONSTANT R8, desc[UR4][R8.64+0x8] ;  /* 0x0000080408087981 */ /* 0x000e64000c1e9900 */
[----:B-1----:R-:W-:-:S05]  /*33b0*/  IADD3 R11, R8, -0x1, RZ ;  /* 0xffffffff080b7810 */ /* 0x002fca0007ffe0ff */
[----:B------:R-:W-:Y:S02]  /*33c0*/  IMAD.WIDE R4, R11, 0x8, R4 ;  /* 0x000000080b047825 */ /* 0x000fe400078e0204 */
[----:B------:R-:W2:Y:S04]  /*33d0*/  LDG.E.64 R10, desc[UR4][R6.64+0x10] ;  /* 0x00001004060a7981 */ /* 0x000ea8000c1e1b00 */
[----:B------:R-:W3:Y:S04]  /*33e0*/  LDG.E.64 R12, desc[UR4][R4.64] ;  /* 0x00000004040c7981 */ /* 0x000ee8000c1e1b00 */
[----:B---3--:R3:W-:Y:S04]  /*33f0*/  STG.E.64 desc[UR4][R6.64+0x10], R12 ;  /* 0x0000100c06007986 */ /* 0x0087e8000c101b04 */
[----:B--2---:R3:W-:Y:S02]  /*3400*/  STG.E.64 desc[UR4][R4.64], R10 ;  /* 0x0000000a04007986 */ /* 0x0047e4000c101b04 */
.L_x_11:
[----:B------:R-:W-:-:S05]  /*3410*/  VIADD R3, R3, 0x80 ;  /* 0x0000008003037836 */ /* 0x000fca0000000000 */
[----:B------:R-:W-:-:S13]  /*3420*/  ISETP.GE.AND P0, PT, R3, UR6, PT ;  /* 0x0000000603007c0c */ /* 0x000fda000bf06270 */
[----:B------:R-:W-:Y:S05]  /*3430*/  @P0 BRA `(.L_x_14) ;  /* 0x0000003000e00947 */ /* 0x000fea0003800000 */
[----:B------:R-:W2:Y:S01]  /*3440*/  LDC R0, c[0x0][0x218] ;  /* 0x00008600ff007b82 */ /* 0x000ea20000000800 */
[----:B01-3--:R-:W-:Y:S01]  /*3450*/  HFMA2.MMA R6, -RZ, RZ, 0, 0 ;  /* 0x00000000ff067435 */ /* 0x00bfe200000001ff */
[----:B------:R-:W-:Y:S02]  /*3460*/  MOV R4, RZ ;  /* 0x000000ff00047202 */ /* 0x000fe40000000f00 */
[----:B--2---:R-:W-:-:S13]  /*3470*/  ISETP.NE.AND P0, PT, R0, RZ, PT ;  /* 0x000000ff0000720c */ /* 0x004fda0003f05270 */
        /* <DEDUP_REMOVED lines=13> */
[----:B------:R-:W-:Y:S01]  /*3550*/  HFMA2.MMA R8, -RZ, RZ, 0, 0 ;  /* 0x00000000ff087435 */ /* 0x000fe200000001ff */
[----:B------:R-:W-:Y:S01]  /*3560*/  ULDC.64 UR8, c[0x0][0x228] ;  /* 0x00008a0000087ab9 */ /* 0x000fe20000000a00 */
[----:B------:R-:W-:Y:S01]  /*3570*/  ULDC UR7, c[0x0][0x230] ;  /* 0x00008c0000077ab9 */ /* 0x000fe20000000800 */
[----:B------:R-:W-:-:S07]  /*3580*/  ISETP.NE.AND P0, PT, R0, 0x2, PT ;  /* 0x000000020000780c */ /* 0x000fce0003f05270 */
        /* <DEDUP_REMOVED lines=282> */
.L_x_15:
[----:B------:R-:W0:Y:S02]  /*4730*/  LDC.64 R8, c[0x0][0x420] ;  /* 0x00010800ff087b82 */ /* 0x000e240000000a00 */
[----:B0-----:R-:W-:-:S04]  /*4740*/  ISETP.GE.U32.AND P0, PT, R8, 0x1, PT ;  /* 0x000000010800780c */ /* 0x001fc80003f06070 */
[----:B------:R-:W-:-:S13]  /*4750*/  ISETP.GE.AND.EX P0, PT, R9, RZ, PT, P0 ;  /* 0x000000ff0900720c */ /* 0x000fda0003f06300 */
[----:B------:R-:W-:Y:S05]  /*4760*/  @!P0 BRA `(.L_x_16) ;  /* 0x00000004009c8947 */ /* 0x000fea0003800000 */
[----:B------:R-:W-:Y:S01]  /*4770*/  ISETP.GT.U32.AND P0, PT, R8, 0x1, PT ;  /* 0x000000010800780c */ /* 0x000fe20003f04070 */
[----:B------:R-:W-:Y:S01]  /*4780*/  ULDC.64 UR8, c[0x0][0x410] ;  /* 0x0001040000087ab9 */ /* 0x000fe20000000a00 */
[----:B------:R-:W-:Y:S01]  /*4790*/  ULDC.64 UR10, c[0x0][0x418] ;  /* 0x00010600000a7ab9 */ /* 0x000fe20000000a00 */
[----:B------:R-:W-:Y:S02]  /*47a0*/  IADD3 R4, P4, R4, UR8, RZ ;  /* 0x0000000804047c10 */ /* 0x000fe4000ff9e0ff */
[C---:B------:R-:W-:Y:S02]  /*47b0*/  ISETP.GT.AND.EX P0, PT, R9.reuse, RZ, PT, P0 ;  /* 0x000000ff0900720c */ /* 0x040fe40003f04300 */
[----:B------:R-:W-:Y:S02]  /*47c0*/  IADD3 R15, P3, R6, UR10, RZ ;  /* 0x0000000a060f7c10 */ /* 0x000fe4000ff7e0ff */
[----:B------:R-:W-:Y:S02]  /*47d0*/  SEL R19, R8, 0x1, P0 ;  /* 0x0000000108137807 */ /* 0x000fe40000000000 */
[----:B------:R-:W-:-:S02]  /*47e0*/  SEL R12, R9, RZ, P0 ;  /* 0x000000ff090c7207 */ /* 0x000fc40000000000 */
[C---:B------:R-:W-:Y:S02]  /*47f0*/  IADD3 R2, P1, R19.reuse, -0x1, RZ ;  /* 0xffffffff13027810 */ /* 0x040fe40007f3e0ff */
[----:B------:R-:W-:Y:S02]  /*4800*/  LOP3.LUT R0, R19, 0x3, RZ, 0xc0, !PT ;  /* 0x0000000313007812 */ /* 0x000fe400078ec0ff */
[----:B------:R-:W-:Y:S02]  /*4810*/  ISETP.GE.U32.AND P0, PT, R2, 0x3, PT ;  /* 0x000000030200780c */ /* 0x000fe40003f06070 */
[----:B------:R-:W-:Y:S02]  /*4820*/  IADD3.X R2, R12, -0x1, RZ, P1, !PT ;  /* 0xffffffff0c027810 */ /* 0x000fe40000ffe4ff */
[----:B------:R-:W-:Y:S02]  /*4830*/  ISETP.NE.U32.AND P2, PT, R0, RZ, PT ;  /* 0x000000ff0000720c */ /* 0x000fe40003f45070 */
[----:B------:R-:W-:Y:S01]  /*4840*/  ISETP.GE.U32.AND.EX P1, PT, R2, RZ, PT, P0 ;  /* 0x000000ff0200720c */ /* 0x000fe20003f26100 */
[----:B------:R-:W-:Y:S01]  /*4850*/  IMAD.MOV.U32 R2, RZ, RZ, RZ ;  /* 0x000000ffff027224 */ /* 0x000fe200078e00ff */
[----:B------:R-:W-:-:S02]  /*4860*/  IADD3.X R5, RZ, UR9, RZ, P4, !PT ;  /* 0x00000009ff057c10 */ /* 0x000fc4000a7fe4ff */
[----:B------:R-:W-:Y:S02]  /*4870*/  ISETP.NE.AND.EX P0, PT, RZ, RZ, PT, P2 ;  /* 0x000000ffff00720c */ /* 0x000fe40003f05320 */
[----:B------:R-:W-:-:S07]  /*4880*/  MOV R13, RZ ;  /* 0x000000ff000d7202 */ /* 0x000fce0000000f00 */
[----:B------:R-:W-:Y:S05]  /*4890*/  @!P1 BRA `(.L_x_17) ;  /* 0x0000000000cc9947 */ /* 0x000fea0003800000 */
[----:B------:R-:W-:Y:S01]  /*48a0*/  ULDC.64 UR8, c[0x0][0x418] ;  /* 0x0001060000087ab9 */ /* 0x000fe20000000a00 */
[----:B------:R-:W-:Y:S01]  /*48b0*/  IADD3 R19, P5, R0, -R19, RZ ;  /* 0x8000001300137210 */ /* 0x000fe20007fbe0ff */
[----:B------:R-:W-:Y:S01]  /*48c0*/  HFMA2.MMA R2, -RZ, RZ, 0, 0 ;  /* 0x00000000ff027435 */ /* 0x000fe200000001ff */
[----:B------:R-:W-:Y:S01]  /*48d0*/  IADD3 R6, P2, R6, UR8, RZ ;  /* 0x0000000806067c10 */ /* 0x000fe2000ff5e0ff */
[----:B------:R-:W-:Y:S01]  /*48e0*/  IMAD.MOV.U32 R13, RZ, RZ, RZ ;  /* 0x000000ffff0d7224 */ /* 0x000fe200078e00ff */
[----:B------:R-:W-:Y:S02]  /*48f0*/  IADD3 R18, P1, R4, 0x10, RZ ;  /* 0x0000001004127810 */ /* 0x000fe40007f3e0ff */
[----:B------:R-:W-:Y:S02]  /*4900*/  IADD3 R8, P4, R6, 0x8, RZ ;  /* 0x0000000806087810 */ /* 0x000fe40007f9e0ff */
[----:B------:R-:W-:Y:S02]  /*4910*/  IADD3.X R12, RZ, ~R12, RZ, P5, !PT ;  /* 0x8000000cff0c7210 */ /* 0x000fe40002ffe4ff */
[----:B------:R-:W-:-:S02]  /*4920*/  IADD3.X R9, RZ, UR9, RZ, P4, P2 ;  /* 0x00000009ff097c10 */ /* 0x000fc4000a7e44ff */
[----:B------:R-:W-:-:S07]  /*4930*/  IADD3.X R17, RZ, R5, RZ, P1, !PT ;  /* 0x00000005ff117210 */ /* 0x000fce0000ffe4ff */
.L_x_18:
[----:B0-----:R-:W2:Y:S01]  /*4940*/  LDG.E.CONSTANT R6, desc[UR4][R8.64+-0x8] ;  /* 0xfffff80408067981 */ /* 0x001ea2000c1e9900 */
[----:B------:R-:W-:-:S03]  /*4950*/  MOV R7, R17 ;  /* 0x0000001100077202 */ /* 0x000fc60000000f00 */
[----:B------:R-:W3:Y:S04]  /*4960*/  LDG.E.CONSTANT R10, desc[UR4][R8.64+-0x4] ;  /* 0xfffffc04080a7981 */ /* 0x000ee8000c1e9900 */
[----:B------:R-:W4:Y:S01]  /*4970*/  LDG.E.CONSTANT R14, desc[UR4][R8.64] ;  /* 0x00000004080e7981 */ /* 0x000f22000c1e9900 */
[----:B--2---:R-:W-:Y:S01]  /*4980*/  VIADD R21, R6, 0xffffffff ;  /* 0xffffffff06157836 */ /* 0x004fe20000000000 */
[----:B------:R-:W-:-:S03]  /*4990*/  MOV R6, R18 ;  /* 0x0000001200067202 */ /* 0x000fc60000000f00 */
[----:B------:R-:W-:Y:S02]  /*49a0*/  IMAD.WIDE R20, R21, 0x8, R4 ;  /* 0x0000000815147825 */ /* 0x000fe400078e0204 */
[----:B------:R-:W2:Y:S04]  /*49b0*/  LDG.E.64 R24, desc[UR4][R6.64+-0x10] ;  /* 0xfffff00406187981 */ /* 0x000ea8000c1e1b00 */
[----:B------:R-:W5:Y:S01]  /*49c0*/  LDG.E.64 R22, desc[UR4][R20.64] ;  /* 0x0000000414167981 */ /* 0x000f62000c1e1b00 */
[----:B---3--:R-:W-:-:S04]  /*49d0*/  VIADD R11, R10, 0xffffffff ;  /* 0xffffffff0a0b7836 */ /* 0x008fc80000000000 */
[--C-:B------:R-:W-:Y:S01]  /*49e0*/  IMAD.WIDE R10, R11, 0x8, R4.reuse ;  /* 0x000000080b0a7825 */ /* 0x100fe200078e0204 */
[----:B----4-:R-:W-:Y:S02]  /*49f0*/  IADD3 R17, R14, -0x1, RZ ;  /* 0xffffffff0e117810 */ /* 0x010fe40007ffe0ff */
[----:B------:R-:W3:Y:S04]  /*4a00*/  LDG.E.CONSTANT R14, desc[UR4][R8.64+0x4] ;  /* 0x00000404080e7981 */ /* 0x000ee8000c1e9900 */
[----:B-----5:R0:W-:Y:S04]  /*4a10*/  STG.E.64 desc[UR4][R6.64+-0x10], R22 ;  /* 0xfffff01606007986 */ /* 0x0201e8000c101b04 */
[----:B--2---:R1:W-:Y:S04]  /*4a20*/  STG.E.64 desc[UR4][R20.64], R24 ;  /* 0x0000001814007986 */ /* 0x0043e8000c101b04 */
[----:B------:R-:W2:Y:S04]  /*4a30*/  LDG.E.64 R26, desc[UR4][R10.64] ;  /* 0x000000040a1a7981 */ /* 0x000ea8000c1e1b00 */
[----:B------:R-:W4:Y:S01]  /*4a40*/  LDG.E.64 R28, desc[UR4][R6.64+-0x8] ;  /* 0xfffff804061c7981 */ /* 0x000f22000c1e1b00 */
[----:B------:R-:W-:Y:S01]  /*4a50*/  IMAD.WIDE R16, R17, 0x8, R4 ;  /* 0x0000000811107825 */ /* 0x000fe200078e0204 */
[----:B---3--:R-:W-:-:S02]  /*4a60*/  IADD3 R14, R14, -0x1, RZ ;  /* 0xffffffff0e0e7810 */ /* 0x008fc40007ffe0ff */
[----:B--2---:R-:W-:Y:S04]  /*4a70*/  STG.E.64 desc[UR4][R6.64+-0x8], R26 ;  /* 0xfffff81a06007986 */ /* 0x004fe8000c101b04 */
[----:B----4-:R2:W-:Y:S04]  /*4a80*/  STG.E.64 desc[UR4][R10.64], R28 ;  /* 0x0000001c0a007986 */ /* 0x0105e8000c101b04 */
[----:B0-----:R-:W3:Y:S04]  /*4a90*/  LDG.E.64 R22, desc[UR4][R16.64] ;  /* 0x0000000410167981 */ /* 0x001ee8000c1e1b00 */
[----:B-1----:R-:W4:Y:S01]  /*4aa0*/  LDG.E.64 R24, desc[UR4][R6.64] ;  /* 0x0000000406187981 */ /* 0x002f22000c1e1b00 */
[----:B------:R-:W-:Y:S01]  /*4ab0*/  IMAD.WIDE R20, R14, 0x8, R4 ;  /* 0x000000080e147825 */ /* 0x000fe200078e0204 */
[----:B------:R-:W-:-:S02]  /*4ac0*/  IADD3 R2, P1, R2, 0x4, RZ ;  /* 0x0000000402027810 */ /* 0x000fc40007f3e0ff */
[----:B---3--:R0:W-:Y:S04]  /*4ad0*/  STG.E.64 desc[UR4][R6.64], R22 ;  /* 0x0000001606007986 */ /* 0x0081e8000c101b04 */
[----:B----4-:R1:W-:Y:S04]  /*4ae0*/  STG.E.64 desc[UR4][R16.64], R24 ;  /* 0x0000001810007986 */ /* 0x0103e8000c101b04 */
[----:B--2---:R-:W2:Y:S04]  /*4af0*/  LDG.E.64 R10, desc[UR4][R6.64+0x8] ;  /* 0x00000804060a7981 */ /* 0x004ea8000c1e1b00 */
[----:B0-----:R-:W3:Y:S01]  /*4b00*/  LDG.E.64 R22, desc[UR4][R20.64] ;  /* 0x0000000414167981 */ /* 0x001ee2000c1e1b00 */
[----:B------:R-:W-:Y:S01]  /*4b10*/  IADD3 R14, P2, R2, R19, RZ ;  /* 0x00000013020e7210 */ /* 0x000fe20007f5e0ff */
[----:B------:R-:W-:-:S03]  /*4b20*/  IMAD.X R13, RZ, RZ, R13, P1 ;  /* 0x000000ffff0d7224 */ /* 0x000fc600008e060d */
[----:B------:R-:W-:Y:S02]  /*4b30*/  ISETP.NE.U32.AND P1, PT, R14, RZ, PT ;  /* 0x000000ff0e00720c */ /* 0x000fe40003f25070 */
[----:B------:R-:W-:-:S04]  /*4b40*/  IADD3.X R14, R13, R12, RZ, P2, !PT ;  /* 0x0000000c0d0e7210 */ /* 0x000fc800017fe4ff */
[----:B------:R-:W-:Y:S02]  /*4b50*/  ISETP.NE.AND.EX P1, PT, R14, RZ, PT, P1 ;  /* 0x000000ff0e00720c */ /* 0x000fe40003f25310 */
[----:B------:R-:W-:Y:S02]  /*4b60*/  IADD3 R8, P4, R8, 0x10, RZ ;  /* 0x0000001008087810 */ /* 0x000fe40007f9e0ff */
[----:B------:R-:W-:-:S03]  /*4b70*/  IADD3 R18, P2, R6, 0x20, RZ ;  /* 0x0000002006127810 */ /* 0x000fc60007f5e0ff */
[----:B------:R-:W-:Y:S01]  /*4b80*/  IMAD.X R9, RZ, RZ, R9, P4 ;  /* 0x000000ffff097224 */ /* 0x000fe200020e0609 */
[----:B-1----:R-:W-:Y:S01]  /*4b90*/  IADD3.X R17, RZ, R7, RZ, P2, !PT ;  /* 0x00000007ff117210 */ /* 0x002fe200017fe4ff */
[----:B---3--:R0:W-:Y:S04]  /*4ba0*/  STG.E.64 desc[UR4][R6.64+0x8], R22 ;  /* 0x0000081606007986 */ /* 0x0081e8000c101b04 */
[----:B--2---:R0:W-:Y:S01]  /*4bb0*/  STG.E.64 desc[UR4][R20.64], R10 ;  /* 0x0000000a14007986 */ /* 0x0041e2000c101b04 */
[----:B------:R-:W-:Y:S05]  /*4bc0*/  @P1 BRA `(.L_x_18) ;  /* 0xfffffffc005c1947 */ /* 0x000fea000383ffff */
.L_x_17:
[----:B0-----:R-:W-:Y:S01]  /*4bd0*/  IADD3.X R6, RZ, UR11, RZ, P3, !PT ;  /* 0x0000000bff067c10 */ /* 0x001fe20009ffe4ff */
[----:B------:R-:W-:Y:S06]  /*4be0*/  @!P0 BRA `(.L_x_16) ;  /* 0x00000000007c8947 */ /* 0x000fec0003800000 */
[----:B------:R-:W-:-:S04]  /*4bf0*/  LEA R8, P0, R2, R15, 0x2 ;  /* 0x0000000f02087211 */ /* 0x000fc800078010ff */
[----:B------:R-:W-:-:S05]  /*4c00*/  LEA.HI.X R9, R2, R6, R13, 0x2, P0 ;  /* 0x0000000602097211 */ /* 0x000fca00000f140d */
[----:B------:R-:W2:Y:S01]  /*4c10*/  LDG.E.CONSTANT R7, desc[UR4][R8.64] ;  /* 0x0000000408077981 */ /* 0x000ea2000c1e9900 */
[C---:B------:R-:W-:Y:S02]  /*4c20*/  LEA R6, P0, R2.reuse, R4, 0x3 ;  /* 0x0000000402067211 */ /* 0x040fe400078018ff */
[----:B--2---:R-:W-:Y:S02]  /*4c30*/  IADD3 R11, R7, -0x1, RZ ;  /* 0xffffffff070b7810 */ /* 0x004fe40007ffe0ff */
[----:B------:R-:W-:-:S03]  /*4c40*/  LEA.HI.X R7, R2, R5, R13, 0x3, P0 ;  /* 0x0000000502077211 */ /* 0x000fc600000f1c0d */
[----:B------:R-:W-:Y:S02]  /*4c50*/  IMAD.WIDE R10, R11, 0x8, R4 ;  /* 0x000000080b0a7825 */ /* 0x000fe400078e0204 */
        /* <DEDUP_REMOVED lines=24> */
.L_x_16:
[----:B------:R-:W-:-:S07]  /*4de0*/  IADD3 R3, R3, 0x80, RZ ;  /* 0x0000008003037810 */ /* 0x000fce0007ffe0ff */
.L_x_9:
[----:B------:R-:W-:-:S13]  /*4df0*/  ISETP.GE.AND P0, PT, R3, UR6, PT ;  /* 0x0000000603007c0c */ /* 0x000fda000bf06270 */
[----:B------:R-:W-:Y:S05]  /*4e00*/  @P0 BRA `(.L_x_19) ;  /* 0x0000003000e00947 */ /* 0x000fea0003800000 */
[----:B------:R-:W4:Y:S01]  /*4e10*/  LDC R0, c[0x0][0x218] ;  /* 0x00008600ff007b82 */ /* 0x000f220000000800 */
[----:B0123--:R-:W-:Y:S01]  /*4e20*/  IMAD.MOV.U32 R6, RZ, RZ, RZ ;  /* 0x000000ffff067224 */ /* 0x00ffe200078e00ff */
[----:B------:R-:W-:Y:S02]  /*4e30*/  MOV R4, RZ ;  /* 0x000000ff00047202 */ /* 0x000fe40000000f00 */
[----:B----4-:R-:W-:-:S13]  /*4e40*/  ISETP.NE.AND P0, PT, R0, RZ, PT ;  /* 0x000000ff0000720c */ /* 0x010fda0003f05270 */
[----:B------:R-:W-:Y:S05]  /*4e50*/  @!P0 BRA `(.L_x_20) ;  /* 0x0000001000a88947 */ /* 0x000fea0003800000 */
[----:B------:R-:W-:Y:S01]  /*4e60*/  HFMA2.MMA R2, -RZ, RZ, 0, 0 ;  /* 0x00000000ff027435 */ /* 0x000fe200000001ff */
[----:B------:R-:W-:Y:S01]  /*4e70*/  ULDC.64 UR8, c[0x0][0x220] ;  /* 0x0000880000087ab9 */ /* 0x000fe20000000a00 */
[----:B------:R-:W-:Y:S01]  /*4e80*/  ISETP.NE.AND P0, PT, R0, 0x1, PT ;  /* 0x000000010000780c */ /* 0x000fe20003f05270 */
[----:B------:R-:W-:-:S07]  /*4e90*/  ULDC UR7, c[0x0][0x21c] ;  /* 0x0000870000077ab9 */ /* 0x000fce0000000800 */
[----:B------:R-:W-:-:S05]  /*4ea0*/  IMAD.HI.U32 R8, R3, UR8, R2 ;  /* 0x0000000803087c27 */ /* 0x000fca000f8e0002 */
[----:B------:R-:W-:Y:S01]  /*4eb0*/  SHF.R.U32.HI R9, RZ, UR9, R8 ;  /* 0x00000009ff097c19 */ /* 0x000fe20008011608 */
[----:B------:R-:W-:-:S04]  /*4ec0*/  ULDC.64 UR8, c[0x0][0x348] ;  /* 0x0000d20000087ab9 */ /* 0x000fc80000000a00 */
[----:B------:R-:W-:-:S04]  /*4ed0*/  IMAD.MOV R6, RZ, RZ, -R9 ;  /* 0x000000ffff067224 */ /* 0x000fc800078e0a09 */
[----:B------:R-:W-:-:S04]  /*4ee0*/  IMAD R6, R6, UR7, R3 ;  /* 0x0000000706067c24 */ /* 0x000fc8000f8e0203 */
[C---:B------:R-:W-:Y:S02]  /*4ef0*/  IMAD R4, R6.reuse, UR8, RZ ;  /* 0x0000000806047c24 */ /* 0x040fe4000f8e02ff */
[----:B------:R-:W-:Y:S01]  /*4f00*/  IMAD R6, R6, UR9, RZ ;  /* 0x0000000906067c24 */ /* 0x000fe2000f8e02ff */
[----:B------:R-:W-:Y:S06]  /*4f10*/  @!P0 BRA `(.L_x_20) ;  /* 0x0000001000788947 */ /* 0x000fec0003800000 */
[----:B------:R-:W-:Y:S01]  /*4f20*/  MOV R8, RZ ;  /* 0x000000ff00087202 */ /* 0x000fe20000000f00 */
[----:B------:R-:W-:Y:S01]  /*4f30*/  ULDC.64 UR8, c[0x0][0x228] ;  /* 0x00008a0000087ab9 */ /* 0x000fe20000000a00 */
[----:B------:R-:W-:Y:S01]  /*4f40*/  ULDC UR7, c[0x0][0x230] ;  /* 0x00008c0000077ab9 */ /* 0x000fe20000000800 */
[----:B------:R-:W-:Y:S02]  /*4f50*/  ISETP.NE.AND P0, PT, R0, 0x2, PT ;  /* 0x000000020000780c */ /* 0x000fe40003f05270 */
        /* <DEDUP_REMOVED lines=274> */
[----:B------:R-:W-:-:S03]  /*6080*/  ULDC UR7, c[0x0][0x33c] ;  /* 0x0000cf0000077ab9 */ /* 0x000fc60000000800 */
[----:B------:R-:W-:-:S05]  /*6090*/  IMAD.HI.U32 R0, R11, UR8, R10 ;  /* 0x000000080b007c27 */ /* 0x000fca000f8e000a */
[----:B------:R-:W-:Y:S01]  /*60a0*/  SHF.R.U32.HI R0, RZ, UR9, R0 ;  /* 0x00000009ff007c19 */ /* 0x000fe20008011600 */
[----:B------:R-:W-:-:S04]  /*60b0*/  ULDC.64 UR8, c[0x0][0x408] ;  /* 0x0001020000087ab9 */ /* 0x000fc80000000a00 */
[----:B------:R-:W-:-:S04]  /*60c0*/  IMAD.MOV R5, RZ, RZ, -R0 ;  /* 0x000000ffff057224 */ /* 0x000fc800078e0a00 */
[----:B------:R-:W-:-:S04]  /*60d0*/  IMAD R11, R5, UR7, R11 ;  /* 0x00000007050b7c24 */ /* 0x000fc8000f8e020b */
[C---:B------:R-:W-:Y:S02]  /*60e0*/  IMAD R4, R11.reuse, UR8, R4 ;  /* 0x000000080b047c24 */ /* 0x040fe4000f8e0204 */
[----:B------:R-:W-:-:S07]  /*60f0*/  IMAD R6, R11, UR9, R6 ;  /* 0x000000090b067c24 */ /* 0x000fce000f8e0206 */
.L_x_20:
[----:B------:R-:W0:Y:S02]  /*6100*/  LDC.64 R8, c[0x0][0x420] ;  /* 0x00010800ff087b82 */ /* 0x000e240000000a00 */
[----:B0-----:R-:W-:-:S04]  /*6110*/  ISETP.GE.U32.AND P0, PT, R8, 0x1, PT ;  /* 0x000000010800780c */ /* 0x001fc80003f06070 */
[----:B------:R-:W-:-:S13]  /*6120*/  ISETP.GE.AND.EX P0, PT, R9, RZ, PT, P0 ;  /* 0x000000ff0900720c */ /* 0x000fda0003f06300 */
[----:B------:R-:W-:Y:S05]  /*6130*/  @!P0 BRA `(.L_x_21) ;  /* 0x00000004009c8947 */ /* 0x000fea0003800000 */
[----:B------:R-:W-:Y:S01]  /*6140*/  ISETP.GT.U32.AND P0, PT, R8, 0x1, PT ;  /* 0x000000010800780c */ /* 0x000fe20003f04070 */
[----:B------:R-:W-:Y:S01]  /*6150*/  ULDC.64 UR8, c[0x0][0x410] ;  /* 0x0001040000087ab9 */ /* 0x000fe20000000a00 */
[----:B------:R-:W-:Y:S01]  /*6160*/  ULDC.64 UR10, c[0x0][0x418] ;  /* 0x00010600000a7ab9 */ /* 0x000fe20000000a00 */
[----:B------:R-:W-:Y:S01]  /*6170*/  IADD3 R4, P4, R4, UR8, RZ ;  /* 0x0000000804047c10 */ /* 0x000fe2000ff9e0ff */
[----:B------:R-:W-:Y:S01]  /*6180*/  IMAD.MOV.U32 R13, RZ, RZ, RZ ;  /* 0x000000ffff0d7224 */ /* 0x000fe200078e00ff */
        /* <DEDUP_REMOVED lines=10> */
[----:B------:R-:W-:Y:S01]  /*6230*/  HFMA2.MMA R2, -RZ, RZ, 0, 0 ;  /* 0x00000000ff027435 */ /* 0x000fe200000001ff */
[----:B------:R-:W-:-:S02]  /*6240*/  IADD3.X R5, RZ, UR9, RZ, P4, !PT ;  /* 0x00000009ff057c10 */ /* 0x000fc4000a7fe4ff */
[----:B------:R-:W-:-:S09]  /*6250*/  ISETP.NE.AND.EX P0, PT, RZ, RZ, PT, P2 ;  /* 0x000000ffff00720c */ /* 0x000fd20003f05320 */
[----:B------:R-:W-:Y:S05]  /*6260*/  @!P1 BRA `(.L_x_22) ;  /* 0x0000000000cc9947 */ /* 0x000fea0003800000 */
[----:B------:R-:W-:Y:S01]  /*6270*/  ULDC.64 UR8, c[0x0][0x418] ;  /* 0x0001060000087ab9 */ /* 0x000fe20000000a00 */
[----:B------:R-:W-:Y:S02]  /*6280*/  IADD3 R19, P5, R0, -R19, RZ ;  /* 0x8000001300137210 */ /* 0x000fe40007fbe0ff */
[----:B------:R-:W-:Y:S02]  /*6290*/  IADD3 R6, P2, R6, UR8, RZ ;  /* 0x0000000806067c10 */ /* 0x000fe4000ff5e0ff */
[----:B------:R-:W-:Y:S01]  /*62a0*/  IADD3 R18, P1, R4, 0x10, RZ ;  /* 0x0000001004127810 */ /* 0x000fe20007f3e0ff */
[----:B------:R-:W-:Y:S01]  /*62b0*/  IMAD.X R12, RZ, RZ, ~R12, P5 ;  /* 0x000000ffff0c7224 */ /* 0x000fe200028e0e0c */
[----:B------:R-:W-:Y:S02]  /*62c0*/  IADD3 R8, P4, R6, 0x8, RZ ;  /* 0x0000000806087810 */ /* 0x000fe40007f9e0ff */
[----:B------:R-:W-:Y:S02]  /*62d0*/  MOV R2, RZ ;  /* 0x000000ff00027202 */ /* 0x000fe40000000f00 */
[----:B------:R-:W-:-:S02]  /*62e0*/  IADD3.X R9, RZ, UR9, RZ, P4, P2 ;  /* 0x00000009ff097c10 */ /* 0x000fc4000a7e44ff */
[----:B------:R-:W-:Y:S02]  /*62f0*/  MOV R13, RZ ;  /* 0x000000ff000d7202 */ /* 0x000fe40000000f00 */
[----:B------:R-:W-:-:S07]  /*6300*/  IADD3.X R17, RZ, R5, RZ, P1, !PT ;  /* 0x00000005ff117210 */ /* 0x000fce0000ffe4ff */
.L_x_23:
[----:B0-----:R-:W2:Y:S04]  /*6310*/  LDG.E.CONSTANT R6, desc[UR4][R8.64+-0x8] ;  /* 0xfffff80408067981 */ /* 0x001ea8000c1e9900 */
[----:B------:R-:W3:Y:S01]  /*6320*/  LDG.E.CONSTANT R10, desc[UR4][R8.64+-0x4] ;  /* 0xfffffc04080a7981 */ /* 0x000ee2000c1e9900 */
[----:B------:R-:W-:-:S03]  /*6330*/  MOV R7, R17 ;  /* 0x0000001100077202 */ /* 0x000fc60000000f00 */
[----:B------:R-:W4:Y:S01]  /*6340*/  LDG.E.CONSTANT R14, desc[UR4][R8.64] ;  /* 0x00000004080e7981 */ /* 0x000f22000c1e9900 */
[----:B--2---:R-:W-:Y:S01]  /*6350*/  IADD3 R21, R6, -0x1, RZ ;  /* 0xffffffff06157810 */ /* 0x004fe20007ffe0ff */
[----:B------:R-:W-:-:S04]  /*6360*/  IMAD.MOV.U32 R6, RZ, RZ, R18 ;  /* 0x000000ffff067224 */ /* 0x000fc800078e0012 */
[----:B------:R-:W-:Y:S01]  /*6370*/  IMAD.WIDE R20, R21, 0x8, R4 ;  /* 0x0000000815147825 */ /* 0x000fe200078e0204 */
        /* <DEDUP_REMOVED lines=8> */
[----:B----4-:R-:W-:-:S03]  /*6400*/  VIADD R17, R14, 0xffffffff ;  /* 0xffffffff0e117836 */ /* 0x010fc60000000000 */
[----:B------:R-:W4:Y:S01]  /*6410*/  LDG.E.CONSTANT R14, desc[UR4][R8.64+0x4] ;  /* 0x00000404080e7981 */ /* 0x000f22000c1e9900 */
[----:B------:R-:W-:-:S03]  /*6420*/  IMAD.WIDE R16, R17, 0x8, R4 ;  /* 0x0000000811107825 */ /* 0x000fc600078e0204 */
[----:B--2---:R-:W-:Y:S04]  /*6430*/  STG.E.64 desc[UR4][R6.64+-0x8], R26 ;  /* 0xfffff81a06007986 */ /* 0x004fe8000c101b04 */
[----:B---3--:R2:W-:Y:S04]  /*6440*/  STG.E.64 desc[UR4][R10.64], R28 ;  /* 0x0000001c0a007986 */ /* 0x0085e8000c101b04 */
[----:B0-----:R-:W3:Y:S04]  /*6450*/  LDG.E.64 R22, desc[UR4][R16.64] ;  /* 0x0000000410167981 */ /* 0x001ee8000c1e1b00 */
[----:B-1----:R-:W5:Y:S01]  /*6460*/  LDG.E.64 R24, desc[UR4][R6.64] ;  /* 0x0000000406187981 */ /* 0x002f62000c1e1b00 */
[----:B----4-:R-:W-:-:S05]  /*6470*/  IADD3 R14, R14, -0x1, RZ ;  /* 0xffffffff0e0e7810 */ /* 0x010fca0007ffe0ff */
        /* <DEDUP_REMOVED lines=8> */
[----:B------:R-:W-:-:S03]  /*6500*/  ISETP.NE.U32.AND P1, PT, R14, RZ, PT ;  /* 0x000000ff0e00720c */ /* 0x000fc60003f25070 */
[----:B------:R-:W-:-:S05]  /*6510*/  IMAD.X R14, R13, 0x1, R12, P2 ;  /* 0x000000010d0e7824 */ /* 0x000fca00010e060c */
[----:B------:R-:W-:Y:S02]  /*6520*/  ISETP.NE.AND.EX P1, PT, R14, RZ, PT, P1 ;  /* 0x000000ff0e00720c */ /* 0x000fe40003f25310 */
[----:B------:R-:W-:Y:S02]  /*6530*/  IADD3 R18, P2, R6, 0x20, RZ ;  /* 0x0000002006127810 */ /* 0x000fe40007f5e0ff */
[----:B------:R-:W-:Y:S02]  /*6540*/  IADD3 R8, P4, R8, 0x10, RZ ;  /* 0x0000001008087810 */ /* 0x000fe40007f9e0ff */
[----:B-1----:R-:W-:Y:S02]  /*6550*/  IADD3.X R17, RZ, R7, RZ, P2, !PT ;  /* 0x00000007ff117210 */ /* 0x002fe400017fe4ff */
[----:B------:R-:W-:Y:S01]  /*6560*/  IADD3.X R9, RZ, R9, RZ, P4, !PT ;  /* 0x00000009ff097210 */ /* 0x000fe200027fe4ff */
[----:B---3--:R0:W-:Y:S04]  /*6570*/  STG.E.64 desc[UR4][R6.64+0x8], R22 ;  /* 0x0000081606007986 */ /* 0x0081e8000c101b04 */
[----:B--2---:R0:W-:Y:S01]  /*6580*/  STG.E.64 desc[UR4][R20.64], R10 ;  /* 0x0000000a14007986 */ /* 0x0041e2000c101b04 */
[----:B------:R-:W-:Y:S05]  /*6590*/  @P1 BRA `(.L_x_23) ;  /* 0xfffffffc005c1947 */ /* 0x000fea000383ffff */
.L_x_22:
[----:B0-----:R-:W-:Y:S01]  /*65a0*/  IMAD.X R6, RZ, RZ, UR11, P3 ;  /* 0x0000000bff067e24 */ /* 0x001fe200098e06ff */
        /* <DEDUP_REMOVED lines=26> */
[----:B-1----:R-:W-:-:S04]  /*6750*/  VIADD R11, R8, 0xffffffff ;  /* 0xffffffff080b7836 */ /* 0x002fc80000000000 */
[----:B------:R-:W-:Y:S02]  /*6760*/  IMAD.WIDE R4, R11, 0x8, R4 ;  /* 0x000000080b047825 */ /* 0x000fe400078e0204 */
[----:B------:R-:W2:Y:S04]  /*6770*/  LDG.E.64 R10, desc[UR4][R6.64+0x10] ;  /* 0x00001004060a7981 */ /* 0x000ea8000c1e1b00 */
[----:B------:R-:W3:Y:S04]  /*6780*/  LDG.E.64 R12, desc[UR4][R4.64] ;  /* 0x00000004040c7981 */ /* 0x000ee8000c1e1b00 */
[----:B---3--:R3:W-:Y:S04]  /*6790*/  STG.E.64 desc[UR4][R6.64+0x10], R12 ;  /* 0x0000100c06007986 */ /* 0x0087e8000c101b04 */
[----:B--2---:R3:W-:Y:S02]  /*67a0*/  STG.E.64 desc[UR4][R4.64], R10 ;  /* 0x0000000a04007986 */ /* 0x0047e4000c101b04 */
.L_x_21:
[----:B------:R-:W-:-:S07]  /*67b0*/  IADD3 R3, R3, 0x80, RZ ;  /* 0x0000008003037810 */ /* 0x000fce0007ffe0ff */
.L_x_14:
[----:B------:R-:W-:-:S13]  /*67c0*/  ISETP.GE.AND P0, PT, R3, UR6, PT ;  /* 0x0000000603007c0c */ /* 0x000fda000bf06270 */
[----:B------:R-:W-:Y:S05]  /*67d0*/  @P0 BRA `(.L_x_24) ;  /* 0x0000003000e40947 */ /* 0x000fea0003800000 */
[----:B------:R-:W2:Y:S01]  /*67e0*/  LDC R0, c[0x0][0x218] ;  /* 0x00008600ff007b82 */ /* 0x000ea20000000800 */
[----:B01-3--:R-:W-:Y:S01]  /*67f0*/  HFMA2.MMA R6, -RZ, RZ, 0, 0 ;  /* 0x00000000ff067435 */ /* 0x00bfe200000001ff */
[----:B------:R-:W-:Y:S01]  /*6800*/  IMAD.MOV.U32 R4, RZ, RZ, RZ ;  /* 0x000000ffff047224 */ /* 0x000fe200078e00ff */
[----:B--2---:R-:W-:-:S13]  /*6810*/  ISETP.NE.AND P0, PT, R0, RZ, PT ;  /* 0x000000ff0000720c */ /* 0x004fda0003f05270 */
[----:B------:R-:W-:Y:S05]  /*6820*/  @!P0 BRA `(.L_x_25) ;  /* 0x0000001000a88947 */ /* 0x000fea0003800000 */
        /* <DEDUP_REMOVED lines=298> */
.L_x_25:
        /* <DEDUP_REMOVED lines=33> */
.L_x_28:
        /* <DEDUP_REMOVED lines=41> */
.L_x_27:
        /* <DEDUP_REMOVED lines=33> */
.L_x_26:
[----:B------:R-:W-:-:S07]  /*8180*/  VIADD R3, R3, 0x80 ;  /* 0x0000008003037836 */ /* 0x000fce0000000000 */
.L_x_19:
[----:B------:R-:W-:-:S13]  /*8190*/  ISETP.GE.AND P0, PT, R3, UR6, PT ;  /* 0x0000000603007c0c */ /* 0x000fda000bf06270 */
[----:B------:R-:W-:Y:S05]  /*81a0*/  @P0 BREAK B1 ;  /* 0x0000000000010942 */ /* 0x000fea0003800000 */
[----:B------:R-:W-:Y:S05]  /*81b0*/  @P0 BRA `(.L_x_29) ;  /* 0x0000003000e80947 */ /* 0x000fea0003800000 */
[----:B------:R-:W4:Y:S01]  /*81c0*/  LDC R0, c[0x0][0x218] ;  /* 0x00008600ff007b82 */ /* 0x000f220000000800 */
[----:B0123--:R-:W-:Y:S01]  /*81d0*/  HFMA2.MMA R6, -RZ, RZ, 0, 0 ;  /* 0x00000000ff067435 */ /* 0x00ffe200000001ff */
[----:B------:R-:W-:Y:S02]  /*81e0*/  MOV R4, RZ ;  /* 0x000000ff00047202 */ /* 0x000fe40000000f00 */
[----:B----4-:R-:W-:-:S13]  /*81f0*/  ISETP.NE.AND P0, PT, R0, RZ, PT ;  /* 0x000000ff0000720c */ /* 0x010fda0003f05270 */
        /* <DEDUP_REMOVED lines=299> */
.L_x_30:
        /* <DEDUP_REMOVED lines=33> */
.L_x_33:
        /* <DEDUP_REMOVED lines=41> */
.L_x_32:
        /* <DEDUP_REMOVED lines=33> */
.L_x_31:
[----:B------:R-:W-:-:S07]  /*9b60*/  IADD3 R3, R3, 0x80, RZ ;  /* 0x0000008003037810 */ /* 0x000fce0007ffe0ff */
.L_x_24:
[----:B------:R-:W-:-:S13]  /*9b70*/  ISETP.GE.AND P0, PT, R3, UR6, PT ;  /* 0x0000000603007c0c */ /* 0x000fda000bf06270 */
[----:B------:R-:W-:Y:S05]  /*9b80*/  @P0 BREAK B1 ;  /* 0x0000000000010942 */ /* 0x000fea0003800000 */
[----:B------:R-:W-:Y:S05]  /*9b90*/  @P0 BRA `(.L_x_29) ;  /* 0x0000001800700947 */ /* 0x000fea0003800000 */
[----:B------:R-:W-:Y:S05]  /*9ba0*/  BSYNC B1 ;  /* 0x0000000000017941 */ /* 0x000fea0003800000 */
.L_x_8:
[----:B------:R-:W2:Y:S01]  /*9bb0*/  LDC R0, c[0x0][0x218] ;  /* 0x00008600ff007b82 */ /* 0x000ea20000000800 */
[----:B01-3--:R-:W-:Y:S01]  /*9bc0*/  IMAD.MOV.U32 R6, RZ, RZ, RZ ;  /* 0x000000ffff067224 */ /* 0x00bfe200078e00ff */
[----:B------:R-:W-:Y:S02]  /*9bd0*/  MOV R4, RZ ;  /* 0x000000ff00047202 */ /* 0x000fe40000000f00 */
[----:B--2---:R-:W-:-:S13]  /*9be0*/  ISETP.NE.AND P0, PT, R0, RZ, PT ;  /* 0x000000ff0000720c */ /* 0x004fda0003f05270 */
        /* <DEDUP_REMOVED lines=299> */
.L_x_34:
        /* <DEDUP_REMOVED lines=33> */
.L_x_37:
        /* <DEDUP_REMOVED lines=41> */
.L_x_36:
        /* <DEDUP_REMOVED lines=33> */
.L_x_35:
[----:B------:R-:W-:-:S07]  /*b550*/  IADD3 R3, R3, 0x80, RZ ;  /* 0x0000008003037810 */ /* 0x000fce0007ffe0ff */
.L_x_29:
[----:B------:R-:W-:Y:S05]  /*b560*/  BSYNC B0 ;  /* 0x0000000000007941 */ /* 0x000fea0003800000 */
.L_x_7:
[----:B------:R-:W-:Y:S05]  /*b570*/  WARPSYNC.ALL ;  /* 0x0000000000007948 */ /* 0x000fea0003800000 */
[----:B------:R-:W-:-:S13]  /*b580*/  ISETP.GE.AND P0, PT, R3, UR6, PT ;  /* 0x0000000603007c0c */ /* 0x000fda000bf06270 */
[----:B------:R-:W-:Y:S05]  /*b590*/  @P0 EXIT ;  /* 0x000000000000094d */ /* 0x000fea0003800000 */
[----:B0-----:R-:W0:Y:S01]  /*b5a0*/  LDC R8, c[0x0][0x218] ;  /* 0x00008600ff087b82 */ /* 0x001e220000000800 */
[----:B------:R-:W-:Y:S01]  /*b5b0*/  HFMA2.MMA R0, -RZ, RZ, 0, 0 ;  /* 0x00000000ff007435 */ /* 0x000fe200000001ff */
[----:B------:R-:W-:Y:S01]  /*b5c0*/  IMAD.MOV.U32 R2, RZ, RZ, RZ ;  /* 0x000000ffff027224 */ /* 0x000fe200078e00ff */
[----:B0-----:R-:W-:-:S13]  /*b5d0*/  ISETP.NE.AND P0, PT, R8, RZ, PT ;  /* 0x000000ff0800720c */ /* 0x001fda0003f05270 */
[----:B------:R-:W-:Y:S05]  /*b5e0*/  @!P0 BRA `(.L_x_38) ;  /* 0x0000001000a88947 */ /* 0x000fea0003800000 */
[----:B------:R-:W-:Y:S01]  /*b5f0*/  MOV R2, RZ ;  /* 0x000000ff00027202 */ /* 0x000fe20000000f00 */
[----:B------:R-:W-:Y:S01]  /*b600*/  ULDC.64 UR6, c[0x0][0x220] ;  /* 0x0000880000067ab9 */ /* 0x000fe20000000a00 */
[----:B------:R-:W-:-:S03]  /*b610*/  ISETP.NE.AND P0, PT, R8, 0x1, PT ;  /* 0x000000010800780c */ /* 0x000fc60003f05270 */
[----:B---3--:R-:W-:Y:S01]  /*b620*/  IMAD.HI.U32 R4, R3, UR6, R2 ;  /* 0x0000000603047c27 */ /* 0x008fe2000f8e0002 */
[----:B------:R-:W-:-:S04]  /*b630*/  ULDC UR6, c[0x0][0x21c] ;  /* 0x0000870000067ab9 */ /* 0x000fc80000000800 */
[----:B------:R-:W-:-:S04]  /*b640*/  SHF.R.U32.HI R5, RZ, UR7, R4 ;  /* 0x00000007ff057c19 */ /* 0x000fc80008011604 */
[----:B------:R-:W-:-:S05]  /*b650*/  IADD3 R0, -R5, RZ, RZ ;  /* 0x000000ff05007210 */ /* 0x000fca0007ffe1ff */
[----:B------:R-:W-:Y:S01]  /*b660*/  IMAD R0, R0, UR6, R3 ;  /* 0x0000000600007c24 */ /* 0x000fe2000f8e0203 */
[----:B------:R-:W-:-:S03]  /*b670*/  ULDC.64 UR6, c[0x0][0x348] ;  /* 0x0000d20000067ab9 */ /* 0x000fc60000000a00 */
[C---:B------:R-:W-:Y:S02]  /*b680*/  IMAD R2, R0.reuse, UR6, RZ ;  /* 0x0000000600027c24 */ /* 0x040fe4000f8e02ff */
[----:B------:R-:W-:Y:S01]  /*b690*/  IMAD R0, R0, UR7, RZ ;  /* 0x0000000700007c24 */ /* 0x000fe2000f8e02ff */
[----:B------:R-:W-:Y:S06]  /*b6a0*/  @!P0 BRA `(.L_x_38) ;  /* 0x0000001000788947 */ /* 0x000fec0003800000 */
[----:B------:R-:W-:Y:S01]  /*b6b0*/  IMAD.MOV.U32 R4, RZ, RZ, RZ ;  /* 0x000000ffff047224 */ /* 0x000fe200078e00ff */
[----:B------:R-:W-:Y:S01]  /*b6c0*/  ULDC.64 UR8, c[0x0][0x228] ;  /* 0x00008a0000087ab9 */ /* 0x000fe20000000a00 */
[----:B------:R-:W-:Y:S01]  /*b6d0*/  ULDC UR6, c[0x0][0x230] ;  /* 0x00008c0000067ab9 */ /* 0x000fe20000000800 */
[----:B------:R-:W-:Y:S01]  /*b6e0*/  ISETP.NE.AND P0, PT, R8, 0x2, PT ;  /* 0x000000020800780c */ /* 0x000fe20003f05270 */
[----:B-12---:R-:W-:-:S05]  /*b6f0*/  IMAD.HI.U32 R6, R5, UR9, R4 ;  /* 0x0000000905067c27 */ /* 0x006fca000f8e0004 */
        /* <DEDUP_REMOVED lines=9> */
[----:B------:R-:W-:-:S03]  /*b790*/  ISETP.NE.AND P0, PT, R8, 0x3, PT ;  /* 0x000000030800780c */ /* 0x000fc60003f05270 */
[----:B------:R-:W-:Y:S01]  /*b7a0*/  IMAD.HI.U32 R4, R7, UR6, R6 ;  /* 0x0000000607047c27 */ /* 0x000fe2000f8e0006 */
[----:B------:R-:W-:-:S04]  /*b7b0*/  ULDC UR6, c[0x0][0x234] ;  /* 0x00008d0000067ab9 */ /* 0x000fc80000000800 */
        /* <DEDUP_REMOVED lines=21> */
[----:B------:R-:W-:Y:S02]  /*b910*/  ISETP.NE.AND P0, PT, R8, 0x5, PT ;  /* 0x000000050800780c */ /* 0x000fe40003f05270 */
[----:B------:R-:W-:Y:S01]  /*b920*/  IMAD.HI.U32 R4, R7, UR6, R6 ;  /* 0x0000000607047c27 */ /* 0x000fe2000f8e0006 */
[----:B------:R-:W-:-:S04]  /*b930*/  ULDC UR6, c[0x0][0x24c] ;  /* 0x0000930000067ab9 */ /* 0x000fc80000000800 */
        /* <DEDUP_REMOVED lines=21> */
[----:B------:R-:W-:-:S08]  /*ba90*/  ISETP.NE.AND P0, PT, R8, 0x7, PT ;  /* 0x000000070800780c */ /* 0x000fd00003f05270 */
        /* <DEDUP_REMOVED lines=214> */
[----:B------:R-:W-:-:S09]  /*c800*/  ULDC.64 UR6, c[0x0][0x340] ;  /* 0x0000d00000067ab9 */ /* 0x000fd20000000a00 */
[----:B------:R-:W-:Y:S01]  /*c810*/  IMAD.HI.U32 R3, R7, UR6, R6 ;  /* 0x0000000607037c27 */ /* 0x000fe2000f8e0006 */
[----:B------:R-:W-:-:S04]  /*c820*/  ULDC UR6, c[0x0][0x33c] ;  /* 0x0000cf0000067ab9 */ /* 0x000fc80000000800 */
[----:B------:R-:W-:-:S04]  /*c830*/  SHF.R.U32.HI R3, RZ, UR7, R3 ;  /* 0x00000007ff037c19 */ /* 0x000fc80008011603 */
[----:B------:R-:W-:-:S05]  /*c840*/  IADD3 R3, -R3, RZ, RZ ;  /* 0x000000ff03037210 */ /* 0x000fca0007ffe1ff */
[----:B------:R-:W-:Y:S01]  /*c850*/  IMAD R7, R3, UR6, R7 ;  /* 0x0000000603077c24 */ /* 0x000fe2000f8e0207 */
[----:B------:R-:W-:-:S03]  /*c860*/  ULDC.64 UR6, c[0x0][0x408] ;  /* 0x0001020000067ab9 */ /* 0x000fc60000000a00 */
[C---:B------:R-:W-:Y:S02]  /*c870*/  IMAD R2, R7.reuse, UR6, R2 ;  /* 0x0000000607027c24 */ /* 0x040fe4000f8e0202 */
[----:B------:R-:W-:-:S07]  /*c880*/  IMAD R0, R7, UR7, R0 ;  /* 0x0000000707007c24 */ /* 0x000fce000f8e0200 */
.L_x_38:
[----:B---3--:R-:W0:Y:S02]  /*c890*/  LDC.64 R4, c[0x0][0x420] ;  /* 0x00010800ff047b82 */ /* 0x008e240000000a00 */
[----:B0-----:R-:W-:-:S04]  /*c8a0*/  ISETP.GE.U32.AND P0, PT, R4, 0x1, PT ;  /* 0x000000010400780c */ /* 0x001fc80003f06070 */
[----:B------:R-:W-:-:S13]  /*c8b0*/  ISETP.GE.AND.EX P0, PT, R5, RZ, PT, P0 ;  /* 0x000000ff0500720c */ /* 0x000fda0003f06300 */
[----:B------:R-:W-:Y:S05]  /*c8c0*/  @!P0 EXIT ;  /* 0x000000000000894d */ /* 0x000fea0003800000 */
[----:B------:R-:W-:Y:S01]  /*c8d0*/  ISETP.GT.U32.AND P0, PT, R4, 0x1, PT ;  /* 0x000000010400780c */ /* 0x000fe20003f04070 */
[----:B------:R-:W-:Y:S01]  /*c8e0*/  ULDC.64 UR6, c[0x0][0x410] ;  /* 0x0001040000067ab9 */ /* 0x000fe20000000a00 */
[----:B-12---:R-:W-:Y:S01]  /*c8f0*/  HFMA2.MMA R11, -RZ, RZ, 0, 0 ;  /* 0x00000000ff0b7435 */ /* 0x006fe200000001ff */
[----:B------:R-:W-:Y:S02]  /*c900*/  IADD3 R2, P3, R2, UR6, RZ ;  /* 0x0000000602027c10 */ /* 0x000fe4000ff7e0ff */
[C---:B------:R-:W-:Y:S02]  /*c910*/  ISETP.GT.AND.EX P0, PT, R5.reuse, RZ, PT, P0 ;  /* 0x000000ff0500720c */ /* 0x040fe40003f04300 */
[----:B------:R-:W-:Y:S02]  /*c920*/  MOV R12, RZ ;  /* 0x000000ff000c7202 */ /* 0x000fe40000000f00 */
        /* <DEDUP_REMOVED lines=8> */
[----:B------:R-:W-:Y:S01]  /*c9b0*/  IMAD.X R3, RZ, RZ, UR7, P3 ;  /* 0x00000007ff037e24 */ /* 0x000fe200098e06ff */
[----:B------:R-:W-:-:S11]  /*c9c0*/  ISETP.NE.AND.EX P0, PT, RZ, RZ, PT, P2 ;  /* 0x000000ffff00720c */ /* 0x000fd60003f05320 */
        /* <DEDUP_REMOVED lines=11> */
.L_x_40:
[----:B-1----:R-:W2:Y:S04]  /*ca80*/  LDG.E.CONSTANT R6, desc[UR4][R4.64+-0x8] ;  /* 0xfffff80404067981 */ /* 0x002ea8000c1e9900 */
        /* <DEDUP_REMOVED lines=15> */
[----:B0-----:R-:W4:Y:S02]  /*cb80*/  LDG.E.CONSTANT R18, desc[UR4][R4.64+0x4] ;  /* 0x0000040404127981 */ /* 0x001f24000c1e9900 */
[----:B------:R-:W-:Y:S02]  /*cb90*/  IMAD.WIDE R16, R15, 0x8, R2 ;  /* 0x000000080f107825 */ /* 0x000fe400078e0202 */
[----:B--2---:R-:W-:Y:S04]  /*cba0*/  STG.E.64 desc[UR4][R6.64+-0x8], R24 ;  /* 0xfffff81806007986 */ /* 0x004fe8000c101b04 */
[----:B---3--:R0:W-:Y:S04]  /*cbb0*/  STG.E.64 desc[UR4][R8.64], R26 ;  /* 0x0000001a08007986 */ /* 0x0081e8000c101b04 */
[----:B------:R-:W2:Y:S04]  /*cbc0*/  LDG.E.64 R28, desc[UR4][R16.64] ;  /* 0x00000004101c7981 */ /* 0x000ea8000c1e1b00 */
[----:B-1----:R-:W3:Y:S01]  /*cbd0*/  LDG.E.64 R20, desc[UR4][R6.64] ;  /* 0x0000000406147981 */ /* 0x002ee2000c1e1b00 */
[----:B----4-:R-:W-:-:S04]  /*cbe0*/  VIADD R19, R18, 0xffffffff ;  /* 0xffffffff12137836 */ /* 0x010fc80000000000 */
[----:B------:R-:W-:Y:S01]  /*cbf0*/  IMAD.WIDE R18, R19, 0x8, R2 ;  /* 0x0000000813127825 */ /* 0x000fe200078e0202 */
[----:B--2---:R1:W-:Y:S04]  /*cc00*/  STG.E.64 desc[UR4][R6.64], R28 ;  /* 0x0000001c06007986 */ /* 0x0043e8000c101b04 */
[----:B---3--:R1:W-:Y:S04]  /*cc10*/  STG.E.64 desc[UR4][R16.64], R20 ;  /* 0x0000001410007986 */ /* 0x0083e8000c101b04 */
[----:B0-----:R-:W2:Y:S04]  /*cc20*/  LDG.E.64 R8, desc[UR4][R18.64] ;  /* 0x0000000412087981 */ /* 0x001ea8000c1e1b00 */
[----:B------:R-:W3:Y:S01]  /*cc30*/  LDG.E.64 R22, desc[UR4][R6.64+0x8] ;  /* 0x0000080406167981 */ /* 0x000ee2000c1e1b00 */
        /* <DEDUP_REMOVED lines=8> */
[----:B------:R-:W-:Y:S01]  /*ccc0*/  IMAD.X R25, RZ, RZ, R7, P2 ;  /* 0x000000ffff197224 */ /* 0x000fe200010e0607 */
[----:B------:R-:W-:Y:S01]  /*ccd0*/  IADD3.X R5, RZ, R5, RZ, P3, !PT ;  /* 0x00000005ff057210 */ /* 0x000fe20001ffe4ff */
[----:B--2---:R1:W-:Y:S04]  /*cce0*/  STG.E.64 desc[UR4][R6.64+0x8], R8 ;  /* 0x0000080806007986 */ /* 0x0043e8000c101b04 */
[----:B---3--:R1:W-:Y:S01]  /*ccf0*/  STG.E.64 desc[UR4][R18.64], R22 ;  /* 0x0000001612007986 */ /* 0x0083e2000c101b04 */
[----:B------:R-:W-:Y:S05]  /*cd00*/  @P1 BRA `(.L_x_40) ;  /* 0xfffffffc005c1947 */ /* 0x000fea000383ffff */
.L_x_39:
[----:B------:R-:W-:Y:S02]  /*cd10*/  ULDC.64 UR6, c[0x0][0x418] ;  /* 0x0001060000067ab9 */ /* 0x000fe40000000a00 */
[----:B-1----:R-:W-:-:S04]  /*cd20*/  IADD3 R7, P1, R0, UR6, RZ ;  /* 0x0000000600077c10 */ /* 0x002fc8000ff3e0ff */
[----:B------:R-:W-:Y:S01]  /*cd30*/  IADD3.X R0, RZ, UR7, RZ, P1, !PT ;  /* 0x00000007ff007c10 */ /* 0x000fe20008ffe4ff */
[----:B------:R-:W-:Y:S08]  /*cd40*/  @!P0 EXIT ;  /* 0x000000000000894d */ /* 0x000ff00003800000 */
        /* <DEDUP_REMOVED lines=13> */
[----:B------:R-:W-:Y:S05]  /*ce20*/  @!P0 EXIT ;  /* 0x000000000000894d */ /* 0x000fea0003800000 */
[----:B------:R-:W2:Y:S04]  /*ce30*/  LDG.E.CONSTANT R0, desc[UR4][R6.64+0x4] ;  /* 0x0000040406007981 */ /* 0x000ea8000c1e9900 */
[----:B0-----:R-:W3:Y:S01]  /*ce40*/  LDG.E.64 R12, desc[UR4][R4.64+0x8] ;  /* 0x00000804040c7981 */ /* 0x001ee2000c1e1b00 */
[----:B------:R-:W-:Y:S02]  /*ce50*/  ISETP.NE.U32.AND P0, PT, R10, 0x2, PT ;  /* 0x000000020a00780c */ /* 0x000fe40003f05070 */
[----:B--2---:R-:W-:-:S05]  /*ce60*/  IADD3 R9, R0, -0x1, RZ ;  /* 0xffffffff00097810 */ /* 0x004fca0007ffe0ff */
[----:B------:R-:W-:-:S05]  /*ce70*/  IMAD.WIDE R8, R9, 0x8, R2 ;  /* 0x0000000809087825 */ /* 0x000fca00078e0202 */
[----:B------:R-:W2:Y:S01]  /*ce80*/  LDG.E.64 R14, desc[UR4][R8.64] ;  /* 0x00000004080e7981 */ /* 0x000ea2000c1e1b00 */
[----:B------:R-:W-:-:S03]  /*ce90*/  ISETP.NE.AND.EX P0, PT, RZ, RZ, PT, P0 ;  /* 0x000000ffff00720c */ /* 0x000fc60003f05300 */
[----:B--2---:R0:W-:Y:S04]  /*cea0*/  STG.E.64 desc[UR4][R4.64+0x8], R14 ;  /* 0x0000080e04007986 */ /* 0x0041e8000c101b04 */
[----:B---3--:R0:W-:Y:S06]  /*ceb0*/  STG.E.64 desc[UR4][R8.64], R12 ;  /* 0x0000000c08007986 */ /* 0x0081ec000c101b04 */
[----:B------:R-:W-:Y:S05]  /*cec0*/  @!P0 EXIT ;  /* 0x000000000000894d */ /* 0x000fea0003800000 */
[----:B------:R-:W0:Y:S02]  /*ced0*/  LDG.E.CONSTANT R6, desc[UR4][R6.64+0x8] ;  /* 0x0000080406067981 */ /* 0x000e24000c1e9900 */
[----:B0-----:R-:W-:-:S05]  /*cee0*/  IADD3 R9, R6, -0x1, RZ ;  /* 0xffffffff06097810 */ /* 0x001fca0007ffe0ff */
[----:B------:R-:W-:Y:S02]  /*cef0*/  IMAD.WIDE R2, R9, 0x8, R2 ;  /* 0x0000000809027825 */ /* 0x000fe400078e0202 */
[----:B------:R-:W2:Y:S04]  /*cf00*/  LDG.E.64 R8, desc[UR4][R4.64+0x10] ;  /* 0x0000100404087981 */ /* 0x000ea8000c1e1b00 */
[----:B------:R-:W3:Y:S04]  /*cf10*/  LDG.E.64 R10, desc[UR4][R2.64] ;  /* 0x00000004020a7981 */ /* 0x000ee8000c1e1b00 */
[----:B---3--:R-:W-:Y:S04]  /*cf20*/  STG.E.64 desc[UR4][R4.64+0x10], R10 ;  /* 0x0000100a04007986 */ /* 0x008fe8000c101b04 */
[----:B--2---:R-:W-:Y:S01]  /*cf30*/  STG.E.64 desc[UR4][R2.64], R8 ;  /* 0x0000000802007986 */ /* 0x004fe2000c101b04 */
[----:B------:R-:W-:Y:S05]  /*cf40*/  EXIT ;  /* 0x000000000000794d */ /* 0x000fea0003800000 */
.L_x_41:
        /* <DEDUP_REMOVED lines=11> */
.L_x_24082:


//--------------------- .text._ZN2at6native18elementwise_kernelILi128ELi4EZNS0_15gpu_kernel_implIZZZNS0_54_GLOBAL__N__d8c5977b_16_LinearAlgebra_cu_140f0503_289316addr_kernel_cudaERNS_14TensorIteratorERKN3c106ScalarES9_ENKUlvE_clEvENKUlvE9_clEvEUlNS6_4HalfESC_SC_E0_EEvRNS_18TensorIteratorBaseERKT_EUliE_EEviT1_ --------------------------
	.section	.text._ZN2at6native18elementwise_kernelILi128ELi4EZNS0_15gpu_kernel_implIZZZNS0_54_GLOBAL__N__d8c5977b_16_LinearAlgebra_cu_140f0503_289316addr_kernel_cudaERNS_14TensorIteratorERKN3c106ScalarES9_ENKUlvE_clEvENKUlvE9_clEvEUlNS6_4HalfESC_SC_E0_EEvRNS_18TensorIteratorBaseERKT_EUliE_EEviT1_,"ax",@progbits
	.align	128
        .global         _ZN2at6native18elementwise_kernelILi128ELi4EZNS0_15gpu_kernel_implIZZZNS0_54_GLOBAL__N__d8c5977b_16_LinearAlgebra_cu_140f0503_289316addr_kernel_cudaERNS_14TensorIteratorERKN3c106ScalarES9_ENKUlvE_clEvENKUlvE9_clEvEUlNS6_4HalfESC_SC_E0_EEvRNS_18TensorIteratorBaseERKT_EUliE_EEviT1_
        .type           _ZN2at6native18elementwise_kernelILi128ELi4EZNS0_15gpu_kernel_implIZZZNS0_54_GLOBAL__N__d8c5977b_16_LinearAlgebra_cu_140f0503_289316addr_kernel_cudaERNS_14TensorIteratorERKN3c106ScalarES9_ENKUlvE_clEvENKUlvE9_clEvEUlNS6_4HalfESC_SC_E0_EEvRNS_18TensorIteratorBaseERKT_EUliE_EEviT1_,@function
        .size           _ZN2at6native18elementwise_kernelILi128ELi4EZNS0_15gpu_kernel_implIZZZNS0_54_GLOBAL__N__d8c5977b_16_LinearAlgebra_cu_140f0503_289316addr_kernel_cudaERNS_14TensorIteratorERKN3c106ScalarES9_ENKUlvE_clEvENKUlvE9_clEvEUlNS6_4HalfESC_SC_E0_EEvRNS_18TensorIteratorBaseERKT_EUliE_EEviT1_,(.L_x_24084 - _ZN2at6native18elementwise_kernelILi128ELi4EZNS0_15gpu_kernel_implIZZZNS0_54_GLOBAL__N__d8c5977b_16_LinearAlgebra_cu_140f0503_289316addr_kernel_cudaERNS_14TensorIteratorERKN3c106ScalarES9_ENKUlvE_clEvENKUlvE9_clEvEUlNS6_4HalfESC_SC_E0_EEvRNS_18TensorIteratorBaseERKT_EUliE_EEviT1_)
        .other          _ZN2at6native18elementwise_kernelILi128ELi4EZNS0_15gpu_kernel_implIZZZNS0_54_GLOBAL__N__d8c5977b_16_LinearAlgebra_cu_140f0503_289316addr_kernel_cudaERNS_14TensorIteratorERKN3c106ScalarES9_ENKUlvE_clEvENKUlvE9_clEvEUlNS6_4HalfESC_SC_E0_EEvRNS_18TensorIteratorBaseERKT_EUliE_EEviT1_,@"STO_CUDA_ENTRY STV_DEFAULT"
_ZN2at6native18elementwise_kernelILi128ELi4EZNS0_15gpu_kernel_implIZZZNS0_54_GLOBAL__N__d8c5977b_16_LinearAlgebra_cu_140f0503_289316addr_kernel_cudaERNS_14TensorIteratorERKN3c106ScalarES9_ENKUlvE_clEvENKUlvE9_clEvEUlNS6_4HalfESC_SC_E0_EEvRNS_18TensorIteratorBaseERKT_EUliE_EEviT1_:
.text._ZN2at6native18elementwise_kernelILi128ELi4EZNS0_15gpu_kernel_implIZZZNS0_54_GLOBAL__N__d8c5977b_16_LinearAlgebra_cu_140f0503_289316addr_kernel_cudaERNS_14TensorIteratorERKN3c106ScalarES9_ENKUlvE_clEvENKUlvE9_clEvEUlNS6_4HalfESC_SC_E0_EEvRNS_18TensorIteratorBaseERKT_EUliE_EEviT1_:
[----:B------:R-:W0:Y:S01]  /*0000*/  LDC R1, c[0x0][0x28] ;  /* 0x00000a00ff017b82 */ /* 0x000e220000000800 */
[----:B------:R-:W1:Y:S01]  /*0010*/  S2R R23, SR_CTAID.X ;  /* 0x0000000000177919 */ /* 0x000e620000002500 */
[----:B------:R-:W-:Y:S01]  /*0020*/  ULDC UR4, c[0x0][0x210] ;  /* 0x0000840000047ab9 */ /* 0x000fe20000000800 */
[----:B------:R-:W-:Y:S01]  /*0030*/  ULDC.64 UR36, c[0x0][0x208] ;  /* 0x0000820000247ab9 */ /* 0x000fe20000000a00 */
[----:B------:R-:W-:Y:S01]  /*0040*/  BSSY B6, `(.L_x_42) ;  /* 0x0000597000067945 */ /* 0x000fe20003800000 */
[----:B------:R-:W1:Y:S02]  /*0050*/  S2R R18, SR_TID.X ;  /* 0x0000000000127919 */ /* 0x000e640000002100 */
[----:B-1----:R-:W-:-:S05]  /*0060*/  IMAD R19, R23, 0x200, R18 ;  /* 0x0000020017137824 */ /* 0x002fca00078e0212 */
[----:B------:R-:W-:-:S13]  /*0070*/  ISETP.GE.AND P0, PT, R19, UR4, PT ;  /* 0x0000000413007c0c */ /* 0x000fda000bf06270 */
[----:B0-----:R-:W-:Y:S05]  /*0080*/  @P0 BRA `(.L_x_43) ;  /* 0x0000005800480947 */ /* 0x001fea0003800000 */
[----:B------:R-:W0:Y:S01]  /*0090*/  LDC R6, c[0x0][0x218] ;  /* 0x00008600ff067b82 */ /* 0x000e220000000800 */
[----:B------:R-:W-:Y:S02]  /*00a0*/  IMAD.MOV.U32 R22, RZ, RZ, RZ ;  /* 0x000000ffff167224 */ /* 0x000fe400078e00ff */
[----:B------:R-:W-:Y:S02]  /*00b0*/  IMAD.MOV.U32 R24, RZ, RZ, RZ ;  /* 0x000000ffff187224 */ /* 0x000fe400078e00ff */
[----:B------:R-:W-:Y:S02]  /*00c0*/  IMAD.MOV.U32 R0, RZ, RZ, RZ ;  /* 0x000000ffff007224 */ /* 0x000fe400078e00ff */
[----:B------:R-:W-:Y:S01]  /*00d0*/  IMAD.MOV.U32 R16, RZ, RZ, RZ ;  /* 0x000000ffff107224 */ /* 0x000fe200078e00ff */
[----:B0-----:R-:W-:-:S13]  /*00e0*/  ISETP.NE.AND P0, PT, R6, RZ, PT ;  /* 0x000000ff0600720c */ /* 0x001fda0003f05270 */
[----:B------:R-:W-:Y:S05]  /*00f0*/  @!P0 BRA `(.L_x_44) ;  /* 0x0000001400dc8947 */ /* 0x000fea0003800000 */
[----:B------:R-:W-:Y:S01]  /*0100*/  IMAD.MOV.U32 R2, RZ, RZ, RZ ;  /* 0x000000ffff027224 */ /* 0x000fe200078e00ff */
[----:B------:R-:W-:Y:S01]  /*0110*/  ULDC.64 UR4, c[0x0][0x220] ;  /* 0x0000880000047ab9 */ /* 0x000fe20000000a00 */
[----:B------:R-:W-:Y:S01]  /*0120*/  IMAD.MOV.U32 R3, RZ, RZ, R19 ;  /* 0x000000ffff037224 */ /* 0x000fe200078e0013 */
[----:B------:R-:W-:Y:S01]  /*0130*/  ISETP.NE.AND P0, PT, R6, 0x1, PT ;  /* 0x000000010600780c */ /* 0x000fe20003f05270 */
[----:B------:R-:W-:Y:S01]  /*0140*/  ULDC.64 UR6, c[0x0][0x350] ;  /* 0x0000d40000067ab9 */ /* 0x000fe20000000a00 */
[----:B------:R-:W-:Y:S01]  /*0150*/  IMAD.HI.U32 R4, R19, UR4, R2 ;  /* 0x0000000413047c27 */ /* 0x000fe2000f8e0002 */
[----:B------:R-:W-:-:S04]  /*0160*/  ULDC UR4, c[0x0][0x21c] ;  /* 0x0000870000047ab9 */ /* 0x000fc80000000800 */
[----:B------:R-:W-:-:S05]  /*0170*/  SHF.R.U32.HI R5, RZ, UR5, R4 ;  /* 0x00000005ff057c19 */ /* 0x000fca0008011604 */
[----:B------:R-:W-:-:S04]  /*0180*/  IMAD.MOV R0, RZ, RZ, -R5 ;  /* 0x000000ffff007224 */ /* 0x000fc800078e0a05 */
[----:B------:R-:W-:Y:S01]  /*0190*/  IMAD R19, R0, UR4, R19 ;  /* 0x0000000400137c24 */ /* 0x000fe2000f8e0213 */
[----:B------:R-:W-:-:S03]  /*01a0*/  ULDC.64 UR4, c[0x0][0x348] ;  /* 0x0000d20000047ab9 */ /* 0x000fc60000000a00 */
[C---:B------:R-:W-:Y:S02]  /*01b0*/  IMAD R24, R19.reuse, UR6, RZ ;  /* 0x0000000613187c24 */ /* 0x040fe4000f8e02ff */
[C---:B------:R-:W-:Y:S02]  /*01c0*/  IMAD R22, R19.reuse, UR7, RZ ;  /* 0x0000000713167c24 */ /* 0x040fe4000f8e02ff */
[C---:B------:R-:W-:Y:S02]  /*01d0*/  IMAD R16, R19.reuse, UR4, RZ ;  /* 0x0000000413107c24 */ /* 0x040fe4000f8e02ff */
[----:B------:R-:W-:Y:S01]  /*01e0*/  IMAD R0, R19, UR5, RZ ;  /* 0x0000000513007c24 */ /* 0x000fe2000f8e02ff */
[----:B------:R-:W-:Y:S06]  /*01f0*/  @!P0 BRA `(.L_x_44) ;  /* 0x00000014009c8947 */ /* 0x000fec0003800000 */
[----:B------:R-:W-:Y:S01]  /*0200*/  IMAD.MOV.U32 R4, RZ, RZ, RZ ;  /* 0x000000ffff047224 */ /* 0x000fe200078e00ff */
[----:B------:R-:W-:Y:S01]  /*0210*/  ULDC.64 UR6, c[0x0][0x228] ;  /* 0x00008a0000067ab9 */ /* 0x000fe20000000a00 */
[----:B------:R-:W-:Y:S01]  /*0220*/  ULDC UR5, c[0x0][0x230] ;  /* 0x00008c0000057ab9 */ /* 0x000fe20000000800 */
[----:B------:R-:W-:Y:S01]  /*0230*/  ISETP.NE.AND P0, PT, R6, 0x2, PT ;  /* 0x000000020600780c */ /* 0x000fe20003f05270 */
[----:B------:R-:W-:Y:S01]  /*0240*/  IMAD.HI.U32 R2, R5, UR7, R4 ;  /* 0x0000000705027c27 */ /* 0x000fe2000f8e0004 */
[----:B------:R-:W-:-:S04]  /*0250*/  ULDC.64 UR8, c[0x0][0x360] ;  /* 0x0000d80000087ab9 */ /* 0x000fc80000000a00 */
[----:B------:R-:W-:-:S05]  /*0260*/  SHF.R.U32.HI R3, RZ, UR5, R2 ;  /* 0x00000005ff037c19 */ /* 0x000fca0008011602 */
[----:B------:R-:W-:-:S04]  /*0270*/  IMAD.MOV R4, RZ, RZ, -R3 ;  /* 0x000000ffff047224 */ /* 0x000fc800078e0a03 */
[----:B------:R-:W-:Y:S01]  /*0280*/  IMAD R5, R4, UR6, R5 ;  /* 0x0000000604057c24 */ /* 0x000fe2000f8e0205 */
[----:B------:R-:W-:-:S03]  /*0290*/  ULDC.64 UR6, c[0x0][0x358] ;  /* 0x0000d60000067ab9 */ /* 0x000fc60000000a00 */
[C---:B------:R-:W-:Y:S02]  /*02a0*/  IMAD R16, R5.reuse, UR6, RZ ;  /* 0x0000000605107c24 */ /* 0x040fe4000f8e02ff */
[C---:B------:R-:W-:Y:S02]  /*02b0*/  IMAD R0, R5.reuse, UR7, R0 ;  /* 0x0000000705007c24 */ /* 0x040fe4000f8e0200 */
[C---:B------:R-:W-:Y:S02]  /*02c0*/  IMAD R24, R5.reuse, UR8, R24 ;  /* 0x0000000805187c24 */ /* 0x040fe4000f8e0218 */
[----:B------:R-:W-:Y:S02]  /*02d0*/  IMAD R22, R5, UR9, R22 ;  /* 0x0000000905167c24 */ /* 0x000fe4000f8e0216 */
[----:B------:R-:W-:Y:S01]  /*02e0*/  IMAD R16, R19, UR4, R16 ;  /* 0x0000000413107c24 */ /* 0x000fe2000f8e0210 */
[----:B------:R-:W-:Y:S06]  /*02f0*/  @!P0 BRA `(.L_x_44) ;  /* 0x00000014005c8947 */ /* 0x000fec0003800000 */
[----:B------:R-:W-:Y:S01]  /*0300*/  IMAD.MOV.U32 R2, RZ, RZ, RZ ;  /* 0x000000ffff027224 */ /* 0x000fe200078e00ff */
[----:B------:R-:W-:Y:S01]  /*0310*/  ULDC.64 UR4, c[0x0][0x238] ;  /* 0x00008e0000047ab9 */ /* 0x000fe20000000a00 */
        /* <DEDUP_REMOVED lines=8> */
[C---:B------:R-:W-:Y:S02]  /*03a0*/  IMAD R16, R3.reuse, UR4, R16 ;  /* 0x0000000403107c24 */ /* 0x040fe4000f8e0210 */
[C---:B------:R-:W-:Y:S02]  /*03b0*/  IMAD R0, R3.reuse, UR5, R0 ;  /* 0x0000000503007c24 */ /* 0x040fe4000f8e0200 */
        /* <DEDUP_REMOVED lines=9> */
[----:B------:R-:W-:-:S04]  /*0450*/  ULDC.64 UR4, c[0x0][0x378] ;  /* 0x0000de0000047ab9 */ /* 0x000fc80000000a00 */
        /* <DEDUP_REMOVED lines=310> */
[----:B------:R-:W-:Y:S02]  /*17c0*/  ULDC.64 UR6, c[0x0][0x4d0] ;  /* 0x0001340000067ab9 */ /* 0x000fe40000000a00 */
        /* <DEDUP_REMOVED lines=9> */
[----:B------:R-:W-:-:S07]  /*1860*/  IMAD R22, R3, UR7, R22 ;  /* 0x0000000703167c24 */ /* 0x000fce000f8e0216 */
.L_x_44:
[----:B------:R-:W0:Y:S01]  /*1870*/  LDC.U8 R5, c[0x0][0x509] ;  /* 0x00014240ff057b82 */ /* 0x000e220000000000 */
[----:B------:R-:W-:Y:S01]  /*1880*/  ULDC.64 UR4, c[0x0][0x4d8] ;  /* 0x0001360000047ab9 */ /* 0x000fe20000000a00 */
[----:B------:R-:W-:Y:S01]  /*1890*/  ULDC.64 UR6, c[0x0][0x4e0] ;  /* 0x0001380000067ab9 */ /* 0x000fe20000000a00 */
[----:B------:R-:W-:Y:S02]  /*18a0*/  IADD3 R16, P1, R16, UR4, RZ ;  /* 0x0000000410107c10 */ /* 0x000fe4000ff3e0ff */
[----:B------:R-:W-:-:S03]  /*18b0*/  IADD3 R2, P2, R0, UR6, RZ ;  /* 0x0000000600027c10 */ /* 0x000fc6000ff5e0ff */
[----:B------:R-:W-:Y:S02]  /*18c0*/  IMAD.X R17, RZ, RZ, UR5, P1 ;  /* 0x00000005ff117e24 */ /* 0x000fe400088e06ff */
[----:B------:R-:W-:Y:S01]  /*18d0*/  IMAD.X R3, RZ, RZ, UR7, P2 ;  /* 0x00000007ff037e24 */ /* 0x000fe200090e06ff */
[----:B0-----:R-:W-:-:S04]  /*18e0*/  PRMT R4, R5, 0x9910, RZ ;  /* 0x0000991005047816 */ /* 0x001fc800000000ff */
[----:B------:R-:W-:-:S13]  /*18f0*/  ISETP.GT.AND P0, PT, R4, 0x9, PT ;  /* 0x000000090400780c */ /* 0x000fda0003f04270 */
[----:B------:R-:W-:Y:S05]  /*1900*/  @P0 BRA `(.L_x_45) ;  /* 0x0000000400180947 */ /* 0x000fea0003800000 */
[----:B------:R-:W-:-:S13]  /*1910*/  ISETP.GT.AND P0, PT, R4, 0x4, PT ;  /* 0x000000040400780c */ /* 0x000fda0003f04270 */
[----:B------:R-:W-:Y:S05]  /*1920*/  @P0 BRA `(.L_x_46) ;  /* 0x0000000000940947 */ /* 0x000fea0003800000 */
[----:B------:R-:W-:-:S13]  /*1930*/  ISETP.GT.AND P0, PT, R4, 0x1, PT ;  /* 0x000000010400780c */ /* 0x000fda0003f04270 */
[----:B------:R-:W-:Y:S05]  /*1940*/  @P0 BRA `(.L_x_47) ;  /* 0x0000000000380947 */ /* 0x000fea0003800000 */
[----:B------:R-:W-:-:S13]  /*1950*/  ISETP.NE.AND P0, PT, R5, RZ, PT ;  /* 0x000000ff0500720c */ /* 0x000fda0003f05270 */
[----:B------:R-:W-:Y:S05]  /*1960*/  @!P0 BRA `(.L_x_48) ;  /* 0x00000000001c8947 */ /* 0x000fea0003800000 */
[----:B------:R-:W-:-:S13]  /*1970*/  ISETP.NE.AND P0, PT, R4, 0x1, PT ;  /* 0x000000010400780c */ /* 0x000fda0003f05270 */
[----:B------:R-:W-:Y:S05]  /*1980*/  @P0 BRA `(.L_x_49) ;  /* 0x0000000c00780947 */ /* 0x000fea0003800000 */
[----:B------:R-:W2:Y:S02]  /*1990*/  LDG.E.S8 R2, desc[UR36][R2.64] ;  /* 0x0000002402027981 */ /* 0x000ea4000c1e1300 */
[----:B--2---:R-:W0:Y:S02]  /*19a0*/  I2F.S16 R0, R2 ;  /* 0x0000000200007306 */ /* 0x004e240000101400 */
[----:B0-----:R-:W-:-:S04]  /*19b0*/  F2FP.F16.F32.PACK_AB R0, RZ, R0 ;  /* 0x00000000ff00723e */ /* 0x001fc800000000ff */
[----:B------:R-:W-:Y:S01]  /*19c0*/  PRMT R19, R0, 0x7610, R19 ;  /* 0x0000761000137816 */ /* 0x000fe20000000013 */
[----:B------:R-:W-:Y:S06]  /*19d0*/  BRA `(.L_x_50) ;  /* 0x0000000c00d07947 */ /* 0x000fec0003800000 */
.L_x_48:
[----:B------:R-:W2:Y:S02]  /*19e0*/  LDG.E.U8 R2, desc[UR36][R2.64] ;  /* 0x0000002402027981 */ /* 0x000ea4000c1e1100 */
[----:B--2---:R-:W-:-:S04]  /*19f0*/  I2FP.F32.U32 R0, R2 ;  /* 0x0000000200007245 */ /* 0x004fc80000201000 */
[----:B------:R-:W-:-:S04]  /*1a00*/  F2FP.F16.F32.PACK_AB R0, RZ, R0 ;  /* 0x00000000ff00723e */ /* 0x000fc800000000ff */
[----:B------:R-:W-:Y:S01]  /*1a10*/  PRMT R19, R0, 0x7610, R19 ;  /* 0x0000761000137816 */ /* 0x000fe20000000013 */
[----:B------:R-:W-:Y:S06]  /*1a20*/  BRA `(.L_x_50) ;  /* 0x0000000c00bc7947 */ /* 0x000fec0003800000 */
.L_x_47:
[----:B------:R-:W-:-:S13]  /*1a30*/  ISETP.NE.AND P0, PT, R4, 0x2, PT ;  /* 0x000000020400780c */ /* 0x000fda0003f05270 */
[----:B------:R-:W-:Y:S05]  /*1a40*/  @!P0 BRA `(.L_x_51) ;  /* 0x0000000000388947 */ /* 0x000fea0003800000 */
[----:B------:R-:W-:-:S13]  /*1a50*/  ISETP.NE.AND P0, PT, R4, 0x3, PT ;  /* 0x000000030400780c */ /* 0x000fda0003f05270 */
[----:B------:R-:W-:Y:S05]  /*1a60*/  @!P0 BRA `(.L_x_52) ;  /* 0x00000000001c8947 */ /* 0x000fea0003800000 */
[----:B------:R-:W-:-:S13]  /*1a70*/  ISETP.NE.AND P0, PT, R4, 0x4, PT ;  /* 0x000000040400780c */ /* 0x000fda0003f05270 */
[----:B------:R-:W-:Y:S05]  /*1a80*/  @P0 BRA `(.L_x_49) ;  /* 0x0000000c00380947 */ /* 0x000fea0003800000 */
[----:B------:R-:W2:Y:S02]  /*1a90*/  LDG.E.64 R2, desc[UR36][R2.64] ;  /* 0x0000002402027981 */ /* 0x000ea4000c1e1b00 */
[----:B--2---:R-:W0:Y:S02]  /*1aa0*/  I2F.S64 R0, R2 ;  /* 0x0000000200007312 */ /* 0x004e240000301400 */
[----:B0-----:R-:W-:-:S04]  /*1ab0*/  F2FP.F16.F32.PACK_AB R0, RZ, R0 ;  /* 0x00000000ff00723e */ /* 0x001fc800000000ff */
[----:B------:R-:W-:Y:S01]  /*1ac0*/  PRMT R19, R0, 0x7610, R19 ;  /* 0x0000761000137816 */ /* 0x000fe20000000013 */
[----:B------:R-:W-:Y:S06]  /*1ad0*/  BRA `(.L_x_50) ;  /* 0x0000000c00907947 */ /* 0x000fec0003800000 */
.L_x_52:
[----:B------:R-:W2:Y:S02]  /*1ae0*/  LDG.E R2, desc[UR36][R2.64] ;  /* 0x0000002402027981 */ /* 0x000ea4000c1e1900 */
[----:B--2---:R-:W-:-:S04]  /*1af0*/  I2FP.F32.S32 R0, R2 ;  /* 0x0000000200007245 */ /* 0x004fc80000201400 */
[----:B------:R-:W-:-:S04]  /*1b00*/  F2FP.F16.F32.PACK_AB R0, RZ, R0 ;  /* 0x00000000ff00723e */ /* 0x000fc800000000ff */
[----:B------:R-:W-:Y:S01]  /*1b10*/  PRMT R19, R0, 0x7610, R19 ;  /* 0x0000761000137816 */ /* 0x000fe20000000013 */
[----:B------:R-:W-:Y:S06]  /*1b20*/  BRA `(.L_x_50) ;  /* 0x0000000c007c7947 */ /* 0x000fec0003800000 */
.L_x_51:
[----:B------:R-:W2:Y:S02]  /*1b30*/  LDG.E.U16 R2, desc[UR36][R2.64] ;  /* 0x0000002402027981 */ /* 0x000ea4000c1e1500 */
[----:B--2---:R-:W0:Y:S02]  /*1b40*/  I2F.S16 R0, R2 ;  /* 0x0000000200007306 */ /* 0x004e240000101400 */
[----:B0-----:R-:W-:-:S04]  /*1b50*/  F2FP.F16.F32.PACK_AB R0, RZ, R0 ;  /* 0x00000000ff00723e */ /* 0x001fc800000000ff */
[----:B------:R-:W-:Y:S01]  /*1b60*/  PRMT R19, R0, 0x7610, R19 ;  /* 0x0000761000137816 */ /* 0x000fe20000000013 */
[----:B------:R-:W-:Y:S06]  /*1b70*/  BRA `(.L_x_50) ;  /* 0x0000000c00687947 */ /* 0x000fec0003800000 */
.L_x_46:
[----:B------:R-:W-:-:S13]  /*1b80*/  ISETP.GT.AND P0, PT, R4, 0x6, PT ;  /* 0x000000060400780c */ /* 0x000fda0003f04270 */
[----:B------:R-:W-:Y:S05]  /*1b90*/  @P0 BRA `(.L_x_53) ;  /* 0x0000000000240947 */ /* 0x000fea0003800000 */
[----:B------:R-:W-:-:S13]  /*1ba0*/  ISETP.NE.AND P0, PT, R4, 0x5, PT ;  /* 0x000000050400780c */ /* 0x000fda0003f05270 */
[----:B------:R-:W-:Y:S05]  /*1bb0*/  @!P0 BRA `(.L_x_54) ;  /* 0x0000000000148947 */ /* 0x000fea0003800000 */
[----:B------:R-:W-:-:S13]  /*1bc0*/  ISETP.NE.AND P0, PT, R4, 0x6, PT ;  /* 0x000000060400780c */ /* 0x000fda0003f05270 */
[----:B------:R-:W-:Y:S05]  /*1bd0*/  @P0 BRA `(.L_x_49) ;  /* 0x0000000800e40947 */ /* 0x000fea0003800000 */
[----:B------:R-:W2:Y:S02]  /*1be0*/  LDG.E R2, desc[UR36][R2.64] ;  /* 0x0000002402027981 */ /* 0x000ea4000c1e1900 */
[----:B--2---:R-:W-:Y:S01]  /*1bf0*/  F2FP.F16.F32.PACK_AB R19, RZ, R2 ;  /* 0x00000002ff13723e */ /* 0x004fe200000000ff */
[----:B------:R-:W-:Y:S06]  /*1c00*/  BRA `(.L_x_50) ;  /* 0x0000000c00447947 */ /* 0x000fec0003800000 */
.L_x_54:
[----:B------:R0:W5:Y:S01]  /*1c10*/  LDG.E.U16 R19, desc[UR36][R2.64] ;  /* 0x0000002402137981 */ /* 0x000162000c1e1500 */
[----:B------:R-:W-:Y:S05]  /*1c20*/  BRA `(.L_x_50) ;  /* 0x0000000c003c7947 */ /* 0x000fea0003800000 */
.L_x_53:
[----:B------:R-:W-:-:S13]  /*1c30*/  ISETP.NE.AND P0, PT, R4, 0x7, PT ;  /* 0x000000070400780c */ /* 0x000fda0003f05270 */
[----:B------:R-:W-:Y:S05]  /*1c40*/  @!P0 BRA `(.L_x_55) ;  /* 0x0000000000248947 */ /* 0x000fea0003800000 */
[----:B------:R-:W-:-:S13]  /*1c50*/  ISETP.NE.AND P0, PT, R4, 0x8, PT ;  /* 0x000000080400780c */ /* 0x000fda0003f05270 */
[----:B------:R-:W-:Y:S05]  /*1c60*/  @!P0 BRA `(.L_x_56) ;  /* 0x0000000000148947 */ /* 0x000fea0003800000 */
[----:B------:R-:W-:-:S13]  /*1c70*/  ISETP.NE.AND P0, PT, R4, 0x9, PT ;  /* 0x000000090400780c */ /* 0x000fda0003f05270 */
[----:B------:R-:W-:Y:S05]  /*1c80*/  @P0 BRA `(.L_x_49) ;  /* 0x0000000800b80947 */ /* 0x000fea0003800000 */
[----:B------:R-:W2:Y:S02]  /*1c90*/  LDG.E R2, desc[UR36][R2.64] ;  /* 0x0000002402027981 */ /* 0x000ea4000c1e1900 */
[----:B--2---:R-:W-:Y:S01]  /*1ca0*/  F2FP.F16.F32.PACK_AB R19, RZ, R2 ;  /* 0x00000002ff13723e */ /* 0x004fe200000000ff */
[----:B------:R-:W-:Y:S06]  /*1cb0*/  BRA `(.L_x_50) ;  /* 0x0000000c00187947 */ /* 0x000fec0003800000 */
.L_x_56:
[----:B------:R1:W5:Y:S01]  /*1cc0*/  LDG.E.U16 R19, desc[UR36][R2.64] ;  /* 0x0000002402137981 */ /* 0x000362000c1e1500 */
[----:B------:R-:W-:Y:S05]  /*1cd0*/  BRA `(.L_x_50) ;  /* 0x0000000c00107947 */ /* 0x000fea0003800000 */
.L_x_55:
[----:B------:R-:W2:Y:S01]  /*1ce0*/  LDG.E.64 R2, desc[UR36][R2.64] ;  /* 0x0000002402027981 */ /* 0x000ea2000c1e1b00 */
[----:B------:R-:W-:Y:S01]  /*1cf0*/  UMOV UR4, 0xf0000000 ;  /* 0xf000000000047882 */ /* 0x000fe20000000000 */
[----:B------:R-:W-:Y:S01]  /*1d00*/  UMOV UR5, 0x380fffff ;  /* 0x380fffff00057882 */ /* 0x000fe20000000000 */
[----:B--2---:R-:W0:Y:S01]  /*1d10*/  F2F.F32.F64 R0, R2 ;  /* 0x0000000200007310 */ /* 0x004e220000301000 */
[----:B------:R-:W-:-:S14]  /*1d20*/  DSETP.GEU.AND P0, PT, |R2|, UR4, PT ;  /* 0x0000000402007e2a */ /* 0x000fdc000bf0e200 */
[----:B0-----:R-:W-:-:S05]  /*1d30*/  @!P0 FMUL R0, R0, 1.175494350822287508e-38 ;  /* 0x0080000000008820 */ /* 0x001fca0000400000 */
[----:B------:R-:W-:-:S04]  /*1d40*/  F2FP.F16.F32.PACK_AB R0, RZ, R0 ;  /* 0x00000000ff00723e */ /* 0x000fc800000000ff */
[----:B------:R-:W-:Y:S01]  /*1d50*/  PRMT R19, R0, 0x7610, R19 ;  /* 0x0000761000137816 */ /* 0x000fe20000000013 */
[----:B------:R-:W-:Y:S06]  /*1d60*/  BRA `(.L_x_50) ;  /* 0x0000000800ec7947 */ /* 0x000fec0003800000 */
.L_x_45:
[----:B------:R-:W-:-:S13]  /*1d70*/  ISETP.GT.AND P0, PT, R4, 0x18, PT ;  /* 0x000000180400780c */ /* 0x000fda0003f04270 */
[----:B------:R-:W-:Y:S05]  /*1d80*/  @P0 BRA `(.L_x_57) ;  /* 0x0000000400140947 */ /* 0x000fea0003800000 */
[----:B------:R-:W-:-:S13]  /*1d90*/  ISETP.GT.AND P0, PT, R4, 0xe, PT ;  /* 0x0000000e0400780c */ /* 0x000fda0003f04270 */
[----:B------:R-:W-:Y:S05]  /*1da0*/  @P0 BRA `(.L_x_58) ;  /* 0x00000000004c0947 */ /* 0x000fea0003800000 */
[----:B------:R-:W-:-:S13]  /*1db0*/  ISETP.NE.AND P0, PT, R4, 0xa, PT ;  /* 0x0000000a0400780c */ /* 0x000fda0003f05270 */
[----:B------:R-:W-:Y:S05]  /*1dc0*/  @!P0 BRA `(.L_x_59) ;  /* 0x0000000000208947 */ /* 0x000fea0003800000 */
[----:B------:R-:W-:-:S13]  /*1dd0*/  ISETP.NE.AND P0, PT, R4, 0xb, PT ;  /* 0x0000000b0400780c */ /* 0x000fda0003f05270 */
[----:B------:R-:W-:Y:S05]  /*1de0*/  @P0 BRA `(.L_x_49) ;  /* 0x0000000800600947 */ /* 0x000fea0003800000 */
[----:B------:R-:W2:Y:S02]  /*1df0*/  LDG.E.U8 R2, desc[UR36][R2.64] ;  /* 0x0000002402027981 */ /* 0x000ea4000c1e1100 */
[----:B--2---:R-:W-:-:S04]  /*1e00*/  ISETP.NE.AND P0, PT, R2, RZ, PT ;  /* 0x000000ff0200720c */ /* 0x004fc80003f05270 */
[----:B------:R-:W-:-:S04]  /*1e10*/  FSEL R0, RZ, 1, !P0 ;  /* 0x3f800000ff007808 */ /* 0x000fc80004000000 */
[----:B------:R-:W-:-:S04]  /*1e20*/  F2FP.F16.F32.PACK_AB R0, RZ, R0 ;  /* 0x00000000ff00723e */ /* 0x000fc800000000ff */
[----:B------:R-:W-:Y:S01]  /*1e30*/  PRMT R19, R0, 0x7610, R19 ;  /* 0x0000761000137816 */ /* 0x000fe20000000013 */
[----:B------:R-:W-:Y:S06]  /*1e40*/  BRA `(.L_x_50) ;  /* 0x0000000800b47947 */ /* 0x000fec0003800000 */
.L_x_59:
        /* <DEDUP_REMOVED lines=9> */
.L_x_58:
[----:B------:R-:W-:-:S13]  /*1ee0*/  ISETP.NE.AND P0, PT, R4, 0xf, PT ;  /* 0x0000000f0400780c */ /* 0x000fda0003f05270 */
[----:B------:R-:W-:Y:S05]  /*1ef0*/  @!P0 BRA `(.L_x_60) ;  /* 0x0000000000a48947 */ /* 0x000fea0003800000 */
[----:B------:R-:W-:-:S13]  /*1f00*/  ISETP.NE.AND P0, PT, R4, 0x17, PT ;  /* 0x000000170400780c */ /* 0x000fda0003f05270 */
[----:B------:R-:W-:Y:S05]  /*1f10*/  @!P0 BRA `(.L_x_61) ;  /* 0x0000000000608947 */ /* 0x000fea0003800000 */
[----:B------:R-:W-:-:S13]  /*1f20*/  ISETP.NE.AND P0, PT, R4, 0x18, PT ;  /* 0x000000180400780c */ /* 0x000fda0003f05270 */
[----:B------:R-:W-:Y:S05]  /*1f30*/  @P0 BRA `(.L_x_49) ;  /* 0x00000008000c0947 */ /* 0x000fea0003800000 */
[----:B------:R-:W2:Y:S01]  /*1f40*/  LDG.E.U8 R0, desc[UR36][R2.64] ;  /* 0x0000002402007981 */ /* 0x000ea2000c1e1100 */
[----:B------:R-:W-:Y:S02]  /*1f50*/  IMAD.MOV.U32 R8, RZ, RZ, -0x800000 ;  /* 0xff800000ff087424 */ /* 0x000fe400078e00ff */
[----:B--2---:R-:W-:-:S05]  /*1f60*/  IMAD.SHL.U32 R0, R0, 0x1000000, RZ ;  /* 0x0100000000007824 */ /* 0x004fca00078e00ff */
[----:B------:R-:W-:-:S04]  /*1f70*/  LOP3.LUT R4, R0, 0x7f000000, RZ, 0xc0, !PT ;  /* 0x7f00000000047812 */ /* 0x000fc800078ec0ff */
[----:B------:R-:W0:Y:S01]  /*1f80*/  FLO.U32 R5, R4 ;  /* 0x0000000400057300 */ /* 0x000e2200000e0000 */
[C---:B------:R-:W-:Y:S02]  /*1f90*/  VIADD R6, R4.reuse, 0x1000000 ;  /* 0x0100000004067836 */ /* 0x040fe40000000000 */
[----:B------:R-:W-:-:S03]  /*1fa0*/  VIADD R2, R4, 0xffffffff ;  /* 0xffffffff04027836 */ /* 0x000fc60000000000 */
[----:B------:R-:W-:Y:S02]  /*1fb0*/  SHF.R.S32.HI R6, RZ, 0x8, R6 ;  /* 0x00000008ff067819 */ /* 0x000fe40000011406 */
[----:B------:R-:W-:Y:S02]  /*1fc0*/  SHF.R.S32.HI R2, RZ, 0x1f, R2 ;  /* 0x0000001fff027819 */ /* 0x000fe40000011402 */
[----:B0-----:R-:W-:-:S04]  /*1fd0*/  IADD3 R5, -R5, 0x1f, RZ ;  /* 0x0000001f05057810 */ /* 0x001fc80007ffe1ff */
[C---:B------:R-:W-:Y:S01]  /*1fe0*/  ISETP.GT.U32.AND P0, PT, R5.reuse, 0x4, PT ;  /* 0x000000040500780c */ /* 0x040fe20003f04070 */
[----:B------:R-:W-:-:S05]  /*1ff0*/  VIADD R5, R5, 0xfffffffc ;  /* 0xfffffffc05057836 */ /* 0x000fca0000000000 */
[----:B------:R-:W-:-:S05]  /*2000*/  SEL R5, R5, RZ, P0 ;  /* 0x000000ff05057207 */ /* 0x000fca0000000000 */
[----:B------:R-:W-:Y:S01]  /*2010*/  IMAD R8, R5, R8, 0x3c000000 ;  /* 0x3c00000005087424 */ /* 0x000fe200078e0208 */
[----:B------:R-:W-:-:S04]  /*2020*/  SHF.L.U32 R5, R4, R5, RZ ;  /* 0x0000000504057219 */ /* 0x000fc800000006ff */
[----:B------:R-:W-:-:S04]  /*2030*/  LEA.HI R5, R5, R8, RZ, 0x1c ;  /* 0x0000000805057211 */ /* 0x000fc800078fe0ff */
[----:B------:R-:W-:-:S04]  /*2040*/  LOP3.LUT R5, R5, 0x7f800000, R6, 0xf8, !PT ;  /* 0x7f80000005057812 */ /* 0x000fc800078ef806 */
[----:B------:R-:W-:-:S04]  /*2050*/  LOP3.LUT R5, R5, R2, RZ, 0x30, !PT ;  /* 0x0000000205057212 */ /* 0x000fc800078e30ff */
[----:B------:R-:W-:-:S04]  /*2060*/  LOP3.LUT R5, R5, 0x80000000, R0, 0xf8, !PT ;  /* 0x8000000005057812 */ /* 0x000fc800078ef800 */
[----:B------:R-:W-:-:S04]  /*2070*/  F2FP.F16.F32.PACK_AB R5, RZ, R5 ;  /* 0x00000005ff05723e */ /* 0x000fc800000000ff */
[----:B------:R-:W-:Y:S01]  /*2080*/  PRMT R19, R5, 0x7610, R19 ;  /* 0x0000761005137816 */ /* 0x000fe20000000013 */
[----:B------:R-:W-:Y:S06]  /*2090*/  BRA `(.L_x_50) ;  /* 0x0000000800207947 */ /* 0x000fec0003800000 */
.L_x_61:
[----:B------:R-:W2:Y:S02]  /*20a0*/  LDG.E.U8 R2, desc[UR36][R2.64] ;  /* 0x0000002402027981 */ /* 0x000ea4000c1e1100 */
[C---:B--2---:R-:W-:Y:S02]  /*20b0*/  IMAD.SHL.U32 R0, R2.reuse, 0x2000000, RZ ;  /* 0x0200000002007824 */ /* 0x044fe400078e00ff */
[----:B------:R-:W-:-:S03]  /*20c0*/  IMAD.SHL.U32 R5, R2, 0x1000000, RZ ;  /* 0x0100000002057824 */ /* 0x000fc600078e00ff */
[----:B------:R-:W-:-:S13]  /*20d0*/  ISETP.GE.U32.AND P0, PT, R0, 0x8000000, PT ;  /* 0x080000000000780c */ /* 0x000fda0003f06070 */
[C---:B------:R-:W-:Y:S02]  /*20e0*/  @!P0 IMAD.SHL.U32 R0, R2.reuse, 0x100, RZ ;  /* 0x0000010002008824 */ /* 0x040fe400078e00ff */
[----:B------:R-:W-:-:S03]  /*20f0*/  @P0 IMAD.SHL.U32 R4, R2, 0x200000, RZ ;  /* 0x0020000002040824 */ /* 0x000fc600078e00ff */
[----:B------:R-:W-:Y:S02]  /*2100*/  @!P0 LOP3.LUT R0, R0, 0x7f00, RZ, 0xc0, !PT ;  /* 0x00007f0000008812 */ /* 0x000fe400078ec0ff */
[----:B------:R-:W-:Y:S02]  /*2110*/  @P0 LOP3.LUT R4, R4, 0x70000000, RZ, 0xfc, !PT ;  /* 0x7000000004040812 */ /* 0x000fe400078efcff */
[----:B------:R-:W-:-:S03]  /*2120*/  @!P0 LOP3.LUT R0, R0, 0x3f000000, RZ, 0xfc, !PT ;  /* 0x3f00000000008812 */ /* 0x000fc600078efcff */
[----:B------:R-:W-:Y:S02]  /*2130*/  @P0 FMUL.FTZ R4, R4, 1.9259299443872358531e-34 ;  /* 0x0780000004040820 */ /* 0x000fe40000410000 */
[----:B------:R-:W-:-:S05]  /*2140*/  @!P0 FADD.FTZ R4, R0, -0.5 ;  /* 0xbf00000000048421 */ /* 0x000fca0000010000 */
[----:B------:R-:W-:-:S04]  /*2150*/  LOP3.LUT R4, R4, 0x80000000, R5, 0xf8, !PT ;  /* 0x8000000004047812 */ /* 0x000fc800078ef805 */
[----:B------:R-:W-:-:S04]  /*2160*/  F2FP.F16.F32.PACK_AB R4, RZ, R4 ;  /* 0x00000004ff04723e */ /* 0x000fc800000000ff */
[----:B------:R-:W-:Y:S01]  /*2170*/  PRMT R19, R4, 0x7610, R19 ;  /* 0x0000761004137816 */ /* 0x000fe20000000013 */
[----:B------:R-:W-:Y:S06]  /*2180*/  BRA `(.L_x_50) ;  /* 0x0000000400e47947 */ /* 0x000fec0003800000 */
.L_x_60:
[----:B------:R-:W2:Y:S02]  /*2190*/  LDG.E.U16 R0, desc[UR36][R2.64] ;  /* 0x0000002402007981 */ /* 0x000ea4000c1e1500 */
[----:B--2---:R-:W-:-:S05]  /*21a0*/  IMAD.U32 R0, R0, 0x10000, RZ ;  /* 0x0001000000007824 */ /* 0x004fca00078e00ff */
[----:B------:R-:W-:-:S04]  /*21b0*/  F2FP.F16.F32.PACK_AB R0, RZ, R0 ;  /* 0x00000000ff00723e */ /* 0x000fc800000000ff */
[----:B------:R-:W-:Y:S01]  /*21c0*/  PRMT R19, R0, 0x7610, R19 ;  /* 0x0000761000137816 */ /* 0x000fe20000000013 */
[----:B------:R-:W-:Y:S06]  /*21d0*/  BRA `(.L_x_50) ;  /* 0x0000000400d07947 */ /* 0x000fec0003800000 */
.L_x_57:
[----:B------:R-:W-:-:S13]  /*21e0*/  ISETP.GT.AND P0, PT, R4, 0x1b, PT ;  /* 0x0000001b0400780c */ /* 0x000fda0003f04270 */
[----:B------:R-:W-:Y:S05]  /*21f0*/  @P0 BRA `(.L_x_62) ;  /* 0x0000000400140947 */ /* 0x000fea0003800000 */
[----:B------:R-:W-:-:S13]  /*2200*/  ISETP.NE.AND P0, PT, R4, 0x19, PT ;  /* 0x000000190400780c */ /* 0x000fda0003f05270 */
[----:B------:R-:W-:Y:S05]  /*2210*/  @!P0 BRA `(.L_x_63) ;  /* 0x0000000000988947 */ /* 0x000fea0003800000 */
[----:B------:R-:W-:-:S13]  /*2220*/  ISETP.NE.AND P0, PT, R4, 0x1a, PT ;  /* 0x0000001a0400780c */ /* 0x000fda0003f05270 */
[----:B------:R-:W-:Y:S05]  /*2230*/  @!P0 BRA `(.L_x_64) ;  /* 0x00000000001c8947 */ /* 0x000fea0003800000 */
[----:B------:R-:W-:-:S13]  /*2240*/  ISETP.NE.AND P0, PT, R4, 0x1b, PT ;  /* 0x0000001b0400780c */ /* 0x000fda0003f05270 */
[----:B------:R-:W-:Y:S05]  /*2250*/  @P0 BRA `(.L_x_49) ;  /* 0x0000000400440947 */ /* 0x000fea0003800000 */
[----:B------:R-:W2:Y:S02]  /*2260*/  LDG.E.U16 R0, desc[UR36][R2.64] ;  /* 0x0000002402007981 */ /* 0x000ea4000c1e1500 */
[----:B--2---:R-:W-:-:S04]  /*2270*/  I2FP.F32.U32 R0, R0 ;  /* 0x0000000000007245 */ /* 0x004fc80000201000 */
[----:B------:R-:W-:-:S04]  /*2280*/  F2FP.F16.F32.PACK_AB R0, RZ, R0 ;  /* 0x00000000ff00723e */ /* 0x000fc800000000ff */
[----:B------:R-:W-:Y:S01]  /*2290*/  PRMT R19, R0, 0x7610, R19 ;  /* 0x0000761000137816 */ /* 0x000fe20000000013 */
[----:B------:R-:W-:Y:S06]  /*22a0*/  BRA `(.L_x_50) ;  /* 0x00000004009c7947 */ /* 0x000fec0003800000 */
.L_x_64:
[----:B------:R-:W2:Y:S01]  /*22b0*/  LDG.E.U8 R2, desc[UR36][R2.64] ;  /* 0x0000002402027981 */ /* 0x000ea2000c1e1100 */
[----:B------:R-:W-:Y:S01]  /*22c0*/  BSSY B0, `(.L_x_65) ;  /* 0x0000018000007945 */ /* 0x000fe20003800000 */
[----:B------:R-:W-:Y:S01]  /*22d0*/  IMAD.MOV.U32 R0, RZ, RZ, RZ ;  /* 0x000000ffff007224 */ /* 0x000fe200078e00ff */
[----:B--2---:R-:W-:-:S13]  /*22e0*/  ISETP.NE.AND P0, PT, R2, RZ, PT ;  /* 0x000000ff0200720c */ /* 0x004fda0003f05270 */
[----:B------:R-:W-:Y:S05]  /*22f0*/  @!P0 BRA `(.L_x_66) ;  /* 0x0000000000508947 */ /* 0x000fea0003800000 */
[----:B------:R-:W-:-:S13]  /*2300*/  ISETP.NE.AND P0, PT, R2, 0x80, PT ;  /* 0x000000800200780c */ /* 0x000fda0003f05270 */
[----:B------:R-:W-:Y:S01]  /*2310*/  @!P0 IMAD.MOV.U32 R0, RZ, RZ, 0x7f800001 ;  /* 0x7f800001ff008424 */ /* 0x000fe200078e00ff */
[----:B------:R-:W-:Y:S06]  /*2320*/  @!P0 BRA `(.L_x_66) ;  /* 0x0000000000448947 */ /* 0x000fec0003800000 */
[C---:B------:R-:W-:Y:S01]  /*2330*/  LOP3.LUT P0, R0, R2.reuse, 0x78, RZ, 0xc0, !PT ;  /* 0x0000007802007812 */ /* 0x040fe2000780c0ff */
[----:B------:R-:W-:Y:S01]  /*2340*/  BSSY B1, `(.L_x_67) ;  /* 0x000000c000017945 */ /* 0x000fe20003800000 */
[----:B------:R-:W-:Y:S02]  /*2350*/  SHF.R.U32.HI R3, RZ, 0x7, R2 ;  /* 0x00000007ff037819 */ /* 0x000fe40000011602 */
[----:B------:R-:W-:Y:S02]  /*2360*/  LOP3.LUT R2, R2, 0x7, RZ, 0xc0, !PT ;  /* 0x0000000702027812 */ /* 0x000fe400078ec0ff */
[----:B------:R-:W-:Y:S01]  /*2370*/  SHF.R.U32.HI R0, RZ, 0x3, R0 ;  /* 0x00000003ff007819 */ /* 0x000fe20000011600 */
[----:B------:R-:W-:-:S06]  /*2380*/  IMAD.U32 R4, R3, -0x80000000, RZ ;  /* 0x8000000003047824 */ /* 0x000fcc00078e00ff */
[----:B------:R-:W-:Y:S05]  /*2390*/  @P0 BRA `(.L_x_68) ;  /* 0x0000000000180947 */ /* 0x000fea0003800000 */
[----:B------:R-:W0:Y:S02]  /*23a0*/  FLO.U32 R3, R2 ;  /* 0x0000000200037300 */ /* 0x000e2400000e0000 */
[----:B0-----:R-:W-:-:S04]  /*23b0*/  IADD3 R3, -R3, 0x1f, RZ ;  /* 0x0000001f03037810 */ /* 0x001fc80007ffe1ff */
[----:B------:R-:W-:Y:S01]  /*23c0*/  IADD3 R0, R0, 0x1d, -R3 ;  /* 0x0000001d00007810 */ /* 0x000fe20007ffe803 */
[----:B------:R-:W-:-:S05]  /*23d0*/  VIADD R5, R3, 0xffffffe4 ;  /* 0xffffffe403057836 */ /* 0x000fca0000000000 */
[----:B------:R-:W-:-:S04]  /*23e0*/  SHF.L.U32 R5, R2, R5, RZ ;  /* 0x0000000502057219 */ /* 0x000fc800000006ff */
[----:B------:R-:W-:-:S07]  /*23f0*/  LOP3.LUT R2, R5, 0x7, RZ, 0xc0, !PT ;  /* 0x0000000705027812 */ /* 0x000fce00078ec0ff */
.L_x_68:
[----:B------:R-:W-:Y:S05]  /*2400*/  BSYNC B1 ;  /* 0x0000000000017941 */ /* 0x000fea0003800000 */
.L_x_67:
[----:B------:R-:W-:Y:S01]  /*2410*/  LEA R3, R0, 0x3b800000, 0x17 ;  /* 0x3b80000000037811 */ /* 0x000fe200078eb8ff */
[----:B------:R-:W-:-:S05]  /*2420*/  IMAD.SHL.U32 R0, R2, 0x100000, RZ ;  /* 0x0010000002007824 */ /* 0x000fca00078e00ff */
[----:B------:R-:W-:-:S07]  /*2430*/  LOP3.LUT R0, R3, R0, R4, 0xfe, !PT ;  /* 0x0000000003007212 */ /* 0x000fce00078efe04 */
.L_x_66:
[----:B------:R-:W-:Y:S05]  /*2440*/  BSYNC B0 ;  /* 0x0000000000007941 */ /* 0x000fea0003800000 */
.L_x_65:
[----:B------:R-:W-:-:S04]  /*2450*/  F2FP.F16.F32.PACK_AB R0, RZ, R0 ;  /* 0x00000000ff00723e */ /* 0x000fc800000000ff */
[----:B------:R-:W-:Y:S01]  /*2460*/  PRMT R19, R0, 0x7610, R19 ;  /* 0x0000761000137816 */ /* 0x000fe20000000013 */
[----:B------:R-:W-:Y:S06]  /*2470*/  BRA `(.L_x_50) ;  /* 0x0000000400287947 */ /* 0x000fec0003800000 */
.L_x_63:
        /* <DEDUP_REMOVED lines=21> */
.L_x_72:
[----:B------:R-:W-:Y:S05]  /*25d0*/  BSYNC B1 ;  /* 0x0000000000017941 */ /* 0x000fea0003800000 */
.L_x_71:
[----:B------:R-:W-:Y:S01]  /*25e0*/  LEA R3, R0, 0x37800000, 0x17 ;  /* 0x3780000000037811 */ /* 0x000fe200078eb8ff */
[----:B------:R-:W-:-:S05]  /*25f0*/  IMAD.SHL.U32 R0, R2, 0x200000, RZ ;  /* 0x0020000002007824 */ /* 0x000fca00078e00ff */
[----:B------:R-:W-:-:S07]  /*2600*/  LOP3.LUT R0, R3, R0, R4, 0xfe, !PT ;  /* 0x0000000003007212 */ /* 0x000fce00078efe04 */
.L_x_70:
[----:B------:R-:W-:Y:S05]  /*2610*/  BSYNC B0 ;  /* 0x0000000000007941 */ /* 0x000fea0003800000 */
.L_x_69:
[----:B------:R-:W-:-:S04]  /*2620*/  F2FP.F16.F32.PACK_AB R0, RZ, R0 ;  /* 0x00000000ff00723e */ /* 0x000fc800000000ff */
[----:B------:R-:W-:Y:S01]  /*2630*/  PRMT R19, R0, 0x7610, R19 ;  /* 0x0000761000137816 */ /* 0x000fe20000000013 */
[----:B------:R-:W-:Y:S06]  /*2640*/  BRA `(.L_x_50) ;  /* 0x0000000000b47947 */ /* 0x000fec0003800000 */
.L_x_62:
[----:B------:R-:W-:-:S13]  /*2650*/  ISETP.NE.AND P0, PT, R4, 0x1c, PT ;  /* 0x0000001c0400780c */ /* 0x000fda0003f05270 */
[----:B------:R-:W-:Y:S05]  /*2660*/  @!P0 BRA `(.L_x_73) ;  /* 0x00000000009c8947 */ /* 0x000fea0003800000 */
[----:B------:R-:W-:-:S13]  /*2670*/  ISETP.NE.AND P0, PT, R4, 0x1d, PT ;  /* 0x0000001d0400780c */ /* 0x000fda0003f05270 */
[----:B------:R-:W-:Y:S05]  /*2680*/  @!P0 BRA `(.L_x_74) ;  /* 0x0000000000808947 */ /* 0x000fea0003800000 */
[----:B------:R-:W-:-:S13]  /*2690*/  ISETP.NE.AND P0, PT, R4, 0x2c, PT ;  /* 0x0000002c0400780c */ /* 0x000fda0003f05270 */
[----:B------:R-:W-:Y:S05]  /*26a0*/  @P0 BRA `(.L_x_49) ;  /* 0x0000000000300947 */ /* 0x000fea0003800000 */
[----:B------:R-:W2:Y:S01]  /*26b0*/  LDG.E.U8 R2, desc[UR36][R2.64] ;  /* 0x0000002402027981 */ /* 0x000ea2000c1e1100 */
[----:B------:R-:W-:Y:S01]  /*26c0*/  BSSY B0, `(.L_x_75) ;  /* 0x0000007000007945 */ /* 0x000fe20003800000 */
[----:B------:R-:W-:Y:S01]  /*26d0*/  IMAD.MOV.U32 R0, RZ, RZ, 0x400000 ;  /* 0x00400000ff007424 */ /* 0x000fe200078e00ff */
[----:B--2---:R-:W-:-:S13]  /*26e0*/  ISETP.NE.AND P0, PT, R2, RZ, PT ;  /* 0x000000ff0200720c */ /* 0x004fda0003f05270 */
[----:B------:R-:W-:Y:S05]  /*26f0*/  @!P0 BRA `(.L_x_76) ;  /* 0x00000000000c8947 */ /* 0x000fea0003800000 */
[----:B------:R-:W-:-:S13]  /*2700*/  ISETP.NE.AND P0, PT, R2, 0xff, PT ;  /* 0x000000ff0200780c */ /* 0x000fda0003f05270 */
[----:B------:R-:W-:Y:S02]  /*2710*/  @!P0 IMAD.MOV.U32 R0, RZ, RZ, 0x7f800001 ;  /* 0x7f800001ff008424 */ /* 0x000fe400078e00ff */
[----:B------:R-:W-:-:S07]  /*2720*/  @P0 IMAD.SHL.U32 R0, R2, 0x800000, RZ ;  /* 0x0080000002000824 */ /* 0x000fce00078e00ff */
.L_x_76:
[----:B------:R-:W-:Y:S05]  /*2730*/  BSYNC B0 ;  /* 0x0000000000007941 */ /* 0x000fea0003800000 */
.L_x_75:
[----:B------:R-:W-:-:S04]  /*2740*/  F2FP.F16.F32.PACK_AB R0, RZ, R0 ;  /* 0x00000000ff00723e */ /* 0x000fc800000000ff */
[----:B------:R-:W-:Y:S01]  /*2750*/  PRMT R19, R0, 0x7610, R19 ;  /* 0x0000761000137816 */ /* 0x000fe20000000013 */
[----:B------:R-:W-:Y:S06]  /*2760*/  BRA `(.L_x_50) ;  /* 0x00000000006c7947 */ /* 0x000fec0003800000 */
.L_x_49:
[----:B------:R-:W-:Y:S01]  /*2770*/  MOV R2, 0x228 ;  /* 0x0000022800027802 */ /* 0x000fe20000000f00 */
[----:B------:R-:W-:Y:S01]  /*2780*/  ULDC.64 UR4, c[0x4][0x218] ;  /* 0x0100860000047ab9 */ /* 0x000fe20000000a00 */
[----:B------:R-:W-:Y:S01]  /*2790*/  ULDC.64 UR6, c[0x4][0xb0] ;  /* 0x01002c0000067ab9 */ /* 0x000fe20000000a00 */
[----:B------:R-:W-:Y:S02]  /*27a0*/  IMAD.U32 R4, RZ, RZ, UR4 ;  /* 0x00000004ff047e24 */ /* 0x000fe4000f8e00ff */
[----:B------:R-:W-:Y:S01]  /*27b0*/  IMAD.U32 R5, RZ, RZ, UR5 ;  /* 0x00000005ff057e24 */ /* 0x000fe2000f8e00ff */
[----:B------:R-:W0:Y:S01]  /*27c0*/  LDC.64 R2, c[0x4][R2] ;  /* 0x0100000002027b82 */ /* 0x000e220000000a00 */
[----:B------:R-:W-:Y:S01]  /*27d0*/  ULDC.64 UR4, c[0x4][0x220] ;  /* 0x0100880000047ab9 */ /* 0x000fe20000000a00 */
[----:B------:R-:W-:Y:S02]  /*27e0*/  IMAD.U32 R10, RZ, RZ, UR6 ;  /* 0x00000006ff0a7e24 */ /* 0x000fe4000f8e00ff */
[----:B------:R-:W-:-:S02]  /*27f0*/  IMAD.U32 R6, RZ, RZ, UR4 ;  /* 0x00000004ff067e24 */ /* 0x000fc4000f8e00ff */
[----:B------:R-:W-:Y:S02]  /*2800*/  IMAD.U32 R7, RZ, RZ, UR5 ;  /* 0x00000005ff077e24 */ /* 0x000fe4000f8e00ff */
[----:B------:R-:W-:Y:S02]  /*2810*/  IMAD.U32 R11, RZ, RZ, UR7 ;  /* 0x00000007ff0b7e24 */ /* 0x000fe4000f8e00ff */
[----:B------:R-:W-:Y:S02]  /*2820*/  IMAD.MOV.U32 R8, RZ, RZ, 0x4e ;  /* 0x0000004eff087424 */ /* 0x000fe400078e00ff */
[----:B------:R-:W-:Y:S02]  /*2830*/  IMAD.MOV.U32 R12, RZ, RZ, 0x1 ;  /* 0x00000001ff0c7424 */ /* 0x000fe400078e00ff */
[----:B------:R-:W-:-:S07]  /*2840*/  IMAD.MOV.U32 R13, RZ, RZ, RZ ;  /* 0x000000ffff0d7224 */ /* 0x000fce00078e00ff */
[----:B------:R-:W-:-:S07]  /*2850*/  LEPC R20, `(.L_x_77) ;  /* 0x000000001014794e */ /* 0x000fce0000000000 */
[----:B0-----:R-:W-:Y:S05]  /*2860*/  CALL.ABS.NOINC R2 ;  /* 0x0000000002007343 */ /* 0x001fea0003c00000 */
.L_x_77:
[----:B------:R-:W-:Y:S01]  /*2870*/  PRMT R19, RZ, 0x7610, R19 ;  /* 0x00007610ff137816 */ /* 0x000fe20000000013 */
[----:B------:R-:W-:Y:S06]  /*2880*/  BRA `(.L_x_50) ;  /* 0x0000000000247947 */ /* 0x000fec0003800000 */
.L_x_74:
[----:B------:R-:W2:Y:S02]  /*2890*/  LDG.E.64 R2, desc[UR36][R2.64] ;  /* 0x0000002402027981 */ /* 0x000ea4000c1e1b00 */
[----:B--2---:R-:W0:Y:S02]  /*28a0*/  I2F.U64 R0, R2 ;  /* 0x0000000200007312 */ /* 0x004e240000301000 */
[----:B0-----:R-:W-:-:S04]  /*28b0*/  F2FP.F16.F32.PACK_AB R0, RZ, R0 ;  /* 0x00000000ff00723e */ /* 0x001fc800000000ff */
[----:B------:R-:W-:Y:S01]  /*28c0*/  PRMT R19, R0, 0x7610, R19 ;  /* 0x0000761000137816 */ /* 0x000fe20000000013 */
[----:B------:R-:W-:Y:S06]  /*28d0*/  BRA `(.L_x_50) ;  /* 0x0000000000107947 */ /* 0x000fec0003800000 */
.L_x_73:
[----:B------:R-:W2:Y:S02]  /*28e0*/  LDG.E R2, desc[UR36][R2.64] ;  /* 0x0000002402027981 */ /* 0x000ea4000c1e1900 */
[----:B--2---:R-:W-:-:S04]  /*28f0*/  I2FP.F32.U32 R0, R2 ;  /* 0x0000000200007245 */ /* 0x004fc80000201000 */
[----:B------:R-:W-:-:S04]  /*2900*/  F2FP.F16.F32.PACK_AB R0, RZ, R0 ;  /* 0x00000000ff00723e */ /* 0x000fc800000000ff */
[----:B------:R-:W-:-:S07]  /*2910*/  PRMT R19, R0, 0x7610, R19 ;  /* 0x0000761000137816 */ /* 0x000fce0000000013 */
.L_x_50:
[----:B------:R-:W2:Y:S01]  /*2920*/  LDC.U8 R4, c[0x0][0x50a] ;  /* 0x00014280ff047b82 */ /* 0x000ea20000000000 */
[----:B------:R-:W-:Y:S02]  /*2930*/  ULDC.64 UR4, c[0x0][0x4e8] ;  /* 0x00013a0000047ab9 */ /* 0x000fe40000000a00 */
[----:B01----:R-:W-:-:S05]  /*2940*/  IADD3 R2, P1, R24, UR4, RZ ;  /* 0x0000000418027c10 */ /* 0x003fca000ff3e0ff */
[----:B------:R-:W-:Y:S01]  /*2950*/  IMAD.X R3, RZ, RZ, UR5, P1 ;  /* 0x00000005ff037e24 */ /* 0x000fe200088e06ff */
[----:B--2---:R-:W-:-:S04]  /*2960*/  PRMT R0, R4, 0x9910, RZ ;  /* 0x0000991004007816 */ /* 0x004fc800000000ff */
        /* <DEDUP_REMOVED lines=15> */
.L_x_81:
[----:B------:R-:W2:Y:S02]  /*2a60*/  LDG.E.U8 R2, desc[UR36][R2.64] ;  /* 0x0000002402027981 */ /* 0x000ea4000c1e1100 */
[----:B--2---:R-:W-:-:S04]  /*2a70*/  I2FP.F32.U32 R0, R2 ;  /* 0x0000000200007245 */ /* 0x004fc80000201000 */
[----:B------:R-:W-:-:S04]  /*2a80*/  F2FP.F16.F32.PACK_AB R0, RZ, R0 ;  /* 0x00000000ff00723e */ /* 0x000fc800000000ff */
[----:B------:R-:W-:Y:S01]  /*2a90*/  PRMT R24, R0, 0x7610, R24 ;  /* 0x0000761000187816 */ /* 0x000fe20000000018 */
[----:B------:R-:W-:Y:S06]  /*2aa0*/  BRA `(.L_x_83) ;  /* 0x0000000c00bc7947 */ /* 0x000fec0003800000 */
.L_x_80:
        /* <DEDUP_REMOVED lines=11> */
.L_x_85:
[----:B------:R-:W2:Y:S02]  /*2b60*/  LDG.E R2, desc[UR36][R2.64] ;  /* 0x0000002402027981 */ /* 0x000ea4000c1e1900 */
[----:B--2---:R-:W-:-:S04]  /*2b70*/  I2FP.F32.S32 R0, R2 ;  /* 0x0000000200007245 */ /* 0x004fc80000201400 */
[----:B------:R-:W-:-:S04]  /*2b80*/  F2FP.F16.F32.PACK_AB R0, RZ, R0 ;  /* 0x00000000ff00723e */ /* 0x000fc800000000ff */
[----:B------:R-:W-:Y:S01]  /*2b90*/  PRMT R24, R0, 0x7610, R24 ;  /* 0x0000761000187816 */ /* 0x000fe20000000018 */
[----:B------:R-:W-:Y:S06]  /*2ba0*/  BRA `(.L_x_83) ;  /* 0x0000000c007c7947 */ /* 0x000fec0003800000 */
.L_x_84:
[----:B------:R-:W2:Y:S02]  /*2bb0*/  LDG.E.U16 R2, desc[UR36][R2.64] ;  /* 0x0000002402027981 */ /* 0x000ea4000c1e1500 */
[----:B--2---:R-:W0:Y:S02]  /*2bc0*/  I2F.S16 R0, R2 ;  /* 0x0000000200007306 */ /* 0x004e240000101400 */
[----:B0-----:R-:W-:-:S04]  /*2bd0*/  F2FP.F16.F32.PACK_AB R0, RZ, R0 ;  /* 0x00000000ff00723e */ /* 0x001fc800000000ff */
[----:B------:R-:W-:Y:S01]  /*2be0*/  PRMT R24, R0, 0x7610, R24 ;  /* 0x0000761000187816 */ /* 0x000fe20000000018 */
[----:B------:R-:W-:Y:S06]  /*2bf0*/  BRA `(.L_x_83) ;  /* 0x0000000c00687947 */ /* 0x000fec0003800000 */
.L_x_79:
        /* <DEDUP_REMOVED lines=9> */
.L_x_87:
[----:B------:R1:W5:Y:S01]  /*2c90*/  LDG.E.U16 R24, desc[UR36][R2.64] ;  /* 0x0000002402187981 */ /* 0x000362000c1e1500 */
[----:B------:R-:W-:Y:S05]  /*2ca0*/  BRA `(.L_x_83) ;  /* 0x0000000c003c7947 */ /* 0x000fea0003800000 */
.L_x_86:
        /* <DEDUP_REMOVED lines=9> */
.L_x_89:
[----:B------:R0:W5:Y:S01]  /*2d40*/  LDG.E.U16 R24, desc[UR36][R2.64] ;  /* 0x0000002402187981 */ /* 0x000162000c1e1500 */
[----:B------:R-:W-:Y:S05]  /*2d50*/  BRA `(.L_x_83) ;  /* 0x0000000c00107947 */ /* 0x000fea0003800000 */
.L_x_88:
        /* <DEDUP_REMOVED lines=9> */
.L_x_78:
        /* <DEDUP_REMOVED lines=14> */
.L_x_92:
        /* <DEDUP_REMOVED lines=9> */
.L_x_91:
        /* <DEDUP_REMOVED lines=28> */
.L_x_94:
        /* <DEDUP_REMOVED lines=15> */
.L_x_93:
[----:B------:R-:W2:Y:S02]  /*3210*/  LDG.E.U16 R0, desc[UR36][R2.64] ;  /* 0x0000002402007981 */ /* 0x000ea4000c1e1500 */
[----:B--2---:R-:W-:-:S05]  /*3220*/  IMAD.U32 R0, R0, 0x10000, RZ ;  /* 0x0001000000007824 */ /* 0x004fca00078e00ff */
[----:B------:R-:W-:-:S04]  /*3230*/  F2FP.F16.F32.PACK_AB R0, RZ, R0 ;  /* 0x00000000ff00723e */ /* 0x000fc800000000ff */
[----:B------:R-:W-:Y:S01]  /*3240*/  PRMT R24, R0, 0x7610, R24 ;  /* 0x0000761000187816 */ /* 0x000fe20000000018 */
[----:B------:R-:W-:Y:S06]  /*3250*/  BRA `(.L_x_83) ;  /* 0x0000000400d07947 */ /* 0x000fec0003800000 */
.L_x_90:
        /* <DEDUP_REMOVED lines=13> */
.L_x_97:
        /* <DEDUP_REMOVED lines=21> */
.L_x_101:
[----:B------:R-:W-:Y:S05]  /*3480*/  BSYNC B1 ;  /* 0x0000000000017941 */ /* 0x000fea0003800000 */
.L_x_100:
[----:B------:R-:W-:Y:S01]  /*3490*/  LEA R3, R0, 0x3b800000, 0x17 ;  /* 0x3b80000000037811 */ /* 0x000fe200078eb8ff */
[----:B------:R-:W-:-:S05]  /*34a0*/  IMAD.SHL.U32 R0, R2, 0x100000, RZ ;  /* 0x0010000002007824 */ /* 0x000fca00078e00ff */
[----:B------:R-:W-:-:S07]  /*34b0*/  LOP3.LUT R0, R3, R0, R4, 0xfe, !PT ;  /* 0x0000000003007212 */ /* 0x000fce00078efe04 */
.L_x_99:
[----:B------:R-:W-:Y:S05]  /*34c0*/  BSYNC B0 ;  /* 0x0000000000007941 */ /* 0x000fea0003800000 */
.L_x_98:
[----:B------:R-:W-:-:S04]  /*34d0*/  F2FP.F16.F32.PACK_AB R0, RZ, R0 ;  /* 0x00000000ff00723e */ /* 0x000fc800000000ff */
[----:B------:R-:W-:Y:S01]  /*34e0*/  PRMT R24, R0, 0x7610, R24 ;  /* 0x0000761000187816 */ /* 0x000fe20000000018 */
[----:B------:R-:W-:Y:S06]  /*34f0*/  BRA `(.L_x_83) ;  /* 0x0000000400287947 */ /* 0x000fec0003800000 */
.L_x_96:
        /* <DEDUP_REMOVED lines=21> */
.L_x_105:
[----:B------:R-:W-:Y:S05]  /*3650*/  BSYNC B1 ;  /* 0x0000000000017941 */ /* 0x000fea0003800000 */
.L_x_104:
[----:B------:R-:W-:Y:S01]  /*3660*/  LEA R3, R0, 0x37800000, 0x17 ;  /* 0x3780000000037811 */ /* 0x000fe200078eb8ff */
[----:B------:R-:W-:-:S05]  /*3670*/  IMAD.SHL.U32 R0, R2, 0x200000, RZ ;  /* 0x0020000002007824 */ /* 0x000fca00078e00ff */
[----:B------:R-:W-:-:S07]  /*3680*/  LOP3.LUT R0, R3, R0, R4, 0xfe, !PT ;  /* 0x0000000003007212 */ /* 0x000fce00078efe04 */
.L_x_103:
[----:B------:R-:W-:Y:S05]  /*3690*/  BSYNC B0 ;  /* 0x0000000000007941 */ /* 0x000fea0003800000 */
.L_x_102:
[----:B------:R-:W-:-:S04]  /*36a0*/  F2FP.F16.F32.PACK_AB R0, RZ, R0 ;  /* 0x00000000ff00723e */ /* 0x000fc800000000ff */
[----:B------:R-:W-:Y:S01]  /*36b0*/  PRMT R24, R0, 0x7610, R24 ;  /* 0x0000761000187816 */ /* 0x000fe20000000018 */
[----:B------:R-:W-:Y:S06]  /*36c0*/  BRA `(.L_x_83) ;  /* 0x0000000000b47947 */ /* 0x000fec0003800000 */
.L_x_95:
        /* <DEDUP_REMOVED lines=14> */
.L_x_109:
[----:B------:R-:W-:Y:S05]  /*37b0*/  BSYNC B0 ;  /* 0x0000000000007941 */ /* 0x000fea0003800000 */
.L_x_108:
[----:B------:R-:W-:-:S04]  /*37c0*/  F2FP.F16.F32.PACK_AB R0, RZ, R0 ;  /* 0x00000000ff00723e */ /* 0x000fc800000000ff */
[----:B------:R-:W-:Y:S01]  /*37d0*/  PRMT R24, R0, 0x7610, R24 ;  /* 0x0000761000187816 */ /* 0x000fe20000000018 */
[----:B------:R-:W-:Y:S06]  /*37e0*/  BRA `(.L_x_83) ;  /* 0x00000000006c7947 */ /* 0x000fec0003800000 */
.L_x_82:
        /* <DEDUP_REMOVED lines=15> */
[----:B0----5:R-:W-:Y:S05]  /*38e0*/  CALL.ABS.NOINC R2 ;  /* 0x0000000002007343 */ /* 0x021fea0003c00000 */
.L_x_110:
[----:B------:R-:W-:Y:S01]  /*38f0*/  PRMT R24, RZ, 0x7610, R24 ;  /* 0x00007610ff187816 */ /* 0x000fe20000000018 */
[----:B------:R-:W-:Y:S06]  /*3900*/  BRA `(.L_x_83) ;  /* 0x0000000000247947 */ /* 0x000fec0003800000 */
.L_x_107:
[----:B------:R-:W2:Y:S02]  /*3910*/  LDG.E.64 R2, desc[UR36][R2.64] ;  /* 0x0000002402027981 */ /* 0x000ea4000c1e1b00 */
[----:B--2---:R-:W0:Y:S02]  /*3920*/  I2F.U64 R0, R2 ;  /* 0x0000000200007312 */ /* 0x004e240000301000 */
[----:B0-----:R-:W-:-:S04]  /*3930*/  F2FP.F16.F32.PACK_AB R0, RZ, R0 ;  /* 0x00000000ff00723e */ /* 0x001fc800000000ff */
[----:B------:R-:W-:Y:S01]  /*3940*/  PRMT R24, R0, 0x7610, R24 ;  /* 0x0000761000187816 */ /* 0x000fe20000000018 */
[----:B------:R-:W-:Y:S06]  /*3950*/  BRA `(.L_x_83) ;  /* 0x0000000000107947 */ /* 0x000fec0003800000 */
.L_x_106:
[----:B------:R-:W2:Y:S02]  /*3960*/  LDG.E R2, desc[UR36][R2.64] ;  /* 0x0000002402027981 */ /* 0x000ea4000c1e1900 */
[----:B--2---:R-:W-:-:S04]  /*3970*/  I2FP.F32.U32 R0, R2 ;  /* 0x0000000200007245 */ /* 0x004fc80000201000 */
[----:B------:R-:W-:-:S04]  /*3980*/  F2FP.F16.F32.PACK_AB R0, RZ, R0 ;  /* 0x00000000ff00723e */ /* 0x000fc800000000ff */
[----:B------:R-:W-:-:S07]  /*3990*/  PRMT R24, R0, 0x7610, R24 ;  /* 0x0000761000187816 */ /* 0x000fce0000000018 */
.L_x_83:
        /* <DEDUP_REMOVED lines=17> */
[----:B0-----:R-:W-:Y:S01]  /*3ab0*/  F2FP.F16.F32.PACK_AB R0, RZ, R0 ;  /* 0x00000000ff00723e */ /* 0x001fe200000000ff */
[----:B------:R-:W-:Y:S06]  /*3ac0*/  BRA `(.L_x_116) ;  /* 0x0000000c00987947 */ /* 0x000fec0003800000 */
.L_x_114:
[----:B------:R-:W2:Y:S02]  /*3ad0*/  LDG.E.U8 R2, desc[UR36][R2.64] ;  /* 0x0000002402027981 */ /* 0x000ea4000c1e1100 */
[----:B--2---:R-:W-:-:S04]  /*3ae0*/  I2FP.F32.U32 R0, R2 ;  /* 0x0000000200007245 */ /* 0x004fc80000201000 */
[----:B------:R-:W-:Y:S01]  /*3af0*/  F2FP.F16.F32.PACK_AB R0, RZ, R0 ;  /* 0x00000000ff00723e */ /* 0x000fe200000000ff */
[----:B------:R-:W-:Y:S06]  /*3b00*/  BRA `(.L_x_116) ;  /* 0x0000000c00887947 */ /* 0x000fec0003800000 */
.L_x_113:
        /* <DEDUP_REMOVED lines=8> */
[----:B0-----:R-:W-:Y:S01]  /*3b90*/  F2FP.F16.F32.PACK_AB R0, RZ, R0 ;  /* 0x00000000ff00723e */ /* 0x001fe200000000ff */
[----:B------:R-:W-:Y:S06]  /*3ba0*/  BRA `(.L_x_116) ;  /* 0x0000000c00607947 */ /* 0x000fec0003800000 */
.L_x_118:
[----:B------:R-:W2:Y:S02]  /*3bb0*/  LDG.E R2, desc[UR36][R2.64] ;  /* 0x0000002402027981 */ /* 0x000ea4000c1e1900 */
[----:B--2---:R-:W-:-:S04]  /*3bc0*/  I2FP.F32.S32 R0, R2 ;  /* 0x0000000200007245 */ /* 0x004fc80000201400 */
[----:B------:R-:W-:Y:S01]  /*3bd0*/  F2FP.F16.F32.PACK_AB R0, RZ, R0 ;  /* 0x00000000ff00723e */ /* 0x000fe200000000ff */
[----:B------:R-:W-:Y:S06]  /*3be0*/  BRA `(.L_x_116) ;  /* 0x0000000c00507947 */ /* 0x000fec0003800000 */
.L_x_117:
[----:B------:R-:W2:Y:S02]  /*3bf0*/  LDG.E.U16 R2, desc[UR36][R2.64] ;  /* 0x0000002402027981 */ /* 0x000ea4000c1e1500 */
[----:B--2---:R-:W0:Y:S02]  /*3c00*/  I2F.S16 R0, R2 ;  /* 0x0000000200007306 */ /* 0x004e240000101400 */
[----:B0-----:R-:W-:Y:S01]  /*3c10*/  F2FP.F16.F32.PACK_AB R0, RZ, R0 ;  /* 0x00000000ff00723e */ /* 0x001fe200000000ff */
[----:B------:R-:W-:Y:S06]  /*3c20*/  BRA `(.L_x_116) ;  /* 0x0000000c00407947 */ /* 0x000fec0003800000 */
.L_x_112:
        /* <DEDUP_REMOVED lines=9> */
.L_x_120:
[----:B------:R1:W5:Y:S01]  /*3cc0*/  LDG.E.U16 R0, desc[UR36][R2.64] ;  /* 0x0000002402007981 */ /* 0x000362000c1e1500 */
[----:B------:R-:W-:Y:S05]  /*3cd0*/  BRA `(.L_x_116) ;  /* 0x0000000c00147947 */ /* 0x000fea0003800000 */
.L_x_119:
        /* <DEDUP_REMOVED lines=9> */
.L_x_122:
[----:B------:R0:W5:Y:S01]  /*3d70*/  LDG.E.U16 R0, desc[UR36][R2.64] ;  /* 0x0000002402007981 */ /* 0x000162000c1e1500 */
[----:B------:R-:W-:Y:S05]  /*3d80*/  BRA `(.L_x_116) ;  /* 0x0000000800e87947 */ /* 0x000fea0003800000 */
.L_x_121:
[----:B------:R-:W2:Y:S01]  /*3d90*/  LDG.E.64 R2, desc[UR36][R2.64] ;  /* 0x0000002402027981 */ /* 0x000ea2000c1e1b00 */
[----:B------:R-:W-:Y:S01]  /*3da0*/  UMOV UR4, 0xf0000000 ;  /* 0xf000000000047882 */ /* 0x000fe20000000000 */
[----:B------:R-:W-:Y:S01]  /*3db0*/  UMOV UR5, 0x380fffff ;  /* 0x380fffff00057882 */ /* 0x000fe20000000000 */
[----:B--2---:R-:W0:Y:S01]  /*3dc0*/  F2F.F32.F64 R0, R2 ;  /* 0x0000000200007310 */ /* 0x004e220000301000 */
[----:B------:R-:W-:-:S14]  /*3dd0*/  DSETP.GEU.AND P0, PT, |R2|, UR4, PT ;  /* 0x0000000402007e2a */ /* 0x000fdc000bf0e200 */
[----:B0-----:R-:W-:-:S05]  /*3de0*/  @!P0 FMUL R0, R0, 1.175494350822287508e-38 ;  /* 0x0080000000008820 */ /* 0x001fca0000400000 */
[----:B------:R-:W-:Y:S01]  /*3df0*/  F2FP.F16.F32.PACK_AB R0, RZ, R0 ;  /* 0x00000000ff00723e */ /* 0x000fe200000000ff */
[----:B------:R-:W-:Y:S06]  /*3e00*/  BRA `(.L_x_116) ;  /* 0x0000000800c87947 */ /* 0x000fec0003800000 */
.L_x_111:
        /* <DEDUP_REMOVED lines=11> */
[----:B------:R-:W-:Y:S01]  /*3ec0*/  F2FP.F16.F32.PACK_AB R0, RZ, R0 ;  /* 0x00000000ff00723e */ /* 0x000fe200000000ff */
[----:B------:R-:W-:Y:S06]  /*3ed0*/  BRA `(.L_x_116) ;  /* 0x0000000800947947 */ /* 0x000fec0003800000 */
.L_x_125:
        /* <DEDUP_REMOVED lines=8> */
.L_x_124:
        /* <DEDUP_REMOVED lines=28> */
.L_x_127:
        /* <DEDUP_REMOVED lines=15> */
.L_x_126:
[----:B------:R-:W2:Y:S02]  /*4210*/  LDG.E.U16 R0, desc[UR36][R2.64] ;  /* 0x0000002402007981 */ /* 0x000ea4000c1e1500 */
[----:B--2---:R-:W-:-:S05]  /*4220*/  IMAD.U32 R0, R0, 0x10000, RZ ;  /* 0x0001000000007824 */ /* 0x004fca00078e00ff */
[----:B------:R-:W-:Y:S01]  /*4230*/  F2FP.F16.F32.PACK_AB R0, RZ, R0 ;  /* 0x00000000ff00723e */ /* 0x000fe200000000ff */
[----:B------:R-:W-:Y:S06]  /*4240*/  BRA `(.L_x_116) ;  /* 0x0000000400b87947 */ /* 0x000fec0003800000 */
.L_x_123:
        /* <DEDUP_REMOVED lines=10> */
[----:B------:R-:W-:Y:S01]  /*42f0*/  F2FP.F16.F32.PACK_AB R0, RZ, R0 ;  /* 0x00000000ff00723e */ /* 0x000fe200000000ff */
[----:B------:R-:W-:Y:S06]  /*4300*/  BRA `(.L_x_116) ;  /* 0x0000000400887947 */ /* 0x000fec0003800000 */
.L_x_130:
        /* <DEDUP_REMOVED lines=21> */
.L_x_134:
[----:B------:R-:W-:Y:S05]  /*4460*/  BSYNC B1 ;  /* 0x0000000000017941 */ /* 0x000fea0003800000 */
.L_x_133:
[----:B------:R-:W-:Y:S01]  /*4470*/  LEA R3, R0, 0x3b800000, 0x17 ;  /* 0x3b80000000037811 */ /* 0x000fe200078eb8ff */
[----:B------:R-:W-:-:S05]  /*4480*/  IMAD.SHL.U32 R0, R2, 0x100000, RZ ;  /* 0x0010000002007824 */ /* 0x000fca00078e00ff */
[----:B------:R-:W-:-:S07]  /*4490*/  LOP3.LUT R0, R3, R0, R4, 0xfe, !PT ;  /* 0x0000000003007212 */ /* 0x000fce00078efe04 */
.L_x_132:
[----:B------:R-:W-:Y:S05]  /*44a0*/  BSYNC B0 ;  /* 0x0000000000007941 */ /* 0x000fea0003800000 */
.L_x_131:
[----:B------:R-:W-:Y:S01]  /*44b0*/  F2FP.F16.F32.PACK_AB R0, RZ, R0 ;  /* 0x00000000ff00723e */ /* 0x000fe200000000ff */
[----:B------:R-:W-:Y:S06]  /*44c0*/  BRA `(.L_x_116) ;  /* 0x0000000400187947 */ /* 0x000fec0003800000 */
.L_x_129:
        /* <DEDUP_REMOVED lines=21> */
.L_x_138:
[----:B------:R-:W-:Y:S05]  /*4620*/  BSYNC B1 ;  /* 0x0000000000017941 */ /* 0x000fea0003800000 */
.L_x_137:
[----:B------:R-:W-:Y:S01]  /*4630*/  LEA R3, R0, 0x37800000, 0x17 ;  /* 0x3780000000037811 */ /* 0x000fe200078eb8ff */
[----:B------:R-:W-:-:S05]  /*4640*/  IMAD.SHL.U32 R0, R2, 0x200000, RZ ;  /* 0x0020000002007824 */ /* 0x000fca00078e00ff */
[----:B------:R-:W-:-:S07]  /*4650*/  LOP3.LUT R0, R3, R0, R4, 0xfe, !PT ;  /* 0x0000000003007212 */ /* 0x000fce00078efe04 */
.L_x_136:
[----:B------:R-:W-:Y:S05]  /*4660*/  BSYNC B0 ;  /* 0x0000000000007941 */ /* 0x000fea0003800000 */
.L_x_135:
[----:B------:R-:W-:Y:S01]  /*4670*/  F2FP.F16.F32.PACK_AB R0, RZ, R0 ;  /* 0x00000000ff00723e */ /* 0x000fe200000000ff */
[----:B------:R-:W-:Y:S06]  /*4680*/  BRA `(.L_x_116) ;  /* 0x0000000000a87947 */ /* 0x000fec0003800000 */
.L_x_128:
        /* <DEDUP_REMOVED lines=14> */
.L_x_142:
[----:B------:R-:W-:Y:S05]  /*4770*/  BSYNC B0 ;  /* 0x0000000000007941 */ /* 0x000fea0003800000 */
.L_x_141:
[----:B------:R-:W-:Y:S01]  /*4780*/  F2FP.F16.F32.PACK_AB R0, RZ, R0 ;  /* 0x00000000ff00723e */ /* 0x000fe200000000ff */
[----:B------:R-:W-:Y:S06]  /*4790*/  BRA `(.L_x_116) ;  /* 0x0000000000647947 */ /* 0x000fec0003800000 */
.L_x_115:
        /* <DEDUP_REMOVED lines=16> */
.L_x_143:
[----:B------:R-:W-:Y:S01]  /*48a0*/  PRMT R0, RZ, 0x7610, R0 ;  /* 0x00007610ff007816 */ /* 0x000fe20000000000 */
[----:B------:R-:W-:Y:S06]  /*48b0*/  BRA `(.L_x_116) ;  /* 0x00000000001c7947 */ /* 0x000fec0003800000 */
.L_x_140:
[----:B------:R-:W2:Y:S02]  /*48c0*/  LDG.E.64 R2, desc[UR36][R2.64] ;  /* 0x0000002402027981 */ /* 0x000ea4000c1e1b00 */
[----:B--2---:R-:W0:Y:S02]  /*48d0*/  I2F.U64 R0, R2 ;  /* 0x0000000200007312 */ /* 0x004e240000301000 */
[----:B0-----:R-:W-:Y:S01]  /*48e0*/  F2FP.F16.F32.PACK_AB R0, RZ, R0 ;  /* 0x00000000ff00723e */ /* 0x001fe200000000ff */
[----:B------:R-:W-:Y:S06]  /*48f0*/  BRA `(.L_x_116) ;  /* 0x00000000000c7947 */ /* 0x000fec0003800000 */
.L_x_139:
[----:B------:R-:W2:Y:S02]  /*4900*/  LDG.E R2, desc[UR36][R2.64] ;  /* 0x0000002402027981 */ /* 0x000ea4000c1e1900 */
[----:B--2---:R-:W-:-:S04]  /*4910*/  I2FP.F32.U32 R0, R2 ;  /* 0x0000000200007245 */ /* 0x004fc80000201000 */
[----:B------:R-:W-:-:S07]  /*4920*/  F2FP.F16.F32.PACK_AB R0, RZ, R0 ;  /* 0x00000000ff00723e */ /* 0x000fce00000000ff */
.L_x_116:
[----:B01----:R-:W0:Y:S01]  /*4930*/  LDC.U16 R2, c[0x0][0x4f8] ;  /* 0x00013e00ff027b82 */ /* 0x003e220000000400 */
[----:B-----5:R-:W-:Y:S02]  /*4940*/  HADD2.F32 R19, -RZ, R19.H0_H0 ;  /* 0x20000013ff137230 */ /* 0x020fe40000004100 */
[----:B------:R-:W-:-:S05]  /*4950*/  HADD2.F32 R24, -RZ, R24.H0_H0 ;  /* 0x20000018ff187230 */ /* 0x000fca0000004100 */
[----:B------:R-:W1:Y:S08]  /*4960*/  LDC.U16 R3, c[0x0][0x4fa] ;  /* 0x00013e80ff037b82 */ /* 0x000e700000000400 */
[----:B------:R-:W2:Y:S01]  /*4970*/  LDC.U8 R5, c[0x0][0x508] ;  /* 0x00014200ff057b82 */ /* 0x000ea20000000000 */
[----:B0-----:R-:W-:-:S05]  /*4980*/  HADD2.F32 R2, -RZ, R2.H0_H0 ;  /* 0x20000002ff027230 */ /* 0x001fca0000004100 */
[----:B------:R-:W-:Y:S01]  /*4990*/  FMUL.FTZ R2, R2, R19 ;  /* 0x0000001302027220 */ /* 0x000fe20000410000 */
[----:B-1----:R-:W-:-:S05]  /*49a0*/  HADD2.F32 R3, -RZ, R3.H0_H0 ;  /* 0x20000003ff037230 */ /* 0x002fca0000004100 */
[----:B------:R-:W-:Y:S01]  /*49b0*/  FMUL.FTZ R3, R3, R24 ;  /* 0x0000001803037220 */ /* 0x000fe20000410000 */
[----:B--2---:R-:W-:-:S04]  /*49c0*/  PRMT R4, R5, 0x9910, RZ ;  /* 0x0000991005047816 */ /* 0x004fc800000000ff */
[----:B------:R-:W-:Y:S01]  /*49d0*/  F2FP.F16.F32.PACK_AB R2, R3, R2 ;  /* 0x000000020302723e */ /* 0x000fe200000000ff */
[----:B------:R-:W-:Y:S01]  /*49e0*/  HADD2.F32 R3, -RZ, R0.H0_H0 ;  /* 0x20000000ff037230 */ /* 0x000fe20000004100 */
[----:B------:R-:W-:-:S03]  /*49f0*/  ISETP.GT.AND P0, PT, R4, 0x9, PT ;  /* 0x000000090400780c */ /* 0x000fc60003f04270 */
[--C-:B------:R-:W-:Y:S02]  /*4a00*/  HADD2.F32 R0, -RZ, R2.reuse.H1_H1 ;  /* 0x30000002ff007230 */ /* 0x100fe40000004100 */
[----:B------:R-:W-:-:S03]  /*4a10*/  HADD2.F32 R2, -RZ, R2.H0_H0 ;  /* 0x20000002ff027230 */ /* 0x000fc60000004100 */
[----:B------:R-:W-:-:S05]  /*4a20*/  FMUL.FTZ R0, R0, R3 ;  /* 0x0000000300007220 */ /* 0x000fca0000410000 */
[----:B------:R-:W-:-:S05]  /*4a30*/  F2FP.F16.F32.PACK_AB R0, RZ, R0 ;  /* 0x00000000ff00723e */ /* 0x000fca00000000ff */
[----:B------:R-:W-:-:S05]  /*4a40*/  HADD2.F32 R3, -RZ, R0.H0_H0 ;  /* 0x20000000ff037230 */ /* 0x000fca0000004100 */
[----:B------:R-:W-:-:S05]  /*4a50*/  FADD.FTZ R2, R2, R3 ;  /* 0x0000000302027221 */ /* 0x000fca0000010000 */
[----:B------:R-:W-:Y:S01]  /*4a60*/  F2FP.F16.F32.PACK_AB R2, RZ, R2 ;  /* 0x00000002ff02723e */ /* 0x000fe200000000ff */
[----:B------:R-:W-:Y:S06]  /*4a70*/  @P0 BRA `(.L_x_144) ;  /* 0x0000000400040947 */ /* 0x000fec0003800000 */
        /* <DEDUP_REMOVED lines=8> */
[----:B------:R-:W-:-:S04]  /*4b00*/  HADD2.F32 R0, -RZ, R2.H0_H0 ;  /* 0x20000002ff007230 */ /* 0x000fc80000004100 */
[----:B------:R-:W0:Y:S02]  /*4b10*/  F2I.FTZ.TRUNC.NTZ R3, R0 ;  /* 0x0000000000037305 */ /* 0x000e24000021f100 */
[----:B0-----:R0:W-:Y:S01]  /*4b20*/  STG.E.U8 desc[UR36][R16.64], R3 ;  /* 0x0000000310007986 */ /* 0x0011e2000c101124 */
[----:B------:R-:W-:Y:S05]  /*4b30*/  BRA `(.L_x_149) ;  /* 0x0000000c00947947 */ /* 0x000fea0003800000 */
.L_x_147:
[----:B------:R-:W-:-:S06]  /*4b40*/  HADD2.F32 R3, -RZ, R2.H0_H0 ;  /* 0x20000002ff037230 */ /* 0x000fcc0000004100 */
[----:B------:R-:W0:Y:S02]  /*4b50*/  F2I.S64.TRUNC R2, R3 ;  /* 0x0000000300027311 */ /* 0x000e24000020d900 */
[----:B0-----:R0:W-:Y:S01]  /*4b60*/  STG.E.U8 desc[UR36][R16.64], R2 ;  /* 0x0000000210007986 */ /* 0x0011e2000c101124 */
[----:B------:R-:W-:Y:S05]  /*4b70*/  BRA `(.L_x_149) ;  /* 0x0000000c00847947 */ /* 0x000fea0003800000 */
.L_x_146:
[----:B------:R-:W-:-:S13]  /*4b80*/  ISETP.NE.AND P0, PT, R4, 0x2, PT ;  /* 0x000000020400780c */ /* 0x000fda0003f05270 */
[----:B------:R-:W-:Y:S05]  /*4b90*/  @!P0 BRA `(.L_x_150) ;  /* 0x0000000000308947 */ /* 0x000fea0003800000 */
[----:B------:R-:W-:-:S13]  /*4ba0*/  ISETP.NE.AND P0, PT, R4, 0x3, PT ;  /* 0x000000030400780c */ /* 0x000fda0003f05270 */
[----:B------:R-:W-:Y:S05]  /*4bb0*/  @!P0 BRA `(.L_x_151) ;  /* 0x0000000000188947 */ /* 0x000fea0003800000 */
[----:B------:R-:W-:-:S13]  /*4bc0*/  ISETP.NE.AND P0, PT, R4, 0x4, PT ;  /* 0x000000040400780c */ /* 0x000fda0003f05270 */
[----:B------:R-:W-:Y:S05]  /*4bd0*/  @P0 BRA `(.L_x_148) ;  /* 0x0000000c000c0947 */ /* 0x000fea0003800000 */
[----:B------:R-:W-:-:S06]  /*4be0*/  HADD2.F32 R2, -RZ, R2.H0_H0 ;  /* 0x20000002ff027230 */ /* 0x000fcc0000004100 */
[----:B------:R-:W0:Y:S02]  /*4bf0*/  F2I.S64.TRUNC R2, R2 ;  /* 0x0000000200027311 */ /* 0x000e24000020d900 */
[----:B0-----:R0:W-:Y:S01]  /*4c00*/  STG.E.64 desc[UR36][R16.64], R2 ;  /* 0x0000000210007986 */ /* 0x0011e2000c101b24 */
[----:B------:R-:W-:Y:S05]  /*4c10*/  BRA `(.L_x_149) ;  /* 0x0000000c005c7947 */ /* 0x000fea0003800000 */
.L_x_151:
[----:B------:R-:W-:-:S04]  /*4c20*/  HADD2.F32 R2, -RZ, R2.H0_H0 ;  /* 0x20000002ff027230 */ /* 0x000fc80000004100 */
[----:B------:R-:W0:Y:S02]  /*4c30*/  F2I.FTZ.TRUNC.NTZ R3, R2 ;  /* 0x0000000200037305 */ /* 0x000e24000021f100 */
[----:B0-----:R0:W-:Y:S01]  /*4c40*/  STG.E desc[UR36][R16.64], R3 ;  /* 0x0000000310007986 */ /* 0x0011e2000c101924 */
[----:B------:R-:W-:Y:S05]  /*4c50*/  BRA `(.L_x_149) ;  /* 0x0000000c004c7947 */ /* 0x000fea0003800000 */
.L_x_150:
[----:B------:R-:W-:-:S04]  /*4c60*/  HADD2.F32 R2, -RZ, R2.H0_H0 ;  /* 0x20000002ff027230 */ /* 0x000fc80000004100 */
[----:B------:R-:W0:Y:S02]  /*4c70*/  F2I.FTZ.TRUNC.NTZ R3, R2 ;  /* 0x0000000200037305 */ /* 0x000e24000021f100 */
[----:B0-----:R0:W-:Y:S01]  /*4c80*/  STG.E.U16 desc[UR36][R16.64], R3 ;  /* 0x0000000310007986 */ /* 0x0011e2000c101524 */
[----:B------:R-:W-:Y:S05]  /*4c90*/  BRA `(.L_x_149) ;  /* 0x0000000c003c7947 */ /* 0x000fea0003800000 */
.L_x_145:
[----:B------:R-:W-:-:S13]  /*4ca0*/  ISETP.GT.AND P0, PT, R4, 0x6, PT ;  /* 0x000000060400780c */ /* 0x000fda0003f04270 */
[----:B------:R-:W-:Y:S05]  /*4cb0*/  @P0 BRA `(.L_x_152) ;  /* 0x0000000000240947 */ /* 0x000fea0003800000 */
[----:B------:R-:W-:-:S13]  /*4cc0*/  ISETP.NE.AND P0, PT, R4, 0x5, PT ;  /* 0x000000050400780c */ /* 0x000fda0003f05270 */
[----:B------:R-:W-:Y:S05]  /*4cd0*/  @!P0 BRA `(.L_x_153) ;  /* 0x0000000000148947 */ /* 0x000fea0003800000 */
[----:B------:R-:W-:-:S13]  /*4ce0*/  ISETP.NE.AND P0, PT, R4, 0x6, PT ;  /* 0x000000060400780c */ /* 0x000fda0003f05270 */
[----:B------:R-:W-:Y:S05]  /*4cf0*/  @P0 BRA `(.L_x_148) ;  /* 0x0000000800c40947 */ /* 0x000fea0003800000 */
[----:B------:R-:W-:-:S05]  /*4d00*/  HADD2.F32 R3, -RZ, R2.H0_H0 ;  /* 0x20000002ff037230 */ /* 0x000fca0000004100 */
[----:B------:R0:W-:Y:S01]  /*4d10*/  STG.E desc[UR36][R16.64], R3 ;  /* 0x0000000310007986 */ /* 0x0001e2000c101924 */
[----:B------:R-:W-:Y:S05]  /*4d20*/  BRA `(.L_x_149) ;  /* 0x0000000c00187947 */ /* 0x000fea0003800000 */
.L_x_153:
[----:B------:R0:W-:Y:S01]  /*4d30*/  STG.E.U16 desc[UR36][R16.64], R2 ;  /* 0x0000000210007986 */ /* 0x0001e2000c101524 */
[----:B------:R-:W-:Y:S05]  /*4d40*/  BRA `(.L_x_149) ;  /* 0x0000000c00107947 */ /* 0x000fea0003800000 */
.L_x_152:
[----:B------:R-:W-:-:S13]  /*4d50*/  ISETP.NE.AND P0, PT, R4, 0x7, PT ;  /* 0x000000070400780c */ /* 0x000fda0003f05270 */
[----:B------:R-:W-:Y:S05]  /*4d60*/  @!P0 BRA `(.L_x_154) ;  /* 0x0000000000348947 */ /* 0x000fea0003800000 */
[----:B------:R-:W-:-:S13]  /*4d70*/  ISETP.NE.AND P0, PT, R4, 0x8, PT ;  /* 0x000000080400780c */ /* 0x000fda0003f05270 */
[----:B------:R-:W-:Y:S05]  /*4d80*/  @!P0 BRA `(.L_x_155) ;  /* 0x0000000000188947 */ /* 0x000fea0003800000 */
[----:B------:R-:W-:-:S13]  /*4d90*/  ISETP.NE.AND P0, PT, R4, 0x9, PT ;  /* 0x000000090400780c */ /* 0x000fda0003f05270 */
[----:B------:R-:W-:Y:S05]  /*4da0*/  @P0 BRA `(.L_x_148) ;  /* 0x0000000800980947 */ /* 0x000fea0003800000 */
[----:B------:R-:W-:Y:S02]  /*4db0*/  HADD2.F32 R2, -RZ, R2.H0_H0 ;  /* 0x20000002ff027230 */ /* 0x000fe40000004100 */
[----:B------:R-:W-:-:S05]  /*4dc0*/  IMAD.MOV.U32 R3, RZ, RZ, RZ ;  /* 0x000000ffff037224 */ /* 0x000fca00078e00ff */
[----:B------:R0:W-:Y:S01]  /*4dd0*/  STG.E.64 desc[UR36][R16.64], R2 ;  /* 0x0000000210007986 */ /* 0x0001e2000c101b24 */
[----:B------:R-:W-:Y:S05]  /*4de0*/  BRA `(.L_x_149) ;  /* 0x0000000800e87947 */ /* 0x000fea0003800000 */
.L_x_155:
[----:B------:R-:W-:-:S05]  /*4df0*/  HADD2.F32 R0, -RZ, R2.H0_H0 ;  /* 0x20000002ff007230 */ /* 0x000fca0000004100 */
[----:B------:R-:W-:-:S04]  /*4e00*/  F2FP.F16.F32.PACK_AB R0, RZ, R0 ;  /* 0x00000000ff00723e */ /* 0x000fc800000000ff */
[----:B------:R-:W-:-:S05]  /*4e10*/  PRMT R0, R0, 0x5410, RZ ;  /* 0x0000541000007816 */ /* 0x000fca00000000ff */
[----:B------:R0:W-:Y:S01]  /*4e20*/  STG.E desc[UR36][R16.64], R0 ;  /* 0x0000000010007986 */ /* 0x0001e2000c101924 */
[----:B------:R-:W-:Y:S05]  /*4e30*/  BRA `(.L_x_149) ;  /* 0x0000000800d47947 */ /* 0x000fea0003800000 */
.L_x_154:
[----:B------:R-:W-:-:S05]  /*4e40*/  HADD2.F32 R2, -RZ, R2.H0_H0 ;  /* 0x20000002ff027230 */ /* 0x000fca0000004100 */
[----:B------:R-:W-:-:S06]  /*4e50*/  FMUL.FTZ R2, R2, 1 ;  /* 0x3f80000002027820 */ /* 0x000fcc0000410000 */
[----:B------:R-:W0:Y:S02]  /*4e60*/  F2F.F64.F32 R2, R2 ;  /* 0x0000000200027310 */ /* 0x000e240000201800 */
[----:B0-----:R0:W-:Y:S01]  /*4e70*/  STG.E.64 desc[UR36][R16.64], R2 ;  /* 0x0000000210007986 */ /* 0x0011e2000c101b24 */
[----:B------:R-:W-:Y:S05]  /*4e80*/  BRA `(.L_x_149) ;  /* 0x0000000800c07947 */ /* 0x000fea0003800000 */
.L_x_144:
        /* <DEDUP_REMOVED lines=8> */
[----:B------:R-:W-:-:S05]  /*4f10*/  HADD2.F32 R2, -RZ, R2.H0_H0 ;  /* 0x20000002ff027230 */ /* 0x000fca0000004100 */
[----:B------:R-:W-:-:S04]  /*4f20*/  FSETP.NEU.FTZ.AND P0, PT, R2, RZ, PT ;  /* 0x000000ff0200720b */ /* 0x000fc80003f1d000 */
[----:B------:R-:W-:-:S05]  /*4f30*/  SEL R3, RZ, 0x1, !P0 ;  /* 0x00000001ff037807 */ /* 0x000fca0004000000 */
[----:B------:R0:W-:Y:S01]  /*4f40*/  STG.E.U8 desc[UR36][R16.64], R3 ;  /* 0x0000000310007986 */ /* 0x0001e2000c101124 */
[----:B------:R-:W-:Y:S05]  /*4f50*/  BRA `(.L_x_149) ;  /* 0x00000008008c7947 */ /* 0x000fea0003800000 */
.L_x_158:
[----:B------:R-:W-:Y:S01]  /*4f60*/  HADD2.F32 R2, -RZ, R2.H0_H0 ;  /* 0x20000002ff027230 */ /* 0x000fe20000004100 */
[----:B------:R-:W-:-:S04]  /*4f70*/  CS2R R6, SRZ ;  /* 0x0000000000067805 */ /* 0x000fc8000001ff00 */
[----:B------:R-:W-:-:S04]  /*4f80*/  FMUL.FTZ R2, R2, 1 ;  /* 0x3f80000002027820 */ /* 0x000fc80000410000 */
[----:B------:R-:W0:Y:S02]  /*4f90*/  F2F.F64.F32 R4, R2 ;  /* 0x0000000200047310 */ /* 0x000e240000201800 */
[----:B0-----:R0:W-:Y:S01]  /*4fa0*/  STG.E.128 desc[UR36][R16.64], R4 ;  /* 0x0000000410007986 */ /* 0x0011e2000c101d24 */
[----:B------:R-:W-:Y:S05]  /*4fb0*/  BRA `(.L_x_149) ;  /* 0x0000000800747947 */ /* 0x000fea0003800000 */
.L_x_157:
[----:B------:R-:W-:-:S13]  /*4fc0*/  ISETP.NE.AND P0, PT, R4, 0xf, PT ;  /* 0x0000000f0400780c */ /* 0x000fda0003f05270 */
[----:B------:R-:W-:Y:S05]  /*4fd0*/  @!P0 BRA `(.L_x_159) ;  /* 0x0000000000b48947 */ /* 0x000fea0003800000 */
[----:B------:R-:W-:-:S13]  /*4fe0*/  ISETP.NE.AND P0, PT, R4, 0x17, PT ;  /* 0x000000170400780c */ /* 0x000fda0003f05270 */
[----:B------:R-:W-:Y:S05]  /*4ff0*/  @!P0 BRA `(.L_x_160) ;  /* 0x0000000000548947 */ /* 0x000fea0003800000 */
[----:B------:R-:W-:-:S13]  /*5000*/  ISETP.NE.AND P0, PT, R4, 0x18, PT ;  /* 0x000000180400780c */ /* 0x000fda0003f05270 */
[----:B------:R-:W-:Y:S05]  /*5010*/  @P0 BRA `(.L_x_148) ;  /* 0x0000000400fc0947 */ /* 0x000fea0003800000 */
[----:B------:R-:W-:Y:S01]  /*5020*/  HADD2.F32 R5, -RZ, R2.H0_H0 ;  /* 0x20000002ff057230 */ /* 0x000fe20000004100 */
[----:B------:R-:W-:Y:S04]  /*5030*/  BSSY B0, `(.L_x_161) ;  /* 0x000000e000007945 */ /* 0x000fe80003800000 */
[C---:B------:R-:W-:Y:S02]  /*5040*/  LOP3.LUT R2, R5.reuse, 0x7fffffff, RZ, 0xc0, !PT ;  /* 0x7fffffff05027812 */ /* 0x040fe400078ec0ff */
[----:B------:R-:W-:Y:S02]  /*5050*/  LOP3.LUT R0, R5, 0x80000000, RZ, 0xc0, !PT ;  /* 0x8000000005007812 */ /* 0x000fe400078ec0ff */
[----:B------:R-:W-:Y:S02]  /*5060*/  ISETP.GT.U32.AND P0, PT, R2, 0x43efffff, PT ;  /* 0x43efffff0200780c */ /* 0x000fe40003f04070 */
[----:B------:R-:W-:Y:S01]  /*5070*/  SHF.R.U32.HI R3, RZ, 0x18, R0 ;  /* 0x00000018ff037819 */ /* 0x000fe20000011600 */
[----:B------:R-:W-:-:S10]  /*5080*/  IMAD.MOV.U32 R0, RZ, RZ, 0x7f ;  /* 0x0000007fff007424 */ /* 0x000fd400078e00ff */
[----:B------:R-:W-:Y:S05]  /*5090*/  @P0 BRA `(.L_x_162) ;  /* 0x00000000001c0947 */ /* 0x000fea0003800000 */
[----:B------:R-:W-:-:S13]  /*50a0*/  ISETP.GE.U32.AND P0, PT, R2, 0x3c800000, PT ;  /* 0x3c8000000200780c */ /* 0x000fda0003f06070 */
[----:B------:R-:W-:Y:S01]  /*50b0*/  @P0 SHF.R.U32.HI R0, RZ, 0x14, R5 ;  /* 0x00000014ff000819 */ /* 0x000fe20000011605 */
[----:B------:R-:W-:-:S03]  /*50c0*/  @!P0 FADD.FTZ R2, R2, 16384 ;  /* 0x4680000002028421 */ /* 0x000fc60000010000 */
[----:B------:R-:W-:-:S04]  /*50d0*/  @P0 LOP3.LUT R0, R0, 0x1, RZ, 0xc0, !PT ;  /* 0x0000000100000812 */ /* 0x000fc800078ec0ff */
[----:B------:R-:W-:-:S04]  /*50e0*/  @P0 IADD3 R0, R5, 0x407ffff, R0 ;  /* 0x0407ffff05000810 */ /* 0x000fc80007ffe000 */
[----:B------:R-:W-:Y:S01]  /*50f0*/  @P0 SHF.R.U32.HI R0, RZ, 0x14, R0 ;  /* 0x00000014ff000819 */ /* 0x000fe20000011600 */
[----:B------:R-:W-:-:S07]  /*5100*/  @!P0 VIADD R0, R2, 0xb9800000 ;  /* 0xb980000002008836 */ /* 0x000fce0000000000 */
.L_x_162:
[----:B------:R-:W-:Y:S05]  /*5110*/  BSYNC B0 ;  /* 0x0000000000007941 */ /* 0x000fea0003800000 */
.L_x_161:
[----:B------:R-:W-:-:S05]  /*5120*/  LOP3.LUT R3, R0, R3, RZ, 0xfc, !PT ;  /* 0x0000000300037212 */ /* 0x000fca00078efcff */
[----:B------:R0:W-:Y:S01]  /*5130*/  STG.E.U8 desc[UR36][R16.64], R3 ;  /* 0x0000000310007986 */ /* 0x0001e2000c101124 */
[----:B------:R-:W-:Y:S05]  /*5140*/  BRA `(.L_x_149) ;  /* 0x0000000800107947 */ /* 0x000fea0003800000 */
.L_x_160:
[----:B------:R-:W-:Y:S01]  /*5150*/  HADD2.F32 R3, -RZ, R2.H0_H0 ;  /* 0x20000002ff037230 */ /* 0x000fe20000004100 */
[----:B------:R-:W-:Y:S04]  /*5160*/  BSSY B0, `(.L_x_163) ;  /* 0x000000f000007945 */ /* 0x000fe80003800000 */
[----:B------:R-:W-:-:S04]  /*5170*/  LOP3.LUT R2, R3, 0x7fffffff, RZ, 0xc0, !PT ;  /* 0x7fffffff03027812 */ /* 0x000fc800078ec0ff */
[----:B------:R-:W-:-:S13]  /*5180*/  ISETP.GT.U32.AND P0, PT, R2, 0x477fffff, PT ;  /* 0x477fffff0200780c */ /* 0x000fda0003f04070 */
[----:B------:R-:W-:Y:S05]  /*5190*/  @P0 BRA `(.L_x_164) ;  /* 0x0000000000200947 */ /* 0x000fea0003800000 */
[----:B------:R-:W-:-:S13]  /*51a0*/  ISETP.GE.U32.AND P0, PT, R2, 0x38800000, PT ;  /* 0x388000000200780c */ /* 0x000fda0003f06070 */
[----:B------:R-:W-:Y:S01]  /*51b0*/  @P0 SHF.R.U32.HI R0, RZ, 0x15, R3 ;  /* 0x00000015ff000819 */ /* 0x000fe20000011603 */
[----:B------:R-:W-:-:S03]  /*51c0*/  @!P0 FADD.FTZ R2, R2, 128 ;  /* 0x4300000002028421 */ /* 0x000fc60000010000 */
[----:B------:R-:W-:-:S04]  /*51d0*/  @P0 LOP3.LUT R0, R0, 0x1, RZ, 0xc0, !PT ;  /* 0x0000000100000812 */ /* 0x000fc800078ec0ff */
[----:B------:R-:W-:-:S04]  /*51e0*/  @P0 IADD3 R0, R3, 0x80fffff, R0 ;  /* 0x080fffff03000810 */ /* 0x000fc80007ffe000 */
[----:B------:R-:W-:Y:S01]  /*51f0*/  @P0 SHF.R.U32.HI R0, RZ, 0x15, R0 ;  /* 0x00000015ff000819 */ /* 0x000fe20000011600 */
[----:B------:R-:W-:Y:S01]  /*5200*/  @!P0 VIADD R0, R2, 0xbd000000 ;  /* 0xbd00000002008836 */ /* 0x000fe20000000000 */
[----:B------:R-:W-:Y:S06]  /*5210*/  BRA `(.L_x_165) ;  /* 0x00000000000c7947 */ /* 0x000fec0003800000 */
.L_x_164:
[----:B------:R-:W-:Y:S01]  /*5220*/  IMAD.MOV.U32 R0, RZ, RZ, 0x7f ;  /* 0x0000007fff007424 */ /* 0x000fe200078e00ff */
[----:B------:R-:W-:-:S04]  /*5230*/  ISETP.GT.U32.AND P0, PT, R2, 0x7f800000, PT ;  /* 0x7f8000000200780c */ /* 0x000fc80003f04070 */
[----:B------:R-:W-:-:S09]  /*5240*/  SEL R0, R0, 0x7c, P0 ;  /* 0x0000007c00007807 */ /* 0x000fd20000000000 */
.L_x_165:
[----:B------:R-:W-:Y:S05]  /*5250*/  BSYNC B0 ;  /* 0x0000000000007941 */ /* 0x000fea0003800000 */
.L_x_163:
[----:B------:R-:W-:-:S04]  /*5260*/  LOP3.LUT R2, R3, 0x80000000, RZ, 0xc0, !PT ;  /* 0x8000000003027812 */ /* 0x000fc800078ec0ff */
[----:B------:R-:W-:-:S04]  /*5270*/  SHF.R.U32.HI R3, RZ, 0x18, R2 ;  /* 0x00000018ff037819 */ /* 0x000fc80000011602 */
[----:B------:R-:W-:-:S05]  /*5280*/  LOP3.LUT R3, R0, R3, RZ, 0xfc, !PT ;  /* 0x0000000300037212 */ /* 0x000fca00078efcff */
[----:B------:R0:W-:Y:S01]  /*5290*/  STG.E.U8 desc[UR36][R16.64], R3 ;  /* 0x0000000310007986 */ /* 0x0001e2000c101124 */
[----:B------:R-:W-:Y:S05]  /*52a0*/  BRA `(.L_x_149) ;  /* 0x0000000400b87947 */ /* 0x000fea0003800000 */
.L_x_159:
[----:B------:R-:W-:-:S05]  /*52b0*/  HADD2.F32 R0, -RZ, R2.H0_H0 ;  /* 0x20000002ff007230 */ /* 0x000fca0000004100 */
[----:B------:R-:W-:-:S05]  /*52c0*/  F2FP.BF16.F32.PACK_AB R0, RZ, R0 ;  /* 0x00000000ff00723e */ /* 0x000fca00000010ff */
[----:B------:R0:W-:Y:S01]  /*52d0*/  STG.E.U16 desc[UR36][R16.64], R0 ;  /* 0x0000000010007986 */ /* 0x0001e2000c101524 */
[----:B------:R-:W-:Y:S05]  /*52e0*/  BRA `(.L_x_149) ;  /* 0x0000000400a87947 */ /* 0x000fea0003800000 */
.L_x_156:
        /* <DEDUP_REMOVED lines=8> */
[----:B------:R-:W-:-:S06]  /*5370*/  HADD2.F32 R3, -RZ, R2.H0_H0 ;  /* 0x20000002ff037230 */ /* 0x000fcc0000004100 */
[----:B------:R-:W0:Y:S02]  /*5380*/  F2I.FTZ.U32.TRUNC.NTZ R3, R3 ;  /* 0x0000000300037305 */ /* 0x000e24000021f000 */
[----:B0-----:R4:W-:Y:S01]  /*5390*/  STG.E.U16 desc[UR36][R16.64], R3 ;  /* 0x0000000310007986 */ /* 0x0019e2000c101524 */
[----:B------:R-:W-:Y:S05]  /*53a0*/  BRA `(.L_x_149) ;  /* 0x0000000400787947 */ /* 0x000fea0003800000 */
.L_x_168:
[----:B------:R-:W-:Y:S01]  /*53b0*/  HADD2.F32 R3, -RZ, R2.H0_H0 ;  /* 0x20000002ff037230 */ /* 0x000fe20000004100 */
[----:B------:R-:W-:Y:S01]  /*53c0*/  BSSY B0, `(.L_x_169) ;  /* 0x0000014000007945 */ /* 0x000fe20003800000 */
[----:B------:R-:W-:-:S03]  /*53d0*/  IMAD.MOV.U32 R8, RZ, RZ, 0x80 ;  /* 0x00000080ff087424 */ /* 0x000fc600078e00ff */
[----:B------:R-:W-:-:S04]  /*53e0*/  LOP3.LUT R2, R3, 0x7fffffff, RZ, 0xc0, !PT ;  /* 0x7fffffff03027812 */ /* 0x000fc800078ec0ff */
[----:B------:R-:W-:-:S13]  /*53f0*/  ISETP.GT.U32.AND P0, PT, R2, 0x437fffff, PT ;  /* 0x437fffff0200780c */ /* 0x000fda0003f04070 */
[----:B------:R-:W-:Y:S05]  /*5400*/  @P0 BRA `(.L_x_170) ;  /* 0x00000000003c0947 */ /* 0x000fea0003800000 */
[----:B------:R-:W-:-:S13]  /*5410*/  ISETP.GE.U32.AND P0, PT, R2, 0x3c000000, PT ;  /* 0x3c0000000200780c */ /* 0x000fda0003f06070 */
[----:B------:R-:W-:-:S04]  /*5420*/  @P0 SHF.R.U32.HI R0, RZ, 0x14, R3 ;  /* 0x00000014ff000819 */ /* 0x000fc80000011603 */
[----:B------:R-:W-:-:S04]  /*5430*/  @P0 LOP3.LUT R0, R0, 0x1, RZ, 0xc0, !PT ;  /* 0x0000000100000812 */ /* 0x000fc800078ec0ff */
[----:B------:R-:W-:-:S04]  /*5440*/  @P0 IADD3 R0, R3, 0x487ffff, R0 ;  /* 0x0487ffff03000810 */ /* 0x000fc80007ffe000 */
[----:B------:R-:W-:-:S04]  /*5450*/  @P0 SHF.R.U32.HI R0, RZ, 0x14, R0 ;  /* 0x00000014ff000819 */ /* 0x000fc80000011600 */
[----:B------:R-:W-:Y:S01]  /*5460*/  @P0 LOP3.LUT R0, R0, 0xff, RZ, 0xc0, !PT ;  /* 0x000000ff00000812 */ /* 0x000fe200078ec0ff */
[----:B------:R-:W-:Y:S06]  /*5470*/  @P0 BRA `(.L_x_171) ;  /* 0x0000000000100947 */ /* 0x000fec0003800000 */
[----:B------:R-:W-:Y:S01]  /*5480*/  FADD.FTZ R0, R2, 8192 ;  /* 0x4600000002007421 */ /* 0x000fe20000010000 */
[----:B------:R-:W-:-:S04]  /*5490*/  PRMT R8, RZ, 0x7610, R8 ;  /* 0x00007610ff087816 */ /* 0x000fc80000000008 */
[----:B------:R-:W-:-:S13]  /*54a0*/  LOP3.LUT P0, R0, R0, 0xff, RZ, 0xc0, !PT ;  /* 0x000000ff00007812 */ /* 0x000fda000780c0ff */
[----:B------:R-:W-:Y:S05]  /*54b0*/  @!P0 BRA `(.L_x_170) ;  /* 0x0000000000108947 */ /* 0x000fea0003800000 */
.L_x_171:
[----:B------:R-:W-:-:S04]  /*54c0*/  LOP3.LUT R2, R3, 0x80000000, RZ, 0xc0, !PT ;  /* 0x8000000003027812 */ /* 0x000fc800078ec0ff */
[----:B------:R-:W-:-:S04]  /*54d0*/  SHF.R.U32.HI R3, RZ, 0x18, R2 ;  /* 0x00000018ff037819 */ /* 0x000fc80000011602 */
[----:B------:R-:W-:-:S04]  /*54e0*/  LOP3.LUT R0, R0, R3, RZ, 0xfc, !PT ;  /* 0x0000000300007212 */ /* 0x000fc800078efcff */
[----:B------:R-:W-:-:S07]  /*54f0*/  PRMT R8, R0, 0x7610, R8 ;  /* 0x0000761000087816 */ /* 0x000fce0000000008 */
.L_x_170:
[----:B------:R-:W-:Y:S05]  /*5500*/  BSYNC B0 ;  /* 0x0000000000007941 */ /* 0x000fea0003800000 */
.L_x_169:
[----:B------:R3:W-:Y:S01]  /*5510*/  STG.E.U8 desc[UR36][R16.64], R8 ;  /* 0x0000000810007986 */ /* 0x0007e2000c101124 */
[----:B------:R-:W-:Y:S05]  /*5520*/  BRA `(.L_x_149) ;  /* 0x0000000400187947 */ /* 0x000fea0003800000 */
.L_x_167:
        /* <DEDUP_REMOVED lines=17> */
.L_x_174:
[----:B------:R-:W-:-:S04]  /*5640*/  LOP3.LUT R2, R3, 0x80000000, RZ, 0xc0, !PT ;  /* 0x8000000003027812 */ /* 0x000fc800078ec0ff */
[----:B------:R-:W-:-:S04]  /*5650*/  SHF.R.U32.HI R3, RZ, 0x18, R2 ;  /* 0x00000018ff037819 */ /* 0x000fc80000011602 */
[----:B------:R-:W-:-:S04]  /*5660*/  LOP3.LUT R0, R0, R3, RZ, 0xfc, !PT ;  /* 0x0000000300007212 */ /* 0x000fc800078efcff */
[----:B------:R-:W-:-:S07]  /*5670*/  PRMT R8, R0, 0x7610, R8 ;  /* 0x0000761000087816 */ /* 0x000fce0000000008 */
.L_x_173:
[----:B------:R-:W-:Y:S05]  /*5680*/  BSYNC B0 ;  /* 0x0000000000007941 */ /* 0x000fea0003800000 */
.L_x_172:
[----:B------:R0:W-:Y:S01]  /*5690*/  STG.E.U8 desc[UR36][R16.64], R8 ;  /* 0x0000000810007986 */ /* 0x0001e2000c101124 */
[----:B------:R-:W-:Y:S05]  /*56a0*/  BRA `(.L_x_149) ;  /* 0x0000000000b87947 */ /* 0x000fea0003800000 */
.L_x_166:
[----:B------:R-:W-:-:S13]  /*56b0*/  ISETP.NE.AND P0, PT, R4, 0x1c, PT ;  /* 0x0000001c0400780c */ /* 0x000fda0003f05270 */
[----:B------:R-:W-:Y:S05]  /*56c0*/  @!P0 BRA `(.L_x_175) ;  /* 0x0000000000a48947 */ /* 0x000fea0003800000 */
[----:B------:R-:W-:-:S13]  /*56d0*/  ISETP.NE.AND P0, PT, R4, 0x1d, PT ;  /* 0x0000001d0400780c */ /* 0x000fda0003f05270 */
[----:B------:R-:W-:Y:S05]  /*56e0*/  @!P0 BRA `(.L_x_176) ;  /* 0x00000000008c8947 */ /* 0x000fea0003800000 */
[----:B------:R-:W-:-:S13]  /*56f0*/  ISETP.NE.AND P0, PT, R4, 0x2c, PT ;  /* 0x0000002c0400780c */ /* 0x000fda0003f05270 */
[----:B------:R-:W-:Y:S05]  /*5700*/  @P0 BRA `(.L_x_148) ;  /* 0x0000000000400947 */ /* 0x000fea0003800000 */
[----:B------:R-:W-:-:S05]  /*5710*/  HADD2.F32 R3, -RZ, R2.H0_H0 ;  /* 0x20000002ff037230 */ /* 0x000fca0000004100 */
[----:B------:R-:W-:-:S04]  /*5720*/  SHF.R.U32.HI R4, RZ, 0x17, R3 ;  /* 0x00000017ff047819 */ /* 0x000fc80000011603 */
[----:B------:R-:W-:-:S04]  /*5730*/  LOP3.LUT R2, R4, 0xff, RZ, 0xc0, !PT ;  /* 0x000000ff04027812 */ /* 0x000fc800078ec0ff */
[----:B------:R-:W-:-:S13]  /*5740*/  ISETP.NE.AND P1, PT, R2, 0xff, PT ;  /* 0x000000ff0200780c */ /* 0x000fda0003f25270 */
[--C-:B------:R-:W-:Y:S02]  /*5750*/  @P1 SHF.R.U32.HI R0, RZ, 0x16, R3.reuse ;  /* 0x00000016ff001819 */ /* 0x100fe40000011603 */
[----:B------:R-:W-:Y:S01]  /*5760*/  @P1 LOP3.LUT P0, RZ, R2, 0x3fffff, R3, 0xf8, !PT ;  /* 0x003fffff02ff1812 */ /* 0x000fe2000780f803 */
[----:B------:R-:W-:Y:S01]  /*5770*/  IMAD.MOV.U32 R3, RZ, RZ, 0xff ;  /* 0x000000ffff037424 */ /* 0x000fe200078e00ff */
[----:B------:R-:W-:-:S04]  /*5780*/  @P1 LOP3.LUT R0, R0, 0x1, RZ, 0xc0, !PT ;  /* 0x0000000100001812 */ /* 0x000fc800078ec0ff */
[----:B------:R-:W-:Y:S01]  /*5790*/  @P1 ISETP.EQ.U32.AND P2, PT, R0, 0x1, P0 ;  /* 0x000000010000180c */ /* 0x000fe20000742070 */
[----:B------:R-:W-:Y:S01]  /*57a0*/  @P1 VIADD R0, R4, 0x1 ;  /* 0x0000000104001836 */ /* 0x000fe20000000000 */
[----:B------:R-:W-:Y:S02]  /*57b0*/  PLOP3.LUT P0, PT, PT, PT, PT, 0x80, 0x0 ;  /* 0x000000000000781c */ /* 0x000fe40003f0f070 */
[----:B------:R-:W-:-:S13]  /*57c0*/  @P1 PLOP3.LUT P0, PT, P2, PT, PT, 0x80, 0x0 ;  /* 0x000000000000181c */ /* 0x000fda000170f070 */
[----:B------:R-:W-:-:S04]  /*57d0*/  @!P0 IMAD.MOV R0, RZ, RZ, R4 ;  /* 0x000000ffff008224 */ /* 0x000fc800078e0204 */
[----:B------:R-:W-:-:S05]  /*57e0*/  @P1 IMAD.MOV.U32 R3, RZ, RZ, R0 ;  /* 0x000000ffff031224 */ /* 0x000fca00078e0000 */
[----:B------:R2:W-:Y:S01]  /*57f0*/  STG.E.U8 desc[UR36][R16.64], R3 ;  /* 0x0000000310007986 */ /* 0x0005e2000c101124 */
[----:B------:R-:W-:Y:S05]  /*5800*/  BRA `(.L_x_149) ;  /* 0x0000000000607947 */ /* 0x000fea0003800000 */
.L_x_148:
        /* <DEDUP_REMOVED lines=16> */
.L_x_177:
[----:B------:R-:W-:Y:S05]  /*5910*/  BRA `(.L_x_149) ;  /* 0x00000000001c7947 */ /* 0x000fea0003800000 */
.L_x_176:
[----:B------:R-:W-:-:S06]  /*5920*/  HADD2.F32 R2, -RZ, R2.H0_H0 ;  /* 0x20000002ff027230 */ /* 0x000fcc0000004100 */
[----:B------:R-:W0:Y:S02]  /*5930*/  F2I.U64.TRUNC R2, R2 ;  /* 0x0000000200027311 */ /* 0x000e24000020d800 */
[----:B0-----:R1:W-:Y:S01]  /*5940*/  STG.E.64 desc[UR36][R16.64], R2 ;  /* 0x0000000210007986 */ /* 0x0013e2000c101b24 */
[----:B------:R-:W-:Y:S05]  /*5950*/  BRA `(.L_x_149) ;  /* 0x00000000000c7947 */ /* 0x000fea0003800000 */
.L_x_175:
[----:B------:R-:W-:-:S04]  /*5960*/  HADD2.F32 R2, -RZ, R2.H0_H0 ;  /* 0x20000002ff027230 */ /* 0x000fc80000004100 */
[----:B------:R-:W0:Y:S02]  /*5970*/  F2I.FTZ.U32.TRUNC.NTZ R3, R2 ;  /* 0x0000000200037305 */ /* 0x000e24000021f000 */
[----:B0-----:R0:W-:Y:S02]  /*5980*/  STG.E desc[UR36][R16.64], R3 ;  /* 0x0000000310007986 */ /* 0x0011e4000c101924 */
.L_x_149:
[----:B------:R-:W-:-:S04]  /*5990*/  IMAD R18, R23, 0x200, R18 ;  /* 0x0000020017127824 */ /* 0x000fc800078e0212 */
[----:B------:R-:W-:-:S07]  /*59a0*/  VIADD R19, R18, 0x80 ;  /* 0x0000008012137836 */ /* 0x000fce0000000000 */
.L_x_43:
[----:B------:R-:W-:Y:S05]  /*59b0*/  BSYNC B6 ;  /* 0x0000000000067941 */ /* 0x000fea0003800000 */
.L_x_42:
[----:B------:R-:W-:Y:S01]  /*59c0*/  ULDC UR4, c[0x0][0x210] ;  /* 0x0000840000047ab9 */ /* 0x000fe20000000800 */
[----:B------:R-:W-:Y:S01]  /*59d0*/  BSSY B6, `(.L_x_178) ;  /* 0x0000592000067945 */ /* 0x000fe20003800000 */
[----:B------:R-:W-:-:S13]  /*59e0*/  ISETP.GE.AND P0, PT, R19, UR4, PT ;  /* 0x0000000413007c0c */ /* 0x000fda000bf06270 */
[----:B------:R-:W-:Y:S05]  /*59f0*/  @P0 BRA `(.L_x_179) ;  /* 0x00000058003c0947 */ /* 0x000fea0003800000 */
[----:B0-----:R-:W0:Y:S01]  /*5a00*/  LDC R6, c[0x0][0x218] ;  /* 0x00008600ff067b82 */ /* 0x001e220000000800 */
[----:B------:R-:W-:Y:S02]  /*5a10*/  IMAD.MOV.U32 R18, RZ, RZ, RZ ;  /* 0x000000ffff127224 */ /* 0x000fe400078e00ff */
[----:B------:R-:W-:Y:S02]  /*5a20*/  IMAD.MOV.U32 R23, RZ, RZ, RZ ;  /* 0x000000ffff177224 */ /* 0x000fe400078e00ff */
[----:B------:R-:W-:Y:S02]  /*5a30*/  IMAD.MOV.U32 R0, RZ, RZ, RZ ;  /* 0x000000ffff007224 */ /* 0x000fe400078e00ff */
[----:B-1234-:R-:W-:Y:S01]  /*5a40*/  IMAD.MOV.U32 R16, RZ, RZ, RZ ;  /* 0x000000ffff107224 */ /* 0x01efe200078e00ff */
[----:B0-----:R-:W-:-:S13]  /*5a50*/  ISETP.NE.AND P0, PT, R6, RZ, PT ;  /* 0x000000ff0600720c */ /* 0x001fda0003f05270 */
[----:B------:R-:W-:Y:S05]  /*5a60*/  @!P0 BRA `(.L_x_180) ;  /* 0x0000001400d48947 */ /* 0x000fea0003800000 */
        /* <DEDUP_REMOVED lines=373> */
.L_x_180:
        /* <DEDUP_REMOVED lines=23> */
.L_x_184:
[----:B------:R-:W2:Y:S02]  /*7330*/  LDG.E.U8 R2, desc[UR36][R2.64] ;  /* 0x0000002402027981 */ /* 0x000ea4000c1e1100 */
[----:B--2---:R-:W-:-:S04]  /*7340*/  I2FP.F32.U32 R0, R2 ;  /* 0x0000000200007245 */ /* 0x004fc80000201000 */
[----:B------:R-:W-:-:S04]  /*7350*/  F2FP.F16.F32.PACK_AB R0, RZ, R0 ;  /* 0x00000000ff00723e */ /* 0x000fc800000000ff */
[----:B------:R-:W-:Y:S01]  /*7360*/  PRMT R22, R0, 0x7610, R22 ;  /* 0x0000761000167816 */ /* 0x000fe20000000016 */
[----:B------:R-:W-:Y:S06]  /*7370*/  BRA `(.L_x_186) ;  /* 0x0000000c00bc7947 */ /* 0x000fec0003800000 */
.L_x_183:
        /* <DEDUP_REMOVED lines=11> */
.L_x_188:
[----:B------:R-:W2:Y:S02]  /*7430*/  LDG.E R2, desc[UR36][R2.64] ;  /* 0x0000002402027981 */ /* 0x000ea4000c1e1900 */
[----:B--2---:R-:W-:-:S04]  /*7440*/  I2FP.F32.S32 R0, R2 ;  /* 0x0000000200007245 */ /* 0x004fc80000201400 */
[----:B------:R-:W-:-:S04]  /*7450*/  F2FP.F16.F32.PACK_AB R0, RZ, R0 ;  /* 0x00000000ff00723e */ /* 0x000fc800000000ff */
[----:B------:R-:W-:Y:S01]  /*7460*/  PRMT R22, R0, 0x7610, R22 ;  /* 0x0000761000167816 */ /* 0x000fe20000000016 */
[----:B------:R-:W-:Y:S06]  /*7470*/  BRA `(.L_x_186) ;  /* 0x0000000c007c7947 */ /* 0x000fec0003800000 */
.L_x_187:
[----:B------:R-:W2:Y:S02]  /*7480*/  LDG.E.U16 R2, desc[UR36][R2.64] ;  /* 0x0000002402027981 */ /* 0x000ea4000c1e1500 */
[----:B--2---:R-:W0:Y:S02]  /*7490*/  I2F.S16 R0, R2 ;  /* 0x0000000200007306 */ /* 0x004e240000101400 */
[----:B0-----:R-:W-:-:S04]  /*74a0*/  F2FP.F16.F32.PACK_AB R0, RZ, R0 ;  /* 0x00000000ff00723e */ /* 0x001fc800000000ff */
[----:B------:R-:W-:Y:S01]  /*74b0*/  PRMT R22, R0, 0x7610, R22 ;  /* 0x0000761000167816 */ /* 0x000fe20000000016 */
[----:B------:R-:W-:Y:S06]  /*74c0*/  BRA `(.L_x_186) ;  /* 0x0000000c00687947 */ /* 0x000fec0003800000 */
.L_x_182:
        /* <DEDUP_REMOVED lines=9> */
.L_x_190:
[----:B------:R1:W5:Y:S01]  /*7560*/  LDG.E.U16 R22, desc[UR36][R2.64] ;  /* 0x0000002402167981 */ /* 0x000362000c1e1500 */
[----:B------:R-:W-:Y:S05]  /*7570*/  BRA `(.L_x_186) ;  /* 0x0000000c003c7947 */ /* 0x000fea0003800000 */
.L_x_189:
        /* <DEDUP_REMOVED lines=9> */
.L_x_192:
[----:B------:R0:W5:Y:S01]  /*7610*/  LDG.E.U16 R22, desc[UR36][R2.64] ;  /* 0x0000002402167981 */ /* 0x000162000c1e1500 */
[----:B------:R-:W-:Y:S05]  /*7620*/  BRA `(.L_x_186) ;  /* 0x0000000c00107947 */ /* 0x000fea0003800000 */
.L_x_191:
        /* <DEDUP_REMOVED lines=9> */
.L_x_181:
        /* <DEDUP_REMOVED lines=14> */
.L_x_195:
        /* <DEDUP_REMOVED lines=9> */
.L_x_194:
        /* <DEDUP_REMOVED lines=28> */
.L_x_197:
        /* <DEDUP_REMOVED lines=15> */
.L_x_196:
[----:B------:R-:W2:Y:S02]  /*7ae0*/  LDG.E.U16 R0, desc[UR36][R2.64] ;  /* 0x0000002402007981 */ /* 0x000ea4000c1e1500 */
[----:B--2---:R-:W-:-:S05]  /*7af0*/  IMAD.U32 R0, R0, 0x10000, RZ ;  /* 0x0001000000007824 */ /* 0x004fca00078e00ff */
[----:B------:R-:W-:-:S04]  /*7b00*/  F2FP.F16.F32.PACK_AB R0, RZ, R0 ;  /* 0x00000000ff00723e */ /* 0x000fc800000000ff */
[----:B------:R-:W-:Y:S01]  /*7b10*/  PRMT R22, R0, 0x7610, R22 ;  /* 0x0000761000167816 */ /* 0x000fe20000000016 */
[----:B------:R-:W-:Y:S06]  /*7b20*/  BRA `(.L_x_186) ;  /* 0x0000000400d07947 */ /* 0x000fec0003800000 */
.L_x_193:
        /* <DEDUP_REMOVED lines=13> */
.L_x_200:
        /* <DEDUP_REMOVED lines=21> */
.L_x_204:
[----:B------:R-:W-:Y:S05]  /*7d50*/  BSYNC B1 ;  /* 0x0000000000017941 */ /* 0x000fea0003800000 */
.L_x_203:
[----:B------:R-:W-:Y:S01]  /*7d60*/  LEA R3, R0, 0x3b800000, 0x17 ;  /* 0x3b80000000037811 */ /* 0x000fe200078eb8ff */
[----:B------:R-:W-:-:S05]  /*7d70*/  IMAD.SHL.U32 R0, R2, 0x100000, RZ ;  /* 0x0010000002007824 */ /* 0x000fca00078e00ff */
[----:B------:R-:W-:-:S07]  /*7d80*/  LOP3.LUT R0, R3, R0, R4, 0xfe, !PT ;  /* 0x0000000003007212 */ /* 0x000fce00078efe04 */
.L_x_202:
[----:B------:R-:W-:Y:S05]  /*7d90*/  BSYNC B0 ;  /* 0x0000000000007941 */ /* 0x000fea0003800000 */
.L_x_201:
[----:B------:R-:W-:-:S04]  /*7da0*/  F2FP.F16.F32.PACK_AB R0, RZ, R0 ;  /* 0x00000000ff00723e */ /* 0x000fc800000000ff */
[----:B------:R-:W-:Y:S01]  /*7db0*/  PRMT R22, R0, 0x7610, R22 ;  /* 0x0000761000167816 */ /* 0x000fe20000000016 */
[----:B------:R-:W-:Y:S06]  /*7dc0*/  BRA `(.L_x_186) ;  /* 0x0000000400287947 */ /* 0x000fec0003800000 */
.L_x_199:
        /* <DEDUP_REMOVED lines=21> */
.L_x_208:
[----:B------:R-:W-:Y:S05]  /*7f20*/  BSYNC B1 ;  /* 0x0000000000017941 */ /* 0x000fea0003800000 */
.L_x_207:
[----:B------:R-:W-:Y:S01]  /*7f30*/  LEA R3, R0, 0x37800000, 0x17 ;  /* 0x3780000000037811 */ /* 0x000fe200078eb8ff */
[----:B------:R-:W-:-:S05]  /*7f40*/  IMAD.SHL.U32 R0, R2, 0x200000, RZ ;  /* 0x0020000002007824 */ /* 0x000fca00078e00ff */
[----:B------:R-:W-:-:S07]  /*7f50*/  LOP3.LUT R0, R3, R0, R4, 0xfe, !PT ;  /* 0x0000000003007212 */ /* 0x000fce00078efe04 */
.L_x_206:
[----:B------:R-:W-:Y:S05]  /*7f60*/  BSYNC B0 ;  /* 0x0000000000007941 */ /* 0x000fea0003800000 */
.L_x_205:
[----:B------:R-:W-:-:S04]  /*7f70*/  F2FP.F16.F32.PACK_AB R0, RZ, R0 ;  /* 0x00000000ff00723e */ /* 0x000fc800000000ff */
[----:B------:R-:W-:Y:S01]  /*7f80*/  PRMT R22, R0, 0x7610, R22 ;  /* 0x0000761000167816 */ /* 0x000fe20000000016 */
[----:B------:R-:W-:Y:S06]  /*7f90*/  BRA `(.L_x_186) ;  /* 0x0000000000b47947 */ /* 0x000fec0003800000 */
.L_x_198:
        /* <DEDUP_REMOVED lines=14> */
.L_x_212:
[----:B------:R-:W-:Y:S05]  /*8080*/  BSYNC B0 ;  /* 0x0000000000007941 */ /* 0x000fea0003800000 */
.L_x_211:
[----:B------:R-:W-:-:S04]  /*8090*/  F2FP.F16.F32.PACK_AB R0, RZ, R0 ;  /* 0x00000000ff00723e */ /* 0x000fc800000000ff */
[----:B------:R-:W-:Y:S01]  /*80a0*/  PRMT R22, R0, 0x7610, R22 ;  /* 0x0000761000167816 */ /* 0x000fe20000000016 */
[----:B------:R-:W-:Y:S06]  /*80b0*/  BRA `(.L_x_186) ;  /* 0x00000000006c7947 */ /* 0x000fec0003800000 */
.L_x_185:
        /* <DEDUP_REMOVED lines=16> */
.L_x_213:
[----:B------:R-:W-:Y:S01]  /*81c0*/  PRMT R22, RZ, 0x7610, R22 ;  /* 0x00007610ff167816 */ /* 0x000fe20000000016 */
[----:B------:R-:W-:Y:S06]  /*81d0*/  BRA `(.L_x_186) ;  /* 0x0000000000247947 */ /* 0x000fec0003800000 */
.L_x_210:
[----:B------:R-:W2:Y:S02]  /*81e0*/  LDG.E.64 R2, desc[UR36][R2.64] ;  /* 0x0000002402027981 */ /* 0x000ea4000c1e1b00 */
[----:B--2---:R-:W0:Y:S02]  /*81f0*/  I2F.U64 R0, R2 ;  /* 0x0000000200007312 */ /* 0x004e240000301000 */
[----:B0-----:R-:W-:-:S04]  /*8200*/  F2FP.F16.F32.PACK_AB R0, RZ, R0 ;  /* 0x00000000ff00723e */ /* 0x001fc800000000ff */
[----:B------:R-:W-:Y:S01]  /*8210*/  PRMT R22, R0, 0x7610, R22 ;  /* 0x0000761000167816 */ /* 0x000fe20000000016 */
[----:B------:R-:W-:Y:S06]  /*8220*/  BRA `(.L_x_186) ;  /* 0x0000000000107947 */ /* 0x000fec0003800000 */
.L_x_209:
[----:B------:R-:W2:Y:S02]  /*8230*/  LDG.E R2, desc[UR36][R2.64] ;  /* 0x0000002402027981 */ /* 0x000ea4000c1e1900 */
[----:B--2---:R-:W-:-:S04]  /*8240*/  I2FP.F32.U32 R0, R2 ;  /* 0x0000000200007245 */ /* 0x004fc80000201000 */
[----:B------:R-:W-:-:S04]  /*8250*/  F2FP.F16.F32.PACK_AB R0, RZ, R0 ;  /* 0x00000000ff00723e */ /* 0x000fc800000000ff */
[----:B------:R-:W-:-:S07]  /*8260*/  PRMT R22, R0, 0x7610, R22 ;  /* 0x0000761000167816 */ /* 0x000fce0000000016 */
.L_x_186:
        /* <DEDUP_REMOVED lines=20> */
.L_x_217:
[----:B------:R-:W2:Y:S02]  /*83b0*/  LDG.E.U8 R2, desc[UR36][R2.64] ;  /* 0x0000002402027981 */ /* 0x000ea4000c1e1100 */
[----:B--2---:R-:W-:-:S04]  /*83c0*/  I2FP.F32.U32 R0, R2 ;  /* 0x0000000200007245 */ /* 0x004fc80000201000 */
[----:B------:R-:W-:-:S04]  /*83d0*/  F2FP.F16.F32.PACK_AB R0, RZ, R0 ;  /* 0x00000000ff00723e */ /* 0x000fc800000000ff */
[----:B------:R-:W-:Y:S01]  /*83e0*/  PRMT R23, R0, 0x7610, R23 ;  /* 0x0000761000177816 */ /* 0x000fe20000000017 */
[----:B------:R-:W-:Y:S06]  /*83f0*/  BRA `(.L_x_219) ;  /* 0x0000000c00bc7947 */ /* 0x000fec0003800000 */
.L_x_216:
        /* <DEDUP_REMOVED lines=11> */
.L_x_221:
[----:B------:R-:W2:Y:S02]  /*84b0*/  LDG.E R2, desc[UR36][R2.64] ;  /* 0x0000002402027981 */ /* 0x000ea4000c1e1900 */
[----:B--2---:R-:W-:-:S04]  /*84c0*/  I2FP.F32.S32 R0, R2 ;  /* 0x0000000200007245 */ /* 0x004fc80000201400 */
[----:B------:R-:W-:-:S04]  /*84d0*/  F2FP.F16.F32.PACK_AB R0, RZ, R0 ;  /* 0x00000000ff00723e */ /* 0x000fc800000000ff */
[----:B------:R-:W-:Y:S01]  /*84e0*/  PRMT R23, R0, 0x7610, R23 ;  /* 0x0000761000177816 */ /* 0x000fe20000000017 */
[----:B------:R-:W-:Y:S06]  /*84f0*/  BRA `(.L_x_219) ;  /* 0x0000000c007c7947 */ /* 0x000fec0003800000 */
.L_x_220:
[----:B------:R-:W2:Y:S02]  /*8500*/  LDG.E.U16 R2, desc[UR36][R2.64] ;  /* 0x0000002402027981 */ /* 0x000ea4000c1e1500 */
[----:B--2---:R-:W0:Y:S02]  /*8510*/  I2F.S16 R0, R2 ;  /* 0x0000000200007306 */ /* 0x004e240000101400 */
[----:B0-----:R-:W-:-:S04]  /*8520*/  F2FP.F16.F32.PACK_AB R0, RZ, R0 ;  /* 0x00000000ff00723e */ /* 0x001fc800000000ff */
[----:B------:R-:W-:Y:S01]  /*8530*/  PRMT R23, R0, 0x7610, R23 ;  /* 0x0000761000177816 */ /* 0x000fe20000000017 */
[----:B------:R-:W-:Y:S06]  /*8540*/  BRA `(.L_x_219) ;  /* 0x0000000c00687947 */ /* 0x000fec0003800000 */
.L_x_215:
        /* <DEDUP_REMOVED lines=9> */
.L_x_223:
[----:B------:R0:W5:Y:S01]  /*85e0*/  LDG.E.U16 R23, desc[UR36][R2.64] ;  /* 0x0000002402177981 */ /* 0x000162000c1e1500 */
[----:B------:R-:W-:Y:S05]  /*85f0*/  BRA `(.L_x_219) ;  /* 0x0000000c003c7947 */ /* 0x000fea0003800000 */
.L_x_222:
        /* <DEDUP_REMOVED lines=9> */
.L_x_225:
[----:B------:R1:W5:Y:S01]  /*8690*/  LDG.E.U16 R23, desc[UR36][R2.64] ;  /* 0x0000002402177981 */ /* 0x000362000c1e1500 */
[----:B------:R-:W-:Y:S05]  /*86a0*/  BRA `(.L_x_219) ;  /* 0x0000000c00107947 */ /* 0x000fea0003800000 */
.L_x_224:
        /* <DEDUP_REMOVED lines=9> */
.L_x_214:
        /* <DEDUP_REMOVED lines=14> */
.L_x_228:
        /* <DEDUP_REMOVED lines=9> */
.L_x_227:
        /* <DEDUP_REMOVED lines=28> */
.L_x_230:
        /* <DEDUP_REMOVED lines=15> */
.L_x_229:
[----:B------:R-:W2:Y:S02]  /*8b60*/  LDG.E.U16 R0, desc[UR36][R2.64] ;  /* 0x0000002402007981 */ /* 0x000ea4000c1e1500 */
[----:B--2---:R-:W-:-:S05]  /*8b70*/  IMAD.U32 R0, R0, 0x10000, RZ ;  /* 0x0001000000007824 */ /* 0x004fca00078e00ff */
[----:B------:R-:W-:-:S04]  /*8b80*/  F2FP.F16.F32.PACK_AB R0, RZ, R0 ;  /* 0x00000000ff00723e */ /* 0x000fc800000000ff */
[----:B------:R-:W-:Y:S01]  /*8b90*/  PRMT R23, R0, 0x7610, R23 ;  /* 0x0000761000177816 */ /* 0x000fe20000000017 */
[----:B------:R-:W-:Y:S06]  /*8ba0*/  BRA `(.L_x_219) ;  /* 0x0000000400d07947 */ /* 0x000fec0003800000 */
.L_x_226:
        /* <DEDUP_REMOVED lines=13> */
.L_x_233:
        /* <DEDUP_REMOVED lines=21> */
.L_x_237:
[----:B------:R-:W-:Y:S05]  /*8dd0*/  BSYNC B1 ;  /* 0x0000000000017941 */ /* 0x000fea0003800000 */
.L_x_236:
[----:B------:R-:W-:Y:S01]  /*8de0*/  LEA R3, R0, 0x3b800000, 0x17 ;  /* 0x3b80000000037811 */ /* 0x000fe200078eb8ff */
[----:B------:R-:W-:-:S05]  /*8df0*/  IMAD.SHL.U32 R0, R2, 0x100000, RZ ;  /* 0x0010000002007824 */ /* 0x000fca00078e00ff */
[----:B------:R-:W-:-:S07]  /*8e00*/  LOP3.LUT R0, R3, R0, R4, 0xfe, !PT ;  /* 0x0000000003007212 */ /* 0x000fce00078efe04 */
.L_x_235:
[----:B------:R-:W-:Y:S05]  /*8e10*/  BSYNC B0 ;  /* 0x0000000000007941 */ /* 0x000fea0003800000 */
.L_x_234:
[----:B------:R-:W-:-:S04]  /*8e20*/  F2FP.F16.F32.PACK_AB R0, RZ, R0 ;  /* 0x00000000ff00723e */ /* 0x000fc800000000ff */
[----:B------:R-:W-:Y:S01]  /*8e30*/  PRMT R23, R0, 0x7610, R23 ;  /* 0x0000761000177816 */ /* 0x000fe20000000017 */
[----:B------:R-:W-:Y:S06]  /*8e40*/  BRA `(.L_x_219) ;  /* 0x0000000400287947 */ /* 0x000fec0003800000 */
.L_x_232:
        /* <DEDUP_REMOVED lines=21> */
.L_x_241:
[----:B------:R-:W-:Y:S05]  /*8fa0*/  BSYNC B1 ;  /* 0x0000000000017941 */ /* 0x000fea0003800000 */
.L_x_240:
[----:B------:R-:W-:Y:S01]  /*8fb0*/  LEA R3, R0, 0x37800000, 0x17 ;  /* 0x3780000000037811 */ /* 0x000fe200078eb8ff */
[----:B------:R-:W-:-:S05]  /*8fc0*/  IMAD.SHL.U32 R0, R2, 0x200000, RZ ;  /* 0x0020000002007824 */ /* 0x000fca00078e00ff */
[----:B------:R-:W-:-:S07]  /*8fd0*/  LOP3.LUT R0, R3, R0, R4, 0xfe, !PT ;  /* 0x0000000003007212 */ /* 0x000fce00078efe04 */
.L_x_239:
[----:B------:R-:W-:Y:S05]  /*8fe0*/  BSYNC B0 ;  /* 0x0000000000007941 */ /* 0x000fea0003800000 */
.L_x_238:
[----:B------:R-:W-:-:S04]  /*8ff0*/  F2FP.F16.F32.PACK_AB R0, RZ, R0 ;  /* 0x00000000ff00723e */ /* 0x000fc800000000ff */
[----:B------:R-:W-:Y:S01]  /*9000*/  PRMT R23, R0, 0x7610, R23 ;  /* 0x0000761000177816 */ /* 0x000fe20000000017 */
[----:B------:R-:W-:Y:S06]  /*9010*/  BRA `(.L_x_219) ;  /* 0x0000000000b47947 */ /* 0x000fec0003800000 */
.L_x_231:
        /* <DEDUP_REMOVED lines=14> */
.L_x_245:
[----:B------:R-:W-:Y:S05]  /*9100*/  BSYNC B0 ;  /* 0x0000000000007941 */ /* 0x000fea0003800000 */
.L_x_244:
[----:B------:R-:W-:-:S04]  /*9110*/  F2FP.F16.F32.PACK_AB R0, RZ, R0 ;  /* 0x00000000ff00723e */ /* 0x000fc800000000ff */
[----:B------:R-:W-:Y:S01]  /*9120*/  PRMT R23, R0, 0x7610, R23 ;  /* 0x0000761000177816 */ /* 0x000fe20000000017 */
[----:B------:R-:W-:Y:S06]  /*9130*/  BRA `(.L_x_219) ;  /* 0x00000000006c7947 */ /* 0x000fec0003800000 */
.L_x_218:
        /* <DEDUP_REMOVED lines=16> */
.L_x_246:
[----:B------:R-:W-:Y:S01]  /*9240*/  PRMT R23, RZ, 0x7610, R23 ;  /* 0x00007610ff177816 */ /* 0x000fe20000000017 */
[----:B------:R-:W-:Y:S06]  /*9250*/  BRA `(.L_x_219) ;  /* 0x0000000000247947 */ /* 0x000fec0003800000 */
.L_x_243:
[----:B------:R-:W2:Y:S02]  /*9260*/  LDG.E.64 R2, desc[UR36][R2.64] ;  /* 0x0000002402027981 */ /* 0x000ea4000c1e1b00 */
[----:B--2---:R-:W0:Y:S02]  /*9270*/  I2F.U64 R0, R2 ;  /* 0x0000000200007312 */ /* 0x004e240000301000 */
[----:B0-----:R-:W-:-:S04]  /*9280*/  F2FP.F16.F32.PACK_AB R0, RZ, R0 ;  /* 0x00000000ff00723e */ /* 0x001fc800000000ff */
[----:B------:R-:W-:Y:S01]  /*9290*/  PRMT R23, R0, 0x7610, R23 ;  /* 0x0000761000177816 */ /* 0x000fe20000000017 */
[----:B------:R-:W-:Y:S06]  /*92a0*/  BRA `(.L_x_219) ;  /* 0x0000000000107947 */ /* 0x000fec0003800000 */
.L_x_242:
[----:B------:R-:W2:Y:S02]  /*92b0*/  LDG.E R2, desc[UR36][R2.64] ;  /* 0x0000002402027981 */ /* 0x000ea4000c1e1900 */
[----:B--2---:R-:W-:-:S04]  /*92c0*/  I2FP.F32.U32 R0, R2 ;  /* 0x0000000200007245 */ /* 0x004fc80000201000 */
[----:B------:R-:W-:-:S04]  /*92d0*/  F2FP.F16.F32.PACK_AB R0, RZ, R0 ;  /* 0x00000000ff00723e */ /* 0x000fc800000000ff */
[----:B------:R-:W-:-:S07]  /*92e0*/  PRMT R23, R0, 0x7610, R23 ;  /* 0x0000761000177816 */ /* 0x000fce0000000017 */
.L_x_219:
        /* <DEDUP_REMOVED lines=19> */
.L_x_250:
[----:B------:R-:W2:Y:S02]  /*9420*/  LDG.E.U8 R2, desc[UR36][R2.64] ;  /* 0x0000002402027981 */ /* 0x000ea4000c1e1100 */
[----:B--2---:R-:W-:-:S04]  /*9430*/  I2FP.F32.U32 R0, R2 ;  /* 0x0000000200007245 */ /* 0x004fc80000201000 */
[----:B------:R-:W-:Y:S01]  /*9440*/  F2FP.F16.F32.PACK_AB R0, RZ, R0 ;  /* 0x00000000ff00723e */ /* 0x000fe200000000ff */
[----:B------:R-:W-:Y:S06]  /*9450*/  BRA `(.L_x_252) ;  /* 0x0000000c00887947 */ /* 0x000fec0003800000 */
.L_x_249:
        /* <DEDUP_REMOVED lines=10> */
.L_x_254:
[----:B------:R-:W2:Y:S02]  /*9500*/  LDG.E R2, desc[UR36][R2.64] ;  /* 0x0000002402027981 */ /* 0x000ea4000c1e1900 */
[----:B--2---:R-:W-:-:S04]  /*9510*/  I2FP.F32.S32 R0, R2 ;  /* 0x0000000200007245 */ /* 0x004fc80000201400 */
[----:B------:R-:W-:Y:S01]  /*9520*/  F2FP.F16.F32.PACK_AB R0, RZ, R0 ;  /* 0x00000000ff00723e */ /* 0x000fe200000000ff */
[----:B------:R-:W-:Y:S06]  /*9530*/  BRA `(.L_x_252) ;  /* 0x0000000c00507947 */ /* 0x000fec0003800000 */
.L_x_253:
[----:B------:R-:W2:Y:S02]  /*9540*/  LDG.E.U16 R2, desc[UR36][R2.64] ;  /* 0x0000002402027981 */ /* 0x000ea4000c1e1500 */
[----:B--2---:R-:W0:Y:S02]  /*9550*/  I2F.S16 R0, R2 ;  /* 0x0000000200007306 */ /* 0x004e240000101400 */
[----:B0-----:R-:W-:Y:S01]  /*9560*/  F2FP.F16.F32.PACK_AB R0, RZ, R0 ;  /* 0x00000000ff00723e */ /* 0x001fe200000000ff */
[----:B------:R-:W-:Y:S06]  /*9570*/  BRA `(.L_x_252) ;  /* 0x0000000c00407947 */ /* 0x000fec0003800000 */
.L_x_248:
        /* <DEDUP_REMOVED lines=9> */
.L_x_256:
[----:B------:R0:W5:Y:S01]  /*9610*/  LDG.E.U16 R0, desc[UR36][R2.64] ;  /* 0x0000002402007981 */ /* 0x000162000c1e1500 */
[----:B------:R-:W-:Y:S05]  /*9620*/  BRA `(.L_x_252) ;  /* 0x0000000c00147947 */ /* 0x000fea0003800000 */
.L_x_255:
        /* <DEDUP_REMOVED lines=9> */
.L_x_258:
[----:B------:R1:W5:Y:S01]  /*96c0*/  LDG.E.U16 R0, desc[UR36][R2.64] ;  /* 0x0000002402007981 */ /* 0x000362000c1e1500 */
[----:B------:R-:W-:Y:S05]  /*96d0*/  BRA `(.L_x_252) ;  /* 0x0000000800e87947 */ /* 0x000fea0003800000 */
.L_x_257:
        /* <DEDUP_REMOVED lines=8> */
.L_x_247:
        /* <DEDUP_REMOVED lines=13> */
.L_x_261:
        /* <DEDUP_REMOVED lines=8> */
.L_x_260:
        /* <DEDUP_REMOVED lines=28> */
.L_x_263:
        /* <DEDUP_REMOVED lines=15> */
.L_x_262:
[----:B------:R-:W2:Y:S02]  /*9b60*/  LDG.E.U16 R0, desc[UR36][R2.64] ;  /* 0x0000002402007981 */ /* 0x000ea4000c1e1500 */
[----:B--2---:R-:W-:-:S05]  /*9b70*/  IMAD.U32 R0, R0, 0x10000, RZ ;  /* 0x0001000000007824 */ /* 0x004fca00078e00ff */
[----:B------:R-:W-:Y:S01]  /*9b80*/  F2FP.F16.F32.PACK_AB R0, RZ, R0 ;  /* 0x00000000ff00723e */ /* 0x000fe200000000ff */
[----:B------:R-:W-:Y:S06]  /*9b90*/  BRA `(.L_x_252) ;  /* 0x0000000400b87947 */ /* 0x000fec0003800000 */
.L_x_259:
        /* <DEDUP_REMOVED lines=12> */
.L_x_266:
        /* <DEDUP_REMOVED lines=21> */
.L_x_270:
[----:B------:R-:W-:Y:S05]  /*9db0*/  BSYNC B1 ;  /* 0x0000000000017941 */ /* 0x000fea0003800000 */
.L_x_269:
[----:B------:R-:W-:Y:S01]  /*9dc0*/  LEA R3, R0, 0x3b800000, 0x17 ;  /* 0x3b80000000037811 */ /* 0x000fe200078eb8ff */
[----:B------:R-:W-:-:S05]  /*9dd0*/  IMAD.SHL.U32 R0, R2, 0x100000, RZ ;  /* 0x0010000002007824 */ /* 0x000fca00078e00ff */
[----:B------:R-:W-:-:S07]  /*9de0*/  LOP3.LUT R0, R3, R0, R4, 0xfe, !PT ;  /* 0x0000000003007212 */ /* 0x000fce00078efe04 */
.L_x_268:
[----:B------:R-:W-:Y:S05]  /*9df0*/  BSYNC B0 ;  /* 0x0000000000007941 */ /* 0x000fea0003800000 */
.L_x_267:
[----:B------:R-:W-:Y:S01]  /*9e00*/  F2FP.F16.F32.PACK_AB R0, RZ, R0 ;  /* 0x00000000ff00723e */ /* 0x000fe200000000ff */
[----:B------:R-:W-:Y:S06]  /*9e10*/  BRA `(.L_x_252) ;  /* 0x0000000400187947 */ /* 0x000fec0003800000 */
.L_x_265:
        /* <DEDUP_REMOVED lines=21> */
.L_x_274:
[----:B------:R-:W-:Y:S05]  /*9f70*/  BSYNC B1 ;  /* 0x0000000000017941 */ /* 0x000fea0003800000 */
.L_x_273:
[----:B------:R-:W-:Y:S01]  /*9f80*/  LEA R3, R0, 0x37800000, 0x17 ;  /* 0x3780000000037811 */ /* 0x000fe200078eb8ff */
[----:B------:R-:W-:-:S05]  /*9f90*/  IMAD.SHL.U32 R0, R2, 0x200000, RZ ;  /* 0x0020000002007824 */ /* 0x000fca00078e00ff */
[----:B------:R-:W-:-:S07]  /*9fa0*/  LOP3.LUT R0, R3, R0, R4, 0xfe, !PT ;  /* 0x0000000003007212 */ /* 0x000fce00078efe04 */
.L_x_272:
[----:B------:R-:W-:Y:S05]  /*9fb0*/  BSYNC B0 ;  /* 0x0000000000007941 */ /* 0x000fea0003800000 */
.L_x_271:
[----:B------:R-:W-:Y:S01]  /*9fc0*/  F2FP.F16.F32.PACK_AB R0, RZ, R0 ;  /* 0x00000000ff00723e */ /* 0x000fe200000000ff */
[----:B------:R-:W-:Y:S06]  /*9fd0*/  BRA `(.L_x_252) ;  /* 0x0000000000a87947 */ /* 0x000fec0003800000 */
.L_x_264:
        /* <DEDUP_REMOVED lines=14> */
.L_x_278:
[----:B------:R-:W-:Y:S05]  /*a0c0*/  BSYNC B0 ;  /* 0x0000000000007941 */ /* 0x000fea0003800000 */
.L_x_277:
[----:B------:R-:W-:Y:S01]  /*a0d0*/  F2FP.F16.F32.PACK_AB R0, RZ, R0 ;  /* 0x00000000ff00723e */ /* 0x000fe200000000ff */
[----:B------:R-:W-:Y:S06]  /*a0e0*/  BRA `(.L_x_252) ;  /* 0x0000000000647947 */ /* 0x000fec0003800000 */
.L_x_251:
        /* <DEDUP_REMOVED lines=16> */
.L_x_279:
[----:B------:R-:W-:Y:S01]  /*a1f0*/  PRMT R0, RZ, 0x7610, R0 ;  /* 0x00007610ff007816 */ /* 0x000fe20000000000 */
[----:B------:R-:W-:Y:S06]  /*a200*/  BRA `(.L_x_252) ;  /* 0x00000000001c7947 */ /* 0x000fec0003800000 */
.L_x_276:
[----:B------:R-:W2:Y:S02]  /*a210*/  LDG.E.64 R2, desc[UR36][R2.64] ;  /* 0x0000002402027981 */ /* 0x000ea4000c1e1b00 */
[----:B--2---:R-:W0:Y:S02]  /*a220*/  I2F.U64 R0, R2 ;  /* 0x0000000200007312 */ /* 0x004e240000301000 */
[----:B0-----:R-:W-:Y:S01]  /*a230*/  F2FP.F16.F32.PACK_AB R0, RZ, R0 ;  /* 0x00000000ff00723e */ /* 0x001fe200000000ff */
[----:B------:R-:W-:Y:S06]  /*a240*/  BRA `(.L_x_252) ;  /* 0x00000000000c7947 */ /* 0x000fec0003800000 */
.L_x_275:
[----:B------:R-:W2:Y:S02]  /*a250*/  LDG.E R2, desc[UR36][R2.64] ;  /* 0x0000002402027981 */ /* 0x000ea4000c1e1900 */
[----:B--2---:R-:W-:-:S04]  /*a260*/  I2FP.F32.U32 R0, R2 ;  /* 0x0000000200007245 */ /* 0x004fc80000201000 */
[----:B------:R-:W-:-:S07]  /*a270*/  F2FP.F16.F32.PACK_AB R0, RZ, R0 ;  /* 0x00000000ff00723e */ /* 0x000fce00000000ff */
.L_x_252:
[----:B01----:R-:W0:Y:S01]  /*a280*/  LDC.U16 R2, c[0x0][0x4f8] ;  /* 0x00013e00ff027b82 */ /* 0x003e220000000400 */
[----:B-----5:R-:W-:Y:S02]  /*a290*/  HADD2.F32 R22, -RZ, R22.H0_H0 ;  /* 0x20000016ff167230 */ /* 0x020fe40000004100 */
[----:B------:R-:W-:-:S05]  /*a2a0*/  HADD2.F32 R23, -RZ, R23.H0_H0 ;  /* 0x20000017ff177230 */ /* 0x000fca0000004100 */
[----:B------:R-:W1:Y:S08]  /*a2b0*/  LDC.U16 R4, c[0x0][0x4fa] ;  /* 0x00013e80ff047b82 */ /* 0x000e700000000400 */
[----:B------:R-:W2:Y:S01]  /*a2c0*/  LDC.U8 R5, c[0x0][0x508] ;  /* 0x00014200ff057b82 */ /* 0x000ea20000000000 */
[----:B0-----:R-:W-:-:S05]  /*a2d0*/  HADD2.F32 R3, -RZ, R2.H0_H0 ;  /* 0x20000002ff037230 */ /* 0x001fca0000004100 */
[----:B------:R-:W-:Y:S01]  /*a2e0*/  FMUL.FTZ R22, R3, R22 ;  /* 0x0000001603167220 */ /* 0x000fe20000410000 */
[----:B------:R-:W-:Y:S02]  /*a2f0*/  HADD2.F32 R3, -RZ, R0.H0_H0 ;  /* 0x20000000ff037230 */ /* 0x000fe40000004100 */
[----:B-1----:R-:W-:-:S05]  /*a300*/  HADD2.F32 R4, -RZ, R4.H0_H0 ;  /* 0x20000004ff047230 */ /* 0x002fca0000004100 */
[----:B------:R-:W-:Y:S01]  /*a310*/  FMUL.FTZ R23, R4, R23 ;  /* 0x0000001704177220 */ /* 0x000fe20000410000 */
[----:B--2---:R-:W-:-:S04]  /*a320*/  PRMT R2, R5, 0x9910, RZ ;  /* 0x0000991005027816 */ /* 0x004fc800000000ff */
[----:B------:R-:W-:Y:S02]  /*a330*/  F2FP.F16.F32.PACK_AB R22, R23, R22 ;  /* 0x000000161716723e */ /* 0x000fe400000000ff */
        /* <DEDUP_REMOVED lines=21> */
.L_x_283:
[----:B------:R-:W-:-:S06]  /*a490*/  HADD2.F32 R3, -RZ, R3.H0_H0 ;  /* 0x20000003ff037230 */ /* 0x000fcc0000004100 */
[----:B------:R-:W0:Y:S02]  /*a4a0*/  F2I.S64.TRUNC R2, R3 ;  /* 0x0000000300027311 */ /* 0x000e24000020d900 */
[----:B0-----:R0:W-:Y:S01]  /*a4b0*/  STG.E.U8 desc[UR36][R16.64], R2 ;  /* 0x0000000210007986 */ /* 0x0011e2000c101124 */
[----:B------:R-:W-:Y:S05]  /*a4c0*/  BRA `(.L_x_285) ;  /* 0x0000000c00847947 */ /* 0x000fea0003800000 */
.L_x_282:
        /* <DEDUP_REMOVED lines=10> */
.L_x_287:
[----:B------:R-:W-:-:S06]  /*a570*/  HADD2.F32 R3, -RZ, R3.H0_H0 ;  /* 0x20000003ff037230 */ /* 0x000fcc0000004100 */
[----:B------:R-:W0:Y:S02]  /*a580*/  F2I.FTZ.TRUNC.NTZ R3, R3 ;  /* 0x0000000300037305 */ /* 0x000e24000021f100 */
[----:B0-----:R0:W-:Y:S01]  /*a590*/  STG.E desc[UR36][R16.64], R3 ;  /* 0x0000000310007986 */ /* 0x0011e2000c101924 */
[----:B------:R-:W-:Y:S05]  /*a5a0*/  BRA `(.L_x_285) ;  /* 0x0000000c004c7947 */ /* 0x000fea0003800000 */
.L_x_286:
[----:B------:R-:W-:-:S06]  /*a5b0*/  HADD2.F32 R3, -RZ, R3.H0_H0 ;  /* 0x20000003ff037230 */ /* 0x000fcc0000004100 */
[----:B------:R-:W0:Y:S02]  /*a5c0*/  F2I.FTZ.TRUNC.NTZ R3, R3 ;  /* 0x0000000300037305 */ /* 0x000e24000021f100 */
[----:B0-----:R0:W-:Y:S01]  /*a5d0*/  STG.E.U16 desc[UR36][R16.64], R3 ;  /* 0x0000000310007986 */ /* 0x0011e2000c101524 */
[----:B------:R-:W-:Y:S05]  /*a5e0*/  BRA `(.L_x_285) ;  /* 0x0000000c003c7947 */ /* 0x000fea0003800000 */
.L_x_281:
        /* <DEDUP_REMOVED lines=9> */
.L_x_289:
[----:B------:R0:W-:Y:S01]  /*a680*/  STG.E.U16 desc[UR36][R16.64], R3 ;  /* 0x0000000310007986 */ /* 0x0001e2000c101524 */
[----:B------:R-:W-:Y:S05]  /*a690*/  BRA `(.L_x_285) ;  /* 0x0000000c00107947 */ /* 0x000fea0003800000 */
.L_x_288:
        /* <DEDUP_REMOVED lines=10> */
.L_x_291:
[----:B------:R-:W-:-:S05]  /*a740*/  HADD2.F32 R0, -RZ, R3.H0_H0 ;  /* 0x20000003ff007230 */ /* 0x000fca0000004100 */
[----:B------:R-:W-:-:S04]  /*a750*/  F2FP.F16.F32.PACK_AB R0, RZ, R0 ;  /* 0x00000000ff00723e */ /* 0x000fc800000000ff */
[----:B------:R-:W-:-:S05]  /*a760*/  PRMT R0, R0, 0x5410, RZ ;  /* 0x0000541000007816 */ /* 0x000fca00000000ff */
[----:B------:R0:W-:Y:S01]  /*a770*/  STG.E desc[UR36][R16.64], R0 ;  /* 0x0000000010007986 */ /* 0x0001e2000c101924 */
[----:B------:R-:W-:Y:S05]  /*a780*/  BRA `(.L_x_285) ;  /* 0x0000000800d47947 */ /* 0x000fea0003800000 */
.L_x_290:
[----:B------:R-:W-:-:S05]  /*a790*/  HADD2.F32 R2, -RZ, R3.H0_H0 ;  /* 0x20000003ff027230 */ /* 0x000fca0000004100 */
[----:B------:R-:W-:-:S06]  /*a7a0*/  FMUL.FTZ R2, R2, 1 ;  /* 0x3f80000002027820 */ /* 0x000fcc0000410000 */
[----:B------:R-:W0:Y:S02]  /*a7b0*/  F2F.F64.F32 R2, R2 ;  /* 0x0000000200027310 */ /* 0x000e240000201800 */
[----:B0-----:R0:W-:Y:S01]  /*a7c0*/  STG.E.64 desc[UR36][R16.64], R2 ;  /* 0x0000000210007986 */ /* 0x0011e2000c101b24 */
[----:B------:R-:W-:Y:S05]  /*a7d0*/  BRA `(.L_x_285) ;  /* 0x0000000800c07947 */ /* 0x000fea0003800000 */
.L_x_280:
        /* <DEDUP_REMOVED lines=13> */
.L_x_294:
[----:B------:R-:W-:Y:S01]  /*a8b0*/  HADD2.F32 R3, -RZ, R3.H0_H0 ;  /* 0x20000003ff037230 */ /* 0x000fe20000004100 */
[----:B------:R-:W-:-:S04]  /*a8c0*/  CS2R R6, SRZ ;  /* 0x0000000000067805 */ /* 0x000fc8000001ff00 */
[----:B------:R-:W-:-:S04]  /*a8d0*/  FMUL.FTZ R3, R3, 1 ;  /* 0x3f80000003037820 */ /* 0x000fc80000410000 */
[----:B------:R-:W0:Y:S02]  /*a8e0*/  F2F.F64.F32 R4, R3 ;  /* 0x0000000300047310 */ /* 0x000e240000201800 */
[----:B0-----:R0:W-:Y:S01]  /*a8f0*/  STG.E.128 desc[UR36][R16.64], R4 ;  /* 0x0000000410007986 */ /* 0x0011e2000c101d24 */
[----:B------:R-:W-:Y:S05]  /*a900*/  BRA `(.L_x_285) ;  /* 0x0000000800747947 */ /* 0x000fea0003800000 */
.L_x_293:
        /* <DEDUP_REMOVED lines=21> */
.L_x_298:
[----:B------:R-:W-:Y:S05]  /*aa60*/  BSYNC B0 ;  /* 0x0000000000007941 */ /* 0x000fea0003800000 */
.L_x_297:
[----:B------:R-:W-:-:S05]  /*aa70*/  LOP3.LUT R3, R0, R3, RZ, 0xfc, !PT ;  /* 0x0000000300037212 */ /* 0x000fca00078efcff */
[----:B------:R0:W-:Y:S01]  /*aa80*/  STG.E.U8 desc[UR36][R16.64], R3 ;  /* 0x0000000310007986 */ /* 0x0001e2000c101124 */
[----:B------:R-:W-:Y:S05]  /*aa90*/  BRA `(.L_x_285) ;  /* 0x0000000800107947 */ /* 0x000fea0003800000 */
.L_x_296:
        /* <DEDUP_REMOVED lines=13> */
.L_x_300:
[----:B------:R-:W-:Y:S01]  /*ab70*/  IMAD.MOV.U32 R0, RZ, RZ, 0x7f ;  /* 0x0000007fff007424 */ /* 0x000fe200078e00ff */
[----:B------:R-:W-:-:S04]  /*ab80*/  ISETP.GT.U32.AND P0, PT, R2, 0x7f800000, PT ;  /* 0x7f8000000200780c */ /* 0x000fc80003f04070 */
[----:B------:R-:W-:-:S09]  /*ab90*/  SEL R0, R0, 0x7c, P0 ;  /* 0x0000007c00007807 */ /* 0x000fd20000000000 */
.L_x_301:
[----:B------:R-:W-:Y:S05]  /*aba0*/  BSYNC B0 ;  /* 0x0000000000007941 */ /* 0x000fea0003800000 */
.L_x_299:
[----:B------:R-:W-:-:S04]  /*abb0*/  LOP3.LUT R2, R3, 0x80000000, RZ, 0xc0, !PT ;  /* 0x8000000003027812 */ /* 0x000fc800078ec0ff */
[----:B------:R-:W-:-:S04]  /*abc0*/  SHF.R.U32.HI R3, RZ, 0x18, R2 ;  /* 0x00000018ff037819 */ /* 0x000fc80000011602 */
[----:B------:R-:W-:-:S05]  /*abd0*/  LOP3.LUT R3, R0, R3, RZ, 0xfc, !PT ;  /* 0x0000000300037212 */ /* 0x000fca00078efcff */
[----:B------:R0:W-:Y:S01]  /*abe0*/  STG.E.U8 desc[UR36][R16.64], R3 ;  /* 0x0000000310007986 */ /* 0x0001e2000c101124 */
[----:B------:R-:W-:Y:S05]  /*abf0*/  BRA `(.L_x_285) ;  /* 0x0000000400b87947 */ /* 0x000fea0003800000 */
.L_x_295:
[----:B------:R-:W-:-:S05]  /*ac00*/  HADD2.F32 R0, -RZ, R3.H0_H0 ;  /* 0x20000003ff007230 */ /* 0x000fca0000004100 */
[----:B------:R-:W-:-:S05]  /*ac10*/  F2FP.BF16.F32.PACK_AB R0, RZ, R0 ;  /* 0x00000000ff00723e */ /* 0x000fca00000010ff */
[----:B------:R0:W-:Y:S01]  /*ac20*/  STG.E.U16 desc[UR36][R16.64], R0 ;  /* 0x0000000010007986 */ /* 0x0001e2000c101524 */
[----:B------:R-:W-:Y:S05]  /*ac30*/  BRA `(.L_x_285) ;  /* 0x0000000400a87947 */ /* 0x000fea0003800000 */
.L_x_292:
        /* <DEDUP_REMOVED lines=12> */
.L_x_304:
        /* <DEDUP_REMOVED lines=17> */
.L_x_307:
[----:B------:R-:W-:-:S04]  /*ae10*/  LOP3.LUT R2, R3, 0x80000000, RZ, 0xc0, !PT ;  /* 0x8000000003027812 */ /* 0x000fc800078ec0ff */
[----:B------:R-:W-:-:S04]  /*ae20*/  SHF.R.U32.HI R3, RZ, 0x18, R2 ;  /* 0x00000018ff037819 */ /* 0x000fc80000011602 */
[----:B------:R-:W-:-:S04]  /*ae30*/  LOP3.LUT R0, R0, R3, RZ, 0xfc, !PT ;  /* 0x0000000300007212 */ /* 0x000fc800078efcff */
[----:B------:R-:W-:-:S07]  /*ae40*/  PRMT R8, R0, 0x7610, R8 ;  /* 0x0000761000087816 */ /* 0x000fce0000000008 */
.L_x_306:
[----:B------:R-:W-:Y:S05]  /*ae50*/  BSYNC B0 ;  /* 0x0000000000007941 */ /* 0x000fea0003800000 */
.L_x_305:
[----:B------:R0:W-:Y:S01]  /*ae60*/  STG.E.U8 desc[UR36][R16.64], R8 ;  /* 0x0000000810007986 */ /* 0x0001e2000c101124 */
[----:B------:R-:W-:Y:S05]  /*ae70*/  BRA `(.L_x_285) ;  /* 0x0000000400187947 */ /* 0x000fea0003800000 */
.L_x_303:
        /* <DEDUP_REMOVED lines=17> */
.L_x_310:
[----:B------:R-:W-:-:S04]  /*af90*/  LOP3.LUT R2, R3, 0x80000000, RZ, 0xc0, !PT ;  /* 0x8000000003027812 */ /* 0x000fc800078ec0ff */
[----:B------:R-:W-:-:S04]  /*afa0*/  SHF.R.U32.HI R3, RZ, 0x18, R2 ;  /* 0x00000018ff037819 */ /* 0x000fc80000011602 */
[----:B------:R-:W-:-:S04]  /*afb0*/  LOP3.LUT R0, R0, R3, RZ, 0xfc, !PT ;  /* 0x0000000300007212 */ /* 0x000fc800078efcff */
[----:B------:R-:W-:-:S07]  /*afc0*/  PRMT R8, R0, 0x7610, R8 ;  /* 0x0000761000087816 */ /* 0x000fce0000000008 */
.L_x_309:
[----:B------:R-:W-:Y:S05]  /*afd0*/  BSYNC B0 ;  /* 0x0000000000007941 */ /* 0x000fea0003800000 */
.L_x_308:
[----:B------:R3:W-:Y:S01]  /*afe0*/  STG.E.U8 desc[UR36][R16.64], R8 ;  /* 0x0000000810007986 */ /* 0x0007e2000c101124 */
[----:B------:R-:W-:Y:S05]  /*aff0*/  BRA `(.L_x_285) ;  /* 0x0000000000b87947 */ /* 0x000fea0003800000 */
.L_x_302:
        /* <DEDUP_REMOVED lines=22> */
.L_x_284:
[----:B------:R-:W-:Y:S01]  /*b160*/  MOV R0, 0x228 ;  /* 0x0000022800007802 */ /* 0x000fe20000000f00 */
[----:B------:R-:W-:Y:S01]  /*b170*/  ULDC.64 UR4, c[0x4][0x218] ;  /* 0x0100860000047ab9 */ /* 0x000fe20000000a00 */
[----:B------:R-:W-:Y:S01]  /*b180*/  ULDC.64 UR6, c[0x4][0xb8] ;  /* 0x01002e0000067ab9 */ /* 0x000fe20000000a00 */
[----:B------:R-:W-:Y:S01]  /*b190*/  IMAD.U32 R4, RZ, RZ, UR4 ;  /* 0x00000004ff047e24 */ /* 0x000fe2000f8e00ff */
[----:B------:R0:W1:Y:S01]  /*b1a0*/  LDC.64 R2, c[0x4][R0] ;  /* 0x0100000000027b82 */ /* 0x0000620000000a00 */
[----:B------:R-:W-:Y:S01]  /*b1b0*/  IMAD.U32 R5, RZ, RZ, UR5 ;  /* 0x00000005ff057e24 */ /* 0x000fe2000f8e00ff */
[----:B------:R-:W-:Y:S01]  /*b1c0*/  ULDC.64 UR4, c[0x4][0x220] ;  /* 0x0100880000047ab9 */ /* 0x000fe20000000a00 */
[----:B------:R-:W-:Y:S02]  /*b1d0*/  IMAD.U32 R10, RZ, RZ, UR6 ;  /* 0x00000006ff0a7e24 */ /* 0x000fe4000f8e00ff */
[----:B------:R-:W-:Y:S02]  /*b1e0*/  IMAD.U32 R6, RZ, RZ, UR4 ;  /* 0x00000004ff067e24 */ /* 0x000fe4000f8e00ff */
[----:B------:R-:W-:-:S02]  /*b1f0*/  IMAD.U32 R7, RZ, RZ, UR5 ;  /* 0x00000005ff077e24 */ /* 0x000fc4000f8e00ff */
[----:B------:R-:W-:Y:S02]  /*b200*/  IMAD.U32 R11, RZ, RZ, UR7 ;  /* 0x00000007ff0b7e24 */ /* 0x000fe4000f8e00ff */
[----:B------:R-:W-:Y:S02]  /*b210*/  IMAD.MOV.U32 R8, RZ, RZ, 0x65 ;  /* 0x00000065ff087424 */ /* 0x000fe400078e00ff */
[----:B------:R-:W-:Y:S02]  /*b220*/  IMAD.MOV.U32 R12, RZ, RZ, 0x1 ;  /* 0x00000001ff0c7424 */ /* 0x000fe400078e00ff */
[----:B0-----:R-:W-:-:S07]  /*b230*/  IMAD.MOV.U32 R13, RZ, RZ, RZ ;  /* 0x000000ffff0d7224 */ /* 0x001fce00078e00ff */
[----:B------:R-:W-:-:S07]  /*b240*/  LEPC R20, `(.L_x_313) ;  /* 0x000000001014794e */ /* 0x000fce0000000000 */
[----:B-1----:R-:W-:Y:S05]  /*b250*/  CALL.ABS.NOINC R2 ;  /* 0x0000000002007343 */ /* 0x002fea0003c00000 */
.L_x_313:
[----:B------:R-:W-:Y:S05]  /*b260*/  BRA `(.L_x_285) ;  /* 0x00000000001c7947 */ /* 0x000fea0003800000 */
.L_x_312:
[----:B------:R-:W-:-:S06]  /*b270*/  HADD2.F32 R3, -RZ, R3.H0_H0 ;  /* 0x20000003ff037230 */ /* 0x000fcc0000004100 */
[----:B------:R-:W0:Y:S02]  /*b280*/  F2I.U64.TRUNC R2, R3 ;  /* 0x0000000300027311 */ /* 0x000e24000020d800 */
[----:B0-----:R2:W-:Y:S01]  /*b290*/  STG.E.64 desc[UR36][R16.64], R2 ;  /* 0x0000000210007986 */ /* 0x0015e2000c101b24 */
[----:B------:R-:W-:Y:S05]  /*b2a0*/  BRA `(.L_x_285) ;  /* 0x00000000000c7947 */ /* 0x000fea0003800000 */
.L_x_311:
[----:B------:R-:W-:-:S06]  /*b2b0*/  HADD2.F32 R3, -RZ, R3.H0_H0 ;  /* 0x20000003ff037230 */ /* 0x000fcc0000004100 */
[----:B------:R-:W0:Y:S02]  /*b2c0*/  F2I.FTZ.U32.TRUNC.NTZ R3, R3 ;  /* 0x0000000300037305 */ /* 0x000e24000021f000 */
[----:B0-----:R0:W-:Y:S02]  /*b2d0*/  STG.E desc[UR36][R16.64], R3 ;  /* 0x0000000310007986 */ /* 0x0011e4000c101924 */
.L_x_285:
[----:B------:R-:W-:-:S07]  /*b2e0*/  VIADD R19, R19, 0x80 ;  /* 0x0000008013137836 */ /* 0x000fce0000000000 */
.L_x_179:
[----:B------:R-:W-:Y:S05]  /*b2f0*/  BSYNC B6 ;  /* 0x0000000000067941 */ /* 0x000fea0003800000 */
.L_x_178:
        /* <DEDUP_REMOVED lines=384> */
.L_x_316:
        /* <DEDUP_REMOVED lines=23> */
.L_x_320:
[----:B------:R-:W2:Y:S02]  /*cc70*/  LDG.E.U8 R2, desc[UR36][R2.64] ;  /* 0x0000002402027981 */ /* 0x000ea4000c1e1100 */
[----:B--2---:R-:W-:-:S04]  /*cc80*/  I2FP.F32.U32 R0, R2 ;  /* 0x0000000200007245 */ /* 0x004fc80000201000 */
[----:B------:R-:W-:-:S04]  /*cc90*/  F2FP.F16.F32.PACK_AB R0, RZ, R0 ;  /* 0x00000000ff00723e */ /* 0x000fc800000000ff */
[----:B------:R-:W-:Y:S01]  /*cca0*/  PRMT R22, R0, 0x7610, R22 ;  /* 0x0000761000167816 */ /* 0x000fe20000000016 */
[----:B------:R-:W-:Y:S06]  /*ccb0*/  BRA `(.L_x_322) ;  /* 0x0000000c00bc7947 */ /* 0x000fec0003800000 */
.L_x_319:
        /* <DEDUP_REMOVED lines=11> */
.L_x_324:
[----:B------:R-:W2:Y:S02]  /*cd70*/  LDG.E R2, desc[UR36][R2.64] ;  /* 0x0000002402027981 */ /* 0x000ea4000c1e1900 */
[----:B--2---:R-:W-:-:S04]  /*cd80*/  I2FP.F32.S32 R0, R2 ;  /* 0x0000000200007245 */ /* 0x004fc80000201400 */
[----:B------:R-:W-:-:S04]  /*cd90*/  F2FP.F16.F32.PACK_AB R0, RZ, R0 ;  /* 0x00000000ff00723e */ /* 0x000fc800000000ff */
[----:B------:R-:W-:Y:S01]  /*cda0*/  PRMT R22, R0, 0x7610, R22 ;  /* 0x0000761000167816 */ /* 0x000fe20000000016 */
[----:B------:R-:W-:Y:S06]  /*cdb0*/  BRA `(.L_x_322) ;  /* 0x0000000c007c7947 */ /* 0x000fec0003800000 */
.L_x_323:
[----:B------:R-:W2:Y:S02]  /*cdc0*/  LDG.E.U16 R2, desc[UR36][R2.64] ;  /* 0x0000002402027981 */ /* 0x000ea4000c1e1500 */
[----:B--2---:R-:W0:Y:S02]  /*cdd0*/  I2F.S16 R0, R2 ;  /* 0x0000000200007306 */ /* 0x004e240000101400 */
[----:B0-----:R-:W-:-:S04]  /*cde0*/  F2FP.F16.F32.PACK_AB R0, RZ, R0 ;  /* 0x00000000ff00723e */ /* 0x001fc800000000ff */
[----:B------:R-:W-:Y:S01]  /*cdf0*/  PRMT R22, R0, 0x7610, R22 ;  /* 0x0000761000167816 */ /* 0x000fe20000000016 */
[----:B------:R-:W-:Y:S06]  /*ce00*/  BRA `(.L_x_322) ;  /* 0x0000000c00687947 */ /* 0x000fec0003800000 */
.L_x_318:
        /* <DEDUP_REMOVED lines=9> */
.L_x_326:
[----:B------:R1:W5:Y:S01]  /*cea0*/  LDG.E.U16 R22, desc[UR36][R2.64] ;  /* 0x0000002402167981 */ /* 0x000362000c1e1500 */
[----:B------:R-:W-:Y:S05]  /*ceb0*/  BRA `(.L_x_322) ;  /* 0x0000000c003c7947 */ /* 0x000fea0003800000 */
.L_x_325:
        /* <DEDUP_REMOVED lines=9> */
.L_x_328:
[----:B------:R0:W5:Y:S01]  /*cf50*/  LDG.E.U16 R22, desc[UR36][R2.64] ;  /* 0x0000002402167981 */ /* 0x000162000c1e1500 */
[----:B------:R-:W-:Y:S05]  /*cf60*/  BRA `(.L_x_322) ;  /* 0x0000000c00107947 */ /* 0x000fea0003800000 */
.L_x_327:
        /* <DEDUP_REMOVED lines=9> */
.L_x_317:
        /* <DEDUP_REMOVED lines=14> */
.L_x_331:
        /* <DEDUP_REMOVED lines=9> */
.L_x_330:
        /* <DEDUP_REMOVED lines=28> */
.L_x_333:
        /* <DEDUP_REMOVED lines=15> */
.L_x_332:
[----:B------:R-:W2:Y:S02]  /*d420*/  LDG.E.U16 R0, desc[UR36][R2.64] ;  /* 0x0000002402007981 */ /* 0x000ea4000c1e1500 */
[----:B--2---:R-:W-:-:S05]  /*d430*/  IMAD.U32 R0, R0, 0x10000, RZ ;  /* 0x0001000000007824 */ /* 0x004fca00078e00ff */
[----:B------:R-:W-:-:S04]  /*d440*/  F2FP.F16.F32.PACK_AB R0, RZ, R0 ;  /* 0x00000000ff00723e */ /* 0x000fc800000000ff */
[----:B------:R-:W-:Y:S01]  /*d450*/  PRMT R22, R0, 0x7610, R22 ;  /* 0x0000761000167816 */ /* 0x000fe20000000016 */
[----:B------:R-:W-:Y:S06]  /*d460*/  BRA `(.L_x_322) ;  /* 0x0000000400d07947 */ /* 0x000fec0003800000 */
.L_x_329:
        /* <DEDUP_REMOVED lines=13> */
.L_x_336:
        /* <DEDUP_REMOVED lines=21> */
.L_x_340:
[----:B------:R-:W-:Y:S05]  /*d690*/  BSYNC B1 ;  /* 0x0000000000017941 */ /* 0x000fea0003800000 */
.L_x_339:
[----:B------:R-:W-:Y:S01]  /*d6a0*/  LEA R3, R0, 0x3b800000, 0x17 ;  /* 0x3b80000000037811 */ /* 0x000fe200078eb8ff */
[----:B------:R-:W-:-:S05]  /*d6b0*/  IMAD.SHL.U32 R0, R2, 0x100000, RZ ;  /* 0x0010000002007824 */ /* 0x000fca00078e00ff */
[----:B------:R-:W-:-:S07]  /*d6c0*/  LOP3.LUT R0, R3, R0, R4, 0xfe, !PT ;  /* 0x0000000003007212 */ /* 0x000fce00078efe04 */
.L_x_338:
[----:B------:R-:W-:Y:S05]  /*d6d0*/  BSYNC B0 ;  /* 0x0000000000007941 */ /* 0x000fea0003800000 */
.L_x_337:
[----:B------:R-:W-:-:S04]  /*d6e0*/  F2FP.F16.F32.PACK_AB R0, RZ, R0 ;  /* 0x00000000ff00723e */ /* 0x000fc800000000ff */
[----:B------:R-:W-:Y:S01]  /*d6f0*/  PRMT R22, R0, 0x7610, R22 ;  /* 0x0000761000167816 */ /* 0x000fe20000000016 */
[----:B------:R-:W-:Y:S06]  /*d700*/  BRA `(.L_x_322) ;  /* 0x0000000400287947 */ /* 0x000fec0003800000 */
.L_x_335:
        /* <DEDUP_REMOVED lines=21> */
.L_x_344:
[----:B------:R-:W-:Y:S05]  /*d860*/  BSYNC B1 ;  /* 0x0000000000017941 */ /* 0x000fea0003800000 */
.L_x_343:
[----:B------:R-:W-:Y:S01]  /*d870*/  LEA R3, R0, 0x37800000, 0x17 ;  /* 0x3780000000037811 */ /* 0x000fe200078eb8ff */
[----:B------:R-:W-:-:S05]  /*d880*/  IMAD.SHL.U32 R0, R2, 0x200000, RZ ;  /* 0x0020000002007824 */ /* 0x000fca00078e00ff */
[----:B------:R-:W-:-:S07]  /*d890*/  LOP3.LUT R0, R3, R0, R4, 0xfe, !PT ;  /* 0x0000000003007212 */ /* 0x000fce00078efe04 */
.L_x_342:
[----:B------:R-:W-:Y:S05]  /*d8a0*/  BSYNC B0 ;  /* 0x0000000000007941 */ /* 0x000fea0003800000 */
.L_x_341:
[----:B------:R-:W-:-:S04]  /*d8b0*/  F2FP.F16.F32.PACK_AB R0, RZ, R0 ;  /* 0x00000000ff00723e */ /* 0x000fc800000000ff */
[----:B------:R-:W-:Y:S01]  /*d8c0*/  PRMT R22, R0, 0x7610, R22 ;  /* 0x0000761000167816 */ /* 0x000fe20000000016 */
[----:B------:R-:W-:Y:S06]  /*d8d0*/  BRA `(.L_x_322) ;  /* 0x0000000000b47947 */ /* 0x000fec0003800000 */
.L_x_334:
        /* <DEDUP_REMOVED lines=14> */
.L_x_348:
[----:B------:R-:W-:Y:S05]  /*d9c0*/  BSYNC B0 ;  /* 0x0000000000007941 */ /* 0x000fea0003800000 */
.L_x_347:
[----:B------:R-:W-:-:S04]  /*d9d0*/  F2FP.F16.F32.PACK_AB R0, RZ, R0 ;  /* 0x00000000ff00723e */ /* 0x000fc800000000ff */
[----:B------:R-:W-:Y:S01]  /*d9e0*/  PRMT R22, R0, 0x7610, R22 ;  /* 0x0000761000167816 */ /* 0x000fe20000000016 */
[----:B------:R-:W-:Y:S06]  /*d9f0*/  BRA `(.L_x_322) ;  /* 0x00000000006c7947 */ /* 0x000fec0003800000 */
.L_x_321:
        /* <DEDUP_REMOVED lines=16> */
.L_x_349:
[----:B------:R-:W-:Y:S01]  /*db00*/  PRMT R22, RZ, 0x7610, R22 ;  /* 0x00007610ff167816 */ /* 0x000fe20000000016 */
[----:B------:R-:W-:Y:S06]  /*db10*/  BRA `(.L_x_322) ;  /* 0x0000000000247947 */ /* 0x000fec0003800000 */
.L_x_346:
[----:B------:R-:W2:Y:S02]  /*db20*/  LDG.E.64 R2, desc[UR36][R2.64] ;  /* 0x0000002402027981 */ /* 0x000ea4000c1e1b00 */
[----:B--2---:R-:W0:Y:S02]  /*db30*/  I2F.U64 R0, R2 ;  /* 0x0000000200007312 */ /* 0x004e240000301000 */
[----:B0-----:R-:W-:-:S04]  /*db40*/  F2FP.F16.F32.PACK_AB R0, RZ, R0 ;  /* 0x00000000ff00723e */ /* 0x001fc800000000ff */
[----:B------:R-:W-:Y:S01]  /*db50*/  PRMT R22, R0, 0x7610, R22 ;  /* 0x0000761000167816 */ /* 0x000fe20000000016 */
[----:B------:R-:W-:Y:S06]  /*db60*/  BRA `(.L_x_322) ;  /* 0x0000000000107947 */ /* 0x000fec0003800000 */
.L_x_345:
[----:B------:R-:W2:Y:S02]  /*db70*/  LDG.E R2, desc[UR36][R2.64] ;  /* 0x0000002402027981 */ /* 0x000ea4000c1e1900 */
[----:B--2---:R-:W-:-:S04]  /*db80*/  I2FP.F32.U32 R0, R2 ;  /* 0x0000000200007245 */ /* 0x004fc80000201000 */
[----:B------:R-:W-:-:S04]  /*db90*/  F2FP.F16.F32.PACK_AB R0, RZ, R0 ;  /* 0x00000000ff00723e */ /* 0x000fc800000000ff */
[----:B------:R-:W-:-:S07]  /*dba0*/  PRMT R22, R0, 0x7610, R22 ;  /* 0x0000761000167816 */ /* 0x000fce0000000016 */
.L_x_322:
        /* <DEDUP_REMOVED lines=20> */
.L_x_353:
[----:B------:R-:W2:Y:S02]  /*dcf0*/  LDG.E.U8 R2, desc[UR36][R2.64] ;  /* 0x0000002402027981 */ /* 0x000ea4000c1e1100 */
[----:B--2---:R-:W-:-:S04]  /*dd00*/  I2FP.F32.U32 R0, R2 ;  /* 0x0000000200007245 */ /* 0x004fc80000201000 */
[----:B------:R-:W-:-:S04]  /*dd10*/  F2FP.F16.F32.PACK_AB R0, RZ, R0 ;  /* 0x00000000ff00723e */ /* 0x000fc800000000ff */
[----:B------:R-:W-:Y:S01]  /*dd20*/  PRMT R23, R0, 0x7610, R23 ;  /* 0x0000761000177816 */ /* 0x000fe20000000017 */
[----:B------:R-:W-:Y:S06]  /*dd30*/  BRA `(.L_x_355) ;  /* 0x0000000c00bc7947 */ /* 0x000fec0003800000 */
.L_x_352:
        /* <DEDUP_REMOVED lines=11> */
.L_x_357:
[----:B------:R-:W2:Y:S02]  /*ddf0*/  LDG.E R2, desc[UR36][R2.64] ;  /* 0x0000002402027981 */ /* 0x000ea4000c1e1900 */
[----:B--2---:R-:W-:-:S04]  /*de00*/  I2FP.F32.S32 R0, R2 ;  /* 0x0000000200007245 */ /* 0x004fc80000201400 */
[----:B------:R-:W-:-:S04]  /*de10*/  F2FP.F16.F32.PACK_AB R0, RZ, R0 ;  /* 0x00000000ff00723e */ /* 0x000fc800000000ff */
[----:B------:R-:W-:Y:S01]  /*de20*/  PRMT R23, R0, 0x7610, R23 ;  /* 0x0000761000177816 */ /* 0x000fe20000000017 */
[----:B------:R-:W-:Y:S06]  /*de30*/  BRA `(.L_x_355) ;  /* 0x0000000c007c7947 */ /* 0x000fec0003800000 */
.L_x_356:
[----:B------:R-:W2:Y:S02]  /*de40*/  LDG.E.U16 R2, desc[UR36][R2.64] ;  /* 0x0000002402027981 */ /* 0x000ea4000c1e1500 */
[----:B--2---:R-:W0:Y:S02]  /*de50*/  I2F.S16 R0, R2 ;  /* 0x0000000200007306 */ /* 0x004e240000101400 */
[----:B0-----:R-:W-:-:S04]  /*de60*/  F2FP.F16.F32.PACK_AB R0, RZ, R0 ;  /* 0x00000000ff00723e */ /* 0x001fc800000000ff */
[----:B------:R-:W-:Y:S01]  /*de70*/  PRMT R23, R0, 0x7610, R23 ;  /* 0x0000761000177816 */ /* 0x000fe20000000017 */
[----:B------:R-:W-:Y:S06]  /*de80*/  BRA `(.L_x_355) ;  /* 0x0000000c00687947 */ /* 0x000fec0003800000 */
.L_x_351:
        /* <DEDUP_REMOVED lines=9> */
.L_x_359:
[----:B------:R1:W5:Y:S01]  /*df20*/  LDG.E.U16 R23, desc[UR36][R2.64] ;  /* 0x0000002402177981 */ /* 0x000362000c1e1500 */
[----:B------:R-:W-:Y:S05]  /*df30*/  BRA `(.L_x_355) ;  /* 0x0000000c003c7947 */ /* 0x000fea0003800000 */
.L_x_358:
        /* <DEDUP_REMOVED lines=9> */
.L_x_361:
[----:B------:R0:W5:Y:S01]  /*dfd0*/  LDG.E.U16 R23, desc[UR36][R2.64] ;  /* 0x0000002402177981 */ /* 0x000162000c1e1500 */
[----:B------:R-:W-:Y:S05]  /*dfe0*/  BRA `(.L_x_355) ;  /* 0x0000000c00107947 */ /* 0x000fea0003800000 */
.L_x_360:
        /* <DEDUP_REMOVED lines=9> */
.L_x_350:
        /* <DEDUP_REMOVED lines=14> */
.L_x_364:
        /* <DEDUP_REMOVED lines=9> */
.L_x_363:
        /* <DEDUP_REMOVED lines=28> */
.L_x_366:
        /* <DEDUP_REMOVED lines=15> */
.L_x_365:
[----:B------:R-:W2:Y:S02]  /*e4a0*/  LDG.E.U16 R0, desc[UR36][R2.64] ;  /* 0x0000002402007981 */ /* 0x000ea4000c1e1500 */
[----:B--2---:R-:W-:-:S05]  /*e4b0*/  IMAD.U32 R0, R0, 0x10000, RZ ;  /* 0x0001000000007824 */ /* 0x004fca00078e00ff */
[----:B------:R-:W-:-:S04]  /*e4c0*/  F2FP.F16.F32.PACK_AB R0, RZ, R0 ;  /* 0x00000000ff00723e */ /* 0x000fc800000000ff */
[----:B------:R-:W-:Y:S01]  /*e4d0*/  PRMT R23, R0, 0x7610, R23 ;  /* 0x0000761000177816 */ /* 0x000fe20000000017 */
[----:B------:R-:W-:Y:S06]  /*e4e0*/  BRA `(.L_x_355) ;  /* 0x0000000400d07947 */ /* 0x000fec0003800000 */
.L_x_362:
        /* <DEDUP_REMOVED lines=13> */
.L_x_369:
        /* <DEDUP_REMOVED lines=21> */
.L_x_373:
[----:B------:R-:W-:Y:S05]  /*e710*/  BSYNC B1 ;  /* 0x0000000000017941 */ /* 0x000fea0003800000 */
.L_x_372:
[----:B------:R-:W-:Y:S01]  /*e720*/  LEA R3, R0, 0x3b800000, 0x17 ;  /* 0x3b80000000037811 */ /* 0x000fe200078eb8ff */
[----:B------:R-:W-:-:S05]  /*e730*/  IMAD.SHL.U32 R0, R2, 0x100000, RZ ;  /* 0x0010000002007824 */ /* 0x000fca00078e00ff */
[----:B------:R-:W-:-:S07]  /*e740*/  LOP3.LUT R0, R3, R0, R4, 0xfe, !PT ;  /* 0x0000000003007212 */ /* 0x000fce00078efe04 */
.L_x_371:
[----:B------:R-:W-:Y:S05]  /*e750*/  BSYNC B0 ;  /* 0x0000000000007941 */ /* 0x000fea0003800000 */
.L_x_370:
[----:B------:R-:W-:-:S04]  /*e760*/  F2FP.F16.F32.PACK_AB R0, RZ, R0 ;  /* 0x00000000ff00723e */ /* 0x000fc800000000ff */
[----:B------:R-:W-:Y:S01]  /*e770*/  PRMT R23, R0, 0x7610, R23 ;  /* 0x0000761000177816 */ /* 0x000fe20000000017 */
[----:B------:R-:W-:Y:S06]  /*e780*/  BRA `(.L_x_355) ;  /* 0x0000000400287947 */ /* 0x000fec0003800000 */
.L_x_368:
        /* <DEDUP_REMOVED lines=21> */
.L_x_377:
[----:B------:R-:W-:Y:S05]  /*e8e0*/  BSYNC B1 ;  /* 0x0000000000017941 */ /* 0x000fea0003800000 */
.L_x_376:
[----:B------:R-:W-:Y:S01]  /*e8f0*/  LEA R3, R0, 0x37800000, 0x17 ;  /* 0x3780000000037811 */ /* 0x000fe200078eb8ff */
[----:B------:R-:W-:-:S05]  /*e900*/  IMAD.SHL.U32 R0, R2, 0x200000, RZ ;  /* 0x0020000002007824 */ /* 0x000fca00078e00ff */
[----:B------:R-:W-:-:S07]  /*e910*/  LOP3.LUT R0, R3, R0, R4, 0xfe, !PT ;  /* 0x0000000003007212 */ /* 0x000fce00078efe04 */
.L_x_375:
[----:B------:R-:W-:Y:S05]  /*e920*/  BSYNC B0 ;  /* 0x0000000000007941 */ /* 0x000fea0003800000 */
.L_x_374:
[----:B------:R-:W-:-:S04]  /*e930*/  F2FP.F16.F32.PACK_AB R0, RZ, R0 ;  /* 0x00000000ff00723e */ /* 0x000fc800000000ff */
[----:B------:R-:W-:Y:S01]  /*e940*/  PRMT R23, R0, 0x7610, R23 ;  /* 0x0000761000177816 */ /* 0x000fe20000000017 */
[----:B------:R-:W-:Y:S06]  /*e950*/  BRA `(.L_x_355) ;  /* 0x0000000000b47947 */ /* 0x000fec0003800000 */
.L_x_367:
        /* <DEDUP_REMOVED lines=14> */
.L_x_381:
[----:B------:R-:W-:Y:S05]  /*ea40*/  BSYNC B0 ;  /* 0x0000000000007941 */ /* 0x000fea0003800000 */
.L_x_380:
[----:B------:R-:W-:-:S04]  /*ea50*/  F2FP.F16.F32.PACK_AB R0, RZ, R0 ;  /* 0x00000000ff00723e */ /* 0x000fc800000000ff */
[----:B------:R-:W-:Y:S01]  /*ea60*/  PRMT R23, R0, 0x7610, R23 ;  /* 0x0000761000177816 */ /* 0x000fe20000000017 */
[----:B------:R-:W-:Y:S06]  /*ea70*/  BRA `(.L_x_355) ;  /* 0x00000000006c7947 */ /* 0x000fec0003800000 */
.L_x_354:
        /* <DEDUP_REMOVED lines=16> */
.L_x_382:
[----:B------:R-:W-:Y:S01]  /*eb80*/  PRMT R23, RZ, 0x7610, R23 ;  /* 0x00007610ff177816 */ /* 0x000fe20000000017 */
[----:B------:R-:W-:Y:S06]  /*eb90*/  BRA `(.L_x_355) ;  /* 0x0000000000247947 */ /* 0x000fec0003800000 */
.L_x_379:
[----:B------:R-:W2:Y:S02]  /*eba0*/  LDG.E.64 R2, desc[UR36][R2.64] ;  /* 0x0000002402027981 */ /* 0x000ea4000c1e1b00 */
[----:B--2---:R-:W0:Y:S02]  /*ebb0*/  I2F.U64 R0, R2 ;  /* 0x0000000200007312 */ /* 0x004e240000301000 */
[----:B0-----:R-:W-:-:S04]  /*ebc0*/  F2FP.F16.F32.PACK_AB R0, RZ, R0 ;  /* 0x00000000ff00723e */ /* 0x001fc800000000ff */
[----:B------:R-:W-:Y:S01]  /*ebd0*/  PRMT R23, R0, 0x7610, R23 ;  /* 0x0000761000177816 */ /* 0x000fe20000000017 */
[----:B------:R-:W-:Y:S06]  /*ebe0*/  BRA `(.L_x_355) ;  /* 0x0000000000107947 */ /* 0x000fec0003800000 */
.L_x_378:
[----:B------:R-:W2:Y:S02]  /*ebf0*/  LDG.E R2, desc[UR36][R2.64] ;  /* 0x0000002402027981 */ /* 0x000ea4000c1e1900 */
[----:B--2---:R-:W-:-:S04]  /*ec00*/  I2FP.F32.U32 R0, R2 ;  /* 0x0000000200007245 */ /* 0x004fc80000201000 */
[----:B------:R-:W-:-:S04]  /*ec10*/  F2FP.F16.F32.PACK_AB R0, RZ, R0 ;  /* 0x00000000ff00723e */ /* 0x000fc800000000ff */
[----:B------:R-:W-:-:S07]  /*ec20*/  PRMT R23, R0, 0x7610, R23 ;  /* 0x0000761000177816 */ /* 0x000fce0000000017 */
.L_x_355:
        /* <DEDUP_REMOVED lines=19> */
.L_x_386:
[----:B------:R-:W2:Y:S02]  /*ed60*/  LDG.E.U8 R2, desc[UR36][R2.64] ;  /* 0x0000002402027981 */ /* 0x000ea4000c1e1100 */
[----:B--2---:R-:W-:-:S04]  /*ed70*/  I2FP.F32.U32 R0, R2 ;  /* 0x0000000200007245 */ /* 0x004fc80000201000 */
[----:B------:R-:W-:Y:S01]  /*ed80*/  F2FP.F16.F32.PACK_AB R0, RZ, R0 ;  /* 0x00000000ff00723e */ /* 0x000fe200000000ff */
[----:B------:R-:W-:Y:S06]  /*ed90*/  BRA `(.L_x_388) ;  /* 0x0000000c00887947 */ /* 0x000fec0003800000 */
.L_x_385:
        /* <DEDUP_REMOVED lines=10> */
.L_x_390:
[----:B------:R-:W2:Y:S02]  /*ee40*/  LDG.E R2, desc[UR36][R2.64] ;  /* 0x0000002402027981 */ /* 0x000ea4000c1e1900 */
[----:B--2---:R-:W-:-:S04]  /*ee50*/  I2FP.F32.S32 R0, R2 ;  /* 0x0000000200007245 */ /* 0x004fc80000201400 */
[----:B------:R-:W-:Y:S01]  /*ee60*/  F2FP.F16.F32.PACK_AB R0, RZ, R0 ;  /* 0x00000000ff00723e */ /* 0x000fe200000000ff */
[----:B------:R-:W-:Y:S06]  /*ee70*/  BRA `(.L_x_388) ;  /* 0x0000000c00507947 */ /* 0x000fec0003800000 */
.L_x_389:
[----:B------:R-:W2:Y:S02]  /*ee80*/  LDG.E.U16 R2, desc[UR36][R2.64] ;  /* 0x0000002402027981 */ /* 0x000ea4000c1e1500 */
[----:B--2---:R-:W0:Y:S02]  /*ee90*/  I2F.S16 R0, R2 ;  /* 0x0000000200007306 */ /* 0x004e240000101400 */
[----:B0-----:R-:W-:Y:S01]  /*eea0*/  F2FP.F16.F32.PACK_AB R0, RZ, R0 ;  /* 0x00000000ff00723e */ /* 0x001fe200000000ff */
[----:B------:R-:W-:Y:S06]  /*eeb0*/  BRA `(.L_x_388) ;  /* 0x0000000c00407947 */ /* 0x000fec0003800000 */
.L_x_384:
        /* <DEDUP_REMOVED lines=9> */
.L_x_392:
[----:B------:R0:W5:Y:S01]  /*ef50*/  LDG.E.U16 R0, desc[UR36][R2.64] ;  /* 0x0000002402007981 */ /* 0x000162000c1e1500 */
[----:B------:R-:W-:Y:S05]  /*ef60*/  BRA `(.L_x_388) ;  /* 0x0000000c00147947 */ /* 0x000fea0003800000 */
.L_x_391:
        /* <DEDUP_REMOVED lines=9> */
.L_x_394:
[----:B------:R1:W5:Y:S01]  /*f000*/  LDG.E.U16 R0, desc[UR36][R2.64] ;  /* 0x0000002402007981 */ /* 0x000362000c1e1500 */
[----:B------:R-:W-:Y:S05]  /*f010*/  BRA `(.L_x_388) ;  /* 0x0000000800e87947 */ /* 0x000fea0003800000 */
.L_x_393:
        /* <DEDUP_REMOVED lines=8> */
.L_x_383:
        /* <DEDUP_REMOVED lines=13> */
.L_x_397:
        /* <DEDUP_REMOVED lines=8> */
.L_x_396:
        /* <DEDUP_REMOVED lines=28> */
.L_x_399:
        /* <DEDUP_REMOVED lines=15> */
.L_x_398:
[----:B------:R-:W2:Y:S02]  /*f4a0*/  LDG.E.U16 R0, desc[UR36][R2.64] ;  /* 0x0000002402007981 */ /* 0x000ea4000c1e1500 */
[----:B--2---:R-:W-:-:S05]  /*f4b0*/  IMAD.U32 R0, R0, 0x10000, RZ ;  /* 0x0001000000007824 */ /* 0x004fca00078e00ff */
[----:B------:R-:W-:Y:S01]  /*f4c0*/  F2FP.F16.F32.PACK_AB R0, RZ, R0 ;  /* 0x00000000ff00723e */ /* 0x000fe200000000ff */
[----:B------:R-:W-:Y:S06]  /*f4d0*/  BRA `(.L_x_388) ;  /* 0x0000000400b87947 */ /* 0x000fec0003800000 */
.L_x_395:
        /* <DEDUP_REMOVED lines=12> */
.L_x_402:
        /* <DEDUP_REMOVED lines=21> */
.L_x_406:
[----:B------:R-:W-:Y:S05]  /*f6f0*/  BSYNC B1 ;  /* 0x0000000000017941 */ /* 0x000fea0003800000 */
.L_x_405:
[----:B------:R-:W-:Y:S01]  /*f700*/  LEA R3, R0, 0x3b800000, 0x17 ;  /* 0x3b80000000037811 */ /* 0x000fe200078eb8ff */
[----:B------:R-:W-:-:S05]  /*f710*/  IMAD.SHL.U32 R0, R2, 0x100000, RZ ;  /* 0x0010000002007824 */ /* 0x000fca00078e00ff */
[----:B------:R-:W-:-:S07]  /*f720*/  LOP3.LUT R0, R3, R0, R4, 0xfe, !PT ;  /* 0x0000000003007212 */ /* 0x000fce00078efe04 */
.L_x_404:
[----:B------:R-:W-:Y:S05]  /*f730*/  BSYNC B0 ;  /* 0x0000000000007941 */ /* 0x000fea0003800000 */
.L_x_403:
[----:B------:R-:W-:Y:S01]  /*f740*/  F2FP.F16.F32.PACK_AB R0, RZ, R0 ;  /* 0x00000000ff00723e */ /* 0x000fe200000000ff */
[----:B------:R-:W-:Y:S06]  /*f750*/  BRA `(.L_x_388) ;  /* 0x0000000400187947 */ /* 0x000fec0003800000 */
.L_x_401:
        /* <DEDUP_REMOVED lines=21> */
.L_x_410:
[----:B------:R-:W-:Y:S05]  /*f8b0*/  BSYNC B1 ;  /* 0x0000000000017941 */ /* 0x000fea0003800000 */
.L_x_409:
[----:B------:R-:W-:Y:S01]  /*f8c0*/  LEA R3, R0, 0x37800000, 0x17 ;  /* 0x3780000000037811 */ /* 0x000fe200078eb8ff */
[----:B------:R-:W-:-:S05]  /*f8d0*/  IMAD.SHL.U32 R0, R2, 0x200000, RZ ;  /* 0x0020000002007824 */ /* 0x000fca00078e00ff */
[----:B------:R-:W-:-:S07]  /*f8e0*/  LOP3.LUT R0, R3, R0, R4, 0xfe, !PT ;  /* 0x0000000003007212 */ /* 0x000fce00078efe04 */
.L_x_408:
[----:B------:R-:W-:Y:S05]  /*f8f0*/  BSYNC B0 ;  /* 0x0000000000007941 */ /* 0x000fea0003800000 */
.L_x_407:
[----:B------:R-:W-:Y:S01]  /*f900*/  F2FP.F16.F32.PACK_AB R0, RZ, R0 ;  /* 0x00000000ff00723e */ /* 0x000fe200000000ff */
[----:B------:R-:W-:Y:S06]  /*f910*/  BRA `(.L_x_388) ;  /* 0x0000000000a87947 */ /* 0x000fec0003800000 */
.L_x_400:
        /* <DEDUP_REMOVED lines=14> */
.L_x_414:
[----:B------:R-:W-:Y:S05]  /*fa00*/  BSYNC B0 ;  /* 0x0000000000007941 */ /* 0x000fea0003800000 */
.L_x_413:
[----:B------:R-:W-:Y:S01]  /*fa10*/  F2FP.F16.F32.PACK_AB R0, RZ, R0 ;  /* 0x00000000ff00723e */ /* 0x000fe200000000ff */
[----:B------:R-:W-:Y:S06]  /*fa20*/  BRA `(.L_x_388) ;  /* 0x0000000000647947 */ /* 0x000fec0003800000 */
.L_x_387:
        /* <DEDUP_REMOVED lines=16> */
.L_x_415:
[----:B------:R-:W-:Y:S01]  /*fb30*/  PRMT R0, RZ, 0x7610, R0 ;  /* 0x00007610ff007816 */ /* 0x000fe20000000000 */
[----:B------:R-:W-:Y:S06]  /*fb40*/  BRA `(.L_x_388) ;  /* 0x00000000001c7947 */ /* 0x000fec0003800000 */
.L_x_412:
[----:B------:R-:W2:Y:S02]  /*fb50*/  LDG.E.64 R2, desc[UR36][R2.64] ;  /* 0x0000002402027981 */ /* 0x000ea4000c1e1b00 */
[----:B--2---:R-:W0:Y:S02]  /*fb60*/  I2F.U64 R0, R2 ;  /* 0x0000000200007312 */ /* 0x004e240000301000 */
[----:B0-----:R-:W-:Y:S01]  /*fb70*/  F2FP.F16.F32.PACK_AB R0, RZ, R0 ;  /* 0x00000000ff00723e */ /* 0x001fe200000000ff */
[----:B------:R-:W-:Y:S06]  /*fb80*/  BRA `(.L_x_388) ;  /* 0x00000000000c7947 */ /* 0x000fec0003800000 */
.L_x_411:
[----:B------:R-:W2:Y:S02]  /*fb90*/  LDG.E R2, desc[UR36][R2.64] ;  /* 0x0000002402027981 */ /* 0x000ea4000c1e1900 */
[----:B--2---:R-:W-:-:S04]  /*fba0*/  I2FP.F32.U32 R0, R2 ;  /* 0x0000000200007245 */ /* 0x004fc80000201000 */
[----:B------:R-:W-:-:S07]  /*fbb0*/  F2FP.F16.F32.PACK_AB R0, RZ, R0 ;  /* 0x00000000ff00723e */ /* 0x000fce00000000ff */
.L_x_388:
        /* <DEDUP_REMOVED lines=33> */
.L_x_419:
[----:B------:R-:W-:-:S06]  /*fdd0*/  HADD2.F32 R3, -RZ, R3.H0_H0 ;  /* 0x20000003ff037230 */ /* 0x000fcc0000004100 */
[----:B------:R-:W0:Y:S02]  /*fde0*/  F2I.S64.TRUNC R2, R3 ;  /* 0x0000000300027311 */ /* 0x000e24000020d900 */
[----:B0-----:R0:W-:Y:S01]  /*fdf0*/  STG.E.U8 desc[UR36][R16.64], R2 ;  /* 0x0000000210007986 */ /* 0x0011e2000c101124 */
[----:B------:R-:W-:Y:S05]  /*fe00*/  BRA `(.L_x_421) ;  /* 0x0000000c00847947 */ /* 0x000fea0003800000 */
.L_x_418:
        /* <DEDUP_REMOVED lines=10> */
.L_x_423:
[----:B------:R-:W-:-:S06]  /*feb0*/  HADD2.F32 R3, -RZ, R3.H0_H0 ;  /* 0x20000003ff037230 */ /* 0x000fcc0000004100 */
[----:B------:R-:W0:Y:S02]  /*fec0*/  F2I.FTZ.TRUNC.NTZ R3, R3 ;  /* 0x0000000300037305 */ /* 0x000e24000021f100 */
[----:B0-----:R0:W-:Y:S01]  /*fed0*/  STG.E desc[UR36][R16.64], R3 ;  /* 0x0000000310007986 */ /* 0x0011e2000c101924 */
[----:B------:R-:W-:Y:S05]  /*fee0*/  BRA `(.L_x_421) ;  /* 0x0000000c004c7947 */ /* 0x000fea0003800000 */
.L_x_422:
[----:B------:R-:W-:-:S06]  /*fef0*/  HADD2.F32 R3, -RZ, R3.H0_H0 ;  /* 0x20000003ff037230 */ /* 0x000fcc0000004100 */
[----:B------:R-:W0:Y:S02]  /*ff00*/  F2I.FTZ.TRUNC.NTZ R3, R3 ;  /* 0x0000000300037305 */ /* 0x000e24000021f100 */
[----:B0-----:R0:W-:Y:S01]  /*ff10*/  STG.E.U16 desc[UR36][R16.64], R3 ;  /* 0x0000000310007986 */ /* 0x0011e2000c101524 */
[----:B------:R-:W-:Y:S05]  /*ff20*/  BRA `(.L_x_421) ;  /* 0x0000000c003c7947 */ /* 0x000fea0003800000 */
.L_x_417:
        /* <DEDUP_REMOVED lines=9> */
.L_x_425:
[----:B------:R0:W-:Y:S01]  /*ffc0*/  STG.E.U16 desc[UR36][R16.64], R3 ;  /* 0x0000000310007986 */ /* 0x0001e2000c101524 */
[----:B------:R-:W-:Y:S05]  /*ffd0*/  BRA `(.L_x_421) ;  /* 0x0000000c00107947 */ /* 0x000fea0003800000 */
.L_x_424:
        /* <DEDUP_REMOVED lines=10> */
.L_x_427:
[----:B------:R-:W-:-:S05]  /*10080*/  HADD2.F32 R0, -RZ, R3.H0_H0 ;  /* 0x20000003ff007230 */ /* 0x000fca0000004100 */
[----:B------:R-:W-:-:S04]  /*10090*/  F2FP.F16.F32.PACK_AB R0, RZ, R0 ;  /* 0x00000000ff00723e */ /* 0x000fc800000000ff */
[----:B------:R-:W-:-:S05]  /*100a0*/  PRMT R0, R0, 0x5410, RZ ;  /* 0x0000541000007816 */ /* 0x000fca00000000ff */
[----:B------:R0:W-:Y:S01]  /*100b0*/  STG.E desc[UR36][R16.64], R0 ;  /* 0x0000000010007986 */ /* 0x0001e2000c101924 */
[----:B------:R-:W-:Y:S05]  /*100c0*/  BRA `(.L_x_421) ;  /* 0x0000000800d47947 */ /* 0x000fea0003800000 */
.L_x_426:
[----:B------:R-:W-:-:S05]  /*100d0*/  HADD2.F32 R2, -RZ, R3.H0_H0 ;  /* 0x20000003ff027230 */ /* 0x000fca0000004100 */
[----:B------:R-:W-:-:S06]  /*100e0*/  FMUL.FTZ R2, R2, 1 ;  /* 0x3f80000002027820 */ /* 0x000fcc0000410000 */
[----:B------:R-:W0:Y:S02]  /*100f0*/  F2F.F64.F32 R2, R2 ;  /* 0x0000000200027310 */ /* 0x000e240000201800 */
[----:B0-----:R0:W-:Y:S01]  /*10100*/  STG.E.64 desc[UR36][R16.64], R2 ;  /* 0x0000000210007986 */ /* 0x0011e2000c101b24 */
[----:B------:R-:W-:Y:S05]  /*10110*/  BRA `(.L_x_421) ;  /* 0x0000000800c07947 */ /* 0x000fea0003800000 */
.L_x_416:
        /* <DEDUP_REMOVED lines=13> */
.L_x_430:
[----:B------:R-:W-:Y:S01]  /*101f0*/  HADD2.F32 R3, -RZ, R3.H0_H0 ;  /* 0x20000003ff037230 */ /* 0x000fe20000004100 */
[----:B------:R-:W-:-:S04]  /*10200*/  CS2R R6, SRZ ;  /* 0x0000000000067805 */ /* 0x000fc8000001ff00 */
[----:B------:R-:W-:-:S04]  /*10210*/  FMUL.FTZ R3, R3, 1 ;  /* 0x3f80000003037820 */ /* 0x000fc80000410000 */
[----:B------:R-:W0:Y:S02]  /*10220*/  F2F.F64.F32 R4, R3 ;  /* 0x0000000300047310 */ /* 0x000e240000201800 */
[----:B0-----:R1:W-:Y:S01]  /*10230*/  STG.E.128 desc[UR36][R16.64], R4 ;  /* 0x0000000410007986 */ /* 0x0013e2000c101d24 */
[----:B------:R-:W-:Y:S05]  /*10240*/  BRA `(.L_x_421) ;  /* 0x0000000800747947 */ /* 0x000fea0003800000 */
.L_x_429:
        /* <DEDUP_REMOVED lines=21> */
.L_x_434:
[----:B------:R-:W-:Y:S05]  /*103a0*/  BSYNC B0 ;  /* 0x0000000000007941 */ /* 0x000fea0003800000 */
.L_x_433:
[----:B------:R-:W-:-:S05]  /*103b0*/  LOP3.LUT R3, R0, R3, RZ, 0xfc, !PT ;  /* 0x0000000300037212 */ /* 0x000fca00078efcff */
[----:B------:R2:W-:Y:S01]  /*103c0*/  STG.E.U8 desc[UR36][R16.64], R3 ;  /* 0x0000000310007986 */ /* 0x0005e2000c101124 */
[----:B------:R-:W-:Y:S05]  /*103d0*/  BRA `(.L_x_421) ;  /* 0x0000000800107947 */ /* 0x000fea0003800000 */
.L_x_432:
        /* <DEDUP_REMOVED lines=13> */
.L_x_436:
[----:B------:R-:W-:Y:S01]  /*104b0*/  IMAD.MOV.U32 R0, RZ, RZ, 0x7f ;  /* 0x0000007fff007424 */ /* 0x000fe200078e00ff */
[----:B------:R-:W-:-:S04]  /*104c0*/  ISETP.GT.U32.AND P0, PT, R2, 0x7f800000, PT ;  /* 0x7f8000000200780c */ /* 0x000fc80003f04070 */
[----:B------:R-:W-:-:S09]  /*104d0*/  SEL R0, R0, 0x7c, P0 ;  /* 0x0000007c00007807 */ /* 0x000fd20000000000 */
.L_x_437:
[----:B------:R-:W-:Y:S05]  /*104e0*/  BSYNC B0 ;  /* 0x0000000000007941 */ /* 0x000fea0003800000 */
.L_x_435:
[----:B------:R-:W-:-:S04]  /*104f0*/  LOP3.LUT R2, R3, 0x80000000, RZ, 0xc0, !PT ;  /* 0x8000000003027812 */ /* 0x000fc800078ec0ff */
[----:B------:R-:W-:-:S04]  /*10500*/  SHF.R.U32.HI R3, RZ, 0x18, R2 ;  /* 0x00000018ff037819 */ /* 0x000fc80000011602 */
[----:B------:R-:W-:-:S05]  /*10510*/  LOP3.LUT R3, R0, R3, RZ, 0xfc, !PT ;  /* 0x0000000300037212 */ /* 0x000fca00078efcff */
[----:B------:R3:W-:Y:S01]  /*10520*/  STG.E.U8 desc[UR36][R16.64], R3 ;  /* 0x0000000310007986 */ /* 0x0007e2000c101124 */
[----:B------:R-:W-:Y:S05]  /*10530*/  BRA `(.L_x_421) ;  /* 0x0000000400b87947 */ /* 0x000fea0003800000 */
.L_x_431:
[----:B------:R-:W-:-:S05]  /*10540*/  HADD2.F32 R0, -RZ, R3.H0_H0 ;  /* 0x20000003ff007230 */ /* 0x000fca0000004100 */
[----:B------:R-:W-:-:S05]  /*10550*/  F2FP.BF16.F32.PACK_AB R0, RZ, R0 ;  /* 0x00000000ff00723e */ /* 0x000fca00000010ff */
[----:B------:R4:W-:Y:S01]  /*10560*/  STG.E.U16 desc[UR36][R16.64], R0 ;  /* 0x0000000010007986 */ /* 0x0009e2000c101524 */
[----:B------:R-:W-:Y:S05]  /*10570*/  BRA `(.L_x_421) ;  /* 0x0000000400a87947 */ /* 0x000fea0003800000 */
.L_x_428:
        /* <DEDUP_REMOVED lines=12> */
.L_x_440:
        /* <DEDUP_REMOVED lines=17> */
.L_x_443:
[----:B------:R-:W-:-:S04]  /*10750*/  LOP3.LUT R2, R3, 0x80000000, RZ, 0xc0, !PT ;  /* 0x8000000003027812 */ /* 0x000fc800078ec0ff */
[----:B------:R-:W-:-:S04]  /*10760*/  SHF.R.U32.HI R3, RZ, 0x18, R2 ;  /* 0x00000018ff037819 */ /* 0x000fc80000011602 */
[----:B------:R-:W-:-:S04]  /*10770*/  LOP3.LUT R0, R0, R3, RZ, 0xfc, !PT ;  /* 0x0000000300007212 */ /* 0x000fc800078efcff */
[----:B------:R-:W-:-:S07]  /*10780*/  PRMT R8, R0, 0x7610, R8 ;  /* 0x0000761000087816 */ /* 0x000fce0000000008 */
.L_x_442:
[----:B------:R-:W-:Y:S05]  /*10790*/  BSYNC B0 ;  /* 0x0000000000007941 */ /* 0x000fea0003800000 */
.L_x_441:
[----:B------:R0:W-:Y:S01]  /*107a0*/  STG.E.U8 desc[UR36][R16.64], R8 ;  /* 0x0000000810007986 */ /* 0x0001e2000c101124 */
[----:B------:R-:W-:Y:S05]  /*107b0*/  BRA `(.L_x_421) ;  /* 0x0000000400187947 */ /* 0x000fea0003800000 */
.L_x_439:
        /* <DEDUP_REMOVED lines=17> */
.L_x_446:
[----:B------:R-:W-:-:S04]  /*108d0*/  LOP3.LUT R2, R3, 0x80000000, RZ, 0xc0, !PT ;  /* 0x8000000003027812 */ /* 0x000fc800078ec0ff */
[----:B------:R-:W-:-:S04]  /*108e0*/  SHF.R.U32.HI R3, RZ, 0x18, R2 ;  /* 0x00000018ff037819 */ /* 0x000fc80000011602 */
[----:B------:R-:W-:-:S04]  /*108f0*/  LOP3.LUT R0, R0, R3, RZ, 0xfc, !PT ;  /* 0x0000000300007212 */ /* 0x000fc800078efcff */
[----:B------:R-:W-:-:S07]  /*10900*/  PRMT R8, R0, 0x7610, R8 ;  /* 0x0000761000087816 */ /* 0x000fce0000000008 */
.L_x_445:
[----:B------:R-:W-:Y:S05]  /*10910*/  BSYNC B0 ;  /* 0x0000000000007941 */ /* 0x000fea0003800000 */
.L_x_444:
[----:B------:R0:W-:Y:S01]  /*10920*/  STG.E.U8 desc[UR36][R16.64], R8 ;  /* 0x0000000810007986 */ /* 0x0001e2000c101124 */
[----:B------:R-:W-:Y:S05]  /*10930*/  BRA `(.L_x_421) ;  /* 0x0000000000b87947 */ /* 0x000fea0003800000 */
.L_x_438:
        /* <DEDUP_REMOVED lines=22> */
.L_x_420:
        /* <DEDUP_REMOVED lines=16> */
.L_x_449:
[----:B------:R-:W-:Y:S05]  /*10ba0*/  BRA `(.L_x_421) ;  /* 0x00000000001c7947 */ /* 0x000fea0003800000 */
.L_x_448:
[----:B------:R-:W-:-:S06]  /*10bb0*/  HADD2.F32 R3, -RZ, R3.H0_H0 ;  /* 0x20000003ff037230 */ /* 0x000fcc0000004100 */
[----:B------:R-:W0:Y:S02]  /*10bc0*/  F2I.U64.TRUNC R2, R3 ;  /* 0x0000000300027311 */ /* 0x000e24000020d800 */
[----:B0-----:R0:W-:Y:S01]  /*10bd0*/  STG.E.64 desc[UR36][R16.64], R2 ;  /* 0x0000000210007986 */ /* 0x0011e2000c101b24 */
[----:B------:R-:W-:Y:S05]  /*10be0*/  BRA `(.L_x_421) ;  /* 0x00000000000c7947 */ /* 0x000fea0003800000 */
.L_x_447:
[----:B------:R-:W-:-:S06]  /*10bf0*/  HADD2.F32 R3, -RZ, R3.H0_H0 ;  /* 0x20000003ff037230 */ /* 0x000fcc0000004100 */
[----:B------:R-:W0:Y:S02]  /*10c00*/  F2I.FTZ.U32.TRUNC.NTZ R3, R3 ;  /* 0x0000000300037305 */ /* 0x000e24000021f000 */
[----:B0-----:R0:W-:Y:S02]  /*10c10*/  STG.E desc[UR36][R16.64], R3 ;  /* 0x0000000310007986 */ /* 0x0011e4000c101924 */
.L_x_421:
[----:B------:R-:W-:-:S07]  /*10c20*/  VIADD R19, R19, 0x80 ;  /* 0x0000008013137836 */ /* 0x000fce0000000000 */
.L_x_315:
[----:B------:R-:W-:Y:S05]  /*10c30*/  BSYNC B6 ;  /* 0x0000000000067941 */ /* 0x000fea0003800000 */
.L_x_314:
[----:B------:R-:W-:Y:S02]  /*10c40*/  ULDC UR4, c[0x0][0x210] ;  /* 0x0000840000047ab9 */ /* 0x000fe40000000800 */
[----:B------:R-:W-:-:S13]  /*10c50*/  ISETP.GE.AND P0, PT, R19, UR4, PT ;  /* 0x0000000413007c0c */ /* 0x000fda000bf06270 */
[----:B------:R-:W-:Y:S05]  /*10c60*/  @P0 EXIT ;  /* 0x000000000000094d */ /* 0x000fea0003800000 */
[----:B01----:R-:W0:Y:S01]  /*10c70*/  LDC R6, c[0x0][0x218] ;  /* 0x00008600ff067b82 */ /* 0x003e220000000800 */
[----:B------:R-:W-:Y:S02]  /*10c80*/  IMAD.MOV.U32 R18, RZ, RZ, RZ ;  /* 0x000000ffff127224 */ /* 0x000fe400078e00ff */
[----:B------:R-:W-:Y:S02]  /*10c90*/  IMAD.MOV.U32 R22, RZ, RZ, RZ ;  /* 0x000000ffff167224 */ /* 0x000fe400078e00ff */
[----:B----4-:R-:W-:Y:S02]  /*10ca0*/  IMAD.MOV.U32 R0, RZ, RZ, RZ ;  /* 0x000000ffff007224 */ /* 0x010fe400078e00ff */
[----:B--23--:R-:W-:Y:S01]  /*10cb0*/  IMAD.MOV.U32 R16, RZ, RZ, RZ ;  /* 0x000000ffff107224 */ /* 0x00cfe200078e00ff */
        /* <DEDUP_REMOVED lines=375> */
.L_x_450:
        /* <DEDUP_REMOVED lines=23> */
.L_x_454:
[----:B------:R-:W2:Y:S02]  /*125a0*/  LDG.E.U8 R2, desc[UR36][R2.64] ;  /* 0x0000002402027981 */ /* 0x000ea4000c1e1100 */
[----:B--2---:R-:W-:-:S04]  /*125b0*/  I2FP.F32.U32 R0, R2 ;  /* 0x0000000200007245 */ /* 0x004fc80000201000 */
[----:B------:R-:W-:-:S04]  /*125c0*/  F2FP.F16.F32.PACK_AB R0, RZ, R0 ;  /* 0x00000000ff00723e */ /* 0x000fc800000000ff */
[----:B------:R-:W-:Y:S01]  /*125d0*/  PRMT R19, R0, 0x7610, R19 ;  /* 0x0000761000137816 */ /* 0x000fe20000000013 */
[----:B------:R-:W-:Y:S06]  /*125e0*/  BRA `(.L_x_456) ;  /* 0x0000000c00bc7947 */ /* 0x000fec0003800000 */
.L_x_453:
        /* <DEDUP_REMOVED lines=11> */
.L_x_458:
[----:B------:R-:W2:Y:S02]  /*126a0*/  LDG.E R2, desc[UR36][R2.64] ;  /* 0x0000002402027981 */ /* 0x000ea4000c1e1900 */
[----:B--2---:R-:W-:-:S04]  /*126b0*/  I2FP.F32.S32 R0, R2 ;  /* 0x0000000200007245 */ /* 0x004fc80000201400 */
[----:B------:R-:W-:-:S04]  /*126c0*/  F2FP.F16.F32.PACK_AB R0, RZ, R0 ;  /* 0x00000000ff00723e */ /* 0x000fc800000000ff */
[----:B------:R-:W-:Y:S01]  /*126d0*/  PRMT R19, R0, 0x7610, R19 ;  /* 0x0000761000137816 */ /* 0x000fe20000000013 */
[----:B------:R-:W-:Y:S06]  /*126e0*/  BRA `(.L_x_456) ;  /* 0x0000000c007c7947 */ /* 0x000fec0003800000 */
.L_x_457:
[----:B------:R-:W2:Y:S02]  /*126f0*/  LDG.E.U16 R2, desc[UR36][R2.64] ;  /* 0x0000002402027981 */ /* 0x000ea4000c1e1500 */
[----:B--2---:R-:W0:Y:S02]  /*12700*/  I2F.S16 R0, R2 ;  /* 0x0000000200007306 */ /* 0x004e240000101400 */
[----:B0-----:R-:W-:-:S04]  /*12710*/  F2FP.F16.F32.PACK_AB R0, RZ, R0 ;  /* 0x00000000ff00723e */ /* 0x001fc800000000ff */
[----:B------:R-:W-:Y:S01]  /*12720*/  PRMT R19, R0, 0x7610, R19 ;  /* 0x0000761000137816 */ /* 0x000fe20000000013 */
[----:B------:R-:W-:Y:S06]  /*12730*/  BRA `(.L_x_456) ;  /* 0x0000000c00687947 */ /* 0x000fec0003800000 */
.L_x_452:
        /* <DEDUP_REMOVED lines=9> */
.L_x_460:
[----:B------:R0:W5:Y:S01]  /*127d0*/  LDG.E.U16 R19, desc[UR36][R2.64] ;  /* 0x0000002402137981 */ /* 0x000162000c1e1500 */
[----:B------:R-:W-:Y:S05]  /*127e0*/  BRA `(.L_x_456) ;  /* 0x0000000c003c7947 */ /* 0x000fea0003800000 */
.L_x_459:
        /* <DEDUP_REMOVED lines=9> */
.L_x_462:
[----:B------:R1:W5:Y:S01]  /*12880*/  LDG.E.U16 R19, desc[UR36][R2.64] ;  /* 0x0000002402137981 */ /* 0x000362000c1e1500 */
[----:B------:R-:W-:Y:S05]  /*12890*/  BRA `(.L_x_456) ;  /* 0x0000000c00107947 */ /* 0x000fea0003800000 */
.L_x_461:
        /* <DEDUP_REMOVED lines=9> */
.L_x_451:
        /* <DEDUP_REMOVED lines=14> */
.L_x_465:
        /* <DEDUP_REMOVED lines=9> */
.L_x_464:
        /* <DEDUP_REMOVED lines=28> */
.L_x_467:
        /* <DEDUP_REMOVED lines=15> */
.L_x_466:
[----:B------:R-:W2:Y:S02]  /*12d50*/  LDG.E.U16 R0, desc[UR36][R2.64] ;  /* 0x0000002402007981 */ /* 0x000ea4000c1e1500 */
[----:B--2---:R-:W-:-:S05]  /*12d60*/  IMAD.U32 R0, R0, 0x10000, RZ ;  /* 0x0001000000007824 */ /* 0x004fca00078e00ff */
[----:B------:R-:W-:-:S04]  /*12d70*/  F2FP.F16.F32.PACK_AB R0, RZ, R0 ;  /* 0x00000000ff00723e */ /* 0x000fc800000000ff */
[----:B------:R-:W-:Y:S01]  /*12d80*/  PRMT R19, R0, 0x7610, R19 ;  /* 0x0000761000137816 */ /* 0x000fe20000000013 */
[----:B------:R-:W-:Y:S06]  /*12d90*/  BRA `(.L_x_456) ;  /* 0x0000000400d07947 */ /* 0x000fec0003800000 */
.L_x_463:
        /* <DEDUP_REMOVED lines=13> */
.L_x_470:
        /* <DEDUP_REMOVED lines=21> */
.L_x_474:
[----:B------:R-:W-:Y:S05]  /*12fc0*/  BSYNC B1 ;  /* 0x0000000000017941 */ /* 0x000fea0003800000 */
.L_x_473:
[----:B------:R-:W-:Y:S01]  /*12fd0*/  LEA R3, R0, 0x3b800000, 0x17 ;  /* 0x3b80000000037811 */ /* 0x000fe200078eb8ff */
[----:B------:R-:W-:-:S05]  /*12fe0*/  IMAD.SHL.U32 R0, R2, 0x100000, RZ ;  /* 0x0010000002007824 */ /* 0x000fca00078e00ff */
[----:B------:R-:W-:-:S07]  /*12ff0*/  LOP3.LUT R0, R3, R0, R4, 0xfe, !PT ;  /* 0x0000000003007212 */ /* 0x000fce00078efe04 */
.L_x_472:
[----:B------:R-:W-:Y:S05]  /*13000*/  BSYNC B0 ;  /* 0x0000000000007941 */ /* 0x000fea0003800000 */
.L_x_471:
[----:B------:R-:W-:-:S04]  /*13010*/  F2FP.F16.F32.PACK_AB R0, RZ, R0 ;  /* 0x00000000ff00723e */ /* 0x000fc800000000ff */
[----:B------:R-:W-:Y:S01]  /*13020*/  PRMT R19, R0, 0x7610, R19 ;  /* 0x0000761000137816 */ /* 0x000fe20000000013 */
[----:B------:R-:W-:Y:S06]  /*13030*/  BRA `(.L_x_456) ;  /* 0x0000000400287947 */ /* 0x000fec0003800000 */
.L_x_469:
        /* <DEDUP_REMOVED lines=21> */
.L_x_478:
[----:B------:R-:W-:Y:S05]  /*13190*/  BSYNC B1 ;  /* 0x0000000000017941 */ /* 0x000fea0003800000 */
.L_x_477:
[----:B------:R-:W-:Y:S01]  /*131a0*/  LEA R3, R0, 0x37800000, 0x17 ;  /* 0x3780000000037811 */ /* 0x000fe200078eb8ff */
[----:B------:R-:W-:-:S05]  /*131b0*/  IMAD.SHL.U32 R0, R2, 0x200000, RZ ;  /* 0x0020000002007824 */ /* 0x000fca00078e00ff */
[----:B------:R-:W-:-:S07]  /*131c0*/  LOP3.LUT R0, R3, R0, R4, 0xfe, !PT ;  /* 0x0000000003007212 */ /* 0x000fce00078efe04 */
.L_x_476:
[----:B------:R-:W-:Y:S05]  /*131d0*/  BSYNC B0 ;  /* 0x0000000000007941 */ /* 0x000fea0003800000 */
.L_x_475:
[----:B------:R-:W-:-:S04]  /*131e0*/  F2FP.F16.F32.PACK_AB R0, RZ, R0 ;  /* 0x00000000ff00723e */ /* 0x000fc800000000ff */
[----:B------:R-:W-:Y:S01]  /*131f0*/  PRMT R19, R0, 0x7610, R19 ;  /* 0x0000761000137816 */ /* 0x000fe20000000013 */
[----:B------:R-:W-:Y:S06]  /*13200*/  BRA `(.L_x_456) ;  /* 0x0000000000b47947 */ /* 0x000fec0003800000 */
.L_x_468:
        /* <DEDUP_REMOVED lines=14> */
.L_x_482:
[----:B------:R-:W-:Y:S05]  /*132f0*/  BSYNC B0 ;  /* 0x0000000000007941 */ /* 0x000fea0003800000 */
.L_x_481:
[----:B------:R-:W-:-:S04]  /*13300*/  F2FP.F16.F32.PACK_AB R0, RZ, R0 ;  /* 0x00000000ff00723e */ /* 0x000fc800000000ff */
[----:B------:R-:W-:Y:S01]  /*13310*/  PRMT R19, R0, 0x7610, R19 ;  /* 0x0000761000137816 */ /* 0x000fe20000000013 */
[----:B------:R-:W-:Y:S06]  /*13320*/  BRA `(.L_x_456) ;  /* 0x00000000006c7947 */ /* 0x000fec0003800000 */
.L_x_455:
        /* <DEDUP_REMOVED lines=16> */
.L_x_483:
[----:B------:R-:W-:Y:S01]  /*13430*/  PRMT R19, RZ, 0x7610, R19 ;  /* 0x00007610ff137816 */ /* 0x000fe20000000013 */
[----:B------:R-:W-:Y:S06]  /*13440*/  BRA `(.L_x_456) ;  /* 0x0000000000247947 */ /* 0x000fec0003800000 */
.L_x_480:
[----:B------:R-:W2:Y:S02]  /*13450*/  LDG.E.64 R2, desc[UR36][R2.64] ;  /* 0x0000002402027981 */ /* 0x000ea4000c1e1b00 */
[----:B--2---:R-:W0:Y:S02]  /*13460*/  I2F.U64 R0, R2 ;  /* 0x0000000200007312 */ /* 0x004e240000301000 */
[----:B0-----:R-:W-:-:S04]  /*13470*/  F2FP.F16.F32.PACK_AB R0, RZ, R0 ;  /* 0x00000000ff00723e */ /* 0x001fc800000000ff */
[----:B------:R-:W-:Y:S01]  /*13480*/  PRMT R19, R0, 0x7610, R19 ;  /* 0x0000761000137816 */ /* 0x000fe20000000013 */
[----:B------:R-:W-:Y:S06]  /*13490*/  BRA `(.L_x_456) ;  /* 0x0000000000107947 */ /* 0x000fec0003800000 */
.L_x_479:
[----:B------:R-:W2:Y:S02]  /*134a0*/  LDG.E R2, desc[UR36][R2.64] ;  /* 0x0000002402027981 */ /* 0x000ea4000c1e1900 */
[----:B--2---:R-:W-:-:S04]  /*134b0*/  I2FP.F32.U32 R0, R2 ;  /* 0x0000000200007245 */ /* 0x004fc80000201000 */
[----:B------:R-:W-:-:S04]  /*134c0*/  F2FP.F16.F32.PACK_AB R0, RZ, R0 ;  /* 0x00000000ff00723e */ /* 0x000fc800000000ff */
[----:B------:R-:W-:-:S07]  /*134d0*/  PRMT R19, R0, 0x7610, R19 ;  /* 0x0000761000137816 */ /* 0x000fce0000000013 */
.L_x_456:
        /* <DEDUP_REMOVED lines=20> */
.L_x_487:
[----:B------:R-:W2:Y:S02]  /*13620*/  LDG.E.U8 R2, desc[UR36][R2.64] ;  /* 0x0000002402027981 */ /* 0x000ea4000c1e1100 */
[----:B--2---:R-:W-:-:S04]  /*13630*/  I2FP.F32.U32 R0, R2 ;  /* 0x0000000200007245 */ /* 0x004fc80000201000 */
[----:B------:R-:W-:-:S04]  /*13640*/  F2FP.F16.F32.PACK_AB R0, RZ, R0 ;  /* 0x00000000ff00723e */ /* 0x000fc800000000ff */
[----:B------:R-:W-:Y:S01]  /*13650*/  PRMT R22, R0, 0x7610, R22 ;  /* 0x0000761000167816 */ /* 0x000fe20000000016 */
[----:B------:R-:W-:Y:S06]  /*13660*/  BRA `(.L_x_489) ;  /* 0x0000000c00bc7947 */ /* 0x000fec0003800000 */
.L_x_486:
        /* <DEDUP_REMOVED lines=11> */
.L_x_491:
[----:B------:R-:W2:Y:S02]  /*13720*/  LDG.E R2, desc[UR36][R2.64] ;  /* 0x0000002402027981 */ /* 0x000ea4000c1e1900 */
[----:B--2---:R-:W-:-:S04]  /*13730*/  I2FP.F32.S32 R0, R2 ;  /* 0x0000000200007245 */ /* 0x004fc80000201400 */
[----:B------:R-:W-:-:S04]  /*13740*/  F2FP.F16.F32.PACK_AB R0, RZ, R0 ;  /* 0x00000000ff00723e */ /* 0x000fc800000000ff */
[----:B------:R-:W-:Y:S01]  /*13750*/  PRMT R22, R0, 0x7610, R22 ;  /* 0x0000761000167816 */ /* 0x000fe20000000016 */
[----:B------:R-:W-:Y:S06]  /*13760*/  BRA `(.L_x_489) ;  /* 0x0000000c007c7947 */ /* 0x000fec0003800000 */
.L_x_490:
[----:B------:R-:W2:Y:S02]  /*13770*/  LDG.E.U16 R2, desc[UR36][R2.64] ;  /* 0x0000002402027981 */ /* 0x000ea4000c1e1500 */
[----:B--2---:R-:W0:Y:S02]  /*13780*/  I2F.S16 R0, R2 ;  /* 0x0000000200007306 */ /* 0x004e240000101400 */
[----:B0-----:R-:W-:-:S04]  /*13790*/  F2FP.F16.F32.PACK_AB R0, RZ, R0 ;  /* 0x00000000ff00723e */ /* 0x001fc800000000ff */
[----:B------:R-:W-:Y:S01]  /*137a0*/  PRMT R22, R0, 0x7610, R22 ;  /* 0x0000761000167816 */ /* 0x000fe20000000016 */
[----:B------:R-:W-:Y:S06]  /*137b0*/  BRA `(.L_x_489) ;  /* 0x0000000c00687947 */ /* 0x000fec0003800000 */
.L_x_485:
        /* <DEDUP_REMOVED lines=9> */
.L_x_493:
[----:B------:R0:W5:Y:S01]  /*13850*/  LDG.E.U16 R22, desc[UR36][R2.64] ;  /* 0x0000002402167981 */ /* 0x000162000c1e1500 */
[----:B------:R-:W-:Y:S05]  /*13860*/  BRA `(.L_x_489) ;  /* 0x0000000c003c7947 */ /* 0x000fea0003800000 */
.L_x_492:
        /* <DEDUP_REMOVED lines=9> */
.L_x_495:
[----:B------:R1:W5:Y:S01]  /*13900*/  LDG.E.U16 R22, desc[UR36][R2.64] ;  /* 0x0000002402167981 */ /* 0x000362000c1e1500 */
[----:B------:R-:W-:Y:S05]  /*13910*/  BRA `(.L_x_489) ;  /* 0x0000000c00107947 */ /* 0x000fea0003800000 */
.L_x_494:
        /* <DEDUP_REMOVED lines=9> */
.L_x_484:
        /* <DEDUP_REMOVED lines=14> */
.L_x_498:
        /* <DEDUP_REMOVED lines=9> */
.L_x_497:
        /* <DEDUP_REMOVED lines=28> */
.L_x_500:
        /* <DEDUP_REMOVED lines=15> */
.L_x_499:
[----:B------:R-:W2:Y:S02]  /*13dd0*/  LDG.E.U16 R0, desc[UR36][R2.64] ;  /* 0x0000002402007981 */ /* 0x000ea4000c1e1500 */
[----:B--2---:R-:W-:-:S05]  /*13de0*/  IMAD.U32 R0, R0, 0x10000, RZ ;  /* 0x0001000000007824 */ /* 0x004fca00078e00ff */
[----:B------:R-:W-:-:S04]  /*13df0*/  F2FP.F16.F32.PACK_AB R0, RZ, R0 ;  /* 0x00000000ff00723e */ /* 0x000fc800000000ff */
[----:B------:R-:W-:Y:S01]  /*13e00*/  PRMT R22, R0, 0x7610, R22 ;  /* 0x0000761000167816 */ /* 0x000fe20000000016 */
[----:B------:R-:W-:Y:S06]  /*13e10*/  BRA `(.L_x_489) ;  /* 0x0000000400d07947 */ /* 0x000fec0003800000 */
.L_x_496:
        /* <DEDUP_REMOVED lines=13> */
.L_x_503:
        /* <DEDUP_REMOVED lines=21> */
.L_x_507:
[----:B------:R-:W-:Y:S05]  /*14040*/  BSYNC B1 ;  /* 0x0000000000017941 */ /* 0x000fea0003800000 */
.L_x_506:
[----:B------:R-:W-:Y:S01]  /*14050*/  LEA R3, R0, 0x3b800000, 0x17 ;  /* 0x3b80000000037811 */ /* 0x000fe200078eb8ff */
[----:B------:R-:W-:-:S05]  /*14060*/  IMAD.SHL.U32 R0, R2, 0x100000, RZ ;  /* 0x0010000002007824 */ /* 0x000fca00078e00ff */
[----:B------:R-:W-:-:S07]  /*14070*/  LOP3.LUT R0, R3, R0, R4, 0xfe, !PT ;  /* 0x0000000003007212 */ /* 0x000fce00078efe04 */
.L_x_505:
[----:B------:R-:W-:Y:S05]  /*14080*/  BSYNC B0 ;  /* 0x0000000000007941 */ /* 0x000fea0003800000 */
.L_x_504:
[----:B------:R-:W-:-:S04]  /*14090*/  F2FP.F16.F32.PACK_AB R0, RZ, R0 ;  /* 0x00000000ff00723e */ /* 0x000fc800000000ff */
[----:B------:R-:W-:Y:S01]  /*140a0*/  PRMT R22, R0, 0x7610, R22 ;  /* 0x0000761000167816 */ /* 0x000fe20000000016 */
[----:B------:R-:W-:Y:S06]  /*140b0*/  BRA `(.L_x_489) ;  /* 0x0000000400287947 */ /* 0x000fec0003800000 */
.L_x_502:
        /* <DEDUP_REMOVED lines=21> */
.L_x_511:
[----:B------:R-:W-:Y:S05]  /*14210*/  BSYNC B1 ;  /* 0x0000000000017941 */ /* 0x000fea0003800000 */
.L_x_510:
[----:B------:R-:W-:Y:S01]  /*14220*/  LEA R3, R0, 0x37800000, 0x17 ;  /* 0x3780000000037811 */ /* 0x000fe200078eb8ff */
[----:B------:R-:W-:-:S05]  /*14230*/  IMAD.SHL.U32 R0, R2, 0x200000, RZ ;  /* 0x0020000002007824 */ /* 0x000fca00078e00ff */
[----:B------:R-:W-:-:S07]  /*14240*/  LOP3.LUT R0, R3, R0, R4, 0xfe, !PT ;  /* 0x0000000003007212 */ /* 0x000fce00078efe04 */
.L_x_509:
[----:B------:R-:W-:Y:S05]  /*14250*/  BSYNC B0 ;  /* 0x0000000000007941 */ /* 0x000fea0003800000 */
.L_x_508:
[----:B------:R-:W-:-:S04]  /*14260*/  F2FP.F16.F32.PACK_AB R0, RZ, R0 ;  /* 0x00000000ff00723e */ /* 0x000fc800000000ff */
[----:B------:R-:W-:Y:S01]  /*14270*/  PRMT R22, R0, 0x7610, R22 ;  /* 0x0000761000167816 */ /* 0x000fe20000000016 */
[----:B------:R-:W-:Y:S06]  /*14280*/  BRA `(.L_x_489) ;  /* 0x0000000000b47947 */ /* 0x000fec0003800000 */
.L_x_501:
        /* <DEDUP_REMOVED lines=14> */
.L_x_515:
[----:B------:R-:W-:Y:S05]  /*14370*/  BSYNC B0 ;  /* 0x0000000000007941 */ /* 0x000fea0003800000 */
.L_x_514:
[----:B------:R-:W-:-:S04]  /*14380*/  F2FP.F16.F32.PACK_AB R0, RZ, R0 ;  /* 0x00000000ff00723e */ /* 0x000fc800000000ff */
[----:B------:R-:W-:Y:S01]  /*14390*/  PRMT R22, R0, 0x7610, R22 ;  /* 0x0000761000167816 */ /* 0x000fe20000000016 */
[----:B------:R-:W-:Y:S06]  /*143a0*/  BRA `(.L_x_489) ;  /* 0x00000000006c7947 */ /* 0x000fec0003800000 */
.L_x_488:
        /* <DEDUP_REMOVED lines=16> */
.L_x_516:
[----:B------:R-:W-:Y:S01]  /*144b0*/  PRMT R22, RZ, 0x7610, R22 ;  /* 0x00007610ff167816 */ /* 0x000fe20000000016 */
[----:B------:R-:W-:Y:S06]  /*144c0*/  BRA `(.L_x_489) ;  /* 0x0000000000247947 */ /* 0x000fec0003800000 */
.L_x_513:
[----:B------:R-:W2:Y:S02]  /*144d0*/  LDG.E.64 R2, desc[UR36][R2.64] ;  /* 0x0000002402027981 */ /* 0x000ea4000c1e1b00 */
[----:B--2---:R-:W0:Y:S02]  /*144e0*/  I2F.U64 R0, R2 ;  /* 0x0000000200007312 */ /* 0x004e240000301000 */
[----:B0-----:R-:W-:-:S04]  /*144f0*/  F2FP.F16.F32.PACK_AB R0, RZ, R0 ;  /* 0x00000000ff00723e */ /* 0x001fc800000000ff */
[----:B------:R-:W-:Y:S01]  /*14500*/  PRMT R22, R0, 0x7610, R22 ;  /* 0x0000761000167816 */ /* 0x000fe20000000016 */
[----:B------:R-:W-:Y:S06]  /*14510*/  BRA `(.L_x_489) ;  /* 0x0000000000107947 */ /* 0x000fec0003800000 */
.L_x_512:
[----:B------:R-:W2:Y:S02]  /*14520*/  LDG.E R2, desc[UR36][R2.64] ;  /* 0x0000002402027981 */ /* 0x000ea4000c1e1900 */
[----:B--2---:R-:W-:-:S04]  /*14530*/  I2FP.F32.U32 R0, R2 ;  /* 0x0000000200007245 */ /* 0x004fc80000201000 */
[----:B------:R-:W-:-:S04]  /*14540*/  F2FP.F16.F32.PACK_AB R0, RZ, R0 ;  /* 0x00000000ff00723e */ /* 0x000fc800000000ff */
[----:B------:R-:W-:-:S07]  /*14550*/  PRMT R22, R0, 0x7610, R22 ;  /* 0x0000761000167816 */ /* 0x000fce0000000016 */
.L_x_489:
        /* <DEDUP_REMOVED lines=19> */
.L_x_520:
[----:B------:R-:W2:Y:S02]  /*14690*/  LDG.E.U8 R2, desc[UR36][R2.64] ;  /* 0x0000002402027981 */ /* 0x000ea4000c1e1100 */
[----:B--2---:R-:W-:-:S04]  /*146a0*/  I2FP.F32.U32 R0, R2 ;  /* 0x0000000200007245 */ /* 0x004fc80000201000 */
[----:B------:R-:W-:Y:S01]  /*146b0*/  F2FP.F16.F32.PACK_AB R0, RZ, R0 ;  /* 0x00000000ff00723e */ /* 0x000fe200000000ff */
[----:B------:R-:W-:Y:S06]  /*146c0*/  BRA `(.L_x_522) ;  /* 0x0000000c00887947 */ /* 0x000fec0003800000 */
.L_x_519:
        /* <DEDUP_REMOVED lines=10> */
.L_x_524:
[----:B------:R-:W2:Y:S02]  /*14770*/  LDG.E R2, desc[UR36][R2.64] ;  /* 0x0000002402027981 */ /* 0x000ea4000c1e1900 */
[----:B--2---:R-:W-:-:S04]  /*14780*/  I2FP.F32.S32 R0, R2 ;  /* 0x0000000200007245 */ /* 0x004fc80000201400 */
[----:B------:R-:W-:Y:S01]  /*14790*/  F2FP.F16.F32.PACK_AB R0, RZ, R0 ;  /* 0x00000000ff00723e */ /* 0x000fe200000000ff */
[----:B------:R-:W-:Y:S06]  /*147a0*/  BRA `(.L_x_522) ;  /* 0x0000000c00507947 */ /* 0x000fec0003800000 */
.L_x_523:
[----:B------:R-:W2:Y:S02]  /*147b0*/  LDG.E.U16 R2, desc[UR36][R2.64] ;  /* 0x0000002402027981 */ /* 0x000ea4000c1e1500 */
[----:B--2---:R-:W0:Y:S02]  /*147c0*/  I2F.S16 R0, R2 ;  /* 0x0000000200007306 */ /* 0x004e240000101400 */
[----:B0-----:R-:W-:Y:S01]  /*147d0*/  F2FP.F16.F32.PACK_AB R0, RZ, R0 ;  /* 0x00000000ff00723e */ /* 0x001fe200000000ff */
[----:B------:R-:W-:Y:S06]  /*147e0*/  BRA `(.L_x_522) ;  /* 0x0000000c00407947 */ /* 0x000fec0003800000 */
.L_x_518:
        /* <DEDUP_REMOVED lines=9> */
.L_x_526:
[----:B------:R0:W5:Y:S01]  /*14880*/  LDG.E.U16 R0, desc[UR36][R2.64] ;  /* 0x0000002402007981 */ /* 0x000162000c1e1500 */
[----:B------:R-:W-:Y:S05]  /*14890*/  BRA `(.L_x_522) ;  /* 0x0000000c00147947 */ /* 0x000fea0003800000 */
.L_x_525:
        /* <DEDUP_REMOVED lines=9> */
.L_x_528:
[----:B------:R1:W5:Y:S01]  /*14930*/  LDG.E.U16 R0, desc[UR36][R2.64] ;  /* 0x0000002402007981 */ /* 0x000362000c1e1500 */
[----:B------:R-:W-:Y:S05]  /*14940*/  BRA `(.L_x_522) ;  /* 0x0000000800e87947 */ /* 0x000fea0003800000 */
.L_x_527:
        /* <DEDUP_REMOVED lines=8> */
.L_x_517:
        /* <DEDUP_REMOVED lines=13> */
.L_x_531:
        /* <DEDUP_REMOVED lines=8> */
.L_x_530:
        /* <DEDUP_REMOVED lines=28> */
.L_x_533:
        /* <DEDUP_REMOVED lines=15> */
.L_x_532:
[----:B------:R-:W2:Y:S02]  /*14dd0*/  LDG.E.U16 R0, desc[UR36][R2.64] ;  /* 0x0000002402007981 */ /* 0x000ea4000c1e1500 */
[----:B--2---:R-:W-:-:S05]  /*14de0*/  IMAD.U32 R0, R0, 0x10000, RZ ;  /* 0x0001000000007824 */ /* 0x004fca00078e00ff */
[----:B------:R-:W-:Y:S01]  /*14df0*/  F2FP.F16.F32.PACK_AB R0, RZ, R0 ;  /* 0x00000000ff00723e */ /* 0x000fe200000000ff */
[----:B------:R-:W-:Y:S06]  /*14e00*/  BRA `(.L_x_522) ;  /* 0x0000000400b87947 */ /* 0x000fec0003800000 */
.L_x_529:
        /* <DEDUP_REMOVED lines=12> */
.L_x_536:
        /* <DEDUP_REMOVED lines=21> */
.L_x_540:
[----:B------:R-:W-:Y:S05]  /*15020*/  BSYNC B1 ;  /* 0x0000000000017941 */ /* 0x000fea0003800000 */
.L_x_539:
[----:B------:R-:W-:Y:S01]  /*15030*/  LEA R3, R0, 0x3b800000, 0x17 ;  /* 0x3b80000000037811 */ /* 0x000fe200078eb8ff */
[----:B------:R-:W-:-:S05]  /*15040*/  IMAD.SHL.U32 R0, R2, 0x100000, RZ ;  /* 0x0010000002007824 */ /* 0x000fca00078e00ff */
[----:B------:R-:W-:-:S07]  /*15050*/  LOP3.LUT R0, R3, R0, R4, 0xfe, !PT ;  /* 0x0000000003007212 */ /* 0x000fce00078efe04 */
.L_x_538:
[----:B------:R-:W-:Y:S05]  /*15060*/  BSYNC B0 ;  /* 0x0000000000007941 */ /* 0x000fea0003800000 */
.L_x_537:
[----:B------:R-:W-:Y:S01]  /*15070*/  F2FP.F16.F32.PACK_AB R0, RZ, R0 ;  /* 0x00000000ff00723e */ /* 0x000fe200000000ff */
[----:B------:R-:W-:Y:S06]  /*15080*/  BRA `(.L_x_522) ;  /* 0x0000000400187947 */ /* 0x000fec0003800000 */
.L_x_535:
        /* <DEDUP_REMOVED lines=21> */
.L_x_544:
[----:B------:R-:W-:Y:S05]  /*151e0*/  BSYNC B1 ;  /* 0x0000000000017941 */ /* 0x000fea0003800000 */
.L_x_543:
[----:B------:R-:W-:Y:S01]  /*151f0*/  LEA R3, R0, 0x37800000, 0x17 ;  /* 0x3780000000037811 */ /* 0x000fe200078eb8ff */
[----:B------:R-:W-:-:S05]  /*15200*/  IMAD.SHL.U32 R0, R2, 0x200000, RZ ;  /* 0x0020000002007824 */ /* 0x000fca00078e00ff */
[----:B------:R-:W-:-:S07]  /*15210*/  LOP3.LUT R0, R3, R0, R4, 0xfe, !PT ;  /* 0x0000000003007212 */ /* 0x000fce00078efe04 */
.L_x_542:
[----:B------:R-:W-:Y:S05]  /*15220*/  BSYNC B0 ;  /* 0x0000000000007941 */ /* 0x000fea0003800000 */
.L_x_541:
[----:B------:R-:W-:Y:S01]  /*15230*/  F2FP.F16.F32.PACK_AB R0, RZ, R0 ;  /* 0x00000000ff00723e */ /* 0x000fe200000000ff */
[----:B------:R-:W-:Y:S06]  /*15240*/  BRA `(.L_x_522) ;  /* 0x0000000000a87947 */ /* 0x000fec0003800000 */
.L_x_534:
        /* <DEDUP_REMOVED lines=14> */
.L_x_548:
[----:B------:R-:W-:Y:S05]  /*15330*/  BSYNC B0 ;  /* 0x0000000000007941 */ /* 0x000fea0003800000 */
.L_x_547:
[----:B------:R-:W-:Y:S01]  /*15340*/  F2FP.F16.F32.PACK_AB R0, RZ, R0 ;  /* 0x00000000ff00723e */ /* 0x000fe200000000ff */
[----:B------:R-:W-:Y:S06]  /*15350*/  BRA `(.L_x_522) ;  /* 0x0000000000647947 */ /* 0x000fec0003800000 */
.L_x_521:
        /* <DEDUP_REMOVED lines=16> */
.L_x_549:
[----:B------:R-:W-:Y:S01]  /*15460*/  PRMT R0, RZ, 0x7610, R0 ;  /* 0x00007610ff007816 */ /* 0x000fe20000000000 */
[----:B------:R-:W-:Y:S06]  /*15470*/  BRA `(.L_x_522) ;  /* 0x00000000001c7947 */ /* 0x000fec0003800000 */
.L_x_546:
[----:B------:R-:W2:Y:S02]  /*15480*/  LDG.E.64 R2, desc[UR36][R2.64] ;  /* 0x0000002402027981 */ /* 0x000ea4000c1e1b00 */
[----:B--2---:R-:W0:Y:S02]  /*15490*/  I2F.U64 R0, R2 ;  /* 0x0000000200007312 */ /* 0x004e240000301000 */
[----:B0-----:R-:W-:Y:S01]  /*154a0*/  F2FP.F16.F32.PACK_AB R0, RZ, R0 ;  /* 0x00000000ff00723e */ /* 0x001fe200000000ff */
[----:B------:R-:W-:Y:S06]  /*154b0*/  BRA `(.L_x_522) ;  /* 0x00000000000c7947 */ /* 0x000fec0003800000 */
.L_x_545:
[----:B------:R-:W2:Y:S02]  /*154c0*/  LDG.E R2, desc[UR36][R2.64] ;  /* 0x0000002402027981 */ /* 0x000ea4000c1e1900 */
[----:B--2---:R-:W-:-:S04]  /*154d0*/  I2FP.F32.U32 R0, R2 ;  /* 0x0000000200007245 */ /* 0x004fc80000201000 */
[----:B------:R-:W-:-:S07]  /*154e0*/  F2FP.F16.F32.PACK_AB R0, RZ, R0 ;  /* 0x00000000ff00723e */ /* 0x000fce00000000ff */
.L_x_522:
        /* <DEDUP_REMOVED lines=9> */
[----:B------:R-:W-:Y:S01]  /*15580*/  HADD2.F32 R3, -RZ, R0.H0_H0 ;  /* 0x20000000ff037230 */ /* 0x000fe20000004100 */
[----:B--2---:R-:W-:-:S03]  /*15590*/  PRMT R2, R4, 0x9910, RZ ;  /* 0x0000991004027816 */ /* 0x004fc600000000ff */
        /* <DEDUP_REMOVED lines=20> */
[----:B0-----:R-:W-:Y:S01]  /*156e0*/  STG.E.U8 desc[UR36][R16.64], R3 ;  /* 0x0000000310007986 */ /* 0x001fe2000c101124 */
[----:B------:R-:W-:Y:S05]  /*156f0*/  EXIT ;  /* 0x000000000000794d */ /* 0x000fea0003800000 */
.L_x_553:
[----:B------:R-:W-:-:S06]  /*15700*/  HADD2.F32 R3, -RZ, R0.H0_H0 ;  /* 0x20000000ff037230 */ /* 0x000fcc0000004100 */
[----:B------:R-:W0:Y:S02]  /*15710*/  F2I.S64.TRUNC R2, R3 ;  /* 0x0000000300027311 */ /* 0x000e24000020d900 */
[----:B0-----:R-:W-:Y:S01]  /*15720*/  STG.E.U8 desc[UR36][R16.64], R2 ;  /* 0x0000000210007986 */ /* 0x001fe2000c101124 */
[----:B------:R-:W-:Y:S05]  /*15730*/  EXIT ;  /* 0x000000000000794d */ /* 0x000fea0003800000 */
.L_x_552:
        /* <DEDUP_REMOVED lines=8> */
[----:B0-----:R-:W-:Y:S01]  /*157c0*/  STG.E.64 desc[UR36][R16.64], R2 ;  /* 0x0000000210007986 */ /* 0x001fe2000c101b24 */
[----:B------:R-:W-:Y:S05]  /*157d0*/  EXIT ;  /* 0x000000000000794d */ /* 0x000fea0003800000 */
.L_x_556:
[----:B------:R-:W-:-:S04]  /*157e0*/  HADD2.F32 R0, -RZ, R0.H0_H0 ;  /* 0x20000000ff007230 */ /* 0x000fc80000004100 */
[----:B------:R-:W0:Y:S02]  /*157f0*/  F2I.FTZ.TRUNC.NTZ R3, R0 ;  /* 0x0000000000037305 */ /* 0x000e24000021f100 */
[----:B0-----:R-:W-:Y:S01]  /*15800*/  STG.E desc[UR36][R16.64], R3 ;  /* 0x0000000310007986 */ /* 0x001fe2000c101924 */
[----:B------:R-:W-:Y:S05]  /*15810*/  EXIT ;  /* 0x000000000000794d */ /* 0x000fea0003800000 */
.L_x_555:
[----:B------:R-:W-:-:S04]  /*15820*/  HADD2.F32 R0, -RZ, R0.H0_H0 ;  /* 0x20000000ff007230 */ /* 0x000fc80000004100 */
[----:B------:R-:W0:Y:S02]  /*15830*/  F2I.FTZ.TRUNC.NTZ R3, R0 ;  /* 0x0000000000037305 */ /* 0x000e24000021f100 */
[----:B0-----:R-:W-:Y:S01]  /*15840*/  STG.E.U16 desc[UR36][R16.64], R3 ;  /* 0x0000000310007986 */ /* 0x001fe2000c101524 */
[----:B------:R-:W-:Y:S05]  /*15850*/  EXIT ;  /* 0x000000000000794d */ /* 0x000fea0003800000 */
.L_x_551:
[----:B------:R-:W-:-:S13]  /*15860*/  ISETP.GT.AND P0, PT, R2, 0x6, PT ;  /* 0x000000060200780c */ /* 0x000fda0003f04270 */
[----:B------:R-:W-:Y:S05]  /*15870*/  @P0 BRA `(.L_x_557) ;  /* 0x0000000000240947 */ /* 0x000fea0003800000 */
[----:B------:R-:W-:-:S13]  /*15880*/  ISETP.NE.AND P0, PT, R2, 0x5, PT ;  /* 0x000000050200780c */ /* 0x000fda0003f05270 */
[----:B------:R-:W-:Y:S05]  /*15890*/  @!P0 BRA `(.L_x_558) ;  /* 0x0000000000148947 */ /* 0x000fea0003800000 */
[----:B------:R-:W-:-:S13]  /*158a0*/  ISETP.NE.AND P0, PT, R2, 0x6, PT ;  /* 0x000000060200780c */ /* 0x000fda0003f05270 */
[----:B------:R-:W-:Y:S05]  /*158b0*/  @P0 BRA `(.L_x_554) ;  /* 0x0000000800c40947 */ /* 0x000fea0003800000 */
[----:B------:R-:W-:-:S05]  /*158c0*/  HADD2.F32 R3, -RZ, R0.H0_H0 ;  /* 0x20000000ff037230 */ /* 0x000fca0000004100 */
[----:B------:R-:W-:Y:S01]  /*158d0*/  STG.E desc[UR36][R16.64], R3 ;  /* 0x0000000310007986 */ /* 0x000fe2000c101924 */
[----:B------:R-:W-:Y:S05]  /*158e0*/  EXIT ;  /* 0x000000000000794d */ /* 0x000fea0003800000 */
.L_x_558:
[----:B------:R-:W-:Y:S01]  /*158f0*/  STG.E.U16 desc[UR36][R16.64], R0 ;  /* 0x0000000010007986 */ /* 0x000fe2000c101524 */
[----:B------:R-:W-:Y:S05]  /*15900*/  EXIT ;  /* 0x000000000000794d */ /* 0x000fea0003800000 */
.L_x_557:
        /* <DEDUP_REMOVED lines=8> */
[----:B------:R-:W-:Y:S01]  /*15990*/  STG.E.64 desc[UR36][R16.64], R2 ;  /* 0x0000000210007986 */ /* 0x000fe2000c101b24 */
[----:B------:R-:W-:Y:S05]  /*159a0*/  EXIT ;  /* 0x000000000000794d */ /* 0x000fea0003800000 */
.L_x_560:
[----:B------:R-:W-:-:S05]  /*159b0*/  HADD2.F32 R0, -RZ, R0.H0_H0 ;  /* 0x20000000ff007230 */ /* 0x000fca0000004100 */
[----:B------:R-:W-:-:S04]  /*159c0*/  F2FP.F16.F32.PACK_AB R0, RZ, R0 ;  /* 0x00000000ff00723e */ /* 0x000fc800000000ff */
[----:B------:R-:W-:-:S05]  /*159d0*/  PRMT R0, R0, 0x5410, RZ ;  /* 0x0000541000007816 */ /* 0x000fca00000000ff */
[----:B------:R-:W-:Y:S01]  /*159e0*/  STG.E desc[UR36][R16.64], R0 ;  /* 0x0000000010007986 */ /* 0x000fe2000c101924 */
[----:B------:R-:W-:Y:S05]  /*159f0*/  EXIT ;  /* 0x000000000000794d */ /* 0x000fea0003800000 */
.L_x_559:
[----:B------:R-:W-:-:S05]  /*15a00*/  HADD2.F32 R2, -RZ, R0.H0_H0 ;  /* 0x20000000ff027230 */ /* 0x000fca0000004100 */
[----:B------:R-:W-:-:S06]  /*15a10*/  FMUL.FTZ R2, R2, 1 ;  /* 0x3f80000002027820 */ /* 0x000fcc0000410000 */
[----:B------:R-:W0:Y:S02]  /*15a20*/  F2F.F64.F32 R2, R2 ;  /* 0x0000000200027310 */ /* 0x000e240000201800 */
[----:B0-----:R-:W-:Y:S01]  /*15a30*/  STG.E.64 desc[UR36][R16.64], R2 ;  /* 0x0000000210007986 */ /* 0x001fe2000c101b24 */
[----:B------:R-:W-:Y:S05]  /*15a40*/  EXIT ;  /* 0x000000000000794d */ /* 0x000fea0003800000 */
.L_x_550:
        /* <DEDUP_REMOVED lines=11> */
[----:B------:R-:W-:Y:S01]  /*15b00*/  STG.E.U8 desc[UR36][R16.64], R3 ;  /* 0x0000000310007986 */ /* 0x000fe2000c101124 */
[----:B------:R-:W-:Y:S05]  /*15b10*/  EXIT ;  /* 0x000000000000794d */ /* 0x000fea0003800000 */
.L_x_563:
[----:B------:R-:W-:Y:S01]  /*15b20*/  HADD2.F32 R0, -RZ, R0.H0_H0 ;  /* 0x20000000ff007230 */ /* 0x000fe20000004100 */
[----:B------:R-:W-:-:S04]  /*15b30*/  CS2R R6, SRZ ;  /* 0x0000000000067805 */ /* 0x000fc8000001ff00 */
[----:B------:R-:W-:-:S04]  /*15b40*/  FMUL.FTZ R0, R0, 1 ;  /* 0x3f80000000007820 */ /* 0x000fc80000410000 */
[----:B------:R-:W0:Y:S02]  /*15b50*/  F2F.F64.F32 R4, R0 ;  /* 0x0000000000047310 */ /* 0x000e240000201800 */
[----:B0-----:R-:W-:Y:S01]  /*15b60*/  STG.E.128 desc[UR36][R16.64], R4 ;  /* 0x0000000410007986 */ /* 0x001fe2000c101d24 */
[----:B------:R-:W-:Y:S05]  /*15b70*/  EXIT ;  /* 0x000000000000794d */ /* 0x000fea0003800000 */
.L_x_562:
        /* <DEDUP_REMOVED lines=21> */
.L_x_567:
[----:B------:R-:W-:Y:S05]  /*15cd0*/  BSYNC B0 ;  /* 0x0000000000007941 */ /* 0x000fea0003800000 */
.L_x_566:
[----:B------:R-:W-:-:S05]  /*15ce0*/  LOP3.LUT R3, R0, R3, RZ, 0xfc, !PT ;  /* 0x0000000300037212 */ /* 0x000fca00078efcff */
[----:B------:R-:W-:Y:S01]  /*15cf0*/  STG.E.U8 desc[UR36][R16.64], R3 ;  /* 0x0000000310007986 */ /* 0x000fe2000c101124 */
[----:B------:R-:W-:Y:S05]  /*15d00*/  EXIT ;  /* 0x000000000000794d */ /* 0x000fea0003800000 */
.L_x_565:
        /* <DEDUP_REMOVED lines=13> */
.L_x_569:
[----:B------:R-:W-:Y:S01]  /*15de0*/  IMAD.MOV.U32 R0, RZ, RZ, 0x7f ;  /* 0x0000007fff007424 */ /* 0x000fe200078e00ff */
[----:B------:R-:W-:-:S04]  /*15df0*/  ISETP.GT.U32.AND P0, PT, R2, 0x7f800000, PT ;  /* 0x7f8000000200780c */ /* 0x000fc80003f04070 */
[----:B------:R-:W-:-:S09]  /*15e00*/  SEL R0, R0, 0x7c, P0 ;  /* 0x0000007c00007807 */ /* 0x000fd20000000000 */
.L_x_570:
[----:B------:R-:W-:Y:S05]  /*15e10*/  BSYNC B0 ;  /* 0x0000000000007941 */ /* 0x000fea0003800000 */
.L_x_568:
[----:B------:R-:W-:-:S04]  /*15e20*/  LOP3.LUT R2, R3, 0x80000000, RZ, 0xc0, !PT ;  /* 0x8000000003027812 */ /* 0x000fc800078ec0ff */
[----:B------:R-:W-:-:S04]  /*15e30*/  SHF.R.U32.HI R3, RZ, 0x18, R2 ;  /* 0x00000018ff037819 */ /* 0x000fc80000011602 */
[----:B------:R-:W-:-:S05]  /*15e40*/  LOP3.LUT R3, R0, R3, RZ, 0xfc, !PT ;  /* 0x0000000300037212 */ /* 0x000fca00078efcff */
[----:B------:R-:W-:Y:S01]  /*15e50*/  STG.E.U8 desc[UR36][R16.64], R3 ;  /* 0x0000000310007986 */ /* 0x000fe2000c101124 */
[----:B------:R-:W-:Y:S05]  /*15e60*/  EXIT ;  /* 0x000000000000794d */ /* 0x000fea0003800000 */
.L_x_564:
[----:B------:R-:W-:-:S05]  /*15e70*/  HADD2.F32 R0, -RZ, R0.H0_H0 ;  /* 0x20000000ff007230 */ /* 0x000fca0000004100 */
[----:B------:R-:W-:-:S05]  /*15e80*/  F2FP.BF16.F32.PACK_AB R0, RZ, R0 ;  /* 0x00000000ff00723e */ /* 0x000fca00000010ff */
[----:B------:R-:W-:Y:S01]  /*15e90*/  STG.E.U16 desc[UR36][R16.64], R0 ;  /* 0x0000000010007986 */ /* 0x000fe2000c101524 */
[----:B------:R-:W-:Y:S05]  /*15ea0*/  EXIT ;  /* 0x000000000000794d */ /* 0x000fea0003800000 */
.L_x_561:
        /* <DEDUP_REMOVED lines=10> */
[----:B0-----:R-:W-:Y:S01]  /*15f50*/  STG.E.U16 desc[UR36][R16.64], R3 ;  /* 0x0000000310007986 */ /* 0x001fe2000c101524 */
[----:B------:R-:W-:Y:S05]  /*15f60*/  EXIT ;  /* 0x000000000000794d */ /* 0x000fea0003800000 */
.L_x_573:
        /* <DEDUP_REMOVED lines=17> */
.L_x_576:
[----:B------:R-:W-:-:S04]  /*16080*/  LOP3.LUT R2, R3, 0x80000000, RZ, 0xc0, !PT ;  /* 0x8000000003027812 */ /* 0x000fc800078ec0ff */
[----:B------:R-:W-:-:S04]  /*16090*/  SHF.R.U32.HI R3, RZ, 0x18, R2 ;  /* 0x00000018ff037819 */ /* 0x000fc80000011602 */
[----:B------:R-:W-:-:S04]  /*160a0*/  LOP3.LUT R0, R0, R3, RZ, 0xfc, !PT ;  /* 0x0000000300007212 */ /* 0x000fc800078efcff */
[----:B------:R-:W-:-:S07]  /*160b0*/  PRMT R8, R0, 0x7610, R8 ;  /* 0x0000761000087816 */ /* 0x000fce0000000008 */
.L_x_575:
[----:B------:R-:W-:Y:S05]  /*160c0*/  BSYNC B0 ;  /* 0x0000000000007941 */ /* 0x000fea0003800000 */
.L_x_574:
[----:B------:R-:W-:Y:S01]  /*160d0*/  STG.E.U8 desc[UR36][R16.64], R8 ;  /* 0x0000000810007986 */ /* 0x000fe2000c101124 */
[----:B------:R-:W-:Y:S05]  /*160e0*/  EXIT ;  /* 0x000000000000794d */ /* 0x000fea0003800000 */
.L_x_572:
        /* <DEDUP_REMOVED lines=17> */
.L_x_579:
[----:B------:R-:W-:-:S04]  /*16200*/  LOP3.LUT R2, R3, 0x80000000, RZ, 0xc0, !PT ;  /* 0x8000000003027812 */ /* 0x000fc800078ec0ff */
[----:B------:R-:W-:-:S04]  /*16210*/  SHF.R.U32.HI R3, RZ, 0x18, R2 ;  /* 0x00000018ff037819 */ /* 0x000fc80000011602 */
[----:B------:R-:W-:-:S04]  /*16220*/  LOP3.LUT R0, R0, R3, RZ, 0xfc, !PT ;  /* 0x0000000300007212 */ /* 0x000fc800078efcff */
[----:B------:R-:W-:-:S07]  /*16230*/  PRMT R8, R0, 0x7610, R8 ;  /* 0x0000761000087816 */ /* 0x000fce0000000008 */
.L_x_578:
[----:B------:R-:W-:Y:S05]  /*16240*/  BSYNC B0 ;  /* 0x0000000000007941 */ /* 0x000fea0003800000 */
.L_x_577:
[----:B------:R-:W-:Y:S01]  /*16250*/  STG.E.U8 desc[UR36][R16.64], R8 ;  /* 0x0000000810007986 */ /* 0x000fe2000c101124 */
[----:B------:R-:W-:Y:S05]  /*16260*/  EXIT ;  /* 0x000000000000794d */ /* 0x000fea0003800000 */
.L_x_571:
        /* <DEDUP_REMOVED lines=20> */
[----:B------:R-:W-:Y:S01]  /*163b0*/  STG.E.U8 desc[UR36][R16.64], R3 ;  /* 0x0000000310007986 */ /* 0x000fe2000c101124 */
[----:B------:R-:W-:Y:S05]  /*163c0*/  EXIT ;  /* 0x000000000000794d */ /* 0x000fea0003800000 */
.L_x_554:
        /* <DEDUP_REMOVED lines=16> */
.L_x_582:
[----:B------:R-:W-:Y:S05]  /*164d0*/  EXIT ;  /* 0x000000000000794d */ /* 0x000fea0003800000 */
.L_x_581:
[----:B------:R-:W-:-:S06]  /*164e0*/  HADD2.F32 R2, -RZ, R0.H0_H0 ;  /* 0x20000000ff027230 */ /* 0x000fcc0000004100 */
[----:B------:R-:W0:Y:S02]  /*164f0*/  F2I.U64.TRUNC R2, R2 ;  /* 0x0000000200027311 */ /* 0x000e24000020d800 */
[----:B0-----:R-:W-:Y:S01]  /*16500*/  STG.E.64 desc[UR36][R16.64], R2 ;  /* 0x0000000210007986 */ /* 0x001fe2000c101b24 */
[----:B------:R-:W-:Y:S05]  /*16510*/  EXIT ;  /* 0x000000000000794d */ /* 0x000fea0003800000 */
.L_x_580:
[----:B------:R-:W-:-:S04]  /*16520*/  HADD2.F32 R0, -RZ, R0.H0_H0 ;  /* 0x20000000ff007230 */ /* 0x000fc80000004100 */
[----:B------:R-:W0:Y:S02]  /*16530*/  F2I.FTZ.U32.TRUNC.NTZ R3, R0 ;  /* 0x0000000000037305 */ /* 0x000e24000021f000 */
[----:B0-----:R-:W-:Y:S01]  /*16540*/  STG.E desc[UR36][R16.64], R3 ;  /* 0x0000000310007986 */ /* 0x001fe2000c101924 */
[----:B------:R-:W-:Y:S05]  /*16550*/  EXIT ;  /* 0x000000000000794d */ /* 0x000fea0003800000 */
.L_x_583:
        /* <DEDUP_REMOVED lines=10> */
.L_x_24084:


//--------------------- .text._ZN2at6native27unrolled_elementwise_kernelIZZZNS0_54_GLOBAL__N__d8c5977b_16_LinearAlgebra_cu_140f0503_289316addr_kernel_cudaERNS_14TensorIteratorERKN3c106ScalarES8_ENKUlvE_clEvENKUlvE9_clEvEUlNS5_4HalfESB_SB_E0_St5arrayIPcLm4EELi4E23TrivialOffsetCalculatorILi3EjESG_ILi1EjENS0_6memory12LoadWithCastILi3EEENSJ_13StoreWithCastILi1EEEEEviT_T0_T2_T3_T4_T5_ --------------------------
	.section	.text._ZN2at6native27unrolled_elementwise_kernelIZZZNS0_54_GLOBAL__N__d8c5977b_16_LinearAlgebra_cu_140f0503_289316addr_kernel_cudaERNS_14TensorIteratorERKN3c106ScalarES8_ENKUlvE_clEvENKUlvE9_clEvEUlNS5_4HalfESB_SB_E0_St5arrayIPcLm4EELi4E23TrivialOffsetCalculatorILi3EjESG_ILi1EjENS0_6memory12LoadWithCastILi3EEENSJ_13StoreWithCastILi1EEEEEviT_T0_T2_T3_T4_T5_,"ax",@progbits
	.align	128
        .global         _ZN2at6native27unrolled_elementwise_kernelIZZZNS0_54_GLOBAL__N__d8c5977b_16_LinearAlgebra_cu_140f0503_289316addr_kernel_cudaERNS_14TensorIteratorERKN3c106ScalarES8_ENKUlvE_clEvENKUlvE9_clEvEUlNS5_4HalfESB_SB_E0_St5arrayIPcLm4EELi4E23TrivialOffsetCalculatorILi3EjESG_ILi1EjENS0_6memory12LoadWithCastILi3EEENSJ_13StoreWithCastILi1EEEEEviT_T0_T2_T3_T4_T5_
        .type           _ZN2at6native27unrolled_elementwise_kernelIZZZNS0_54_GLOBAL__N__d8c5977b_16_LinearAlgebra_cu_140f0503_289316addr_kernel_cudaERNS_14TensorIteratorERKN3c106ScalarES8_ENKUlvE_clEvENKUlvE9_clEvEUlNS5_4HalfESB_SB_E0_St5arrayIPcLm4EELi4E23TrivialOffsetCalculatorILi3EjESG_ILi1EjENS0_6memory12LoadWithCastILi3EEENSJ_13StoreWithCastILi1EEEEEviT_T0_T2_T3_T4_T5_,@function
        .size           _ZN2at6native27unrolled_elementwise_kernelIZZZNS0_54_GLOBAL__N__d8c5977b_16_LinearAlgebra_cu_140f0503_289316addr_kernel_cudaERNS_14TensorIteratorERKN3c106ScalarES8_ENKUlvE_clEvENKUlvE9_clEvEUlNS5_4HalfESB_SB_E0_St5arrayIPcLm4EELi4E23TrivialOffsetCalculatorILi3EjESG_ILi1EjENS0_6memory12LoadWithCastILi3EEENSJ_13StoreWithCastILi1EEEEEviT_T0_T2_T3_T4_T5_,(.L_x_24085 - _ZN2at6native27unrolled_elementwise_kernelIZZZNS0_54_GLOBAL__N__d8c5977b_16_LinearAlgebra_cu_140f0503_289316addr_kernel_cudaERNS_14TensorIteratorERKN3c106ScalarES8_ENKUlvE_clEvENKUlvE9_clEvEUlNS5_4HalfESB_SB_E0_St5arrayIPcLm4EELi4E23TrivialOffsetCalculatorILi3EjESG_ILi1EjENS0_6memory12LoadWithCastILi3EEENSJ_13StoreWithCastILi1EEEEEviT_T0_T2_T3_T4_T5_)
        .other          _ZN2at6native27unrolled_elementwise_kernelIZZZNS0_54_GLOBAL__N__d8c5977b_16_LinearAlgebra_cu_140f0503_289316addr_kernel_cudaERNS_14TensorIteratorERKN3c106ScalarES8_ENKUlvE_clEvENKUlvE9_clEvEUlNS5_4HalfESB_SB_E0_St5arrayIPcLm4EELi4E23TrivialOffsetCalculatorILi3EjESG_ILi1EjENS0_6memory12LoadWithCastILi3EEENSJ_13StoreWithCastILi1EEEEEviT_T0_T2_T3_T4_T5_,@"STO_CUDA_ENTRY STV_DEFAULT"
_ZN2at6native27unrolled_elementwise_kernelIZZZNS0_54_GLOBAL__N__d8c5977b_16_LinearAlgebra_cu_140f0503_289316addr_kernel_cudaERNS_14TensorIteratorERKN3c106ScalarES8_ENKUlvE_clEvENKUlvE9_clEvEUlNS5_4HalfESB_SB_E0_St5arrayIPcLm4EELi4E23TrivialOffsetCalculatorILi3EjESG_ILi1EjENS0_6memory12LoadWithCastILi3EEENSJ_13StoreWithCastILi1EEEEEviT_T0_T2_T3_T4_T5_:
.text._ZN2at6native27unrolled_elementwise_kernelIZZZNS0_54_GLOBAL__N__d8c5977b_16_LinearAlgebra_cu_140f0503_289316addr_kernel_cudaERNS_14TensorIteratorERKN3c106ScalarES8_ENKUlvE_clEvENKUlvE9_clEvEUlNS5_4HalfESB_SB_E0_St5arrayIPcLm4EELi4E23TrivialOffsetCalculatorILi3EjESG_ILi1EjENS0_6memory12LoadWithCastILi3EEENSJ_13StoreWithCastILi1EEEEEviT_T0_T2_T3_T4_T5_:
[----:B------:R-:W0:Y:S01]  /*0000*/  LDC R1, c[0x0][0x28] ;  /* 0x00000a00ff017b82 */ /* 0x000e220000000800 */
[----:B------:R-:W1:Y:S07]  /*0010*/  S2R R25, SR_CTAID.X ;  /* 0x0000000000197919 */ /* 0x000e6e0000002500 */
[----:B------:R-:W1:Y:S01]  /*0020*/  LDC R0, c[0x0][0x210] ;  /* 0x00008400ff007b82 */ /* 0x000e620000000800 */
[----:B------:R-:W-:Y:S01]  /*0030*/  ULDC.64 UR36, c[0x0][0x208] ;  /* 0x0000820000247ab9 */ /* 0x000fe20000000a00 */
[----:B------:R-:W-:Y:S01]  /*0040*/  BSSY B6, `(.L_x_584) ;  /* 0x0000329000067945 */ /* 0x000fe20003800000 */
[----:B------:R-:W2:Y:S01]  /*0050*/  S2R R26, SR_TID.X ;  /* 0x00000000001a7919 */ /* 0x000ea20000002100 */
[----:B------:R-:W-:-:S02]  /*0060*/  PRMT R28, RZ, 0x7610, R28 ;  /* 0x00007610ff1c7816 */ /* 0x000fc4000000001c */
[----:B------:R-:W-:Y:S02]  /*0070*/  PRMT R29, RZ, 0x7610, R29 ;  /* 0x00007610ff1d7816 */ /* 0x000fe4000000001d */
[----:B------:R-:W3:Y:S01]  /*0080*/  LDC.U8 R27, c[0x0][0x24c] ;  /* 0x00009300ff1b7b82 */ /* 0x000ee20000000000 */
[----:B------:R-:W-:Y:S02]  /*0090*/  PRMT R24, RZ, 0x7610, R24 ;  /* 0x00007610ff187816 */ /* 0x000fe40000000018 */
[----:B------:R-:W-:-:S05]  /*00a0*/  PRMT R23, RZ, 0x7610, R23 ;  /* 0x00007610ff177816 */ /* 0x000fca0000000017 */
[----:B------:R-:W4:Y:S08]  /*00b0*/  LDC.U8 R17, c[0x0][0x24d] ;  /* 0x00009340ff117b82 */ /* 0x000f300000000000 */
[----:B------:R-:W0:Y:S01]  /*00c0*/  LDC.U8 R19, c[0x0][0x24e] ;  /* 0x00009380ff137b82 */ /* 0x000e220000000000 */
[----:B-1----:R-:W-:-:S05]  /*00d0*/  IMAD R2, R25, -0x200, R0 ;  /* 0xfffffe0019027824 */ /* 0x002fca00078e0200 */
[----:B--2---:R-:W-:-:S13]  /*00e0*/  ISETP.GE.AND P0, PT, R26, R2, PT ;  /* 0x000000021a00720c */ /* 0x004fda0003f06270 */
[----:B---34-:R-:W-:Y:S05]  /*00f0*/  @P0 BRA `(.L_x_585) ;  /* 0x0000003000740947 */ /* 0x018fea0003800000 */
[----:B------:R-:W1:Y:S01]  /*0100*/  LDC.64 R2, c[0x0][0x230] ;  /* 0x00008c00ff027b82 */ /* 0x000e620000000a00 */
[----:B------:R-:W-:Y:S01]  /*0110*/  PRMT R0, R27, 0x9910, RZ ;  /* 0x000099101b007816 */ /* 0x000fe200000000ff */
[----:B------:R-:W-:Y:S01]  /*0120*/  IMAD R16, R25, 0x200, R26 ;  /* 0x0000020019107824 */ /* 0x000fe200078e021a */
[----:B------:R-:W-:Y:S02]  /*0130*/  ULDC UR4, c[0x0][0x250] ;  /* 0x0000940000047ab9 */ /* 0x000fe40000000800 */
[----:B------:R-:W-:Y:S01]  /*0140*/  ISETP.GT.AND P0, PT, R0, 0x9, PT ;  /* 0x000000090000780c */ /* 0x000fe20003f04270 */
[----:B------:R-:W-:-:S05]  /*0150*/  IMAD R5, R16, UR4, RZ ;  /* 0x0000000410057c24 */ /* 0x000fca000f8e02ff */
[----:B-1----:R-:W-:-:S05]  /*0160*/  IADD3 R2, P1, R5, R2, RZ ;  /* 0x0000000205027210 */ /* 0x002fca0007f3e0ff */
[----:B------:R-:W-:Y:S02]  /*0170*/  IMAD.X R3, RZ, RZ, R3, P1 ;  /* 0x000000ffff037224 */ /* 0x000fe400008e0603 */
        /* <DEDUP_REMOVED lines=10> */
[----:B--2---:R-:W1:Y:S02]  /*0220*/  I2F.S16 R0, R2 ;  /* 0x0000000200007306 */ /* 0x004e640000101400 */
[----:B-1----:R-:W-:-:S04]  /*0230*/  F2FP.F16.F32.PACK_AB R0, RZ, R0 ;  /* 0x00000000ff00723e */ /* 0x002fc800000000ff */
[----:B------:R-:W-:Y:S01]  /*0240*/  PRMT R29, R0, 0x7610, R29 ;  /* 0x00007610001d7816 */ /* 0x000fe2000000001d */
[----:B------:R-:W-:Y:S06]  /*0250*/  BRA `(.L_x_591) ;  /* 0x0000000c00d07947 */ /* 0x000fec0003800000 */
.L_x_589:
[----:B------:R-:W2:Y:S02]  /*0260*/  LDG.E.U8 R2, desc[UR36][R2.64] ;  /* 0x0000002402027981 */ /* 0x000ea4000c1e1100 */
[----:B--2---:R-:W-:-:S04]  /*0270*/  I2FP.F32.U32 R0, R2 ;  /* 0x0000000200007245 */ /* 0x004fc80000201000 */
[----:B------:R-:W-:-:S04]  /*0280*/  F2FP.F16.F32.PACK_AB R0, RZ, R0 ;  /* 0x00000000ff00723e */ /* 0x000fc800000000ff */
[----:B------:R-:W-:Y:S01]  /*0290*/  PRMT R29, R0, 0x7610, R29 ;  /* 0x00007610001d7816 */ /* 0x000fe2000000001d */
[----:B------:R-:W-:Y:S06]  /*02a0*/  BRA `(.L_x_591) ;  /* 0x0000000c00bc7947 */ /* 0x000fec0003800000 */
.L_x_588:
[----:B------:R-:W-:-:S13]  /*02b0*/  ISETP.NE.AND P0, PT, R0, 0x2, PT ;  /* 0x000000020000780c */ /* 0x000fda0003f05270 */
[----:B------:R-:W-:Y:S05]  /*02c0*/  @!P0 BRA `(.L_x_592) ;  /* 0x0000000000388947 */ /* 0x000fea0003800000 */
[----:B------:R-:W-:-:S13]  /*02d0*/  ISETP.NE.AND P0, PT, R0, 0x3, PT ;  /* 0x000000030000780c */ /* 0x000fda0003f05270 */
[----:B------:R-:W-:Y:S05]  /*02e0*/  @!P0 BRA `(.L_x_593) ;  /* 0x00000000001c8947 */ /* 0x000fea0003800000 */
[----:B------:R-:W-:-:S13]  /*02f0*/  ISETP.NE.AND P0, PT, R0, 0x4, PT ;  /* 0x000000040000780c */ /* 0x000fda0003f05270 */
[----:B------:R-:W-:Y:S05]  /*0300*/  @P0 BRA `(.L_x_590) ;  /* 0x0000000c00380947 */ /* 0x000fea0003800000 */
[----:B------:R-:W2:Y:S02]  /*0310*/  LDG.E.64 R2, desc[UR36][R2.64] ;  /* 0x0000002402027981 */ /* 0x000ea4000c1e1b00 */
[----:B--2---:R-:W1:Y:S02]  /*0320*/  I2F.S64 R0, R2 ;  /* 0x0000000200007312 */ /* 0x004e640000301400 */
[----:B-1----:R-:W-:-:S04]  /*0330*/  F2FP.F16.F32.PACK_AB R0, RZ, R0 ;  /* 0x00000000ff00723e */ /* 0x002fc800000000ff */
[----:B------:R-:W-:Y:S01]  /*0340*/  PRMT R29, R0, 0x7610, R29 ;  /* 0x00007610001d7816 */ /* 0x000fe2000000001d */
[----:B------:R-:W-:Y:S06]  /*0350*/  BRA `(.L_x_591) ;  /* 0x0000000c00907947 */ /* 0x000fec0003800000 */
.L_x_593:
[----:B------:R-:W2:Y:S02]  /*0360*/  LDG.E R2, desc[UR36][R2.64] ;  /* 0x0000002402027981 */ /* 0x000ea4000c1e1900 */
[----:B--2---:R-:W-:-:S04]  /*0370*/  I2FP.F32.S32 R0, R2 ;  /* 0x0000000200007245 */ /* 0x004fc80000201400 */
[----:B------:R-:W-:-:S04]  /*0380*/  F2FP.F16.F32.PACK_AB R0, RZ, R0 ;  /* 0x00000000ff00723e */ /* 0x000fc800000000ff */
[----:B------:R-:W-:Y:S01]  /*0390*/  PRMT R29, R0, 0x7610, R29 ;  /* 0x00007610001d7816 */ /* 0x000fe2000000001d */
[----:B------:R-:W-:Y:S06]  /*03a0*/  BRA `(.L_x_591) ;  /* 0x0000000c007c7947 */ /* 0x000fec0003800000 */
.L_x_592:
[----:B------:R-:W2:Y:S02]  /*03b0*/  LDG.E.U16 R2, desc[UR36][R2.64] ;  /* 0x0000002402027981 */ /* 0x000ea4000c1e1500 */
[----:B--2---:R-:W1:Y:S02]  /*03c0*/  I2F.S16 R0, R2 ;  /* 0x0000000200007306 */ /* 0x004e640000101400 */
[----:B-1----:R-:W-:-:S04]  /*03d0*/  F2FP.F16.F32.PACK_AB R0, RZ, R0 ;  /* 0x00000000ff00723e */ /* 0x002fc800000000ff */
[----:B------:R-:W-:Y:S01]  /*03e0*/  PRMT R29, R0, 0x7610, R29 ;  /* 0x00007610001d7816 */ /* 0x000fe2000000001d */
[----:B------:R-:W-:Y:S06]  /*03f0*/  BRA `(.L_x_591) ;  /* 0x0000000c00687947 */ /* 0x000fec0003800000 */
.L_x_587:
        /* <DEDUP_REMOVED lines=9> */
.L_x_595:
[----:B------:R2:W5:Y:S01]  /*0490*/  LDG.E.U16 R29, desc[UR36][R2.64] ;  /* 0x00000024021d7981 */ /* 0x000562000c1e1500 */
[----:B------:R-:W-:Y:S05]  /*04a0*/  BRA `(.L_x_591) ;  /* 0x0000000c003c7947 */ /* 0x000fea0003800000 */
.L_x_594:
        /* <DEDUP_REMOVED lines=9> */
.L_x_597:
[----:B------:R1:W5:Y:S01]  /*0540*/  LDG.E.U16 R29, desc[UR36][R2.64] ;  /* 0x00000024021d7981 */ /* 0x000362000c1e1500 */
[----:B------:R-:W-:Y:S05]  /*0550*/  BRA `(.L_x_591) ;  /* 0x0000000c00107947 */ /* 0x000fea0003800000 */
.L_x_596:
[----:B------:R-:W2:Y:S01]  /*0560*/  LDG.E.64 R2, desc[UR36][R2.64] ;  /* 0x0000002402027981 */ /* 0x000ea2000c1e1b00 */
[----:B------:R-:W-:Y:S01]  /*0570*/  UMOV UR4, 0xf0000000 ;  /* 0xf000000000047882 */ /* 0x000fe20000000000 */
[----:B------:R-:W-:Y:S01]  /*0580*/  UMOV UR5, 0x380fffff ;  /* 0x380fffff00057882 */ /* 0x000fe20000000000 */
[----:B--2---:R-:W1:Y:S01]  /*0590*/  F2F.F32.F64 R0, R2 ;  /* 0x0000000200007310 */ /* 0x004e620000301000 */
[----:B------:R-:W-:-:S14]  /*05a0*/  DSETP.GEU.AND P0, PT, |R2|, UR4, PT ;  /* 0x0000000402007e2a */ /* 0x000fdc000bf0e200 */
[----:B-1----:R-:W-:-:S05]  /*05b0*/  @!P0 FMUL R0, R0, 1.175494350822287508e-38 ;  /* 0x0080000000008820 */ /* 0x002fca0000400000 */
[----:B------:R-:W-:-:S04]  /*05c0*/  F2FP.F16.F32.PACK_AB R0, RZ, R0 ;  /* 0x00000000ff00723e */ /* 0x000fc800000000ff */
[----:B------:R-:W-:Y:S01]  /*05d0*/  PRMT R29, R0, 0x7610, R29 ;  /* 0x00007610001d7816 */ /* 0x000fe2000000001d */
[----:B------:R-:W-:Y:S06]  /*05e0*/  BRA `(.L_x_591) ;  /* 0x0000000800ec7947 */ /* 0x000fec0003800000 */
.L_x_586:
        /* <DEDUP_REMOVED lines=14> */
.L_x_600:
        /* <DEDUP_REMOVED lines=9> */
.L_x_599:
        /* <DEDUP_REMOVED lines=10> */
[----:B------:R-:W1:Y:S01]  /*0800*/  FLO.U32 R5, R4 ;  /* 0x0000000400057300 */ /* 0x000e6200000e0000 */
[C---:B------:R-:W-:Y:S02]  /*0810*/  VIADD R6, R4.reuse, 0x1000000 ;  /* 0x0100000004067836 */ /* 0x040fe40000000000 */
[----:B------:R-:W-:-:S03]  /*0820*/  VIADD R2, R4, 0xffffffff ;  /* 0xffffffff04027836 */ /* 0x000fc60000000000 */
[----:B------:R-:W-:Y:S02]  /*0830*/  SHF.R.S32.HI R6, RZ, 0x8, R6 ;  /* 0x00000008ff067819 */ /* 0x000fe40000011406 */
[----:B------:R-:W-:Y:S02]  /*0840*/  SHF.R.S32.HI R2, RZ, 0x1f, R2 ;  /* 0x0000001fff027819 */ /* 0x000fe40000011402 */
[----:B-1----:R-:W-:-:S04]  /*0850*/  IADD3 R5, -R5, 0x1f, RZ ;  /* 0x0000001f05057810 */ /* 0x002fc80007ffe1ff */
        /* <DEDUP_REMOVED lines=12> */
.L_x_602:
        /* <DEDUP_REMOVED lines=15> */
.L_x_601:
[----:B------:R-:W2:Y:S02]  /*0a10*/  LDG.E.U16 R0, desc[UR36][R2.64] ;  /* 0x0000002402007981 */ /* 0x000ea4000c1e1500 */
[----:B--2---:R-:W-:-:S05]  /*0a20*/  IMAD.U32 R0, R0, 0x10000, RZ ;  /* 0x0001000000007824 */ /* 0x004fca00078e00ff */
[----:B------:R-:W-:-:S04]  /*0a30*/  F2FP.F16.F32.PACK_AB R0, RZ, R0 ;  /* 0x00000000ff00723e */ /* 0x000fc800000000ff */
[----:B------:R-:W-:Y:S01]  /*0a40*/  PRMT R29, R0, 0x7610, R29 ;  /* 0x00007610001d7816 */ /* 0x000fe2000000001d */
[----:B------:R-:W-:Y:S06]  /*0a50*/  BRA `(.L_x_591) ;  /* 0x0000000400d07947 */ /* 0x000fec0003800000 */
.L_x_598:
        /* <DEDUP_REMOVED lines=13> */
.L_x_605:
        /* <DEDUP_REMOVED lines=15> */
[----:B------:R-:W1:Y:S02]  /*0c20*/  FLO.U32 R3, R2 ;  /* 0x0000000200037300 */ /* 0x000e6400000e0000 */
[----:B-1----:R-:W-:-:S04]  /*0c30*/  IADD3 R3, -R3, 0x1f, RZ ;  /* 0x0000001f03037810 */ /* 0x002fc80007ffe1ff */
[----:B------:R-:W-:Y:S01]  /*0c40*/  IADD3 R0, R0, 0x1d, -R3 ;  /* 0x0000001d00007810 */ /* 0x000fe20007ffe803 */
[----:B------:R-:W-:-:S05]  /*0c50*/  VIADD R5, R3, 0xffffffe4 ;  /* 0xffffffe403057836 */ /* 0x000fca0000000000 */
[----:B------:R-:W-:-:S04]  /*0c60*/  SHF.L.U32 R5, R2, R5, RZ ;  /* 0x0000000502057219 */ /* 0x000fc800000006ff */
[----:B------:R-:W-:-:S07]  /*0c70*/  LOP3.LUT R2, R5, 0x7, RZ, 0xc0, !PT ;  /* 0x0000000705027812 */ /* 0x000fce00078ec0ff */
.L_x_609:
[----:B------:R-:W-:Y:S05]  /*0c80*/  BSYNC B1 ;  /* 0x0000000000017941 */ /* 0x000fea0003800000 */
.L_x_608:
[----:B------:R-:W-:Y:S01]  /*0c90*/  LEA R3, R0, 0x3b800000, 0x17 ;  /* 0x3b80000000037811 */ /* 0x000fe200078eb8ff */
[----:B------:R-:W-:-:S05]  /*0ca0*/  IMAD.SHL.U32 R0, R2, 0x100000, RZ ;  /* 0x0010000002007824 */ /* 0x000fca00078e00ff */
[----:B------:R-:W-:-:S07]  /*0cb0*/  LOP3.LUT R0, R3, R0, R4, 0xfe, !PT ;  /* 0x0000000003007212 */ /* 0x000fce00078efe04 */
.L_x_607:
[----:B------:R-:W-:Y:S05]  /*0cc0*/  BSYNC B0 ;  /* 0x0000000000007941 */ /* 0x000fea0003800000 */
.L_x_606:
[----:B------:R-:W-:-:S04]  /*0cd0*/  F2FP.F16.F32.PACK_AB R0, RZ, R0 ;  /* 0x00000000ff00723e */ /* 0x000fc800000000ff */
[----:B------:R-:W-:Y:S01]  /*0ce0*/  PRMT R29, R0, 0x7610, R29 ;  /* 0x00007610001d7816 */ /* 0x000fe2000000001d */
[----:B------:R-:W-:Y:S06]  /*0cf0*/  BRA `(.L_x_591) ;  /* 0x0000000400287947 */ /* 0x000fec0003800000 */
.L_x_604:
        /* <DEDUP_REMOVED lines=21> */
.L_x_613:
[----:B------:R-:W-:Y:S05]  /*0e50*/  BSYNC B1 ;  /* 0x0000000000017941 */ /* 0x000fea0003800000 */
.L_x_612:
[----:B------:R-:W-:Y:S01]  /*0e60*/  LEA R3, R0, 0x37800000, 0x17 ;  /* 0x3780000000037811 */ /* 0x000fe200078eb8ff */
[----:B------:R-:W-:-:S05]  /*0e70*/  IMAD.SHL.U32 R0, R2, 0x200000, RZ ;  /* 0x0020000002007824 */ /* 0x000fca00078e00ff */
[----:B------:R-:W-:-:S07]  /*0e80*/  LOP3.LUT R0, R3, R0, R4, 0xfe, !PT ;  /* 0x0000000003007212 */ /* 0x000fce00078efe04 */
.L_x_611:
[----:B------:R-:W-:Y:S05]  /*0e90*/  BSYNC B0 ;  /* 0x0000000000007941 */ /* 0x000fea0003800000 */
.L_x_610:
[----:B------:R-:W-:-:S04]  /*0ea0*/  F2FP.F16.F32.PACK_AB R0, RZ, R0 ;  /* 0x00000000ff00723e */ /* 0x000fc800000000ff */
[----:B------:R-:W-:Y:S01]  /*0eb0*/  PRMT R29, R0, 0x7610, R29 ;  /* 0x00007610001d7816 */ /* 0x000fe2000000001d */
[----:B------:R-:W-:Y:S06]  /*0ec0*/  BRA `(.L_x_591) ;  /* 0x0000000000b47947 */ /* 0x000fec0003800000 */
.L_x_603:
        /* <DEDUP_REMOVED lines=14> */
.L_x_617:
[----:B------:R-:W-:Y:S05]  /*0fb0*/  BSYNC B0 ;  /* 0x0000000000007941 */ /* 0x000fea0003800000 */
.L_x_616:
[----:B------:R-:W-:-:S04]  /*0fc0*/  F2FP.F16.F32.PACK_AB R0, RZ, R0 ;  /* 0x00000000ff00723e */ /* 0x000fc800000000ff */
[----:B------:R-:W-:Y:S01]  /*0fd0*/  PRMT R29, R0, 0x7610, R29 ;  /* 0x00007610001d7816 */ /* 0x000fe2000000001d */
[----:B------:R-:W-:Y:S06]  /*0fe0*/  BRA `(.L_x_591) ;  /* 0x00000000006c7947 */ /* 0x000fec0003800000 */
.L_x_590:
[----:B------:R-:W-:Y:S01]  /*0ff0*/  MOV R2, 0x228 ;  /* 0x0000022800027802 */ /* 0x000fe20000000f00 */
[----:B------:R-:W-:Y:S01]  /*1000*/  ULDC.64 UR4, c[0x4][0x218] ;  /* 0x0100860000047ab9 */ /* 0x000fe20000000a00 */
[----:B------:R-:W-:Y:S01]  /*1010*/  ULDC.64 UR6, c[0x4][0xb0] ;  /* 0x01002c0000067ab9 */ /* 0x000fe20000000a00 */
[----:B------:R-:W-:Y:S02]  /*1020*/  IMAD.U32 R4, RZ, RZ, UR4 ;  /* 0x00000004ff047e24 */ /* 0x000fe4000f8e00ff */
[----:B------:R-:W-:Y:S01]  /*1030*/  IMAD.U32 R5, RZ, RZ, UR5 ;  /* 0x00000005ff057e24 */ /* 0x000fe2000f8e00ff */
[----:B------:R-:W1:Y:S01]  /*1040*/  LDC.64 R2, c[0x4][R2] ;  /* 0x0100000002027b82 */ /* 0x000e620000000a00 */
        /* <DEDUP_REMOVED lines=9> */
[----:B01----:R-:W-:Y:S05]  /*10e0*/  CALL.ABS.NOINC R2 ;  /* 0x0000000002007343 */ /* 0x003fea0003c00000 */
.L_x_618:
[----:B------:R-:W-:Y:S01]  /*10f0*/  PRMT R29, RZ, 0x7610, R29 ;  /* 0x00007610ff1d7816 */ /* 0x000fe2000000001d */
[----:B------:R-:W-:Y:S06]  /*1100*/  BRA `(.L_x_591) ;  /* 0x0000000000247947 */ /* 0x000fec0003800000 */
.L_x_615:
[----:B------:R-:W2:Y:S02]  /*1110*/  LDG.E.64 R2, desc[UR36][R2.64] ;  /* 0x0000002402027981 */ /* 0x000ea4000c1e1b00 */
[----:B--2---:R-:W1:Y:S02]  /*1120*/  I2F.U64 R0, R2 ;  /* 0x0000000200007312 */ /* 0x004e640000301000 */
[----:B-1----:R-:W-:-:S04]  /*1130*/  F2FP.F16.F32.PACK_AB R0, RZ, R0 ;  /* 0x00000000ff00723e */ /* 0x002fc800000000ff */
[----:B------:R-:W-:Y:S01]  /*1140*/  PRMT R29, R0, 0x7610, R29 ;  /* 0x00007610001d7816 */ /* 0x000fe2000000001d */
[----:B------:R-:W-:Y:S06]  /*1150*/  BRA `(.L_x_591) ;  /* 0x0000000000107947 */ /* 0x000fec0003800000 */
.L_x_614:
[----:B------:R-:W2:Y:S02]  /*1160*/  LDG.E R2, desc[UR36][R2.64] ;  /* 0x0000002402027981 */ /* 0x000ea4000c1e1900 */
[----:B--2---:R-:W-:-:S04]  /*1170*/  I2FP.F32.U32 R0, R2 ;  /* 0x0000000200007245 */ /* 0x004fc80000201000 */
[----:B------:R-:W-:-:S04]  /*1180*/  F2FP.F16.F32.PACK_AB R0, RZ, R0 ;  /* 0x00000000ff00723e */ /* 0x000fc800000000ff */
[----:B------:R-:W-:-:S07]  /*1190*/  PRMT R29, R0, 0x7610, R29 ;  /* 0x00007610001d7816 */ /* 0x000fce000000001d */
.L_x_591:
[----:B-12---:R-:W1:Y:S01]  /*11a0*/  LDC.64 R2, c[0x0][0x238] ;  /* 0x00008e00ff027b82 */ /* 0x006e620000000a00 */
[----:B------:R-:W-:Y:S01]  /*11b0*/  PRMT R0, R17, 0x9910, RZ ;  /* 0x0000991011007816 */ /* 0x000fe200000000ff */
[----:B------:R-:W-:Y:S02]  /*11c0*/  ULDC UR4, c[0x0][0x254] ;  /* 0x0000950000047ab9 */ /* 0x000fe40000000800 */
[----:B------:R-:W-:Y:S01]  /*11d0*/  IMAD R5, R16, UR4, RZ ;  /* 0x0000000410057c24 */ /* 0x000fe2000f8e02ff */
[----:B------:R-:W-:-:S04]  /*11e0*/  ISETP.GT.AND P0, PT, R0, 0x9, PT ;  /* 0x000000090000780c */ /* 0x000fc80003f04270 */
[----:B-1----:R-:W-:-:S05]  /*11f0*/  IADD3 R2, P1, R5, R2, RZ ;  /* 0x0000000205027210 */ /* 0x002fca0007f3e0ff */
[----:B------:R-:W-:-:S04]  /*1200*/  IMAD.X R3, RZ, RZ, R3, P1 ;  /* 0x000000ffff037224 */ /* 0x000fc800008e0603 */
        /* <DEDUP_REMOVED lines=14> */
.L_x_622:
[----:B------:R-:W2:Y:S02]  /*12f0*/  LDG.E.U8 R2, desc[UR36][R2.64] ;  /* 0x0000002402027981 */ /* 0x000ea4000c1e1100 */
[----:B--2---:R-:W-:-:S04]  /*1300*/  I2FP.F32.U32 R0, R2 ;  /* 0x0000000200007245 */ /* 0x004fc80000201000 */
[----:B------:R-:W-:-:S04]  /*1310*/  F2FP.F16.F32.PACK_AB R0, RZ, R0 ;  /* 0x00000000ff00723e */ /* 0x000fc800000000ff */
[----:B------:R-:W-:Y:S01]  /*1320*/  PRMT R24, R0, 0x7610, R24 ;  /* 0x0000761000187816 */ /* 0x000fe20000000018 */
[----:B------:R-:W-:Y:S06]  /*1330*/  BRA `(.L_x_624) ;  /* 0x0000000c00bc7947 */ /* 0x000fec0003800000 */
.L_x_621:
        /* <DEDUP_REMOVED lines=11> */
.L_x_626:
[----:B------:R-:W2:Y:S02]  /*13f0*/  LDG.E R2, desc[UR36][R2.64] ;  /* 0x0000002402027981 */ /* 0x000ea4000c1e1900 */
[----:B--2---:R-:W-:-:S04]  /*1400*/  I2FP.F32.S32 R0, R2 ;  /* 0x0000000200007245 */ /* 0x004fc80000201400 */
[----:B------:R-:W-:-:S04]  /*1410*/  F2FP.F16.F32.PACK_AB R0, RZ, R0 ;  /* 0x00000000ff00723e */ /* 0x000fc800000000ff */
[----:B------:R-:W-:Y:S01]  /*1420*/  PRMT R24, R0, 0x7610, R24 ;  /* 0x0000761000187816 */ /* 0x000fe20000000018 */
[----:B------:R-:W-:Y:S06]  /*1430*/  BRA `(.L_x_624) ;  /* 0x0000000c007c7947 */ /* 0x000fec0003800000 */
.L_x_625:
[----:B------:R-:W2:Y:S02]  /*1440*/  LDG.E.U16 R2, desc[UR36][R2.64] ;  /* 0x0000002402027981 */ /* 0x000ea4000c1e1500 */
[----:B--2---:R-:W1:Y:S02]  /*1450*/  I2F.S16 R0, R2 ;  /* 0x0000000200007306 */ /* 0x004e640000101400 */
[----:B-1----:R-:W-:-:S04]  /*1460*/  F2FP.F16.F32.PACK_AB R0, RZ, R0 ;  /* 0x00000000ff00723e */ /* 0x002fc800000000ff */
[----:B------:R-:W-:Y:S01]  /*1470*/  PRMT R24, R0, 0x7610, R24 ;  /* 0x0000761000187816 */ /* 0x000fe20000000018 */
[----:B------:R-:W-:Y:S06]  /*1480*/  BRA `(.L_x_624) ;  /* 0x0000000c00687947 */ /* 0x000fec0003800000 */
.L_x_620:
        /* <DEDUP_REMOVED lines=9> */
.L_x_628:
[----:B------:R2:W5:Y:S01]  /*1520*/  LDG.E.U16 R24, desc[UR36][R2.64] ;  /* 0x0000002402187981 */ /* 0x000562000c1e1500 */
[----:B------:R-:W-:Y:S05]  /*1530*/  BRA `(.L_x_624) ;  /* 0x0000000c003c7947 */ /* 0x000fea0003800000 */
.L_x_627:
        /* <DEDUP_REMOVED lines=9> */
.L_x_630:
[----:B------:R1:W5:Y:S01]  /*15d0*/  LDG.E.U16 R24, desc[UR36][R2.64] ;  /* 0x0000002402187981 */ /* 0x000362000c1e1500 */
[----:B------:R-:W-:Y:S05]  /*15e0*/  BRA `(.L_x_624) ;  /* 0x0000000c00107947 */ /* 0x000fea0003800000 */
.L_x_629:
        /* <DEDUP_REMOVED lines=9> */
.L_x_619:
        /* <DEDUP_REMOVED lines=14> */
.L_x_633:
        /* <DEDUP_REMOVED lines=9> */
.L_x_632:
        /* <DEDUP_REMOVED lines=28> */
.L_x_635:
        /* <DEDUP_REMOVED lines=15> */
.L_x_634:
[----:B------:R-:W2:Y:S02]  /*1aa0*/  LDG.E.U16 R0, desc[UR36][R2.64] ;  /* 0x0000002402007981 */ /* 0x000ea4000c1e1500 */
[----:B--2---:R-:W-:-:S05]  /*1ab0*/  IMAD.U32 R0, R0, 0x10000, RZ ;  /* 0x0001000000007824 */ /* 0x004fca00078e00ff */
[----:B------:R-:W-:-:S04]  /*1ac0*/  F2FP.F16.F32.PACK_AB R0, RZ, R0 ;  /* 0x00000000ff00723e */ /* 0x000fc800000000ff */
[----:B------:R-:W-:Y:S01]  /*1ad0*/  PRMT R24, R0, 0x7610, R24 ;  /* 0x0000761000187816 */ /* 0x000fe20000000018 */
[----:B------:R-:W-:Y:S06]  /*1ae0*/  BRA `(.L_x_624) ;  /* 0x0000000400d07947 */ /* 0x000fec0003800000 */
.L_x_631:
        /* <DEDUP_REMOVED lines=13> */
.L_x_638:
        /* <DEDUP_REMOVED lines=21> */
.L_x_642:
[----:B------:R-:W-:Y:S05]  /*1d10*/  BSYNC B1 ;  /* 0x0000000000017941 */ /* 0x000fea0003800000 */
.L_x_641:
[----:B------:R-:W-:Y:S01]  /*1d20*/  LEA R3, R0, 0x3b800000, 0x17 ;  /* 0x3b80000000037811 */ /* 0x000fe200078eb8ff */
[----:B------:R-:W-:-:S05]  /*1d30*/  IMAD.SHL.U32 R0, R2, 0x100000, RZ ;  /* 0x0010000002007824 */ /* 0x000fca00078e00ff */
[----:B------:R-:W-:-:S07]  /*1d40*/  LOP3.LUT R0, R3, R0, R4, 0xfe, !PT ;  /* 0x0000000003007212 */ /* 0x000fce00078efe04 */
.L_x_640:
[----:B------:R-:W-:Y:S05]  /*1d50*/  BSYNC B0 ;  /* 0x0000000000007941 */ /* 0x000fea0003800000 */
.L_x_639:
[----:B------:R-:W-:-:S04]  /*1d60*/  F2FP.F16.F32.PACK_AB R0, RZ, R0 ;  /* 0x00000000ff00723e */ /* 0x000fc800000000ff */
[----:B------:R-:W-:Y:S01]  /*1d70*/  PRMT R24, R0, 0x7610, R24 ;  /* 0x0000761000187816 */ /* 0x000fe20000000018 */
[----:B------:R-:W-:Y:S06]  /*1d80*/  BRA `(.L_x_624) ;  /* 0x0000000400287947 */ /* 0x000fec0003800000 */
.L_x_637:
        /* <DEDUP_REMOVED lines=21> */
.L_x_646:
[----:B------:R-:W-:Y:S05]  /*1ee0*/  BSYNC B1 ;  /* 0x0000000000017941 */ /* 0x000fea0003800000 */
.L_x_645:
[----:B------:R-:W-:Y:S01]  /*1ef0*/  LEA R3, R0, 0x37800000, 0x17 ;  /* 0x3780000000037811 */ /* 0x000fe200078eb8ff */
[----:B------:R-:W-:-:S05]  /*1f00*/  IMAD.SHL.U32 R0, R2, 0x200000, RZ ;  /* 0x0020000002007824 */ /* 0x000fca00078e00ff */
[----:B------:R-:W-:-:S07]  /*1f10*/  LOP3.LUT R0, R3, R0, R4, 0xfe, !PT ;  /* 0x0000000003007212 */ /* 0x000fce00078efe04 */
.L_x_644:
[----:B------:R-:W-:Y:S05]  /*1f20*/  BSYNC B0 ;  /* 0x0000000000007941 */ /* 0x000fea0003800000 */
.L_x_643:
[----:B------:R-:W-:-:S04]  /*1f30*/  F2FP.F16.F32.PACK_AB R0, RZ, R0 ;  /* 0x00000000ff00723e */ /* 0x000fc800000000ff */
[----:B------:R-:W-:Y:S01]  /*1f40*/  PRMT R24, R0, 0x7610, R24 ;  /* 0x0000761000187816 */ /* 0x000fe20000000018 */
[----:B------:R-:W-:Y:S06]  /*1f50*/  BRA `(.L_x_624) ;  /* 0x0000000000b47947 */ /* 0x000fec0003800000 */
.L_x_636:
        /* <DEDUP_REMOVED lines=14> */
.L_x_650:
[----:B------:R-:W-:Y:S05]  /*2040*/  BSYNC B0 ;  /* 0x0000000000007941 */ /* 0x000fea0003800000 */
.L_x_649:
[----:B------:R-:W-:-:S04]  /*2050*/  F2FP.F16.F32.PACK_AB R0, RZ, R0 ;  /* 0x00000000ff00723e */ /* 0x000fc800000000ff */
[----:B------:R-:W-:Y:S01]  /*2060*/  PRMT R24, R0, 0x7610, R24 ;  /* 0x0000761000187816 */ /* 0x000fe20000000018 */
[----:B------:R-:W-:Y:S06]  /*2070*/  BRA `(.L_x_624) ;  /* 0x00000000006c7947 */ /* 0x000fec0003800000 */
.L_x_623:
        /* <DEDUP_REMOVED lines=15> */
[----:B01---5:R-:W-:Y:S05]  /*2170*/  CALL.ABS.NOINC R2 ;  /* 0x0000000002007343 */ /* 0x023fea0003c00000 */
.L_x_651:
[----:B------:R-:W-:Y:S01]  /*2180*/  PRMT R24, RZ, 0x7610, R24 ;  /* 0x00007610ff187816 */ /* 0x000fe20000000018 */
[----:B------:R-:W-:Y:S06]  /*2190*/  BRA `(.L_x_624) ;  /* 0x0000000000247947 */ /* 0x000fec0003800000 */
.L_x_648:
[----:B------:R-:W2:Y:S02]  /*21a0*/  LDG.E.64 R2, desc[UR36][R2.64] ;  /* 0x0000002402027981 */ /* 0x000ea4000c1e1b00 */
[----:B--2---:R-:W1:Y:S02]  /*21b0*/  I2F.U64 R0, R2 ;  /* 0x0000000200007312 */ /* 0x004e640000301000 */
[----:B-1----:R-:W-:-:S04]  /*21c0*/  F2FP.F16.F32.PACK_AB R0, RZ, R0 ;  /* 0x00000000ff00723e */ /* 0x002fc800000000ff */
[----:B------:R-:W-:Y:S01]  /*21d0*/  PRMT R24, R0, 0x7610, R24 ;  /* 0x0000761000187816 */ /* 0x000fe20000000018 */
[----:B------:R-:W-:Y:S06]  /*21e0*/  BRA `(.L_x_624) ;  /* 0x0000000000107947 */ /* 0x000fec0003800000 */
.L_x_647:
[----:B------:R-:W2:Y:S02]  /*21f0*/  LDG.E R2, desc[UR36][R2.64] ;  /* 0x0000002402027981 */ /* 0x000ea4000c1e1900 */
[----:B--2---:R-:W-:-:S04]  /*2200*/  I2FP.F32.U32 R0, R2 ;  /* 0x0000000200007245 */ /* 0x004fc80000201000 */
[----:B------:R-:W-:-:S04]  /*2210*/  F2FP.F16.F32.PACK_AB R0, RZ, R0 ;  /* 0x00000000ff00723e */ /* 0x000fc800000000ff */
[----:B------:R-:W-:-:S07]  /*2220*/  PRMT R24, R0, 0x7610, R24 ;  /* 0x0000761000187816 */ /* 0x000fce0000000018 */
.L_x_624:
[----:B-12---:R-:W1:Y:S01]  /*2230*/  LDC.64 R2, c[0x0][0x240] ;  /* 0x00009000ff027b82 */ /* 0x006e620000000a00 */
[----:B0-----:R-:W-:Y:S01]  /*2240*/  PRMT R0, R19, 0x9910, RZ ;  /* 0x0000991013007816 */ /* 0x001fe200000000ff */
        /* <DEDUP_REMOVED lines=19> */
.L_x_655:
[----:B------:R-:W2:Y:S02]  /*2380*/  LDG.E.U8 R2, desc[UR36][R2.64] ;  /* 0x0000002402027981 */ /* 0x000ea4000c1e1100 */
[----:B--2---:R-:W-:-:S04]  /*2390*/  I2FP.F32.U32 R0, R2 ;  /* 0x0000000200007245 */ /* 0x004fc80000201000 */
[----:B------:R-:W-:-:S04]  /*23a0*/  F2FP.F16.F32.PACK_AB R0, RZ, R0 ;  /* 0x00000000ff00723e */ /* 0x000fc800000000ff */
[----:B------:R-:W-:Y:S01]  /*23b0*/  PRMT R23, R0, 0x7610, R23 ;  /* 0x0000761000177816 */ /* 0x000fe20000000017 */
[----:B------:R-:W-:Y:S06]  /*23c0*/  BRA `(.L_x_657) ;  /* 0x0000000c00bc7947 */ /* 0x000fec0003800000 */
.L_x_654:
        /* <DEDUP_REMOVED lines=11> */
.L_x_659:
[----:B------:R-:W2:Y:S02]  /*2480*/  LDG.E R2, desc[UR36][R2.64] ;  /* 0x0000002402027981 */ /* 0x000ea4000c1e1900 */
[----:B--2---:R-:W-:-:S04]  /*2490*/  I2FP.F32.S32 R0, R2 ;  /* 0x0000000200007245 */ /* 0x004fc80000201400 */
[----:B------:R-:W-:-:S04]  /*24a0*/  F2FP.F16.F32.PACK_AB R0, RZ, R0 ;  /* 0x00000000ff00723e */ /* 0x000fc800000000ff */
[----:B------:R-:W-:Y:S01]  /*24b0*/  PRMT R23, R0, 0x7610, R23 ;  /* 0x0000761000177816 */ /* 0x000fe20000000017 */
[----:B------:R-:W-:Y:S06]  /*24c0*/  BRA `(.L_x_657) ;  /* 0x0000000c007c7947 */ /* 0x000fec0003800000 */
.L_x_658:
[----:B------:R-:W2:Y:S02]  /*24d0*/  LDG.E.U16 R2, desc[UR36][R2.64] ;  /* 0x0000002402027981 */ /* 0x000ea4000c1e1500 */
[----:B--2---:R-:W0:Y:S02]  /*24e0*/  I2F.S16 R0, R2 ;  /* 0x0000000200007306 */ /* 0x004e240000101400 */
[----:B0-----:R-:W-:-:S04]  /*24f0*/  F2FP.F16.F32.PACK_AB R0, RZ, R0 ;  /* 0x00000000ff00723e */ /* 0x001fc800000000ff */
[----:B------:R-:W-:Y:S01]  /*2500*/  PRMT R23, R0, 0x7610, R23 ;  /* 0x0000761000177816 */ /* 0x000fe20000000017 */
[----:B------:R-:W-:Y:S06]  /*2510*/  BRA `(.L_x_657) ;  /* 0x0000000c00687947 */ /* 0x000fec0003800000 */
.L_x_653:
        /* <DEDUP_REMOVED lines=9> */
.L_x_661:
[----:B------:R0:W5:Y:S01]  /*25b0*/  LDG.E.U16 R23, desc[UR36][R2.64] ;  /* 0x0000002402177981 */ /* 0x000162000c1e1500 */
[----:B------:R-:W-:Y:S05]  /*25c0*/  BRA `(.L_x_657) ;  /* 0x0000000c003c7947 */ /* 0x000fea0003800000 */
.L_x_660:
        /* <DEDUP_REMOVED lines=9> */
.L_x_663:
[----:B------:R1:W5:Y:S01]  /*2660*/  LDG.E.U16 R23, desc[UR36][R2.64] ;  /* 0x0000002402177981 */ /* 0x000362000c1e1500 */
[----:B------:R-:W-:Y:S05]  /*2670*/  BRA `(.L_x_657) ;  /* 0x0000000c00107947 */ /* 0x000fea0003800000 */
.L_x_662:
        /* <DEDUP_REMOVED lines=9> */
.L_x_652:
        /* <DEDUP_REMOVED lines=14> */
.L_x_666:
        /* <DEDUP_REMOVED lines=9> */
.L_x_665:
        /* <DEDUP_REMOVED lines=28> */
.L_x_668:
        /* <DEDUP_REMOVED lines=15> */
.L_x_667:
[----:B------:R-:W2:Y:S02]  /*2b30*/  LDG.E.U16 R0, desc[UR36][R2.64] ;  /* 0x0000002402007981 */ /* 0x000ea4000c1e1500 */
[----:B--2---:R-:W-:-:S05]  /*2b40*/  IMAD.U32 R0, R0, 0x10000, RZ ;  /* 0x0001000000007824 */ /* 0x004fca00078e00ff */
[----:B------:R-:W-:-:S04]  /*2b50*/  F2FP.F16.F32.PACK_AB R0, RZ, R0 ;  /* 0x00000000ff00723e */ /* 0x000fc800000000ff */
[----:B------:R-:W-:Y:S01]  /*2b60*/  PRMT R23, R0, 0x7610, R23 ;  /* 0x0000761000177816 */ /* 0x000fe20000000017 */
[----:B------:R-:W-:Y:S06]  /*2b70*/  BRA `(.L_x_657) ;  /* 0x0000000400d07947 */ /* 0x000fec0003800000 */
.L_x_664:
        /* <DEDUP_REMOVED lines=13> */
.L_x_671:
        /* <DEDUP_REMOVED lines=21> */
.L_x_675:
[----:B------:R-:W-:Y:S05]  /*2da0*/  BSYNC B1 ;  /* 0x0000000000017941 */ /* 0x000fea0003800000 */
.L_x_674:
[----:B------:R-:W-:Y:S01]  /*2db0*/  LEA R3, R0, 0x3b800000, 0x17 ;  /* 0x3b80000000037811 */ /* 0x000fe200078eb8ff */
[----:B------:R-:W-:-:S05]  /*2dc0*/  IMAD.SHL.U32 R0, R2, 0x100000, RZ ;  /* 0x0010000002007824 */ /* 0x000fca00078e00ff */
[----:B------:R-:W-:-:S07]  /*2dd0*/  LOP3.LUT R0, R3, R0, R4, 0xfe, !PT ;  /* 0x0000000003007212 */ /* 0x000fce00078efe04 */
.L_x_673:
[----:B------:R-:W-:Y:S05]  /*2de0*/  BSYNC B0 ;  /* 0x0000000000007941 */ /* 0x000fea0003800000 */
.L_x_672:
[----:B------:R-:W-:-:S04]  /*2df0*/  F2FP.F16.F32.PACK_AB R0, RZ, R0 ;  /* 0x00000000ff00723e */ /* 0x000fc800000000ff */
[----:B------:R-:W-:Y:S01]  /*2e00*/  PRMT R23, R0, 0x7610, R23 ;  /* 0x0000761000177816 */ /* 0x000fe20000000017 */
[----:B------:R-:W-:Y:S06]  /*2e10*/  BRA `(.L_x_657) ;  /* 0x0000000400287947 */ /* 0x000fec0003800000 */
.L_x_670:
        /* <DEDUP_REMOVED lines=21> */
.L_x_679:
[----:B------:R-:W-:Y:S05]  /*2f70*/  BSYNC B1 ;  /* 0x0000000000017941 */ /* 0x000fea0003800000 */
.L_x_678:
[----:B------:R-:W-:Y:S01]  /*2f80*/  LEA R3, R0, 0x37800000, 0x17 ;  /* 0x3780000000037811 */ /* 0x000fe200078eb8ff */
[----:B------:R-:W-:-:S05]  /*2f90*/  IMAD.SHL.U32 R0, R2, 0x200000, RZ ;  /* 0x0020000002007824 */ /* 0x000fca00078e00ff */
[----:B------:R-:W-:-:S07]  /*2fa0*/  LOP3.LUT R0, R3, R0, R4, 0xfe, !PT ;  /* 0x0000000003007212 */ /* 0x000fce00078efe04 */
.L_x_677:
[----:B------:R-:W-:Y:S05]  /*2fb0*/  BSYNC B0 ;  /* 0x0000000000007941 */ /* 0x000fea0003800000 */
.L_x_676:
[----:B------:R-:W-:-:S04]  /*2fc0*/  F2FP.F16.F32.PACK_AB R0, RZ, R0 ;  /* 0x00000000ff00723e */ /* 0x000fc800000000ff */
[----:B------:R-:W-:Y:S01]  /*2fd0*/  PRMT R23, R0, 0x7610, R23 ;  /* 0x0000761000177816 */ /* 0x000fe20000000017 */
[----:B------:R-:W-:Y:S06]  /*2fe0*/  BRA `(.L_x_657) ;  /* 0x0000000000b47947 */ /* 0x000fec0003800000 */
.L_x_669:
        /* <DEDUP_REMOVED lines=14> */
.L_x_683:
[----:B------:R-:W-:Y:S05]  /*30d0*/  BSYNC B0 ;  /* 0x0000000000007941 */ /* 0x000fea0003800000 */
.L_x_682:
[----:B------:R-:W-:-:S04]  /*30e0*/  F2FP.F16.F32.PACK_AB R0, RZ, R0 ;  /* 0x00000000ff00723e */ /* 0x000fc800000000ff */
[----:B------:R-:W-:Y:S01]  /*30f0*/  PRMT R23, R0, 0x7610, R23 ;  /* 0x0000761000177816 */ /* 0x000fe20000000017 */
[----:B------:R-:W-:Y:S06]  /*3100*/  BRA `(.L_x_657) ;  /* 0x00000000006c7947 */ /* 0x000fec0003800000 */
.L_x_656:
        /* <DEDUP_REMOVED lines=16> */
.L_x_684:
[----:B------:R-:W-:Y:S01]  /*3210*/  PRMT R23, RZ, 0x7610, R23 ;  /* 0x00007610ff177816 */ /* 0x000fe20000000017 */
[----:B------:R-:W-:Y:S06]  /*3220*/  BRA `(.L_x_657) ;  /* 0x0000000000247947 */ /* 0x000fec0003800000 */
.L_x_681:
[----:B------:R-:W2:Y:S02]  /*3230*/  LDG.E.64 R2, desc[UR36][R2.64] ;  /* 0x0000002402027981 */ /* 0x000ea4000c1e1b00 */
[----:B--2---:R-:W0:Y:S02]  /*3240*/  I2F.U64 R0, R2 ;  /* 0x0000000200007312 */ /* 0x004e240000301000 */
[----:B0-----:R-:W-:-:S04]  /*3250*/  F2FP.F16.F32.PACK_AB R0, RZ, R0 ;  /* 0x00000000ff00723e */ /* 0x001fc800000000ff */
[----:B------:R-:W-:Y:S01]  /*3260*/  PRMT R23, R0, 0x7610, R23 ;  /* 0x0000761000177816 */ /* 0x000fe20000000017 */
[----:B------:R-:W-:Y:S06]  /*3270*/  BRA `(.L_x_657) ;  /* 0x0000000000107947 */ /* 0x000fec0003800000 */
.L_x_680:
[----:B------:R-:W2:Y:S02]  /*3280*/  LDG.E R2, desc[UR36][R2.64] ;  /* 0x0000002402027981 */ /* 0x000ea4000c1e1900 */
[----:B--2---:R-:W-:-:S04]  /*3290*/  I2FP.F32.U32 R0, R2 ;  /* 0x0000000200007245 */ /* 0x004fc80000201000 */
[----:B------:R-:W-:-:S04]  /*32a0*/  F2FP.F16.F32.PACK_AB R0, RZ, R0 ;  /* 0x00000000ff00723e */ /* 0x000fc800000000ff */
[----:B------:R-:W-:-:S07]  /*32b0*/  PRMT R23, R0, 0x7610, R23 ;  /* 0x0000761000177816 */ /* 0x000fce0000000017 */
.L_x_657:
[----:B------:R-:W-:-:S07]  /*32c0*/  VIADD R26, R26, 0x80 ;  /* 0x000000801a1a7836 */ /* 0x000fce0000000000 */
.L_x_585:
[----:B------:R-:W-:Y:S05]  /*32d0*/  BSYNC B6 ;  /* 0x0000000000067941 */ /* 0x000fea0003800000 */
.L_x_584:
[----:B------:R-:W2:Y:S01]  /*32e0*/  LDC R0, c[0x0][0x210] ;  /* 0x00008400ff007b82 */ /* 0x000ea20000000800 */
[----:B------:R-:W-:Y:S01]  /*32f0*/  BSSY B6, `(.L_x_685) ;  /* 0x0000323000067945 */ /* 0x000fe20003800000 */
[----:B------:R-:W-:Y:S02]  /*3300*/  PRMT R22, RZ, 0x7610, R22 ;  /* 0x00007610ff167816 */ /* 0x000fe40000000016 */
[----:B------:R-:W-:Y:S01]  /*3310*/  PRMT R18, RZ, 0x7610, R18 ;  /* 0x00007610ff127816 */ /* 0x000fe20000000012 */
[----:B--2---:R-:W-:-:S05]  /*3320*/  IMAD R0, R25, -0x200, R0 ;  /* 0xfffffe0019007824 */ /* 0x004fca00078e0200 */
[----:B------:R-:W-:-:S13]  /*3330*/  ISETP.GE.AND P0, PT, R26, R0, PT ;  /* 0x000000001a00720c */ /* 0x000fda0003f06270 */
[----:B------:R-:W-:Y:S05]  /*3340*/  @P0 BRA `(.L_x_686) ;  /* 0x0000003000740947 */ /* 0x000fea0003800000 */
[----:B01----:R-:W0:Y:S01]  /*3350*/  LDC.64 R2, c[0x0][0x230] ;  /* 0x00008c00ff027b82 */ /* 0x003e220000000a00 */
[----:B------:R-:W-:Y:S01]  /*3360*/  PRMT R0, R27, 0x9910, RZ ;  /* 0x000099101b007816 */ /* 0x000fe200000000ff */
[----:B------:R-:W-:Y:S01]  /*3370*/  IMAD R16, R25, 0x200, R26 ;  /* 0x0000020019107824 */ /* 0x000fe200078e021a */
[----:B------:R-:W-:Y:S02]  /*3380*/  ULDC UR4, c[0x0][0x250] ;  /* 0x0000940000047ab9 */ /* 0x000fe40000000800 */
[----:B------:R-:W-:Y:S01]  /*3390*/  ISETP.GT.AND P1, PT, R0, 0x9, PT ;  /* 0x000000090000780c */ /* 0x000fe20003f24270 */
[----:B------:R-:W-:-:S05]  /*33a0*/  IMAD R5, R16, UR4, RZ ;  /* 0x0000000410057c24 */ /* 0x000fca000f8e02ff */
[----:B0-----:R-:W-:-:S05]  /*33b0*/  IADD3 R2, P0, R5, R2, RZ ;  /* 0x0000000205027210 */ /* 0x001fca0007f1e0ff */
        /* <DEDUP_REMOVED lines=15> */
.L_x_690:
[----:B------:R-:W2:Y:S02]  /*34b0*/  LDG.E.U8 R2, desc[UR36][R2.64] ;  /* 0x0000002402027981 */ /* 0x000ea4000c1e1100 */
[----:B--2---:R-:W-:-:S04]  /*34c0*/  I2FP.F32.U32 R0, R2 ;  /* 0x0000000200007245 */ /* 0x004fc80000201000 */
[----:B------:R-:W-:-:S04]  /*34d0*/  F2FP.F16.F32.PACK_AB R0, RZ, R0 ;  /* 0x00000000ff00723e */ /* 0x000fc800000000ff */
[----:B------:R-:W-:Y:S01]  /*34e0*/  PRMT R28, R0, 0x7610, R28 ;  /* 0x00007610001c7816 */ /* 0x000fe2000000001c */
[----:B------:R-:W-:Y:S06]  /*34f0*/  BRA `(.L_x_692) ;  /* 0x0000000c00bc7947 */ /* 0x000fec0003800000 */
.L_x_689:
        /* <DEDUP_REMOVED lines=11> */
.L_x_694:
[----:B------:R-:W2:Y:S02]  /*35b0*/  LDG.E R2, desc[UR36][R2.64] ;  /* 0x0000002402027981 */ /* 0x000ea4000c1e1900 */
[----:B--2---:R-:W-:-:S04]  /*35c0*/  I2FP.F32.S32 R0, R2 ;  /* 0x0000000200007245 */ /* 0x004fc80000201400 */
[----:B------:R-:W-:-:S04]  /*35d0*/  F2FP.F16.F32.PACK_AB R0, RZ, R0 ;  /* 0x00000000ff00723e */ /* 0x000fc800000000ff */
[----:B------:R-:W-:Y:S01]  /*35e0*/  PRMT R28, R0, 0x7610, R28 ;  /* 0x00007610001c7816 */ /* 0x000fe2000000001c */
[----:B------:R-:W-:Y:S06]  /*35f0*/  BRA `(.L_x_692) ;  /* 0x0000000c007c7947 */ /* 0x000fec0003800000 */
.L_x_693:
[----:B------:R-:W2:Y:S02]  /*3600*/  LDG.E.U16 R2, desc[UR36][R2.64] ;  /* 0x0000002402027981 */ /* 0x000ea4000c1e1500 */
[----:B--2---:R-:W0:Y:S02]  /*3610*/  I2F.S16 R0, R2 ;  /* 0x0000000200007306 */ /* 0x004e240000101400 */
[----:B0-----:R-:W-:-:S04]  /*3620*/  F2FP.F16.F32.PACK_AB R0, RZ, R0 ;  /* 0x00000000ff00723e */ /* 0x001fc800000000ff */
[----:B------:R-:W-:Y:S01]  /*3630*/  PRMT R28, R0, 0x7610, R28 ;  /* 0x00007610001c7816 */ /* 0x000fe2000000001c */
[----:B------:R-:W-:Y:S06]  /*3640*/  BRA `(.L_x_692) ;  /* 0x0000000c00687947 */ /* 0x000fec0003800000 */
.L_x_688:
        /* <DEDUP_REMOVED lines=9> */
.L_x_696:
[----:B------:R1:W5:Y:S01]  /*36e0*/  LDG.E.U16 R28, desc[UR36][R2.64] ;  /* 0x00000024021c7981 */ /* 0x000362000c1e1500 */
[----:B------:R-:W-:Y:S05]  /*36f0*/  BRA `(.L_x_692) ;  /* 0x0000000c003c7947 */ /* 0x000fea0003800000 */
.L_x_695:
        /* <DEDUP_REMOVED lines=9> */
.L_x_698:
[----:B------:R0:W5:Y:S01]  /*3790*/  LDG.E.U16 R28, desc[UR36][R2.64] ;  /* 0x00000024021c7981 */ /* 0x000162000c1e1500 */
[----:B------:R-:W-:Y:S05]  /*37a0*/  BRA `(.L_x_692) ;  /* 0x0000000c00107947 */ /* 0x000fea0003800000 */
.L_x_697:
        /* <DEDUP_REMOVED lines=9> */
.L_x_687:
        /* <DEDUP_REMOVED lines=14> */
.L_x_701:
        /* <DEDUP_REMOVED lines=9> */
.L_x_700:
        /* <DEDUP_REMOVED lines=28> */
.L_x_703:
        /* <DEDUP_REMOVED lines=15> */
.L_x_702:
[----:B------:R-:W2:Y:S02]  /*3c60*/  LDG.E.U16 R0, desc[UR36][R2.64] ;  /* 0x0000002402007981 */ /* 0x000ea4000c1e1500 */
[----:B--2---:R-:W-:-:S05]  /*3c70*/  IMAD.U32 R0, R0, 0x10000, RZ ;  /* 0x0001000000007824 */ /* 0x004fca00078e00ff */
[----:B------:R-:W-:-:S04]  /*3c80*/  F2FP.F16.F32.PACK_AB R0, RZ, R0 ;  /* 0x00000000ff00723e */ /* 0x000fc800000000ff */
[----:B------:R-:W-:Y:S01]  /*3c90*/  PRMT R28, R0, 0x7610, R28 ;  /* 0x00007610001c7816 */ /* 0x000fe2000000001c */
[----:B------:R-:W-:Y:S06]  /*3ca0*/  BRA `(.L_x_692) ;  /* 0x0000000400d07947 */ /* 0x000fec0003800000 */
.L_x_699:
        /* <DEDUP_REMOVED lines=13> */
.L_x_706:
        /* <DEDUP_REMOVED lines=21> */
.L_x_710:
[----:B------:R-:W-:Y:S05]  /*3ed0*/  BSYNC B1 ;  /* 0x0000000000017941 */ /* 0x000fea0003800000 */
.L_x_709:
[----:B------:R-:W-:Y:S01]  /*3ee0*/  LEA R3, R0, 0x3b800000, 0x17 ;  /* 0x3b80000000037811 */ /* 0x000fe200078eb8ff */
[----:B------:R-:W-:-:S05]  /*3ef0*/  IMAD.SHL.U32 R0, R2, 0x100000, RZ ;  /* 0x0010000002007824 */ /* 0x000fca00078e00ff */
[----:B------:R-:W-:-:S07]  /*3f00*/  LOP3.LUT R0, R3, R0, R4, 0xfe, !PT ;  /* 0x0000000003007212 */ /* 0x000fce00078efe04 */
.L_x_708:
[----:B------:R-:W-:Y:S05]  /*3f10*/  BSYNC B0 ;  /* 0x0000000000007941 */ /* 0x000fea0003800000 */
.L_x_707:
[----:B------:R-:W-:-:S04]  /*3f20*/  F2FP.F16.F32.PACK_AB R0, RZ, R0 ;  /* 0x00000000ff00723e */ /* 0x000fc800000000ff */
[----:B------:R-:W-:Y:S01]  /*3f30*/  PRMT R28, R0, 0x7610, R28 ;  /* 0x00007610001c7816 */ /* 0x000fe2000000001c */
[----:B------:R-:W-:Y:S06]  /*3f40*/  BRA `(.L_x_692) ;  /* 0x0000000400287947 */ /* 0x000fec0003800000 */
.L_x_705:
        /* <DEDUP_REMOVED lines=21> */
.L_x_714:
[----:B------:R-:W-:Y:S05]  /*40a0*/  BSYNC B1 ;  /* 0x0000000000017941 */ /* 0x000fea0003800000 */
.L_x_713:
[----:B------:R-:W-:Y:S01]  /*40b0*/  LEA R3, R0, 0x37800000, 0x17 ;  /* 0x3780000000037811 */ /* 0x000fe200078eb8ff */
[----:B------:R-:W-:-:S05]  /*40c0*/  IMAD.SHL.U32 R0, R2, 0x200000, RZ ;  /* 0x0020000002007824 */ /* 0x000fca00078e00ff */
[----:B------:R-:W-:-:S07]  /*40d0*/  LOP3.LUT R0, R3, R0, R4, 0xfe, !PT ;  /* 0x0000000003007212 */ /* 0x000fce00078efe04 */
.L_x_712:
[----:B------:R-:W-:Y:S05]  /*40e0*/  BSYNC B0 ;  /* 0x0000000000007941 */ /* 0x000fea0003800000 */
.L_x_711:
[----:B------:R-:W-:-:S04]  /*40f0*/  F2FP.F16.F32.PACK_AB R0, RZ, R0 ;  /* 0x00000000ff00723e */ /* 0x000fc800000000ff */
[----:B------:R-:W-:Y:S01]  /*4100*/  PRMT R28, R0, 0x7610, R28 ;  /* 0x00007610001c7816 */ /* 0x000fe2000000001c */
[----:B------:R-:W-:Y:S06]  /*4110*/  BRA `(.L_x_692) ;  /* 0x0000000000b47947 */ /* 0x000fec0003800000 */
.L_x_704:
        /* <DEDUP_REMOVED lines=14> */
.L_x_718:
[----:B------:R-:W-:Y:S05]  /*4200*/  BSYNC B0 ;  /* 0x0000000000007941 */ /* 0x000fea0003800000 */
.L_x_717:
[----:B------:R-:W-:-:S04]  /*4210*/  F2FP.F16.F32.PACK_AB R0, RZ, R0 ;  /* 0x00000000ff00723e */ /* 0x000fc800000000ff */
[----:B------:R-:W-:Y:S01]  /*4220*/  PRMT R28, R0, 0x7610, R28 ;  /* 0x00007610001c7816 */ /* 0x000fe2000000001c */
[----:B------:R-:W-:Y:S06]  /*4230*/  BRA `(.L_x_692) ;  /* 0x00000000006c7947 */ /* 0x000fec0003800000 */
.L_x_691:
        /* <DEDUP_REMOVED lines=16> */
.L_x_719:
[----:B------:R-:W-:Y:S01]  /*4340*/  PRMT R28, RZ, 0x7610, R28 ;  /* 0x00007610ff1c7816 */ /* 0x000fe2000000001c */
[----:B------:R-:W-:Y:S06]  /*4350*/  BRA `(.L_x_692) ;  /* 0x0000000000247947 */ /* 0x000fec0003800000 */
.L_x_716:
[----:B------:R-:W2:Y:S02]  /*4360*/  LDG.E.64 R2, desc[UR36][R2.64] ;  /* 0x0000002402027981 */ /* 0x000ea4000c1e1b00 */
[----:B--2---:R-:W0:Y:S02]  /*4370*/  I2F.U64 R0, R2 ;  /* 0x0000000200007312 */ /* 0x004e240000301000 */
[----:B0-----:R-:W-:-:S04]  /*4380*/  F2FP.F16.F32.PACK_AB R0, RZ, R0 ;  /* 0x00000000ff00723e */ /* 0x001fc800000000ff */
[----:B------:R-:W-:Y:S01]  /*4390*/  PRMT R28, R0, 0x7610, R28 ;  /* 0x00007610001c7816 */ /* 0x000fe2000000001c */
[----:B------:R-:W-:Y:S06]  /*43a0*/  BRA `(.L_x_692) ;  /* 0x0000000000107947 */ /* 0x000fec0003800000 */
.L_x_715:
[----:B------:R-:W2:Y:S02]  /*43b0*/  LDG.E R2, desc[UR36][R2.64] ;  /* 0x0000002402027981 */ /* 0x000ea4000c1e1900 */
[----:B--2---:R-:W-:-:S04]  /*43c0*/  I2FP.F32.U32 R0, R2 ;  /* 0x0000000200007245 */ /* 0x004fc80000201000 */
[----:B------:R-:W-:-:S04]  /*43d0*/  F2FP.F16.F32.PACK_AB R0, RZ, R0 ;  /* 0x00000000ff00723e */ /* 0x000fc800000000ff */
[----:B------:R-:W-:-:S07]  /*43e0*/  PRMT R28, R0, 0x7610, R28 ;  /* 0x00007610001c7816 */ /* 0x000fce000000001c */
.L_x_692:
[----:B01----:R-:W0:Y:S01]  /*43f0*/  LDC.64 R2, c[0x0][0x238] ;  /* 0x00008e00ff027b82 */ /* 0x003e220000000a00 */
[----:B------:R-:W-:Y:S01]  /*4400*/  PRMT R0, R17, 0x9910, RZ ;  /* 0x0000991011007816 */ /* 0x000fe200000000ff */
[----:B------:R-:W-:Y:S02]  /*4410*/  ULDC UR4, c[0x0][0x254] ;  /* 0x0000950000047ab9 */ /* 0x000fe40000000800 */
[----:B------:R-:W-:Y:S01]  /*4420*/  IMAD R5, R16, UR4, RZ ;  /* 0x0000000410057c24 */ /* 0x000fe2000f8e02ff */
[----:B------:R-:W-:-:S04]  /*4430*/  ISETP.GT.AND P1, PT, R0, 0x9, PT ;  /* 0x000000090000780c */ /* 0x000fc80003f24270 */
[----:B0-----:R-:W-:-:S05]  /*4440*/  IADD3 R2, P0, R5, R2, RZ ;  /* 0x0000000205027210 */ /* 0x001fca0007f1e0ff */
        /* <DEDUP_REMOVED lines=15> */
.L_x_723:
[----:B------:R-:W2:Y:S02]  /*4540*/  LDG.E.U8 R2, desc[UR36][R2.64] ;  /* 0x0000002402027981 */ /* 0x000ea4000c1e1100 */
[----:B--2---:R-:W-:-:S04]  /*4550*/  I2FP.F32.U32 R0, R2 ;  /* 0x0000000200007245 */ /* 0x004fc80000201000 */
[----:B------:R-:W-:-:S04]  /*4560*/  F2FP.F16.F32.PACK_AB R0, RZ, R0 ;  /* 0x00000000ff00723e */ /* 0x000fc800000000ff */
[----:B------:R-:W-:Y:S01]  /*4570*/  PRMT R22, R0, 0x7610, R22 ;  /* 0x0000761000167816 */ /* 0x000fe20000000016 */
[----:B------:R-:W-:Y:S06]  /*4580*/  BRA `(.L_x_725) ;  /* 0x0000000c00bc7947 */ /* 0x000fec0003800000 */
.L_x_722:
        /* <DEDUP_REMOVED lines=11> */
.L_x_727:
[----:B------:R-:W2:Y:S02]  /*4640*/  LDG.E R2, desc[UR36][R2.64] ;  /* 0x0000002402027981 */ /* 0x000ea4000c1e1900 */
[----:B--2---:R-:W-:-:S04]  /*4650*/  I2FP.F32.S32 R0, R2 ;  /* 0x0000000200007245 */ /* 0x004fc80000201400 */
[----:B------:R-:W-:-:S04]  /*4660*/  F2FP.F16.F32.PACK_AB R0, RZ, R0 ;  /* 0x00000000ff00723e */ /* 0x000fc800000000ff */
[----:B------:R-:W-:Y:S01]  /*4670*/  PRMT R22, R0, 0x7610, R22 ;  /* 0x0000761000167816 */ /* 0x000fe20000000016 */
[----:B------:R-:W-:Y:S06]  /*4680*/  BRA `(.L_x_725) ;  /* 0x0000000c007c7947 */ /* 0x000fec0003800000 */
.L_x_726:
[----:B------:R-:W2:Y:S02]  /*4690*/  LDG.E.U16 R2, desc[UR36][R2.64] ;  /* 0x0000002402027981 */ /* 0x000ea4000c1e1500 */
[----:B--2---:R-:W0:Y:S02]  /*46a0*/  I2F.S16 R0, R2 ;  /* 0x0000000200007306 */ /* 0x004e240000101400 */
[----:B0-----:R-:W-:-:S04]  /*46b0*/  F2FP.F16.F32.PACK_AB R0, RZ, R0 ;  /* 0x00000000ff00723e */ /* 0x001fc800000000ff */
[----:B------:R-:W-:Y:S01]  /*46c0*/  PRMT R22, R0, 0x7610, R22 ;  /* 0x0000761000167816 */ /* 0x000fe20000000016 */
[----:B------:R-:W-:Y:S06]  /*46d0*/  BRA `(.L_x_725) ;  /* 0x0000000c00687947 */ /* 0x000fec0003800000 */
.L_x_721:
        /* <DEDUP_REMOVED lines=9> */
.L_x_729:
[----:B------:R0:W5:Y:S01]  /*4770*/  LDG.E.U16 R22, desc[UR36][R2.64] ;  /* 0x0000002402167981 */ /* 0x000162000c1e1500 */
[----:B------:R-:W-:Y:S05]  /*4780*/  BRA `(.L_x_725) ;  /* 0x0000000c003c7947 */ /* 0x000fea0003800000 */
.L_x_728:
        /* <DEDUP_REMOVED lines=9> */
.L_x_731:
[----:B------:R1:W5:Y:S01]  /*4820*/  LDG.E.U16 R22, desc[UR36][R2.64] ;  /* 0x0000002402167981 */ /* 0x000362000c1e1500 */
[----:B------:R-:W-:Y:S05]  /*4830*/  BRA `(.L_x_725) ;  /* 0x0000000c00107947 */ /* 0x000fea0003800000 */
.L_x_730:
        /* <DEDUP_REMOVED lines=9> */
.L_x_720:
        /* <DEDUP_REMOVED lines=14> */
.L_x_734:
        /* <DEDUP_REMOVED lines=9> */
.L_x_733:
        /* <DEDUP_REMOVED lines=28> */
.L_x_736:
        /* <DEDUP_REMOVED lines=15> */
.L_x_735:
[----:B------:R-:W2:Y:S02]  /*4cf0*/  LDG.E.U16 R0, desc[UR36][R2.64] ;  /* 0x0000002402007981 */ /* 0x000ea4000c1e1500 */
[----:B--2---:R-:W-:-:S05]  /*4d00*/  IMAD.U32 R0, R0, 0x10000, RZ ;  /* 0x0001000000007824 */ /* 0x004fca00078e00ff */
[----:B------:R-:W-:-:S04]  /*4d10*/  F2FP.F16.F32.PACK_AB R0, RZ, R0 ;  /* 0x00000000ff00723e */ /* 0x000fc800000000ff */
[----:B------:R-:W-:Y:S01]  /*4d20*/  PRMT R22, R0, 0x7610, R22 ;  /* 0x0000761000167816 */ /* 0x000fe20000000016 */
[----:B------:R-:W-:Y:S06]  /*4d30*/  BRA `(.L_x_725) ;  /* 0x0000000400d07947 */ /* 0x000fec0003800000 */
.L_x_732:
        /* <DEDUP_REMOVED lines=13> */
.L_x_739:
        /* <DEDUP_REMOVED lines=21> */
.L_x_743:
[----:B------:R-:W-:Y:S05]  /*4f60*/  BSYNC B1 ;  /* 0x0000000000017941 */ /* 0x000fea0003800000 */
.L_x_742:
[----:B------:R-:W-:Y:S01]  /*4f70*/  LEA R3, R0, 0x3b800000, 0x17 ;  /* 0x3b80000000037811 */ /* 0x000fe200078eb8ff */
[----:B------:R-:W-:-:S05]  /*4f80*/  IMAD.SHL.U32 R0, R2, 0x100000, RZ ;  /* 0x0010000002007824 */ /* 0x000fca00078e00ff */
[----:B------:R-:W-:-:S07]  /*4f90*/  LOP3.LUT R0, R3, R0, R4, 0xfe, !PT ;  /* 0x0000000003007212 */ /* 0x000fce00078efe04 */
.L_x_741:
[----:B------:R-:W-:Y:S05]  /*4fa0*/  BSYNC B0 ;  /* 0x0000000000007941 */ /* 0x000fea0003800000 */
.L_x_740:
[----:B------:R-:W-:-:S04]  /*4fb0*/  F2FP.F16.F32.PACK_AB R0, RZ, R0 ;  /* 0x00000000ff00723e */ /* 0x000fc800000000ff */
[----:B------:R-:W-:Y:S01]  /*4fc0*/  PRMT R22, R0, 0x7610, R22 ;  /* 0x0000761000167816 */ /* 0x000fe20000000016 */
[----:B------:R-:W-:Y:S06]  /*4fd0*/  BRA `(.L_x_725) ;  /* 0x0000000400287947 */ /* 0x000fec0003800000 */
.L_x_738:
        /* <DEDUP_REMOVED lines=21> */
.L_x_747:
[----:B------:R-:W-:Y:S05]  /*5130*/  BSYNC B1 ;  /* 0x0000000000017941 */ /* 0x000fea0003800000 */
.L_x_746:
[----:B------:R-:W-:Y:S01]  /*5140*/  LEA R3, R0, 0x37800000, 0x17 ;  /* 0x3780000000037811 */ /* 0x000fe200078eb8ff */
[----:B------:R-:W-:-:S05]  /*5150*/  IMAD.SHL.U32 R0, R2, 0x200000, RZ ;  /* 0x0020000002007824 */ /* 0x000fca00078e00ff */
[----:B------:R-:W-:-:S07]  /*5160*/  LOP3.LUT R0, R3, R0, R4, 0xfe, !PT ;  /* 0x0000000003007212 */ /* 0x000fce00078efe04 */
.L_x_745:
[----:B------:R-:W-:Y:S05]  /*5170*/  BSYNC B0 ;  /* 0x0000000000007941 */ /* 0x000fea0003800000 */
.L_x_744:
[----:B------:R-:W-:-:S04]  /*5180*/  F2FP.F16.F32.PACK_AB R0, RZ, R0 ;  /* 0x00000000ff00723e */ /* 0x000fc800000000ff */
[----:B------:R-:W-:Y:S01]  /*5190*/  PRMT R22, R0, 0x7610, R22 ;  /* 0x0000761000167816 */ /* 0x000fe20000000016 */
[----:B------:R-:W-:Y:S06]  /*51a0*/  BRA `(.L_x_725) ;  /* 0x0000000000b47947 */ /* 0x000fec0003800000 */
.L_x_737:
        /* <DEDUP_REMOVED lines=14> */
.L_x_751:
[----:B------:R-:W-:Y:S05]  /*5290*/  BSYNC B0 ;  /* 0x0000000000007941 */ /* 0x000fea0003800000 */
.L_x_750:
[----:B------:R-:W-:-:S04]  /*52a0*/  F2FP.F16.F32.PACK_AB R0, RZ, R0 ;  /* 0x00000000ff00723e */ /* 0x000fc800000000ff */
[----:B------:R-:W-:Y:S01]  /*52b0*/  PRMT R22, R0, 0x7610, R22 ;  /* 0x0000761000167816 */ /* 0x000fe20000000016 */
[----:B------:R-:W-:Y:S06]  /*52c0*/  BRA `(.L_x_725) ;  /* 0x00000000006c7947 */ /* 0x000fec0003800000 */
.L_x_724:
        /* <DEDUP_REMOVED lines=16> */
.L_x_752:
[----:B------:R-:W-:Y:S01]  /*53d0*/  PRMT R22, RZ, 0x7610, R22 ;  /* 0x00007610ff167816 */ /* 0x000fe20000000016 */
[----:B------:R-:W-:Y:S06]  /*53e0*/  BRA `(.L_x_725) ;  /* 0x0000000000247947 */ /* 0x000fec0003800000 */
.L_x_749:
[----:B------:R-:W2:Y:S02]  /*53f0*/  LDG.E.64 R2, desc[UR36][R2.64] ;  /* 0x0000002402027981 */ /* 0x000ea4000c1e1b00 */
[----:B--2---:R-:W0:Y:S02]  /*5400*/  I2F.U64 R0, R2 ;  /* 0x0000000200007312 */ /* 0x004e240000301000 */
[----:B0-----:R-:W-:-:S04]  /*5410*/  F2FP.F16.F32.PACK_AB R0, RZ, R0 ;  /* 0x00000000ff00723e */ /* 0x001fc800000000ff */
[----:B------:R-:W-:Y:S01]  /*5420*/  PRMT R22, R0, 0x7610, R22 ;  /* 0x0000761000167816 */ /* 0x000fe20000000016 */
[----:B------:R-:W-:Y:S06]  /*5430*/  BRA `(.L_x_725) ;  /* 0x0000000000107947 */ /* 0x000fec0003800000 */
.L_x_748:
[----:B------:R-:W2:Y:S02]  /*5440*/  LDG.E R2, desc[UR36][R2.64] ;  /* 0x0000002402027981 */ /* 0x000ea4000c1e1900 */
[----:B--2---:R-:W-:-:S04]  /*5450*/  I2FP.F32.U32 R0, R2 ;  /* 0x0000000200007245 */ /* 0x004fc80000201000 */
[----:B------:R-:W-:-:S04]  /*5460*/  F2FP.F16.F32.PACK_AB R0, RZ, R0 ;  /* 0x00000000ff00723e */ /* 0x000fc800000000ff */
[----:B------:R-:W-:-:S07]  /*5470*/  PRMT R22, R0, 0x7610, R22 ;  /* 0x0000761000167816 */ /* 0x000fce0000000016 */
.L_x_725:
        /* <DEDUP_REMOVED lines=21> */
.L_x_756:
[----:B------:R-:W2:Y:S02]  /*55d0*/  LDG.E.U8 R2, desc[UR36][R2.64] ;  /* 0x0000002402027981 */ /* 0x000ea4000c1e1100 */
[----:B--2---:R-:W-:-:S04]  /*55e0*/  I2FP.F32.U32 R0, R2 ;  /* 0x0000000200007245 */ /* 0x004fc80000201000 */
[----:B------:R-:W-:-:S04]  /*55f0*/  F2FP.F16.F32.PACK_AB R0, RZ, R0 ;  /* 0x00000000ff00723e */ /* 0x000fc800000000ff */
[----:B------:R-:W-:Y:S01]  /*5600*/  PRMT R18, R0, 0x7610, R18 ;  /* 0x0000761000127816 */ /* 0x000fe20000000012 */
[----:B------:R-:W-:Y:S06]  /*5610*/  BRA `(.L_x_758) ;  /* 0x0000000c00bc7947 */ /* 0x000fec0003800000 */
.L_x_755:
        /* <DEDUP_REMOVED lines=11> */
.L_x_760:
[----:B------:R-:W2:Y:S02]  /*56d0*/  LDG.E R2, desc[UR36][R2.64] ;  /* 0x0000002402027981 */ /* 0x000ea4000c1e1900 */
[----:B--2---:R-:W-:-:S04]  /*56e0*/  I2FP.F32.S32 R0, R2 ;  /* 0x0000000200007245 */ /* 0x004fc80000201400 */
[----:B------:R-:W-:-:S04]  /*56f0*/  F2FP.F16.F32.PACK_AB R0, RZ, R0 ;  /* 0x00000000ff00723e */ /* 0x000fc800000000ff */
[----:B------:R-:W-:Y:S01]  /*5700*/  PRMT R18, R0, 0x7610, R18 ;  /* 0x0000761000127816 */ /* 0x000fe20000000012 */
[----:B------:R-:W-:Y:S06]  /*5710*/  BRA `(.L_x_758) ;  /* 0x0000000c007c7947 */ /* 0x000fec0003800000 */
.L_x_759:
[----:B------:R-:W2:Y:S02]  /*5720*/  LDG.E.U16 R2, desc[UR36][R2.64] ;  /* 0x0000002402027981 */ /* 0x000ea4000c1e1500 */
[----:B--2---:R-:W0:Y:S02]  /*5730*/  I2F.S16 R0, R2 ;  /* 0x0000000200007306 */ /* 0x004e240000101400 */
[----:B0-----:R-:W-:-:S04]  /*5740*/  F2FP.F16.F32.PACK_AB R0, RZ, R0 ;  /* 0x00000000ff00723e */ /* 0x001fc800000000ff */
[----:B------:R-:W-:Y:S01]  /*5750*/  PRMT R18, R0, 0x7610, R18 ;  /* 0x0000761000127816 */ /* 0x000fe20000000012 */
[----:B------:R-:W-:Y:S06]  /*5760*/  BRA `(.L_x_758) ;  /* 0x0000000c00687947 */ /* 0x000fec0003800000 */
.L_x_754:
        /* <DEDUP_REMOVED lines=9> */
.L_x_762:
[----:B------:R1:W5:Y:S01]  /*5800*/  LDG.E.U16 R18, desc[UR36][R2.64] ;  /* 0x0000002402127981 */ /* 0x000362000c1e1500 */
[----:B------:R-:W-:Y:S05]  /*5810*/  BRA `(.L_x_758) ;  /* 0x0000000c003c7947 */ /* 0x000fea0003800000 */
.L_x_761:
        /* <DEDUP_REMOVED lines=9> */
.L_x_764:
[----:B------:R0:W5:Y:S01]  /*58b0*/  LDG.E.U16 R18, desc[UR36][R2.64] ;  /* 0x0000002402127981 */ /* 0x000162000c1e1500 */
[----:B------:R-:W-:Y:S05]  /*58c0*/  BRA `(.L_x_758) ;  /* 0x0000000c00107947 */ /* 0x000fea0003800000 */
.L_x_763:
        /* <DEDUP_REMOVED lines=9> */
.L_x_753:
        /* <DEDUP_REMOVED lines=14> */
.L_x_767:
        /* <DEDUP_REMOVED lines=9> */
.L_x_766:
        /* <DEDUP_REMOVED lines=28> */
.L_x_769:
        /* <DEDUP_REMOVED lines=15> */
.L_x_768:
[----:B------:R-:W2:Y:S02]  /*5d80*/  LDG.E.U16 R0, desc[UR36][R2.64] ;  /* 0x0000002402007981 */ /* 0x000ea4000c1e1500 */
[----:B--2---:R-:W-:-:S05]  /*5d90*/  IMAD.U32 R0, R0, 0x10000, RZ ;  /* 0x0001000000007824 */ /* 0x004fca00078e00ff */
[----:B------:R-:W-:-:S04]  /*5da0*/  F2FP.F16.F32.PACK_AB R0, RZ, R0 ;  /* 0x00000000ff00723e */ /* 0x000fc800000000ff */
[----:B------:R-:W-:Y:S01]  /*5db0*/  PRMT R18, R0, 0x7610, R18 ;  /* 0x0000761000127816 */ /* 0x000fe20000000012 */
[----:B------:R-:W-:Y:S06]  /*5dc0*/  BRA `(.L_x_758) ;  /* 0x0000000400d07947 */ /* 0x000fec0003800000 */
.L_x_765:
        /* <DEDUP_REMOVED lines=13> */
.L_x_772:
        /* <DEDUP_REMOVED lines=21> */
.L_x_776:
[----:B------:R-:W-:Y:S05]  /*5ff0*/  BSYNC B1 ;  /* 0x0000000000017941 */ /* 0x000fea0003800000 */
.L_x_775:
[----:B------:R-:W-:Y:S01]  /*6000*/  LEA R3, R0, 0x3b800000, 0x17 ;  /* 0x3b80000000037811 */ /* 0x000fe200078eb8ff */
[----:B------:R-:W-:-:S05]  /*6010*/  IMAD.SHL.U32 R0, R2, 0x100000, RZ ;  /* 0x0010000002007824 */ /* 0x000fca00078e00ff */
[----:B------:R-:W-:-:S07]  /*6020*/  LOP3.LUT R0, R3, R0, R4, 0xfe, !PT ;  /* 0x0000000003007212 */ /* 0x000fce00078efe04 */
.L_x_774:
[----:B------:R-:W-:Y:S05]  /*6030*/  BSYNC B0 ;  /* 0x0000000000007941 */ /* 0x000fea0003800000 */
.L_x_773:
[----:B------:R-:W-:-:S04]  /*6040*/  F2FP.F16.F32.PACK_AB R0, RZ, R0 ;  /* 0x00000000ff00723e */ /* 0x000fc800000000ff */
[----:B------:R-:W-:Y:S01]  /*6050*/  PRMT R18, R0, 0x7610, R18 ;  /* 0x0000761000127816 */ /* 0x000fe20000000012 */
[----:B------:R-:W-:Y:S06]  /*6060*/  BRA `(.L_x_758) ;  /* 0x0000000400287947 */ /* 0x000fec0003800000 */
.L_x_771:
        /* <DEDUP_REMOVED lines=21> */
.L_x_780:
[----:B------:R-:W-:Y:S05]  /*61c0*/  BSYNC B1 ;  /* 0x0000000000017941 */ /* 0x000fea0003800000 */
.L_x_779:
[----:B------:R-:W-:Y:S01]  /*61d0*/  LEA R3, R0, 0x37800000, 0x17 ;  /* 0x3780000000037811 */ /* 0x000fe200078eb8ff */
[----:B------:R-:W-:-:S05]  /*61e0*/  IMAD.SHL.U32 R0, R2, 0x200000, RZ ;  /* 0x0020000002007824 */ /* 0x000fca00078e00ff */
[----:B------:R-:W-:-:S07]  /*61f0*/  LOP3.LUT R0, R3, R0, R4, 0xfe, !PT ;  /* 0x0000000003007212 */ /* 0x000fce00078efe04 */
.L_x_778:
[----:B------:R-:W-:Y:S05]  /*6200*/  BSYNC B0 ;  /* 0x0000000000007941 */ /* 0x000fea0003800000 */
.L_x_777:
[----:B------:R-:W-:-:S04]  /*6210*/  F2FP.F16.F32.PACK_AB R0, RZ, R0 ;  /* 0x00000000ff00723e */ /* 0x000fc800000000ff */
[----:B------:R-:W-:Y:S01]  /*6220*/  PRMT R18, R0, 0x7610, R18 ;  /* 0x0000761000127816 */ /* 0x000fe20000000012 */
[----:B------:R-:W-:Y:S06]  /*6230*/  BRA `(.L_x_758) ;  /* 0x0000000000b47947 */ /* 0x000fec0003800000 */
.L_x_770:
        /* <DEDUP_REMOVED lines=14> */
.L_x_784:
[----:B------:R-:W-:Y:S05]  /*6320*/  BSYNC B0 ;  /* 0x0000000000007941 */ /* 0x000fea0003800000 */
.L_x_783:
[----:B------:R-:W-:-:S04]  /*6330*/  F2FP.F16.F32.PACK_AB R0, RZ, R0 ;  /* 0x00000000ff00723e */ /* 0x000fc800000000ff */
[----:B------:R-:W-:Y:S01]  /*6340*/  PRMT R18, R0, 0x7610, R18 ;  /* 0x0000761000127816 */ /* 0x000fe20000000012 */
[----:B------:R-:W-:Y:S06]  /*6350*/  BRA `(.L_x_758) ;  /* 0x00000000006c7947 */ /* 0x000fec0003800000 */
.L_x_757:
        /* <DEDUP_REMOVED lines=16> */
.L_x_785:
[----:B------:R-:W-:Y:S01]  /*6460*/  PRMT R18, RZ, 0x7610, R18 ;  /* 0x00007610ff127816 */ /* 0x000fe20000000012 */
[----:B------:R-:W-:Y:S06]  /*6470*/  BRA `(.L_x_758) ;  /* 0x0000000000247947 */ /* 0x000fec0003800000 */
.L_x_782:
[----:B------:R-:W2:Y:S02]  /*6480*/  LDG.E.64 R2, desc[UR36][R2.64] ;  /* 0x0000002402027981 */ /* 0x000ea4000c1e1b00 */
[----:B--2---:R-:W0:Y:S02]  /*6490*/  I2F.U64 R0, R2 ;  /* 0x0000000200007312 */ /* 0x004e240000301000 */
[----:B0-----:R-:W-:-:S04]  /*64a0*/  F2FP.F16.F32.PACK_AB R0, RZ, R0 ;  /* 0x00000000ff00723e */ /* 0x001fc800000000ff */
[----:B------:R-:W-:Y:S01]  /*64b0*/  PRMT R18, R0, 0x7610, R18 ;  /* 0x0000761000127816 */ /* 0x000fe20000000012 */
[----:B------:R-:W-:Y:S06]  /*64c0*/  BRA `(.L_x_758) ;  /* 0x0000000000107947 */ /* 0x000fec0003800000 */
.L_x_781:
[----:B------:R-:W2:Y:S02]  /*64d0*/  LDG.E R2, desc[UR36][R2.64] ;  /* 0x0000002402027981 */ /* 0x000ea4000c1e1900 */
[----:B--2---:R-:W-:-:S04]  /*64e0*/  I2FP.F32.U32 R0, R2 ;  /* 0x0000000200007245 */ /* 0x004fc80000201000 */
[----:B------:R-:W-:-:S04]  /*64f0*/  F2FP.F16.F32.PACK_AB R0, RZ, R0 ;  /* 0x00000000ff00723e */ /* 0x000fc800000000ff */
[----:B------:R-:W-:-:S07]  /*6500*/  PRMT R18, R0, 0x7610, R18 ;  /* 0x0000761000127816 */ /* 0x000fce0000000012 */
.L_x_758:
[----:B------:R-:W-:-:S07]  /*6510*/  VIADD R26, R26, 0x80 ;  /* 0x000000801a1a7836 */ /* 0x000fce0000000000 */
.L_x_686:
[----:B------:R-:W-:Y:S05]  /*6520*/  BSYNC B6 ;  /* 0x0000000000067941 */ /* 0x000fea0003800000 */
.L_x_685:
[----:B------:R-:W2:Y:S01]  /*6530*/  LDC R0, c[0x0][0x210] ;  /* 0x00008400ff007b82 */ /* 0x000ea20000000800 */
[----:B------:R-:W-:Y:S01]  /*6540*/  BSSY B6, `(.L_x_786) ;  /* 0x0000326000067945 */ /* 0x000fe20003800000 */
[----:B------:R-:W-:Y:S02]  /*6550*/  PRMT R16, RZ, 0x7610, R16 ;  /* 0x00007610ff107816 */ /* 0x000fe40000000010 */
[----:B01----:R-:W-:Y:S02]  /*6560*/  PRMT R2, RZ, 0x7610, R2 ;  /* 0x00007610ff027816 */ /* 0x003fe40000000002 */
[----:B------:R-:W-:Y:S02]  /*6570*/  PRMT R17, RZ, 0x7610, R17 ;  /* 0x00007610ff117816 */ /* 0x000fe40000000011 */
[----:B------:R-:W-:Y:S01]  /*6580*/  PRMT R19, RZ, 0x7610, R19 ;  /* 0x00007610ff137816 */ /* 0x000fe20000000013 */
[----:B--2---:R-:W-:-:S05]  /*6590*/  IMAD R0, R25, -0x200, R0 ;  /* 0xfffffe0019007824 */ /* 0x004fca00078e0200 */
[----:B------:R-:W-:-:S13]  /*65a0*/  ISETP.GE.AND P0, PT, R26, R0, PT ;  /* 0x000000001a00720c */ /* 0x000fda0003f06270 */
[----:B------:R-:W-:Y:S05]  /*65b0*/  @P0 BRA `(.L_x_787) ;  /* 0x0000003000780947 */ /* 0x000fea0003800000 */
[----:B------:R-:W0:Y:S01]  /*65c0*/  LDC.64 R4, c[0x0][0x230] ;  /* 0x00008c00ff047b82 */ /* 0x000e220000000a00 */
        /* <DEDUP_REMOVED lines=21> */
.L_x_791:
[----:B------:R-:W2:Y:S02]  /*6720*/  LDG.E.U8 R4, desc[UR36][R4.64] ;  /* 0x0000002404047981 */ /* 0x000ea4000c1e1100 */
[----:B--2---:R-:W-:-:S04]  /*6730*/  I2FP.F32.U32 R0, R4 ;  /* 0x0000000400007245 */ /* 0x004fc80000201000 */
[----:B------:R-:W-:-:S04]  /*6740*/  F2FP.F16.F32.PACK_AB R0, RZ, R0 ;  /* 0x00000000ff00723e */ /* 0x000fc800000000ff */
[----:B------:R-:W-:Y:S01]  /*6750*/  PRMT R2, R0, 0x7610, R2 ;  /* 0x0000761000027816 */ /* 0x000fe20000000002 */
[----:B------:R-:W-:Y:S06]  /*6760*/  BRA `(.L_x_793) ;  /* 0x0000000c00b87947 */ /* 0x000fec0003800000 */
.L_x_790:
        /* <DEDUP_REMOVED lines=11> */
.L_x_795:
[----:B------:R-:W2:Y:S02]  /*6820*/  LDG.E R4, desc[UR36][R4.64] ;  /* 0x0000002404047981 */ /* 0x000ea4000c1e1900 */
[----:B--2---:R-:W-:-:S04]  /*6830*/  I2FP.F32.S32 R0, R4 ;  /* 0x0000000400007245 */ /* 0x004fc80000201400 */
[----:B------:R-:W-:-:S04]  /*6840*/  F2FP.F16.F32.PACK_AB R0, RZ, R0 ;  /* 0x00000000ff00723e */ /* 0x000fc800000000ff */
[----:B------:R-:W-:Y:S01]  /*6850*/  PRMT R2, R0, 0x7610, R2 ;  /* 0x0000761000027816 */ /* 0x000fe20000000002 */
[----:B------:R-:W-:Y:S06]  /*6860*/  BRA `(.L_x_793) ;  /* 0x0000000c00787947 */ /* 0x000fec0003800000 */
.L_x_794:
[----:B------:R-:W2:Y:S02]  /*6870*/  LDG.E.U16 R4, desc[UR36][R4.64] ;  /* 0x0000002404047981 */ /* 0x000ea4000c1e1500 */
[----:B--2---:R-:W0:Y:S02]  /*6880*/  I2F.S16 R0, R4 ;  /* 0x0000000400007306 */ /* 0x004e240000101400 */
[----:B0-----:R-:W-:-:S04]  /*6890*/  F2FP.F16.F32.PACK_AB R0, RZ, R0 ;  /* 0x00000000ff00723e */ /* 0x001fc800000000ff */
[----:B------:R-:W-:Y:S01]  /*68a0*/  PRMT R2, R0, 0x7610, R2 ;  /* 0x0000761000027816 */ /* 0x000fe20000000002 */
[----:B------:R-:W-:Y:S06]  /*68b0*/  BRA `(.L_x_793) ;  /* 0x0000000c00647947 */ /* 0x000fec0003800000 */
.L_x_789:
        /* <DEDUP_REMOVED lines=9> */
.L_x_797:
[----:B------:R0:W5:Y:S01]  /*6950*/  LDG.E.U16 R2, desc[UR36][R4.64] ;  /* 0x0000002404027981 */ /* 0x000162000c1e1500 */
[----:B------:R-:W-:Y:S05]  /*6960*/  BRA `(.L_x_793) ;  /* 0x0000000c00387947 */ /* 0x000fea0003800000 */
.L_x_796:
        /* <DEDUP_REMOVED lines=9> */
.L_x_799:
[----:B------:R1:W5:Y:S01]  /*6a00*/  LDG.E.U16 R2, desc[UR36][R4.64] ;  /* 0x0000002404027981 */ /* 0x000362000c1e1500 */
[----:B------:R-:W-:Y:S05]  /*6a10*/  BRA `(.L_x_793) ;  /* 0x0000000c000c7947 */ /* 0x000fea0003800000 */
.L_x_798:
        /* <DEDUP_REMOVED lines=9> */
.L_x_788:
        /* <DEDUP_REMOVED lines=14> */
.L_x_802:
        /* <DEDUP_REMOVED lines=9> */
.L_x_801:
        /* <DEDUP_REMOVED lines=11> */
[----:B------:R-:W-:-:S05]  /*6cd0*/  VIADD R6, R2, 0x1000000 ;  /* 0x0100000002067836 */ /* 0x000fca0000000000 */
[----:B------:R-:W-:Y:S02]  /*6ce0*/  SHF.R.S32.HI R6, RZ, 0x8, R6 ;  /* 0x00000008ff067819 */ /* 0x000fe40000011406 */
[----:B0-----:R-:W-:-:S04]  /*6cf0*/  IADD3 R3, -R3, 0x1f, RZ ;  /* 0x0000001f03037810 */ /* 0x001fc80007ffe1ff */
[C---:B------:R-:W-:Y:S01]  /*6d00*/  ISETP.GT.U32.AND P0, PT, R3.reuse, 0x4, PT ;  /* 0x000000040300780c */ /* 0x040fe20003f04070 */
[----:B------:R-:W-:-:S05]  /*6d10*/  VIADD R3, R3, 0xfffffffc ;  /* 0xfffffffc03037836 */ /* 0x000fca0000000000 */
[----:B------:R-:W-:-:S04]  /*6d20*/  SEL R3, R3, RZ, P0 ;  /* 0x000000ff03037207 */ /* 0x000fc80000000000 */
[C---:B------:R-:W-:Y:S01]  /*6d30*/  SHF.L.U32 R4, R2.reuse, R3, RZ ;  /* 0x0000000302047219 */ /* 0x040fe200000006ff */
[----:B------:R-:W-:Y:S02]  /*6d40*/  IMAD R7, R3, R8, 0x3c000000 ;  /* 0x3c00000003077424 */ /* 0x000fe400078e0208 */
[----:B------:R-:W-:-:S03]  /*6d50*/  VIADD R3, R2, 0xffffffff ;  /* 0xffffffff02037836 */ /* 0x000fc60000000000 */
[----:B------:R-:W-:Y:S02]  /*6d60*/  LEA.HI R7, R4, R7, RZ, 0x1c ;  /* 0x0000000704077211 */ /* 0x000fe400078fe0ff */
[----:B------:R-:W-:Y:S02]  /*6d70*/  SHF.R.S32.HI R3, RZ, 0x1f, R3 ;  /* 0x0000001fff037819 */ /* 0x000fe40000011403 */
[----:B------:R-:W-:-:S04]  /*6d80*/  LOP3.LUT R6, R7, 0x7f800000, R6, 0xf8, !PT ;  /* 0x7f80000007067812 */ /* 0x000fc800078ef806 */
[----:B------:R-:W-:-:S04]  /*6d90*/  LOP3.LUT R3, R6, R3, RZ, 0x30, !PT ;  /* 0x0000000306037212 */ /* 0x000fc800078e30ff */
[----:B------:R-:W-:-:S04]  /*6da0*/  LOP3.LUT R3, R3, 0x80000000, R0, 0xf8, !PT ;  /* 0x8000000003037812 */ /* 0x000fc800078ef800 */
[----:B------:R-:W-:-:S04]  /*6db0*/  F2FP.F16.F32.PACK_AB R3, RZ, R3 ;  /* 0x00000003ff03723e */ /* 0x000fc800000000ff */
[----:B------:R-:W-:Y:S01]  /*6dc0*/  PRMT R2, R3, 0x7610, R2 ;  /* 0x0000761003027816 */ /* 0x000fe20000000002 */
[----:B------:R-:W-:Y:S06]  /*6dd0*/  BRA `(.L_x_793) ;  /* 0x00000008001c7947 */ /* 0x000fec0003800000 */
.L_x_804:
[----:B------:R-:W2:Y:S02]  /*6de0*/  LDG.E.U8 R3, desc[UR36][R4.64] ;  /* 0x0000002404037981 */ /* 0x000ea4000c1e1100 */
[----:B--2---:R-:W-:-:S05]  /*6df0*/  IMAD.SHL.U32 R0, R3, 0x2000000, RZ ;  /* 0x0200000003007824 */ /* 0x004fca00078e00ff */
[----:B------:R-:W-:-:S13]  /*6e00*/  ISETP.GE.U32.AND P0, PT, R0, 0x8000000, PT ;  /* 0x080000000000780c */ /* 0x000fda0003f06070 */
[C---:B------:R-:W-:Y:S02]  /*6e10*/  @!P0 IMAD.SHL.U32 R0, R3.reuse, 0x100, RZ ;  /* 0x0000010003008824 */ /* 0x040fe400078e00ff */
[C---:B------:R-:W-:Y:S02]  /*6e20*/  @P0 IMAD.SHL.U32 R2, R3.reuse, 0x200000, RZ ;  /* 0x0020000003020824 */ /* 0x040fe400078e00ff */
[----:B------:R-:W-:Y:S01]  /*6e30*/  IMAD.SHL.U32 R3, R3, 0x1000000, RZ ;  /* 0x0100000003037824 */ /* 0x000fe200078e00ff */
[----:B------:R-:W-:Y:S02]  /*6e40*/  @!P0 LOP3.LUT R0, R0, 0x7f00, RZ, 0xc0, !PT ;  /* 0x00007f0000008812 */ /* 0x000fe400078ec0ff */
[----:B------:R-:W-:Y:S02]  /*6e50*/  @P0 LOP3.LUT R2, R2, 0x70000000, RZ, 0xfc, !PT ;  /* 0x7000000002020812 */ /* 0x000fe400078efcff */
[----:B------:R-:W-:-:S03]  /*6e60*/  @!P0 LOP3.LUT R0, R0, 0x3f000000, RZ, 0xfc, !PT ;  /* 0x3f00000000008812 */ /* 0x000fc600078efcff */
[----:B------:R-:W-:Y:S02]  /*6e70*/  @P0 FMUL.FTZ R2, R2, 1.9259299443872358531e-34 ;  /* 0x0780000002020820 */ /* 0x000fe40000410000 */
[----:B------:R-:W-:-:S05]  /*6e80*/  @!P0 FADD.FTZ R2, R0, -0.5 ;  /* 0xbf00000000028421 */ /* 0x000fca0000010000 */
[----:B------:R-:W-:-:S04]  /*6e90*/  LOP3.LUT R2, R2, 0x80000000, R3, 0xf8, !PT ;  /* 0x8000000002027812 */ /* 0x000fc800078ef803 */
[----:B------:R-:W-:Y:S01]  /*6ea0*/  F2FP.F16.F32.PACK_AB R2, RZ, R2 ;  /* 0x00000002ff02723e */ /* 0x000fe200000000ff */
[----:B------:R-:W-:Y:S06]  /*6eb0*/  BRA `(.L_x_793) ;  /* 0x0000000400e47947 */ /* 0x000fec0003800000 */
.L_x_803:
[----:B------:R-:W2:Y:S02]  /*6ec0*/  LDG.E.U16 R0, desc[UR36][R4.64] ;  /* 0x0000002404007981 */ /* 0x000ea4000c1e1500 */
[----:B--2---:R-:W-:-:S05]  /*6ed0*/  IMAD.U32 R0, R0, 0x10000, RZ ;  /* 0x0001000000007824 */ /* 0x004fca00078e00ff */
[----:B------:R-:W-:-:S04]  /*6ee0*/  F2FP.F16.F32.PACK_AB R0, RZ, R0 ;  /* 0x00000000ff00723e */ /* 0x000fc800000000ff */
[----:B------:R-:W-:Y:S01]  /*6ef0*/  PRMT R2, R0, 0x7610, R2 ;  /* 0x0000761000027816 */ /* 0x000fe20000000002 */
[----:B------:R-:W-:Y:S06]  /*6f00*/  BRA `(.L_x_793) ;  /* 0x0000000400d07947 */ /* 0x000fec0003800000 */
.L_x_800:
        /* <DEDUP_REMOVED lines=13> */
.L_x_807:
        /* <DEDUP_REMOVED lines=21> */
.L_x_811:
[----:B------:R-:W-:Y:S05]  /*7130*/  BSYNC B1 ;  /* 0x0000000000017941 */ /* 0x000fea0003800000 */
.L_x_810:
[----:B------:R-:W-:Y:S01]  /*7140*/  LEA R3, R0, 0x3b800000, 0x17 ;  /* 0x3b80000000037811 */ /* 0x000fe200078eb8ff */
[----:B------:R-:W-:-:S05]  /*7150*/  IMAD.SHL.U32 R0, R2, 0x100000, RZ ;  /* 0x0010000002007824 */ /* 0x000fca00078e00ff */
[----:B------:R-:W-:-:S07]  /*7160*/  LOP3.LUT R0, R3, R0, R4, 0xfe, !PT ;  /* 0x0000000003007212 */ /* 0x000fce00078efe04 */
.L_x_809:
[----:B------:R-:W-:Y:S05]  /*7170*/  BSYNC B0 ;  /* 0x0000000000007941 */ /* 0x000fea0003800000 */
.L_x_808:
[----:B------:R-:W-:-:S04]  /*7180*/  F2FP.F16.F32.PACK_AB R0, RZ, R0 ;  /* 0x00000000ff00723e */ /* 0x000fc800000000ff */
[----:B------:R-:W-:Y:S01]  /*7190*/  PRMT R2, R0, 0x7610, R2 ;  /* 0x0000761000027816 */ /* 0x000fe20000000002 */
[----:B------:R-:W-:Y:S06]  /*71a0*/  BRA `(.L_x_793) ;  /* 0x0000000400287947 */ /* 0x000fec0003800000 */
.L_x_806:
        /* <DEDUP_REMOVED lines=21> */
.L_x_815:
[----:B------:R-:W-:Y:S05]  /*7300*/  BSYNC B1 ;  /* 0x0000000000017941 */ /* 0x000fea0003800000 */
.L_x_814:
[----:B------:R-:W-:Y:S01]  /*7310*/  LEA R3, R0, 0x37800000, 0x17 ;  /* 0x3780000000037811 */ /* 0x000fe200078eb8ff */
[----:B------:R-:W-:-:S05]  /*7320*/  IMAD.SHL.U32 R0, R2, 0x200000, RZ ;  /* 0x0020000002007824 */ /* 0x000fca00078e00ff */
[----:B------:R-:W-:-:S07]  /*7330*/  LOP3.LUT R0, R3, R0, R4, 0xfe, !PT ;  /* 0x0000000003007212 */ /* 0x000fce00078efe04 */
.L_x_813:
[----:B------:R-:W-:Y:S05]  /*7340*/  BSYNC B0 ;  /* 0x0000000000007941 */ /* 0x000fea0003800000 */
.L_x_812:
[----:B------:R-:W-:-:S04]  /*7350*/  F2FP.F16.F32.PACK_AB R0, RZ, R0 ;  /* 0x00000000ff00723e */ /* 0x000fc800000000ff */
[----:B------:R-:W-:Y:S01]  /*7360*/  PRMT R2, R0, 0x7610, R2 ;  /* 0x0000761000027816 */ /* 0x000fe20000000002 */
[----:B------:R-:W-:Y:S06]  /*7370*/  BRA `(.L_x_793) ;  /* 0x0000000000b47947 */ /* 0x000fec0003800000 */
.L_x_805:
        /* <DEDUP_REMOVED lines=14> */
.L_x_819:
[----:B------:R-:W-:Y:S05]  /*7460*/  BSYNC B0 ;  /* 0x0000000000007941 */ /* 0x000fea0003800000 */
.L_x_818:
[----:B------:R-:W-:-:S04]  /*7470*/  F2FP.F16.F32.PACK_AB R0, RZ, R0 ;  /* 0x00000000ff00723e */ /* 0x000fc800000000ff */
[----:B------:R-:W-:Y:S01]  /*7480*/  PRMT R2, R0, 0x7610, R2 ;  /* 0x0000761000027816 */ /* 0x000fe20000000002 */
[----:B------:R-:W-:Y:S06]  /*7490*/  BRA `(.L_x_793) ;  /* 0x00000000006c7947 */ /* 0x000fec0003800000 */
.L_x_792:
        /* <DEDUP_REMOVED lines=16> */
.L_x_820:
[----:B------:R-:W-:Y:S01]  /*75a0*/  PRMT R2, RZ, 0x7610, R2 ;  /* 0x00007610ff027816 */ /* 0x000fe20000000002 */
[----:B------:R-:W-:Y:S06]  /*75b0*/  BRA `(.L_x_793) ;  /* 0x0000000000247947 */ /* 0x000fec0003800000 */
.L_x_817:
[----:B------:R-:W2:Y:S02]  /*75c0*/  LDG.E.64 R4, desc[UR36][R4.64] ;  /* 0x0000002404047981 */ /* 0x000ea4000c1e1b00 */
[----:B--2---:R-:W0:Y:S02]  /*75d0*/  I2F.U64 R0, R4 ;  /* 0x0000000400007312 */ /* 0x004e240000301000 */
[----:B0-----:R-:W-:-:S04]  /*75e0*/  F2FP.F16.F32.PACK_AB R0, RZ, R0 ;  /* 0x00000000ff00723e */ /* 0x001fc800000000ff */
[----:B------:R-:W-:Y:S01]  /*75f0*/  PRMT R2, R0, 0x7610, R2 ;  /* 0x0000761000027816 */ /* 0x000fe20000000002 */
[----:B------:R-:W-:Y:S06]  /*7600*/  BRA `(.L_x_793) ;  /* 0x0000000000107947 */ /* 0x000fec0003800000 */
.L_x_816:
[----:B------:R-:W2:Y:S02]  /*7610*/  LDG.E R4, desc[UR36][R4.64] ;  /* 0x0000002404047981 */ /* 0x000ea4000c1e1900 */
[----:B--2---:R-:W-:-:S04]  /*7620*/  I2FP.F32.U32 R0, R4 ;  /* 0x0000000400007245 */ /* 0x004fc80000201000 */
[----:B------:R-:W-:-:S04]  /*7630*/  F2FP.F16.F32.PACK_AB R0, RZ, R0 ;  /* 0x00000000ff00723e */ /* 0x000fc800000000ff */
[----:B------:R-:W-:-:S07]  /*7640*/  PRMT R2, R0, 0x7610, R2 ;  /* 0x0000761000027816 */ /* 0x000fce0000000002 */
.L_x_793:
[----:B------:R-:W2:Y:S01]  /*7650*/  LDC.U8 R6, c[0x0][0x24d] ;  /* 0x00009340ff067b82 */ /* 0x000ea20000000000 */
[----:B------:R-:W-:Y:S02]  /*7660*/  ULDC UR4, c[0x0][0x254] ;  /* 0x0000950000047ab9 */ /* 0x000fe40000000800 */
[----:B------:R-:W-:-:S05]  /*7670*/  IMAD R3, R19, UR4, RZ ;  /* 0x0000000413037c24 */ /* 0x000fca000f8e02ff */
[----:B01----:R-:W0:Y:S01]  /*7680*/  LDC.64 R4, c[0x0][0x238] ;  /* 0x00008e00ff047b82 */ /* 0x003e220000000a00 */
[----:B--2---:R-:W-:-:S04]  /*7690*/  PRMT R0, R6, 0x9910, RZ ;  /* 0x0000991006007816 */ /* 0x004fc800000000ff */
[----:B------:R-:W-:Y:S02]  /*76a0*/  ISETP.GT.AND P1, PT, R0, 0x9, PT ;  /* 0x000000090000780c */ /* 0x000fe40003f24270 */
[----:B0-----:R-:W-:-:S05]  /*76b0*/  IADD3 R4, P0, R3, R4, RZ ;  /* 0x0000000403047210 */ /* 0x001fca0007f1e0ff */
[----:B------:R-:W-:-:S06]  /*76c0*/  IMAD.X R5, RZ, RZ, R5, P0 ;  /* 0x000000ffff057224 */ /* 0x000fcc00000e0605 */
        /* <DEDUP_REMOVED lines=14> */
.L_x_824:
[----:B------:R-:W2:Y:S02]  /*77b0*/  LDG.E.U8 R4, desc[UR36][R4.64] ;  /* 0x0000002404047981 */ /* 0x000ea4000c1e1100 */
[----:B--2---:R-:W-:-:S04]  /*77c0*/  I2FP.F32.U32 R0, R4 ;  /* 0x0000000400007245 */ /* 0x004fc80000201000 */
[----:B------:R-:W-:-:S04]  /*77d0*/  F2FP.F16.F32.PACK_AB R0, RZ, R0 ;  /* 0x00000000ff00723e */ /* 0x000fc800000000ff */
[----:B------:R-:W-:Y:S01]  /*77e0*/  PRMT R17, R0, 0x7610, R17 ;  /* 0x0000761000117816 */ /* 0x000fe20000000011 */
[----:B------:R-:W-:Y:S06]  /*77f0*/  BRA `(.L_x_826) ;  /* 0x0000000c00bc7947 */ /* 0x000fec0003800000 */
.L_x_823:
        /* <DEDUP_REMOVED lines=11> */
.L_x_828:
[----:B------:R-:W2:Y:S02]  /*78b0*/  LDG.E R4, desc[UR36][R4.64] ;  /* 0x0000002404047981 */ /* 0x000ea4000c1e1900 */
[----:B--2---:R-:W-:-:S04]  /*78c0*/  I2FP.F32.S32 R0, R4 ;  /* 0x0000000400007245 */ /* 0x004fc80000201400 */
[----:B------:R-:W-:-:S04]  /*78d0*/  F2FP.F16.F32.PACK_AB R0, RZ, R0 ;  /* 0x00000000ff00723e */ /* 0x000fc800000000ff */
[----:B------:R-:W-:Y:S01]  /*78e0*/  PRMT R17, R0, 0x7610, R17 ;  /* 0x0000761000117816 */ /* 0x000fe20000000011 */
[----:B------:R-:W-:Y:S06]  /*78f0*/  BRA `(.L_x_826) ;  /* 0x0000000c007c7947 */ /* 0x000fec0003800000 */
.L_x_827:
[----:B------:R-:W2:Y:S02]  /*7900*/  LDG.E.U16 R4, desc[UR36][R4.64] ;  /* 0x0000002404047981 */ /* 0x000ea4000c1e1500 */
[----:B--2---:R-:W0:Y:S02]  /*7910*/  I2F.S16 R0, R4 ;  /* 0x0000000400007306 */ /* 0x004e240000101400 */
[----:B0-----:R-:W-:-:S04]  /*7920*/  F2FP.F16.F32.PACK_AB R0, RZ, R0 ;  /* 0x00000000ff00723e */ /* 0x001fc800000000ff */
[----:B------:R-:W-:Y:S01]  /*7930*/  PRMT R17, R0, 0x7610, R17 ;  /* 0x0000761000117816 */ /* 0x000fe20000000011 */
[----:B------:R-:W-:Y:S06]  /*7940*/  BRA `(.L_x_826) ;  /* 0x0000000c00687947 */ /* 0x000fec0003800000 */
.L_x_822:
        /* <DEDUP_REMOVED lines=9> */
.L_x_830:
[----:B------:R0:W5:Y:S01]  /*79e0*/  LDG.E.U16 R17, desc[UR36][R4.64] ;  /* 0x0000002404117981 */ /* 0x000162000c1e1500 */
[----:B------:R-:W-:Y:S05]  /*79f0*/  BRA `(.L_x_826) ;  /* 0x0000000c003c7947 */ /* 0x000fea0003800000 */
.L_x_829:
        /* <DEDUP_REMOVED lines=9> */
.L_x_832:
[----:B------:R1:W5:Y:S01]  /*7a90*/  LDG.E.U16 R17, desc[UR36][R4.64] ;  /* 0x0000002404117981 */ /* 0x000362000c1e1500 */
[----:B------:R-:W-:Y:S05]  /*7aa0*/  BRA `(.L_x_826) ;  /* 0x0000000c00107947 */ /* 0x000fea0003800000 */
.L_x_831:
        /* <DEDUP_REMOVED lines=9> */
.L_x_821:
        /* <DEDUP_REMOVED lines=14> */
.L_x_835:
        /* <DEDUP_REMOVED lines=9> */
.L_x_834:
        /* <DEDUP_REMOVED lines=28> */
.L_x_837:
[----:B------:R-:W2:Y:S02]  /*7e70*/  LDG.E.U8 R4, desc[UR36][R4.64] ;  /* 0x0000002404047981 */ /* 0x000ea4000c1e1100 */
[----:B--2---:R-:W-:-:S05]  /*7e80*/  IMAD.SHL.U32 R0, R4, 0x2000000, RZ ;  /* 0x0200000004007824 */ /* 0x004fca00078e00ff */
[----:B------:R-:W-:-:S13]  /*7e90*/  ISETP.GE.U32.AND P0, PT, R0, 0x8000000, PT ;  /* 0x080000000000780c */ /* 0x000fda0003f06070 */
[C---:B------:R-:W-:Y:S02]  /*7ea0*/  @!P0 IMAD.SHL.U32 R0, R4.reuse, 0x100, RZ ;  /* 0x0000010004008824 */ /* 0x040fe400078e00ff */
[----:B------:R-:W-:-:S03]  /*7eb0*/  @P0 IMAD.SHL.U32 R3, R4, 0x200000, RZ ;  /* 0x0020000004030824 */ /* 0x000fc600078e00ff */
[----:B------:R-:W-:Y:S02]  /*7ec0*/  @!P0 LOP3.LUT R0, R0, 0x7f00, RZ, 0xc0, !PT ;  /* 0x00007f0000008812 */ /* 0x000fe400078ec0ff */
[----:B------:R-:W-:Y:S02]  /*7ed0*/  @P0 LOP3.LUT R3, R3, 0x70000000, RZ, 0xfc, !PT ;  /* 0x7000000003030812 */ /* 0x000fe400078efcff */
[----:B------:R-:W-:-:S03]  /*7ee0*/  @!P0 LOP3.LUT R0, R0, 0x3f000000, RZ, 0xfc, !PT ;  /* 0x3f00000000008812 */ /* 0x000fc600078efcff */
[----:B------:R-:W-:Y:S02]  /*7ef0*/  @P0 FMUL.FTZ R3, R3, 1.9259299443872358531e-34 ;  /* 0x0780000003030820 */ /* 0x000fe40000410000 */
[----:B------:R-:W-:Y:S01]  /*7f00*/  @!P0 FADD.FTZ R3, R0, -0.5 ;  /* 0xbf00000000038421 */ /* 0x000fe20000010000 */
[----:B------:R-:W-:-:S05]  /*7f10*/  IMAD.SHL.U32 R0, R4, 0x1000000, RZ ;  /* 0x0100000004007824 */ /* 0x000fca00078e00ff */
[----:B------:R-:W-:-:S04]  /*7f20*/  LOP3.LUT R0, R3, 0x80000000, R0, 0xf8, !PT ;  /* 0x8000000003007812 */ /* 0x000fc800078ef800 */
[----:B------:R-:W-:-:S04]  /*7f30*/  F2FP.F16.F32.PACK_AB R0, RZ, R0 ;  /* 0x00000000ff00723e */ /* 0x000fc800000000ff */
[----:B------:R-:W-:Y:S01]  /*7f40*/  PRMT R17, R0, 0x7610, R17 ;  /* 0x0000761000117816 */ /* 0x000fe20000000011 */
[----:B------:R-:W-:Y:S06]  /*7f50*/  BRA `(.L_x_826) ;  /* 0x0000000400e47947 */ /* 0x000fec0003800000 */
.L_x_836:
[----:B------:R-:W2:Y:S02]  /*7f60*/  LDG.E.U16 R0, desc[UR36][R4.64] ;  /* 0x0000002404007981 */ /* 0x000ea4000c1e1500 */
[----:B--2---:R-:W-:-:S05]  /*7f70*/  IMAD.U32 R0, R0, 0x10000, RZ ;  /* 0x0001000000007824 */ /* 0x004fca00078e00ff */
[----:B------:R-:W-:-:S04]  /*7f80*/  F2FP.F16.F32.PACK_AB R0, RZ, R0 ;  /* 0x00000000ff00723e */ /* 0x000fc800000000ff */
[----:B------:R-:W-:Y:S01]  /*7f90*/  PRMT R17, R0, 0x7610, R17 ;  /* 0x0000761000117816 */ /* 0x000fe20000000011 */
[----:B------:R-:W-:Y:S06]  /*7fa0*/  BRA `(.L_x_826) ;  /* 0x0000000400d07947 */ /* 0x000fec0003800000 */
.L_x_833:
        /* <DEDUP_REMOVED lines=13> */
.L_x_840:
        /* <DEDUP_REMOVED lines=21> */
.L_x_844:
[----:B------:R-:W-:Y:S05]  /*81d0*/  BSYNC B1 ;  /* 0x0000000000017941 */ /* 0x000fea0003800000 */
.L_x_843:
[----:B------:R-:W-:Y:S01]  /*81e0*/  LEA R5, R0, 0x3b800000, 0x17 ;  /* 0x3b80000000057811 */ /* 0x000fe200078eb8ff */
[----:B------:R-:W-:-:S05]  /*81f0*/  IMAD.SHL.U32 R0, R3, 0x100000, RZ ;  /* 0x0010000003007824 */ /* 0x000fca00078e00ff */
[----:B------:R-:W-:-:S07]  /*8200*/  LOP3.LUT R0, R5, R0, R6, 0xfe, !PT ;  /* 0x0000000005007212 */ /* 0x000fce00078efe06 */
.L_x_842:
[----:B------:R-:W-:Y:S05]  /*8210*/  BSYNC B0 ;  /* 0x0000000000007941 */ /* 0x000fea0003800000 */
.L_x_841:
[----:B------:R-:W-:-:S04]  /*8220*/  F2FP.F16.F32.PACK_AB R0, RZ, R0 ;  /* 0x00000000ff00723e */ /* 0x000fc800000000ff */
[----:B------:R-:W-:Y:S01]  /*8230*/  PRMT R17, R0, 0x7610, R17 ;  /* 0x0000761000117816 */ /* 0x000fe20000000011 */
[----:B------:R-:W-:Y:S06]  /*8240*/  BRA `(.L_x_826) ;  /* 0x0000000400287947 */ /* 0x000fec0003800000 */
.L_x_839:
        /* <DEDUP_REMOVED lines=21> */
.L_x_848:
[----:B------:R-:W-:Y:S05]  /*83a0*/  BSYNC B1 ;  /* 0x0000000000017941 */ /* 0x000fea0003800000 */
.L_x_847:
[----:B------:R-:W-:Y:S01]  /*83b0*/  LEA R5, R0, 0x37800000, 0x17 ;  /* 0x3780000000057811 */ /* 0x000fe200078eb8ff */
[----:B------:R-:W-:-:S05]  /*83c0*/  IMAD.SHL.U32 R0, R3, 0x200000, RZ ;  /* 0x0020000003007824 */ /* 0x000fca00078e00ff */
[----:B------:R-:W-:-:S07]  /*83d0*/  LOP3.LUT R0, R5, R0, R6, 0xfe, !PT ;  /* 0x0000000005007212 */ /* 0x000fce00078efe06 */
.L_x_846:
[----:B------:R-:W-:Y:S05]  /*83e0*/  BSYNC B0 ;  /* 0x0000000000007941 */ /* 0x000fea0003800000 */
.L_x_845:
[----:B------:R-:W-:-:S04]  /*83f0*/  F2FP.F16.F32.PACK_AB R0, RZ, R0 ;  /* 0x00000000ff00723e */ /* 0x000fc800000000ff */
[----:B------:R-:W-:Y:S01]  /*8400*/  PRMT R17, R0, 0x7610, R17 ;  /* 0x0000761000117816 */ /* 0x000fe20000000011 */
[----:B------:R-:W-:Y:S06]  /*8410*/  BRA `(.L_x_826) ;  /* 0x0000000000b47947 */ /* 0x000fec0003800000 */
.L_x_838:
        /* <DEDUP_REMOVED lines=14> */
.L_x_852:
[----:B------:R-:W-:Y:S05]  /*8500*/  BSYNC B0 ;  /* 0x0000000000007941 */ /* 0x000fea0003800000 */
.L_x_851:
[----:B------:R-:W-:-:S04]  /*8510*/  F2FP.F16.F32.PACK_AB R0, RZ, R0 ;  /* 0x00000000ff00723e */ /* 0x000fc800000000ff */
[----:B------:R-:W-:Y:S01]  /*8520*/  PRMT R17, R0, 0x7610, R17 ;  /* 0x0000761000117816 */ /* 0x000fe20000000011 */
[----:B------:R-:W-:Y:S06]  /*8530*/  BRA `(.L_x_826) ;  /* 0x00000000006c7947 */ /* 0x000fec0003800000 */
.L_x_825:
        /* <DEDUP_REMOVED lines=16> */
.L_x_853:
[----:B------:R-:W-:Y:S01]  /*8640*/  PRMT R17, RZ, 0x7610, R17 ;  /* 0x00007610ff117816 */ /* 0x000fe20000000011 */
[----:B------:R-:W-:Y:S06]  /*8650*/  BRA `(.L_x_826) ;  /* 0x0000000000247947 */ /* 0x000fec0003800000 */
.L_x_850:
[----:B------:R-:W2:Y:S02]  /*8660*/  LDG.E.64 R4, desc[UR36][R4.64] ;  /* 0x0000002404047981 */ /* 0x000ea4000c1e1b00 */
[----:B--2---:R-:W0:Y:S02]  /*8670*/  I2F.U64 R0, R4 ;  /* 0x0000000400007312 */ /* 0x004e240000301000 */
[----:B0-----:R-:W-:-:S04]  /*8680*/  F2FP.F16.F32.PACK_AB R0, RZ, R0 ;  /* 0x00000000ff00723e */ /* 0x001fc800000000ff */
[----:B------:R-:W-:Y:S01]  /*8690*/  PRMT R17, R0, 0x7610, R17 ;  /* 0x0000761000117816 */ /* 0x000fe20000000011 */
[----:B------:R-:W-:Y:S06]  /*86a0*/  BRA `(.L_x_826) ;  /* 0x0000000000107947 */ /* 0x000fec0003800000 */
.L_x_849:
[----:B------:R-:W2:Y:S02]  /*86b0*/  LDG.E R4, desc[UR36][R4.64] ;  /* 0x0000002404047981 */ /* 0x000ea4000c1e1900 */
[----:B--2---:R-:W-:-:S04]  /*86c0*/  I2FP.F32.U32 R0, R4 ;  /* 0x0000000400007245 */ /* 0x004fc80000201000 */
[----:B------:R-:W-:-:S04]  /*86d0*/  F2FP.F16.F32.PACK_AB R0, RZ, R0 ;  /* 0x00000000ff00723e */ /* 0x000fc800000000ff */
[----:B------:R-:W-:-:S07]  /*86e0*/  PRMT R17, R0, 0x7610, R17 ;  /* 0x0000761000117816 */ /* 0x000fce0000000011 */
.L_x_826:
        /* <DEDUP_REMOVED lines=22> */
.L_x_857:
[----:B------:R-:W2:Y:S02]  /*8850*/  LDG.E.U8 R4, desc[UR36][R4.64] ;  /* 0x0000002404047981 */ /* 0x000ea4000c1e1100 */
[----:B--2---:R-:W-:-:S04]  /*8860*/  I2FP.F32.U32 R0, R4 ;  /* 0x0000000400007245 */ /* 0x004fc80000201000 */
[----:B------:R-:W-:-:S04]  /*8870*/  F2FP.F16.F32.PACK_AB R0, RZ, R0 ;  /* 0x00000000ff00723e */ /* 0x000fc800000000ff */
[----:B------:R-:W-:Y:S01]  /*8880*/  PRMT R19, R0, 0x7610, R19 ;  /* 0x0000761000137816 */ /* 0x000fe20000000013 */
[----:B------:R-:W-:Y:S06]  /*8890*/  BRA `(.L_x_859) ;  /* 0x0000000c00bc7947 */ /* 0x000fec0003800000 */
.L_x_856:
        /* <DEDUP_REMOVED lines=11> */
.L_x_861:
[----:B------:R-:W2:Y:S02]  /*8950*/  LDG.E R4, desc[UR36][R4.64] ;  /* 0x0000002404047981 */ /* 0x000ea4000c1e1900 */
[----:B--2---:R-:W-:-:S04]  /*8960*/  I2FP.F32.S32 R0, R4 ;  /* 0x0000000400007245 */ /* 0x004fc80000201400 */
[----:B------:R-:W-:-:S04]  /*8970*/  F2FP.F16.F32.PACK_AB R0, RZ, R0 ;  /* 0x00000000ff00723e */ /* 0x000fc800000000ff */
[----:B------:R-:W-:Y:S01]  /*8980*/  PRMT R19, R0, 0x7610, R19 ;  /* 0x0000761000137816 */ /* 0x000fe20000000013 */
[----:B------:R-:W-:Y:S06]  /*8990*/  BRA `(.L_x_859) ;  /* 0x0000000c007c7947 */ /* 0x000fec0003800000 */
.L_x_860:
[----:B------:R-:W2:Y:S02]  /*89a0*/  LDG.E.U16 R4, desc[UR36][R4.64] ;  /* 0x0000002404047981 */ /* 0x000ea4000c1e1500 */
[----:B--2---:R-:W0:Y:S02]  /*89b0*/  I2F.S16 R0, R4 ;  /* 0x0000000400007306 */ /* 0x004e240000101400 */
[----:B0-----:R-:W-:-:S04]  /*89c0*/  F2FP.F16.F32.PACK_AB R0, RZ, R0 ;  /* 0x00000000ff00723e */ /* 0x001fc800000000ff */
[----:B------:R-:W-:Y:S01]  /*89d0*/  PRMT R19, R0, 0x7610, R19 ;  /* 0x0000761000137816 */ /* 0x000fe20000000013 */
[----:B------:R-:W-:Y:S06]  /*89e0*/  BRA `(.L_x_859) ;  /* 0x0000000c00687947 */ /* 0x000fec0003800000 */
.L_x_855:
        /* <DEDUP_REMOVED lines=9> */
.L_x_863:
[----:B------:R0:W5:Y:S01]  /*8a80*/  LDG.E.U16 R19, desc[UR36][R4.64] ;  /* 0x0000002404137981 */ /* 0x000162000c1e1500 */
[----:B------:R-:W-:Y:S05]  /*8a90*/  BRA `(.L_x_859) ;  /* 0x0000000c003c7947 */ /* 0x000fea0003800000 */
.L_x_862:
        /* <DEDUP_REMOVED lines=9> */
.L_x_865:
[----:B------:R1:W5:Y:S01]  /*8b30*/  LDG.E.U16 R19, desc[UR36][R4.64] ;  /* 0x0000002404137981 */ /* 0x000362000c1e1500 */
[----:B------:R-:W-:Y:S05]  /*8b40*/  BRA `(.L_x_859) ;  /* 0x0000000c00107947 */ /* 0x000fea0003800000 */
.L_x_864:
        /* <DEDUP_REMOVED lines=9> */
.L_x_854:
        /* <DEDUP_REMOVED lines=14> */
.L_x_868:
        /* <DEDUP_REMOVED lines=9> */
.L_x_867:
        /* <DEDUP_REMOVED lines=28> */
.L_x_870:
        /* <DEDUP_REMOVED lines=15> */
.L_x_869:
[----:B------:R-:W2:Y:S02]  /*9000*/  LDG.E.U16 R0, desc[UR36][R4.64] ;  /* 0x0000002404007981 */ /* 0x000ea4000c1e1500 */
[----:B--2---:R-:W-:-:S05]  /*9010*/  IMAD.U32 R0, R0, 0x10000, RZ ;  /* 0x0001000000007824 */ /* 0x004fca00078e00ff */
[----:B------:R-:W-:-:S04]  /*9020*/  F2FP.F16.F32.PACK_AB R0, RZ, R0 ;  /* 0x00000000ff00723e */ /* 0x000fc800000000ff */
[----:B------:R-:W-:Y:S01]  /*9030*/  PRMT R19, R0, 0x7610, R19 ;  /* 0x0000761000137816 */ /* 0x000fe20000000013 */
[----:B------:R-:W-:Y:S06]  /*9040*/  BRA `(.L_x_859) ;  /* 0x0000000400d07947 */ /* 0x000fec0003800000 */
.L_x_866:
        /* <DEDUP_REMOVED lines=13> */
.L_x_873:
        /* <DEDUP_REMOVED lines=21> */
.L_x_877:
[----:B------:R-:W-:Y:S05]  /*9270*/  BSYNC B1 ;  /* 0x0000000000017941 */ /* 0x000fea0003800000 */
.L_x_876:
[----:B------:R-:W-:Y:S01]  /*9280*/  LEA R5, R0, 0x3b800000, 0x17 ;  /* 0x3b80000000057811 */ /* 0x000fe200078eb8ff */
[----:B------:R-:W-:-:S05]  /*9290*/  IMAD.SHL.U32 R0, R3, 0x100000, RZ ;  /* 0x0010000003007824 */ /* 0x000fca00078e00ff */
[----:B------:R-:W-:-:S07]  /*92a0*/  LOP3.LUT R0, R5, R0, R6, 0xfe, !PT ;  /* 0x0000000005007212 */ /* 0x000fce00078efe06 */
.L_x_875:
[----:B------:R-:W-:Y:S05]  /*92b0*/  BSYNC B0 ;  /* 0x0000000000007941 */ /* 0x000fea0003800000 */
.L_x_874:
[----:B------:R-:W-:-:S04]  /*92c0*/  F2FP.F16.F32.PACK_AB R0, RZ, R0 ;  /* 0x00000000ff00723e */ /* 0x000fc800000000ff */
[----:B------:R-:W-:Y:S01]  /*92d0*/  PRMT R19, R0, 0x7610, R19 ;  /* 0x0000761000137816 */ /* 0x000fe20000000013 */
[----:B------:R-:W-:Y:S06]  /*92e0*/  BRA `(.L_x_859) ;  /* 0x0000000400287947 */ /* 0x000fec0003800000 */
.L_x_872:
        /* <DEDUP_REMOVED lines=21> */
.L_x_881:
[----:B------:R-:W-:Y:S05]  /*9440*/  BSYNC B1 ;  /* 0x0000000000017941 */ /* 0x000fea0003800000 */
.L_x_880:
[----:B------:R-:W-:Y:S01]  /*9450*/  LEA R5, R0, 0x37800000, 0x17 ;  /* 0x3780000000057811 */ /* 0x000fe200078eb8ff */
[----:B------:R-:W-:-:S05]  /*9460*/  IMAD.SHL.U32 R0, R3, 0x200000, RZ ;  /* 0x0020000003007824 */ /* 0x000fca00078e00ff */
[----:B------:R-:W-:-:S07]  /*9470*/  LOP3.LUT R0, R5, R0, R6, 0xfe, !PT ;  /* 0x0000000005007212 */ /* 0x000fce00078efe06 */
.L_x_879:
[----:B------:R-:W-:Y:S05]  /*9480*/  BSYNC B0 ;  /* 0x0000000000007941 */ /* 0x000fea0003800000 */
.L_x_878:
[----:B------:R-:W-:-:S04]  /*9490*/  F2FP.F16.F32.PACK_AB R0, RZ, R0 ;  /* 0x00000000ff00723e */ /* 0x000fc800000000ff */
[----:B------:R-:W-:Y:S01]  /*94a0*/  PRMT R19, R0, 0x7610, R19 ;  /* 0x0000761000137816 */ /* 0x000fe20000000013 */
[----:B------:R-:W-:Y:S06]  /*94b0*/  BRA `(.L_x_859) ;  /* 0x0000000000b47947 */ /* 0x000fec0003800000 */
.L_x_871:
        /* <DEDUP_REMOVED lines=14> */
.L_x_885:
[----:B------:R-:W-:Y:S05]  /*95a0*/  BSYNC B0 ;  /* 0x0000000000007941 */ /* 0x000fea0003800000 */
.L_x_884:
[----:B------:R-:W-:-:S04]  /*95b0*/  F2FP.F16.F32.PACK_AB R0, RZ, R0 ;  /* 0x00000000ff00723e */ /* 0x000fc800000000ff */
[----:B------:R-:W-:Y:S01]  /*95c0*/  PRMT R19, R0, 0x7610, R19 ;  /* 0x0000761000137816 */ /* 0x000fe20000000013 */
[----:B------:R-:W-:Y:S06]  /*95d0*/  BRA `(.L_x_859) ;  /* 0x00000000006c7947 */ /* 0x000fec0003800000 */
.L_x_858:
        /* <DEDUP_REMOVED lines=16> */
.L_x_886:
[----:B------:R-:W-:Y:S01]  /*96e0*/  PRMT R19, RZ, 0x7610, R19 ;  /* 0x00007610ff137816 */ /* 0x000fe20000000013 */
[----:B------:R-:W-:Y:S06]  /*96f0*/  BRA `(.L_x_859) ;  /* 0x0000000000247947 */ /* 0x000fec0003800000 */
.L_x_883:
[----:B------:R-:W2:Y:S02]  /*9700*/  LDG.E.64 R4, desc[UR36][R4.64] ;  /* 0x0000002404047981 */ /* 0x000ea4000c1e1b00 */
[----:B--2---:R-:W0:Y:S02]  /*9710*/  I2F.U64 R0, R4 ;  /* 0x0000000400007312 */ /* 0x004e240000301000 */
[----:B0-----:R-:W-:-:S04]  /*9720*/  F2FP.F16.F32.PACK_AB R0, RZ, R0 ;  /* 0x00000000ff00723e */ /* 0x001fc800000000ff */
[----:B------:R-:W-:Y:S01]  /*9730*/  PRMT R19, R0, 0x7610, R19 ;  /* 0x0000761000137816 */ /* 0x000fe20000000013 */
[----:B------:R-:W-:Y:S06]  /*9740*/  BRA `(.L_x_859) ;  /* 0x0000000000107947 */ /* 0x000fec0003800000 */
.L_x_882:
[----:B------:R-:W2:Y:S02]  /*9750*/  LDG.E R4, desc[UR36][R4.64] ;  /* 0x0000002404047981 */ /* 0x000ea4000c1e1900 */
[----:B--2---:R-:W-:-:S04]  /*9760*/  I2FP.F32.U32 R0, R4 ;  /* 0x0000000400007245 */ /* 0x004fc80000201000 */
[----:B------:R-:W-:-:S04]  /*9770*/  F2FP.F16.F32.PACK_AB R0, RZ, R0 ;  /* 0x00000000ff00723e */ /* 0x000fc800000000ff */
[----:B------:R-:W-:-:S07]  /*9780*/  PRMT R19, R0, 0x7610, R19 ;  /* 0x0000761000137816 */ /* 0x000fce0000000013 */
.L_x_859:
[----:B------:R-:W-:-:S07]  /*9790*/  VIADD R26, R26, 0x80 ;  /* 0x000000801a1a7836 */ /* 0x000fce0000000000 */
.L_x_787:
[----:B------:R-:W-:Y:S05]  /*97a0*/  BSYNC B6 ;  /* 0x0000000000067941 */ /* 0x000fea0003800000 */
.L_x_786:
[----:B01----:R-:W0:Y:S01]  /*97b0*/  S2R R4, SR_CTAID.X ;  /* 0x0000000000047919 */ /* 0x003e220000002500 */
[----:B------:R-:W0:Y:S01]  /*97c0*/  LDC R3, c[0x0][0x210] ;  /* 0x00008400ff037b82 */ /* 0x000e220000000800 */
[----:B------:R-:W-:Y:S01]  /*97d0*/  BSSY B6, `(.L_x_887) ;  /* 0x0000315000067945 */ /* 0x000fe20003800000 */
[----:B------:R-:W-:Y:S02]  /*97e0*/  PRMT R25, RZ, 0x7610, R25 ;  /* 0x00007610ff197816 */ /* 0x000fe40000000019 */
[----:B------:R-:W-:Y:S01]  /*97f0*/  PRMT R0, RZ, 0x7610, R0 ;  /* 0x00007610ff007816 */ /* 0x000fe20000000000 */
[----:B0-----:R-:W-:-:S05]  /*9800*/  IMAD R3, R4, -0x200, R3 ;  /* 0xfffffe0004037824 */ /* 0x001fca00078e0203 */
[----:B------:R-:W-:-:S13]  /*9810*/  ISETP.GE.AND P0, PT, R26, R3, PT ;  /* 0x000000031a00720c */ /* 0x000fda0003f06270 */
[----:B------:R-:W-:Y:S05]  /*9820*/  @P0 BRA `(.L_x_888) ;  /* 0x00000030003c0947 */ /* 0x000fea0003800000 */
[----:B------:R-:W0:Y:S01]  /*9830*/  S2R R3, SR_CTAID.X ;  /* 0x0000000000037919 */ /* 0x000e220000002500 */
[----:B------:R-:W1:Y:S01]  /*9840*/  LDC.64 R4, c[0x0][0x230] ;  /* 0x00008c00ff047b82 */ /* 0x000e620000000a00 */
[----:B------:R-:W-:Y:S01]  /*9850*/  PRMT R0, R27, 0x9910, RZ ;  /* 0x000099101b007816 */ /* 0x000fe200000000ff */
[----:B------:R-:W-:-:S03]  /*9860*/  ULDC UR4, c[0x0][0x250] ;  /* 0x0000940000047ab9 */ /* 0x000fc60000000800 */
[----:B------:R-:W-:Y:S01]  /*9870*/  ISETP.GT.AND P1, PT, R0, 0x9, PT ;  /* 0x000000090000780c */ /* 0x000fe20003f24270 */
[----:B0-----:R-:W-:-:S04]  /*9880*/  IMAD R26, R3, 0x200, R26 ;  /* 0x00000200031a7824 */ /* 0x001fc800078e021a */
[----:B------:R-:W-:-:S05]  /*9890*/  IMAD R3, R26, UR4, RZ ;  /* 0x000000041a037c24 */ /* 0x000fca000f8e02ff */
[----:B-1----:R-:W-:-:S05]  /*98a0*/  IADD3 R4, P0, R3, R4, RZ ;  /* 0x0000000403047210 */ /* 0x002fca0007f1e0ff */
[----:B------:R-:W-:Y:S01]  /*98b0*/  IMAD.X R5, RZ, RZ, R5, P0 ;  /* 0x000000ffff057224 */ /* 0x000fe200000e0605 */
[----:B------:R-:W-:Y:S07]  /*98c0*/  @P1 BRA `(.L_x_889) ;  /* 0x0000000400181947 */ /* 0x000fee0003800000 */
        /* <DEDUP_REMOVED lines=13> */
.L_x_892:
[----:B------:R-:W2:Y:S02]  /*99a0*/  LDG.E.U8 R4, desc[UR36][R4.64] ;  /* 0x0000002404047981 */ /* 0x000ea4000c1e1100 */
[----:B--2---:R-:W-:-:S04]  /*99b0*/  I2FP.F32.U32 R0, R4 ;  /* 0x0000000400007245 */ /* 0x004fc80000201000 */
[----:B------:R-:W-:-:S04]  /*99c0*/  F2FP.F16.F32.PACK_AB R0, RZ, R0 ;  /* 0x00000000ff00723e */ /* 0x000fc800000000ff */
[----:B------:R-:W-:Y:S01]  /*99d0*/  PRMT R16, R0, 0x7610, R16 ;  /* 0x0000761000107816 */ /* 0x000fe20000000010 */
[----:B------:R-:W-:Y:S06]  /*99e0*/  BRA `(.L_x_894) ;  /* 0x0000000c00bc7947 */ /* 0x000fec0003800000 */
.L_x_891:
        /* <DEDUP_REMOVED lines=11> */
.L_x_896:
[----:B------:R-:W2:Y:S02]  /*9aa0*/  LDG.E R4, desc[UR36][R4.64] ;  /* 0x0000002404047981 */ /* 0x000ea4000c1e1900 */
[----:B--2---:R-:W-:-:S04]  /*9ab0*/  I2FP.F32.S32 R0, R4 ;  /* 0x0000000400007245 */ /* 0x004fc80000201400 */
[----:B------:R-:W-:-:S04]  /*9ac0*/  F2FP.F16.F32.PACK_AB R0, RZ, R0 ;  /* 0x00000000ff00723e */ /* 0x000fc800000000ff */
[----:B------:R-:W-:Y:S01]  /*9ad0*/  PRMT R16, R0, 0x7610, R16 ;  /* 0x0000761000107816 */ /* 0x000fe20000000010 */
[----:B------:R-:W-:Y:S06]  /*9ae0*/  BRA `(.L_x_894) ;  /* 0x0000000c007c7947 */ /* 0x000fec0003800000 */
.L_x_895:
[----:B------:R-:W2:Y:S02]  /*9af0*/  LDG.E.U16 R4, desc[UR36][R4.64] ;  /* 0x0000002404047981 */ /* 0x000ea4000c1e1500 */
[----:B--2---:R-:W0:Y:S02]  /*9b00*/  I2F.S16 R0, R4 ;  /* 0x0000000400007306 */ /* 0x004e240000101400 */
[----:B0-----:R-:W-:-:S04]  /*9b10*/  F2FP.F16.F32.PACK_AB R0, RZ, R0 ;  /* 0x00000000ff00723e */ /* 0x001fc800000000ff */
[----:B------:R-:W-:Y:S01]  /*9b20*/  PRMT R16, R0, 0x7610, R16 ;  /* 0x0000761000107816 */ /* 0x000fe20000000010 */
[----:B------:R-:W-:Y:S06]  /*9b30*/  BRA `(.L_x_894) ;  /* 0x0000000c00687947 */ /* 0x000fec0003800000 */
.L_x_890:
        /* <DEDUP_REMOVED lines=9> */
.L_x_898:
[----:B------:R1:W5:Y:S01]  /*9bd0*/  LDG.E.U16 R16, desc[UR36][R4.64] ;  /* 0x0000002404107981 */ /* 0x000362000c1e1500 */
[----:B------:R-:W-:Y:S05]  /*9be0*/  BRA `(.L_x_894) ;  /* 0x0000000c003c7947 */ /* 0x000fea0003800000 */
.L_x_897:
        /* <DEDUP_REMOVED lines=9> */
.L_x_900:
[----:B------:R0:W5:Y:S01]  /*9c80*/  LDG.E.U16 R16, desc[UR36][R4.64] ;  /* 0x0000002404107981 */ /* 0x000162000c1e1500 */
[----:B------:R-:W-:Y:S05]  /*9c90*/  BRA `(.L_x_894) ;  /* 0x0000000c00107947 */ /* 0x000fea0003800000 */
.L_x_899:
        /* <DEDUP_REMOVED lines=9> */
.L_x_889:
        /* <DEDUP_REMOVED lines=14> */
.L_x_903:
        /* <DEDUP_REMOVED lines=9> */
.L_x_902:
        /* <DEDUP_REMOVED lines=28> */
.L_x_905:
        /* <DEDUP_REMOVED lines=15> */
.L_x_904:
[----:B------:R-:W2:Y:S02]  /*a150*/  LDG.E.U16 R0, desc[UR36][R4.64] ;  /* 0x0000002404007981 */ /* 0x000ea4000c1e1500 */
[----:B--2---:R-:W-:-:S05]  /*a160*/  IMAD.U32 R0, R0, 0x10000, RZ ;  /* 0x0001000000007824 */ /* 0x004fca00078e00ff */
[----:B------:R-:W-:-:S04]  /*a170*/  F2FP.F16.F32.PACK_AB R0, RZ, R0 ;  /* 0x00000000ff00723e */ /* 0x000fc800000000ff */
[----:B------:R-:W-:Y:S01]  /*a180*/  PRMT R16, R0, 0x7610, R16 ;  /* 0x0000761000107816 */ /* 0x000fe20000000010 */
[----:B------:R-:W-:Y:S06]  /*a190*/  BRA `(.L_x_894) ;  /* 0x0000000400d07947 */ /* 0x000fec0003800000 */
.L_x_901:
        /* <DEDUP_REMOVED lines=13> */
.L_x_908:
        /* <DEDUP_REMOVED lines=21> */
.L_x_912:
[----:B------:R-:W-:Y:S05]  /*a3c0*/  BSYNC B1 ;  /* 0x0000000000017941 */ /* 0x000fea0003800000 */
.L_x_911:
[----:B------:R-:W-:Y:S01]  /*a3d0*/  LEA R5, R0, 0x3b800000, 0x17 ;  /* 0x3b80000000057811 */ /* 0x000fe200078eb8ff */
[----:B------:R-:W-:-:S05]  /*a3e0*/  IMAD.SHL.U32 R0, R3, 0x100000, RZ ;  /* 0x0010000003007824 */ /* 0x000fca00078e00ff */
[----:B------:R-:W-:-:S07]  /*a3f0*/  LOP3.LUT R0, R5, R0, R6, 0xfe, !PT ;  /* 0x0000000005007212 */ /* 0x000fce00078efe06 */
.L_x_910:
[----:B------:R-:W-:Y:S05]  /*a400*/  BSYNC B0 ;  /* 0x0000000000007941 */ /* 0x000fea0003800000 */
.L_x_909:
[----:B------:R-:W-:-:S04]  /*a410*/  F2FP.F16.F32.PACK_AB R0, RZ, R0 ;  /* 0x00000000ff00723e */ /* 0x000fc800000000ff */
[----:B------:R-:W-:Y:S01]  /*a420*/  PRMT R16, R0, 0x7610, R16 ;  /* 0x0000761000107816 */ /* 0x000fe20000000010 */
[----:B------:R-:W-:Y:S06]  /*a430*/  BRA `(.L_x_894) ;  /* 0x0000000400287947 */ /* 0x000fec0003800000 */
.L_x_907:
        /* <DEDUP_REMOVED lines=21> */
.L_x_916:
[----:B------:R-:W-:Y:S05]  /*a590*/  BSYNC B1 ;  /* 0x0000000000017941 */ /* 0x000fea0003800000 */
.L_x_915:
[----:B------:R-:W-:Y:S01]  /*a5a0*/  LEA R5, R0, 0x37800000, 0x17 ;  /* 0x3780000000057811 */ /* 0x000fe200078eb8ff */
[----:B------:R-:W-:-:S05]  /*a5b0*/  IMAD.SHL.U32 R0, R3, 0x200000, RZ ;  /* 0x0020000003007824 */ /* 0x000fca00078e00ff */
[----:B------:R-:W-:-:S07]  /*a5c0*/  LOP3.LUT R0, R5, R0, R6, 0xfe, !PT ;  /* 0x0000000005007212 */ /* 0x000fce00078efe06 */
.L_x_914:
[----:B------:R-:W-:Y:S05]  /*a5d0*/  BSYNC B0 ;  /* 0x0000000000007941 */ /* 0x000fea0003800000 */
.L_x_913:
[----:B------:R-:W-:-:S04]  /*a5e0*/  F2FP.F16.F32.PACK_AB R0, RZ, R0 ;  /* 0x00000000ff00723e */ /* 0x000fc800000000ff */
[----:B------:R-:W-:Y:S01]  /*a5f0*/  PRMT R16, R0, 0x7610, R16 ;  /* 0x0000761000107816 */ /* 0x000fe20000000010 */
[----:B------:R-:W-:Y:S06]  /*a600*/  BRA `(.L_x_894) ;  /* 0x0000000000b47947 */ /* 0x000fec0003800000 */
.L_x_906:
        /* <DEDUP_REMOVED lines=14> */
.L_x_920:
[----:B------:R-:W-:Y:S05]  /*a6f0*/  BSYNC B0 ;  /* 0x0000000000007941 */ /* 0x000fea0003800000 */
.L_x_919:
[----:B------:R-:W-:-:S04]  /*a700*/  F2FP.F16.F32.PACK_AB R0, RZ, R0 ;  /* 0x00000000ff00723e */ /* 0x000fc800000000ff */
[----:B------:R-:W-:Y:S01]  /*a710*/  PRMT R16, R0, 0x7610, R16 ;  /* 0x0000761000107816 */ /* 0x000fe20000000010 */
[----:B------:R-:W-:Y:S06]  /*a720*/  BRA `(.L_x_894) ;  /* 0x00000000006c7947 */ /* 0x000fec0003800000 */
.L_x_893:
        /* <DEDUP_REMOVED lines=16> */
.L_x_921:
[----:B------:R-:W-:Y:S01]  /*a830*/  PRMT R16, RZ, 0x7610, R16 ;  /* 0x00007610ff107816 */ /* 0x000fe20000000010 */
[----:B------:R-:W-:Y:S06]  /*a840*/  BRA `(.L_x_894) ;  /* 0x0000000000247947 */ /* 0x000fec0003800000 */
.L_x_918:
[----:B------:R-:W2:Y:S02]  /*a850*/  LDG.E.64 R4, desc[UR36][R4.64] ;  /* 0x0000002404047981 */ /* 0x000ea4000c1e1b00 */
[----:B--2---:R-:W0:Y:S02]  /*a860*/  I2F.U64 R0, R4 ;  /* 0x0000000400007312 */ /* 0x004e240000301000 */
[----:B0-----:R-:W-:-:S04]  /*a870*/  F2FP.F16.F32.PACK_AB R0, RZ, R0 ;  /* 0x00000000ff00723e */ /* 0x001fc800000000ff */
[----:B------:R-:W-:Y:S01]  /*a880*/  PRMT R16, R0, 0x7610, R16 ;  /* 0x0000761000107816 */ /* 0x000fe20000000010 */
[----:B------:R-:W-:Y:S06]  /*a890*/  BRA `(.L_x_894) ;  /* 0x0000000000107947 */ /* 0x000fec0003800000 */
.L_x_917:
[----:B------:R-:W2:Y:S02]  /*a8a0*/  LDG.E R4, desc[UR36][R4.64] ;  /* 0x0000002404047981 */ /* 0x000ea4000c1e1900 */
[----:B--2---:R-:W-:-:S04]  /*a8b0*/  I2FP.F32.U32 R0, R4 ;  /* 0x0000000400007245 */ /* 0x004fc80000201000 */
[----:B------:R-:W-:-:S04]  /*a8c0*/  F2FP.F16.F32.PACK_AB R0, RZ, R0 ;  /* 0x00000000ff00723e */ /* 0x000fc800000000ff */
[----:B------:R-:W-:-:S07]  /*a8d0*/  PRMT R16, R0, 0x7610, R16 ;  /* 0x0000761000107816 */ /* 0x000fce0000000010 */
.L_x_894:
        /* <DEDUP_REMOVED lines=22> */
.L_x_925:
[----:B------:R-:W2:Y:S02]  /*aa40*/  LDG.E.U8 R4, desc[UR36][R4.64] ;  /* 0x0000002404047981 */ /* 0x000ea4000c1e1100 */
[----:B--2---:R-:W-:-:S04]  /*aa50*/  I2FP.F32.U32 R0, R4 ;  /* 0x0000000400007245 */ /* 0x004fc80000201000 */
[----:B------:R-:W-:-:S04]  /*aa60*/  F2FP.F16.F32.PACK_AB R0, RZ, R0 ;  /* 0x00000000ff00723e */ /* 0x000fc800000000ff */
[----:B------:R-:W-:Y:S01]  /*aa70*/  PRMT R25, R0, 0x7610, R25 ;  /* 0x0000761000197816 */ /* 0x000fe20000000019 */
[----:B------:R-:W-:Y:S06]  /*aa80*/  BRA `(.L_x_927) ;  /* 0x0000000c00bc7947 */ /* 0x000fec0003800000 */
.L_x_924:
        /* <DEDUP_REMOVED lines=11> */
.L_x_929:
[----:B------:R-:W2:Y:S02]  /*ab40*/  LDG.E R4, desc[UR36][R4.64] ;  /* 0x0000002404047981 */ /* 0x000ea4000c1e1900 */
[----:B--2---:R-:W-:-:S04]  /*ab50*/  I2FP.F32.S32 R0, R4 ;  /* 0x0000000400007245 */ /* 0x004fc80000201400 */
[----:B------:R-:W-:-:S04]  /*ab60*/  F2FP.F16.F32.PACK_AB R0, RZ, R0 ;  /* 0x00000000ff00723e */ /* 0x000fc800000000ff */
[----:B------:R-:W-:Y:S01]  /*ab70*/  PRMT R25, R0, 0x7610, R25 ;  /* 0x0000761000197816 */ /* 0x000fe20000000019 */
[----:B------:R-:W-:Y:S06]  /*ab80*/  BRA `(.L_x_927) ;  /* 0x0000000c007c7947 */ /* 0x000fec0003800000 */
.L_x_928:
[----:B------:R-:W2:Y:S02]  /*ab90*/  LDG.E.U16 R4, desc[UR36][R4.64] ;  /* 0x0000002404047981 */ /* 0x000ea4000c1e1500 */
[----:B--2---:R-:W0:Y:S02]  /*aba0*/  I2F.S16 R0, R4 ;  /* 0x0000000400007306 */ /* 0x004e240000101400 */
[----:B0-----:R-:W-:-:S04]  /*abb0*/  F2FP.F16.F32.PACK_AB R0, RZ, R0 ;  /* 0x00000000ff00723e */ /* 0x001fc800000000ff */
[----:B------:R-:W-:Y:S01]  /*abc0*/  PRMT R25, R0, 0x7610, R25 ;  /* 0x0000761000197816 */ /* 0x000fe20000000019 */
[----:B------:R-:W-:Y:S06]  /*abd0*/  BRA `(.L_x_927) ;  /* 0x0000000c00687947 */ /* 0x000fec0003800000 */
.L_x_923:
        /* <DEDUP_REMOVED lines=9> */
.L_x_931:
[----:B------:R1:W5:Y:S01]  /*ac70*/  LDG.E.U16 R25, desc[UR36][R4.64] ;  /* 0x0000002404197981 */ /* 0x000362000c1e1500 */
[----:B------:R-:W-:Y:S05]  /*ac80*/  BRA `(.L_x_927) ;  /* 0x0000000c003c7947 */ /* 0x000fea0003800000 */
.L_x_930:
        /* <DEDUP_REMOVED lines=9> */
.L_x_933:
[----:B------:R0:W5:Y:S01]  /*ad20*/  LDG.E.U16 R25, desc[UR36][R4.64] ;  /* 0x0000002404197981 */ /* 0x000162000c1e1500 */
[----:B------:R-:W-:Y:S05]  /*ad30*/  BRA `(.L_x_927) ;  /* 0x0000000c00107947 */ /* 0x000fea0003800000 */
.L_x_932:
        /* <DEDUP_REMOVED lines=9> */
.L_x_922:
        /* <DEDUP_REMOVED lines=14> */
.L_x_936:
        /* <DEDUP_REMOVED lines=9> */
.L_x_935:
        /* <DEDUP_REMOVED lines=28> */
.L_x_938:
        /* <DEDUP_REMOVED lines=15> */
.L_x_937:
[----:B------:R-:W2:Y:S02]  /*b1f0*/  LDG.E.U16 R0, desc[UR36][R4.64] ;  /* 0x0000002404007981 */ /* 0x000ea4000c1e1500 */
[----:B--2---:R-:W-:-:S05]  /*b200*/  IMAD.U32 R0, R0, 0x10000, RZ ;  /* 0x0001000000007824 */ /* 0x004fca00078e00ff */
[----:B------:R-:W-:-:S04]  /*b210*/  F2FP.F16.F32.PACK_AB R0, RZ, R0 ;  /* 0x00000000ff00723e */ /* 0x000fc800000000ff */
[----:B------:R-:W-:Y:S01]  /*b220*/  PRMT R25, R0, 0x7610, R25 ;  /* 0x0000761000197816 */ /* 0x000fe20000000019 */
[----:B------:R-:W-:Y:S06]  /*b230*/  BRA `(.L_x_927) ;  /* 0x0000000400d07947 */ /* 0x000fec0003800000 */
.L_x_934:
        /* <DEDUP_REMOVED lines=13> */
.L_x_941:
        /* <DEDUP_REMOVED lines=21> */
.L_x_945:
[----:B------:R-:W-:Y:S05]  /*b460*/  BSYNC B1 ;  /* 0x0000000000017941 */ /* 0x000fea0003800000 */
.L_x_944:
[----:B------:R-:W-:Y:S01]  /*b470*/  LEA R5, R0, 0x3b800000, 0x17 ;  /* 0x3b80000000057811 */ /* 0x000fe200078eb8ff */
[----:B------:R-:W-:-:S05]  /*b480*/  IMAD.SHL.U32 R0, R3, 0x100000, RZ ;  /* 0x0010000003007824 */ /* 0x000fca00078e00ff */
[----:B------:R-:W-:-:S07]  /*b490*/  LOP3.LUT R0, R5, R0, R6, 0xfe, !PT ;  /* 0x0000000005007212 */ /* 0x000fce00078efe06 */
.L_x_943:
[----:B------:R-:W-:Y:S05]  /*b4a0*/  BSYNC B0 ;  /* 0x0000000000007941 */ /* 0x000fea0003800000 */
.L_x_942:
[----:B------:R-:W-:-:S04]  /*b4b0*/  F2FP.F16.F32.PACK_AB R0, RZ, R0 ;  /* 0x00000000ff00723e */ /* 0x000fc800000000ff */
[----:B------:R-:W-:Y:S01]  /*b4c0*/  PRMT R25, R0, 0x7610, R25 ;  /* 0x0000761000197816 */ /* 0x000fe20000000019 */
[----:B------:R-:W-:Y:S06]  /*b4d0*/  BRA `(.L_x_927) ;  /* 0x0000000400287947 */ /* 0x000fec0003800000 */
.L_x_940:
        /* <DEDUP_REMOVED lines=21> */
.L_x_949:
[----:B------:R-:W-:Y:S05]  /*b630*/  BSYNC B1 ;  /* 0x0000000000017941 */ /* 0x000fea0003800000 */
.L_x_948:
[----:B------:R-:W-:Y:S01]  /*b640*/  LEA R5, R0, 0x37800000, 0x17 ;  /* 0x3780000000057811 */ /* 0x000fe200078eb8ff */
[----:B------:R-:W-:-:S05]  /*b650*/  IMAD.SHL.U32 R0, R3, 0x200000, RZ ;  /* 0x0020000003007824 */ /* 0x000fca00078e00ff */
[----:B------:R-:W-:-:S07]  /*b660*/  LOP3.LUT R0, R5, R0, R6, 0xfe, !PT ;  /* 0x0000000005007212 */ /* 0x000fce00078efe06 */
.L_x_947:
[----:B------:R-:W-:Y:S05]  /*b670*/  BSYNC B0 ;  /* 0x0000000000007941 */ /* 0x000fea0003800000 */
.L_x_946:
[----:B------:R-:W-:-:S04]  /*b680*/  F2FP.F16.F32.PACK_AB R0, RZ, R0 ;  /* 0x00000000ff00723e */ /* 0x000fc800000000ff */
[----:B------:R-:W-:Y:S01]  /*b690*/  PRMT R25, R0, 0x7610, R25 ;  /* 0x0000761000197816 */ /* 0x000fe20000000019 */
[----:B------:R-:W-:Y:S06]  /*b6a0*/  BRA `(.L_x_927) ;  /* 0x0000000000b47947 */ /* 0x000fec0003800000 */
.L_x_939:
        /* <DEDUP_REMOVED lines=14> */
.L_x_953:
[----:B------:R-:W-:Y:S05]  /*b790*/  BSYNC B0 ;  /* 0x0000000000007941 */ /* 0x000fea0003800000 */
.L_x_952:
[----:B------:R-:W-:-:S04]  /*b7a0*/  F2FP.F16.F32.PACK_AB R0, RZ, R0 ;  /* 0x00000000ff00723e */ /* 0x000fc800000000ff */
[----:B------:R-:W-:Y:S01]  /*b7b0*/  PRMT R25, R0, 0x7610, R25 ;  /* 0x0000761000197816 */ /* 0x000fe20000000019 */
[----:B------:R-:W-:Y:S06]  /*b7c0*/  BRA `(.L_x_927) ;  /* 0x00000000006c7947 */ /* 0x000fec0003800000 */
.L_x_926:
        /* <DEDUP_REMOVED lines=16> */
.L_x_954:
[----:B------:R-:W-:Y:S01]  /*b8d0*/  PRMT R25, RZ, 0x7610, R25 ;  /* 0x00007610ff197816 */ /* 0x000fe20000000019 */
[----:B------:R-:W-:Y:S06]  /*b8e0*/  BRA `(.L_x_927) ;  /* 0x0000000000247947 */ /* 0x000fec0003800000 */
.L_x_951:
[----:B------:R-:W2:Y:S02]  /*b8f0*/  LDG.E.64 R4, desc[UR36][R4.64] ;  /* 0x0000002404047981 */ /* 0x000ea4000c1e1b00 */
[----:B--2---:R-:W0:Y:S02]  /*b900*/  I2F.U64 R0, R4 ;  /* 0x0000000400007312 */ /* 0x004e240000301000 */
[----:B0-----:R-:W-:-:S04]  /*b910*/  F2FP.F16.F32.PACK_AB R0, RZ, R0 ;  /* 0x00000000ff00723e */ /* 0x001fc800000000ff */
[----:B------:R-:W-:Y:S01]  /*b920*/  PRMT R25, R0, 0x7610, R25 ;  /* 0x0000761000197816 */ /* 0x000fe20000000019 */
[----:B------:R-:W-:Y:S06]  /*b930*/  BRA `(.L_x_927) ;  /* 0x0000000000107947 */ /* 0x000fec0003800000 */
.L_x_950:
[----:B------:R-:W2:Y:S02]  /*b940*/  LDG.E R4, desc[UR36][R4.64] ;  /* 0x0000002404047981 */ /* 0x000ea4000c1e1900 */
[----:B--2---:R-:W-:-:S04]  /*b950*/  I2FP.F32.U32 R0, R4 ;  /* 0x0000000400007245 */ /* 0x004fc80000201000 */
[----:B------:R-:W-:-:S04]  /*b960*/  F2FP.F16.F32.PACK_AB R0, RZ, R0 ;  /* 0x00000000ff00723e */ /* 0x000fc800000000ff */
[----:B------:R-:W-:-:S07]  /*b970*/  PRMT R25, R0, 0x7610, R25 ;  /* 0x0000761000197816 */ /* 0x000fce0000000019 */
.L_x_927:
        /* <DEDUP_REMOVED lines=21> */
.L_x_958:
[----:B------:R-:W2:Y:S02]  /*bad0*/  LDG.E.U8 R4, desc[UR36][R4.64] ;  /* 0x0000002404047981 */ /* 0x000ea4000c1e1100 */
[----:B--2---:R-:W-:-:S04]  /*bae0*/  I2FP.F32.U32 R0, R4 ;  /* 0x0000000400007245 */ /* 0x004fc80000201000 */
[----:B------:R-:W-:Y:S01]  /*baf0*/  F2FP.F16.F32.PACK_AB R0, RZ, R0 ;  /* 0x00000000ff00723e */ /* 0x000fe200000000ff */
[----:B------:R-:W-:Y:S06]  /*bb00*/  BRA `(.L_x_888) ;  /* 0x0000000c00847947 */ /* 0x000fec0003800000 */
.L_x_957:
        /* <DEDUP_REMOVED lines=10> */
.L_x_961:
[----:B------:R-:W2:Y:S02]  /*bbb0*/  LDG.E R4, desc[UR36][R4.64] ;  /* 0x0000002404047981 */ /* 0x000ea4000c1e1900 */
[----:B--2---:R-:W-:-:S04]  /*bbc0*/  I2FP.F32.S32 R0, R4 ;  /* 0x0000000400007245 */ /* 0x004fc80000201400 */
[----:B------:R-:W-:Y:S01]  /*bbd0*/  F2FP.F16.F32.PACK_AB R0, RZ, R0 ;  /* 0x00000000ff00723e */ /* 0x000fe200000000ff */
[----:B------:R-:W-:Y:S06]  /*bbe0*/  BRA `(.L_x_888) ;  /* 0x0000000c004c7947 */ /* 0x000fec0003800000 */
.L_x_960:
[----:B------:R-:W2:Y:S02]  /*bbf0*/  LDG.E.U16 R4, desc[UR36][R4.64] ;  /* 0x0000002404047981 */ /* 0x000ea4000c1e1500 */
[----:B--2---:R-:W0:Y:S02]  /*bc00*/  I2F.S16 R0, R4 ;  /* 0x0000000400007306 */ /* 0x004e240000101400 */
[----:B0-----:R-:W-:Y:S01]  /*bc10*/  F2FP.F16.F32.PACK_AB R0, RZ, R0 ;  /* 0x00000000ff00723e */ /* 0x001fe200000000ff */
[----:B------:R-:W-:Y:S06]  /*bc20*/  BRA `(.L_x_888) ;  /* 0x0000000c003c7947 */ /* 0x000fec0003800000 */
.L_x_956:
        /* <DEDUP_REMOVED lines=9> */
.L_x_963:
[----:B------:R1:W5:Y:S01]  /*bcc0*/  LDG.E.U16 R0, desc[UR36][R4.64] ;  /* 0x0000002404007981 */ /* 0x000362000c1e1500 */
[----:B------:R-:W-:Y:S05]  /*bcd0*/  BRA `(.L_x_888) ;  /* 0x0000000c00107947 */ /* 0x000fea0003800000 */
.L_x_962:
        /* <DEDUP_REMOVED lines=9> */
.L_x_965:
[----:B------:R0:W5:Y:S01]  /*bd70*/  LDG.E.U16 R0, desc[UR36][R4.64] ;  /* 0x0000002404007981 */ /* 0x000162000c1e1500 */
[----:B------:R-:W-:Y:S05]  /*bd80*/  BRA `(.L_x_888) ;  /* 0x0000000800e47947 */ /* 0x000fea0003800000 */
.L_x_964:
        /* <DEDUP_REMOVED lines=8> */
.L_x_955:
        /* <DEDUP_REMOVED lines=13> */
.L_x_968:
        /* <DEDUP_REMOVED lines=8> */
.L_x_967:
        /* <DEDUP_REMOVED lines=28> */
.L_x_970:
        /* <DEDUP_REMOVED lines=12> */
[----:B------:R-:W-:Y:S01]  /*c1e0*/  F2FP.F16.F32.PACK_AB R0, RZ, R0 ;  /* 0x00000000ff00723e */ /* 0x000fe200000000ff */
[----:B------:R-:W-:Y:S06]  /*c1f0*/  BRA `(.L_x_888) ;  /* 0x0000000400c87947 */ /* 0x000fec0003800000 */
.L_x_969:
[----:B------:R-:W2:Y:S02]  /*c200*/  LDG.E.U16 R0, desc[UR36][R4.64] ;  /* 0x0000002404007981 */ /* 0x000ea4000c1e1500 */
[----:B--2---:R-:W-:-:S05]  /*c210*/  IMAD.U32 R0, R0, 0x10000, RZ ;  /* 0x0001000000007824 */ /* 0x004fca00078e00ff */
[----:B------:R-:W-:Y:S01]  /*c220*/  F2FP.F16.F32.PACK_AB R0, RZ, R0 ;  /* 0x00000000ff00723e */ /* 0x000fe200000000ff */
[----:B------:R-:W-:Y:S06]  /*c230*/  BRA `(.L_x_888) ;  /* 0x0000000400b87947 */ /* 0x000fec0003800000 */
.L_x_966:
        /* <DEDUP_REMOVED lines=12> */
.L_x_973:
        /* <DEDUP_REMOVED lines=21> */
.L_x_977:
[----:B------:R-:W-:Y:S05]  /*c450*/  BSYNC B1 ;  /* 0x0000000000017941 */ /* 0x000fea0003800000 */
.L_x_976:
[----:B------:R-:W-:Y:S01]  /*c460*/  LEA R5, R0, 0x3b800000, 0x17 ;  /* 0x3b80000000057811 */ /* 0x000fe200078eb8ff */
[----:B------:R-:W-:-:S05]  /*c470*/  IMAD.SHL.U32 R0, R3, 0x100000, RZ ;  /* 0x0010000003007824 */ /* 0x000fca00078e00ff */
[----:B------:R-:W-:-:S07]  /*c480*/  LOP3.LUT R0, R5, R0, R6, 0xfe, !PT ;  /* 0x0000000005007212 */ /* 0x000fce00078efe06 */
.L_x_975:
[----:B------:R-:W-:Y:S05]  /*c490*/  BSYNC B0 ;  /* 0x0000000000007941 */ /* 0x000fea0003800000 */
.L_x_974:
[----:B------:R-:W-:Y:S01]  /*c4a0*/  F2FP.F16.F32.PACK_AB R0, RZ, R0 ;  /* 0x00000000ff00723e */ /* 0x000fe200000000ff */
[----:B------:R-:W-:Y:S06]  /*c4b0*/  BRA `(.L_x_888) ;  /* 0x0000000400187947 */ /* 0x000fec0003800000 */
.L_x_972:
        /* <DEDUP_REMOVED lines=21> */
.L_x_981:
[----:B------:R-:W-:Y:S05]  /*c610*/  BSYNC B1 ;  /* 0x0000000000017941 */ /* 0x000fea0003800000 */
.L_x_980:
[----:B------:R-:W-:Y:S01]  /*c620*/  LEA R5, R0, 0x37800000, 0x17 ;  /* 0x3780000000057811 */ /* 0x000fe200078eb8ff */
[----:B------:R-:W-:-:S05]  /*c630*/  IMAD.SHL.U32 R0, R3, 0x200000, RZ ;  /* 0x0020000003007824 */ /* 0x000fca00078e00ff */
[----:B------:R-:W-:-:S07]  /*c640*/  LOP3.LUT R0, R5, R0, R6, 0xfe, !PT ;  /* 0x0000000005007212 */ /* 0x000fce00078efe06 */
.L_x_979:
[----:B------:R-:W-:Y:S05]  /*c650*/  BSYNC B0 ;  /* 0x0000000000007941 */ /* 0x000fea0003800000 */
.L_x_978:
[----:B------:R-:W-:Y:S01]  /*c660*/  F2FP.F16.F32.PACK_AB R0, RZ, R0 ;  /* 0x00000000ff00723e */ /* 0x000fe200000000ff */
[----:B------:R-:W-:Y:S06]  /*c670*/  BRA `(.L_x_888) ;  /* 0x0000000000a87947 */ /* 0x000fec0003800000 */
.L_x_971:
        /* <DEDUP_REMOVED lines=14> */
.L_x_985:
[----:B------:R-:W-:Y:S05]  /*c760*/  BSYNC B0 ;  /* 0x0000000000007941 */ /* 0x000fea0003800000 */
.L_x_984:
[----:B------:R-:W-:Y:S01]  /*c770*/  F2FP.F16.F32.PACK_AB R0, RZ, R0 ;  /* 0x00000000ff00723e */ /* 0x000fe200000000ff */
[----:B------:R-:W-:Y:S06]  /*c780*/  BRA `(.L_x_888) ;  /* 0x0000000000647947 */ /* 0x000fec0003800000 */
.L_x_959:
        /* <DEDUP_REMOVED lines=16> */
.L_x_986:
[----:B------:R-:W-:Y:S01]  /*c890*/  PRMT R0, RZ, 0x7610, R0 ;  /* 0x00007610ff007816 */ /* 0x000fe20000000000 */
[----:B------:R-:W-:Y:S06]  /*c8a0*/  BRA `(.L_x_888) ;  /* 0x00000000001c7947 */ /* 0x000fec0003800000 */
.L_x_983:
[----:B------:R-:W2:Y:S02]  /*c8b0*/  LDG.E.64 R4, desc[UR36][R4.64] ;  /* 0x0000002404047981 */ /* 0x000ea4000c1e1b00 */
[----:B--2---:R-:W0:Y:S02]  /*c8c0*/  I2F.U64 R0, R4 ;  /* 0x0000000400007312 */ /* 0x004e240000301000 */
[----:B0-----:R-:W-:Y:S01]  /*c8d0*/  F2FP.F16.F32.PACK_AB R0, RZ, R0 ;  /* 0x00000000ff00723e */ /* 0x001fe200000000ff */
[----:B------:R-:W-:Y:S06]  /*c8e0*/  BRA `(.L_x_888) ;  /* 0x00000000000c7947 */ /* 0x000fec0003800000 */
.L_x_982:
[----:B------:R-:W2:Y:S02]  /*c8f0*/  LDG.E R4, desc[UR36][R4.64] ;  /* 0x0000002404047981 */ /* 0x000ea4000c1e1900 */
[----:B--2---:R-:W-:-:S04]  /*c900*/  I2FP.F32.U32 R0, R4 ;  /* 0x0000000400007245 */ /* 0x004fc80000201000 */
[----:B------:R-:W-:-:S07]  /*c910*/  F2FP.F16.F32.PACK_AB R0, RZ, R0 ;  /* 0x00000000ff00723e */ /* 0x000fce00000000ff */
.L_x_888:
[----:B------:R-:W-:Y:S05]  /*c920*/  BSYNC B6 ;  /* 0x0000000000067941 */ /* 0x000fea0003800000 */
.L_x_887:
[----:B------:R-:W2:Y:S01]  /*c930*/  S2R R3, SR_CTAID.X ;  /* 0x0000000000037919 */ /* 0x000ea20000002500 */
[----:B01----:R-:W2:Y:S01]  /*c940*/  LDC R5, c[0x0][0x210] ;  /* 0x00008400ff057b82 */ /* 0x003ea20000000800 */
[----:B------:R-:W-:Y:S01]  /*c950*/  BSSY B0, `(.L_x_987) ;  /* 0x000001d000007945 */ /* 0x000fe20003800000 */
[----:B------:R-:W0:Y:S06]  /*c960*/  S2R R26, SR_TID.X ;  /* 0x00000000001a7919 */ /* 0x000e2c0000002100 */
[----:B------:R-:W1:Y:S01]  /*c970*/  LDC.U8 R7, c[0x0][0x25c] ;  /* 0x00009700ff077b82 */ /* 0x000e620000000000 */
[----:B--2---:R-:W-:-:S02]  /*c980*/  IMAD R5, R3, -0x200, R5 ;  /* 0xfffffe0003057824 */ /* 0x004fc400078e0205 */
[----:B0-----:R-:W-:-:S03]  /*c990*/  VIADD R3, R26, 0x100 ;  /* 0x000001001a037836 */ /* 0x001fc60000000000 */
[CC--:B------:R-:W-:Y:S01]  /*c9a0*/  ISETP.GE.AND P3, PT, R26.reuse, R5.reuse, PT ;  /* 0x000000051a00720c */ /* 0x0c0fe20003f66270 */
[C---:B------:R-:W-:Y:S02]  /*c9b0*/  VIADD R4, R26.reuse, 0x180 ;  /* 0x000001801a047836 */ /* 0x040fe40000000000 */
[----:B------:R-:W-:Y:S01]  /*c9c0*/  VIADD R27, R26, 0x80 ;  /* 0x000000801a1b7836 */ /* 0x000fe20000000000 */
[-C--:B------:R-:W-:Y:S02]  /*c9d0*/  ISETP.GE.AND P1, PT, R3, R5.reuse, PT ;  /* 0x000000050300720c */ /* 0x080fe40003f26270 */
[-C--:B------:R-:W-:Y:S02]  /*c9e0*/  ISETP.GE.AND P2, PT, R4, R5.reuse, PT ;  /* 0x000000050400720c */ /* 0x080fe40003f46270 */
[----:B------:R-:W-:-:S05]  /*c9f0*/  ISETP.GE.AND P0, PT, R27, R5, PT ;  /* 0x000000051b00720c */ /* 0x000fca0003f06270 */
[----:B-1----:R-:W-:Y:S08]  /*ca00*/  @P3 BRA `(.L_x_988) ;  /* 0x0000000000443947 */ /* 0x002ff00003800000 */
[----:B------:R-:W0:Y:S01]  /*ca10*/  LDC.U16 R3, c[0x0][0x218] ;  /* 0x00008600ff037b82 */ /* 0x000e220000000400 */
[----:B-----5:R-:W-:Y:S02]  /*ca20*/  HADD2.F32 R4, -RZ, R29.H0_H0 ;  /* 0x2000001dff047230 */ /* 0x020fe40000004100 */
[----:B------:R-:W-:Y:S02]  /*ca30*/  HADD2.F32 R24, -RZ, R24.H0_H0 ;  /* 0x20000018ff187230 */ /* 0x000fe40000004100 */
[----:B------:R-:W-:-:S03]  /*ca40*/  HADD2.F32 R23, -RZ, R23.H0_H0 ;  /* 0x20000017ff177230 */ /* 0x000fc60000004100 */
[----:B------:R-:W1:Y:S01]  /*ca50*/  LDC.U16 R5, c[0x0][0x21a] ;  /* 0x00008680ff057b82 */ /* 0x000e620000000400 */
[----:B0-----:R-:W-:-:S05]  /*ca60*/  HADD2.F32 R3, -RZ, R3.H0_H0 ;  /* 0x20000003ff037230 */ /* 0x001fca0000004100 */
[----:B------:R-:W-:Y:S01]  /*ca70*/  FMUL.FTZ R3, R3, R4 ;  /* 0x0000000403037220 */ /* 0x000fe20000410000 */
[----:B-1----:R-:W-:-:S05]  /*ca80*/  HADD2.F32 R5, -RZ, R5.H0_H0 ;  /* 0x20000005ff057230 */ /* 0x002fca0000004100 */
[----:B------:R-:W-:-:S05]  /*ca90*/  FMUL.FTZ R24, R5, R24 ;  /* 0x0000001805187220 */ /* 0x000fca0000410000 */
[----:B------:R-:W-:-:S05]  /*caa0*/  F2FP.F16.F32.PACK_AB R3, R24, R3 ;  /* 0x000000031803723e */ /* 0x000fca00000000ff */
[--C-:B------:R-:W-:Y:S02]  /*cab0*/  HADD2.F32 R4, -RZ, R3.reuse.H1_H1 ;  /* 0x30000003ff047230 */ /* 0x100fe40000004100 */
[----:B------:R-:W-:-:S03]  /*cac0*/  HADD2.F32 R3, -RZ, R3.H0_H0 ;  /* 0x20000003ff037230 */ /* 0x000fc60000004100 */
[----:B------:R-:W-:-:S05]  /*cad0*/  FMUL.FTZ R4, R4, R23 ;  /* 0x0000001704047220 */ /* 0x000fca0000410000 */
[----:B------:R-:W-:-:S05]  /*cae0*/  F2FP.F16.F32.PACK_AB R4, RZ, R4 ;  /* 0x00000004ff04723e */ /* 0x000fca00000000ff */
[----:B------:R-:W-:-:S05]  /*caf0*/  HADD2.F32 R4, -RZ, R4.H0_H0 ;  /* 0x20000004ff047230 */ /* 0x000fca0000004100 */
[----:B------:R-:W-:-:S05]  /*cb00*/  FADD.FTZ R4, R3, R4 ;  /* 0x0000000403047221 */ /* 0x000fca0000010000 */
[----:B------:R-:W-:-:S07]  /*cb10*/  F2FP.F16.F32.PACK_AB R4, RZ, R4 ;  /* 0x00000004ff04723e */ /* 0x000fce00000000ff */
.L_x_988:
[----:B------:R-:W-:Y:S05]  /*cb20*/  BSYNC B0 ;  /* 0x0000000000007941 */ /* 0x000fea0003800000 */
.L_x_987:
[----:B------:R-:W-:Y:S04]  /*cb30*/  BSSY B0, `(.L_x_989) ;  /* 0x0000013000007945 */ /* 0x000fe80003800000 */
[----:B------:R-:W-:Y:S05]  /*cb40*/  @P0 BRA `(.L_x_990) ;  /* 0x0000000000440947 */ /* 0x000fea0003800000 */
        /* <DEDUP_REMOVED lines=17> */
.L_x_990:
[----:B------:R-:W-:Y:S05]  /*cc60*/  BSYNC B0 ;  /* 0x0000000000007941 */ /* 0x000fea0003800000 */
.L_x_989:
[----:B------:R-:W-:Y:S04]  /*cc70*/  BSSY B0, `(.L_x_991) ;  /* 0x0000013000007945 */ /* 0x000fe80003800000 */
[----:B------:R-:W-:Y:S05]  /*cc80*/  @P1 BRA `(.L_x_992) ;  /* 0x0000000000441947 */ /* 0x000fea0003800000 */
[----:B------:R-:W0:Y:S01]  /*cc90*/  LDC.U16 R3, c[0x0][0x218] ;  /* 0x00008600ff037b82 */ /* 0x000e220000000400 */
[----:B-----5:R-:W-:Y:S02]  /*cca0*/  HADD2.F32 R2, -RZ, R2.H0_H0 ;  /* 0x20000002ff027230 */ /* 0x020fe40000004100 */
[----:B------:R-:W-:-:S05]  /*ccb0*/  HADD2.F32 R17, -RZ, R17.H0_H0 ;  /* 0x20000011ff117230 */ /* 0x000fca0000004100 */
[----:B------:R-:W1:Y:S01]  /*ccc0*/  LDC.U16 R5, c[0x0][0x21a] ;  /* 0x00008680ff057b82 */ /* 0x000e620000000400 */
[----:B0-----:R-:W-:-:S05]  /*ccd0*/  HADD2.F32 R3, -RZ, R3.H0_H0 ;  /* 0x20000003ff037230 */ /* 0x001fca0000004100 */
[----:B------:R-:W-:Y:S01]  /*cce0*/  FMUL.FTZ R2, R3, R2 ;  /* 0x0000000203027220 */ /* 0x000fe20000410000 */
[----:B-1----:R-:W-:-:S05]  /*ccf0*/  HADD2.F32 R6, -RZ, R5.H0_H0 ;  /* 0x20000005ff067230 */ /* 0x002fca0000004100 */
[----:B------:R-:W-:Y:S01]  /*cd00*/  FMUL.FTZ R17, R6, R17 ;  /* 0x0000001106117220 */ /* 0x000fe20000410000 */
[----:B------:R-:W-:-:S04]  /*cd10*/  HADD2.F32 R6, -RZ, R19.H0_H0 ;  /* 0x20000013ff067230 */ /* 0x000fc80000004100 */
        /* <DEDUP_REMOVED lines=8> */
.L_x_992:
[----:B------:R-:W-:Y:S05]  /*cda0*/  BSYNC B0 ;  /* 0x0000000000007941 */ /* 0x000fea0003800000 */
.L_x_991:
[----:B------:R-:W-:Y:S04]  /*cdb0*/  BSSY B0, `(.L_x_993) ;  /* 0x0000013000007945 */ /* 0x000fe80003800000 */
[----:B------:R-:W-:Y:S05]  /*cdc0*/  @P2 BRA `(.L_x_994) ;  /* 0x0000000000442947 */ /* 0x000fea0003800000 */
[----:B-----5:R-:W0:Y:S01]  /*cdd0*/  LDC.U16 R2, c[0x0][0x218] ;  /* 0x00008600ff027b82 */ /* 0x020e220000000400 */
[----:B------:R-:W-:Y:S02]  /*cde0*/  HADD2.F32 R16, -RZ, R16.H0_H0 ;  /* 0x20000010ff107230 */ /* 0x000fe40000004100 */
[----:B------:R-:W-:-:S05]  /*cdf0*/  HADD2.F32 R25, -RZ, R25.H0_H0 ;  /* 0x20000019ff197230 */ /* 0x000fca0000004100 */
[----:B------:R-:W1:Y:S01]  /*ce00*/  LDC.U16 R5, c[0x0][0x21a] ;  /* 0x00008680ff057b82 */ /* 0x000e620000000400 */
[----:B0-----:R-:W-:-:S05]  /*ce10*/  HADD2.F32 R3, -RZ, R2.H0_H0 ;  /* 0x20000002ff037230 */ /* 0x001fca0000004100 */
[----:B------:R-:W-:Y:S01]  /*ce20*/  FMUL.FTZ R16, R3, R16 ;  /* 0x0000001003107220 */ /* 0x000fe20000410000 */
[----:B------:R-:W-:Y:S02]  /*ce30*/  HADD2.F32 R3, -RZ, R0.H0_H0 ;  /* 0x20000000ff037230 */ /* 0x000fe40000004100 */
        /* <DEDUP_REMOVED lines=10> */
.L_x_994:
[----:B------:R-:W-:Y:S05]  /*cee0*/  BSYNC B0 ;  /* 0x0000000000007941 */ /* 0x000fea0003800000 */
.L_x_993:
[----:B------:R-:W-:Y:S04]  /*cef0*/  BSSY B6, `(.L_x_995) ;  /* 0x0000113000067945 */ /* 0x000fe80003800000 */
[----:B------:R-:W-:Y:S05]  /*cf00*/  @P3 BRA `(.L_x_996) ;  /* 0x0000001000443947 */ /* 0x000fea0003800000 */
[----:B-----5:R-:W0:Y:S01]  /*cf10*/  S2R R0, SR_CTAID.X ;  /* 0x0000000000007919 */ /* 0x020e220000002500 */
[----:B------:R-:W1:Y:S01]  /*cf20*/  LDC.64 R2, c[0x0][0x228] ;  /* 0x00008a00ff027b82 */ /* 0x000e620000000a00 */
[----:B------:R-:W-:Y:S01]  /*cf30*/  ULDC UR4, c[0x0][0x260] ;  /* 0x0000980000047ab9 */ /* 0x000fe20000000800 */
[----:B0-----:R-:W-:Y:S01]  /*cf40*/  IMAD R26, R0, 0x200, R26 ;  /* 0x00000200001a7824 */ /* 0x001fe200078e021a */
[----:B------:R-:W-:-:S03]  /*cf50*/  PRMT R0, R7, 0x9910, RZ ;  /* 0x0000991007007816 */ /* 0x000fc600000000ff */
        /* <DEDUP_REMOVED lines=13> */
[----:B------:R-:W-:Y:S02]  /*d030*/  HADD2.F32 R4, -RZ, R4.H0_H0 ;  /* 0x20000004ff047230 */ /* 0x000fe40000004100 */
[----:B------:R-:W-:Y:S02]  /*d040*/  IMAD.MOV.U32 R26, RZ, RZ, R27 ;  /* 0x000000ffff1a7224 */ /* 0x000fe400078e001b */
[----:B------:R-:W0:Y:S02]  /*d050*/  F2I.FTZ.TRUNC.NTZ R5, R4 ;  /* 0x0000000400057305 */ /* 0x000e24000021f100 */
[----:B0-----:R4:W-:Y:S01]  /*d060*/  STG.E.U8 desc[UR36][R2.64], R5 ;  /* 0x0000000502007986 */ /* 0x0019e2000c101124 */
[----:B------:R-:W-:Y:S05]  /*d070*/  BRA `(.L_x_996) ;  /* 0x0000000c00e87947 */ /* 0x000fea0003800000 */
.L_x_1000:
[----:B------:R-:W-:Y:S02]  /*d080*/  HADD2.F32 R5, -RZ, R4.H0_H0 ;  /* 0x20000004ff057230 */ /* 0x000fe40000004100 */
[----:B------:R-:W-:-:S04]  /*d090*/  IMAD.MOV.U32 R26, RZ, RZ, R27 ;  /* 0x000000ffff1a7224 */ /* 0x000fc800078e001b */
[----:B------:R-:W0:Y:S02]  /*d0a0*/  F2I.S64.TRUNC R4, R5 ;  /* 0x0000000500047311 */ /* 0x000e24000020d900 */
[----:B0-----:R3:W-:Y:S01]  /*d0b0*/  STG.E.U8 desc[UR36][R2.64], R4 ;  /* 0x0000000402007986 */ /* 0x0017e2000c101124 */
[----:B------:R-:W-:Y:S05]  /*d0c0*/  BRA `(.L_x_996) ;  /* 0x0000000c00d47947 */ /* 0x000fea0003800000 */
.L_x_999:
[----:B------:R-:W-:-:S13]  /*d0d0*/  ISETP.NE.AND P0, PT, R0, 0x2, PT ;  /* 0x000000020000780c */ /* 0x000fda0003f05270 */
[----:B------:R-:W-:Y:S05]  /*d0e0*/  @!P0 BRA `(.L_x_1002) ;  /* 0x0000000000388947 */ /* 0x000fea0003800000 */
[----:B------:R-:W-:-:S13]  /*d0f0*/  ISETP.NE.AND P0, PT, R0, 0x3, PT ;  /* 0x000000030000780c */ /* 0x000fda0003f05270 */
[----:B------:R-:W-:Y:S05]  /*d100*/  @!P0 BRA `(.L_x_1003) ;  /* 0x00000000001c8947 */ /* 0x000fea0003800000 */
[----:B------:R-:W-:-:S13]  /*d110*/  ISETP.NE.AND P0, PT, R0, 0x4, PT ;  /* 0x000000040000780c */ /* 0x000fda0003f05270 */
[----:B------:R-:W-:Y:S05]  /*d120*/  @P0 BRA `(.L_x_1001) ;  /* 0x0000000c00500947 */ /* 0x000fea0003800000 */
[----:B------:R-:W-:Y:S02]  /*d130*/  HADD2.F32 R4, -RZ, R4.H0_H0 ;  /* 0x20000004ff047230 */ /* 0x000fe40000004100 */
[----:B------:R-:W-:-:S04]  /*d140*/  IMAD.MOV.U32 R26, RZ, RZ, R27 ;  /* 0x000000ffff1a7224 */ /* 0x000fc800078e001b */
[----:B------:R-:W0:Y:S02]  /*d150*/  F2I.S64.TRUNC R4, R4 ;  /* 0x0000000400047311 */ /* 0x000e24000020d900 */
[----:B0-----:R0:W-:Y:S01]  /*d160*/  STG.E.64 desc[UR36][R2.64], R4 ;  /* 0x0000000402007986 */ /* 0x0011e2000c101b24 */
[----:B------:R-:W-:Y:S05]  /*d170*/  BRA `(.L_x_996) ;  /* 0x0000000c00a87947 */ /* 0x000fea0003800000 */
.L_x_1003:
[----:B------:R-:W-:Y:S02]  /*d180*/  HADD2.F32 R4, -RZ, R4.H0_H0 ;  /* 0x20000004ff047230 */ /* 0x000fe40000004100 */
[----:B------:R-:W-:Y:S02]  /*d190*/  IMAD.MOV.U32 R26, RZ, RZ, R27 ;  /* 0x000000ffff1a7224 */ /* 0x000fe400078e001b */
[----:B------:R-:W0:Y:S02]  /*d1a0*/  F2I.FTZ.TRUNC.NTZ R5, R4 ;  /* 0x0000000400057305 */ /* 0x000e24000021f100 */
[----:B0-----:R1:W-:Y:S01]  /*d1b0*/  STG.E desc[UR36][R2.64], R5 ;  /* 0x0000000502007986 */ /* 0x0013e2000c101924 */
[----:B------:R-:W-:Y:S05]  /*d1c0*/  BRA `(.L_x_996) ;  /* 0x0000000c00947947 */ /* 0x000fea0003800000 */
.L_x_1002:
[----:B------:R-:W-:Y:S02]  /*d1d0*/  HADD2.F32 R4, -RZ, R4.H0_H0 ;  /* 0x20000004ff047230 */ /* 0x000fe40000004100 */
[----:B------:R-:W-:Y:S02]  /*d1e0*/  IMAD.MOV.U32 R26, RZ, RZ, R27 ;  /* 0x000000ffff1a7224 */ /* 0x000fe400078e001b */
[----:B------:R-:W0:Y:S02]  /*d1f0*/  F2I.FTZ.TRUNC.NTZ R5, R4 ;  /* 0x0000000400057305 */ /* 0x000e24000021f100 */
[----:B0-----:R2:W-:Y:S01]  /*d200*/  STG.E.U16 desc[UR36][R2.64], R5 ;  /* 0x0000000502007986 */ /* 0x0015e2000c101524 */
[----:B------:R-:W-:Y:S05]  /*d210*/  BRA `(.L_x_996) ;  /* 0x0000000c00807947 */ /* 0x000fea0003800000 */
.L_x_998:
[----:B------:R-:W-:-:S13]  /*d220*/  ISETP.GT.AND P0, PT, R0, 0x6, PT ;  /* 0x000000060000780c */ /* 0x000fda0003f04270 */
[----:B------:R-:W-:Y:S05]  /*d230*/  @P0 BRA `(.L_x_1004) ;  /* 0x00000000002c0947 */ /* 0x000fea0003800000 */
[----:B------:R-:W-:-:S13]  /*d240*/  ISETP.NE.AND P0, PT, R0, 0x5, PT ;  /* 0x000000050000780c */ /* 0x000fda0003f05270 */
[----:B------:R-:W-:Y:S05]  /*d250*/  @!P0 BRA `(.L_x_1005) ;  /* 0x0000000000188947 */ /* 0x000fea0003800000 */
[----:B------:R-:W-:-:S13]  /*d260*/  ISETP.NE.AND P0, PT, R0, 0x6, PT ;  /* 0x000000060000780c */ /* 0x000fda0003f05270 */
[----:B------:R-:W-:Y:S05]  /*d270*/  @P0 BRA `(.L_x_1001) ;  /* 0x0000000800fc0947 */ /* 0x000fea0003800000 */
[----:B------:R-:W-:Y:S02]  /*d280*/  HADD2.F32 R5, -RZ, R4.H0_H0 ;  /* 0x20000004ff057230 */ /* 0x000fe40000004100 */
[----:B------:R-:W-:-:S03]  /*d290*/  IMAD.MOV.U32 R26, RZ, RZ, R27 ;  /* 0x000000ffff1a7224 */ /* 0x000fc600078e001b */
[----:B------:R0:W-:Y:S01]  /*d2a0*/  STG.E desc[UR36][R2.64], R5 ;  /* 0x0000000502007986 */ /* 0x0001e2000c101924 */
[----:B------:R-:W-:Y:S05]  /*d2b0*/  BRA `(.L_x_996) ;  /* 0x0000000c00587947 */ /* 0x000fea0003800000 */
.L_x_1005:
[----:B------:R0:W-:Y:S01]  /*d2c0*/  STG.E.U16 desc[UR36][R2.64], R4 ;  /* 0x0000000402007986 */ /* 0x0001e2000c101524 */
[----:B------:R-:W-:Y:S01]  /*d2d0*/  IMAD.MOV.U32 R26, RZ, RZ, R27 ;  /* 0x000000ffff1a7224 */ /* 0x000fe200078e001b */
[----:B------:R-:W-:Y:S06]  /*d2e0*/  BRA `(.L_x_996) ;  /* 0x0000000c004c7947 */ /* 0x000fec0003800000 */
.L_x_1004:
[----:B------:R-:W-:-:S13]  /*d2f0*/  ISETP.NE.AND P0, PT, R0, 0x7, PT ;  /* 0x000000070000780c */ /* 0x000fda0003f05270 */
[----:B------:R-:W-:Y:S05]  /*d300*/  @!P0 BRA `(.L_x_1006) ;  /* 0x00000000003c8947 */ /* 0x000fea0003800000 */
[----:B------:R-:W-:-:S13]  /*d310*/  ISETP.NE.AND P0, PT, R0, 0x8, PT ;  /* 0x000000080000780c */ /* 0x000fda0003f05270 */
[----:B------:R-:W-:Y:S05]  /*d320*/  @!P0 BRA `(.L_x_1007) ;  /* 0x00000000001c8947 */ /* 0x000fea0003800000 */
[----:B------:R-:W-:-:S13]  /*d330*/  ISETP.NE.AND P0, PT, R0, 0x9, PT ;  /* 0x000000090000780c */ /* 0x000fda0003f05270 */
[----:B------:R-:W-:Y:S05]  /*d340*/  @P0 BRA `(.L_x_1001) ;  /* 0x0000000800c80947 */ /* 0x000fea0003800000 */
[----:B------:R-:W-:Y:S02]  /*d350*/  HADD2.F32 R4, -RZ, R4.H0_H0 ;  /* 0x20000004ff047230 */ /* 0x000fe40000004100 */
[----:B------:R-:W-:Y:S02]  /*d360*/  IMAD.MOV.U32 R5, RZ, RZ, RZ ;  /* 0x000000ffff057224 */ /* 0x000fe400078e00ff */
[----:B------:R-:W-:-:S03]  /*d370*/  IMAD.MOV.U32 R26, RZ, RZ, R27 ;  /* 0x000000ffff1a7224 */ /* 0x000fc600078e001b */
[----:B------:R0:W-:Y:S01]  /*d380*/  STG.E.64 desc[UR36][R2.64], R4 ;  /* 0x0000000402007986 */ /* 0x0001e2000c101b24 */
[----:B------:R-:W-:Y:S05]  /*d390*/  BRA `(.L_x_996) ;  /* 0x0000000c00207947 */ /* 0x000fea0003800000 */
.L_x_1007:
[----:B------:R-:W-:Y:S02]  /*d3a0*/  HADD2.F32 R0, -RZ, R4.H0_H0 ;  /* 0x20000004ff007230 */ /* 0x000fe40000004100 */
[----:B------:R-:W-:-:S03]  /*d3b0*/  IMAD.MOV.U32 R26, RZ, RZ, R27 ;  /* 0x000000ffff1a7224 */ /* 0x000fc600078e001b */
[----:B------:R-:W-:-:S04]  /*d3c0*/  F2FP.F16.F32.PACK_AB R0, RZ, R0 ;  /* 0x00000000ff00723e */ /* 0x000fc800000000ff */
[----:B------:R-:W-:-:S05]  /*d3d0*/  PRMT R0, R0, 0x5410, RZ ;  /* 0x0000541000007816 */ /* 0x000fca00000000ff */
[----:B------:R0:W-:Y:S01]  /*d3e0*/  STG.E desc[UR36][R2.64], R0 ;  /* 0x0000000002007986 */ /* 0x0001e2000c101924 */
[----:B------:R-:W-:Y:S05]  /*d3f0*/  BRA `(.L_x_996) ;  /* 0x0000000c00087947 */ /* 0x000fea0003800000 */
.L_x_1006:
[----:B------:R-:W-:Y:S02]  /*d400*/  HADD2.F32 R4, -RZ, R4.H0_H0 ;  /* 0x20000004ff047230 */ /* 0x000fe40000004100 */
[----:B------:R-:W-:-:S03]  /*d410*/  IMAD.MOV.U32 R26, RZ, RZ, R27 ;  /* 0x000000ffff1a7224 */ /* 0x000fc600078e001b */
[----:B------:R-:W-:-:S06]  /*d420*/  FMUL.FTZ R4, R4, 1 ;  /* 0x3f80000004047820 */ /* 0x000fcc0000410000 */
[----:B------:R-:W0:Y:S02]  /*d430*/  F2F.F64.F32 R4, R4 ;  /* 0x0000000400047310 */ /* 0x000e240000201800 */
[----:B0-----:R0:W-:Y:S01]  /*d440*/  STG.E.64 desc[UR36][R2.64], R4 ;  /* 0x0000000402007986 */ /* 0x0011e2000c101b24 */
[----:B------:R-:W-:Y:S05]  /*d450*/  BRA `(.L_x_996) ;  /* 0x0000000800f07947 */ /* 0x000fea0003800000 */
.L_x_997:
        /* <DEDUP_REMOVED lines=10> */
[----:B------:R-:W-:-:S04]  /*d500*/  FSETP.NEU.FTZ.AND P0, PT, R4, RZ, PT ;  /* 0x000000ff0400720b */ /* 0x000fc80003f1d000 */
[----:B------:R-:W-:-:S05]  /*d510*/  SEL R5, RZ, 0x1, !P0 ;  /* 0x00000001ff057807 */ /* 0x000fca0004000000 */
[----:B------:R0:W-:Y:S01]  /*d520*/  STG.E.U8 desc[UR36][R2.64], R5 ;  /* 0x0000000502007986 */ /* 0x0001e2000c101124 */
[----:B------:R-:W-:Y:S05]  /*d530*/  BRA `(.L_x_996) ;  /* 0x0000000800b87947 */ /* 0x000fea0003800000 */
.L_x_1010:
[----:B------:R-:W-:Y:S01]  /*d540*/  HADD2.F32 R4, -RZ, R4.H0_H0 ;  /* 0x20000004ff047230 */ /* 0x000fe20000004100 */
[----:B------:R-:W-:Y:S01]  /*d550*/  CS2R R6, SRZ ;  /* 0x0000000000067805 */ /* 0x000fe2000001ff00 */
[----:B------:R-:W-:-:S03]  /*d560*/  IMAD.MOV.U32 R26, RZ, RZ, R27 ;  /* 0x000000ffff1a7224 */ /* 0x000fc600078e001b */
[----:B------:R-:W-:-:S06]  /*d570*/  FMUL.FTZ R4, R4, 1 ;  /* 0x3f80000004047820 */ /* 0x000fcc0000410000 */
[----:B------:R-:W0:Y:S02]  /*d580*/  F2F.F64.F32 R4, R4 ;  /* 0x0000000400047310 */ /* 0x000e240000201800 */
[----:B0-----:R0:W-:Y:S01]  /*d590*/  STG.E.128 desc[UR36][R2.64], R4 ;  /* 0x0000000402007986 */ /* 0x0011e2000c101d24 */
[----:B------:R-:W-:Y:S05]  /*d5a0*/  BRA `(.L_x_996) ;  /* 0x00000008009c7947 */ /* 0x000fea0003800000 */
.L_x_1009:
        /* <DEDUP_REMOVED lines=21> */
.L_x_1014:
[----:B------:R-:W-:Y:S05]  /*d700*/  BSYNC B0 ;  /* 0x0000000000007941 */ /* 0x000fea0003800000 */
.L_x_1013:
[----:B------:R-:W-:Y:S01]  /*d710*/  LOP3.LUT R5, R0, R5, RZ, 0xfc, !PT ;  /* 0x0000000500057212 */ /* 0x000fe200078efcff */
[----:B------:R-:W-:-:S04]  /*d720*/  IMAD.MOV.U32 R26, RZ, RZ, R27 ;  /* 0x000000ffff1a7224 */ /* 0x000fc800078e001b */
[----:B------:R0:W-:Y:S01]  /*d730*/  STG.E.U8 desc[UR36][R2.64], R5 ;  /* 0x0000000502007986 */ /* 0x0001e2000c101124 */
[----:B------:R-:W-:Y:S05]  /*d740*/  BRA `(.L_x_996) ;  /* 0x0000000800347947 */ /* 0x000fea0003800000 */
.L_x_1012:
        /* <DEDUP_REMOVED lines=13> */
.L_x_1016:
[----:B------:R-:W-:Y:S01]  /*d820*/  IMAD.MOV.U32 R0, RZ, RZ, 0x7f ;  /* 0x0000007fff007424 */ /* 0x000fe200078e00ff */
[----:B------:R-:W-:-:S04]  /*d830*/  ISETP.GT.U32.AND P0, PT, R4, 0x7f800000, PT ;  /* 0x7f8000000400780c */ /* 0x000fc80003f04070 */
[----:B------:R-:W-:-:S09]  /*d840*/  SEL R0, R0, 0x7c, P0 ;  /* 0x0000007c00007807 */ /* 0x000fd20000000000 */
.L_x_1017:
[----:B------:R-:W-:Y:S05]  /*d850*/  BSYNC B0 ;  /* 0x0000000000007941 */ /* 0x000fea0003800000 */
.L_x_1015:
[----:B------:R-:W-:Y:S01]  /*d860*/  LOP3.LUT R4, R5, 0x80000000, RZ, 0xc0, !PT ;  /* 0x8000000005047812 */ /* 0x000fe200078ec0ff */
[----:B------:R-:W-:-:S03]  /*d870*/  IMAD.MOV.U32 R26, RZ, RZ, R27 ;  /* 0x000000ffff1a7224 */ /* 0x000fc600078e001b */
[----:B------:R-:W-:-:S04]  /*d880*/  SHF.R.U32.HI R5, RZ, 0x18, R4 ;  /* 0x00000018ff057819 */ /* 0x000fc80000011604 */
[----:B------:R-:W-:-:S05]  /*d890*/  LOP3.LUT R5, R0, R5, RZ, 0xfc, !PT ;  /* 0x0000000500057212 */ /* 0x000fca00078efcff */
[----:B------:R0:W-:Y:S01]  /*d8a0*/  STG.E.U8 desc[UR36][R2.64], R5 ;  /* 0x0000000502007986 */ /* 0x0001e2000c101124 */
[----:B------:R-:W-:Y:S05]  /*d8b0*/  BRA `(.L_x_996) ;  /* 0x0000000400d87947 */ /* 0x000fea0003800000 */
.L_x_1011:
[----:B------:R-:W-:Y:S02]  /*d8c0*/  HADD2.F32 R0, -RZ, R4.H0_H0 ;  /* 0x20000004ff007230 */ /* 0x000fe40000004100 */
[----:B------:R-:W-:-:S03]  /*d8d0*/  IMAD.MOV.U32 R26, RZ, RZ, R27 ;  /* 0x000000ffff1a7224 */ /* 0x000fc600078e001b */
[----:B------:R-:W-:-:S05]  /*d8e0*/  F2FP.BF16.F32.PACK_AB R0, RZ, R0 ;  /* 0x00000000ff00723e */ /* 0x000fca00000010ff */
[----:B------:R0:W-:Y:S01]  /*d8f0*/  STG.E.U16 desc[UR36][R2.64], R0 ;  /* 0x0000000002007986 */ /* 0x0001e2000c101524 */
[----:B------:R-:W-:Y:S05]  /*d900*/  BRA `(.L_x_996) ;  /* 0x0000000400c47947 */ /* 0x000fea0003800000 */
.L_x_1008:
        /* <DEDUP_REMOVED lines=10> */
[----:B------:R-:W0:Y:S02]  /*d9b0*/  F2I.FTZ.U32.TRUNC.NTZ R5, R5 ;  /* 0x0000000500057305 */ /* 0x000e24000021f000 */
[----:B0-----:R0:W-:Y:S01]  /*d9c0*/  STG.E.U16 desc[UR36][R2.64], R5 ;  /* 0x0000000502007986 */ /* 0x0011e2000c101524 */
[----:B------:R-:W-:Y:S05]  /*d9d0*/  BRA `(.L_x_996) ;  /* 0x0000000400907947 */ /* 0x000fea0003800000 */
.L_x_1020:
        /* <DEDUP_REMOVED lines=13> */
[----:B------:R-:W-:-:S05]  /*dab0*/  FADD.FTZ R0, R5, 8192 ;  /* 0x4600000005007421 */ /* 0x000fca0000010000 */
[----:B------:R-:W-:Y:S02]  /*dac0*/  LOP3.LUT P0, R4, R0, 0xff, RZ, 0xc0, !PT ;  /* 0x000000ff00047812 */ /* 0x000fe4000780c0ff */
[----:B------:R-:W-:-:S11]  /*dad0*/  PRMT R0, RZ, 0x7610, R0 ;  /* 0x00007610ff007816 */ /* 0x000fd60000000000 */
[----:B------:R-:W-:Y:S05]  /*dae0*/  @!P0 BRA `(.L_x_1022) ;  /* 0x0000000000108947 */ /* 0x000fea0003800000 */
.L_x_1023:
[----:B------:R-:W-:-:S04]  /*daf0*/  LOP3.LUT R0, R7, 0x80000000, RZ, 0xc0, !PT ;  /* 0x8000000007007812 */ /* 0x000fc800078ec0ff */
[----:B------:R-:W-:-:S04]  /*db00*/  SHF.R.U32.HI R5, RZ, 0x18, R0 ;  /* 0x00000018ff057819 */ /* 0x000fc80000011600 */
[----:B------:R-:W-:-:S04]  /*db10*/  LOP3.LUT R4, R4, R5, RZ, 0xfc, !PT ;  /* 0x0000000504047212 */ /* 0x000fc800078efcff */
[----:B------:R-:W-:-:S07]  /*db20*/  PRMT R0, R4, 0x7610, R0 ;  /* 0x0000761004007816 */ /* 0x000fce0000000000 */
.L_x_1022:
[----:B------:R-:W-:Y:S05]  /*db30*/  BSYNC B0 ;  /* 0x0000000000007941 */ /* 0x000fea0003800000 */
.L_x_1021:
[----:B------:R0:W-:Y:S01]  /*db40*/  STG.E.U8 desc[UR36][R2.64], R0 ;  /* 0x0000000002007986 */ /* 0x0001e2000c101124 */
[----:B------:R-:W-:Y:S01]  /*db50*/  IMAD.MOV.U32 R26, RZ, RZ, R27 ;  /* 0x000000ffff1a7224 */ /* 0x000fe200078e001b */
[----:B------:R-:W-:Y:S06]  /*db60*/  BRA `(.L_x_996) ;  /* 0x00000004002c7947 */ /* 0x000fec0003800000 */
.L_x_1019:
        /* <DEDUP_REMOVED lines=17> */
.L_x_1026:
[----:B------:R-:W-:-:S04]  /*dc80*/  LOP3.LUT R0, R7, 0x80000000, RZ, 0xc0, !PT ;  /* 0x8000000007007812 */ /* 0x000fc800078ec0ff */
[----:B------:R-:W-:-:S04]  /*dc90*/  SHF.R.U32.HI R5, RZ, 0x18, R0 ;  /* 0x00000018ff057819 */ /* 0x000fc80000011600 */
[----:B------:R-:W-:-:S04]  /*dca0*/  LOP3.LUT R4, R4, R5, RZ, 0xfc, !PT ;  /* 0x0000000504047212 */ /* 0x000fc800078efcff */
[----:B------:R-:W-:-:S07]  /*dcb0*/  PRMT R0, R4, 0x7610, R0 ;  /* 0x0000761004007816 */ /* 0x000fce0000000000 */
.L_x_1025:
[----:B------:R-:W-:Y:S05]  /*dcc0*/  BSYNC B0 ;  /* 0x0000000000007941 */ /* 0x000fea0003800000 */
.L_x_1024:
[----:B------:R0:W-:Y:S01]  /*dcd0*/  STG.E.U8 desc[UR36][R2.64], R0 ;  /* 0x0000000002007986 */ /* 0x0001e2000c101124 */
[----:B------:R-:W-:Y:S01]  /*dce0*/  IMAD.MOV.U32 R26, RZ, RZ, R27 ;  /* 0x000000ffff1a7224 */ /* 0x000fe200078e001b */
[----:B------:R-:W-:Y:S06]  /*dcf0*/  BRA `(.L_x_996) ;  /* 0x0000000000c87947 */ /* 0x000fec0003800000 */
.L_x_1018:
[----:B------:R-:W-:-:S13]  /*dd00*/  ISETP.NE.AND P0, PT, R0, 0x1c, PT ;  /* 0x0000001c0000780c */ /* 0x000fda0003f05270 */
[----:B------:R-:W-:Y:S05]  /*dd10*/  @!P0 BRA `(.L_x_1027) ;  /* 0x0000000000b08947 */ /* 0x000fea0003800000 */
[----:B------:R-:W-:-:S13]  /*dd20*/  ISETP.NE.AND P0, PT, R0, 0x1d, PT ;  /* 0x0000001d0000780c */ /* 0x000fda0003f05270 */
[----:B------:R-:W-:Y:S05]  /*dd30*/  @!P0 BRA `(.L_x_1028) ;  /* 0x0000000000948947 */ /* 0x000fea0003800000 */
[----:B------:R-:W-:-:S13]  /*dd40*/  ISETP.NE.AND P0, PT, R0, 0x2c, PT ;  /* 0x0000002c0000780c */ /* 0x000fda0003f05270 */
[----:B------:R-:W-:Y:S05]  /*dd50*/  @P0 BRA `(.L_x_1001) ;  /* 0x0000000000440947 */ /* 0x000fea0003800000 */
[----:B------:R-:W-:Y:S02]  /*dd60*/  HADD2.F32 R5, -RZ, R4.H0_H0 ;  /* 0x20000004ff057230 */ /* 0x000fe40000004100 */
[----:B------:R-:W-:-:S03]  /*dd70*/  IMAD.MOV.U32 R26, RZ, RZ, R27 ;  /* 0x000000ffff1a7224 */ /* 0x000fc600078e001b */
        /* <DEDUP_REMOVED lines=15> */
.L_x_1001:
        /* <DEDUP_REMOVED lines=16> */
.L_x_1029:
[----:B------:R-:W-:Y:S01]  /*df70*/  IMAD.MOV.U32 R26, RZ, RZ, R27 ;  /* 0x000000ffff1a7224 */ /* 0x000fe200078e001b */
[----:B------:R-:W-:Y:S06]  /*df80*/  BRA `(.L_x_996) ;  /* 0x0000000000247947 */ /* 0x000fec0003800000 */
.L_x_1028:
[----:B------:R-:W-:Y:S02]  /*df90*/  HADD2.F32 R4, -RZ, R4.H0_H0 ;  /* 0x20000004ff047230 */ /* 0x000fe40000004100 */
[----:B------:R-:W-:-:S04]  /*dfa0*/  IMAD.MOV.U32 R26, RZ, RZ, R27 ;  /* 0x000000ffff1a7224 */ /* 0x000fc800078e001b */
[----:B------:R-:W0:Y:S02]  /*dfb0*/  F2I.U64.TRUNC R4, R4 ;  /* 0x0000000400047311 */ /* 0x000e24000020d800 */
[----:B0-----:R0:W-:Y:S01]  /*dfc0*/  STG.E.64 desc[UR36][R2.64], R4 ;  /* 0x0000000402007986 */ /* 0x0011e2000c101b24 */
[----:B------:R-:W-:Y:S05]  /*dfd0*/  BRA `(.L_x_996) ;  /* 0x0000000000107947 */ /* 0x000fea0003800000 */
.L_x_1027:
[----:B------:R-:W-:Y:S02]  /*dfe0*/  HADD2.F32 R4, -RZ, R4.H0_H0 ;  /* 0x20000004ff047230 */ /* 0x000fe40000004100 */
[----:B------:R-:W-:Y:S02]  /*dff0*/  IMAD.MOV.U32 R26, RZ, RZ, R27 ;  /* 0x000000ffff1a7224 */ /* 0x000fe400078e001b */
[----:B------:R-:W0:Y:S02]  /*e000*/  F2I.FTZ.U32.TRUNC.NTZ R5, R4 ;  /* 0x0000000400057305 */ /* 0x000e24000021f000 */
[----:B0-----:R0:W-:Y:S03]  /*e010*/  STG.E desc[UR36][R2.64], R5 ;  /* 0x0000000502007986 */ /* 0x0011e6000c101924 */
.L_x_996:
[----:B------:R-:W-:Y:S05]  /*e020*/  BSYNC B6 ;  /* 0x0000000000067941 */ /* 0x000fea0003800000 */
.L_x_995:
[----:B-----5:R-:W1:Y:S01]  /*e030*/  S2R R24, SR_CTAID.X ;  /* 0x0000000000187919 */ /* 0x020e620000002500 */
[----:B------:R-:W1:Y:S01]  /*e040*/  LDC R22, c[0x0][0x210] ;  /* 0x00008400ff167b82 */ /* 0x000e620000000800 */
[----:B------:R-:W-:Y:S01]  /*e050*/  BSSY B6, `(.L_x_1030) ;  /* 0x00001ff000067945 */ /* 0x000fe20003800000 */
[----:B-1----:R-:W-:-:S05]  /*e060*/  IMAD R22, R24, -0x200, R22 ;  /* 0xfffffe0018167824 */ /* 0x002fca00078e0216 */
[----:B------:R-:W-:-:S13]  /*e070*/  ISETP.GE.AND P0, PT, R26, R22, PT ;  /* 0x000000161a00720c */ /* 0x000fda0003f06270 */
[----:B------:R-:W-:Y:S05]  /*e080*/  @P0 BRA `(.L_x_1031) ;  /* 0x0000001c00ec0947 */ /* 0x000fea0003800000 */
[----:B------:R-:W1:Y:S01]  /*e090*/  LDC.U8 R23, c[0x0][0x25c] ;  /* 0x00009700ff177b82 */ /* 0x000e620000000000 */
[----:B0-----:R-:W-:Y:S01]  /*e0a0*/  IMAD R0, R24, 0x200, R26 ;  /* 0x0000020018007824 */ /* 0x001fe200078e021a */
[----:B------:R-:W-:-:S03]  /*e0b0*/  ULDC UR4, c[0x0][0x260] ;  /* 0x0000980000047ab9 */ /* 0x000fc60000000800 */
[----:B--2-4-:R-:W-:-:S03]  /*e0c0*/  IMAD R5, R0, UR4, RZ ;  /* 0x0000000400057c24 */ /* 0x014fc6000f8e02ff */
[----:B---3--:R-:W0:Y:S01]  /*e0d0*/  LDC.64 R2, c[0x0][0x228] ;  /* 0x00008a00ff027b82 */ /* 0x008e220000000a00 */
[----:B-1----:R-:W-:-:S05]  /*e0e0*/  PRMT R4, R23, 0x9910, RZ ;  /* 0x0000991017047816 */ /* 0x002fca00000000ff */
[----:B------:R-:W-:Y:S01]  /*e0f0*/  IMAD.MOV.U32 R0, RZ, RZ, R4 ;  /* 0x000000ffff007224 */ /* 0x000fe200078e0004 */
[----:B0-----:R-:W-:-:S04]  /*e100*/  IADD3 R2, P0, R5, R2, RZ ;  /* 0x0000000205027210 */ /* 0x001fc80007f1e0ff */
[----:B------:R-:W-:Y:S01]  /*e110*/  ISETP.GT.AND P1, PT, R0, 0x9, PT ;  /* 0x000000090000780c */ /* 0x000fe20003f24270 */
[----:B------:R-:W-:-:S12]  /*e120*/  IMAD.X R3, RZ, RZ, R3, P0 ;  /* 0x000000ffff037224 */ /* 0x000fd800000e0603 */
        /* <DEDUP_REMOVED lines=13> */
.L_x_1035:
[----:B------:R-:W-:-:S06]  /*e200*/  HADD2.F32 R5, -RZ, R18.H0_H0 ;  /* 0x20000012ff057230 */ /* 0x000fcc0000004100 */
[----:B------:R-:W0:Y:S02]  /*e210*/  F2I.S64.TRUNC R4, R5 ;  /* 0x0000000500047311 */ /* 0x000e24000020d900 */
[----:B0-----:R3:W-:Y:S01]  /*e220*/  STG.E.U8 desc[UR36][R2.64], R4 ;  /* 0x0000000402007986 */ /* 0x0017e2000c101124 */
[----:B------:R-:W-:Y:S05]  /*e230*/  BRA `(.L_x_1037) ;  /* 0x0000000c00847947 */ /* 0x000fea0003800000 */
.L_x_1034:
        /* <DEDUP_REMOVED lines=10> */
.L_x_1039:
[----:B------:R-:W-:-:S04]  /*e2e0*/  HADD2.F32 R18, -RZ, R18.H0_H0 ;  /* 0x20000012ff127230 */ /* 0x000fc80000004100 */
[----:B------:R-:W0:Y:S02]  /*e2f0*/  F2I.FTZ.TRUNC.NTZ R5, R18 ;  /* 0x0000001200057305 */ /* 0x000e24000021f100 */
[----:B0-----:R1:W-:Y:S01]  /*e300*/  STG.E desc[UR36][R2.64], R5 ;  /* 0x0000000502007986 */ /* 0x0013e2000c101924 */
[----:B------:R-:W-:Y:S05]  /*e310*/  BRA `(.L_x_1037) ;  /* 0x0000000c004c7947 */ /* 0x000fea0003800000 */
.L_x_1038:
[----:B------:R-:W-:-:S04]  /*e320*/  HADD2.F32 R18, -RZ, R18.H0_H0 ;  /* 0x20000012ff127230 */ /* 0x000fc80000004100 */
[----:B------:R-:W0:Y:S02]  /*e330*/  F2I.FTZ.TRUNC.NTZ R5, R18 ;  /* 0x0000001200057305 */ /* 0x000e24000021f100 */
[----:B0-----:R2:W-:Y:S01]  /*e340*/  STG.E.U16 desc[UR36][R2.64], R5 ;  /* 0x0000000502007986 */ /* 0x0015e2000c101524 */
[----:B------:R-:W-:Y:S05]  /*e350*/  BRA `(.L_x_1037) ;  /* 0x0000000c003c7947 */ /* 0x000fea0003800000 */
.L_x_1033:
        /* <DEDUP_REMOVED lines=9> */
.L_x_1041:
[----:B------:R0:W-:Y:S01]  /*e3f0*/  STG.E.U16 desc[UR36][R2.64], R18 ;  /* 0x0000001202007986 */ /* 0x0001e2000c101524 */
[----:B------:R-:W-:Y:S05]  /*e400*/  BRA `(.L_x_1037) ;  /* 0x0000000c00107947 */ /* 0x000fea0003800000 */
.L_x_1040:
        /* <DEDUP_REMOVED lines=10> */
.L_x_1043:
[----:B------:R-:W-:-:S05]  /*e4b0*/  HADD2.F32 R0, -RZ, R18.H0_H0 ;  /* 0x20000012ff007230 */ /* 0x000fca0000004100 */
[----:B------:R-:W-:-:S04]  /*e4c0*/  F2FP.F16.F32.PACK_AB R0, RZ, R0 ;  /* 0x00000000ff00723e */ /* 0x000fc800000000ff */
[----:B------:R-:W-:-:S05]  /*e4d0*/  PRMT R0, R0, 0x5410, RZ ;  /* 0x0000541000007816 */ /* 0x000fca00000000ff */
[----:B------:R0:W-:Y:S01]  /*e4e0*/  STG.E desc[UR36][R2.64], R0 ;  /* 0x0000000002007986 */ /* 0x0001e2000c101924 */
[----:B------:R-:W-:Y:S05]  /*e4f0*/  BRA `(.L_x_1037) ;  /* 0x0000000800d47947 */ /* 0x000fea0003800000 */
.L_x_1042:
[----:B------:R-:W-:-:S05]  /*e500*/  HADD2.F32 R4, -RZ, R18.H0_H0 ;  /* 0x20000012ff047230 */ /* 0x000fca0000004100 */
[----:B------:R-:W-:-:S06]  /*e510*/  FMUL.FTZ R4, R4, 1 ;  /* 0x3f80000004047820 */ /* 0x000fcc0000410000 */
[----:B------:R-:W0:Y:S02]  /*e520*/  F2F.F64.F32 R4, R4 ;  /* 0x0000000400047310 */ /* 0x000e240000201800 */
[----:B0-----:R0:W-:Y:S01]  /*e530*/  STG.E.64 desc[UR36][R2.64], R4 ;  /* 0x0000000402007986 */ /* 0x0011e2000c101b24 */
[----:B------:R-:W-:Y:S05]  /*e540*/  BRA `(.L_x_1037) ;  /* 0x0000000800c07947 */ /* 0x000fea0003800000 */
.L_x_1032:
        /* <DEDUP_REMOVED lines=13> */
.L_x_1046:
[----:B------:R-:W-:Y:S01]  /*e620*/  HADD2.F32 R18, -RZ, R18.H0_H0 ;  /* 0x20000012ff127230 */ /* 0x000fe20000004100 */
[----:B------:R-:W-:-:S04]  /*e630*/  CS2R R6, SRZ ;  /* 0x0000000000067805 */ /* 0x000fc8000001ff00 */
[----:B------:R-:W-:-:S06]  /*e640*/  FMUL.FTZ R4, R18, 1 ;  /* 0x3f80000012047820 */ /* 0x000fcc0000410000 */
[----:B------:R-:W0:Y:S02]  /*e650*/  F2F.F64.F32 R4, R4 ;  /* 0x0000000400047310 */ /* 0x000e240000201800 */
[----:B0-----:R0:W-:Y:S01]  /*e660*/  STG.E.128 desc[UR36][R2.64], R4 ;  /* 0x0000000402007986 */ /* 0x0011e2000c101d24 */
[----:B------:R-:W-:Y:S05]  /*e670*/  BRA `(.L_x_1037) ;  /* 0x0000000800747947 */ /* 0x000fea0003800000 */
.L_x_1045:
        /* <DEDUP_REMOVED lines=21> */
.L_x_1050:
[----:B------:R-:W-:Y:S05]  /*e7d0*/  BSYNC B0 ;  /* 0x0000000000007941 */ /* 0x000fea0003800000 */
.L_x_1049:
[----:B------:R-:W-:-:S05]  /*e7e0*/  LOP3.LUT R5, R0, R5, RZ, 0xfc, !PT ;  /* 0x0000000500057212 */ /* 0x000fca00078efcff */
[----:B------:R0:W-:Y:S01]  /*e7f0*/  STG.E.U8 desc[UR36][R2.64], R5 ;  /* 0x0000000502007986 */ /* 0x0001e2000c101124 */
[----:B------:R-:W-:Y:S05]  /*e800*/  BRA `(.L_x_1037) ;  /* 0x0000000800107947 */ /* 0x000fea0003800000 */
.L_x_1048:
        /* <DEDUP_REMOVED lines=13> */
.L_x_1052:
[----:B------:R-:W-:Y:S01]  /*e8e0*/  IMAD.MOV.U32 R0, RZ, RZ, 0x7f ;  /* 0x0000007fff007424 */ /* 0x000fe200078e00ff */
[----:B------:R-:W-:-:S04]  /*e8f0*/  ISETP.GT.U32.AND P0, PT, R4, 0x7f800000, PT ;  /* 0x7f8000000400780c */ /* 0x000fc80003f04070 */
[----:B------:R-:W-:-:S09]  /*e900*/  SEL R0, R0, 0x7c, P0 ;  /* 0x0000007c00007807 */ /* 0x000fd20000000000 */
.L_x_1053:
[----:B------:R-:W-:Y:S05]  /*e910*/  BSYNC B0 ;  /* 0x0000000000007941 */ /* 0x000fea0003800000 */
.L_x_1051:
[----:B------:R-:W-:-:S04]  /*e920*/  LOP3.LUT R4, R5, 0x80000000, RZ, 0xc0, !PT ;  /* 0x8000000005047812 */ /* 0x000fc800078ec0ff */
[----:B------:R-:W-:-:S04]  /*e930*/  SHF.R.U32.HI R5, RZ, 0x18, R4 ;  /* 0x00000018ff057819 */ /* 0x000fc80000011604 */
[----:B------:R-:W-:-:S05]  /*e940*/  LOP3.LUT R5, R0, R5, RZ, 0xfc, !PT ;  /* 0x0000000500057212 */ /* 0x000fca00078efcff */
[----:B------:R0:W-:Y:S01]  /*e950*/  STG.E.U8 desc[UR36][R2.64], R5 ;  /* 0x0000000502007986 */ /* 0x0001e2000c101124 */
[----:B------:R-:W-:Y:S05]  /*e960*/  BRA `(.L_x_1037) ;  /* 0x0000000400b87947 */ /* 0x000fea0003800000 */
.L_x_1047:
[----:B------:R-:W-:-:S05]  /*e970*/  HADD2.F32 R0, -RZ, R18.H0_H0 ;  /* 0x20000012ff007230 */ /* 0x000fca0000004100 */
[----:B------:R-:W-:-:S05]  /*e980*/  F2FP.BF16.F32.PACK_AB R0, RZ, R0 ;  /* 0x00000000ff00723e */ /* 0x000fca00000010ff */
[----:B------:R0:W-:Y:S01]  /*e990*/  STG.E.U16 desc[UR36][R2.64], R0 ;  /* 0x0000000002007986 */ /* 0x0001e2000c101524 */
[----:B------:R-:W-:Y:S05]  /*e9a0*/  BRA `(.L_x_1037) ;  /* 0x0000000400a87947 */ /* 0x000fea0003800000 */
.L_x_1044:
        /* <DEDUP_REMOVED lines=12> */
.L_x_1056:
        /* <DEDUP_REMOVED lines=17> */
.L_x_1059:
[----:B------:R-:W-:-:S04]  /*eb80*/  LOP3.LUT R0, R7, 0x80000000, RZ, 0xc0, !PT ;  /* 0x8000000007007812 */ /* 0x000fc800078ec0ff */
[----:B------:R-:W-:-:S04]  /*eb90*/  SHF.R.U32.HI R5, RZ, 0x18, R0 ;  /* 0x00000018ff057819 */ /* 0x000fc80000011600 */
[----:B------:R-:W-:-:S04]  /*eba0*/  LOP3.LUT R4, R4, R5, RZ, 0xfc, !PT ;  /* 0x0000000504047212 */ /* 0x000fc800078efcff */
[----:B------:R-:W-:-:S07]  /*ebb0*/  PRMT R0, R4, 0x7610, R0 ;  /* 0x0000761004007816 */ /* 0x000fce0000000000 */
.L_x_1058:
[----:B------:R-:W-:Y:S05]  /*ebc0*/  BSYNC B0 ;  /* 0x0000000000007941 */ /* 0x000fea0003800000 */
.L_x_1057:
[----:B------:R0:W-:Y:S01]  /*ebd0*/  STG.E.U8 desc[UR36][R2.64], R0 ;  /* 0x0000000002007986 */ /* 0x0001e2000c101124 */
[----:B------:R-:W-:Y:S05]  /*ebe0*/  BRA `(.L_x_1037) ;  /* 0x0000000400187947 */ /* 0x000fea0003800000 */
.L_x_1055:
        /* <DEDUP_REMOVED lines=17> */
.L_x_1062:
[----:B------:R-:W-:-:S04]  /*ed00*/  LOP3.LUT R0, R7, 0x80000000, RZ, 0xc0, !PT ;  /* 0x8000000007007812 */ /* 0x000fc800078ec0ff */
[----:B------:R-:W-:-:S04]  /*ed10*/  SHF.R.U32.HI R5, RZ, 0x18, R0 ;  /* 0x00000018ff057819 */ /* 0x000fc80000011600 */
[----:B------:R-:W-:-:S04]  /*ed20*/  LOP3.LUT R4, R4, R5, RZ, 0xfc, !PT ;  /* 0x0000000504047212 */ /* 0x000fc800078efcff */
[----:B------:R-:W-:-:S07]  /*ed30*/  PRMT R0, R4, 0x7610, R0 ;  /* 0x0000761004007816 */ /* 0x000fce0000000000 */
.L_x_1061:
[----:B------:R-:W-:Y:S05]  /*ed40*/  BSYNC B0 ;  /* 0x0000000000007941 */ /* 0x000fea0003800000 */
.L_x_1060:
[----:B------:R0:W-:Y:S01]  /*ed50*/  STG.E.U8 desc[UR36][R2.64], R0 ;  /* 0x0000000002007986 */ /* 0x0001e2000c101124 */
[----:B------:R-:W-:Y:S05]  /*ed60*/  BRA `(.L_x_1037) ;  /* 0x0000000000b87947 */ /* 0x000fea0003800000 */
.L_x_1054:
        /* <DEDUP_REMOVED lines=22> */
.L_x_1036:
        /* <DEDUP_REMOVED lines=16> */
.L_x_1065:
[----:B------:R-:W-:Y:S05]  /*efd0*/  BRA `(.L_x_1037) ;  /* 0x00000000001c7947 */ /* 0x000fea0003800000 */
.L_x_1064:
[----:B------:R-:W-:-:S06]  /*efe0*/  HADD2.F32 R4, -RZ, R18.H0_H0 ;  /* 0x20000012ff047230 */ /* 0x000fcc0000004100 */
[----:B------:R-:W0:Y:S02]  /*eff0*/  F2I.U64.TRUNC R4, R4 ;  /* 0x0000000400047311 */ /* 0x000e24000020d800 */
[----:B0-----:R0:W-:Y:S01]  /*f000*/  STG.E.64 desc[UR36][R2.64], R4 ;  /* 0x0000000402007986 */ /* 0x0011e2000c101b24 */
[----:B------:R-:W-:Y:S05]  /*f010*/  BRA `(.L_x_1037) ;  /* 0x00000000000c7947 */ /* 0x000fea0003800000 */
.L_x_1063:
[----:B------:R-:W-:-:S04]  /*f020*/  HADD2.F32 R18, -RZ, R18.H0_H0 ;  /* 0x20000012ff127230 */ /* 0x000fc80000004100 */
[----:B------:R-:W0:Y:S02]  /*f030*/  F2I.FTZ.U32.TRUNC.NTZ R5, R18 ;  /* 0x0000001200057305 */ /* 0x000e24000021f000 */
[----:B0-----:R0:W-:Y:S02]  /*f040*/  STG.E desc[UR36][R2.64], R5 ;  /* 0x0000000502007986 */ /* 0x0011e4000c101924 */
.L_x_1037:
[----:B------:R-:W-:-:S05]  /*f050*/  VIADD R26, R26, 0x80 ;  /* 0x000000801a1a7836 */ /* 0x000fca0000000000 */
[----:B------:R-:W-:-:S13]  /*f060*/  ISETP.GE.AND P0, PT, R26, R22, PT ;  /* 0x000000161a00720c */ /* 0x000fda0003f06270 */
[----:B------:R-:W-:Y:S05]  /*f070*/  @P0 BRA `(.L_x_1031) ;  /* 0x0000000c00f00947 */ /* 0x000fea0003800000 */
[----:B01234-:R-:W0:Y:S01]  /*f080*/  LDC.64 R2, c[0x0][0x228] ;  /* 0x00008a00ff027b82 */ /* 0x01fe220000000a00 */
[----:B------:R-:W-:Y:S01]  /*f090*/  IMAD R0, R24, 0x200, R26 ;  /* 0x0000020018007824 */ /* 0x000fe200078e021a */
[----:B------:R-:W-:Y:S01]  /*f0a0*/  PRMT R4, R23, 0x9910, RZ ;  /* 0x0000991017047816 */ /* 0x000fe200000000ff */
[----:B------:R-:W-:Y:S02]  /*f0b0*/  ULDC UR4, c[0x0][0x260] ;  /* 0x0000980000047ab9 */ /* 0x000fe40000000800 */
[----:B------:R-:W-:Y:S02]  /*f0c0*/  IMAD R5, R0, UR4, RZ ;  /* 0x0000000400057c24 */ /* 0x000fe4000f8e02ff */
[----:B------:R-:W-:-:S05]  /*f0d0*/  IMAD.MOV.U32 R0, RZ, RZ, R4 ;  /* 0x000000ffff007224 */ /* 0x000fca00078e0004 */
        /* <DEDUP_REMOVED lines=12> */
[----:B------:R-:W-:-:S06]  /*f1a0*/  HADD2.F32 R17, -RZ, R17.H0_H0 ;  /* 0x20000011ff117230 */ /* 0x000fcc0000004100 */
[----:B------:R-:W0:Y:S02]  /*f1b0*/  F2I.FTZ.TRUNC.NTZ R17, R17 ;  /* 0x0000001100117305 */ /* 0x000e24000021f100 */
[----:B0-----:R0:W-:Y:S01]  /*f1c0*/  STG.E.U8 desc[UR36][R2.64], R17 ;  /* 0x0000001102007986 */ /* 0x0011e2000c101124 */
[----:B------:R-:W-:Y:S05]  /*f1d0*/  BRA `(.L_x_1071) ;  /* 0x0000000c00947947 */ /* 0x000fea0003800000 */
.L_x_1069:
[----:B------:R-:W-:-:S06]  /*f1e0*/  HADD2.F32 R5, -RZ, R17.H0_H0 ;  /* 0x20000011ff057230 */ /* 0x000fcc0000004100 */
[----:B------:R-:W0:Y:S02]  /*f1f0*/  F2I.S64.TRUNC R4, R5 ;  /* 0x0000000500047311 */ /* 0x000e24000020d900 */
[----:B0-----:R0:W-:Y:S01]  /*f200*/  STG.E.U8 desc[UR36][R2.64], R4 ;  /* 0x0000000402007986 */ /* 0x0011e2000c101124 */
[----:B------:R-:W-:Y:S05]  /*f210*/  BRA `(.L_x_1071) ;  /* 0x0000000c00847947 */ /* 0x000fea0003800000 */
.L_x_1068:
        /* <DEDUP_REMOVED lines=10> */
.L_x_1073:
[----:B------:R-:W-:-:S06]  /*f2c0*/  HADD2.F32 R17, -RZ, R17.H0_H0 ;  /* 0x20000011ff117230 */ /* 0x000fcc0000004100 */
[----:B------:R-:W0:Y:S02]  /*f2d0*/  F2I.FTZ.TRUNC.NTZ R17, R17 ;  /* 0x0000001100117305 */ /* 0x000e24000021f100 */
[----:B0-----:R0:W-:Y:S01]  /*f2e0*/  STG.E desc[UR36][R2.64], R17 ;  /* 0x0000001102007986 */ /* 0x0011e2000c101924 */
[----:B------:R-:W-:Y:S05]  /*f2f0*/  BRA `(.L_x_1071) ;  /* 0x0000000c004c7947 */ /* 0x000fea0003800000 */
.L_x_1072:
[----:B------:R-:W-:-:S06]  /*f300*/  HADD2.F32 R17, -RZ, R17.H0_H0 ;  /* 0x20000011ff117230 */ /* 0x000fcc0000004100 */
[----:B------:R-:W0:Y:S02]  /*f310*/  F2I.FTZ.TRUNC.NTZ R17, R17 ;  /* 0x0000001100117305 */ /* 0x000e24000021f100 */
[----:B0-----:R0:W-:Y:S01]  /*f320*/  STG.E.U16 desc[UR36][R2.64], R17 ;  /* 0x0000001102007986 */ /* 0x0011e2000c101524 */
[----:B------:R-:W-:Y:S05]  /*f330*/  BRA `(.L_x_1071) ;  /* 0x0000000c003c7947 */ /* 0x000fea0003800000 */
.L_x_1067:
        /* <DEDUP_REMOVED lines=9> */
.L_x_1075:
[----:B------:R0:W-:Y:S01]  /*f3d0*/  STG.E.U16 desc[UR36][R2.64], R17 ;  /* 0x0000001102007986 */ /* 0x0001e2000c101524 */
[----:B------:R-:W-:Y:S05]  /*f3e0*/  BRA `(.L_x_1071) ;  /* 0x0000000c00107947 */ /* 0x000fea0003800000 */
.L_x_1074:
        /* <DEDUP_REMOVED lines=10> */
.L_x_1077:
[----:B------:R-:W-:-:S05]  /*f490*/  HADD2.F32 R0, -RZ, R17.H0_H0 ;  /* 0x20000011ff007230 */ /* 0x000fca0000004100 */
[----:B------:R-:W-:-:S04]  /*f4a0*/  F2FP.F16.F32.PACK_AB R0, RZ, R0 ;  /* 0x00000000ff00723e */ /* 0x000fc800000000ff */
[----:B------:R-:W-:-:S05]  /*f4b0*/  PRMT R0, R0, 0x5410, RZ ;  /* 0x0000541000007816 */ /* 0x000fca00000000ff */
[----:B------:R0:W-:Y:S01]  /*f4c0*/  STG.E desc[UR36][R2.64], R0 ;  /* 0x0000000002007986 */ /* 0x0001e2000c101924 */
[----:B------:R-:W-:Y:S05]  /*f4d0*/  BRA `(.L_x_1071) ;  /* 0x0000000800d47947 */ /* 0x000fea0003800000 */
.L_x_1076:
[----:B------:R-:W-:-:S05]  /*f4e0*/  HADD2.F32 R4, -RZ, R17.H0_H0 ;  /* 0x20000011ff047230 */ /* 0x000fca0000004100 */
[----:B------:R-:W-:-:S06]  /*f4f0*/  FMUL.FTZ R4, R4, 1 ;  /* 0x3f80000004047820 */ /* 0x000fcc0000410000 */
[----:B------:R-:W0:Y:S02]  /*f500*/  F2F.F64.F32 R4, R4 ;  /* 0x0000000400047310 */ /* 0x000e240000201800 */
[----:B0-----:R0:W-:Y:S01]  /*f510*/  STG.E.64 desc[UR36][R2.64], R4 ;  /* 0x0000000402007986 */ /* 0x0011e2000c101b24 */
[----:B------:R-:W-:Y:S05]  /*f520*/  BRA `(.L_x_1071) ;  /* 0x0000000800c07947 */ /* 0x000fea0003800000 */
.L_x_1066:
        /* <DEDUP_REMOVED lines=13> */
.L_x_1080:
[----:B------:R-:W-:Y:S01]  /*f600*/  HADD2.F32 R17, -RZ, R17.H0_H0 ;  /* 0x20000011ff117230 */ /* 0x000fe20000004100 */
[----:B------:R-:W-:-:S04]  /*f610*/  CS2R R6, SRZ ;  /* 0x0000000000067805 */ /* 0x000fc8000001ff00 */
[----:B------:R-:W-:-:S06]  /*f620*/  FMUL.FTZ R4, R17, 1 ;  /* 0x3f80000011047820 */ /* 0x000fcc0000410000 */
[----:B------:R-:W0:Y:S02]  /*f630*/  F2F.F64.F32 R4, R4 ;  /* 0x0000000400047310 */ /* 0x000e240000201800 */
[----:B0-----:R0:W-:Y:S01]  /*f640*/  STG.E.128 desc[UR36][R2.64], R4 ;  /* 0x0000000402007986 */ /* 0x0011e2000c101d24 */
[----:B------:R-:W-:Y:S05]  /*f650*/  BRA `(.L_x_1071) ;  /* 0x0000000800747947 */ /* 0x000fea0003800000 */
.L_x_1079:
        /* <DEDUP_REMOVED lines=21> */
.L_x_1084:
[----:B------:R-:W-:Y:S05]  /*f7b0*/  BSYNC B0 ;  /* 0x0000000000007941 */ /* 0x000fea0003800000 */
.L_x_1083:
[----:B------:R-:W-:-:S05]  /*f7c0*/  LOP3.LUT R5, R0, R5, RZ, 0xfc, !PT ;  /* 0x0000000500057212 */ /* 0x000fca00078efcff */
[----:B------:R0:W-:Y:S01]  /*f7d0*/  STG.E.U8 desc[UR36][R2.64], R5 ;  /* 0x0000000502007986 */ /* 0x0001e2000c101124 */
[----:B------:R-:W-:Y:S05]  /*f7e0*/  BRA `(.L_x_1071) ;  /* 0x0000000800107947 */ /* 0x000fea0003800000 */
.L_x_1082:
        /* <DEDUP_REMOVED lines=13> */
.L_x_1086:
[----:B------:R-:W-:Y:S01]  /*f8c0*/  IMAD.MOV.U32 R0, RZ, RZ, 0x7f ;  /* 0x0000007fff007424 */ /* 0x000fe200078e00ff */
[----:B------:R-:W-:-:S04]  /*f8d0*/  ISETP.GT.U32.AND P0, PT, R4, 0x7f800000, PT ;  /* 0x7f8000000400780c */ /* 0x000fc80003f04070 */
[----:B------:R-:W-:-:S09]  /*f8e0*/  SEL R0, R0, 0x7c, P0 ;  /* 0x0000007c00007807 */ /* 0x000fd20000000000 */
.L_x_1087:
[----:B------:R-:W-:Y:S05]  /*f8f0*/  BSYNC B0 ;  /* 0x0000000000007941 */ /* 0x000fea0003800000 */
.L_x_1085:
[----:B------:R-:W-:-:S04]  /*f900*/  LOP3.LUT R4, R17, 0x80000000, RZ, 0xc0, !PT ;  /* 0x8000000011047812 */ /* 0x000fc800078ec0ff */
[----:B------:R-:W-:-:S04]  /*f910*/  SHF.R.U32.HI R5, RZ, 0x18, R4 ;  /* 0x00000018ff057819 */ /* 0x000fc80000011604 */
[----:B------:R-:W-:-:S05]  /*f920*/  LOP3.LUT R5, R0, R5, RZ, 0xfc, !PT ;  /* 0x0000000500057212 */ /* 0x000fca00078efcff */
[----:B------:R0:W-:Y:S01]  /*f930*/  STG.E.U8 desc[UR36][R2.64], R5 ;  /* 0x0000000502007986 */ /* 0x0001e2000c101124 */
[----:B------:R-:W-:Y:S05]  /*f940*/  BRA `(.L_x_1071) ;  /* 0x0000000400b87947 */ /* 0x000fea0003800000 */
.L_x_1081:
[----:B------:R-:W-:-:S05]  /*f950*/  HADD2.F32 R0, -RZ, R17.H0_H0 ;  /* 0x20000011ff007230 */ /* 0x000fca0000004100 */
[----:B------:R-:W-:-:S05]  /*f960*/  F2FP.BF16.F32.PACK_AB R0, RZ, R0 ;  /* 0x00000000ff00723e */ /* 0x000fca00000010ff */
[----:B------:R0:W-:Y:S01]  /*f970*/  STG.E.U16 desc[UR36][R2.64], R0 ;  /* 0x0000000002007986 */ /* 0x0001e2000c101524 */
[----:B------:R-:W-:Y:S05]  /*f980*/  BRA `(.L_x_1071) ;  /* 0x0000000400a87947 */ /* 0x000fea0003800000 */
.L_x_1078:
        /* <DEDUP_REMOVED lines=12> */
.L_x_1090:
        /* <DEDUP_REMOVED lines=17> */
.L_x_1093:
[----:B------:R-:W-:-:S04]  /*fb60*/  LOP3.LUT R0, R17, 0x80000000, RZ, 0xc0, !PT ;  /* 0x8000000011007812 */ /* 0x000fc800078ec0ff */
[----:B------:R-:W-:-:S04]  /*fb70*/  SHF.R.U32.HI R5, RZ, 0x18, R0 ;  /* 0x00000018ff057819 */ /* 0x000fc80000011600 */
[----:B------:R-:W-:-:S04]  /*fb80*/  LOP3.LUT R4, R4, R5, RZ, 0xfc, !PT ;  /* 0x0000000504047212 */ /* 0x000fc800078efcff */
[----:B------:R-:W-:-:S07]  /*fb90*/  PRMT R0, R4, 0x7610, R0 ;  /* 0x0000761004007816 */ /* 0x000fce0000000000 */
.L_x_1092:
[----:B------:R-:W-:Y:S05]  /*fba0*/  BSYNC B0 ;  /* 0x0000000000007941 */ /* 0x000fea0003800000 */
.L_x_1091:
[----:B------:R3:W-:Y:S01]  /*fbb0*/  STG.E.U8 desc[UR36][R2.64], R0 ;  /* 0x0000000002007986 */ /* 0x0007e2000c101124 */
[----:B------:R-:W-:Y:S05]  /*fbc0*/  BRA `(.L_x_1071) ;  /* 0x0000000400187947 */ /* 0x000fea0003800000 */
.L_x_1089:
        /* <DEDUP_REMOVED lines=17> */
.L_x_1096:
[----:B------:R-:W-:-:S04]  /*fce0*/  LOP3.LUT R0, R17, 0x80000000, RZ, 0xc0, !PT ;  /* 0x8000000011007812 */ /* 0x000fc800078ec0ff */
[----:B------:R-:W-:-:S04]  /*fcf0*/  SHF.R.U32.HI R5, RZ, 0x18, R0 ;  /* 0x00000018ff057819 */ /* 0x000fc80000011600 */
[----:B------:R-:W-:-:S04]  /*fd00*/  LOP3.LUT R4, R4, R5, RZ, 0xfc, !PT ;  /* 0x0000000504047212 */ /* 0x000fc800078efcff */
[----:B------:R-:W-:-:S07]  /*fd10*/  PRMT R0, R4, 0x7610, R0 ;  /* 0x0000761004007816 */ /* 0x000fce0000000000 */
.L_x_1095:
[----:B------:R-:W-:Y:S05]  /*fd20*/  BSYNC B0 ;  /* 0x0000000000007941 */ /* 0x000fea0003800000 */
.L_x_1094:
[----:B------:R0:W-:Y:S01]  /*fd30*/  STG.E.U8 desc[UR36][R2.64], R0 ;  /* 0x0000000002007986 */ /* 0x0001e2000c101124 */
[----:B------:R-:W-:Y:S05]  /*fd40*/  BRA `(.L_x_1071) ;  /* 0x0000000000b87947 */ /* 0x000fea0003800000 */
.L_x_1088:
[----:B------:R-:W-:-:S13]  /*fd50*/  ISETP.NE.AND P0, PT, R0, 0x1c, PT ;  /* 0x0000001c0000780c */ /* 0x000fda0003f05270 */
[----:B------:R-:W-:Y:S05]  /*fd60*/  @!P0 BRA `(.L_x_1097) ;  /* 0x0000000000a48947 */ /* 0x000fea0003800000 */
[----:B------:R-:W-:-:S13]  /*fd70*/  ISETP.NE.AND P0, PT, R0, 0x1d, PT ;  /* 0x0000001d0000780c */ /* 0x000fda0003f05270 */
[----:B------:R-:W-:Y:S05]  /*fd80*/  @!P0 BRA `(.L_x_1098) ;  /* 0x00000000008c8947 */ /* 0x000fea0003800000 */
[----:B------:R-:W-:-:S13]  /*fd90*/  ISETP.NE.AND P0, PT, R0, 0x2c, PT ;  /* 0x0000002c0000780c */ /* 0x000fda0003f05270 */
[----:B------:R-:W-:Y:S05]  /*fda0*/  @P0 BRA `(.L_x_1070) ;  /* 0x0000000000400947 */ /* 0x000fea0003800000 */
[----:B------:R-:W-:Y:S02]  /*fdb0*/  HADD2.F32 R17, -RZ, R17.H0_H0 ;  /* 0x20000011ff117230 */ /* 0x000fe40000004100 */
[----:B------:R-:W-:-:S03]  /*fdc0*/  IMAD.MOV.U32 R5, RZ, RZ, 0xff ;  /* 0x000000ffff057424 */ /* 0x000fc600078e00ff */
[----:B------:R-:W-:-:S04]  /*fdd0*/  SHF.R.U32.HI R6, RZ, 0x17, R17 ;  /* 0x00000017ff067819 */ /* 0x000fc80000011611 */
[----:B------:R-:W-:-:S04]  /*fde0*/  LOP3.LUT R4, R6, 0xff, RZ, 0xc0, !PT ;  /* 0x000000ff06047812 */ /* 0x000fc800078ec0ff */
[----:B------:R-:W-:-:S13]  /*fdf0*/  ISETP.NE.AND P2, PT, R4, 0xff, PT ;  /* 0x000000ff0400780c */ /* 0x000fda0003f45270 */
[--C-:B------:R-:W-:Y:S02]  /*fe00*/  @P2 SHF.R.U32.HI R0, RZ, 0x16, R17.reuse ;  /* 0x00000016ff002819 */ /* 0x100fe40000011611 */
[----:B------:R-:W-:Y:S02]  /*fe10*/  @P2 LOP3.LUT P0, RZ, R4, 0x3fffff, R17, 0xf8, !PT ;  /* 0x003fffff04ff2812 */ /* 0x000fe4000780f811 */
        /* <DEDUP_REMOVED lines=9> */
.L_x_1070:
        /* <DEDUP_REMOVED lines=16> */
.L_x_1099:
[----:B------:R-:W-:Y:S05]  /*ffb0*/  BRA `(.L_x_1071) ;  /* 0x00000000001c7947 */ /* 0x000fea0003800000 */
.L_x_1098:
[----:B------:R-:W-:-:S06]  /*ffc0*/  HADD2.F32 R4, -RZ, R17.H0_H0 ;  /* 0x20000011ff047230 */ /* 0x000fcc0000004100 */
[----:B------:R-:W0:Y:S02]  /*ffd0*/  F2I.U64.TRUNC R4, R4 ;  /* 0x0000000400047311 */ /* 0x000e24000020d800 */
[----:B0-----:R2:W-:Y:S01]  /*ffe0*/  STG.E.64 desc[UR36][R2.64], R4 ;  /* 0x0000000402007986 */ /* 0x0015e2000c101b24 */
[----:B------:R-:W-:Y:S05]  /*fff0*/  BRA `(.L_x_1071) ;  /* 0x00000000000c7947 */ /* 0x000fea0003800000 */
.L_x_1097:
[----:B------:R-:W-:-:S06]  /*10000*/  HADD2.F32 R17, -RZ, R17.H0_H0 ;  /* 0x20000011ff117230 */ /* 0x000fcc0000004100 */
[----:B------:R-:W0:Y:S02]  /*10010*/  F2I.FTZ.U32.TRUNC.NTZ R17, R17 ;  /* 0x0000001100117305 */ /* 0x000e24000021f000 */
[----:B0-----:R0:W-:Y:S02]  /*10020*/  STG.E desc[UR36][R2.64], R17 ;  /* 0x0000001102007986 */ /* 0x0011e4000c101924 */
.L_x_1071:
[----:B------:R-:W-:-:S07]  /*10030*/  VIADD R26, R26, 0x80 ;  /* 0x000000801a1a7836 */ /* 0x000fce0000000000 */
.L_x_1031:
[----:B------:R-:W-:Y:S05]  /*10040*/  BSYNC B6 ;  /* 0x0000000000067941 */ /* 0x000fea0003800000 */
.L_x_1030:
[----:B------:R-:W-:-:S13]  /*10050*/  ISETP.GE.AND P0, PT, R26, R22, PT ;  /* 0x000000161a00720c */ /* 0x000fda0003f06270 */
[----:B------:R-:W-:Y:S05]  /*10060*/  @P0 EXIT ;  /* 0x000000000000094d */ /* 0x000fea0003800000 */
[----:B0--3--:R-:W0:Y:S01]  /*10070*/  S2R R0, SR_CTAID.X ;  /* 0x0000000000007919 */ /* 0x009e220000002500 */
[----:B--2---:R-:W2:Y:S01]  /*10080*/  LDC.U8 R4, c[0x0][0x25c] ;  /* 0x00009700ff047b82 */ /* 0x004ea20000000000 */
[----:B------:R-:W-:-:S07]  /*10090*/  ULDC UR4, c[0x0][0x260] ;  /* 0x0000980000047ab9 */ /* 0x000fce0000000800 */
[----:B-1--4-:R-:W1:Y:S01]  /*100a0*/  LDC.64 R2, c[0x0][0x228] ;  /* 0x00008a00ff027b82 */ /* 0x012e620000000a00 */
[----:B0-----:R-:W-:Y:S01]  /*100b0*/  IMAD R26, R0, 0x200, R26 ;  /* 0x00000200001a7824 */ /* 0x001fe200078e021a */
[----:B--2---:R-:W-:-:S03]  /*100c0*/  PRMT R0, R4, 0x9910, RZ ;  /* 0x0000991004007816 */ /* 0x004fc600000000ff */
        /* <DEDUP_REMOVED lines=17> */
.L_x_1103:
[----:B------:R-:W-:-:S06]  /*101e0*/  HADD2.F32 R5, -RZ, R16.H0_H0 ;  /* 0x20000010ff057230 */ /* 0x000fcc0000004100 */
[----:B------:R-:W0:Y:S02]  /*101f0*/  F2I.S64.TRUNC R4, R5 ;  /* 0x0000000500047311 */ /* 0x000e24000020d900 */
[----:B0-----:R-:W-:Y:S01]  /*10200*/  STG.E.U8 desc[UR36][R2.64], R4 ;  /* 0x0000000402007986 */ /* 0x001fe2000c101124 */
[----:B------:R-:W-:Y:S05]  /*10210*/  EXIT ;  /* 0x000000000000794d */ /* 0x000fea0003800000 */
.L_x_1102:
        /* <DEDUP_REMOVED lines=10> */
.L_x_1106:
[----:B------:R-:W-:-:S04]  /*102c0*/  HADD2.F32 R16, -RZ, R16.H0_H0 ;  /* 0x20000010ff107230 */ /* 0x000fc80000004100 */
[----:B------:R-:W0:Y:S02]  /*102d0*/  F2I.FTZ.TRUNC.NTZ R5, R16 ;  /* 0x0000001000057305 */ /* 0x000e24000021f100 */
[----:B0-----:R-:W-:Y:S01]  /*102e0*/  STG.E desc[UR36][R2.64], R5 ;  /* 0x0000000502007986 */ /* 0x001fe2000c101924 */
[----:B------:R-:W-:Y:S05]  /*102f0*/  EXIT ;  /* 0x000000000000794d */ /* 0x000fea0003800000 */
.L_x_1105:
[----:B------:R-:W-:-:S04]  /*10300*/  HADD2.F32 R16, -RZ, R16.H0_H0 ;  /* 0x20000010ff107230 */ /* 0x000fc80000004100 */
[----:B------:R-:W0:Y:S02]  /*10310*/  F2I.FTZ.TRUNC.NTZ R5, R16 ;  /* 0x0000001000057305 */ /* 0x000e24000021f100 */
[----:B0-----:R-:W-:Y:S01]  /*10320*/  STG.E.U16 desc[UR36][R2.64], R5 ;  /* 0x0000000502007986 */ /* 0x001fe2000c101524 */
[----:B------:R-:W-:Y:S05]  /*10330*/  EXIT ;  /* 0x000000000000794d */ /* 0x000fea0003800000 */
.L_x_1101:
        /* <DEDUP_REMOVED lines=9> */
.L_x_1108:
[----:B------:R-:W-:Y:S01]  /*103d0*/  STG.E.U16 desc[UR36][R2.64], R16 ;  /* 0x0000001002007986 */ /* 0x000fe2000c101524 */
[----:B------:R-:W-:Y:S05]  /*103e0*/  EXIT ;  /* 0x000000000000794d */ /* 0x000fea0003800000 */
.L_x_1107:
        /* <DEDUP_REMOVED lines=10> */
.L_x_1110:
[----:B------:R-:W-:-:S05]  /*10490*/  HADD2.F32 R0, -RZ, R16.H0_H0 ;  /* 0x20000010ff007230 */ /* 0x000fca0000004100 */
[----:B------:R-:W-:-:S04]  /*104a0*/  F2FP.F16.F32.PACK_AB R0, RZ, R0 ;  /* 0x00000000ff00723e */ /* 0x000fc800000000ff */
[----:B------:R-:W-:-:S05]  /*104b0*/  PRMT R0, R0, 0x5410, RZ ;  /* 0x0000541000007816 */ /* 0x000fca00000000ff */
[----:B------:R-:W-:Y:S01]  /*104c0*/  STG.E desc[UR36][R2.64], R0 ;  /* 0x0000000002007986 */ /* 0x000fe2000c101924 */
[----:B------:R-:W-:Y:S05]  /*104d0*/  EXIT ;  /* 0x000000000000794d */ /* 0x000fea0003800000 */
.L_x_1109:
[----:B------:R-:W-:-:S05]  /*104e0*/  HADD2.F32 R4, -RZ, R16.H0_H0 ;  /* 0x20000010ff047230 */ /* 0x000fca0000004100 */
[----:B------:R-:W-:-:S06]  /*104f0*/  FMUL.FTZ R4, R4, 1 ;  /* 0x3f80000004047820 */ /* 0x000fcc0000410000 */
[----:B------:R-:W0:Y:S02]  /*10500*/  F2F.F64.F32 R4, R4 ;  /* 0x0000000400047310 */ /* 0x000e240000201800 */
[----:B0-----:R-:W-:Y:S01]  /*10510*/  STG.E.64 desc[UR36][R2.64], R4 ;  /* 0x0000000402007986 */ /* 0x001fe2000c101b24 */
[----:B------:R-:W-:Y:S05]  /*10520*/  EXIT ;  /* 0x000000000000794d */ /* 0x000fea0003800000 */
.L_x_1100:
        /* <DEDUP_REMOVED lines=13> */
.L_x_1113:
[----:B------:R-:W-:Y:S01]  /*10600*/  HADD2.F32 R16, -RZ, R16.H0_H0 ;  /* 0x20000010ff107230 */ /* 0x000fe20000004100 */
[----:B------:R-:W-:-:S04]  /*10610*/  CS2R R6, SRZ ;  /* 0x0000000000067805 */ /* 0x000fc8000001ff00 */
[----:B------:R-:W-:-:S06]  /*10620*/  FMUL.FTZ R4, R16, 1 ;  /* 0x3f80000010047820 */ /* 0x000fcc0000410000 */
[----:B------:R-:W0:Y:S02]  /*10630*/  F2F.F64.F32 R4, R4 ;  /* 0x0000000400047310 */ /* 0x000e240000201800 */
[----:B0-----:R-:W-:Y:S01]  /*10640*/  STG.E.128 desc[UR36][R2.64], R4 ;  /* 0x0000000402007986 */ /* 0x001fe2000c101d24 */
[----:B------:R-:W-:Y:S05]  /*10650*/  EXIT ;  /* 0x000000000000794d */ /* 0x000fea0003800000 */
.L_x_1112:
        /* <DEDUP_REMOVED lines=21> */
.L_x_1117:
[----:B------:R-:W-:Y:S05]  /*107b0*/  BSYNC B0 ;  /* 0x0000000000007941 */ /* 0x000fea0003800000 */
.L_x_1116:
[----:B------:R-:W-:-:S05]  /*107c0*/  LOP3.LUT R5, R0, R5, RZ, 0xfc, !PT ;  /* 0x0000000500057212 */ /* 0x000fca00078efcff */
[----:B------:R-:W-:Y:S01]  /*107d0*/  STG.E.U8 desc[UR36][R2.64], R5 ;  /* 0x0000000502007986 */ /* 0x000fe2000c101124 */
[----:B------:R-:W-:Y:S05]  /*107e0*/  EXIT ;  /* 0x000000000000794d */ /* 0x000fea0003800000 */
.L_x_1115:
        /* <DEDUP_REMOVED lines=13> */
.L_x_1119:
[----:B------:R-:W-:Y:S01]  /*108c0*/  IMAD.MOV.U32 R0, RZ, RZ, 0x7f ;  /* 0x0000007fff007424 */ /* 0x000fe200078e00ff */
[----:B------:R-:W-:-:S04]  /*108d0*/  ISETP.GT.U32.AND P0, PT, R4, 0x7f800000, PT ;  /* 0x7f8000000400780c */ /* 0x000fc80003f04070 */
[----:B------:R-:W-:-:S09]  /*108e0*/  SEL R0, R0, 0x7c, P0 ;  /* 0x0000007c00007807 */ /* 0x000fd20000000000 */
.L_x_1120:
[----:B------:R-:W-:Y:S05]  /*108f0*/  BSYNC B0 ;  /* 0x0000000000007941 */ /* 0x000fea0003800000 */
.L_x_1118:
[----:B------:R-:W-:-:S04]  /*10900*/  LOP3.LUT R4, R5, 0x80000000, RZ, 0xc0, !PT ;  /* 0x8000000005047812 */ /* 0x000fc800078ec0ff */
[----:B------:R-:W-:-:S04]  /*10910*/  SHF.R.U32.HI R5, RZ, 0x18, R4 ;  /* 0x00000018ff057819 */ /* 0x000fc80000011604 */
[----:B------:R-:W-:-:S05]  /*10920*/  LOP3.LUT R5, R0, R5, RZ, 0xfc, !PT ;  /* 0x0000000500057212 */ /* 0x000fca00078efcff */
[----:B------:R-:W-:Y:S01]  /*10930*/  STG.E.U8 desc[UR36][R2.64], R5 ;  /* 0x0000000502007986 */ /* 0x000fe2000c101124 */
[----:B------:R-:W-:Y:S05]  /*10940*/  EXIT ;  /* 0x000000000000794d */ /* 0x000fea0003800000 */
.L_x_1114:
[----:B------:R-:W-:-:S05]  /*10950*/  HADD2.F32 R0, -RZ, R16.H0_H0 ;  /* 0x20000010ff007230 */ /* 0x000fca0000004100 */
[----:B------:R-:W-:-:S05]  /*10960*/  F2FP.BF16.F32.PACK_AB R0, RZ, R0 ;  /* 0x00000000ff00723e */ /* 0x000fca00000010ff */
[----:B------:R-:W-:Y:S01]  /*10970*/  STG.E.U16 desc[UR36][R2.64], R0 ;  /* 0x0000000002007986 */ /* 0x000fe2000c101524 */
[----:B------:R-:W-:Y:S05]  /*10980*/  EXIT ;  /* 0x000000000000794d */ /* 0x000fea0003800000 */
.L_x_1111:
        /* <DEDUP_REMOVED lines=12> */
.L_x_1123:
        /* <DEDUP_REMOVED lines=17> */
.L_x_1126:
[----:B------:R-:W-:-:S04]  /*10b60*/  LOP3.LUT R0, R7, 0x80000000, RZ, 0xc0, !PT ;  /* 0x8000000007007812 */ /* 0x000fc800078ec0ff */
[----:B------:R-:W-:-:S04]  /*10b70*/  SHF.R.U32.HI R5, RZ, 0x18, R0 ;  /* 0x00000018ff057819 */ /* 0x000fc80000011600 */
[----:B------:R-:W-:-:S04]  /*10b80*/  LOP3.LUT R4, R4, R5, RZ, 0xfc, !PT ;  /* 0x0000000504047212 */ /* 0x000fc800078efcff */
[----:B------:R-:W-:-:S07]  /*10b90*/  PRMT R0, R4, 0x7610, R0 ;  /* 0x0000761004007816 */ /* 0x000fce0000000000 */
.L_x_1125:
[----:B------:R-:W-:Y:S05]  /*10ba0*/  BSYNC B0 ;  /* 0x0000000000007941 */ /* 0x000fea0003800000 */
.L_x_1124:
[----:B------:R-:W-:Y:S01]  /*10bb0*/  STG.E.U8 desc[UR36][R2.64], R0 ;  /* 0x0000000002007986 */ /* 0x000fe2000c101124 */
[----:B------:R-:W-:Y:S05]  /*10bc0*/  EXIT ;  /* 0x000000000000794d */ /* 0x000fea0003800000 */
.L_x_1122:
        /* <DEDUP_REMOVED lines=17> */
.L_x_1129:
[----:B------:R-:W-:-:S04]  /*10ce0*/  LOP3.LUT R0, R7, 0x80000000, RZ, 0xc0, !PT ;  /* 0x8000000007007812 */ /* 0x000fc800078ec0ff */
[----:B------:R-:W-:-:S04]  /*10cf0*/  SHF.R.U32.HI R5, RZ, 0x18, R0 ;  /* 0x00000018ff057819 */ /* 0x000fc80000011600 */
[----:B------:R-:W-:-:S04]  /*10d00*/  LOP3.LUT R4, R4, R5, RZ, 0xfc, !PT ;  /* 0x0000000504047212 */ /* 0x000fc800078efcff */
[----:B------:R-:W-:-:S07]  /*10d10*/  PRMT R0, R4, 0x7610, R0 ;  /* 0x0000761004007816 */ /* 0x000fce0000000000 */
.L_x_1128:
[----:B------:R-:W-:Y:S05]  /*10d20*/  BSYNC B0 ;  /* 0x0000000000007941 */ /* 0x000fea0003800000 */
.L_x_1127:
[----:B------:R-:W-:Y:S01]  /*10d30*/  STG.E.U8 desc[UR36][R2.64], R0 ;  /* 0x0000000002007986 */ /* 0x000fe2000c101124 */
[----:B------:R-:W-:Y:S05]  /*10d40*/  EXIT ;  /* 0x000000000000794d */ /* 0x000fea0003800000 */
.L_x_1121:
        /* <DEDUP_REMOVED lines=22> */
.L_x_1104:
        /* <DEDUP_REMOVED lines=16> */
.L_x_1132:
[----:B------:R-:W-:Y:S05]  /*10fb0*/  EXIT ;  /* 0x000000000000794d */ /* 0x000fea0003800000 */
.L_x_1131:
[----:B------:R-:W-:-:S06]  /*10fc0*/  HADD2.F32 R4, -RZ, R16.H0_H0 ;  /* 0x20000010ff047230 */ /* 0x000fcc0000004100 */
[----:B------:R-:W0:Y:S02]  /*10fd0*/  F2I.U64.TRUNC R4, R4 ;  /* 0x0000000400047311 */ /* 0x000e24000020d800 */
[----:B0-----:R-:W-:Y:S01]  /*10fe0*/  STG.E.64 desc[UR36][R2.64], R4 ;  /* 0x0000000402007986 */ /* 0x001fe2000c101b24 */
[----:B------:R-:W-:Y:S05]  /*10ff0*/  EXIT ;  /* 0x000000000000794d */ /* 0x000fea0003800000 */
.L_x_1130:
[----:B------:R-:W-:-:S04]  /*11000*/  HADD2.F32 R16, -RZ, R16.H0_H0 ;  /* 0x20000010ff107230 */ /* 0x000fc80000004100 */
[----:B------:R-:W0:Y:S02]  /*11010*/  F2I.FTZ.U32.TRUNC.NTZ R5, R16 ;  /* 0x0000001000057305 */ /* 0x000e24000021f000 */
[----:B0-----:R-:W-:Y:S01]  /*11020*/  STG.E desc[UR36][R2.64], R5 ;  /* 0x0000000502007986 */ /* 0x001fe2000c101924 */
[----:B------:R-:W-:Y:S05]  /*11030*/  EXIT ;  /* 0x000000000000794d */ /* 0x000fea0003800000 */
.L_x_1133:
        /* <DEDUP_REMOVED lines=12> */
.L_x_24085:


//--------------------- .text._ZN2at6native18elementwise_kernelILi128ELi4EZNS0_22gpu_kernel_impl_nocastIZZZNS0_54_GLOBAL__N__d8c5977b_16_LinearAlgebra_cu_140f0503_289316addr_kernel_cudaERNS_14TensorIteratorERKN3c106ScalarES9_ENKUlvE_clEvENKUlvE9_clEvEUlNS6_4HalfESC_SC_E0_EEvRNS_18TensorIteratorBaseERKT_EUliE_EEviT1_ --------------------------
	.section	.text._ZN2at6native18elementwise_kernelILi128ELi4EZNS0_22gpu_kernel_impl_nocastIZZZNS0_54_GLOBAL__N__d8c5977b_16_LinearAlgebra_cu_140f0503_289316addr_kernel_cudaERNS_14TensorIteratorERKN3c106ScalarES9_ENKUlvE_clEvENKUlvE9_clEvEUlNS6_4HalfESC_SC_E0_EEvRNS_18TensorIteratorBaseERKT_EUliE_EEviT1_,"ax",@progbits
	.align	128
        .global         _ZN2at6native18elementwise_kernelILi128ELi4EZNS0_22gpu_kernel_impl_nocastIZZZNS0_54_GLOBAL__N__d8c5977b_16_LinearAlgebra_cu_140f0503_289316addr_kernel_cudaERNS_14TensorIteratorERKN3c106ScalarES9_ENKUlvE_clEvENKUlvE9_clEvEUlNS6_4HalfESC_SC_E0_EEvRNS_18TensorIteratorBaseERKT_EUliE_EEviT1_
        .type           _ZN2at6native18elementwise_kernelILi128ELi4EZNS0_22gpu_kernel_impl_nocastIZZZNS0_54_GLOBAL__N__d8c5977b_16_LinearAlgebra_cu_140f0503_289316addr_kernel_cudaERNS_14TensorIteratorERKN3c106ScalarES9_ENKUlvE_clEvENKUlvE9_clEvEUlNS6_4HalfESC_SC_E0_EEvRNS_18TensorIteratorBaseERKT_EUliE_EEviT1_,@function
        .size           _ZN2at6native18elementwise_kernelILi128ELi4EZNS0_22gpu_kernel_impl_nocastIZZZNS0_54_GLOBAL__N__d8c5977b_16_LinearAlgebra_cu_140f0503_289316addr_kernel_cudaERNS_14TensorIteratorERKN3c106ScalarES9_ENKUlvE_clEvENKUlvE9_clEvEUlNS6_4HalfESC_SC_E0_EEvRNS_18TensorIteratorBaseERKT_EUliE_EEviT1_,(.L_x_24086 - _ZN2at6native18elementwise_kernelILi128ELi4EZNS0_22gpu_kernel_impl_nocastIZZZNS0_54_GLOBAL__N__d8c5977b_16_LinearAlgebra_cu_140f0503_289316addr_kernel_cudaERNS_14TensorIteratorERKN3c106ScalarES9_ENKUlvE_clEvENKUlvE9_clEvEUlNS6_4HalfESC_SC_E0_EEvRNS_18TensorIteratorBaseERKT_EUliE_EEviT1_)
        .other          _ZN2at6native18elementwise_kernelILi128ELi4EZNS0_22gpu_kernel_impl_nocastIZZZNS0_54_GLOBAL__N__d8c5977b_16_LinearAlgebra_cu_140f0503_289316addr_kernel_cudaERNS_14TensorIteratorERKN3c106ScalarES9_ENKUlvE_clEvENKUlvE9_clEvEUlNS6_4HalfESC_SC_E0_EEvRNS_18TensorIteratorBaseERKT_EUliE_EEviT1_,@"STO_CUDA_ENTRY STV_DEFAULT"
_ZN2at6native18elementwise_kernelILi128ELi4EZNS0_22gpu_kernel_impl_nocastIZZZNS0_54_GLOBAL__N__d8c5977b_16_LinearAlgebra_cu_140f0503_289316addr_kernel_cudaERNS_14TensorIteratorERKN3c106ScalarES9_ENKUlvE_clEvENKUlvE9_clEvEUlNS6_4HalfESC_SC_E0_EEvRNS_18TensorIteratorBaseERKT_EUliE_EEviT1_:
.text._ZN2at6native18elementwise_kernelILi128ELi4EZNS0_22gpu_kernel_impl_nocastIZZZNS0_54_GLOBAL__N__d8c5977b_16_LinearAlgebra_cu_140f0503_289316addr_kernel_cudaERNS_14TensorIteratorERKN3c106ScalarES9_ENKUlvE_clEvENKUlvE9_clEvEUlNS6_4HalfESC_SC_E0_EEvRNS_18TensorIteratorBaseERKT_EUliE_EEviT1_:
        /* <DEDUP_REMOVED lines=11> */
[----:B------:R-:W-:Y:S01]  /*00b0*/  MOV R7, RZ ;  /* 0x000000ff00077202 */ /* 0x000fe20000000f00 */
[----:B------:R-:W-:Y:S01]  /*00c0*/  HFMA2.MMA R2, -RZ, RZ, 0, 0 ;  /* 0x00000000ff027435 */ /* 0x000fe200000001ff */
[----:B------:R-:W-:Y:S02]  /*00d0*/  MOV R5, RZ ;  /* 0x000000ff00057202 */ /* 0x000fe40000000f00 */
[----:B0-----:R-:W-:-:S13]  /*00e0*/  ISETP.NE.AND P0, PT, R6, RZ, PT ;  /* 0x000000ff0600720c */ /* 0x001fda0003f05270 */
[----:B------:R-:W-:Y:S05]  /*00f0*/  @!P0 BRA `(.L_x_1136) ;  /* 0x0000001400d48947 */ /* 0x000fea0003800000 */
[----:B------:R-:W-:Y:S01]  /*0100*/  MOV R4, RZ ;  /* 0x000000ff00047202 */ /* 0x000fe20000000f00 */
[----:B------:R-:W-:Y:S01]  /*0110*/  ULDC.64 UR8, c[0x0][0x220] ;  /* 0x0000880000087ab9 */ /* 0x000fe20000000a00 */
[----:B------:R-:W-:Y:S01]  /*0120*/  MOV R5, R3 ;  /* 0x0000000300057202 */ /* 0x000fe20000000f00 */
[----:B------:R-:W-:Y:S01]  /*0130*/  ULDC UR7, c[0x0][0x21c] ;  /* 0x0000870000077ab9 */ /* 0x000fe20000000800 */
[----:B------:R-:W-:Y:S01]  /*0140*/  ISETP.NE.AND P0, PT, R6, 0x1, PT ;  /* 0x000000010600780c */ /* 0x000fe20003f05270 */
[----:B------:R-:W-:Y:S01]  /*0150*/  ULDC.64 UR10, c[0x0][0x350] ;  /* 0x0000d400000a7ab9 */ /* 0x000fe20000000a00 */
[----:B------:R-:W-:-:S05]  /*0160*/  IMAD.HI.U32 R8, R3, UR8, R4 ;  /* 0x0000000803087c27 */ /* 0x000fca000f8e0004 */
[----:B------:R-:W-:Y:S01]  /*0170*/  SHF.R.U32.HI R9, RZ, UR9, R8 ;  /* 0x00000009ff097c19 */ /* 0x000fe20008011608 */
[----:B------:R-:W-:-:S03]  /*0180*/  ULDC.64 UR8, c[0x0][0x348] ;  /* 0x0000d20000087ab9 */ /* 0x000fc60000000a00 */
[----:B------:R-:W-:-:S05]  /*0190*/  IADD3 R0, -R9, RZ, RZ ;  /* 0x000000ff09007210 */ /* 0x000fca0007ffe1ff */
[----:B------:R-:W-:-:S04]  /*01a0*/  IMAD R0, R0, UR7, R3 ;  /* 0x0000000700007c24 */ /* 0x000fc8000f8e0203 */
[C---:B------:R-:W-:Y:S02]  /*01b0*/  IMAD R5, R0.reuse, UR8, RZ ;  /* 0x0000000800057c24 */ /* 0x040fe4000f8e02ff */
[C---:B------:R-:W-:Y:S02]  /*01c0*/  IMAD R2, R0.reuse, UR9, RZ ;  /* 0x0000000900027c24 */ /* 0x040fe4000f8e02ff */
[C---:B------:R-:W-:Y:S02]  /*01d0*/  IMAD R7, R0.reuse, UR10, RZ ;  /* 0x0000000a00077c24 */ /* 0x040fe4000f8e02ff */
[----:B------:R-:W-:Y:S01]  /*01e0*/  IMAD R0, R0, UR11, RZ ;  /* 0x0000000b00007c24 */ /* 0x000fe2000f8e02ff */
[----:B------:R-:W-:Y:S06]  /*01f0*/  @!P0 BRA `(.L_x_1136) ;  /* 0x0000001400948947 */ /* 0x000fec0003800000 */
[----:B------:R-:W-:Y:S01]  /*0200*/  HFMA2.MMA R8, -RZ, RZ, 0, 0 ;  /* 0x00000000ff087435 */ /* 0x000fe200000001ff */
[----:B------:R-:W-:Y:S01]  /*0210*/  ULDC.64 UR8, c[0x0][0x228] ;  /* 0x00008a0000087ab9 */ /* 0x000fe20000000a00 */
[----:B------:R-:W-:Y:S01]  /*0220*/  ULDC UR7, c[0x0][0x230] ;  /* 0x00008c0000077ab9 */ /* 0x000fe20000000800 */
[----:B------:R-:W-:Y:S01]  /*0230*/  ISETP.NE.AND P0, PT, R6, 0x2, PT ;  /* 0x000000020600780c */ /* 0x000fe20003f05270 */
[----:B------:R-:W-:-:S06]  /*0240*/  ULDC.64 UR10, c[0x0][0x360] ;  /* 0x0000d800000a7ab9 */ /* 0x000fcc0000000a00 */
[----:B------:R-:W-:-:S05]  /*0250*/  IMAD.HI.U32 R10, R9, UR9, R8 ;  /* 0x00000009090a7c27 */ /* 0x000fca000f8e0008 */
[----:B------:R-:W-:-:S04]  /*0260*/  SHF.R.U32.HI R11, RZ, UR7, R10 ;  /* 0x00000007ff0b7c19 */ /* 0x000fc8000801160a */
[----:B------:R-:W-:-:S05]  /*0270*/  IADD3 R8, -R11, RZ, RZ ;  /* 0x000000ff0b087210 */ /* 0x000fca0007ffe1ff */
[----:B------:R-:W-:Y:S01]  /*0280*/  IMAD R8, R8, UR8, R9 ;  /* 0x0000000808087c24 */ /* 0x000fe2000f8e0209 */
[----:B------:R-:W-:-:S03]  /*0290*/  ULDC.64 UR8, c[0x0][0x358] ;  /* 0x0000d60000087ab9 */ /* 0x000fc60000000a00 */
[C---:B------:R-:W-:Y:S02]  /*02a0*/  IMAD R5, R8.reuse, UR8, R5 ;  /* 0x0000000808057c24 */ /* 0x040fe4000f8e0205 */
[C---:B------:R-:W-:Y:S02]  /*02b0*/  IMAD R2, R8.reuse, UR9, R2 ;  /* 0x0000000908027c24 */ /* 0x040fe4000f8e0202 */
[C---:B------:R-:W-:Y:S02]  /*02c0*/  IMAD R7, R8.reuse, UR10, R7 ;  /* 0x0000000a08077c24 */ /* 0x040fe4000f8e0207 */
[----:B------:R-:W-:Y:S01]  /*02d0*/  IMAD R0, R8, UR11, R0 ;  /* 0x0000000b08007c24 */ /* 0x000fe2000f8e0200 */
[----:B------:R-:W-:Y:S06]  /*02e0*/  @!P0 BRA `(.L_x_1136) ;  /* 0x0000001400588947 */ /* 0x000fec0003800000 */
[----:B------:R-:W-:Y:S01]  /*02f0*/  MOV R10, RZ ;  /* 0x000000ff000a7202 */ /* 0x000fe20000000f00 */
[----:B------:R-:W-:Y:S01]  /*0300*/  ULDC.64 UR8, c[0x0][0x238] ;  /* 0x00008e0000087ab9 */ /* 0x000fe20000000a00 */
[----:B------:R-:W-:Y:S01]  /*0310*/  ISETP.NE.AND P0, PT, R6, 0x3, PT ;  /* 0x000000030600780c */ /* 0x000fe20003f05270 */
[----:B------:R-:W-:Y:S01]  /*0320*/  ULDC UR7, c[0x0][0x234] ;  /* 0x00008d0000077ab9 */ /* 0x000fe20000000800 */
[----:B------:R-:W-:Y:S01]  /*0330*/  ULDC.64 UR10, c[0x0][0x370] ;  /* 0x0000dc00000a7ab9 */ /* 0x000fe20000000a00 */
[----:B------:R-:W-:-:S05]  /*0340*/  IMAD.HI.U32 R8, R11, UR8, R10 ;  /* 0x000000080b087c27 */ /* 0x000fca000f8e000a */
[----:B------:R-:W-:Y:S01]  /*0350*/  SHF.R.U32.HI R9, RZ, UR9, R8 ;  /* 0x00000009ff097c19 */ /* 0x000fe20008011608 */
[----:B------:R-:W-:-:S03]  /*0360*/  ULDC.64 UR8, c[0x0][0x368] ;  /* 0x0000da0000087ab9 */ /* 0x000fc60000000a00 */
[----:B------:R-:W-:-:S05]  /*0370*/  IADD3 R10, -R9, RZ, RZ ;  /* 0x000000ff090a7210 */ /* 0x000fca0007ffe1ff */
[----:B------:R-:W-:-:S04]  /*0380*/  IMAD R10, R10, UR7, R11 ;  /* 0x000000070a0a7c24 */ /* 0x000fc8000f8e020b */
[C---:B------:R-:W-:Y:S02]  /*0390*/  IMAD R5, R10.reuse, UR8, R5 ;  /* 0x000000080a057c24 */ /* 0x040fe4000f8e0205 */
[C---:B------:R-:W-:Y:S02]  /*03a0*/  IMAD R2, R10.reuse, UR9, R2 ;  /* 0x000000090a027c24 */ /* 0x040fe4000f8e0202 */
[C---:B------:R-:W-:Y:S02]  /*03b0*/  IMAD R7, R10.reuse, UR10, R7 ;  /* 0x0000000a0a077c24 */ /* 0x040fe4000f8e0207 */
[----:B------:R-:W-:Y:S01]  /*03c0*/  IMAD R0, R10, UR11, R0 ;  /* 0x0000000b0a007c24 */ /* 0x000fe2000f8e0200 */
[----:B------:R-:W-:Y:S06]  /*03d0*/  @!P0 BRA `(.L_x_1136) ;  /* 0x00000014001c8947 */ /* 0x000fec0003800000 */
[----:B------:R-:W-:Y:S01]  /*03e0*/  MOV R8, RZ ;  /* 0x000000ff00087202 */ /* 0x000fe20000000f00 */
[----:B------:R-:W-:Y:S01]  /*03f0*/  ULDC.64 UR8, c[0x0][0x240] ;  /* 0x0000900000087ab9 */ /* 0x000fe20000000a00 */
[----:B------:R-:W-:Y:S01]  /*0400*/  ULDC UR7, c[0x0][0x248] ;  /* 0x0000920000077ab9 */ /* 0x000fe20000000800 */
[----:B------:R-:W-:Y:S01]  /*0410*/  ISETP.NE.AND P0, PT, R6, 0x4, PT ;  /* 0x000000040600780c */ /* 0x000fe20003f05270 */
[----:B------:R-:W-:Y:S01]  /*0420*/  ULDC.64 UR10, c[0x0][0x380] ;  /* 0x0000e000000a7ab9 */ /* 0x000fe20000000a00 */
        /* <DEDUP_REMOVED lines=10> */
[----:B------:R-:W-:Y:S01]  /*04d0*/  HFMA2.MMA R10, -RZ, RZ, 0, 0 ;  /* 0x00000000ff0a7435 */ /* 0x000fe200000001ff */
[----:B------:R-:W-:Y:S01]  /*04e0*/  ULDC.64 UR8, c[0x0][0x250] ;  /* 0x0000940000087ab9 */ /* 0x000fe20000000a00 */
[----:B------:R-:W-:Y:S01]  /*04f0*/  ISETP.NE.AND P0, PT, R6, 0x5, PT ;  /* 0x000000050600780c */ /* 0x000fe20003f05270 */
[----:B------:R-:W-:Y:S01]  /*0500*/  ULDC UR7, c[0x0][0x24c] ;  /* 0x0000930000077ab9 */ /* 0x000fe20000000800 */
[----:B------:R-:W-:-:S06]  /*0510*/  ULDC.64 UR10, c[0x0][0x390] ;  /* 0x0000e400000a7ab9 */ /* 0x000fcc0000000a00 */
        /* <DEDUP_REMOVED lines=280> */
[----:B------:R-:W-:Y:S01]  /*16a0*/  ISETP.NE.AND P0, PT, R6, 0x18, PT ;  /* 0x000000180600780c */ /* 0x000fe20003f05270 */
[----:B------:R-:W-:Y:S01]  /*16b0*/  ULDC.64 UR8, c[0x0][0x330] ;  /* 0x0000cc0000087ab9 */ /* 0x000fe20000000a00 */
[----:B------:R-:W-:Y:S01]  /*16c0*/  MOV R8, RZ ;  /* 0x000000ff00087202 */ /* 0x000fe20000000f00 */
[----:B------:R-:W-:Y:S01]  /*16d0*/  ULDC UR7, c[0x0][0x338] ;  /* 0x0000ce0000077ab9 */ /* 0x000fe20000000800 */
[----:B------:R-:W-:-:S03]  /*16e0*/  ULDC.64 UR10, c[0x0][0x4c0] ;  /* 0x00013000000a7ab9 */ /* 0x000fc60000000a00 */
[----:B------:R-:W-:-:S05]  /*16f0*/  IMAD.HI.U32 R14, R9, UR9, R8 ;  /* 0x00000009090e7c27 */ /* 0x000fca000f8e0008 */
[----:B------:R-:W-:Y:S01]  /*1700*/  SHF.R.U32.HI R15, RZ, UR7, R14 ;  /* 0x00000007ff0f7c19 */ /* 0x000fe2000801160e */
[----:B------:R-:W0:Y:S01]  /*1710*/  @P0 LDC.64 R16, c[0x0][0x340] ;  /* 0x0000d000ff100b82 */ /* 0x000e220000000a00 */
[----:B------:R-:W-:Y:S02]  /*1720*/  @P0 MOV R14, RZ ;  /* 0x000000ff000e0202 */ /* 0x000fe40000000f00 */
[----:B------:R-:W-:-:S05]  /*1730*/  IADD3 R8, -R15, RZ, RZ ;  /* 0x000000ff0f087210 */ /* 0x000fca0007ffe1ff */
[----:B------:R-:W1:Y:S01]  /*1740*/  @P0 LDC R19, c[0x0][0x33c] ;  /* 0x0000cf00ff130b82 */ /* 0x000e620000000800 */
[----:B------:R-:W-:Y:S01]  /*1750*/  IMAD R8, R8, UR8, R9 ;  /* 0x0000000808087c24 */ /* 0x000fe2000f8e0209 */
[----:B------:R-:W-:-:S03]  /*1760*/  ULDC.64 UR8, c[0x0][0x4b8] ;  /* 0x00012e0000087ab9 */ /* 0x000fc60000000a00 */
[C---:B------:R-:W-:Y:S02]  /*1770*/  IMAD R5, R8.reuse, UR8, R5 ;  /* 0x0000000808057c24 */ /* 0x040fe4000f8e0205 */
[C---:B------:R-:W-:Y:S01]  /*1780*/  IMAD R2, R8.reuse, UR9, R2 ;  /* 0x0000000908027c24 */ /* 0x040fe2000f8e0202 */
[----:B------:R-:W2:Y:S01]  /*1790*/  @P0 LDC.64 R10, c[0x0][0x4c8] ;  /* 0x00013200ff0a0b82 */ /* 0x000ea20000000a00 */
[C---:B------:R-:W-:Y:S02]  /*17a0*/  IMAD R7, R8.reuse, UR10, R7 ;  /* 0x0000000a08077c24 */ /* 0x040fe4000f8e0207 */
[----:B------:R-:W-:-:S05]  /*17b0*/  IMAD R0, R8, UR11, R0 ;  /* 0x0000000b08007c24 */ /* 0x000fca000f8e0200 */
[----:B------:R-:W3:Y:S01]  /*17c0*/  @P0 LDC.64 R12, c[0x0][0x4d0] ;  /* 0x00013400ff0c0b82 */ /* 0x000ee20000000a00 */
[----:B0-----:R-:W-:-:S05]  /*17d0*/  @P0 IMAD.HI.U32 R4, R15, R16, R14 ;  /* 0x000000100f040227 */ /* 0x001fca00078e000e */
[----:B------:R-:W-:-:S04]  /*17e0*/  @P0 SHF.R.U32.HI R4, RZ, R17, R4 ;  /* 0x00000011ff040219 */ /* 0x000fc80000011604 */
[----:B------:R-:W-:-:S05]  /*17f0*/  @P0 IADD3 R14, -R4, RZ, RZ ;  /* 0x000000ff040e0210 */ /* 0x000fca0007ffe1ff */
[----:B-1----:R-:W-:-:S04]  /*1800*/  @P0 IMAD R14, R14, R19, R15 ;  /* 0x000000130e0e0224 */ /* 0x002fc800078e020f */
[C---:B--2---:R-:W-:Y:S02]  /*1810*/  @P0 IMAD R5, R14.reuse, R10, R5 ;  /* 0x0000000a0e050224 */ /* 0x044fe400078e0205 */
[C---:B------:R-:W-:Y:S02]  /*1820*/  @P0 IMAD R2, R14.reuse, R11, R2 ;  /* 0x0000000b0e020224 */ /* 0x040fe400078e0202 */
[C---:B---3--:R-:W-:Y:S02]  /*1830*/  @P0 IMAD R7, R14.reuse, R12, R7 ;  /* 0x0000000c0e070224 */ /* 0x048fe400078e0207 */
[----:B------:R-:W-:-:S07]  /*1840*/  @P0 IMAD R0, R14, R13, R0 ;  /* 0x0000000d0e000224 */ /* 0x000fce00078e0200 */
.L_x_1136:
[----:B------:R-:W-:Y:S01]  /*1850*/  ULDC.64 UR8, c[0x0][0x4e0] ;  /* 0x0001380000087ab9 */ /* 0x000fe20000000a00 */
[----:B------:R-:W-:Y:S01]  /*1860*/  ULDC.64 UR10, c[0x0][0x4e8] ;  /* 0x00013a00000a7ab9 */ /* 0x000fe20000000a00 */
[----:B------:R-:W-:Y:S02]  /*1870*/  IADD3 R6, P0, R2, UR8, RZ ;  /* 0x0000000802067c10 */ /* 0x000fe4000ff1e0ff */
[----:B------:R-:W-:Y:S02]  /*1880*/  IADD3 R8, P1, R7, UR10, RZ ;  /* 0x0000000a07087c10 */ /* 0x000fe4000ff3e0ff */
[----:B------:R-:W-:Y:S01]  /*1890*/  IADD3.X R7, RZ, UR9, RZ, P0, !PT ;  /* 0x00000009ff077c10 */ /* 0x000fe200087fe4ff */
[----:B------:R-:W-:Y:S01]  /*18a0*/  ULDC.64 UR8, c[0x0][0x4f0] ;  /* 0x00013c0000087ab9 */ /* 0x000fe20000000a00 */
[----:B------:R-:W-:-:S03]  /*18b0*/  IADD3.X R9, RZ, UR11, RZ, P1, !PT ;  /* 0x0000000bff097c10 */ /* 0x000fc60008ffe4ff */
[----:B------:R-:W2:Y:S04]  /*18c0*/  LDG.E.U16 R6, desc[UR4][R6.64] ;  /* 0x0000000406067981 */ /* 0x000ea8000c1e1500 */
[----:B------:R-:W3:Y:S01]  /*18d0*/  LDG.E.U16 R8, desc[UR4][R8.64] ;  /* 0x0000000408087981 */ /* 0x000ee2000c1e1500 */
[----:B------:R-:W-:Y:S01]  /*18e0*/  IADD3 R10, P0, R0, UR8, RZ ;  /* 0x00000008000a7c10 */ /* 0x000fe2000ff1e0ff */
[----:B------:R-:W0:Y:S03]  /*18f0*/  LDC.U16 R2, c[0x0][0x4fa] ;  /* 0x00013e80ff027b82 */ /* 0x000e260000000400 */
[----:B------:R-:W-:Y:S01]  /*1900*/  IADD3.X R11, RZ, UR9, RZ, P0, !PT ;  /* 0x00000009ff0b7c10 */ /* 0x000fe200087fe4ff */
[----:B------:R-:W-:-:S04]  /*1910*/  ULDC.64 UR8, c[0x0][0x4d8] ;  /* 0x0001360000087ab9 */ /* 0x000fc80000000a00 */
[----:B------:R-:W4:Y:S01]  /*1920*/  LDG.E.U16 R10, desc[UR4][R10.64] ;  /* 0x000000040a0a7981 */ /* 0x000f22000c1e1500 */
[----:B------:R-:W1:Y:S01]  /*1930*/  LDC.U16 R0, c[0x0][0x4f8] ;  /* 0x00013e00ff007b82 */ /* 0x000e620000000400 */
[----:B------:R-:W-:Y:S02]  /*1940*/  IADD3 R4, P0, R5, UR8, RZ ;  /* 0x0000000805047c10 */ /* 0x000fe4000ff1e0ff */
[----:B------:R-:W-:Y:S02]  /*1950*/  IADD3 R3, R3, 0x80, RZ ;  /* 0x0000008003037810 */ /* 0x000fe40007ffe0ff */
[----:B------:R-:W-:Y:S01]  /*1960*/  IADD3.X R5, RZ, UR9, RZ, P0, !PT ;  /* 0x00000009ff057c10 */ /* 0x000fe200087fe4ff */
[----:B0-----:R-:W-:Y:S02]  /*1970*/  HADD2.F32 R2, -RZ, R2.H0_H0 ;  /* 0x20000002ff027230 */ /* 0x001fe40000004100 */
[----:B-1----:R-:W-:Y:S02]  /*1980*/  HADD2.F32 R0, -RZ, R0.H0_H0 ;  /* 0x20000000ff007230 */ /* 0x002fe40000004100 */
[----:B--2---:R-:W-:-:S02]  /*1990*/  HADD2.F32 R13, -RZ, R6.H0_H0 ;  /* 0x20000006ff0d7230 */ /* 0x004fc40000004100 */
[----:B---3--:R-:W-:-:S03]  /*19a0*/  HADD2.F32 R7, -RZ, R8.H0_H0 ;  /* 0x20000008ff077230 */ /* 0x008fc60000004100 */
[----:B------:R-:W-:Y:S02]  /*19b0*/  FMUL.FTZ R0, R0, R13 ;  /* 0x0000000d00007220 */ /* 0x000fe40000410000 */
[----:B------:R-:W-:-:S05]  /*19c0*/  FMUL.FTZ R7, R2, R7 ;  /* 0x0000000702077220 */ /* 0x000fca0000410000 */
[----:B------:R-:W-:Y:S01]  /*19d0*/  F2FP.F16.F32.PACK_AB R0, R7, R0 ;  /* 0x000000000700723e */ /* 0x000fe200000000ff */
[----:B----4-:R-:W-:-:S04]  /*19e0*/  HADD2.F32 R7, -RZ, R10.H0_H0 ;  /* 0x2000000aff077230 */ /* 0x010fc80000004100 */
[--C-:B------:R-:W-:Y:S02]  /*19f0*/  HADD2.F32 R2, -RZ, R0.reuse.H1_H1 ;  /* 0x30000000ff027230 */ /* 0x100fe40000004100 */
[----:B------:R-:W-:-:S03]  /*1a00*/  HADD2.F32 R0, -RZ, R0.H0_H0 ;  /* 0x20000000ff007230 */ /* 0x000fc60000004100 */
[----:B------:R-:W-:-:S05]  /*1a10*/  FMUL.FTZ R2, R2, R7 ;  /* 0x0000000702027220 */ /* 0x000fca0000410000 */
[----:B------:R-:W-:-:S05]  /*1a20*/  F2FP.F16.F32.PACK_AB R2, RZ, R2 ;  /* 0x00000002ff02723e */ /* 0x000fca00000000ff */
[----:B------:R-:W-:-:S05]  /*1a30*/  HADD2.F32 R7, -RZ, R2.H0_H0 ;  /* 0x20000002ff077230 */ /* 0x000fca0000004100 */
[----:B------:R-:W-:-:S05]  /*1a40*/  FADD.FTZ R0, R0, R7 ;  /* 0x0000000700007221 */ /* 0x000fca0000010000 */
[----:B------:R-:W-:-:S05]  /*1a50*/  F2FP.F16.F32.PACK_AB R0, RZ, R0 ;  /* 0x00000000ff00723e */ /* 0x000fca00000000ff */
[----:B------:R0:W-:Y:S02]  /*1a60*/  STG.E.U16 desc[UR4][R4.64], R0 ;  /* 0x0000000004007986 */ /* 0x0001e4000c101504 */
.L_x_1135:
[----:B------:R-:W-:Y:S05]  /*1a70*/  BSYNC B0 ;  /* 0x0000000000007941 */ /* 0x000fea0003800000 */
.L_x_1134:
[----:B------:R-:W-:Y:S01]  /*1a80*/  ISETP.GE.AND P0, PT, R3, UR6, PT ;  /* 0x0000000603007c0c */ /* 0x000fe2000bf06270 */
[----:B------:R-:W-:-:S12]  /*1a90*/  BSSY B0, `(.L_x_1137) ;  /* 0x000033e000007945 */ /* 0x000fd80003800000 */
[----:B------:R-:W-:Y:S05]  /*1aa0*/  @P0 BRA `(.L_x_1138) ;  /* 0x0000003000f00947 */ /* 0x000fea0003800000 */
[----:B0-----:R-:W0:Y:S01]  /*1ab0*/  LDC R4, c[0x0][0x218] ;  /* 0x00008600ff047b82 */ /* 0x001e220000000800 */
        /* <DEDUP_REMOVED lines=352> */
[----:B------:R-:W-:Y:S01]  /*30c0*/  HFMA2.MMA R8, -RZ, RZ, 0, 0 ;  /* 0x00000000ff087435 */ /* 0x000fe200000001ff */
[----:B------:R-:W-:Y:S01]  /*30d0*/  ULDC.64 UR8, c[0x0][0x330] ;  /* 0x0000cc0000087ab9 */ /* 0x000fe20000000a00 */
[----:B------:R-:W-:Y:S01]  /*30e0*/  ULDC UR7, c[0x0][0x338] ;  /* 0x0000ce0000077ab9 */ /* 0x000fe20000000800 */
[----:B------:R-:W-:-:S07]  /*30f0*/  ULDC.64 UR10, c[0x0][0x4c0] ;  /* 0x00013000000a7ab9 */ /* 0x000fce0000000a00 */
[----:B------:R-:W-:Y:S02]  /*3100*/  IMAD.HI.U32 R14, R9, UR9, R8 ;  /* 0x00000009090e7c27 */ /* 0x000fe4000f8e0008 */
[----:B------:R-:W0:Y:S03]  /*3110*/  @P0 LDC.64 R16, c[0x0][0x340] ;  /* 0x0000d000ff100b82 */ /* 0x000e260000000a00 */
[----:B------:R-:W-:Y:S02]  /*3120*/  SHF.R.U32.HI R15, RZ, UR7, R14 ;  /* 0x00000007ff0f7c19 */ /* 0x000fe4000801160e */
[----:B------:R-:W-:Y:S02]  /*3130*/  @P0 MOV R14, RZ ;  /* 0x000000ff000e0202 */ /* 0x000fe40000000f00 */
[----:B------:R-:W-:Y:S01]  /*3140*/  IADD3 R8, -R15, RZ, RZ ;  /* 0x000000ff0f087210 */ /* 0x000fe20007ffe1ff */
[----:B------:R-:W1:Y:S04]  /*3150*/  @P0 LDC R19, c[0x0][0x33c] ;  /* 0x0000cf00ff130b82 */ /* 0x000e680000000800 */
[----:B------:R-:W-:Y:S01]  /*3160*/  IMAD R8, R8, UR8, R9 ;  /* 0x0000000808087c24 */ /* 0x000fe2000f8e0209 */
[----:B------:R-:W-:-:S03]  /*3170*/  ULDC.64 UR8, c[0x0][0x4b8] ;  /* 0x00012e0000087ab9 */ /* 0x000fc60000000a00 */
[----:B------:R-:W2:Y:S01]  /*3180*/  @P0 LDC.64 R12, c[0x0][0x4c8] ;  /* 0x00013200ff0c0b82 */ /* 0x000ea20000000a00 */
[C---:B------:R-:W-:Y:S02]  /*3190*/  IMAD R5, R8.reuse, UR8, R5 ;  /* 0x0000000808057c24 */ /* 0x040fe4000f8e0205 */
[C---:B------:R-:W-:Y:S02]  /*31a0*/  IMAD R2, R8.reuse, UR9, R2 ;  /* 0x0000000908027c24 */ /* 0x040fe4000f8e0202 */
[C---:B------:R-:W-:Y:S02]  /*31b0*/  IMAD R7, R8.reuse, UR10, R7 ;  /* 0x0000000a08077c24 */ /* 0x040fe4000f8e0207 */
[----:B------:R-:W-:Y:S01]  /*31c0*/  IMAD R0, R8, UR11, R0 ;  /* 0x0000000b08007c24 */ /* 0x000fe2000f8e0200 */
        /* <DEDUP_REMOVED lines=9> */
.L_x_1139:
        /* <DEDUP_REMOVED lines=17> */
[----:B------:R-:W-:Y:S02]  /*3370*/  IADD3.X R5, RZ, UR9, RZ, P0, !PT ;  /* 0x00000009ff057c10 */ /* 0x000fe400087fe4ff */
[----:B------:R-:W-:Y:S01]  /*3380*/  ISETP.GE.AND P0, PT, R3, UR6, PT ;  /* 0x0000000603007c0c */ /* 0x000fe2000bf06270 */
[----:B0-----:R-:W-:Y:S02]  /*3390*/  HADD2.F32 R15, -RZ, R2.H0_H0 ;  /* 0x20000002ff0f7230 */ /* 0x001fe40000004100 */
[----:B-1----:R-:W-:-:S02]  /*33a0*/  HADD2.F32 R13, -RZ, R0.H0_H0 ;  /* 0x20000000ff0d7230 */ /* 0x002fc40000004100 */
[----:B--2---:R-:W-:Y:S02]  /*33b0*/  HADD2.F32 R0, -RZ, R6.H0_H0 ;  /* 0x20000006ff007230 */ /* 0x004fe40000004100 */
        /* <DEDUP_REMOVED lines=12> */
[----:B------:R1:W-:Y:S01]  /*3480*/  STG.E.U16 desc[UR4][R4.64], R0 ;  /* 0x0000000004007986 */ /* 0x0003e2000c101504 */
[----:B------:R-:W-:Y:S05]  /*3490*/  @P0 BRA `(.L_x_1138) ;  /* 0x0000001800740947 */ /* 0x000fea0003800000 */
[----:B-1----:R-:W0:Y:S01]  /*34a0*/  LDC R4, c[0x0][0x218] ;  /* 0x00008600ff047b82 */ /* 0x002e220000000800 */
        /* <DEDUP_REMOVED lines=378> */
.L_x_1140:
        /* <DEDUP_REMOVED lines=34> */
.L_x_1138:
[----:B------:R-:W-:Y:S05]  /*4e70*/  BSYNC B0 ;  /* 0x0000000000007941 */ /* 0x000fea0003800000 */
.L_x_1137:
[----:B------:R-:W-:-:S13]  /*4e80*/  ISETP.GE.AND P0, PT, R3, UR6, PT ;  /* 0x0000000603007c0c */ /* 0x000fda000bf06270 */
[----:B------:R-:W-:Y:S05]  /*4e90*/  @P0 EXIT ;  /* 0x000000000000094d */ /* 0x000fea0003800000 */
[----:B012---:R-:W0:Y:S01]  /*4ea0*/  LDC R4, c[0x0][0x218] ;  /* 0x00008600ff047b82 */ /* 0x007e220000000800 */
        /* <DEDUP_REMOVED lines=9> */
[----:B------:R-:W-:Y:S02]  /*4f40*/  ULDC.64 UR8, c[0x0][0x350] ;  /* 0x0000d40000087ab9 */ /* 0x000fe40000000a00 */
[----:B------:R-:W-:Y:S01]  /*4f50*/  IMAD.HI.U32 R8, R3, UR6, R2 ;  /* 0x0000000603087c27 */ /* 0x000fe2000f8e0002 */
[----:B------:R-:W-:-:S04]  /*4f60*/  ULDC UR6, c[0x0][0x21c] ;  /* 0x0000870000067ab9 */ /* 0x000fc80000000800 */
[----:B------:R-:W-:-:S04]  /*4f70*/  SHF.R.U32.HI R9, RZ, UR7, R8 ;  /* 0x00000007ff097c19 */ /* 0x000fc80008011608 */
[----:B------:R-:W-:-:S05]  /*4f80*/  IADD3 R0, -R9, RZ, RZ ;  /* 0x000000ff09007210 */ /* 0x000fca0007ffe1ff */
[----:B------:R-:W-:Y:S01]  /*4f90*/  IMAD R0, R0, UR6, R3 ;  /* 0x0000000600007c24 */ /* 0x000fe2000f8e0203 */
[----:B------:R-:W-:-:S03]  /*4fa0*/  ULDC.64 UR6, c[0x0][0x348] ;  /* 0x0000d20000067ab9 */ /* 0x000fc60000000a00 */
        /* <DEDUP_REMOVED lines=10> */
[----:B------:R-:W-:Y:S01]  /*5050*/  SHF.R.U32.HI R11, RZ, UR6, R10 ;  /* 0x00000006ff0b7c19 */ /* 0x000fe2000801160a */
[----:B------:R-:W-:-:S03]  /*5060*/  ULDC.64 UR6, c[0x0][0x358] ;  /* 0x0000d60000067ab9 */ /* 0x000fc60000000a00 */
        /* <DEDUP_REMOVED lines=11> */
[----:B------:R-:W-:-:S07]  /*5120*/  ULDC.64 UR8, c[0x0][0x370] ;  /* 0x0000dc0000087ab9 */ /* 0x000fce0000000a00 */
[----:B------:R-:W-:Y:S01]  /*5130*/  IMAD.HI.U32 R8, R11, UR6, R10 ;  /* 0x000000060b087c27 */ /* 0x000fe2000f8e000a */
[----:B------:R-:W-:-:S04]  /*5140*/  ULDC UR6, c[0x0][0x234] ;  /* 0x00008d0000067ab9 */ /* 0x000fc80000000800 */
        /* <DEDUP_REMOVED lines=312> */
[----:B------:R-:W-:-:S08]  /*64d0*/  ULDC UR6, c[0x0][0x338] ;  /* 0x0000ce0000067ab9 */ /* 0x000fd00000000800 */
[----:B------:R-:W-:Y:S02]  /*64e0*/  IMAD.HI.U32 R14, R9, UR9, R8 ;  /* 0x00000009090e7c27 */ /* 0x000fe4000f8e0008 */
[----:B------:R-:W0:Y:S03]  /*64f0*/  @P0 LDC.64 R16, c[0x0][0x340] ;  /* 0x0000d000ff100b82 */ /* 0x000e260000000a00 */
[----:B------:R-:W-:Y:S01]  /*6500*/  SHF.R.U32.HI R15, RZ, UR6, R14 ;  /* 0x00000006ff0f7c19 */ /* 0x000fe2000801160e */
[----:B------:R-:W-:Y:S01]  /*6510*/  ULDC.64 UR6, c[0x0][0x4b8] ;  /* 0x00012e0000067ab9 */ /* 0x000fe20000000a00 */
        /* <DEDUP_REMOVED lines=19> */
.L_x_1141:
        /* <DEDUP_REMOVED lines=9> */
[----:B------:R-:W-:Y:S02]  /*66e0*/  IADD3 R8, P0, R0, UR6, RZ ;  /* 0x0000000600087c10 */ /* 0x000fe4000ff1e0ff */
[----:B------:R-:W0:Y:S02]  /*66f0*/  LDC.U16 R0, c[0x0][0x4f8] ;  /* 0x00013e00ff007b82 */ /* 0x000e240000000400 */
[----:B------:R-:W-:Y:S01]  /*6700*/  IADD3.X R9, RZ, UR7, RZ, P0, !PT ;  /* 0x00000007ff097c10 */ /* 0x000fe200087fe4ff */
[----:B------:R-:W-:-:S04]  /*6710*/  ULDC.64 UR6, c[0x0][0x4d8] ;  /* 0x0001360000067ab9 */ /* 0x000fc80000000a00 */
[----:B------:R-:W4:Y:S01]  /*6720*/  LDG.E.U16 R8, desc[UR4][R8.64] ;  /* 0x0000000408087981 */ /* 0x000f22000c1e1500 */
[----:B------:R-:W1:Y:S01]  /*6730*/  LDC.U16 R4, c[0x0][0x4fa] ;  /* 0x00013e80ff047b82 */ /* 0x000e620000000400 */
[----:B0-----:R-:W-:Y:S02]  /*6740*/  HADD2.F32 R11, -RZ, R0.H0_H0 ;  /* 0x20000000ff0b7230 */ /* 0x001fe40000004100 */
[----:B-1----:R-:W-:Y:S02]  /*6750*/  HADD2.F32 R13, -RZ, R4.H0_H0 ;  /* 0x20000004ff0d7230 */ /* 0x002fe40000004100 */
        /* <DEDUP_REMOVED lines=10> */
[----:B------:R-:W-:Y:S01]  /*6800*/  HADD2.F32 R3, -RZ, R2.H0_H0 ;  /* 0x20000002ff037230 */ /* 0x000fe20000004100 */
[----:B------:R-:W-:-:S04]  /*6810*/  IADD3 R2, P0, R5, UR6, RZ ;  /* 0x0000000605027c10 */ /* 0x000fc8000ff1e0ff */
[----:B------:R-:W-:Y:S01]  /*6820*/  FADD.FTZ R0, R0, R3 ;  /* 0x0000000300007221 */ /* 0x000fe20000010000 */
[----:B------:R-:W-:-:S04]  /*6830*/  IADD3.X R3, RZ, UR7, RZ, P0, !PT ;  /* 0x00000007ff037c10 */ /* 0x000fc800087fe4ff */
[----:B------:R-:W-:-:S05]  /*6840*/  F2FP.F16.F32.PACK_AB R0, RZ, R0 ;  /* 0x00000000ff00723e */ /* 0x000fca00000000ff */
[----:B------:R-:W-:Y:S01]  /*6850*/  STG.E.U16 desc[UR4][R2.64], R0 ;  /* 0x0000000002007986 */ /* 0x000fe2000c101504 */
[----:B------:R-:W-:Y:S05]  /*6860*/  EXIT ;  /* 0x000000000000794d */ /* 0x000fea0003800000 */
.L_x_1142:
        /* <DEDUP_REMOVED lines=9> */
.L_x_24086:


//--------------------- .text._ZN2at6native27unrolled_elementwise_kernelIZZZNS0_54_GLOBAL__N__d8c5977b_16_LinearAlgebra_cu_140f0503_289316addr_kernel_cudaERNS_14TensorIteratorERKN3c106ScalarES8_ENKUlvE_clEvENKUlvE9_clEvEUlNS5_4HalfESB_SB_E0_St5arrayIPcLm4EELi4E23TrivialOffsetCalculatorILi3EjESG_ILi1EjENS0_6memory15LoadWithoutCastENSJ_16StoreWithoutCastEEEviT_T0_T2_T3_T4_T5_ --------------------------
	.section	.text._ZN2at6native27unrolled_elementwise_kernelIZZZNS0_54_GLOBAL__N__d8c5977b_16_LinearAlgebra_cu_140f0503_289316addr_kernel_cudaERNS_14TensorIteratorERKN3c106ScalarES8_ENKUlvE_clEvENKUlvE9_clEvEUlNS5_4HalfESB_SB_E0_St5arrayIPcLm4EELi4E23TrivialOffsetCalculatorILi3EjESG_ILi1EjENS0_6memory15LoadWithoutCastENSJ_16StoreWithoutCastEEEviT_T0_T2_T3_T4_T5_,"ax",@progbits
	.align	128
        .global         _ZN2at6native27unrolled_elementwise_kernelIZZZNS0_54_GLOBAL__N__d8c5977b_16_LinearAlgebra_cu_140f0503_289316addr_kernel_cudaERNS_14TensorIteratorERKN3c106ScalarES8_ENKUlvE_clEvENKUlvE9_clEvEUlNS5_4HalfESB_SB_E0_St5arrayIPcLm4EELi4E23TrivialOffsetCalculatorILi3EjESG_ILi1EjENS0_6memory15LoadWithoutCastENSJ_16StoreWithoutCastEEEviT_T0_T2_T3_T4_T5_
        .type           _ZN2at6native27unrolled_elementwise_kernelIZZZNS0_54_GLOBAL__N__d8c5977b_16_LinearAlgebra_cu_140f0503_289316addr_kernel_cudaERNS_14TensorIteratorERKN3c106ScalarES8_ENKUlvE_clEvENKUlvE9_clEvEUlNS5_4HalfESB_SB_E0_St5arrayIPcLm4EELi4E23TrivialOffsetCalculatorILi3EjESG_ILi1EjENS0_6memory15LoadWithoutCastENSJ_16StoreWithoutCastEEEviT_T0_T2_T3_T4_T5_,@function
        .size           _ZN2at6native27unrolled_elementwise_kernelIZZZNS0_54_GLOBAL__N__d8c5977b_16_LinearAlgebra_cu_140f0503_289316addr_kernel_cudaERNS_14TensorIteratorERKN3c106ScalarES8_ENKUlvE_clEvENKUlvE9_clEvEUlNS5_4HalfESB_SB_E0_St5arrayIPcLm4EELi4E23TrivialOffsetCalculatorILi3EjESG_ILi1EjENS0_6memory15LoadWithoutCastENSJ_16StoreWithoutCastEEEviT_T0_T2_T3_T4_T5_,(.L_x_24087 - _ZN2at6native27unrolled_elementwise_kernelIZZZNS0_54_GLOBAL__N__d8c5977b_16_LinearAlgebra_cu_140f0503_289316addr_kernel_cudaERNS_14TensorIteratorERKN3c106ScalarES8_ENKUlvE_clEvENKUlvE9_clEvEUlNS5_4HalfESB_SB_E0_St5arrayIPcLm4EELi4E23TrivialOffsetCalculatorILi3EjESG_ILi1EjENS0_6memory15LoadWithoutCastENSJ_16StoreWithoutCastEEEviT_T0_T2_T3_T4_T5_)
        .other          _ZN2at6native27unrolled_elementwise_kernelIZZZNS0_54_GLOBAL__N__d8c5977b_16_LinearAlgebra_cu_140f0503_289316addr_kernel_cudaERNS_14TensorIteratorERKN3c106ScalarES8_ENKUlvE_clEvENKUlvE9_clEvEUlNS5_4HalfESB_SB_E0_St5arrayIPcLm4EELi4E23TrivialOffsetCalculatorILi3EjESG_ILi1EjENS0_6memory15LoadWithoutCastENSJ_16StoreWithoutCastEEEviT_T0_T2_T3_T4_T5_,@"STO_CUDA_ENTRY STV_DEFAULT"
_ZN2at6native27unrolled_elementwise_kernelIZZZNS0_54_GLOBAL__N__d8c5977b_16_LinearAlgebra_cu_140f0503_289316addr_kernel_cudaERNS_14TensorIteratorERKN3c106ScalarES8_ENKUlvE_clEvENKUlvE9_clEvEUlNS5_4HalfESB_SB_E0_St5arrayIPcLm4EELi4E23TrivialOffsetCalculatorILi3EjESG_ILi1EjENS0_6memory15LoadWithoutCastENSJ_16StoreWithoutCastEEEviT_T0_T2_T3_T4_T5_:
.text._ZN2at6native27unrolled_elementwise_kernelIZZZNS0_54_GLOBAL__N__d8c5977b_16_LinearAlgebra_cu_140f0503_289316addr_kernel_cudaERNS_14TensorIteratorERKN3c106ScalarES8_ENKUlvE_clEvENKUlvE9_clEvEUlNS5_4HalfESB_SB_E0_St5arrayIPcLm4EELi4E23TrivialOffsetCalculatorILi3EjESG_ILi1EjENS0_6memory15LoadWithoutCastENSJ_16StoreWithoutCastEEEviT_T0_T2_T3_T4_T5_:
[----:B------:R-:W-:Y:S01]  /*0000*/  LDC R1, c[0x0][0x28] ;  /* 0x00000a00ff017b82 */ /* 0x000fe20000000800 */
[----:B------:R-:W0:Y:S07]  /*0010*/  S2R R0, SR_CTAID.X ;  /* 0x0000000000007919 */ /* 0x000e2e0000002500 */
[----:B------:R-:W0:Y:S01]  /*0020*/  LDC R3, c[0x0][0x210] ;  /* 0x00008400ff037b82 */ /* 0x000e220000000800 */
[----:B------:R-:W-:Y:S01]  /*0030*/  ULDC.64 UR4, c[0x0][0x208] ;  /* 0x0000820000047ab9 */ /* 0x000fe20000000a00 */
[----:B------:R-:W-:Y:S01]  /*0040*/  PRMT R4, RZ, 0x7610, R4 ;  /* 0x00007610ff047816 */ /* 0x000fe20000000004 */
[----:B------:R-:W1:Y:S01]  /*0050*/  S2R R27, SR_TID.X ;  /* 0x00000000001b7919 */ /* 0x000e620000002100 */
[--C-:B0-----:R-:W-:Y:S01]  /*0060*/  IMAD R2, R0, -0x200, R3.reuse ;  /* 0xfffffe0000027824 */ /* 0x101fe200078e0203 */
[----:B------:R-:W-:-:S02]  /*0070*/  PRMT R3, RZ, 0x7610, R3 ;  /* 0x00007610ff037816 */ /* 0x000fc40000000003 */
[----:B-1----:R-:W-:Y:S02]  /*0080*/  MOV R11, R27 ;  /* 0x0000001b000b7202 */ /* 0x002fe40000000f00 */
[----:B------:R-:W-:-:S13]  /*0090*/  ISETP.GE.AND P0, PT, R27, R2, PT ;  /* 0x000000021b00720c */ /* 0x000fda0003f06270 */
[----:B------:R-:W-:Y:S02]  /*00a0*/  @!P0 LEA R29, R0, R11, 0x9 ;  /* 0x0000000b001d8211 */ /* 0x000fe400078e48ff */
[----:B------:R-:W-:-:S04]  /*00b0*/  @!P0 IADD3 R11, R11, 0x80, RZ ;  /* 0x000000800b0b8810 */ /* 0x000fc80007ffe0ff */
[----:B------:R-:W-:-:S13]  /*00c0*/  ISETP.GE.AND P1, PT, R11, R2, PT ;  /* 0x000000020b00720c */ /* 0x000fda0003f26270 */
[----:B------:R-:W0:Y:S01]  /*00d0*/  @!P1 LDC.64 R12, c[0x0][0x230] ;  /* 0x00008c00ff0c9b82 */ /* 0x000e220000000a00 */
[----:B------:R-:W-:Y:S02]  /*00e0*/  @!P1 LEA R5, R0, R11, 0x9 ;  /* 0x0000000b00059211 */ /* 0x000fe400078e48ff */
[----:B------:R-:W-:-:S04]  /*00f0*/  @!P1 IADD3 R11, R11, 0x80, RZ ;  /* 0x000000800b0b9810 */ /* 0x000fc80007ffe0ff */
[----:B------:R-:W-:Y:S01]  /*0100*/  ISETP.GE.AND P3, PT, R11, R2, PT ;  /* 0x000000020b00720c */ /* 0x000fe20003f66270 */
[----:B------:R-:W1:Y:S08]  /*0110*/  @!P1 LDC.64 R6, c[0x0][0x238] ;  /* 0x00008e00ff069b82 */ /* 0x000e700000000a00 */
[----:B------:R-:W2:Y:S04]  /*0120*/  @!P1 LDC.64 R8, c[0x0][0x240] ;  /* 0x00009000ff089b82 */ /* 0x000ea80000000a00 */
[----:B------:R-:W-:-:S02]  /*0130*/  @!P3 LEA R25, R0, R11, 0x9 ;  /* 0x0000000b0019b211 */ /* 0x000fc400078e48ff */
[----:B------:R-:W-:Y:S01]  /*0140*/  @!P3 IADD3 R11, R11, 0x80, RZ ;  /* 0x000000800b0bb810 */ /* 0x000fe20007ffe0ff */
[----:B0-----:R-:W-:Y:S01]  /*0150*/  @!P1 IMAD.WIDE.U32 R12, R5, 0x2, R12 ;  /* 0x00000002050c9825 */ /* 0x001fe200078e000c */
[----:B------:R-:W0:Y:S02]  /*0160*/  @!P3 LDC.64 R22, c[0x0][0x230] ;  /* 0x00008c00ff16bb82 */ /* 0x000e240000000a00 */
[----:B------:R-:W-:Y:S02]  /*0170*/  ISETP.GE.AND P2, PT, R11, R2, PT ;  /* 0x000000020b00720c */ /* 0x000fe40003f46270 */
[----:B------:R3:W5:Y:S01]  /*0180*/  @!P1 LDG.E.U16 R3, desc[UR4][R12.64] ;  /* 0x000000040c039981 */ /* 0x000762000c1e1500 */
[----:B-1----:R-:W-:-:S03]  /*0190*/  @!P1 IMAD.WIDE.U32 R6, R5, 0x2, R6 ;  /* 0x0000000205069825 */ /* 0x002fc600078e0006 */
[----:B------:R-:W1:Y:S02]  /*01a0*/  @!P3 LDC.64 R20, c[0x0][0x238] ;  /* 0x00008e00ff14bb82 */ /* 0x000e640000000a00 */
[----:B------:R4:W5:Y:S06]  /*01b0*/  @!P1 LDG.E.U16 R4, desc[UR4][R6.64] ;  /* 0x0000000406049981 */ /* 0x00096c000c1e1500 */
[----:B---3--:R-:W3:Y:S01]  /*01c0*/  @!P3 LDC.64 R12, c[0x0][0x240] ;  /* 0x00009000ff0cbb82 */ /* 0x008ee20000000a00 */
[----:B----4-:R-:W-:-:S07]  /*01d0*/  PRMT R6, RZ, 0x7610, R6 ;  /* 0x00007610ff067816 */ /* 0x010fce0000000006 */
[----:B------:R-:W4:Y:S01]  /*01e0*/  @!P2 LDC.64 R14, c[0x0][0x230] ;  /* 0x00008c00ff0eab82 */ /* 0x000f220000000a00 */
[----:B------:R-:W-:Y:S01]  /*01f0*/  PRMT R7, RZ, 0x7610, R7 ;  /* 0x00007610ff077816 */ /* 0x000fe20000000007 */
[----:B0-----:R-:W-:-:S05]  /*0200*/  @!P3 IMAD.WIDE.U32 R22, R25, 0x2, R22 ;  /* 0x000000021916b825 */ /* 0x001fca00078e0016 */
[----:B------:R0:W5:Y:S01]  /*0210*/  @!P3 LDG.E.U16 R6, desc[UR4][R22.64] ;  /* 0x000000041606b981 */ /* 0x000162000c1e1500 */
[----:B-1----:R-:W-:-:S04]  /*0220*/  @!P3 IMAD.WIDE.U32 R20, R25, 0x2, R20 ;  /* 0x000000021914b825 */ /* 0x002fc800078e0014 */
[----:B--2---:R-:W-:Y:S01]  /*0230*/  @!P1 IMAD.WIDE.U32 R8, R5, 0x2, R8 ;  /* 0x0000000205089825 */ /* 0x004fe200078e0008 */
[----:B------:R1:W5:Y:S01]  /*0240*/  @!P3 LDG.E.U16 R7, desc[UR4][R20.64] ;  /* 0x000000041407b981 */ /* 0x000362000c1e1500 */
[----:B------:R-:W-:Y:S01]  /*0250*/  @!P2 LEA R11, R0, R11, 0x9 ;  /* 0x0000000b000ba211 */ /* 0x000fe200078e48ff */
[----:B------:R-:W2:Y:S01]  /*0260*/  @!P2 LDC.64 R16, c[0x0][0x238] ;  /* 0x00008e00ff10ab82 */ /* 0x000ea20000000a00 */
[----:B---3--:R-:W-:-:S07]  /*0270*/  @!P3 IMAD.WIDE.U32 R12, R25, 0x2, R12 ;  /* 0x00000002190cb825 */ /* 0x008fce00078e000c */
[----:B------:R-:W3:Y:S08]  /*0280*/  @!P0 LDC.64 R24, c[0x0][0x230] ;  /* 0x00008c00ff188b82 */ /* 0x000ef00000000a00 */
[----:B0-----:R-:W0:Y:S08]  /*0290*/  @!P0 LDC.64 R22, c[0x0][0x238] ;  /* 0x00008e00ff168b82 */ /* 0x001e300000000a00 */
[----:B-1----:R-:W1:Y:S01]  /*02a0*/  @!P0 LDC.64 R20, c[0x0][0x240] ;  /* 0x00009000ff148b82 */ /* 0x002e620000000a00 */
[----:B------:R-:W-:Y:S01]  /*02b0*/  PRMT R5, RZ, 0x7610, R5 ;  /* 0x00007610ff057816 */ /* 0x000fe20000000005 */
[----:B----4-:R-:W-:-:S05]  /*02c0*/  @!P2 IMAD.WIDE.U32 R14, R11, 0x2, R14 ;  /* 0x000000020b0ea825 */ /* 0x010fca00078e000e */
[----:B------:R4:W5:Y:S01]  /*02d0*/  @!P1 LDG.E.U16 R5, desc[UR4][R8.64] ;  /* 0x0000000408059981 */ /* 0x000962000c1e1500 */
[----:B------:R-:W-:Y:S01]  /*02e0*/  PRMT R28, RZ, 0x7610, R28 ;  /* 0x00007610ff1c7816 */ /* 0x000fe2000000001c */
[C---:B---3--:R-:W-:Y:S01]  /*02f0*/  @!P0 IMAD.WIDE.U32 R24, R29.reuse, 0x2, R24 ;  /* 0x000000021d188825 */ /* 0x048fe200078e0018 */
[----:B------:R-:W-:Y:S01]  /*0300*/  PRMT R26, RZ, 0x7610, R26 ;  /* 0x00007610ff1a7816 */ /* 0x000fe2000000001a */
[----:B------:R-:W3:Y:S03]  /*0310*/  @!P2 LDC.64 R18, c[0x0][0x240] ;  /* 0x00009000ff12ab82 */ /* 0x000ee60000000a00 */
[----:B------:R-:W5:Y:S01]  /*0320*/  @!P0 LDG.E.U16 R28, desc[UR4][R24.64] ;  /* 0x00000004181c8981 */ /* 0x000f62000c1e1500 */
[----:B----4-:R-:W-:Y:S01]  /*0330*/  PRMT R9, RZ, 0x7610, R9 ;  /* 0x00007610ff097816 */ /* 0x010fe20000000009 */
[----:B0-----:R-:W-:-:S05]  /*0340*/  @!P0 IMAD.WIDE.U32 R22, R29, 0x2, R22 ;  /* 0x000000021d168825 */ /* 0x001fca00078e0016 */
[----:B------:R0:W5:Y:S01]  /*0350*/  @!P2 LDG.E.U16 R9, desc[UR4][R14.64] ;  /* 0x000000040e09a981 */ /* 0x000162000c1e1500 */
[----:B-1----:R-:W-:-:S03]  /*0360*/  @!P0 IMAD.WIDE.U32 R20, R29, 0x2, R20 ;  /* 0x000000021d148825 */ /* 0x002fc600078e0014 */
[----:B------:R-:W5:Y:S01]  /*0370*/  @!P0 LDG.E.U16 R26, desc[UR4][R22.64] ;  /* 0x00000004161a8981 */ /* 0x000f62000c1e1500 */
[----:B0-----:R-:W-:-:S06]  /*0380*/  PRMT R14, RZ, 0x7610, R14 ;  /* 0x00007610ff0e7816 */ /* 0x001fcc000000000e */
[----:B------:R-:W5:Y:S01]  /*0390*/  @!P0 LDG.E.U16 R14, desc[UR4][R20.64] ;  /* 0x00000004140e8981 */ /* 0x000f62000c1e1500 */
[----:B------:R-:W-:-:S06]  /*03a0*/  PRMT R8, RZ, 0x7610, R8 ;  /* 0x00007610ff087816 */ /* 0x000fcc0000000008 */
[----:B------:R0:W5:Y:S01]  /*03b0*/  @!P3 LDG.E.U16 R8, desc[UR4][R12.64] ;  /* 0x000000040c08b981 */ /* 0x000162000c1e1500 */
[----:B------:R-:W-:Y:S01]  /*03c0*/  PRMT R10, RZ, 0x7610, R10 ;  /* 0x00007610ff0a7816 */ /* 0x000fe2000000000a */
[----:B--2---:R-:W-:Y:S01]  /*03d0*/  @!P2 IMAD.WIDE.U32 R16, R11, 0x2, R16 ;  /* 0x000000020b10a825 */ /* 0x004fe200078e0010 */
[----:B------:R-:W-:-:S03]  /*03e0*/  MOV R15, R27 ;  /* 0x0000001b000f7202 */ /* 0x000fc60000000f00 */
[----:B---3--:R-:W-:Y:S01]  /*03f0*/  @!P2 IMAD.WIDE.U32 R18, R11, 0x2, R18 ;  /* 0x000000020b12a825 */ /* 0x008fe200078e0012 */
[----:B0-----:R-:W0:Y:S01]  /*0400*/  @!P0 LDC.64 R12, c[0x0][0x228] ;  /* 0x00008a00ff0c8b82 */ /* 0x001e220000000a00 */
[----:B------:R-:W-:Y:S01]  /*0410*/  PRMT R11, RZ, 0x7610, R11 ;  /* 0x00007610ff0b7816 */ /* 0x000fe2000000000b */
[----:B------:R1:W5:Y:S01]  /*0420*/  @!P2 LDG.E.U16 R10, desc[UR4][R16.64] ;  /* 0x00000004100aa981 */ /* 0x000362000c1e1500 */
[----:B------:R-:W-:-:S04]  /*0430*/  IADD3 R29, R15, 0x80, RZ ;  /* 0x000000800f1d7810 */ /* 0x000fc80007ffe0ff */
[----:B------:R2:W5:Y:S01]  /*0440*/  @!P2 LDG.E.U16 R11, desc[UR4][R18.64] ;  /* 0x00000004120ba981 */ /* 0x000562000c1e1500 */
[----:B-1----:R-:W-:Y:S01]  /*0450*/  IADD3 R17, R15, 0x100, RZ ;  /* 0x000001000f117810 */ /* 0x002fe20007ffe0ff */
[----:B------:R-:W-:Y:S03]  /*0460*/  BSSY B0, `(.L_x_1143) ;  /* 0x000001b000007945 */ /* 0x000fe60003800000 */
[----:B------:R-:W-:Y:S02]  /*0470*/  ISETP.GE.AND P2, PT, R17, R2, PT ;  /* 0x000000021100720c */ /* 0x000fe40003f46270 */
[----:B--2---:R-:W-:Y:S02]  /*0480*/  IADD3 R19, R15, 0x180, RZ ;  /* 0x000001800f137810 */ /* 0x004fe40007ffe0ff */
[----:B------:R-:W-:Y:S02]  /*0490*/  @!P0 LEA R17, R0, R27, 0x9 ;  /* 0x0000001b00118211 */ /* 0x000fe400078e48ff */
[----:B------:R-:W-:-:S02]  /*04a0*/  @!P0 MOV R15, R29 ;  /* 0x0000001d000f8202 */ /* 0x000fc40000000f00 */
[-C--:B------:R-:W-:Y:S01]  /*04b0*/  ISETP.GE.AND P1, PT, R29, R2.reuse, PT ;  /* 0x000000021d00720c */ /* 0x080fe20003f26270 */
[----:B0-----:R-:W-:Y:S01]  /*04c0*/  @!P0 IMAD.WIDE.U32 R12, R17, 0x2, R12 ;  /* 0x00000002110c8825 */ /* 0x001fe200078e000c */
[-C--:B------:R-:W-:Y:S02]  /*04d0*/  ISETP.GE.AND P3, PT, R19, R2.reuse, PT ;  /* 0x000000021300720c */ /* 0x080fe40003f66270 */
[----:B------:R-:W-:Y:S01]  /*04e0*/  ISETP.GE.AND P4, PT, R15, R2, PT ;  /* 0x000000020f00720c */ /* 0x000fe20003f86270 */
[----:B------:R-:W-:-:S12]  /*04f0*/  @P0 BRA `(.L_x_1144) ;  /* 0x0000000000440947 */ /* 0x000fd80003800000 */
[----:B------:R-:W0:Y:S01]  /*0500*/  LDC.U16 R16, c[0x0][0x218] ;  /* 0x00008600ff107b82 */ /* 0x000e220000000400 */
[----:B-----5:R-:W-:Y:S02]  /*0510*/  HADD2.F32 R17, -RZ, R28.H0_H0 ;  /* 0x2000001cff117230 */ /* 0x020fe40000004100 */
        /* <DEDUP_REMOVED lines=15> */
.L_x_1144:
[----:B------:R-:W-:Y:S05]  /*0610*/  BSYNC B0 ;  /* 0x0000000000007941 */ /* 0x000fea0003800000 */
.L_x_1143:
        /* <DEDUP_REMOVED lines=19> */
.L_x_1146:
[----:B------:R-:W-:Y:S05]  /*0750*/  BSYNC B0 ;  /* 0x0000000000007941 */ /* 0x000fea0003800000 */
.L_x_1145:
        /* <DEDUP_REMOVED lines=19> */
.L_x_1148:
[----:B------:R-:W-:Y:S05]  /*0890*/  BSYNC B0 ;  /* 0x0000000000007941 */ /* 0x000fea0003800000 */
.L_x_1147:
        /* <DEDUP_REMOVED lines=19> */
.L_x_1150:
[----:B------:R-:W-:Y:S05]  /*09d0*/  BSYNC B0 ;  /* 0x0000000000007941 */ /* 0x000fea0003800000 */
.L_x_1149:
[----:B-----5:R0:W-:Y:S01]  /*09e0*/  @!P0 STG.E.U16 desc[UR4][R12.64], R14 ;  /* 0x0000000e0c008986 */ /* 0x0201e2000c101504 */
[----:B------:R-:W-:Y:S04]  /*09f0*/  BSSY B0, `(.L_x_1151) ;  /* 0x000000c000007945 */ /* 0x000fe80003800000 */
[----:B------:R-:W-:Y:S05]  /*0a00*/  @P4 BRA `(.L_x_1152) ;  /* 0x0000000000284947 */ /* 0x000fea0003800000 */
[----:B------:R-:W1:Y:S01]  /*0a10*/  LDC.64 R8, c[0x0][0x228] ;  /* 0x00008a00ff087b82 */ /* 0x000e620000000a00 */
[----:B------:R-:W-:Y:S02]  /*0a20*/  LEA R7, R0, R15, 0x9 ;  /* 0x0000000f00077211 */ /* 0x000fe400078e48ff */
[----:B------:R-:W-:-:S04]  /*0a30*/  IADD3 R15, R15, 0x80, RZ ;  /* 0x000000800f0f7810 */ /* 0x000fc80007ffe0ff */
[----:B------:R-:W-:-:S13]  /*0a40*/  ISETP.GE.AND P0, PT, R15, R2, PT ;  /* 0x000000020f00720c */ /* 0x000fda0003f06270 */
[----:B------:R-:W-:Y:S02]  /*0a50*/  @!P0 LEA R11, R0, R15, 0x9 ;  /* 0x0000000f000b8211 */ /* 0x000fe400078e48ff */
[----:B------:R-:W-:Y:S01]  /*0a60*/  @!P0 IADD3 R15, R15, 0x80, RZ ;  /* 0x000000800f0f8810 */ /* 0x000fe20007ffe0ff */
[----:B-1----:R-:W-:-:S04]  /*0a70*/  IMAD.WIDE.U32 R6, R7, 0x2, R8 ;  /* 0x0000000207067825 */ /* 0x002fc800078e0008 */
[----:B------:R-:W-:Y:S01]  /*0a80*/  @!P0 IMAD.WIDE.U32 R8, R11, 0x2, R8 ;  /* 0x000000020b088825 */ /* 0x000fe200078e0008 */
[----:B------:R1:W-:Y:S04]  /*0a90*/  STG.E.U16 desc[UR4][R6.64], R3 ;  /* 0x0000000306007986 */ /* 0x0003e8000c101504 */
[----:B------:R1:W-:Y:S02]  /*0aa0*/  @!P0 STG.E.U16 desc[UR4][R8.64], R4 ;  /* 0x0000000408008986 */ /* 0x0003e4000c101504 */
.L_x_1152:
[----:B------:R-:W-:Y:S05]  /*0ab0*/  BSYNC B0 ;  /* 0x0000000000007941 */ /* 0x000fea0003800000 */
.L_x_1151:
[----:B------:R-:W-:-:S13]  /*0ac0*/  ISETP.GE.AND P0, PT, R15, R2, PT ;  /* 0x000000020f00720c */ /* 0x000fda0003f06270 */
[----:B------:R-:W-:Y:S05]  /*0ad0*/  @P0 EXIT ;  /* 0x000000000000094d */ /* 0x000fea0003800000 */
[----:B-1----:R-:W1:Y:S01]  /*0ae0*/  LDC.64 R2, c[0x0][0x228] ;  /* 0x00008a00ff027b82 */ /* 0x002e620000000a00 */
[----:B------:R-:W-:-:S05]  /*0af0*/  LEA R15, R0, R15, 0x9 ;  /* 0x0000000f000f7211 */ /* 0x000fca00078e48ff */
[----:B-1----:R-:W-:-:S05]  /*0b00*/  IMAD.WIDE.U32 R2, R15, 0x2, R2 ;  /* 0x000000020f027825 */ /* 0x002fca00078e0002 */
[----:B------:R-:W-:Y:S01]  /*0b10*/  STG.E.U16 desc[UR4][R2.64], R5 ;  /* 0x0000000502007986 */ /* 0x000fe2000c101504 */
[----:B------:R-:W-:Y:S05]  /*0b20*/  EXIT ;  /* 0x000000000000794d */ /* 0x000fea0003800000 */
.L_x_1153:
        /* <DEDUP_REMOVED lines=13> */
.L_x_24087:


//--------------------- .text._ZN2at6native29vectorized_elementwise_kernelILi2EZZZNS0_54_GLOBAL__N__d8c5977b_16_LinearAlgebra_cu_140f0503_289316addr_kernel_cudaERNS_14TensorIteratorERKN3c106ScalarES8_ENKUlvE_clEvENKUlvE9_clEvEUlNS5_4HalfESB_SB_E0_St5arrayIPcLm4EEEEviT0_T1_ --------------------------
	.section	.text._ZN2at6native29vectorized_elementwise_kernelILi2EZZZNS0_54_GLOBAL__N__d8c5977b_16_LinearAlgebra_cu_140f0503_289316addr_kernel_cudaERNS_14TensorIteratorERKN3c106ScalarES8_ENKUlvE_clEvENKUlvE9_clEvEUlNS5_4HalfESB_SB_E0_St5arrayIPcLm4EEEEviT0_T1_,"ax",@progbits
	.align	128
        .global         _ZN2at6native29vectorized_elementwise_kernelILi2EZZZNS0_54_GLOBAL__N__d8c5977b_16_LinearAlgebra_cu_140f0503_289316addr_kernel_cudaERNS_14TensorIteratorERKN3c106ScalarES8_ENKUlvE_clEvENKUlvE9_clEvEUlNS5_4HalfESB_SB_E0_St5arrayIPcLm4EEEEviT0_T1_
        .type           _ZN2at6native29vectorized_elementwise_kernelILi2EZZZNS0_54_GLOBAL__N__d8c5977b_16_LinearAlgebra_cu_140f0503_289316addr_kernel_cudaERNS_14TensorIteratorERKN3c106ScalarES8_ENKUlvE_clEvENKUlvE9_clEvEUlNS5_4HalfESB_SB_E0_St5arrayIPcLm4EEEEviT0_T1_,@function
        .size           _ZN2at6native29vectorized_elementwise_kernelILi2EZZZNS0_54_GLOBAL__N__d8c5977b_16_LinearAlgebra_cu_140f0503_289316addr_kernel_cudaERNS_14TensorIteratorERKN3c106ScalarES8_ENKUlvE_clEvENKUlvE9_clEvEUlNS5_4HalfESB_SB_E0_St5arrayIPcLm4EEEEviT0_T1_,(.L_x_24088 - _ZN2at6native29vectorized_elementwise_kernelILi2EZZZNS0_54_GLOBAL__N__d8c5977b_16_LinearAlgebra_cu_140f0503_289316addr_kernel_cudaERNS_14TensorIteratorERKN3c106ScalarES8_ENKUlvE_clEvENKUlvE9_clEvEUlNS5_4HalfESB_SB_E0_St5arrayIPcLm4EEEEviT0_T1_)
        .other          _ZN2at6native29vectorized_elementwise_kernelILi2EZZZNS0_54_GLOBAL__N__d8c5977b_16_LinearAlgebra_cu_140f0503_289316addr_kernel_cudaERNS_14TensorIteratorERKN3c106ScalarES8_ENKUlvE_clEvENKUlvE9_clEvEUlNS5_4HalfESB_SB_E0_St5arrayIPcLm4EEEEviT0_T1_,@"STO_CUDA_ENTRY STV_DEFAULT"
_ZN2at6native29vectorized_elementwise_kernelILi2EZZZNS0_54_GLOBAL__N__d8c5977b_16_LinearAlgebra_cu_140f0503_289316addr_kernel_cudaERNS_14TensorIteratorERKN3c106ScalarES8_ENKUlvE_clEvENKUlvE9_clEvEUlNS5_4HalfESB_SB_E0_St5arrayIPcLm4EEEEviT0_T1_:
.text._ZN2at6native29vectorized_elementwise_kernelILi2EZZZNS0_54_GLOBAL__N__d8c5977b_16_LinearAlgebra_cu_140f0503_289316addr_kernel_cudaERNS_14TensorIteratorERKN3c106ScalarES8_ENKUlvE_clEvENKUlvE9_clEvEUlNS5_4HalfESB_SB_E0_St5arrayIPcLm4EEEEviT0_T1_:
[----:B------:R-:W-:Y:S01]  /*0000*/  LDC R1, c[0x0][0x28] ;  /* 0x00000a00ff017b82 */ /* 0x000fe20000000800 */
[----:B------:R-:W0:Y:S01]  /*0010*/  S2R R2, SR_CTAID.X ;  /* 0x0000000000027919 */ /* 0x000e220000002500 */
[----:B------:R-:W-:Y:S01]  /*0020*/  ULDC UR4, c[0x0][0x210] ;  /* 0x0000840000047ab9 */ /* 0x000fe20000000800 */
[----:B0-----:R-:W-:-:S04]  /*0030*/  SHF.L.U32 R2, R2, 0xa, RZ ;  /* 0x0000000a02027819 */ /* 0x001fc800000006ff */
[----:B------:R-:W-:Y:S01]  /*0040*/  IADD3 R3, -R2, UR4, RZ ;  /* 0x0000000402037c10 */ /* 0x000fe2000fffe1ff */
[----:B------:R-:W-:-:S03]  /*0050*/  ULDC.64 UR4, c[0x0][0x208] ;  /* 0x0000820000047ab9 */ /* 0x000fc60000000a00 */
[----:B------:R-:W-:-:S13]  /*0060*/  ISETP.GE.U32.AND P0, PT, R3, 0x400, PT ;  /* 0x000004000300780c */ /* 0x000fda0003f06070 */
[----:B------:R-:W-:Y:S05]  /*0070*/  @!P0 BRA `(.L_x_1154) ;  /* 0x0000000800188947 */ /* 0x000fea0003800000 */
[----:B------:R-:W0:Y:S01]  /*0080*/  S2R R0, SR_TID.X ;  /* 0x0000000000007919 */ /* 0x000e220000002100 */
[----:B------:R-:W1:Y:S08]  /*0090*/  LDC.64 R4, c[0x0][0x230] ;  /* 0x00008c00ff047b82 */ /* 0x000e700000000a00 */
[----:B------:R-:W2:Y:S08]  /*00a0*/  LDC.64 R12, c[0x0][0x238] ;  /* 0x00008e00ff0c7b82 */ /* 0x000eb00000000a00 */
[----:B------:R-:W3:Y:S01]  /*00b0*/  LDC.64 R10, c[0x0][0x240] ;  /* 0x00009000ff0a7b82 */ /* 0x000ee20000000a00 */
[----:B-1----:R-:W-:-:S07]  /*00c0*/  IMAD.WIDE R4, R2, 0x2, R4 ;  /* 0x0000000202047825 */ /* 0x002fce00078e0204 */
[----:B------:R-:W1:Y:S01]  /*00d0*/  LDC.U16 R16, c[0x0][0x218] ;  /* 0x00008600ff107b82 */ /* 0x000e620000000400 */
[----:B0-----:R-:W-:-:S04]  /*00e0*/  IMAD.WIDE.U32 R20, R0, 0x4, R4 ;  /* 0x0000000400147825 */ /* 0x001fc800078e0004 */
[C---:B--2---:R-:W-:Y:S01]  /*00f0*/  IMAD.WIDE R12, R2.reuse, 0x2, R12 ;  /* 0x00000002020c7825 */ /* 0x044fe200078e020c */
[----:B------:R-:W2:Y:S03]  /*0100*/  LDG.E R25, desc[UR4][R20.64] ;  /* 0x0000000414197981 */ /* 0x000ea6000c1e1900 */
[----:B---3--:R-:W-:Y:S01]  /*0110*/  IMAD.WIDE R10, R2, 0x2, R10 ;  /* 0x00000002020a7825 */ /* 0x008fe200078e020a */
[----:B------:R-:W3:Y:S03]  /*0120*/  LDG.E R17, desc[UR4][R20.64+0x200] ;  /* 0x0002000414117981 */ /* 0x000ee6000c1e1900 */
[C---:B------:R-:W-:Y:S01]  /*0130*/  IMAD.WIDE.U32 R12, R0.reuse, 0x4, R12 ;  /* 0x00000004000c7825 */ /* 0x040fe200078e000c */
[----:B------:R-:W4:Y:S04]  /*0140*/  LDG.E R9, desc[UR4][R20.64+0x400] ;  /* 0x0004000414097981 */ /* 0x000f28000c1e1900 */
[----:B------:R-:W5:Y:S01]  /*0150*/  LDG.E R19, desc[UR4][R12.64] ;  /* 0x000000040c137981 */ /* 0x000f62000c1e1900 */
[----:B------:R-:W-:-:S03]  /*0160*/  IMAD.WIDE.U32 R10, R0, 0x4, R10 ;  /* 0x00000004000a7825 */ /* 0x000fc600078e000a */
[----:B------:R-:W4:Y:S04]  /*0170*/  LDG.E R18, desc[UR4][R12.64+0x200] ;  /* 0x000200040c127981 */ /* 0x000f28000c1e1900 */
[----:B------:R-:W4:Y:S04]  /*0180*/  LDG.E R7, desc[UR4][R10.64] ;  /* 0x000000040a077981 */ /* 0x000f28000c1e1900 */
[----:B------:R-:W4:Y:S04]  /*0190*/  LDG.E R14, desc[UR4][R20.64+0x600] ;  /* 0x00060004140e7981 */ /* 0x000f28000c1e1900 */
[----:B------:R-:W4:Y:S04]  /*01a0*/  LDG.E R15, desc[UR4][R10.64+0x200] ;  /* 0x000200040a0f7981 */ /* 0x000f28000c1e1900 */
[----:B------:R-:W4:Y:S04]  /*01b0*/  LDG.E R4, desc[UR4][R12.64+0x400] ;  /* 0x000400040c047981 */ /* 0x000f28000c1e1900 */
[----:B------:R0:W4:Y:S04]  /*01c0*/  LDG.E R6, desc[UR4][R12.64+0x600] ;  /* 0x000600040c067981 */ /* 0x000128000c1e1900 */
[----:B------:R-:W4:Y:S04]  /*01d0*/  LDG.E R5, desc[UR4][R10.64+0x600] ;  /* 0x000600040a057981 */ /* 0x000f28000c1e1900 */
[----:B------:R5:W4:Y:S01]  /*01e0*/  LDG.E R3, desc[UR4][R10.64+0x400] ;  /* 0x000400040a037981 */ /* 0x000b22000c1e1900 */
[----:B------:R-:W0:Y:S01]  /*01f0*/  LDC.U16 R8, c[0x0][0x21a] ;  /* 0x00008680ff087b82 */ /* 0x000e220000000400 */
[----:B-1----:R-:W-:-:S02]  /*0200*/  HADD2.F32 R16, -RZ, R16.H0_H0 ;  /* 0x20000010ff107230 */ /* 0x002fc40000004100 */
[----:B0-----:R-:W-:Y:S02]  /*0210*/  HADD2.F32 R8, -RZ, R8.H0_H0 ;  /* 0x20000008ff087230 */ /* 0x001fe40000004100 */
[--C-:B--2---:R-:W-:Y:S02]  /*0220*/  HADD2.F32 R23, -RZ, R25.reuse.H0_H0 ;  /* 0x20000019ff177230 */ /* 0x104fe40000004100 */
[----:B------:R-:W-:-:S03]  /*0230*/  HADD2.F32 R25, -RZ, R25.H1_H1 ;  /* 0x30000019ff197230 */ /* 0x000fc60000004100 */
[C---:B------:R-:W-:Y:S01]  /*0240*/  FMUL.FTZ R13, R16.reuse, R23 ;  /* 0x00000017100d7220 */ /* 0x040fe20000410000 */
[--C-:B-----5:R-:W-:Y:S02]  /*0250*/  HADD2.F32 R27, -RZ, R19.reuse.H1_H1 ;  /* 0x30000013ff1b7230 */ /* 0x120fe40000004100 */
[----:B------:R-:W-:Y:S02]  /*0260*/  HADD2.F32 R21, -RZ, R19.H0_H0 ;  /* 0x20000013ff157230 */ /* 0x000fe40000004100 */
[----:B------:R-:W-:Y:S01]  /*0270*/  FMUL.FTZ R19, R16, R25 ;  /* 0x0000001910137220 */ /* 0x000fe20000410000 */
[C---:B------:R-:W-:Y:S02]  /*0280*/  FMUL.FTZ R12, R8.reuse, R27 ;  /* 0x0000001b080c7220 */ /* 0x040fe40000410000 */
[----:B------:R-:W-:Y:S01]  /*0290*/  FMUL.FTZ R10, R8, R21 ;  /* 0x00000015080a7220 */ /* 0x000fe20000410000 */
[--C-:B---3--:R-:W-:Y:S02]  /*02a0*/  HADD2.F32 R11, -RZ, R17.reuse.H0_H0 ;  /* 0x20000011ff0b7230 */ /* 0x108fe40000004100 */
[----:B------:R-:W-:Y:S01]  /*02b0*/  F2FP.F16.F32.PACK_AB R19, R12, R19 ;  /* 0x000000130c13723e */ /* 0x000fe200000000ff */
[----:B----4-:R-:W-:Y:S01]  /*02c0*/  HADD2.F32 R21, -RZ, R18.H0_H0 ;  /* 0x20000012ff157230 */ /* 0x010fe20000004100 */
[----:B------:R-:W-:Y:S01]  /*02d0*/  F2FP.F16.F32.PACK_AB R13, R10, R13 ;  /* 0x0000000d0a0d723e */ /* 0x000fe200000000ff */
[----:B------:R-:W-:-:S02]  /*02e0*/  HADD2.F32 R17, -RZ, R17.H1_H1 ;  /* 0x30000011ff117230 */ /* 0x000fc40000004100 */
[----:B------:R-:W-:Y:S02]  /*02f0*/  HADD2.F32 R23, -RZ, R18.H1_H1 ;  /* 0x30000012ff177230 */ /* 0x000fe40000004100 */
[----:B------:R-:W-:Y:S01]  /*0300*/  FMUL.FTZ R18, R16, R11 ;  /* 0x0000000b10127220 */ /* 0x000fe20000410000 */
[--C-:B------:R-:W-:Y:S02]  /*0310*/  HADD2.F32 R10, -RZ, R7.reuse.H0_H0 ;  /* 0x20000007ff0a7230 */ /* 0x100fe40000004100 */
[----:B------:R-:W-:Y:S01]  /*0320*/  FMUL.FTZ R21, R8, R21 ;  /* 0x0000001508157220 */ /* 0x000fe20000410000 */
[----:B------:R-:W-:Y:S02]  /*0330*/  HADD2.F32 R7, -RZ, R7.H1_H1 ;  /* 0x30000007ff077230 */ /* 0x000fe40000004100 */
[----:B------:R-:W-:Y:S01]  /*0340*/  FMUL.FTZ R11, R16, R17 ;  /* 0x00000011100b7220 */ /* 0x000fe20000410000 */
[----:B------:R-:W-:Y:S02]  /*0350*/  HADD2.F32 R20, -RZ, R19.H1_H1 ;  /* 0x30000013ff147230 */ /* 0x000fe40000004100 */
[----:B------:R-:W-:Y:S01]  /*0360*/  FMUL.FTZ R12, R8, R23 ;  /* 0x00000017080c7220 */ /* 0x000fe20000410000 */
[----:B------:R-:W-:Y:S01]  /*0370*/  HADD2.F32 R17, -RZ, R13.H1_H1 ;  /* 0x3000000dff117230 */ /* 0x000fe20000004100 */
[----:B------:R-:W-:Y:S01]  /*0380*/  F2FP.F16.F32.PACK_AB R18, R21, R18 ;  /* 0x000000121512723e */ /* 0x000fe200000000ff */
[----:B------:R-:W-:-:S02]  /*0390*/  FMUL.FTZ R20, R20, R7 ;  /* 0x0000000714147220 */ /* 0x000fc40000410000 */
[----:B------:R-:W-:Y:S01]  /*03a0*/  F2FP.F16.F32.PACK_AB R7, R12, R11 ;  /* 0x0000000b0c07723e */ /* 0x000fe200000000ff */
[----:B------:R-:W-:Y:S01]  /*03b0*/  FMUL.FTZ R17, R17, R10 ;  /* 0x0000000a11117220 */ /* 0x000fe20000410000 */
[--C-:B------:R-:W-:Y:S02]  /*03c0*/  HADD2.F32 R11, -RZ, R9.reuse.H0_H0 ;  /* 0x20000009ff0b7230 */ /* 0x100fe40000004100 */
[--C-:B------:R-:W-:Y:S02]  /*03d0*/  HADD2.F32 R23, -RZ, R14.reuse.H0_H0 ;  /* 0x2000000eff177230 */ /* 0x100fe40000004100 */
[----:B------:R-:W-:Y:S02]  /*03e0*/  HADD2.F32 R25, -RZ, R14.H1_H1 ;  /* 0x3000000eff197230 */ /* 0x000fe40000004100 */
[----:B------:R-:W-:Y:S02]  /*03f0*/  HADD2.F32 R9, -RZ, R9.H1_H1 ;  /* 0x30000009ff097230 */ /* 0x000fe40000004100 */
[----:B------:R-:W-:-:S02]  /*0400*/  HADD2.F32 R21, -RZ, R15.H0_H0 ;  /* 0x2000000fff157230 */ /* 0x000fc40000004100 */
[----:B------:R-:W-:Y:S02]  /*0410*/  HADD2.F32 R22, -RZ, R15.H1_H1 ;  /* 0x3000000fff167230 */ /* 0x000fe40000004100 */
[----:B------:R-:W-:Y:S01]  /*0420*/  HADD2.F32 R14, -RZ, R18.H1_H1 ;  /* 0x30000012ff0e7230 */ /* 0x000fe20000004100 */
[----:B------:R-:W-:Y:S01]  /*0430*/  F2FP.F16.F32.PACK_AB R17, RZ, R17 ;  /* 0x00000011ff11723e */ /* 0x000fe200000000ff */
[----:B------:R-:W-:Y:S02]  /*0440*/  HADD2.F32 R15, -RZ, R7.H1_H1 ;  /* 0x30000007ff0f7230 */ /* 0x000fe40000004100 */
[C---:B------:R-:W-:Y:S01]  /*0450*/  FMUL.FTZ R12, R16.reuse, R11 ;  /* 0x0000000b100c7220 */ /* 0x040fe20000410000 */
[C---:B------:R-:W-:Y:S01]  /*0460*/  FMUL.FTZ R9, R16.reuse, R9 ;  /* 0x0000000910097220 */ /* 0x040fe20000410000 */
[C---:B------:R-:W-:Y:S01]  /*0470*/  FMUL.FTZ R10, R16.reuse, R23 ;  /* 0x00000017100a7220 */ /* 0x040fe20000410000 */
[----:B------:R-:W-:Y:S01]  /*0480*/  FMUL.FTZ R11, R16, R25 ;  /* 0x00000019100b7220 */ /* 0x000fe20000410000 */
[----:B------:R-:W-:Y:S01]  /*0490*/  FMUL.FTZ R21, R14, R21 ;  /* 0x000000150e157220 */ /* 0x000fe20000410000 */
[----:B------:R-:W-:Y:S01]  /*04a0*/  FMUL.FTZ R14, R15, R22 ;  /* 0x000000160f0e7220 */ /* 0x000fe20000410000 */
[----:B------:R-:W-:Y:S01]  /*04b0*/  F2FP.F16.F32.PACK_AB R16, RZ, R20 ;  /* 0x00000014ff10723e */ /* 0x000fe200000000ff */
[----:B------:R-:W-:-:S02]  /*04c0*/  HADD2.F32 R20, -RZ, R17.H0_H0 ;  /* 0x20000011ff147230 */ /* 0x000fc40000004100 */
[--C-:B------:R-:W-:Y:S02]  /*04d0*/  HADD2.F32 R15, -RZ, R4.reuse.H1_H1 ;  /* 0x30000004ff0f7230 */ /* 0x100fe40000004100 */
[----:B------:R-:W-:Y:S02]  /*04e0*/  HADD2.F32 R17, -RZ, R4.H0_H0 ;  /* 0x20000004ff117230 */ /* 0x000fe40000004100 */
[--C-:B------:R-:W-:Y:S02]  /*04f0*/  HADD2.F32 R23, -RZ, R6.reuse.H0_H0 ;  /* 0x20000006ff177230 */ /* 0x100fe40000004100 */
[----:B------:R-:W-:Y:S01]  /*0500*/  HADD2.F32 R25, -RZ, R6.H1_H1 ;  /* 0x30000006ff197230 */ /* 0x000fe20000004100 */
[----:B------:R-:W-:Y:S01]  /*0510*/  F2FP.F16.F32.PACK_AB R21, RZ, R21 ;  /* 0x00000015ff15723e */ /* 0x000fe200000000ff */
[C---:B------:R-:W-:Y:S01]  /*0520*/  FMUL.FTZ R6, R8.reuse, R15 ;  /* 0x0000000f08067220 */ /* 0x040fe20000410000 */
[C---:B------:R-:W-:Y:S01]  /*0530*/  FMUL.FTZ R17, R8.reuse, R17 ;  /* 0x0000001108117220 */ /* 0x040fe20000410000 */
[C---:B------:R-:W-:Y:S01]  /*0540*/  FMUL.FTZ R15, R8.reuse, R23 ;  /* 0x00000017080f7220 */ /* 0x040fe20000410000 */
[----:B------:R-:W-:Y:S01]  /*0550*/  FMUL.FTZ R22, R8, R25 ;  /* 0x0000001908167220 */ /* 0x000fe20000410000 */
[----:B------:R-:W-:Y:S01]  /*0560*/  HADD2.F32 R13, -RZ, R13.H0_H0 ;  /* 0x2000000dff0d7230 */ /* 0x000fe20000004100 */
[----:B------:R-:W-:Y:S01]  /*0570*/  F2FP.F16.F32.PACK_AB R14, RZ, R14 ;  /* 0x0000000eff0e723e */ /* 0x000fe200000000ff */
[----:B------:R-:W-:Y:S01]  /*0580*/  HADD2.F32 R19, -RZ, R19.H0_H0 ;  /* 0x20000013ff137230 */ /* 0x000fe20000004100 */
[----:B------:R-:W-:Y:S01]  /*0590*/  F2FP.F16.F32.PACK_AB R9, R6, R9 ;  /* 0x000000090609723e */ /* 0x000fe200000000ff */
[----:B------:R-:W-:Y:S01]  /*05a0*/  HADD2.F32 R18, -RZ, R18.H0_H0 ;  /* 0x20000012ff127230 */ /* 0x000fe20000004100 */
[----:B------:R-:W-:Y:S01]  /*05b0*/  F2FP.F16.F32.PACK_AB R12, R17, R12 ;  /* 0x0000000c110c723e */ /* 0x000fe200000000ff */
[----:B------:R-:W-:Y:S01]  /*05c0*/  HADD2.F32 R16, -RZ, R16.H0_H0 ;  /* 0x20000010ff107230 */ /* 0x000fe20000004100 */
[----:B------:R-:W-:Y:S01]  /*05d0*/  F2FP.F16.F32.PACK_AB R10, R15, R10 ;  /* 0x0000000a0f0a723e */ /* 0x000fe200000000ff */
[----:B------:R-:W-:Y:S01]  /*05e0*/  HADD2.F32 R21, -RZ, R21.H0_H0 ;  /* 0x20000015ff157230 */ /* 0x000fe20000004100 */
[----:B------:R-:W-:Y:S01]  /*05f0*/  F2FP.F16.F32.PACK_AB R11, R22, R11 ;  /* 0x0000000b160b723e */ /* 0x000fe200000000ff */
[----:B------:R-:W-:-:S02]  /*0600*/  HADD2.F32 R8, -RZ, R7.H0_H0 ;  /* 0x20000007ff087230 */ /* 0x000fc40000004100 */
[----:B------:R-:W0:Y:S01]  /*0610*/  LDC.64 R6, c[0x0][0x228] ;  /* 0x00008a00ff067b82 */ /* 0x000e220000000a00 */
[----:B------:R-:W-:Y:S01]  /*0620*/  FADD.FTZ R4, R13, R20 ;  /* 0x000000140d047221 */ /* 0x000fe20000010000 */
[----:B------:R-:W-:Y:S01]  /*0630*/  FADD.FTZ R19, R19, R16 ;  /* 0x0000001013137221 */ /* 0x000fe20000010000 */
[----:B------:R-:W-:Y:S01]  /*0640*/  FADD.FTZ R18, R18, R21 ;  /* 0x0000001512127221 */ /* 0x000fe20000010000 */
[----:B------:R-:W-:Y:S02]  /*0650*/  HADD2.F32 R13, -RZ, R14.H0_H0 ;  /* 0x2000000eff0d7230 */ /* 0x000fe40000004100 */
[--C-:B------:R-:W-:Y:S02]  /*0660*/  HADD2.F32 R20, -RZ, R5.reuse.H0_H0 ;  /* 0x20000005ff147230 */ /* 0x100fe40000004100 */
[----:B------:R-:W-:Y:S02]  /*0670*/  HADD2.F32 R22, -RZ, R5.H1_H1 ;  /* 0x30000005ff167230 */ /* 0x000fe40000004100 */
[----:B------:R-:W-:-:S02]  /*0680*/  HADD2.F32 R14, -RZ, R3.H0_H0 ;  /* 0x20000003ff0e7230 */ /* 0x000fc40000004100 */
[----:B------:R-:W-:Y:S02]  /*0690*/  HADD2.F32 R16, -RZ, R3.H1_H1 ;  /* 0x30000003ff107230 */ /* 0x000fe40000004100 */
[----:B------:R-:W-:Y:S02]  /*06a0*/  HADD2.F32 R5, -RZ, R12.H1_H1 ;  /* 0x3000000cff057230 */ /* 0x000fe40000004100 */
[----:B------:R-:W-:Y:S02]  /*06b0*/  HADD2.F32 R15, -RZ, R9.H1_H1 ;  /* 0x30000009ff0f7230 */ /* 0x000fe40000004100 */
[----:B------:R-:W-:Y:S02]  /*06c0*/  HADD2.F32 R17, -RZ, R10.H1_H1 ;  /* 0x3000000aff117230 */ /* 0x000fe40000004100 */
[----:B------:R-:W-:Y:S02]  /*06d0*/  HADD2.F32 R21, -RZ, R11.H1_H1 ;  /* 0x3000000bff157230 */ /* 0x000fe40000004100 */
[----:B------:R-:W-:Y:S01]  /*06e0*/  FMUL.FTZ R5, R5, R14 ;  /* 0x0000000e05057220 */ /* 0x000fe20000410000 */
[----:B------:R-:W-:Y:S01]  /*06f0*/  FMUL.FTZ R15, R15, R16 ;  /* 0x000000100f0f7220 */ /* 0x000fe20000410000 */
[----:B------:R-:W-:Y:S01]  /*0700*/  FMUL.FTZ R17, R17, R20 ;  /* 0x0000001411117220 */ /* 0x000fe20000410000 */
[----:B------:R-:W-:-:S02]  /*0710*/  FMUL.FTZ R21, R21, R22 ;  /* 0x0000001615157220 */ /* 0x000fc40000410000 */
[----:B------:R-:W-:Y:S02]  /*0720*/  F2FP.F16.F32.PACK_AB R5, RZ, R5 ;  /* 0x00000005ff05723e */ /* 0x000fe400000000ff */
[----:B------:R-:W-:Y:S02]  /*0730*/  F2FP.F16.F32.PACK_AB R15, RZ, R15 ;  /* 0x0000000fff0f723e */ /* 0x000fe400000000ff */
[----:B------:R-:W-:Y:S02]  /*0740*/  F2FP.F16.F32.PACK_AB R17, RZ, R17 ;  /* 0x00000011ff11723e */ /* 0x000fe400000000ff */
[----:B------:R-:W-:Y:S01]  /*0750*/  F2FP.F16.F32.PACK_AB R21, RZ, R21 ;  /* 0x00000015ff15723e */ /* 0x000fe200000000ff */
[----:B------:R-:W-:Y:S01]  /*0760*/  FADD.FTZ R3, R8, R13 ;  /* 0x0000000d08037221 */ /* 0x000fe20000010000 */
[----:B------:R-:W-:Y:S02]  /*0770*/  HADD2.F32 R12, -RZ, R12.H0_H0 ;  /* 0x2000000cff0c7230 */ /* 0x000fe40000004100 */
[----:B------:R-:W-:-:S02]  /*0780*/  HADD2.F32 R9, -RZ, R9.H0_H0 ;  /* 0x20000009ff097230 */ /* 0x000fc40000004100 */
[----:B------:R-:W-:Y:S02]  /*0790*/  HADD2.F32 R10, -RZ, R10.H0_H0 ;  /* 0x2000000aff0a7230 */ /* 0x000fe40000004100 */
[----:B------:R-:W-:Y:S02]  /*07a0*/  HADD2.F32 R11, -RZ, R11.H0_H0 ;  /* 0x2000000bff0b7230 */ /* 0x000fe40000004100 */
[----:B------:R-:W-:Y:S02]  /*07b0*/  HADD2.F32 R5, -RZ, R5.H0_H0 ;  /* 0x20000005ff057230 */ /* 0x000fe40000004100 */
[----:B------:R-:W-:Y:S02]  /*07c0*/  HADD2.F32 R8, -RZ, R15.H0_H0 ;  /* 0x2000000fff087230 */ /* 0x000fe40000004100 */
[----:B------:R-:W-:Y:S02]  /*07d0*/  HADD2.F32 R17, -RZ, R17.H0_H0 ;  /* 0x20000011ff117230 */ /* 0x000fe40000004100 */
[----:B------:R-:W-:-:S02]  /*07e0*/  HADD2.F32 R14, -RZ, R21.H0_H0 ;  /* 0x20000015ff0e7230 */ /* 0x000fc40000004100 */
[----:B------:R-:W-:Y:S01]  /*07f0*/  FADD.FTZ R5, R12, R5 ;  /* 0x000000050c057221 */ /* 0x000fe20000010000 */
[----:B0-----:R-:W-:-:S04]  /*0800*/  IMAD.WIDE.U32 R6, R2, 0x2, R6 ;  /* 0x0000000202067825 */ /* 0x001fc800078e0006 */
[----:B------:R-:W-:Y:S01]  /*0810*/  FADD.FTZ R8, R9, R8 ;  /* 0x0000000809087221 */ /* 0x000fe20000010000 */
[----:B------:R-:W-:Y:S01]  /*0820*/  FADD.FTZ R10, R10, R17 ;  /* 0x000000110a0a7221 */ /* 0x000fe20000010000 */
[----:B------:R-:W-:Y:S01]  /*0830*/  FADD.FTZ R11, R11, R14 ;  /* 0x0000000e0b0b7221 */ /* 0x000fe20000010000 */
[----:B------:R-:W-:Y:S01]  /*0840*/  F2FP.F16.F32.PACK_AB R19, R19, R4 ;  /* 0x000000041313723e */ /* 0x000fe200000000ff */
[----:B------:R-:W-:Y:S01]  /*0850*/  IMAD.WIDE R6, R0, 0x4, R6 ;  /* 0x0000000400067825 */ /* 0x000fe200078e0206 */
[----:B------:R-:W-:Y:S02]  /*0860*/  F2FP.F16.F32.PACK_AB R3, R3, R18 ;  /* 0x000000120303723e */ /* 0x000fe400000000ff */
[----:B------:R-:W-:Y:S02]  /*0870*/  F2FP.F16.F32.PACK_AB R5, R8, R5 ;  /* 0x000000050805723e */ /* 0x000fe400000000ff */
[----:B------:R-:W-:Y:S01]  /*0880*/  F2FP.F16.F32.PACK_AB R11, R11, R10 ;  /* 0x0000000a0b0b723e */ /* 0x000fe200000000ff */
[----:B------:R-:W-:Y:S04]  /*0890*/  STG.E desc[UR4][R6.64], R19 ;  /* 0x0000001306007986 */ /* 0x000fe8000c101904 */
[----:B------:R-:W-:Y:S04]  /*08a0*/  STG.E desc[UR4][R6.64+0x200], R3 ;  /* 0x0002000306007986 */ /* 0x000fe8000c101904 */
[----:B------:R-:W-:Y:S04]  /*08b0*/  STG.E desc[UR4][R6.64+0x400], R5 ;  /* 0x0004000506007986 */ /* 0x000fe8000c101904 */
[----:B------:R-:W-:Y:S01]  /*08c0*/  STG.E desc[UR4][R6.64+0x600], R11 ;  /* 0x0006000b06007986 */ /* 0x000fe2000c101904 */
[----:B------:R-:W-:Y:S05]  /*08d0*/  EXIT ;  /* 0x000000000000794d */ /* 0x000fea0003800000 */
.L_x_1154:
[----:B------:R-:W0:Y:S01]  /*08e0*/  S2R R4, SR_TID.X ;  /* 0x0000000000047919 */ /* 0x000e220000002100 */
[----:B------:R-:W-:Y:S02]  /*08f0*/  PRMT R5, RZ, 0x7610, R5 ;  /* 0x00007610ff057816 */ /* 0x000fe40000000005 */
[----:B------:R-:W-:Y:S02]  /*0900*/  PRMT R6, RZ, 0x7610, R6 ;  /* 0x00007610ff067816 */ /* 0x000fe40000000006 */
[----:B0-----:R-:W-:Y:S02]  /*0910*/  ISETP.GE.AND P0, PT, R4, R3, PT ;  /* 0x000000030400720c */ /* 0x001fe40003f06270 */
[----:B------:R-:W-:-:S11]  /*0920*/  MOV R15, R4 ;  /* 0x00000004000f7202 */ /* 0x000fd60000000f00 */
[----:B------:R-:W-:Y:S01]  /*0930*/  @!P0 IADD3 R7, R2, R15, RZ ;  /* 0x0000000f02078210 */ /* 0x000fe20007ffe0ff */
[----:B------:R-:W0:Y:S01]  /*0940*/  @!P0 LDC.64 R22, c[0x0][0x230] ;  /* 0x00008c00ff168b82 */ /* 0x000e220000000a00 */
[----:B------:R-:W-:-:S04]  /*0950*/  @!P0 IADD3 R15, R15, 0x80, RZ ;  /* 0x000000800f0f8810 */ /* 0x000fc80007ffe0ff */
[----:B------:R-:W-:-:S03]  /*0960*/  ISETP.GE.AND P1, PT, R15, R3, PT ;  /* 0x000000030f00720c */ /* 0x000fc60003f26270 */
[----:B------:R-:W1:Y:S08]  /*0970*/  @!P0 LDC.64 R10, c[0x0][0x238] ;  /* 0x00008e00ff0a8b82 */ /* 0x000e700000000a00 */
[----:B------:R-:W2:Y:S02]  /*0980*/  @!P0 LDC.64 R24, c[0x0][0x240] ;  /* 0x00009000ff188b82 */ /* 0x000ea40000000a00 */
[----:B------:R-:W-:-:S02]  /*0990*/  @!P1 IADD3 R9, R2, R15, RZ ;  /* 0x0000000f02099210 */ /* 0x000fc40007ffe0ff */
[----:B------:R-:W-:-:S04]  /*09a0*/  @!P1 IADD3 R15, R15, 0x80, RZ ;  /* 0x000000800f0f9810 */ /* 0x000fc80007ffe0ff */
[----:B------:R-:W-:Y:S01]  /*09b0*/  ISETP.GE.AND P2, PT, R15, R3, PT ;  /* 0x000000030f00720c */ /* 0x000fe20003f46270 */
[----:B------:R-:W3:Y:S01]  /*09c0*/  @!P1 LDC.64 R18, c[0x0][0x240] ;  /* 0x00009000ff129b82 */ /* 0x000ee20000000a00 */
[----:B0-----:R-:W-:-:S05]  /*09d0*/  @!P0 IMAD.WIDE.U32 R22, R7, 0x2, R22 ;  /* 0x0000000207168825 */ /* 0x001fca00078e0016 */
[----:B------:R-:W5:Y:S01]  /*09e0*/  @!P0 LDG.E.U16 R5, desc[UR4][R22.64] ;  /* 0x0000000416058981 */ /* 0x000f62000c1e1500 */
[C---:B-1----:R-:W-:Y:S01]  /*09f0*/  @!P0 IMAD.WIDE.U32 R10, R7.reuse, 0x2, R10 ;  /* 0x00000002070a8825 */ /* 0x042fe200078e000a */
[----:B------:R-:W0:Y:S08]  /*0a00*/  @!P1 LDC.64 R20, c[0x0][0x230] ;  /* 0x00008c00ff149b82 */ /* 0x000e300000000a00 */
[----:B------:R-:W1:Y:S01]  /*0a10*/  @!P1 LDC.64 R26, c[0x0][0x238] ;  /* 0x00008e00ff1a9b82 */ /* 0x000e620000000a00 */
[----:B------:R-:W-:Y:S01]  /*0a20*/  @!P2 IADD3 R13, R2, R15, RZ ;  /* 0x0000000f020da210 */ /* 0x000fe20007ffe0ff */
[----:B--2---:R-:W-:Y:S01]  /*0a30*/  @!P0 IMAD.WIDE.U32 R24, R7, 0x2, R24 ;  /* 0x0000000207188825 */ /* 0x004fe200078e0018 */
[----:B------:R-:W-:Y:S01]  /*0a40*/  @!P2 IADD3 R15, R15, 0x80, RZ ;  /* 0x000000800f0fa810 */ /* 0x000fe20007ffe0ff */
[----:B------:R2:W5:Y:S01]  /*0a50*/  @!P0 LDG.E.U16 R6, desc[UR4][R10.64] ;  /* 0x000000040a068981 */ /* 0x000562000c1e1500 */
[----:B------:R-:W-:-:S02]  /*0a60*/  PRMT R7, RZ, 0x7610, R7 ;  /* 0x00007610ff077816 */ /* 0x000fc40000000007 */
[----:B------:R-:W-:Y:S01]  /*0a70*/  ISETP.GE.AND P3, PT, R15, R3, PT ;  /* 0x000000030f00720c */ /* 0x000fe20003f66270 */
[----:B------:R-:W4:Y:S01]  /*0a80*/  @!P2 LDC.64 R28, c[0x0][0x238] ;  /* 0x00008e00ff1cab82 */ /* 0x000f220000000a00 */
[C---:B---3--:R-:W-:Y:S02]  /*0a90*/  @!P1 IMAD.WIDE.U32 R18, R9.reuse, 0x2, R18 ;  /* 0x0000000209129825 */ /* 0x048fe400078e0012 */
[----:B------:R3:W5:Y:S05]  /*0aa0*/  @!P0 LDG.E.U16 R7, desc[UR4][R24.64] ;  /* 0x0000000418078981 */ /* 0x00076a000c1e1500 */
[----:B------:R-:W4:Y:S01]  /*0ab0*/  @!P2 LDC.64 R16, c[0x0][0x230] ;  /* 0x00008c00ff10ab82 */ /* 0x000f220000000a00 */
[----:B--2---:R-:W-:Y:S01]  /*0ac0*/  PRMT R10, RZ, 0x7610, R10 ;  /* 0x00007610ff0a7816 */ /* 0x004fe2000000000a */
[----:B0-----:R-:W-:Y:S01]  /*0ad0*/  @!P1 IMAD.WIDE.U32 R20, R9, 0x2, R20 ;  /* 0x0000000209149825 */ /* 0x001fe200078e0014 */
[----:B------:R-:W-:-:S04]  /*0ae0*/  PRMT R8, RZ, 0x7610, R8 ;  /* 0x00007610ff087816 */ /* 0x000fc80000000008 */
[----:B------:R0:W5:Y:S01]  /*0af0*/  @!P1 LDG.E.U16 R10, desc[UR4][R18.64] ;  /* 0x00000004120a9981 */ /* 0x000162000c1e1500 */
[----:B------:R-:W2:Y:S01]  /*0b00*/  @!P2 LDC.64 R22, c[0x0][0x240] ;  /* 0x00009000ff16ab82 */ /* 0x000ea20000000a00 */
[----:B-1----:R-:W-:Y:S01]  /*0b10*/  @!P1 IMAD.WIDE.U32 R26, R9, 0x2, R26 ;  /* 0x00000002091a9825 */ /* 0x002fe200078e001a */
[----:B------:R-:W-:Y:S01]  /*0b20*/  PRMT R9, RZ, 0x7610, R9 ;  /* 0x00007610ff097816 */ /* 0x000fe20000000009 */
[----:B------:R1:W5:Y:S05]  /*0b30*/  @!P1 LDG.E.U16 R8, desc[UR4][R20.64] ;  /* 0x0000000414089981 */ /* 0x00036a000c1e1500 */
[----:B---3--:R-:W3:Y:S01]  /*0b40*/  @!P3 LDC.64 R24, c[0x0][0x238] ;  /* 0x00008e00ff18bb82 */ /* 0x008ee20000000a00 */
[----:B0-----:R-:W-:Y:S01]  /*0b50*/  @!P3 IADD3 R19, R2, R15, RZ ;  /* 0x0000000f0213b210 */ /* 0x001fe20007ffe0ff */
[----:B------:R0:W5:Y:S01]  /*0b60*/  @!P1 LDG.E.U16 R9, desc[UR4][R26.64] ;  /* 0x000000041a099981 */ /* 0x000162000c1e1500 */
[----:B------:R-:W-:-:S04]  /*0b70*/  @!P3 IADD3 R15, R15, 0x80, RZ ;  /* 0x000000800f0fb810 */ /* 0x000fc80007ffe0ff */
[----:B------:R-:W-:Y:S01]  /*0b80*/  ISETP.GE.AND P1, PT, R15, R3, PT ;  /* 0x000000030f00720c */ /* 0x000fe20003f26270 */
[----:B-1----:R-:W1:Y:S01]  /*0b90*/  @!P3 LDC.64 R20, c[0x0][0x230] ;  /* 0x00008c00ff14bb82 */ /* 0x002e620000000a00 */
[----:B------:R-:W-:Y:S01]  /*0ba0*/  PRMT R12, RZ, 0x7610, R12 ;  /* 0x00007610ff0c7816 */ /* 0x000fe2000000000c */
[----:B----4-:R-:W-:Y:S01]  /*0bb0*/  @!P2 IMAD.WIDE.U32 R28, R13, 0x2, R28 ;  /* 0x000000020d1ca825 */ /* 0x010fe200078e001c */
[----:B------:R-:W-:-:S03]  /*0bc0*/  PRMT R11, RZ, 0x7610, R11 ;  /* 0x00007610ff0b7816 */ /* 0x000fc6000000000b */
[C---:B------:R-:W-:Y:S01]  /*0bd0*/  @!P2 IMAD.WIDE.U32 R16, R13.reuse, 0x2, R16 ;  /* 0x000000020d10a825 */ /* 0x040fe200078e0010 */
[----:B------:R4:W5:Y:S01]  /*0be0*/  @!P2 LDG.E.U16 R12, desc[UR4][R28.64] ;  /* 0x000000041c0ca981 */ /* 0x000962000c1e1500 */
[----:B0-----:R-:W0:Y:S02]  /*0bf0*/  @!P3 LDC.64 R26, c[0x0][0x240] ;  /* 0x00009000ff1abb82 */ /* 0x001e240000000a00 */
[----:B--2---:R-:W-:Y:S01]  /*0c00*/  @!P2 IMAD.WIDE.U32 R22, R13, 0x2, R22 ;  /* 0x000000020d16a825 */ /* 0x004fe200078e0016 */
[----:B------:R-:W-:Y:S01]  /*0c10*/  PRMT R13, RZ, 0x7610, R13 ;  /* 0x00007610ff0d7816 */ /* 0x000fe2000000000d */
[----:B------:R2:W5:Y:S01]  /*0c20*/  @!P2 LDG.E.U16 R11, desc[UR4][R16.64] ;  /* 0x00000004100ba981 */ /* 0x000562000c1e1500 */
[----:B------:R-:W-:Y:S02]  /*0c30*/  @!P1 IADD3 R0, R2, R15, RZ ;  /* 0x0000000f02009210 */ /* 0x000fe40007ffe0ff */
[----:B------:R-:W-:Y:S01]  /*0c40*/  @!P1 IADD3 R15, R15, 0x80, RZ ;  /* 0x000000800f0f9810 */ /* 0x000fe20007ffe0ff */
[----:B----4-:R-:W4:Y:S01]  /*0c50*/  @!P1 LDC.64 R28, c[0x0][0x238] ;  /* 0x00008e00ff1c9b82 */ /* 0x010f220000000a00 */
[----:B---3--:R-:W-:Y:S01]  /*0c60*/  @!P3 IMAD.WIDE.U32 R24, R19, 0x2, R24 ;  /* 0x000000021318b825 */ /* 0x008fe200078e0018 */
[----:B------:R3:W5:Y:S01]  /*0c70*/  @!P2 LDG.E.U16 R13, desc[UR4][R22.64] ;  /* 0x00000004160da981 */ /* 0x000762000c1e1500 */
[----:B--2---:R-:W-:-:S02]  /*0c80*/  PRMT R17, RZ, 0x7610, R17 ;  /* 0x00007610ff117816 */ /* 0x004fc40000000011 */
[----:B------:R-:W-:-:S04]  /*0c90*/  ISETP.GE.AND P2, PT, R15, R3, PT ;  /* 0x000000030f00720c */ /* 0x000fc80003f46270 */
[----:B------:R2:W5:Y:S01]  /*0ca0*/  @!P3 LDG.E.U16 R17, desc[UR4][R24.64] ;  /* 0x000000041811b981 */ /* 0x000562000c1e1500 */
[----:B---3--:R-:W3:Y:S01]  /*0cb0*/  @!P1 LDC.64 R22, c[0x0][0x230] ;  /* 0x00008c00ff169b82 */ /* 0x008ee20000000a00 */
[----:B------:R-:W-:Y:S01]  /*0cc0*/  PRMT R18, RZ, 0x7610, R18 ;  /* 0x00007610ff127816 */ /* 0x000fe20000000012 */
[----:B0-----:R-:W-:Y:S01]  /*0cd0*/  @!P3 IMAD.WIDE.U32 R26, R19, 0x2, R26 ;  /* 0x00000002131ab825 */ /* 0x001fe200078e001a */
[----:B------:R-:W-:-:S03]  /*0ce0*/  PRMT R16, RZ, 0x7610, R16 ;  /* 0x00007610ff107816 */ /* 0x000fc60000000010 */
[----:B-1----:R-:W-:Y:S01]  /*0cf0*/  @!P3 IMAD.WIDE.U32 R20, R19, 0x2, R20 ;  /* 0x000000021314b825 */ /* 0x002fe200078e0014 */
[----:B------:R0:W5:Y:S01]  /*0d00*/  @!P3 LDG.E.U16 R18, desc[UR4][R26.64] ;  /* 0x000000041a12b981 */ /* 0x000162000c1e1500 */
[----:B--2---:R-:W1:Y:S03]  /*0d10*/  @!P1 LDC.64 R24, c[0x0][0x240] ;  /* 0x00009000ff189b82 */ /* 0x004e660000000a00 */
[----:B------:R2:W5:Y:S01]  /*0d20*/  @!P3 LDG.E.U16 R16, desc[UR4][R20.64] ;  /* 0x000000041410b981 */ /* 0x000562000c1e1500 */
[----:B----4-:R-:W-:-:S04]  /*0d30*/  @!P1 IMAD.WIDE.U32 R28, R0, 0x2, R28 ;  /* 0x00000002001c9825 */ /* 0x010fc800078e001c */
[----:B0-----:R-:W0:Y:S01]  /*0d40*/  @!P2 LDC.64 R26, c[0x0][0x230] ;  /* 0x00008c00ff1aab82 */ /* 0x001e220000000a00 */
[----:B--2---:R-:W-:Y:S02]  /*0d50*/  PRMT R20, RZ, 0x7610, R20 ;  /* 0x00007610ff147816 */ /* 0x004fe40000000014 */
[----:B------:R-:W-:-:S04]  /*0d60*/  PRMT R21, RZ, 0x7610, R21 ;  /* 0x00007610ff157816 */ /* 0x000fc80000000015 */
[----:B------:R2:W5:Y:S01]  /*0d70*/  @!P1 LDG.E.U16 R20, desc[UR4][R28.64] ;  /* 0x000000041c149981 */ /* 0x000562000c1e1500 */
[----:B------:R-:W-:Y:S01]  /*0d80*/  PRMT R19, RZ, 0x7610, R19 ;  /* 0x00007610ff137816 */ /* 0x000fe20000000013 */
[C---:B-1----:R-:W-:Y:S01]  /*0d90*/  @!P1 IMAD.WIDE.U32 R24, R0.reuse, 0x2, R24 ;  /* 0x0000000200189825 */ /* 0x042fe200078e0018 */
[----:B--2---:R-:W1:Y:S03]  /*0da0*/  @!P2 LDC.64 R28, c[0x0][0x238] ;  /* 0x00008e00ff1cab82 */ /* 0x004e660000000a00 */
[----:B---3--:R-:W-:Y:S01]  /*0db0*/  @!P1 IMAD.WIDE.U32 R22, R0, 0x2, R22 ;  /* 0x0000000200169825 */ /* 0x008fe200078e0016 */
[----:B------:R2:W5:Y:S04]  /*0dc0*/  @!P1 LDG.E.U16 R21, desc[UR4][R24.64] ;  /* 0x0000000418159981 */ /* 0x000568000c1e1500 */
[----:B------:R3:W5:Y:S01]  /*0dd0*/  @!P1 LDG.E.U16 R19, desc[UR4][R22.64] ;  /* 0x0000000416139981 */ /* 0x000762000c1e1500 */
[----:B--2---:R-:W-:-:S02]  /*0de0*/  @!P2 IADD3 R25, R2, R15, RZ ;  /* 0x0000000f0219a210 */ /* 0x004fc40007ffe0ff */
[----:B------:R-:W-:Y:S02]  /*0df0*/  @!P2 IADD3 R15, R15, 0x80, RZ ;  /* 0x000000800f0fa810 */ /* 0x000fe40007ffe0ff */
[----:B---3--:R-:W-:Y:S01]  /*0e00*/  PRMT R22, RZ, 0x7610, R22 ;  /* 0x00007610ff167816 */ /* 0x008fe20000000016 */
[----:B0-----:R-:W-:Y:S01]  /*0e10*/  @!P2 IMAD.WIDE.U32 R26, R25, 0x2, R26 ;  /* 0x00000002191aa825 */ /* 0x001fe200078e001a */
[----:B------:R-:W-:-:S04]  /*0e20*/  ISETP.GE.AND P1, PT, R15, R3, PT ;  /* 0x000000030f00720c */ /* 0x000fc80003f26270 */
[----:B------:R0:W5:Y:S01]  /*0e30*/  @!P2 LDG.E.U16 R22, desc[UR4][R26.64] ;  /* 0x000000041a16a981 */ /* 0x000162000c1e1500 */
[----:B------:R-:W-:Y:S01]  /*0e40*/  PRMT R23, RZ, 0x7610, R23 ;  /* 0x00007610ff177816 */ /* 0x000fe20000000017 */
[----:B-1----:R-:W-:-:S05]  /*0e50*/  @!P2 IMAD.WIDE.U32 R28, R25, 0x2, R28 ;  /* 0x00000002191ca825 */ /* 0x002fca00078e001c */
[----:B------:R1:W5:Y:S01]  /*0e60*/  @!P2 LDG.E.U16 R23, desc[UR4][R28.64] ;  /* 0x000000041c17a981 */ /* 0x000362000c1e1500 */
[----:B0-----:R-:W0:Y:S08]  /*0e70*/  @!P2 LDC.64 R26, c[0x0][0x240] ;  /* 0x00009000ff1aab82 */ /* 0x001e300000000a00 */
[----:B-1----:R-:W1:Y:S01]  /*0e80*/  @!P1 LDC.64 R28, c[0x0][0x230] ;  /* 0x00008c00ff1c9b82 */ /* 0x002e620000000a00 */
[----:B------:R-:W-:Y:S01]  /*0e90*/  PRMT R24, RZ, 0x7610, R24 ;  /* 0x00007610ff187816 */ /* 0x000fe20000000018 */
[----:B0-----:R-:W-:-:S05]  /*0ea0*/  @!P2 IMAD.WIDE.U32 R26, R25, 0x2, R26 ;  /* 0x00000002191aa825 */ /* 0x001fca00078e001a */
[----:B------:R0:W5:Y:S01]  /*0eb0*/  @!P2 LDG.E.U16 R24, desc[UR4][R26.64] ;  /* 0x000000041a18a981 */ /* 0x000162000c1e1500 */
[----:B------:R-:W-:Y:S02]  /*0ec0*/  PRMT R25, RZ, 0x7610, R25 ;  /* 0x00007610ff197816 */ /* 0x000fe40000000019 */
[----:B0-----:R-:W-:-:S05]  /*0ed0*/  @!P1 IADD3 R27, R2, R15, RZ ;  /* 0x0000000f021b9210 */ /* 0x001fca0007ffe0ff */
[----:B-1----:R-:W-:-:S05]  /*0ee0*/  @!P1 IMAD.WIDE.U32 R28, R27, 0x2, R28 ;  /* 0x000000021b1c9825 */ /* 0x002fca00078e001c */
[----:B------:R0:W5:Y:S02]  /*0ef0*/  @!P1 LDG.E.U16 R25, desc[UR4][R28.64] ;  /* 0x000000041c199981 */ /* 0x000164000c1e1500 */
[----:B0-----:R-:W0:Y:S01]  /*0f00*/  @!P1 LDC.64 R28, c[0x0][0x238] ;  /* 0x00008e00ff1c9b82 */ /* 0x001e220000000a00 */
[----:B------:R-:W-:Y:S01]  /*0f10*/  PRMT R26, RZ, 0x7610, R26 ;  /* 0x00007610ff1a7816 */ /* 0x000fe2000000001a */
[----:B0-----:R-:W-:-:S05]  /*0f20*/  @!P1 IMAD.WIDE.U32 R28, R27, 0x2, R28 ;  /* 0x000000021b1c9825 */ /* 0x001fca00078e001c */
[----:B------:R0:W5:Y:S02]  /*0f30*/  @!P1 LDG.E.U16 R26, desc[UR4][R28.64] ;  /* 0x000000041c1a9981 */ /* 0x000164000c1e1500 */
[----:B0-----:R-:W0:Y:S01]  /*0f40*/  @!P1 LDC.64 R28, c[0x0][0x240] ;  /* 0x00009000ff1c9b82 */ /* 0x001e220000000a00 */
[----:B------:R-:W-:Y:S01]  /*0f50*/  @!P1 IADD3 R15, R15, 0x80, RZ ;  /* 0x000000800f0f9810 */ /* 0x000fe20007ffe0ff */
[----:B0-----:R-:W-:Y:S01]  /*0f60*/  @!P1 IMAD.WIDE.U32 R28, R27, 0x2, R28 ;  /* 0x000000021b1c9825 */ /* 0x001fe200078e001c */
[----:B------:R-:W-:-:S06]  /*0f70*/  PRMT R27, RZ, 0x7610, R27 ;  /* 0x00007610ff1b7816 */ /* 0x000fcc000000001b */
[----:B------:R0:W5:Y:S01]  /*0f80*/  @!P1 LDG.E.U16 R27, desc[UR4][R28.64] ;  /* 0x000000041c1b9981 */ /* 0x000162000c1e1500 */
[----:B------:R-:W-:-:S13]  /*0f90*/  ISETP.GE.AND P1, PT, R15, R3, PT ;  /* 0x000000030f00720c */ /* 0x000fda0003f26270 */
[----:B0-----:R-:W-:Y:S02]  /*0fa0*/  @!P1 IADD3 R29, R2, R15, RZ ;  /* 0x0000000f021d9210 */ /* 0x001fe40007ffe0ff */
[----:B------:R-:W0:Y:S01]  /*0fb0*/  @!P1 LDC.64 R14, c[0x0][0x230] ;  /* 0x00008c00ff0e9b82 */ /* 0x000e220000000a00 */
[----:B------:R-:W-:Y:S02]  /*0fc0*/  PRMT R28, RZ, 0x7610, R28 ;  /* 0x00007610ff1c7816 */ /* 0x000fe4000000001c */
[----:B0-----:R-:W-:-:S05]  /*0fd0*/  @!P1 IMAD.WIDE.U32 R14, R29, 0x2, R14 ;  /* 0x000000021d0e9825 */ /* 0x001fca00078e000e */
[----:B------:R0:W5:Y:S02]  /*0fe0*/  @!P1 LDG.E.U16 R28, desc[UR4][R14.64] ;  /* 0x000000040e1c9981 */ /* 0x000164000c1e1500 */
[----:B0-----:R-:W0:Y:S01]  /*0ff0*/  @!P1 LDC.64 R14, c[0x0][0x238] ;  /* 0x00008e00ff0e9b82 */ /* 0x001e220000000a00 */
[----:B------:R-:W-:Y:S01]  /*1000*/  PRMT R0, RZ, 0x7610, R0 ;  /* 0x00007610ff007816 */ /* 0x000fe20000000000 */
[----:B0-----:R-:W-:-:S05]  /*1010*/  @!P1 IMAD.WIDE.U32 R14, R29, 0x2, R14 ;  /* 0x000000021d0e9825 */ /* 0x001fca00078e000e */
[----:B------:R0:W5:Y:S02]  /*1020*/  @!P1 LDG.E.U16 R0, desc[UR4][R14.64] ;  /* 0x000000040e009981 */ /* 0x000164000c1e1500 */
[----:B0-----:R-:W0:Y:S02]  /*1030*/  @!P1 LDC.64 R14, c[0x0][0x240] ;  /* 0x00009000ff0e9b82 */ /* 0x001e240000000a00 */
[----:B0-----:R-:W-:Y:S01]  /*1040*/  @!P1 IMAD.WIDE.U32 R14, R29, 0x2, R14 ;  /* 0x000000021d0e9825 */ /* 0x001fe200078e000e */
[----:B------:R-:W-:-:S06]  /*1050*/  PRMT R29, RZ, 0x7610, R29 ;  /* 0x00007610ff1d7816 */ /* 0x000fcc000000001d */
[----:B------:R0:W5:Y:S01]  /*1060*/  @!P1 LDG.E.U16 R29, desc[UR4][R14.64] ;  /* 0x000000040e1d9981 */ /* 0x000162000c1e1500 */
[----:B------:R-:W-:Y:S04]  /*1070*/  BSSY B0, `(.L_x_1155) ;  /* 0x0000013000007945 */ /* 0x000fe80003800000 */
[----:B------:R-:W-:Y:S05]  /*1080*/  @P0 BRA `(.L_x_1156) ;  /* 0x0000000000440947 */ /* 0x000fea0003800000 */
[----:B0-----:R-:W0:Y:S01]  /*1090*/  LDC.U16 R14, c[0x0][0x218] ;  /* 0x00008600ff0e7b82 */ /* 0x001e220000000400 */
[----:B-----5:R-:W-:Y:S02]  /*10a0*/  HADD2.F32 R5, -RZ, R5.H0_H0 ;  /* 0x20000005ff057230 */ /* 0x020fe40000004100 */
[----:B------:R-:W-:Y:S02]  /*10b0*/  HADD2.F32 R6, -RZ, R6.H0_H0 ;  /* 0x20000006ff067230 */ /* 0x000fe40000004100 */
[----:B------:R-:W-:Y:S02]  /*10c0*/  HADD2.F32 R7, -RZ, R7.H0_H0 ;  /* 0x20000007ff077230 */ /* 0x000fe40000004100 */
[----:B0-----:R-:W-:-:S05]  /*10d0*/  HADD2.F32 R14, -RZ, R14.H0_H0 ;  /* 0x2000000eff0e7230 */ /* 0x001fca0000004100 */
[----:B------:R-:W-:Y:S02]  /*10e0*/  FMUL.FTZ R5, R5, R14 ;  /* 0x0000000e05057220 */ /* 0x000fe40000410000 */
[----:B------:R-:W0:Y:S02]  /*10f0*/  LDC.U16 R14, c[0x0][0x21a] ;  /* 0x00008680ff0e7b82 */ /* 0x000e240000000400 */
[----:B0-----:R-:W-:-:S05]  /*1100*/  HADD2.F32 R15, -RZ, R14.H0_H0 ;  /* 0x2000000eff0f7230 */ /* 0x001fca0000004100 */
        /* <DEDUP_REMOVED lines=9> */
.L_x_1156:
[----:B------:R-:W-:Y:S05]  /*11a0*/  BSYNC B0 ;  /* 0x0000000000007941 */ /* 0x000fea0003800000 */
.L_x_1155:
[----:B0-----:R-:W-:Y:S01]  /*11b0*/  IADD3 R14, R4, 0x80, RZ ;  /* 0x00000080040e7810 */ /* 0x001fe20007ffe0ff */
[----:B------:R-:W-:Y:S03]  /*11c0*/  BSSY B0, `(.L_x_1157) ;  /* 0x0000014000007945 */ /* 0x000fe60003800000 */
[----:B------:R-:W-:-:S13]  /*11d0*/  ISETP.GE.AND P1, PT, R14, R3, PT ;  /* 0x000000030e00720c */ /* 0x000fda0003f26270 */
[----:B------:R-:W-:Y:S05]  /*11e0*/  @P1 BRA `(.L_x_1158) ;  /* 0x0000000000441947 */ /* 0x000fea0003800000 */
[----:B-----5:R-:W0:Y:S01]  /*11f0*/  LDC.U16 R7, c[0x0][0x218] ;  /* 0x00008600ff077b82 */ /* 0x020e220000000400 */
[----:B------:R-:W-:Y:S02]  /*1200*/  HADD2.F32 R6, -RZ, R8.H0_H0 ;  /* 0x20000008ff067230 */ /* 0x000fe40000004100 */
        /* <DEDUP_REMOVED lines=15> */
.L_x_1158:
[----:B------:R-:W-:Y:S05]  /*1300*/  BSYNC B0 ;  /* 0x0000000000007941 */ /* 0x000fea0003800000 */
.L_x_1157:
[----:B-----5:R-:W-:Y:S01]  /*1310*/  IADD3 R6, R4, 0x100, RZ ;  /* 0x0000010004067810 */ /* 0x020fe20007ffe0ff */
[----:B------:R-:W-:Y:S03]  /*1320*/  BSSY B0, `(.L_x_1159) ;  /* 0x0000014000007945 */ /* 0x000fe60003800000 */
[----:B------:R-:W-:-:S13]  /*1330*/  ISETP.GE.AND P1, PT, R6, R3, PT ;  /* 0x000000030600720c */ /* 0x000fda0003f26270 */
[----:B------:R-:W-:Y:S05]  /*1340*/  @P1 BRA `(.L_x_1160) ;  /* 0x0000000000441947 */ /* 0x000fea0003800000 */
[----:B------:R-:W0:Y:S01]  /*1350*/  LDC.U16 R7, c[0x0][0x218] ;  /* 0x00008600ff077b82 */ /* 0x000e220000000400 */
[----:B------:R-:W-:Y:S02]  /*1360*/  HADD2.F32 R11, -RZ, R11.H0_H0 ;  /* 0x2000000bff0b7230 */ /* 0x000fe40000004100 */
        /* <DEDUP_REMOVED lines=15> */
.L_x_1160:
[----:B------:R-:W-:Y:S05]  /*1460*/  BSYNC B0 ;  /* 0x0000000000007941 */ /* 0x000fea0003800000 */
.L_x_1159:
[----:B------:R-:W-:Y:S01]  /*1470*/  IADD3 R6, R4, 0x180, RZ ;  /* 0x0000018004067810 */ /* 0x000fe20007ffe0ff */
[----:B------:R-:W-:Y:S03]  /*1480*/  BSSY B0, `(.L_x_1161) ;  /* 0x0000014000007945 */ /* 0x000fe60003800000 */
[----:B------:R-:W-:-:S13]  /*1490*/  ISETP.GE.AND P1, PT, R6, R3, PT ;  /* 0x000000030600720c */ /* 0x000fda0003f26270 */
[----:B------:R-:W-:Y:S05]  /*14a0*/  @P1 BRA `(.L_x_1162) ;  /* 0x0000000000441947 */ /* 0x000fea0003800000 */
[----:B------:R-:W0:Y:S01]  /*14b0*/  LDC.U16 R6, c[0x0][0x218] ;  /* 0x00008600ff067b82 */ /* 0x000e220000000400 */
        /* <DEDUP_REMOVED lines=16> */
.L_x_1162:
[----:B------:R-:W-:Y:S05]  /*15c0*/  BSYNC B0 ;  /* 0x0000000000007941 */ /* 0x000fea0003800000 */
.L_x_1161:
[----:B------:R-:W0:Y:S01]  /*15d0*/  @!P0 LDC.64 R6, c[0x0][0x228] ;  /* 0x00008a00ff068b82 */ /* 0x000e220000000a00 */
[C---:B------:R-:W-:Y:S01]  /*15e0*/  IADD3 R12, R4.reuse, 0x200, RZ ;  /* 0x00000200040c7810 */ /* 0x040fe20007ffe0ff */
[----:B------:R-:W-:Y:S01]  /*15f0*/  BSSY B0, `(.L_x_1163) ;  /* 0x000001c000007945 */ /* 0x000fe20003800000 */
[----:B------:R-:W-:Y:S02]  /*1600*/  IADD3 R16, R4, 0x280, RZ ;  /* 0x0000028004107810 */ /* 0x000fe40007ffe0ff */
[-C--:B------:R-:W-:Y:S02]  /*1610*/  ISETP.GE.AND P1, PT, R12, R3.reuse, PT ;  /* 0x000000030c00720c */ /* 0x080fe40003f26270 */
[----:B------:R-:W-:Y:S02]  /*1620*/  ISETP.GE.AND P2, PT, R16, R3, PT ;  /* 0x000000031000720c */ /* 0x000fe40003f46270 */
[----:B------:R-:W-:Y:S02]  /*1630*/  @!P0 IADD3 R11, R2, R4, RZ ;  /* 0x00000004020b8210 */ /* 0x000fe40007ffe0ff */
[----:B------:R-:W-:-:S02]  /*1640*/  IADD3 R12, R4, 0x300, RZ ;  /* 0x00000300040c7810 */ /* 0x000fc40007ffe0ff */
[----:B------:R-:W-:Y:S02]  /*1650*/  IADD3 R16, R4, 0x380, RZ ;  /* 0x0000038004107810 */ /* 0x000fe40007ffe0ff */
[-C--:B------:R-:W-:Y:S02]  /*1660*/  ISETP.GE.AND P3, PT, R12, R3.reuse, PT ;  /* 0x000000030c00720c */ /* 0x080fe40003f66270 */
[----:B------:R-:W-:Y:S01]  /*1670*/  ISETP.GE.AND P4, PT, R16, R3, PT ;  /* 0x000000031000720c */ /* 0x000fe20003f86270 */
[----:B0-----:R-:W-:Y:S01]  /*1680*/  @!P0 IMAD.WIDE.U32 R6, R11, 0x2, R6 ;  /* 0x000000020b068825 */ /* 0x001fe200078e0006 */
[----:B------:R-:W-:Y:S11]  /*1690*/  @P1 BRA `(.L_x_1164) ;  /* 0x0000000000441947 */ /* 0x000ff60003800000 */
        /* <DEDUP_REMOVED lines=17> */
.L_x_1164:
[----:B------:R-:W-:Y:S05]  /*17b0*/  BSYNC B0 ;  /* 0x0000000000007941 */ /* 0x000fea0003800000 */
.L_x_1163:
[----:B------:R-:W-:Y:S04]  /*17c0*/  BSSY B0, `(.L_x_1165) ;  /* 0x0000013000007945 */ /* 0x000fe80003800000 */
        /* <DEDUP_REMOVED lines=18> */
.L_x_1166:
[----:B------:R-:W-:Y:S05]  /*18f0*/  BSYNC B0 ;  /* 0x0000000000007941 */ /* 0x000fea0003800000 */
.L_x_1165:
        /* <DEDUP_REMOVED lines=19> */
.L_x_1168:
[----:B------:R-:W-:Y:S05]  /*1a30*/  BSYNC B0 ;  /* 0x0000000000007941 */ /* 0x000fea0003800000 */
.L_x_1167:
[----:B------:R-:W-:Y:S04]  /*1a40*/  BSSY B0, `(.L_x_1169) ;  /* 0x0000013000007945 */ /* 0x000fe80003800000 */
        /* <DEDUP_REMOVED lines=18> */
.L_x_1170:
[----:B------:R-:W-:Y:S05]  /*1b70*/  BSYNC B0 ;  /* 0x0000000000007941 */ /* 0x000fea0003800000 */
.L_x_1169:
[----:B------:R-:W-:Y:S01]  /*1b80*/  @!P0 MOV R4, R14 ;  /* 0x0000000e00048202 */ /* 0x000fe20000000f00 */
[----:B------:R0:W-:Y:S01]  /*1b90*/  @!P0 STG.E.U16 desc[UR4][R6.64], R5 ;  /* 0x0000000506008986 */ /* 0x0001e2000c101504 */
[----:B------:R-:W-:Y:S04]  /*1ba0*/  BSSY B0, `(.L_x_1171) ;  /* 0x000002d000007945 */ /* 0x000fe80003800000 */
[----:B------:R-:W-:Y:S01]  /*1bb0*/  BSSY B1, `(.L_x_1172) ;  /* 0x0000025000017945 */ /* 0x000fe20003800000 */
[----:B------:R-:W-:-:S13]  /*1bc0*/  ISETP.GE.AND P0, PT, R4, R3, PT ;  /* 0x000000030400720c */ /* 0x000fda0003f06270 */
[----:B0-----:R-:W-:Y:S05]  /*1bd0*/  @P0 BRA `(.L_x_1173) ;  /* 0x0000000000300947 */ /* 0x001fea0003800000 */
[----:B------:R-:W0:Y:S01]  /*1be0*/  LDC.64 R6, c[0x0][0x228] ;  /* 0x00008a00ff067b82 */ /* 0x000e220000000a00 */
[----:B------:R-:W-:Y:S02]  /*1bf0*/  IADD3 R5, R2, R4, RZ ;  /* 0x0000000402057210 */ /* 0x000fe40007ffe0ff */
[----:B------:R-:W-:-:S04]  /*1c00*/  IADD3 R4, R4, 0x80, RZ ;  /* 0x0000008004047810 */ /* 0x000fc80007ffe0ff */
[----:B------:R-:W-:Y:S01]  /*1c10*/  ISETP.GE.AND P0, PT, R4, R3, PT ;  /* 0x000000030400720c */ /* 0x000fe20003f06270 */
[----:B0-----:R-:W-:-:S05]  /*1c20*/  IMAD.WIDE.U32 R6, R5, 0x2, R6 ;  /* 0x0000000205067825 */ /* 0x001fca00078e0006 */
[----:B------:R0:W-:Y:S07]  /*1c30*/  STG.E.U16 desc[UR4][R6.64], R8 ;  /* 0x0000000806007986 */ /* 0x0001ee000c101504 */
[----:B------:R-:W-:Y:S05]  /*1c40*/  @P0 BRA `(.L_x_1174) ;  /* 0x0000000000300947 */ /* 0x000fea0003800000 */
[----:B0-----:R-:W0:Y:S01]  /*1c50*/  LDC.64 R6, c[0x0][0x228] ;  /* 0x00008a00ff067b82 */ /* 0x001e220000000a00 */
[----:B------:R-:W-:Y:S02]  /*1c60*/  IADD3 R5, R2, R4, RZ ;  /* 0x0000000402057210 */ /* 0x000fe40007ffe0ff */
[----:B------:R-:W-:-:S03]  /*1c70*/  IADD3 R4, R4, 0x80, RZ ;  /* 0x0000008004047810 */ /* 0x000fc60007ffe0ff */
[----:B0-----:R-:W-:-:S05]  /*1c80*/  IMAD.WIDE.U32 R6, R5, 0x2, R6 ;  /* 0x0000000205067825 */ /* 0x001fca00078e0006 */
[----:B------:R0:W-:Y:S02]  /*1c90*/  STG.E.U16 desc[UR4][R6.64], R9 ;  /* 0x0000000906007986 */ /* 0x0001e4000c101504 */
.L_x_1173:
[----:B------:R-:W-:-:S13]  /*1ca0*/  ISETP.GE.AND P0, PT, R4, R3, PT ;  /* 0x000000030400720c */ /* 0x000fda0003f06270 */
[----:B------:R-:W-:Y:S05]  /*1cb0*/  @P0 BRA `(.L_x_1175) ;  /* 0x0000000000300947 */ /* 0x000fea0003800000 */
[----:B0-----:R-:W0:Y:S01]  /*1cc0*/  LDC.64 R6, c[0x0][0x228] ;  /* 0x00008a00ff067b82 */ /* 0x001e220000000a00 */
[----:B------:R-:W-:Y:S02]  /*1cd0*/  IADD3 R5, R2, R4, RZ ;  /* 0x0000000402057210 */ /* 0x000fe40007ffe0ff */
[----:B------:R-:W-:-:S03]  /*1ce0*/  IADD3 R4, R4, 0x80, RZ ;  /* 0x0000008004047810 */ /* 0x000fc60007ffe0ff */
[----:B0-----:R-:W-:-:S05]  /*1cf0*/  IMAD.WIDE.U32 R6, R5, 0x2, R6 ;  /* 0x0000000205067825 */ /* 0x001fca00078e0006 */
[----:B------:R1:W-:Y:S02]  /*1d00*/  STG.E.U16 desc[UR4][R6.64], R10 ;  /* 0x0000000a06007986 */ /* 0x0003e4000c101504 */
.L_x_1174:
[----:B------:R-:W-:-:S13]  /*1d10*/  ISETP.GE.AND P0, PT, R4, R3, PT ;  /* 0x000000030400720c */ /* 0x000fda0003f06270 */
[----:B------:R-:W-:Y:S05]  /*1d20*/  @P0 BRA `(.L_x_1176) ;  /* 0x0000000000340947 */ /* 0x000fea0003800000 */
[----:B01----:R-:W0:Y:S01]  /*1d30*/  LDC.64 R6, c[0x0][0x228] ;  /* 0x00008a00ff067b82 */ /* 0x003e220000000a00 */
[----:B------:R-:W-:Y:S02]  /*1d40*/  IADD3 R5, R2, R4, RZ ;  /* 0x0000000402057210 */ /* 0x000fe40007ffe0ff */
[----:B------:R-:W-:-:S03]  /*1d50*/  IADD3 R4, R4, 0x80, RZ ;  /* 0x0000008004047810 */ /* 0x000fc60007ffe0ff */
[----:B0-----:R-:W-:-:S05]  /*1d60*/  IMAD.WIDE.U32 R6, R5, 0x2, R6 ;  /* 0x0000000205067825 */ /* 0x001fca00078e0006 */
[----:B------:R1:W-:Y:S02]  /*1d70*/  STG.E.U16 desc[UR4][R6.64], R11 ;  /* 0x0000000b06007986 */ /* 0x0003e4000c101504 */
.L_x_1175:
[----:B------:R-:W-:-:S13]  /*1d80*/  ISETP.GE.AND P0, PT, R4, R3, PT ;  /* 0x000000030400720c */ /* 0x000fda0003f06270 */
[----:B------:R-:W-:Y:S05]  /*1d90*/  @P0 BREAK B1 ;  /* 0x0000000000010942 */ /* 0x000fea0003800000 */
[----:B------:R-:W-:Y:S05]  /*1da0*/  @P0 BRA `(.L_x_1177) ;  /* 0x0000000000300947 */ /* 0x000fea0003800000 */
[----:B01----:R-:W0:Y:S01]  /*1db0*/  LDC.64 R6, c[0x0][0x228] ;  /* 0x00008a00ff067b82 */ /* 0x003e220000000a00 */
[----:B------:R-:W-:Y:S02]  /*1dc0*/  IADD3 R5, R2, R4, RZ ;  /* 0x0000000402057210 */ /* 0x000fe40007ffe0ff */
[----:B------:R-:W-:-:S03]  /*1dd0*/  IADD3 R4, R4, 0x80, RZ ;  /* 0x0000008004047810 */ /* 0x000fc60007ffe0ff */
[----:B0-----:R-:W-:-:S05]  /*1de0*/  IMAD.WIDE.U32 R6, R5, 0x2, R6 ;  /* 0x0000000205067825 */ /* 0x001fca00078e0006 */
[----:B------:R2:W-:Y:S02]  /*1df0*/  STG.E.U16 desc[UR4][R6.64], R12 ;  /* 0x0000000c06007986 */ /* 0x0005e4000c101504 */
.L_x_1176:
[----:B------:R-:W-:Y:S05]  /*1e00*/  BSYNC B1 ;  /* 0x0000000000017941 */ /* 0x000fea0003800000 */
.L_x_1172:
[----:B------:R-:W-:-:S13]  /*1e10*/  ISETP.GE.AND P0, PT, R4, R3, PT ;  /* 0x000000030400720c */ /* 0x000fda0003f06270 */
[----:B012---:R-:W0:Y:S01]  /*1e20*/  @!P0 LDC.64 R6, c[0x0][0x228] ;  /* 0x00008a00ff068b82 */ /* 0x007e220000000a00 */
[----:B------:R-:W-:Y:S02]  /*1e30*/  @!P0 IADD3 R5, R2, R4, RZ ;  /* 0x0000000402058210 */ /* 0x000fe40007ffe0ff */
[----:B------:R-:W-:-:S03]  /*1e40*/  @!P0 IADD3 R4, R4, 0x80, RZ ;  /* 0x0000008004048810 */ /* 0x000fc60007ffe0ff */
[----:B0-----:R-:W-:-:S05]  /*1e50*/  @!P0 IMAD.WIDE.U32 R6, R5, 0x2, R6 ;  /* 0x0000000205068825 */ /* 0x001fca00078e0006 */
[----:B------:R2:W-:Y:S02]  /*1e60*/  @!P0 STG.E.U16 desc[UR4][R6.64], R13 ;  /* 0x0000000d06008986 */ /* 0x0005e4000c101504 */
.L_x_1177:
[----:B------:R-:W-:Y:S05]  /*1e70*/  BSYNC B0 ;  /* 0x0000000000007941 */ /* 0x000fea0003800000 */
.L_x_1171:
[----:B------:R-:W-:Y:S05]  /*1e80*/  WARPSYNC.ALL ;  /* 0x0000000000007948 */ /* 0x000fea0003800000 */
[----:B------:R-:W-:-:S13]  /*1e90*/  ISETP.GE.AND P0, PT, R4, R3, PT ;  /* 0x000000030400720c */ /* 0x000fda0003f06270 */
[----:B------:R-:W-:Y:S05]  /*1ea0*/  @P0 EXIT ;  /* 0x000000000000094d */ /* 0x000fea0003800000 */
[----:B012---:R-:W0:Y:S01]  /*1eb0*/  LDC.64 R6, c[0x0][0x228] ;  /* 0x00008a00ff067b82 */ /* 0x007e220000000a00 */
[----:B------:R-:W-:-:S05]  /*1ec0*/  IADD3 R3, R2, R4, RZ ;  /* 0x0000000402037210 */ /* 0x000fca0007ffe0ff */
[----:B0-----:R-:W-:-:S05]  /*1ed0*/  IMAD.WIDE.U32 R2, R3, 0x2, R6 ;  /* 0x0000000203027825 */ /* 0x001fca00078e0006 */
[----:B------:R-:W-:Y:S01]  /*1ee0*/  STG.E.U16 desc[UR4][R2.64], R0 ;  /* 0x0000000002007986 */ /* 0x000fe2000c101504 */
[----:B------:R-:W-:Y:S05]  /*1ef0*/  EXIT ;  /* 0x000000000000794d */ /* 0x000fea0003800000 */
.L_x_1178:
        /* <DEDUP_REMOVED lines=16> */
.L_x_24088:


//--------------------- .text._ZN2at6native29vectorized_elementwise_kernelILi4EZZZNS0_54_GLOBAL__N__d8c5977b_16_LinearAlgebra_cu_140f0503_289316addr_kernel_cudaERNS_14TensorIteratorERKN3c106ScalarES8_ENKUlvE_clEvENKUlvE9_clEvEUlNS5_4HalfESB_SB_E0_St5arrayIPcLm4EEEEviT0_T1_ --------------------------
	.section	.text._ZN2at6native29vectorized_elementwise_kernelILi4EZZZNS0_54_GLOBAL__N__d8c5977b_16_LinearAlgebra_cu_140f0503_289316addr_kernel_cudaERNS_14TensorIteratorERKN3c106ScalarES8_ENKUlvE_clEvENKUlvE9_clEvEUlNS5_4HalfESB_SB_E0_St5arrayIPcLm4EEEEviT0_T1_,"ax",@progbits
	.align	128
        .global         _ZN2at6native29vectorized_elementwise_kernelILi4EZZZNS0_54_GLOBAL__N__d8c5977b_16_LinearAlgebra_cu_140f0503_289316addr_kernel_cudaERNS_14TensorIteratorERKN3c106ScalarES8_ENKUlvE_clEvENKUlvE9_clEvEUlNS5_4HalfESB_SB_E0_St5arrayIPcLm4EEEEviT0_T1_
        .type           _ZN2at6native29vectorized_elementwise_kernelILi4EZZZNS0_54_GLOBAL__N__d8c5977b_16_LinearAlgebra_cu_140f0503_289316addr_kernel_cudaERNS_14TensorIteratorERKN3c106ScalarES8_ENKUlvE_clEvENKUlvE9_clEvEUlNS5_4HalfESB_SB_E0_St5arrayIPcLm4EEEEviT0_T1_,@function
        .size           _ZN2at6native29vectorized_elementwise_kernelILi4EZZZNS0_54_GLOBAL__N__d8c5977b_16_LinearAlgebra_cu_140f0503_289316addr_kernel_cudaERNS_14TensorIteratorERKN3c106ScalarES8_ENKUlvE_clEvENKUlvE9_clEvEUlNS5_4HalfESB_SB_E0_St5arrayIPcLm4EEEEviT0_T1_,(.L_x_24089 - _ZN2at6native29vectorized_elementwise_kernelILi4EZZZNS0_54_GLOBAL__N__d8c5977b_16_LinearAlgebra_cu_140f0503_289316addr_kernel_cudaERNS_14TensorIteratorERKN3c106ScalarES8_ENKUlvE_clEvENKUlvE9_clEvEUlNS5_4HalfESB_SB_E0_St5arrayIPcLm4EEEEviT0_T1_)
        .other          _ZN2at6native29vectorized_elementwise_kernelILi4EZZZNS0_54_GLOBAL__N__d8c5977b_16_LinearAlgebra_cu_140f0503_289316addr_kernel_cudaERNS_14TensorIteratorERKN3c106ScalarES8_ENKUlvE_clEvENKUlvE9_clEvEUlNS5_4HalfESB_SB_E0_St5arrayIPcLm4EEEEviT0_T1_,@"STO_CUDA_ENTRY STV_DEFAULT"
_ZN2at6native29vectorized_elementwise_kernelILi4EZZZNS0_54_GLOBAL__N__d8c5977b_16_LinearAlgebra_cu_140f0503_289316addr_kernel_cudaERNS_14TensorIteratorERKN3c106ScalarES8_ENKUlvE_clEvENKUlvE9_clEvEUlNS5_4HalfESB_SB_E0_St5arrayIPcLm4EEEEviT0_T1_:
.text._ZN2at6native29vectorized_elementwise_kernelILi4EZZZNS0_54_GLOBAL__N__d8c5977b_16_LinearAlgebra_cu_140f0503_289316addr_kernel_cudaERNS_14TensorIteratorERKN3c106ScalarES8_ENKUlvE_clEvENKUlvE9_clEvEUlNS5_4HalfESB_SB_E0_St5arrayIPcLm4EEEEviT0_T1_:
        /* <DEDUP_REMOVED lines=15> */
[----:B--2---:R-:W-:Y:S01]  /*00f0*/  IMAD.WIDE R4, R2, 0x2, R6 ;  /* 0x0000000202047825 */ /* 0x004fe200078e0206 */
[----:B------:R-:W2:Y:S04]  /*0100*/  LDG.E.64 R8, desc[UR4][R18.64] ;  /* 0x0000000412087981 */ /* 0x000ea8000c1e1b00 */
[----:B------:R0:W4:Y:S01]  /*0110*/  LDG.E.64 R10, desc[UR4][R18.64+0x400] ;  /* 0x00040004120a7981 */ /* 0x000122000c1e1b00 */
[----:B------:R-:W-:-:S05]  /*0120*/  IMAD.WIDE.U32 R20, R3, 0x8, R4 ;  /* 0x0000000803147825 */ /* 0x000fca00078e0004 */
[----:B------:R-:W5:Y:S01]  /*0130*/  LDG.E.64 R14, desc[UR4][R20.64] ;  /* 0x00000004140e7981 */ /* 0x000f62000c1e1b00 */
[----:B---3--:R-:W-:-:S03]  /*0140*/  IMAD.WIDE R4, R2, 0x2, R12 ;  /* 0x0000000202047825 */ /* 0x008fc600078e020c */
[----:B------:R3:W5:Y:S01]  /*0150*/  LDG.E.64 R12, desc[UR4][R20.64+0x400] ;  /* 0x00040004140c7981 */ /* 0x000762000c1e1b00 */
[----:B------:R-:W-:-:S05]  /*0160*/  IMAD.WIDE.U32 R22, R3, 0x8, R4 ;  /* 0x0000000803167825 */ /* 0x000fca00078e0004 */
[----:B------:R-:W5:Y:S04]  /*0170*/  LDG.E.64 R6, desc[UR4][R22.64] ;  /* 0x0000000416067981 */ /* 0x000f68000c1e1b00 */
[----:B------:R3:W5:Y:S01]  /*0180*/  LDG.E.64 R4, desc[UR4][R22.64+0x400] ;  /* 0x0004000416047981 */ /* 0x000762000c1e1b00 */
[----:B------:R-:W0:Y:S02]  /*0190*/  LDC.U16 R17, c[0x0][0x21a] ;  /* 0x00008680ff117b82 */ /* 0x000e240000000400 */
[----:B0-----:R-:W-:Y:S02]  /*01a0*/  HADD2.F32 R17, -RZ, R17.H0_H0 ;  /* 0x20000011ff117230 */ /* 0x001fe40000004100 */
[----:B--2---:R-:W-:Y:S02]  /*01b0*/  HADD2.F32 R0, -RZ, R8.H0_H0 ;  /* 0x20000008ff007230 */ /* 0x004fe40000004100 */
[----:B------:R-:W-:-:S02]  /*01c0*/  HADD2.F32 R16, -RZ, R9.H0_H0 ;  /* 0x20000009ff107230 */ /* 0x000fc40000004100 */
[----:B------:R-:W-:Y:S02]  /*01d0*/  HADD2.F32 R18, -RZ, R9.H1_H1 ;  /* 0x30000009ff127230 */ /* 0x000fe40000004100 */
[----:B------:R-:W-:Y:S02]  /*01e0*/  HADD2.F32 R8, -RZ, R8.H1_H1 ;  /* 0x30000008ff087230 */ /* 0x000fe40000004100 */
[----:B-1----:R-:W-:Y:S02]  /*01f0*/  HADD2.F32 R9, -RZ, R24.H0_H0 ;  /* 0x20000018ff097230 */ /* 0x002fe40000004100 */
[--C-:B----4-:R-:W-:Y:S02]  /*0200*/  HADD2.F32 R26, -RZ, R11.reuse.H0_H0 ;  /* 0x2000000bff1a7230 */ /* 0x110fe40000004100 */
[----:B------:R-:W-:Y:S02]  /*0210*/  HADD2.F32 R24, -RZ, R10.H1_H1 ;  /* 0x3000000aff187230 */ /* 0x000fe40000004100 */
[----:B---3--:R-:W-:Y:S01]  /*0220*/  FMUL.FTZ R21, R9, R8 ;  /* 0x0000000809157220 */ /* 0x008fe20000410000 */
[----:B------:R-:W-:-:S02]  /*0230*/  HADD2.F32 R22, -RZ, R11.H1_H1 ;  /* 0x3000000bff167230 */ /* 0x000fc40000004100 */
[C---:B------:R-:W-:Y:S01]  /*0240*/  FMUL.FTZ R8, R9.reuse, R26 ;  /* 0x0000001a09087220 */ /* 0x040fe20000410000 */
[--C-:B-----5:R-:W-:Y:S02]  /*0250*/  HADD2.F32 R26, -RZ, R14.reuse.H1_H1 ;  /* 0x3000000eff1a7230 */ /* 0x120fe40000004100 */
[C---:B------:R-:W-:Y:S01]  /*0260*/  FMUL.FTZ R19, R9.reuse, R0 ;  /* 0x0000000009137220 */ /* 0x040fe20000410000 */
[C---:B------:R-:W-:Y:S01]  /*0270*/  FMUL.FTZ R11, R9.reuse, R16 ;  /* 0x00000010090b7220 */ /* 0x040fe20000410000 */
[C---:B------:R-:W-:Y:S01]  /*0280*/  FMUL.FTZ R16, R9.reuse, R18 ;  /* 0x0000001209107220 */ /* 0x040fe20000410000 */
[----:B------:R-:W-:Y:S01]  /*0290*/  FMUL.FTZ R0, R9, R24 ;  /* 0x0000001809007220 */ /* 0x000fe20000410000 */
[----:B------:R-:W-:Y:S01]  /*02a0*/  FMUL.FTZ R26, R17, R26 ;  /* 0x0000001a111a7220 */ /* 0x000fe20000410000 */
[----:B------:R-:W-:Y:S02]  /*02b0*/  HADD2.F32 R18, -RZ, R14.H0_H0 ;  /* 0x2000000eff127230 */ /* 0x000fe40000004100 */
[----:B------:R-:W-:-:S02]  /*02c0*/  HADD2.F32 R28, -RZ, R15.H0_H0 ;  /* 0x2000000fff1c7230 */ /* 0x000fc40000004100 */
[----:B------:R-:W-:Y:S01]  /*02d0*/  HADD2.F32 R24, -RZ, R15.H1_H1 ;  /* 0x3000000fff187230 */ /* 0x000fe20000004100 */
[----:B------:R-:W-:Y:S01]  /*02e0*/  F2FP.F16.F32.PACK_AB R15, R26, R21 ;  /* 0x000000151a0f723e */ /* 0x000fe200000000ff */
[----:B------:R-:W-:Y:S02]  /*02f0*/  HADD2.F32 R20, -RZ, R10.H0_H0 ;  /* 0x2000000aff147230 */ /* 0x000fe40000004100 */
[C---:B------:R-:W-:Y:S01]  /*0300*/  FMUL.FTZ R14, R17.reuse, R18 ;  /* 0x00000012110e7220 */ /* 0x040fe20000410000 */
[C---:B------:R-:W-:Y:S01]  /*0310*/  FMUL.FTZ R28, R17.reuse, R28 ;  /* 0x0000001c111c7220 */ /* 0x040fe20000410000 */
[--C-:B------:R-:W-:Y:S02]  /*0320*/  HADD2.F32 R26, -RZ, R6.reuse.H0_H0 ;  /* 0x20000006ff1a7230 */ /* 0x100fe40000004100 */
[----:B------:R-:W-:Y:S01]  /*0330*/  FMUL.FTZ R23, R17, R24 ;  /* 0x0000001811177220 */ /* 0x000fe20000410000 */
[----:B------:R-:W-:Y:S02]  /*0340*/  HADD2.F32 R6, -RZ, R6.H1_H1 ;  /* 0x30000006ff067230 */ /* 0x000fe40000004100 */
[C---:B------:R-:W-:Y:S01]  /*0350*/  FMUL.FTZ R10, R9.reuse, R20 ;  /* 0x00000014090a7220 */ /* 0x040fe20000410000 */
[----:B------:R-:W-:Y:S01]  /*0360*/  HADD2.F32 R29, -RZ, R15.H1_H1 ;  /* 0x3000000fff1d7230 */ /* 0x000fe20000004100 */
[----:B------:R-:W-:Y:S01]  /*0370*/  F2FP.F16.F32.PACK_AB R14, R14, R19 ;  /* 0x000000130e0e723e */ /* 0x000fe200000000ff */
[--C-:B------:R-:W-:Y:S01]  /*0380*/  HADD2.F32 R20, -RZ, R12.reuse.H0_H0 ;  /* 0x2000000cff147230 */ /* 0x100fe20000004100 */
[----:B------:R-:W-:Y:S01]  /*0390*/  F2FP.F16.F32.PACK_AB R11, R28, R11 ;  /* 0x0000000b1c0b723e */ /* 0x000fe200000000ff */
[----:B------:R-:W-:Y:S01]  /*03a0*/  FMUL.FTZ R9, R9, R22 ;  /* 0x0000001609097220 */ /* 0x000fe20000410000 */
[----:B------:R-:W-:Y:S01]  /*03b0*/  FMUL.FTZ R6, R29, R6 ;  /* 0x000000061d067220 */ /* 0x000fe20000410000 */
[----:B------:R-:W-:Y:S01]  /*03c0*/  HADD2.F32 R22, -RZ, R12.H1_H1 ;  /* 0x3000000cff167230 */ /* 0x000fe20000004100 */
[----:B------:R-:W-:Y:S01]  /*03d0*/  F2FP.F16.F32.PACK_AB R16, R23, R16 ;  /* 0x000000101710723e */ /* 0x000fe200000000ff */
[----:B------:R-:W-:-:S02]  /*03e0*/  HADD2.F32 R18, -RZ, R13.H0_H0 ;  /* 0x2000000dff127230 */ /* 0x000fc40000004100 */
[----:B------:R-:W-:Y:S02]  /*03f0*/  HADD2.F32 R12, -RZ, R13.H1_H1 ;  /* 0x3000000dff0c7230 */ /* 0x000fe40000004100 */
[C---:B------:R-:W-:Y:S01]  /*0400*/  FMUL.FTZ R13, R17.reuse, R20 ;  /* 0x00000014110d7220 */ /* 0x040fe20000410000 */
[----:B------:R-:W-:Y:S01]  /*0410*/  HADD2.F32 R25, -RZ, R7.H0_H0 ;  /* 0x20000007ff197230 */ /* 0x000fe20000004100 */
[----:B------:R-:W-:Y:S01]  /*0420*/  F2FP.F16.F32.PACK_AB R6, RZ, R6 ;  /* 0x00000006ff06723e */ /* 0x000fe200000000ff */
[----:B------:R-:W-:Y:S02]  /*0430*/  HADD2.F32 R27, -RZ, R14.H1_H1 ;  /* 0x3000000eff1b7230 */ /* 0x000fe40000004100 */
[C---:B------:R-:W-:Y:S01]  /*0440*/  FMUL.FTZ R19, R17.reuse, R22 ;  /* 0x0000001611137220 */ /* 0x040fe20000410000 */
[----:B------:R-:W-:Y:S02]  /*0450*/  HADD2.F32 R20, -RZ, R11.H1_H1 ;  /* 0x3000000bff147230 */ /* 0x000fe40000004100 */
[----:B------:R-:W-:Y:S01]  /*0460*/  FMUL.FTZ R21, R17, R18 ;  /* 0x0000001211157220 */ /* 0x000fe20000410000 */
[----:B------:R-:W-:-:S02]  /*0470*/  HADD2.F32 R23, -RZ, R7.H1_H1 ;  /* 0x30000007ff177230 */ /* 0x000fc40000004100 */
[----:B------:R-:W-:Y:S01]  /*0480*/  FMUL.FTZ R26, R27, R26 ;  /* 0x0000001a1b1a7220 */ /* 0x000fe20000410000 */
[----:B------:R-:W-:Y:S01]  /*0490*/  FMUL.FTZ R12, R17, R12 ;  /* 0x0000000c110c7220 */ /* 0x000fe20000410000 */
[----:B------:R-:W-:Y:S01]  /*04a0*/  FMUL.FTZ R25, R20, R25 ;  /* 0x0000001914197220 */ /* 0x000fe20000410000 */
[----:B------:R-:W-:Y:S01]  /*04b0*/  HADD2.F32 R20, -RZ, R6.H0_H0 ;  /* 0x20000006ff147230 */ /* 0x000fe20000004100 */
[----:B------:R-:W-:Y:S01]  /*04c0*/  F2FP.F16.F32.PACK_AB R10, R13, R10 ;  /* 0x0000000a0d0a723e */ /* 0x000fe200000000ff */
[----:B------:R-:W0:Y:S01]  /*04d0*/  LDC.64 R6, c[0x0][0x228] ;  /* 0x00008a00ff067b82 */ /* 0x000e220000000a00 */
[----:B------:R-:W-:Y:S01]  /*04e0*/  F2FP.F16.F32.PACK_AB R26, RZ, R26 ;  /* 0x0000001aff1a723e */ /* 0x000fe200000000ff */
[----:B------:R-:W-:Y:S01]  /*04f0*/  HADD2.F32 R17, -RZ, R15.H0_H0 ;  /* 0x2000000fff117230 */ /* 0x000fe20000004100 */
[----:B------:R-:W-:Y:S01]  /*0500*/  F2FP.F16.F32.PACK_AB R19, R19, R0 ;  /* 0x000000001313723e */ /* 0x000fe200000000ff */
[----:B------:R-:W-:Y:S01]  /*0510*/  HADD2.F32 R18, -RZ, R14.H0_H0 ;  /* 0x2000000eff127230 */ /* 0x000fe20000004100 */
[----:B------:R-:W-:Y:S01]  /*0520*/  F2FP.F16.F32.PACK_AB R8, R21, R8 ;  /* 0x000000081508723e */ /* 0x000fe200000000ff */
[----:B------:R-:W-:Y:S01]  /*0530*/  HADD2.F32 R15, -RZ, R26.H0_H0 ;  /* 0x2000001aff0f7230 */ /* 0x000fe20000004100 */
[----:B------:R-:W-:Y:S01]  /*0540*/  F2FP.F16.F32.PACK_AB R9, R12, R9 ;  /* 0x000000090c09723e */ /* 0x000fe200000000ff */
[--C-:B------:R-:W-:Y:S01]  /*0550*/  HADD2.F32 R13, -RZ, R4.reuse.H0_H0 ;  /* 0x20000004ff0d7230 */ /* 0x100fe20000004100 */
[----:B------:R-:W-:Y:S01]  /*0560*/  F2FP.F16.F32.PACK_AB R25, RZ, R25 ;  /* 0x00000019ff19723e */ /* 0x000fe200000000ff */
[----:B------:R-:W-:-:S02]  /*0570*/  HADD2.F32 R12, -RZ, R4.H1_H1 ;  /* 0x30000004ff0c7230 */ /* 0x000fc40000004100 */
[----:B------:R-:W-:Y:S01]  /*0580*/  FADD.FTZ R18, R18, R15 ;  /* 0x0000000f12127221 */ /* 0x000fe20000010000 */
[----:B------:R-:W-:Y:S01]  /*0590*/  FADD.FTZ R15, R17, R20 ;  /* 0x00000014110f7221 */ /* 0x000fe20000010000 */
[--C-:B------:R-:W-:Y:S02]  /*05a0*/  HADD2.F32 R22, -RZ, R5.reuse.H0_H0 ;  /* 0x20000005ff167230 */ /* 0x100fe40000004100 */
[----:B------:R-:W-:Y:S02]  /*05b0*/  HADD2.F32 R24, -RZ, R5.H1_H1 ;  /* 0x30000005ff187230 */ /* 0x000fe40000004100 */
[----:B------:R-:W-:Y:S02]  /*05c0*/  HADD2.F32 R4, -RZ, R10.H1_H1 ;  /* 0x3000000aff047230 */ /* 0x000fe40000004100 */
[----:B------:R-:W-:Y:S02]  /*05d0*/  HADD2.F32 R14, -RZ, R16.H1_H1 ;  /* 0x30000010ff0e7230 */ /* 0x000fe40000004100 */
[----:B------:R-:W-:-:S02]  /*05e0*/  HADD2.F32 R5, -RZ, R19.H1_H1 ;  /* 0x30000013ff057230 */ /* 0x000fc40000004100 */
[----:B------:R-:W-:Y:S01]  /*05f0*/  FMUL.FTZ R4, R4, R13 ;  /* 0x0000000d04047220 */ /* 0x000fe20000410000 */
[----:B------:R-:W-:Y:S02]  /*0600*/  HADD2.F32 R17, -RZ, R8.H1_H1 ;  /* 0x30000008ff117230 */ /* 0x000fe40000004100 */
[----:B------:R-:W-:Y:S01]  /*0610*/  FMUL.FTZ R14, R14, R23 ;  /* 0x000000170e0e7220 */ /* 0x000fe20000410000 */
[----:B------:R-:W-:Y:S02]  /*0620*/  HADD2.F32 R21, -RZ, R9.H1_H1 ;  /* 0x30000009ff157230 */ /* 0x000fe40000004100 */
[----:B------:R-:W-:Y:S01]  /*0630*/  FMUL.FTZ R5, R5, R12 ;  /* 0x0000000c05057220 */ /* 0x000fe20000410000 */
[----:B------:R-:W-:Y:S02]  /*0640*/  HADD2.F32 R11, -RZ, R11.H0_H0 ;  /* 0x2000000bff0b7230 */ /* 0x000fe40000004100 */
[----:B------:R-:W-:Y:S01]  /*0650*/  FMUL.FTZ R17, R17, R22 ;  /* 0x0000001611117220 */ /* 0x000fe20000410000 */
[----:B------:R-:W-:-:S02]  /*0660*/  HADD2.F32 R20, -RZ, R25.H0_H0 ;  /* 0x20000019ff147230 */ /* 0x000fc40000004100 */
[----:B------:R-:W-:Y:S01]  /*0670*/  FMUL.FTZ R21, R21, R24 ;  /* 0x0000001815157220 */ /* 0x000fe20000410000 */
[----:B0-----:R-:W-:Y:S01]  /*0680*/  IMAD.WIDE.U32 R6, R2, 0x2, R6 ;  /* 0x0000000202067825 */ /* 0x001fe200078e0006 */
[----:B------:R-:W-:Y:S02]  /*0690*/  F2FP.F16.F32.PACK_AB R4, RZ, R4 ;  /* 0x00000004ff04723e */ /* 0x000fe400000000ff */
[----:B------:R-:W-:Y:S01]  /*06a0*/  F2FP.F16.F32.PACK_AB R14, RZ, R14 ;  /* 0x0000000eff0e723e */ /* 0x000fe200000000ff */
[----:B------:R-:W-:Y:S01]  /*06b0*/  FADD.FTZ R0, R11, R20 ;  /* 0x000000140b007221 */ /* 0x000fe20000010000 */
[----:B------:R-:W-:Y:S01]  /*06c0*/  F2FP.F16.F32.PACK_AB R2, RZ, R5 ;  /* 0x00000005ff02723e */ /* 0x000fe200000000ff */
[----:B------:R-:W-:Y:S01]  /*06d0*/  HADD2.F32 R11, -RZ, R4.H0_H0 ;  /* 0x20000004ff0b7230 */ /* 0x000fe20000004100 */
[----:B------:R-:W-:Y:S01]  /*06e0*/  F2FP.F16.F32.PACK_AB R17, RZ, R17 ;  /* 0x00000011ff11723e */ /* 0x000fe200000000ff */
[----:B------:R-:W-:Y:S01]  /*06f0*/  HADD2.F32 R16, -RZ, R16.H0_H0 ;  /* 0x20000010ff107230 */ /* 0x000fe20000004100 */
[----:B------:R-:W-:Y:S01]  /*0700*/  F2FP.F16.F32.PACK_AB R21, RZ, R21 ;  /* 0x00000015ff15723e */ /* 0x000fe200000000ff */
[----:B------:R-:W-:-:S02]  /*0710*/  HADD2.F32 R10, -RZ, R10.H0_H0 ;  /* 0x2000000aff0a7230 */ /* 0x000fc40000004100 */
[----:B------:R-:W-:Y:S02]  /*0720*/  HADD2.F32 R19, -RZ, R19.H0_H0 ;  /* 0x20000013ff137230 */ /* 0x000fe40000004100 */
[----:B------:R-:W-:Y:S02]  /*0730*/  HADD2.F32 R8, -RZ, R8.H0_H0 ;  /* 0x20000008ff087230 */ /* 0x000fe40000004100 */
[----:B------:R-:W-:Y:S01]  /*0740*/  FADD.FTZ R10, R10, R11 ;  /* 0x0000000b0a0a7221 */ /* 0x000fe20000010000 */
[----:B------:R-:W-:Y:S02]  /*0750*/  HADD2.F32 R9, -RZ, R9.H0_H0 ;  /* 0x20000009ff097230 */ /* 0x000fe40000004100 */
[----:B------:R-:W-:Y:S02]  /*0760*/  HADD2.F32 R5, -RZ, R14.H0_H0 ;  /* 0x2000000eff057230 */ /* 0x000fe40000004100 */
[----:B------:R-:W-:Y:S02]  /*0770*/  HADD2.F32 R2, -RZ, R2.H0_H0 ;  /* 0x20000002ff027230 */ /* 0x000fe40000004100 */
[----:B------:R-:W-:-:S02]  /*0780*/  HADD2.F32 R17, -RZ, R17.H0_H0 ;  /* 0x20000011ff117230 */ /* 0x000fc40000004100 */
[----:B------:R-:W-:Y:S01]  /*0790*/  FADD.FTZ R5, R16, R5 ;  /* 0x0000000510057221 */ /* 0x000fe20000010000 */
[----:B------:R-:W-:Y:S02]  /*07a0*/  HADD2.F32 R4, -RZ, R21.H0_H0 ;  /* 0x20000015ff047230 */ /* 0x000fe40000004100 */
[----:B------:R-:W-:Y:S01]  /*07b0*/  FADD.FTZ R19, R19, R2 ;  /* 0x0000000213137221 */ /* 0x000fe20000010000 */
[----:B------:R-:W-:-:S04]  /*07c0*/  IMAD.WIDE R6, R3, 0x8, R6 ;  /* 0x0000000803067825 */ /* 0x000fc800078e0206 */
[----:B------:R-:W-:Y:S01]  /*07d0*/  FADD.FTZ R8, R8, R17 ;  /* 0x0000001108087221 */ /* 0x000fe20000010000 */
[----:B------:R-:W-:Y:S01]  /*07e0*/  F2FP.F16.F32.PACK_AB R5, R5, R0 ;  /* 0x000000000505723e */ /* 0x000fe200000000ff */
[----:B------:R-:W-:Y:S01]  /*07f0*/  FADD.FTZ R9, R9, R4 ;  /* 0x0000000409097221 */ /* 0x000fe20000010000 */
[----:B------:R-:W-:Y:S02]  /*0800*/  F2FP.F16.F32.PACK_AB R4, R15, R18 ;  /* 0x000000120f04723e */ /* 0x000fe400000000ff */
[----:B------:R-:W-:Y:S02]  /*0810*/  F2FP.F16.F32.PACK_AB R10, R19, R10 ;  /* 0x0000000a130a723e */ /* 0x000fe400000000ff */
[----:B------:R-:W-:Y:S01]  /*0820*/  F2FP.F16.F32.PACK_AB R11, R9, R8 ;  /* 0x00000008090b723e */ /* 0x000fe200000000ff */
[----:B------:R-:W-:Y:S04]  /*0830*/  STG.E.64 desc[UR4][R6.64], R4 ;  /* 0x0000000406007986 */ /* 0x000fe8000c101b04 */
[----:B------:R-:W-:Y:S01]  /*0840*/  STG.E.64 desc[UR4][R6.64+0x400], R10 ;  /* 0x0004000a06007986 */ /* 0x000fe2000c101b04 */
[----:B------:R-:W-:Y:S05]  /*0850*/  EXIT ;  /* 0x000000000000794d */ /* 0x000fea0003800000 */
.L_x_1179:
        /* <DEDUP_REMOVED lines=140> */
.L_x_1181:
[----:B------:R-:W-:Y:S05]  /*1120*/  BSYNC B0 ;  /* 0x0000000000007941 */ /* 0x000fea0003800000 */
.L_x_1180:
        /* <DEDUP_REMOVED lines=21> */
.L_x_1183:
[----:B------:R-:W-:Y:S05]  /*1280*/  BSYNC B0 ;  /* 0x0000000000007941 */ /* 0x000fea0003800000 */
.L_x_1182:
        /* <DEDUP_REMOVED lines=21> */
.L_x_1185:
[----:B------:R-:W-:Y:S05]  /*13e0*/  BSYNC B0 ;  /* 0x0000000000007941 */ /* 0x000fea0003800000 */
.L_x_1184:
        /* <DEDUP_REMOVED lines=21> */
.L_x_1187:
[----:B------:R-:W-:Y:S05]  /*1540*/  BSYNC B0 ;  /* 0x0000000000007941 */ /* 0x000fea0003800000 */
.L_x_1186:
        /* <DEDUP_REMOVED lines=30> */
.L_x_1189:
[----:B------:R-:W-:Y:S05]  /*1730*/  BSYNC B0 ;  /* 0x0000000000007941 */ /* 0x000fea0003800000 */
.L_x_1188:
        /* <DEDUP_REMOVED lines=19> */
.L_x_1191:
[----:B------:R-:W-:Y:S05]  /*1870*/  BSYNC B0 ;  /* 0x0000000000007941 */ /* 0x000fea0003800000 */
.L_x_1190:
        /* <DEDUP_REMOVED lines=19> */
.L_x_1193:
[----:B------:R-:W-:Y:S05]  /*19b0*/  BSYNC B0 ;  /* 0x0000000000007941 */ /* 0x000fea0003800000 */
.L_x_1192:
        /* <DEDUP_REMOVED lines=19> */
.L_x_1195:
[----:B------:R-:W-:Y:S05]  /*1af0*/  BSYNC B0 ;  /* 0x0000000000007941 */ /* 0x000fea0003800000 */
.L_x_1194:
        /* <DEDUP_REMOVED lines=18> */
.L_x_1198:
[----:B------:R-:W-:-:S13]  /*1c20*/  ISETP.GE.AND P0, PT, R4, R3, PT ;  /* 0x000000030400720c */ /* 0x000fda0003f06270 */
[----:B------:R-:W-:Y:S05]  /*1c30*/  @P0 BRA `(.L_x_1200) ;  /* 0x0000000000300947 */ /* 0x000fea0003800000 */
[----:B0-----:R-:W0:Y:S01]  /*1c40*/  LDC.64 R6, c[0x0][0x228] ;  /* 0x00008a00ff067b82 */ /* 0x001e220000000a00 */
[----:B------:R-:W-:Y:S02]  /*1c50*/  IADD3 R5, R2, R4, RZ ;  /* 0x0000000402057210 */ /* 0x000fe40007ffe0ff */
[----:B------:R-:W-:-:S03]  /*1c60*/  IADD3 R4, R4, 0x80, RZ ;  /* 0x0000008004047810 */ /* 0x000fc60007ffe0ff */
[----:B0-----:R-:W-:-:S05]  /*1c70*/  IMAD.WIDE.U32 R6, R5, 0x2, R6 ;  /* 0x0000000205067825 */ /* 0x001fca00078e0006 */
[----:B------:R1:W-:Y:S02]  /*1c80*/  STG.E.U16 desc[UR4][R6.64], R10 ;  /* 0x0000000a06007986 */ /* 0x0003e4000c101504 */
.L_x_1199:
[----:B------:R-:W-:-:S13]  /*1c90*/  ISETP.GE.AND P0, PT, R4, R3, PT ;  /* 0x000000030400720c */ /* 0x000fda0003f06270 */
[----:B------:R-:W-:Y:S05]  /*1ca0*/  @P0 BRA `(.L_x_1201) ;  /* 0x0000000000340947 */ /* 0x000fea0003800000 */
[----:B01----:R-:W0:Y:S01]  /*1cb0*/  LDC.64 R6, c[0x0][0x228] ;  /* 0x00008a00ff067b82 */ /* 0x003e220000000a00 */
[----:B------:R-:W-:Y:S02]  /*1cc0*/  IADD3 R5, R2, R4, RZ ;  /* 0x0000000402057210 */ /* 0x000fe40007ffe0ff */
[----:B------:R-:W-:-:S03]  /*1cd0*/  IADD3 R4, R4, 0x80, RZ ;  /* 0x0000008004047810 */ /* 0x000fc60007ffe0ff */
[----:B0-----:R-:W-:-:S05]  /*1ce0*/  IMAD.WIDE.U32 R6, R5, 0x2, R6 ;  /* 0x0000000205067825 */ /* 0x001fca00078e0006 */
[----:B------:R1:W-:Y:S02]  /*1cf0*/  STG.E.U16 desc[UR4][R6.64], R11 ;  /* 0x0000000b06007986 */ /* 0x0003e4000c101504 */
.L_x_1200:
        /* <DEDUP_REMOVED lines=8> */
.L_x_1201:
[----:B------:R-:W-:Y:S05]  /*1d80*/  BSYNC B1 ;  /* 0x0000000000017941 */ /* 0x000fea0003800000 */
.L_x_1197:
[----:B------:R-:W-:-:S13]  /*1d90*/  ISETP.GE.AND P0, PT, R4, R3, PT ;  /* 0x000000030400720c */ /* 0x000fda0003f06270 */
[----:B012---:R-:W0:Y:S01]  /*1da0*/  @!P0 LDC.64 R6, c[0x0][0x228] ;  /* 0x00008a00ff068b82 */ /* 0x007e220000000a00 */
[----:B------:R-:W-:Y:S02]  /*1db0*/  @!P0 IADD3 R5, R2, R4, RZ ;  /* 0x0000000402058210 */ /* 0x000fe40007ffe0ff */
[----:B------:R-:W-:-:S03]  /*1dc0*/  @!P0 IADD3 R4, R4, 0x80, RZ ;  /* 0x0000008004048810 */ /* 0x000fc60007ffe0ff */
[----:B0-----:R-:W-:-:S05]  /*1dd0*/  @!P0 IMAD.WIDE.U32 R6, R5, 0x2, R6 ;  /* 0x0000000205068825 */ /* 0x001fca00078e0006 */
[----:B------:R2:W-:Y:S02]  /*1de0*/  @!P0 STG.E.U16 desc[UR4][R6.64], R13 ;  /* 0x0000000d06008986 */ /* 0x0005e4000c101504 */
.L_x_1202:
[----:B------:R-:W-:Y:S05]  /*1df0*/  BSYNC B0 ;  /* 0x0000000000007941 */ /* 0x000fea0003800000 */
.L_x_1196:
        /* <DEDUP_REMOVED lines=8> */
.L_x_1203:
        /* <DEDUP_REMOVED lines=16> */
.L_x_24089:


//--------------------- .text._ZN2at6native29vectorized_elementwise_kernelILi8EZZZNS0_54_GLOBAL__N__d8c5977b_16_LinearAlgebra_cu_140f0503_289316addr_kernel_cudaERNS_14TensorIteratorERKN3c106ScalarES8_ENKUlvE_clEvENKUlvE9_clEvEUlNS5_4HalfESB_SB_E0_St5arrayIPcLm4EEEEviT0_T1_ --------------------------
	.section	.text._ZN2at6native29vectorized_elementwise_kernelILi8EZZZNS0_54_GLOBAL__N__d8c5977b_16_LinearAlgebra_cu_140f0503_289316addr_kernel_cudaERNS_14TensorIteratorERKN3c106ScalarES8_ENKUlvE_clEvENKUlvE9_clEvEUlNS5_4HalfESB_SB_E0_St5arrayIPcLm4EEEEviT0_T1_,"ax",@progbits
	.align	128
        .global         _ZN2at6native29vectorized_elementwise_kernelILi8EZZZNS0_54_GLOBAL__N__d8c5977b_16_LinearAlgebra_cu_140f0503_289316addr_kernel_cudaERNS_14TensorIteratorERKN3c106ScalarES8_ENKUlvE_clEvENKUlvE9_clEvEUlNS5_4HalfESB_SB_E0_St5arrayIPcLm4EEEEviT0_T1_
        .type           _ZN2at6native29vectorized_elementwise_kernelILi8EZZZNS0_54_GLOBAL__N__d8c5977b_16_LinearAlgebra_cu_140f0503_289316addr_kernel_cudaERNS_14TensorIteratorERKN3c106ScalarES8_ENKUlvE_clEvENKUlvE9_clEvEUlNS5_4HalfESB_SB_E0_St5arrayIPcLm4EEEEviT0_T1_,@function
        .size           _ZN2at6native29vectorized_elementwise_kernelILi8EZZZNS0_54_GLOBAL__N__d8c5977b_16_LinearAlgebra_cu_140f0503_289316addr_kernel_cudaERNS_14TensorIteratorERKN3c106ScalarES8_ENKUlvE_clEvENKUlvE9_clEvEUlNS5_4HalfESB_SB_E0_St5arrayIPcLm4EEEEviT0_T1_,(.L_x_24090 - _ZN2at6native29vectorized_elementwise_kernelILi8EZZZNS0_54_GLOBAL__N__d8c5977b_16_LinearAlgebra_cu_140f0503_289316addr_kernel_cudaERNS_14TensorIteratorERKN3c106ScalarES8_ENKUlvE_clEvENKUlvE9_clEvEUlNS5_4HalfESB_SB_E0_St5arrayIPcLm4EEEEviT0_T1_)
        .other          _ZN2at6native29vectorized_elementwise_kernelILi8EZZZNS0_54_GLOBAL__N__d8c5977b_16_LinearAlgebra_cu_140f0503_289316addr_kernel_cudaERNS_14TensorIteratorERKN3c106ScalarES8_ENKUlvE_clEvENKUlvE9_clEvEUlNS5_4HalfESB_SB_E0_St5arrayIPcLm4EEEEviT0_T1_,@"STO_CUDA_ENTRY STV_DEFAULT"
_ZN2at6native29vectorized_elementwise_kernelILi8EZZZNS0_54_GLOBAL__N__d8c5977b_16_LinearAlgebra_cu_140f0503_289316addr_kernel_cudaERNS_14TensorIteratorERKN3c106ScalarES8_ENKUlvE_clEvENKUlvE9_clEvEUlNS5_4HalfESB_SB_E0_St5arrayIPcLm4EEEEviT0_T1_:
.text._ZN2at6native29vectorized_elementwise_kernelILi8EZZZNS0_54_GLOBAL__N__d8c5977b_16_LinearAlgebra_cu_140f0503_289316addr_kernel_cudaERNS_14TensorIteratorERKN3c106ScalarES8_ENKUlvE_clEvENKUlvE9_clEvEUlNS5_4HalfESB_SB_E0_St5arrayIPcLm4EEEEviT0_T1_:
        /* <DEDUP_REMOVED lines=15> */
[----:B--2---:R-:W-:Y:S02]  /*00f0*/  IMAD.WIDE R4, R2, 0x2, R6 ;  /* 0x0000000202047825 */ /* 0x004fe400078e0206 */
[----:B------:R-:W2:Y:S02]  /*0100*/  LDG.E.128 R12, desc[UR4][R12.64] ;  /* 0x000000040c0c7981 */ /* 0x000ea4000c1e1d00 */
[----:B------:R-:W-:-:S06]  /*0110*/  IMAD.WIDE.U32 R4, R3, 0x10, R4 ;  /* 0x0000001003047825 */ /* 0x000fcc00078e0004 */
[----:B------:R-:W4:Y:S01]  /*0120*/  LDG.E.128 R4, desc[UR4][R4.64] ;  /* 0x0000000404047981 */ /* 0x000f22000c1e1d00 */
[----:B---3--:R-:W-:-:S04]  /*0130*/  IMAD.WIDE R8, R2, 0x2, R8 ;  /* 0x0000000202087825 */ /* 0x008fc800078e0208 */
[----:B------:R-:W-:-:S06]  /*0140*/  IMAD.WIDE.U32 R8, R3, 0x10, R8 ;  /* 0x0000001003087825 */ /* 0x000fcc00078e0008 */
[----:B------:R-:W3:Y:S01]  /*0150*/  LDG.E.128 R8, desc[UR4][R8.64] ;  /* 0x0000000408087981 */ /* 0x000ee2000c1e1d00 */
[----:B------:R-:W0:Y:S01]  /*0160*/  LDC.U16 R17, c[0x0][0x21a] ;  /* 0x00008680ff117b82 */ /* 0x000e220000000400 */
[----:B-1----:R-:W-:Y:S02]  /*0170*/  HADD2.F32 R0, -RZ, R0.H0_H0 ;  /* 0x20000000ff007230 */ /* 0x002fe40000004100 */
[----:B0-----:R-:W-:Y:S02]  /*0180*/  HADD2.F32 R17, -RZ, R17.H0_H0 ;  /* 0x20000011ff117230 */ /* 0x001fe40000004100 */
[----:B--2---:R-:W-:Y:S02]  /*0190*/  HADD2.F32 R21, -RZ, R12.H1_H1 ;  /* 0x3000000cff157230 */ /* 0x004fe40000004100 */
[----:B------:R-:W-:Y:S02]  /*01a0*/  HADD2.F32 R23, -RZ, R13.H0_H0 ;  /* 0x2000000dff177230 */ /* 0x000fe40000004100 */
[----:B------:R-:W-:-:S02]  /*01b0*/  HADD2.F32 R25, -RZ, R14.H0_H0 ;  /* 0x2000000eff197230 */ /* 0x000fc40000004100 */
[----:B------:R-:W-:Y:S02]  /*01c0*/  HADD2.F32 R19, -RZ, R12.H0_H0 ;  /* 0x2000000cff137230 */ /* 0x000fe40000004100 */
[C---:B------:R-:W-:Y:S01]  /*01d0*/  FMUL.FTZ R16, R0.reuse, R23 ;  /* 0x0000001700107220 */ /* 0x040fe20000410000 */
[----:B------:R-:W-:Y:S02]  /*01e0*/  HADD2.F32 R27, -RZ, R14.H1_H1 ;  /* 0x3000000eff1b7230 */ /* 0x000fe40000004100 */
[C---:B------:R-:W-:Y:S01]  /*01f0*/  FMUL.FTZ R14, R0.reuse, R21 ;  /* 0x00000015000e7220 */ /* 0x040fe20000410000 */
[----:B----4-:R-:W-:Y:S02]  /*0200*/  HADD2.F32 R20, -RZ, R6.H0_H0 ;  /* 0x20000006ff147230 */ /* 0x010fe40000004100 */
[C---:B------:R-:W-:Y:S01]  /*0210*/  FMUL.FTZ R21, R0.reuse, R25 ;  /* 0x0000001900157220 */ /* 0x040fe20000410000 */
[--C-:B------:R-:W-:Y:S02]  /*0220*/  HADD2.F32 R26, -RZ, R4.reuse.H0_H0 ;  /* 0x20000004ff1a7230 */ /* 0x100fe40000004100 */
[----:B------:R-:W-:Y:S01]  /*0230*/  FMUL.FTZ R18, R0, R19 ;  /* 0x0000001300127220 */ /* 0x000fe20000410000 */
[----:B------:R-:W-:-:S02]  /*0240*/  HADD2.F32 R24, -RZ, R4.H1_H1 ;  /* 0x30000004ff187230 */ /* 0x000fc40000004100 */
[C---:B------:R-:W-:Y:S01]  /*0250*/  FMUL.FTZ R23, R17.reuse, R20 ;  /* 0x0000001411177220 */ /* 0x040fe20000410000 */
[----:B------:R-:W-:Y:S02]  /*0260*/  HADD2.F32 R13, -RZ, R13.H1_H1 ;  /* 0x3000000dff0d7230 */ /* 0x000fe40000004100 */
[----:B------:R-:W-:Y:S02]  /*0270*/  HADD2.F32 R4, -RZ, R5.H0_H0 ;  /* 0x20000005ff047230 */ /* 0x000fe40000004100 */
[----:B------:R-:W-:Y:S02]  /*0280*/  HADD2.F32 R29, -RZ, R15.H0_H0 ;  /* 0x2000000fff1d7230 */ /* 0x000fe40000004100 */
[----:B------:R-:W-:Y:S02]  /*0290*/  HADD2.F32 R28, -RZ, R5.H1_H1 ;  /* 0x30000005ff1c7230 */ /* 0x000fe40000004100 */
[----:B------:R-:W-:Y:S01]  /*02a0*/  FMUL.FTZ R5, R17, R4 ;  /* 0x0000000411057220 */ /* 0x000fe20000410000 */
[----:B------:R-:W-:-:S02]  /*02b0*/  HADD2.F32 R22, -RZ, R15.H1_H1 ;  /* 0x3000000fff167230 */ /* 0x000fc40000004100 */
[C---:B------:R-:W-:Y:S01]  /*02c0*/  FMUL.FTZ R15, R0.reuse, R13 ;  /* 0x0000000d000f7220 */ /* 0x040fe20000410000 */
[----:B------:R-:W-:Y:S01]  /*02d0*/  HADD2.F32 R19, -RZ, R6.H1_H1 ;  /* 0x30000006ff137230 */ /* 0x000fe20000004100 */
[----:B------:R-:W-:Y:S01]  /*02e0*/  F2FP.F16.F32.PACK_AB R6, R23, R21 ;  /* 0x000000151706723e */ /* 0x000fe200000000ff */
[C---:B------:R-:W-:Y:S01]  /*02f0*/  FMUL.FTZ R13, R0.reuse, R27 ;  /* 0x0000001b000d7220 */ /* 0x040fe20000410000 */
[C---:B------:R-:W-:Y:S01]  /*0300*/  FMUL.FTZ R12, R0.reuse, R29 ;  /* 0x0000001d000c7220 */ /* 0x040fe20000410000 */
[C---:B------:R-:W-:Y:S01]  /*0310*/  FMUL.FTZ R21, R17.reuse, R26 ;  /* 0x0000001a11157220 */ /* 0x040fe20000410000 */
[C---:B------:R-:W-:Y:S01]  /*0320*/  FMUL.FTZ R4, R17.reuse, R28 ;  /* 0x0000001c11047220 */ /* 0x040fe20000410000 */
[----:B------:R-:W-:Y:S01]  /*0330*/  FMUL.FTZ R0, R0, R22 ;  /* 0x0000001600007220 */ /* 0x000fe20000410000 */
[--C-:B------:R-:W-:Y:S02]  /*0340*/  HADD2.F32 R20, -RZ, R7.reuse.H0_H0 ;  /* 0x20000007ff147230 */ /* 0x100fe40000004100 */
[----:B------:R-:W-:Y:S01]  /*0350*/  FMUL.FTZ R23, R17, R24 ;  /* 0x0000001811177220 */ /* 0x000fe20000410000 */
[----:B------:R-:W-:-:S02]  /*0360*/  HADD2.F32 R22, -RZ, R7.H1_H1 ;  /* 0x30000007ff167230 */ /* 0x000fc40000004100 */
[----:B------:R-:W-:Y:S01]  /*0370*/  FMUL.FTZ R24, R17, R19 ;  /* 0x0000001311187220 */ /* 0x000fe20000410000 */
[----:B------:R-:W-:Y:S01]  /*0380*/  F2FP.F16.F32.PACK_AB R18, R21, R18 ;  /* 0x000000121512723e */ /* 0x000fe200000000ff */
[----:B------:R-:W-:Y:S01]  /*0390*/  FMUL.FTZ R19, R17, R20 ;  /* 0x0000001411137220 */ /* 0x000fe20000410000 */
[----:B------:R-:W-:Y:S01]  /*03a0*/  F2FP.F16.F32.PACK_AB R16, R5, R16 ;  /* 0x000000100510723e */ /* 0x000fe200000000ff */
[----:B------:R-:W-:Y:S01]  /*03b0*/  FMUL.FTZ R17, R17, R22 ;  /* 0x0000001611117220 */ /* 0x000fe20000410000 */
[----:B------:R-:W-:Y:S01]  /*03c0*/  F2FP.F16.F32.PACK_AB R15, R4, R15 ;  /* 0x0000000f040f723e */ /* 0x000fe200000000ff */
[----:B---3--:R-:W-:Y:S01]  /*03d0*/  HADD2.F32 R7, -RZ, R10.H0_H0 ;  /* 0x2000000aff077230 */ /* 0x008fe20000004100 */
[----:B------:R-:W0:Y:S01]  /*03e0*/  LDC.64 R4, c[0x0][0x228] ;  /* 0x00008a00ff047b82 */ /* 0x000e220000000a00 */
[----:B------:R-:W-:Y:S01]  /*03f0*/  HADD2.F32 R26, -RZ, R6.H1_H1 ;  /* 0x30000006ff1a7230 */ /* 0x000fe20000004100 */
[----:B------:R-:W-:Y:S01]  /*0400*/  F2FP.F16.F32.PACK_AB R14, R23, R14 ;  /* 0x0000000e170e723e */ /* 0x000fe200000000ff */
[----:B------:R-:W-:Y:S01]  /*0410*/  HADD2.F32 R20, -RZ, R10.H1_H1 ;  /* 0x3000000aff147230 */ /* 0x000fe20000004100 */
[----:B------:R-:W-:Y:S01]  /*0420*/  F2FP.F16.F32.PACK_AB R13, R24, R13 ;  /* 0x0000000d180d723e */ /* 0x000fe200000000ff */
[----:B------:R-:W-:Y:S01]  /*0430*/  HADD2.F32 R10, -RZ, R8.H0_H0 ;  /* 0x20000008ff0a7230 */ /* 0x000fe20000004100 */
[----:B------:R-:W-:Y:S01]  /*0440*/  F2FP.F16.F32.PACK_AB R12, R19, R12 ;  /* 0x0000000c130c723e */ /* 0x000fe200000000ff */
[----:B------:R-:W-:Y:S01]  /*0450*/  HADD2.F32 R21, -RZ, R9.H0_H0 ;  /* 0x20000009ff157230 */ /* 0x000fe20000004100 */
[----:B------:R-:W-:Y:S01]  /*0460*/  F2FP.F16.F32.PACK_AB R0, R17, R0 ;  /* 0x000000001100723e */ /* 0x000fe200000000ff */
[----:B------:R-:W-:-:S02]  /*0470*/  HADD2.F32 R23, -RZ, R18.H1_H1 ;  /* 0x30000012ff177230 */ /* 0x000fc40000004100 */
[----:B------:R-:W-:Y:S01]  /*0480*/  FMUL.FTZ R7, R26, R7 ;  /* 0x000000071a077220 */ /* 0x000fe20000410000 */
[----:B------:R-:W-:Y:S02]  /*0490*/  HADD2.F32 R9, -RZ, R9.H1_H1 ;  /* 0x30000009ff097230 */ /* 0x000fe40000004100 */
[----:B------:R-:W-:Y:S02]  /*04a0*/  HADD2.F32 R24, -RZ, R15.H1_H1 ;  /* 0x3000000fff187230 */ /* 0x000fe40000004100 */
[----:B------:R-:W-:Y:S01]  /*04b0*/  FMUL.FTZ R10, R23, R10 ;  /* 0x0000000a170a7220 */ /* 0x000fe20000410000 */
[----:B------:R-:W-:Y:S01]  /*04c0*/  HADD2.F32 R8, -RZ, R8.H1_H1 ;  /* 0x30000008ff087230 */ /* 0x000fe20000004100 */
[----:B------:R-:W-:Y:S01]  /*04d0*/  F2FP.F16.F32.PACK_AB R7, RZ, R7 ;  /* 0x00000007ff07723e */ /* 0x000fe200000000ff */
[--C-:B------:R-:W-:Y:S02]  /*04e0*/  HADD2.F32 R22, -RZ, R11.reuse.H0_H0 ;  /* 0x2000000bff167230 */ /* 0x100fe40000004100 */
[----:B------:R-:W-:Y:S01]  /*04f0*/  FMUL.FTZ R9, R24, R9 ;  /* 0x0000000918097220 */ /* 0x000fe20000410000 */
[----:B------:R-:W-:Y:S01]  /*0500*/  HADD2.F32 R25, -RZ, R14.H1_H1 ;  /* 0x3000000eff197230 */ /* 0x000fe20000004100 */
[----:B------:R-:W-:Y:S01]  /*0510*/  F2FP.F16.F32.PACK_AB R10, RZ, R10 ;  /* 0x0000000aff0a723e */ /* 0x000fe200000000ff */
[----:B------:R-:W-:-:S02]  /*0520*/  HADD2.F32 R11, -RZ, R11.H1_H1 ;  /* 0x3000000bff0b7230 */ /* 0x000fc40000004100 */
[----:B------:R-:W-:Y:S02]  /*0530*/  HADD2.F32 R27, -RZ, R13.H1_H1 ;  /* 0x3000000dff1b7230 */ /* 0x000fe40000004100 */
[----:B------:R-:W-:Y:S01]  /*0540*/  FMUL.FTZ R8, R25, R8 ;  /* 0x0000000819087220 */ /* 0x000fe20000410000 */
[----:B------:R-:W-:Y:S01]  /*0550*/  HADD2.F32 R26, -RZ, R16.H1_H1 ;  /* 0x30000010ff1a7230 */ /* 0x000fe20000004100 */
[----:B------:R-:W-:Y:S01]  /*0560*/  F2FP.F16.F32.PACK_AB R9, RZ, R9 ;  /* 0x00000009ff09723e */ /* 0x000fe200000000ff */
[----:B------:R-:W-:Y:S02]  /*0570*/  HADD2.F32 R19, -RZ, R12.H1_H1 ;  /* 0x3000000cff137230 */ /* 0x000fe40000004100 */
[----:B------:R-:W-:Y:S01]  /*0580*/  FMUL.FTZ R20, R27, R20 ;  /* 0x000000141b147220 */ /* 0x000fe20000410000 */
[----:B------:R-:W-:Y:S02]  /*0590*/  HADD2.F32 R24, -RZ, R0.H1_H1 ;  /* 0x30000000ff187230 */ /* 0x000fe40000004100 */
[----:B------:R-:W-:Y:S01]  /*05a0*/  FMUL.FTZ R21, R26, R21 ;  /* 0x000000151a157220 */ /* 0x000fe20000410000 */
[----:B------:R-:W-:-:S02]  /*05b0*/  HADD2.F32 R17, -RZ, R7.H0_H0 ;  /* 0x20000007ff117230 */ /* 0x000fc40000004100 */
[----:B------:R-:W-:Y:S01]  /*05c0*/  FMUL.FTZ R22, R19, R22 ;  /* 0x0000001613167220 */ /* 0x000fe20000410000 */
[----:B------:R-:W-:Y:S02]  /*05d0*/  HADD2.F32 R18, -RZ, R18.H0_H0 ;  /* 0x20000012ff127230 */ /* 0x000fe40000004100 */
[----:B------:R-:W-:Y:S01]  /*05e0*/  FMUL.FTZ R11, R24, R11 ;  /* 0x0000000b180b7220 */ /* 0x000fe20000410000 */
[----:B------:R-:W-:Y:S01]  /*05f0*/  HADD2.F32 R7, -RZ, R10.H0_H0 ;  /* 0x2000000aff077230 */ /* 0x000fe20000004100 */
[----:B------:R-:W-:Y:S01]  /*0600*/  F2FP.F16.F32.PACK_AB R8, RZ, R8 ;  /* 0x00000008ff08723e */ /* 0x000fe200000000ff */
[----:B0-----:R-:W-:Y:S01]  /*0610*/  IMAD.WIDE.U32 R4, R2, 0x2, R4 ;  /* 0x0000000202047825 */ /* 0x001fe200078e0004 */
[----:B------:R-:W-:Y:S02]  /*0620*/  F2FP.F16.F32.PACK_AB R20, RZ, R20 ;  /* 0x00000014ff14723e */ /* 0x000fe400000000ff */
[----:B------:R-:W-:Y:S01]  /*0630*/  F2FP.F16.F32.PACK_AB R21, RZ, R21 ;  /* 0x00000015ff15723e */ /* 0x000fe200000000ff */
[----:B------:R-:W-:Y:S01]  /*0640*/  FADD.FTZ R18, R18, R7 ;  /* 0x0000000712127221 */ /* 0x000fe20000010000 */
        /* <DEDUP_REMOVED lines=9> */
[----:B------:R-:W-:Y:S01]  /*06e0*/  FADD.FTZ R6, R6, R17 ;  /* 0x0000001106067221 */ /* 0x000fe20000010000 */
[----:B------:R-:W-:-:S02]  /*06f0*/  HADD2.F32 R16, -RZ, R16.H0_H0 ;  /* 0x20000010ff107230 */ /* 0x000fc40000004100 */
[----:B------:R-:W-:Y:S02]  /*0700*/  HADD2.F32 R15, -RZ, R15.H0_H0 ;  /* 0x2000000fff0f7230 */ /* 0x000fe40000004100 */
[----:B------:R-:W-:Y:S01]  /*0710*/  FADD.FTZ R13, R13, R20 ;  /* 0x000000140d0d7221 */ /* 0x000fe20000010000 */
[----:B------:R-:W-:Y:S02]  /*0720*/  HADD2.F32 R12, -RZ, R12.H0_H0 ;  /* 0x2000000cff0c7230 */ /* 0x000fe40000004100 */
[----:B------:R-:W-:Y:S02]  /*0730*/  HADD2.F32 R0, -RZ, R0.H0_H0 ;  /* 0x20000000ff007230 */ /* 0x000fe40000004100 */
[----:B------:R-:W-:Y:S01]  /*0740*/  FADD.FTZ R15, R15, R2 ;  /* 0x000000020f0f7221 */ /* 0x000fe20000010000 */
[----:B------:R-:W-:Y:S01]  /*0750*/  HADD2.F32 R21, -RZ, R21.H0_H0 ;  /* 0x20000015ff157230 */ /* 0x000fe20000004100 */
[----:B------:R-:W-:Y:S01]  /*0760*/  F2FP.F16.F32.PACK_AB R6, R13, R6 ;  /* 0x000000060d06723e */ /* 0x000fe200000000ff */
[----:B------:R-:W-:-:S02]  /*0770*/  HADD2.F32 R9, -RZ, R22.H0_H0 ;  /* 0x20000016ff097230 */ /* 0x000fc40000004100 */
[----:B------:R-:W-:Y:S02]  /*0780*/  HADD2.F32 R11, -RZ, R11.H0_H0 ;  /* 0x2000000bff0b7230 */ /* 0x000fe40000004100 */
[----:B------:R-:W-:Y:S01]  /*0790*/  FADD.FTZ R16, R16, R21 ;  /* 0x0000001510107221 */ /* 0x000fe20000010000 */
[----:B------:R-:W-:-:S04]  /*07a0*/  IMAD.WIDE R2, R3, 0x10, R4 ;  /* 0x0000001003027825 */ /* 0x000fc800078e0204 */
[----:B------:R-:W-:Y:S01]  /*07b0*/  FADD.FTZ R9, R12, R9 ;  /* 0x000000090c097221 */ /* 0x000fe20000010000 */
[----:B------:R-:W-:Y:S01]  /*07c0*/  F2FP.F16.F32.PACK_AB R4, R7, R18 ;  /* 0x000000120704723e */ /* 0x000fe200000000ff */
[----:B------:R-:W-:Y:S01]  /*07d0*/  FADD.FTZ R0, R0, R11 ;  /* 0x0000000b00007221 */ /* 0x000fe20000010000 */
[----:B------:R-:W-:-:S04]  /*07e0*/  F2FP.F16.F32.PACK_AB R5, R15, R16 ;  /* 0x000000100f05723e */ /* 0x000fc800000000ff */
[----:B------:R-:W-:-:S05]  /*07f0*/  F2FP.F16.F32.PACK_AB R7, R0, R9 ;  /* 0x000000090007723e */ /* 0x000fca00000000ff */
[----:B------:R-:W-:Y:S01]  /*0800*/  STG.E.128 desc[UR4][R2.64], R4 ;  /* 0x0000000402007986 */ /* 0x000fe2000c101d04 */
[----:B------:R-:W-:Y:S05]  /*0810*/  EXIT ;  /* 0x000000000000794d */ /* 0x000fea0003800000 */
.L_x_1204:
        /* <DEDUP_REMOVED lines=140> */
.L_x_1206:
[----:B------:R-:W-:Y:S05]  /*10e0*/  BSYNC B0 ;  /* 0x0000000000007941 */ /* 0x000fea0003800000 */
.L_x_1205:
        /* <DEDUP_REMOVED lines=21> */
.L_x_1208:
[----:B------:R-:W-:Y:S05]  /*1240*/  BSYNC B0 ;  /* 0x0000000000007941 */ /* 0x000fea0003800000 */
.L_x_1207:
        /* <DEDUP_REMOVED lines=21> */
.L_x_1210:
[----:B------:R-:W-:Y:S05]  /*13a0*/  BSYNC B0 ;  /* 0x0000000000007941 */ /* 0x000fea0003800000 */
.L_x_1209:
        /* <DEDUP_REMOVED lines=21> */
.L_x_1212:
[----:B------:R-:W-:Y:S05]  /*1500*/  BSYNC B0 ;  /* 0x0000000000007941 */ /* 0x000fea0003800000 */
.L_x_1211:
        /* <DEDUP_REMOVED lines=30> */
.L_x_1214:
[----:B------:R-:W-:Y:S05]  /*16f0*/  BSYNC B0 ;  /* 0x0000000000007941 */ /* 0x000fea0003800000 */
.L_x_1213:
        /* <DEDUP_REMOVED lines=19> */
.L_x_1216:
[----:B------:R-:W-:Y:S05]  /*1830*/  BSYNC B0 ;  /* 0x0000000000007941 */ /* 0x000fea0003800000 */
.L_x_1215:
        /* <DEDUP_REMOVED lines=19> */
.L_x_1218:
[----:B------:R-:W-:Y:S05]  /*1970*/  BSYNC B0 ;  /* 0x0000000000007941 */ /* 0x000fea0003800000 */
.L_x_1217:
        /* <DEDUP_REMOVED lines=19> */
.L_x_1220:
[----:B------:R-:W-:Y:S05]  /*1ab0*/  BSYNC B0 ;  /* 0x0000000000007941 */ /* 0x000fea0003800000 */
.L_x_1219:
        /* <DEDUP_REMOVED lines=18> */
.L_x_1223:
[----:B------:R-:W-:-:S13]  /*1be0*/  ISETP.GE.AND P0, PT, R4, R3, PT ;  /* 0x000000030400720c */ /* 0x000fda0003f06270 */
[----:B------:R-:W-:Y:S05]  /*1bf0*/  @P0 BRA `(.L_x_1225) ;  /* 0x0000000000300947 */ /* 0x000fea0003800000 */
[----:B0-----:R-:W0:Y:S01]  /*1c00*/  LDC.64 R6, c[0x0][0x228] ;  /* 0x00008a00ff067b82 */ /* 0x001e220000000a00 */
[----:B------:R-:W-:Y:S02]  /*1c10*/  IADD3 R5, R2, R4, RZ ;  /* 0x0000000402057210 */ /* 0x000fe40007ffe0ff */
[----:B------:R-:W-:-:S03]  /*1c20*/  IADD3 R4, R4, 0x80, RZ ;  /* 0x0000008004047810 */ /* 0x000fc60007ffe0ff */
[----:B0-----:R-:W-:-:S05]  /*1c30*/  IMAD.WIDE.U32 R6, R5, 0x2, R6 ;  /* 0x0000000205067825 */ /* 0x001fca00078e0006 */
[----:B------:R1:W-:Y:S02]  /*1c40*/  STG.E.U16 desc[UR4][R6.64], R10 ;  /* 0x0000000a06007986 */ /* 0x0003e4000c101504 */
.L_x_1224:
[----:B------:R-:W-:-:S13]  /*1c50*/  ISETP.GE.AND P0, PT, R4, R3, PT ;  /* 0x000000030400720c */ /* 0x000fda0003f06270 */
[----:B------:R-:W-:Y:S05]  /*1c60*/  @P0 BRA `(.L_x_1226) ;  /* 0x0000000000340947 */ /* 0x000fea0003800000 */
[----:B01----:R-:W0:Y:S01]  /*1c70*/  LDC.64 R6, c[0x0][0x228] ;  /* 0x00008a00ff067b82 */ /* 0x003e220000000a00 */
[----:B------:R-:W-:Y:S02]  /*1c80*/  IADD3 R5, R2, R4, RZ ;  /* 0x0000000402057210 */ /* 0x000fe40007ffe0ff */
[----:B------:R-:W-:-:S03]  /*1c90*/  IADD3 R4, R4, 0x80, RZ ;  /* 0x0000008004047810 */ /* 0x000fc60007ffe0ff */
[----:B0-----:R-:W-:-:S05]  /*1ca0*/  IMAD.WIDE.U32 R6, R5, 0x2, R6 ;  /* 0x0000000205067825 */ /* 0x001fca00078e0006 */
[----:B------:R1:W-:Y:S02]  /*1cb0*/  STG.E.U16 desc[UR4][R6.64], R11 ;  /* 0x0000000b06007986 */ /* 0x0003e4000c101504 */
.L_x_1225:
        /* <DEDUP_REMOVED lines=8> */
.L_x_1226:
[----:B------:R-:W-:Y:S05]  /*1d40*/  BSYNC B1 ;  /* 0x0000000000017941 */ /* 0x000fea0003800000 */
.L_x_1222:
[----:B------:R-:W-:-:S13]  /*1d50*/  ISETP.GE.AND P0, PT, R4, R3, PT ;  /* 0x000000030400720c */ /* 0x000fda0003f06270 */
[----:B012---:R-:W0:Y:S01]  /*1d60*/  @!P0 LDC.64 R6, c[0x0][0x228] ;  /* 0x00008a00ff068b82 */ /* 0x007e220000000a00 */
[----:B------:R-:W-:Y:S02]  /*1d70*/  @!P0 IADD3 R5, R2, R4, RZ ;  /* 0x0000000402058210 */ /* 0x000fe40007ffe0ff */
[----:B------:R-:W-:-:S03]  /*1d80*/  @!P0 IADD3 R4, R4, 0x80, RZ ;  /* 0x0000008004048810 */ /* 0x000fc60007ffe0ff */
[----:B0-----:R-:W-:-:S05]  /*1d90*/  @!P0 IMAD.WIDE.U32 R6, R5, 0x2, R6 ;  /* 0x0000000205068825 */ /* 0x001fca00078e0006 */
[----:B------:R2:W-:Y:S02]  /*1da0*/  @!P0 STG.E.U16 desc[UR4][R6.64], R13 ;  /* 0x0000000d06008986 */ /* 0x0005e4000c101504 */
.L_x_1227:
[----:B------:R-:W-:Y:S05]  /*1db0*/  BSYNC B0 ;  /* 0x0000000000007941 */ /* 0x000fea0003800000 */
.L_x_1221:
        /* <DEDUP_REMOVED lines=8> */
.L_x_1228:
        /* <DEDUP_REMOVED lines=12> */
.L_x_24090:


//--------------------- .text._ZN2at6native18elementwise_kernelILi128ELi4EZNS0_15gpu_kernel_implIZZZNS0_54_GLOBAL__N__d8c5977b_16_LinearAlgebra_cu_140f0503_289316addr_kernel_cudaERNS_14TensorIteratorERKN3c106ScalarES9_ENKUlvE_clEvENKUlvE9_clEvEUlNS6_4HalfESC_SC_E_EEvRNS_18TensorIteratorBaseERKT_EUliE_EEviT1_ --------------------------
	.section	.text._ZN2at6native18elementwise_kernelILi128ELi4EZNS0_15gpu_kernel_implIZZZNS0_54_GLOBAL__N__d8c5977b_16_LinearAlgebra_cu_140f0503_289316addr_kernel_cudaERNS_14TensorIteratorERKN3c106ScalarES9_ENKUlvE_clEvENKUlvE9_clEvEUlNS6_4HalfESC_SC_E_EEvRNS_18TensorIteratorBaseERKT_EUliE_EEviT1_,"ax",@progbits
	.align	128
        .global         _ZN2at6native18elementwise_kernelILi128ELi4EZNS0_15gpu_kernel_implIZZZNS0_54_GLOBAL__N__d8c5977b_16_LinearAlgebra_cu_140f0503_289316addr_kernel_cudaERNS_14TensorIteratorERKN3c106ScalarES9_ENKUlvE_clEvENKUlvE9_clEvEUlNS6_4HalfESC_SC_E_EEvRNS_18TensorIteratorBaseERKT_EUliE_EEviT1_
        .type           _ZN2at6native18elementwise_kernelILi128ELi4EZNS0_15gpu_kernel_implIZZZNS0_54_GLOBAL__N__d8c5977b_16_LinearAlgebra_cu_140f0503_289316addr_kernel_cudaERNS_14TensorIteratorERKN3c106ScalarES9_ENKUlvE_clEvENKUlvE9_clEvEUlNS6_4HalfESC_SC_E_EEvRNS_18TensorIteratorBaseERKT_EUliE_EEviT1_,@function
        .size           _ZN2at6native18elementwise_kernelILi128ELi4EZNS0_15gpu_kernel_implIZZZNS0_54_GLOBAL__N__d8c5977b_16_LinearAlgebra_cu_140f0503_289316addr_kernel_cudaERNS_14TensorIteratorERKN3c106ScalarES9_ENKUlvE_clEvENKUlvE9_clEvEUlNS6_4HalfESC_SC_E_EEvRNS_18TensorIteratorBaseERKT_EUliE_EEviT1_,(.L_x_24091 - _ZN2at6native18elementwise_kernelILi128ELi4EZNS0_15gpu_kernel_implIZZZNS0_54_GLOBAL__N__d8c5977b_16_LinearAlgebra_cu_140f0503_289316addr_kernel_cudaERNS_14TensorIteratorERKN3c106ScalarES9_ENKUlvE_clEvENKUlvE9_clEvEUlNS6_4HalfESC_SC_E_EEvRNS_18TensorIteratorBaseERKT_EUliE_EEviT1_)
        .other          _ZN2at6native18elementwise_kernelILi128ELi4EZNS0_15gpu_kernel_implIZZZNS0_54_GLOBAL__N__d8c5977b_16_LinearAlgebra_cu_140f0503_289316addr_kernel_cudaERNS_14TensorIteratorERKN3c106ScalarES9_ENKUlvE_clEvENKUlvE9_clEvEUlNS6_4HalfESC_SC_E_EEvRNS_18TensorIteratorBaseERKT_EUliE_EEviT1_,@"STO_CUDA_ENTRY STV_DEFAULT"
_ZN2at6native18elementwise_kernelILi128ELi4EZNS0_15gpu_kernel_implIZZZNS0_54_GLOBAL__N__d8c5977b_16_LinearAlgebra_cu_140f0503_289316addr_kernel_cudaERNS_14TensorIteratorERKN3c106ScalarES9_ENKUlvE_clEvENKUlvE9_clEvEUlNS6_4HalfESC_SC_E_EEvRNS_18TensorIteratorBaseERKT_EUliE_EEviT1_:
.text._ZN2at6native18elementwise_kernelILi128ELi4EZNS0_15gpu_kernel_implIZZZNS0_54_GLOBAL__N__d8c5977b_16_LinearAlgebra_cu_140f0503_289316addr_kernel_cudaERNS_14TensorIteratorERKN3c106ScalarES9_ENKUlvE_clEvENKUlvE9_clEvEUlNS6_4HalfESC_SC_E_EEvRNS_18TensorIteratorBaseERKT_EUliE_EEviT1_:
        /* <DEDUP_REMOVED lines=25> */
[----:B------:R-:W-:-:S03]  /*0190*/  ULDC UR4, c[0x0][0x348] ;  /* 0x0000d20000047ab9 */ /* 0x000fc60000000800 */
        /* <DEDUP_REMOVED lines=10> */
[----:B------:R-:W-:-:S04]  /*0240*/  ULDC UR4, c[0x0][0x358] ;  /* 0x0000d60000047ab9 */ /* 0x000fc80000000800 */
[----:B------:R-:W-:-:S04]  /*0250*/  IMAD.MOV R2, RZ, RZ, -R5 ;  /* 0x000000ffff027224 */ /* 0x000fc800078e0a05 */
[----:B------:R-:W-:Y:S01]  /*0260*/  IMAD R3, R2, UR6, R3 ;  /* 0x0000000602037c24 */ /* 0x000fe2000f8e0203 */
[----:B------:R-:W-:-:S03]  /*0270*/  ULDC.64 UR6, c[0x0][0x360] ;  /* 0x0000d80000067ab9 */ /* 0x000fc60000000a00 */
        /* <DEDUP_REMOVED lines=323> */
[----:B------:R-:W-:-:S07]  /*16b0*/  IMAD R22, R5, UR7, R22 ;  /* 0x0000000705167c24 */ /* 0x000fce000f8e0216 */
.L_x_1231:
[----:B------:R-:W0:Y:S01]  /*16c0*/  LDC.U8 R2, c[0x0][0x509] ;  /* 0x00014240ff027b82 */ /* 0x000e220000000000 */
[----:B------:R-:W-:Y:S01]  /*16d0*/  IMAD.MOV.U32 R3, RZ, RZ, 0x1 ;  /* 0x00000001ff037424 */ /* 0x000fe200078e00ff */
[----:B------:R-:W-:Y:S02]  /*16e0*/  ULDC.64 UR4, c[0x0][0x4d8] ;  /* 0x0001360000047ab9 */ /* 0x000fe40000000a00 */
[----:B------:R-:W-:-:S05]  /*16f0*/  IADD3 R16, P2, R16, UR4, RZ ;  /* 0x0000000410107c10 */ /* 0x000fca000ff5e0ff */
[----:B------:R-:W-:Y:S01]  /*1700*/  IMAD.X R17, RZ, RZ, UR5, P2 ;  /* 0x00000005ff117e24 */ /* 0x000fe200090e06ff */
[CC--:B0-----:R-:W-:Y:S02]  /*1710*/  SHF.L.U32 R4, R3.reuse, R2.reuse, RZ ;  /* 0x0000000203047219 */ /* 0x0c1fe400000006ff */
[----:B------:R-:W-:Y:S02]  /*1720*/  SHF.L.U64.HI R0, R3, R2, RZ ;  /* 0x0000000203007219 */ /* 0x000fe400000102ff */
[----:B------:R-:W-:Y:S02]  /*1730*/  LOP3.LUT P0, RZ, R4, 0x3f808fff, RZ, 0xc0, !PT ;  /* 0x3f808fff04ff7812 */ /* 0x000fe4000780c0ff */
[----:B------:R-:W-:Y:S02]  /*1740*/  ISETP.LE.U32.AND P1, PT, R2, 0x2c, PT ;  /* 0x0000002c0200780c */ /* 0x000fe40003f23070 */
[----:B------:R-:W-:-:S13]  /*1750*/  LOP3.LUT P0, RZ, R0, 0x1000, RZ, 0xc0, P0 ;  /* 0x0000100000ff7812 */ /* 0x000fda000000c0ff */
[----:B------:R-:W-:Y:S05]  /*1760*/  @P0 BRA P1, `(.L_x_1232) ;  /* 0x0000000000400947 */ /* 0x000fea0000800000 */
        /* <DEDUP_REMOVED lines=16> */
.L_x_1232:
[----:B------:R-:W0:Y:S01]  /*1870*/  LDC.U8 R4, c[0x0][0x50a] ;  /* 0x00014280ff047b82 */ /* 0x000e220000000000 */
[----:B------:R-:W-:Y:S02]  /*1880*/  ULDC.64 UR4, c[0x0][0x4e8] ;  /* 0x00013a0000047ab9 */ /* 0x000fe40000000a00 */
[----:B------:R-:W-:-:S05]  /*1890*/  IADD3 R2, P1, R24, UR4, RZ ;  /* 0x0000000418027c10 */ /* 0x000fca000ff3e0ff */
        /* <DEDUP_REMOVED lines=17> */
.L_x_1236:
[----:B------:R-:W2:Y:S02]  /*19b0*/  LDG.E.U8 R2, desc[UR36][R2.64] ;  /* 0x0000002402027981 */ /* 0x000ea4000c1e1100 */
[----:B--2---:R-:W-:-:S04]  /*19c0*/  I2FP.F32.U32 R0, R2 ;  /* 0x0000000200007245 */ /* 0x004fc80000201000 */
[----:B------:R-:W-:-:S04]  /*19d0*/  F2FP.F16.F32.PACK_AB R0, RZ, R0 ;  /* 0x00000000ff00723e */ /* 0x000fc800000000ff */
[----:B------:R-:W-:Y:S01]  /*19e0*/  PRMT R19, R0, 0x7610, R19 ;  /* 0x0000761000137816 */ /* 0x000fe20000000013 */
[----:B------:R-:W-:Y:S06]  /*19f0*/  BRA `(.L_x_1238) ;  /* 0x0000000c00bc7947 */ /* 0x000fec0003800000 */
.L_x_1235:
        /* <DEDUP_REMOVED lines=11> */
.L_x_1240:
[----:B------:R-:W2:Y:S02]  /*1ab0*/  LDG.E R2, desc[UR36][R2.64] ;  /* 0x0000002402027981 */ /* 0x000ea4000c1e1900 */
[----:B--2---:R-:W-:-:S04]  /*1ac0*/  I2FP.F32.S32 R0, R2 ;  /* 0x0000000200007245 */ /* 0x004fc80000201400 */
[----:B------:R-:W-:-:S04]  /*1ad0*/  F2FP.F16.F32.PACK_AB R0, RZ, R0 ;  /* 0x00000000ff00723e */ /* 0x000fc800000000ff */
[----:B------:R-:W-:Y:S01]  /*1ae0*/  PRMT R19, R0, 0x7610, R19 ;  /* 0x0000761000137816 */ /* 0x000fe20000000013 */
[----:B------:R-:W-:Y:S06]  /*1af0*/  BRA `(.L_x_1238) ;  /* 0x0000000c007c7947 */ /* 0x000fec0003800000 */
.L_x_1239:
[----:B------:R-:W2:Y:S02]  /*1b00*/  LDG.E.U16 R2, desc[UR36][R2.64] ;  /* 0x0000002402027981 */ /* 0x000ea4000c1e1500 */
[----:B--2---:R-:W0:Y:S02]  /*1b10*/  I2F.S16 R0, R2 ;  /* 0x0000000200007306 */ /* 0x004e240000101400 */
[----:B0-----:R-:W-:-:S04]  /*1b20*/  F2FP.F16.F32.PACK_AB R0, RZ, R0 ;  /* 0x00000000ff00723e */ /* 0x001fc800000000ff */
[----:B------:R-:W-:Y:S01]  /*1b30*/  PRMT R19, R0, 0x7610, R19 ;  /* 0x0000761000137816 */ /* 0x000fe20000000013 */
[----:B------:R-:W-:Y:S06]  /*1b40*/  BRA `(.L_x_1238) ;  /* 0x0000000c00687947 */ /* 0x000fec0003800000 */
.L_x_1234:
        /* <DEDUP_REMOVED lines=9> */
.L_x_1242:
[----:B------:R1:W5:Y:S01]  /*1be0*/  LDG.E.U16 R19, desc[UR36][R2.64] ;  /* 0x0000002402137981 */ /* 0x000362000c1e1500 */
[----:B------:R-:W-:Y:S05]  /*1bf0*/  BRA `(.L_x_1238) ;  /* 0x0000000c003c7947 */ /* 0x000fea0003800000 */
.L_x_1241:
        /* <DEDUP_REMOVED lines=9> */
.L_x_1244:
[----:B------:R0:W5:Y:S01]  /*1c90*/  LDG.E.U16 R19, desc[UR36][R2.64] ;  /* 0x0000002402137981 */ /* 0x000162000c1e1500 */
[----:B------:R-:W-:Y:S05]  /*1ca0*/  BRA `(.L_x_1238) ;  /* 0x0000000c00107947 */ /* 0x000fea0003800000 */
.L_x_1243:
        /* <DEDUP_REMOVED lines=9> */
.L_x_1233:
        /* <DEDUP_REMOVED lines=14> */
.L_x_1247:
        /* <DEDUP_REMOVED lines=9> */
.L_x_1246:
        /* <DEDUP_REMOVED lines=28> */
.L_x_1249:
        /* <DEDUP_REMOVED lines=15> */
.L_x_1248:
[----:B------:R-:W2:Y:S02]  /*2160*/  LDG.E.U16 R0, desc[UR36][R2.64] ;  /* 0x0000002402007981 */ /* 0x000ea4000c1e1500 */
[----:B--2---:R-:W-:-:S05]  /*2170*/  IMAD.U32 R0, R0, 0x10000, RZ ;  /* 0x0001000000007824 */ /* 0x004fca00078e00ff */
[----:B------:R-:W-:-:S04]  /*2180*/  F2FP.F16.F32.PACK_AB R0, RZ, R0 ;  /* 0x00000000ff00723e */ /* 0x000fc800000000ff */
[----:B------:R-:W-:Y:S01]  /*2190*/  PRMT R19, R0, 0x7610, R19 ;  /* 0x0000761000137816 */ /* 0x000fe20000000013 */
[----:B------:R-:W-:Y:S06]  /*21a0*/  BRA `(.L_x_1238) ;  /* 0x0000000400d07947 */ /* 0x000fec0003800000 */
.L_x_1245:
        /* <DEDUP_REMOVED lines=13> */
.L_x_1252:
        /* <DEDUP_REMOVED lines=21> */
.L_x_1256:
[----:B------:R-:W-:Y:S05]  /*23d0*/  BSYNC B1 ;  /* 0x0000000000017941 */ /* 0x000fea0003800000 */
.L_x_1255:
[----:B------:R-:W-:Y:S01]  /*23e0*/  LEA R3, R0, 0x3b800000, 0x17 ;  /* 0x3b80000000037811 */ /* 0x000fe200078eb8ff */
[----:B------:R-:W-:-:S05]  /*23f0*/  IMAD.SHL.U32 R0, R2, 0x100000, RZ ;  /* 0x0010000002007824 */ /* 0x000fca00078e00ff */
[----:B------:R-:W-:-:S07]  /*2400*/  LOP3.LUT R0, R3, R0, R4, 0xfe, !PT ;  /* 0x0000000003007212 */ /* 0x000fce00078efe04 */
.L_x_1254:
[----:B------:R-:W-:Y:S05]  /*2410*/  BSYNC B0 ;  /* 0x0000000000007941 */ /* 0x000fea0003800000 */
.L_x_1253:
[----:B------:R-:W-:-:S04]  /*2420*/  F2FP.F16.F32.PACK_AB R0, RZ, R0 ;  /* 0x00000000ff00723e */ /* 0x000fc800000000ff */
[----:B------:R-:W-:Y:S01]  /*2430*/  PRMT R19, R0, 0x7610, R19 ;  /* 0x0000761000137816 */ /* 0x000fe20000000013 */
[----:B------:R-:W-:Y:S06]  /*2440*/  BRA `(.L_x_1238) ;  /* 0x0000000400287947 */ /* 0x000fec0003800000 */
.L_x_1251:
        /* <DEDUP_REMOVED lines=21> */
.L_x_1260:
[----:B------:R-:W-:Y:S05]  /*25a0*/  BSYNC B1 ;  /* 0x0000000000017941 */ /* 0x000fea0003800000 */
.L_x_1259:
[----:B------:R-:W-:Y:S01]  /*25b0*/  LEA R3, R0, 0x37800000, 0x17 ;  /* 0x3780000000037811 */ /* 0x000fe200078eb8ff */
[----:B------:R-:W-:-:S05]  /*25c0*/  IMAD.SHL.U32 R0, R2, 0x200000, RZ ;  /* 0x0020000002007824 */ /* 0x000fca00078e00ff */
[----:B------:R-:W-:-:S07]  /*25d0*/  LOP3.LUT R0, R3, R0, R4, 0xfe, !PT ;  /* 0x0000000003007212 */ /* 0x000fce00078efe04 */
.L_x_1258:
[----:B------:R-:W-:Y:S05]  /*25e0*/  BSYNC B0 ;  /* 0x0000000000007941 */ /* 0x000fea0003800000 */
.L_x_1257:
[----:B------:R-:W-:-:S04]  /*25f0*/  F2FP.F16.F32.PACK_AB R0, RZ, R0 ;  /* 0x00000000ff00723e */ /* 0x000fc800000000ff */
[----:B------:R-:W-:Y:S01]  /*2600*/  PRMT R19, R0, 0x7610, R19 ;  /* 0x0000761000137816 */ /* 0x000fe20000000013 */
[----:B------:R-:W-:Y:S06]  /*2610*/  BRA `(.L_x_1238) ;  /* 0x0000000000b47947 */ /* 0x000fec0003800000 */
.L_x_1250:
        /* <DEDUP_REMOVED lines=14> */
.L_x_1264:
[----:B------:R-:W-:Y:S05]  /*2700*/  BSYNC B0 ;  /* 0x0000000000007941 */ /* 0x000fea0003800000 */
.L_x_1263:
[----:B------:R-:W-:-:S04]  /*2710*/  F2FP.F16.F32.PACK_AB R0, RZ, R0 ;  /* 0x00000000ff00723e */ /* 0x000fc800000000ff */
[----:B------:R-:W-:Y:S01]  /*2720*/  PRMT R19, R0, 0x7610, R19 ;  /* 0x0000761000137816 */ /* 0x000fe20000000013 */
[----:B------:R-:W-:Y:S06]  /*2730*/  BRA `(.L_x_1238) ;  /* 0x00000000006c7947 */ /* 0x000fec0003800000 */
.L_x_1237:
        /* <DEDUP_REMOVED lines=16> */
.L_x_1265:
[----:B------:R-:W-:Y:S01]  /*2840*/  PRMT R19, RZ, 0x7610, R19 ;  /* 0x00007610ff137816 */ /* 0x000fe20000000013 */
[----:B------:R-:W-:Y:S06]  /*2850*/  BRA `(.L_x_1238) ;  /* 0x0000000000247947 */ /* 0x000fec0003800000 */
.L_x_1262:
[----:B------:R-:W2:Y:S02]  /*2860*/  LDG.E.64 R2, desc[UR36][R2.64] ;  /* 0x0000002402027981 */ /* 0x000ea4000c1e1b00 */
[----:B--2---:R-:W0:Y:S02]  /*2870*/  I2F.U64 R0, R2 ;  /* 0x0000000200007312 */ /* 0x004e240000301000 */
[----:B0-----:R-:W-:-:S04]  /*2880*/  F2FP.F16.F32.PACK_AB R0, RZ, R0 ;  /* 0x00000000ff00723e */ /* 0x001fc800000000ff */
[----:B------:R-:W-:Y:S01]  /*2890*/  PRMT R19, R0, 0x7610, R19 ;  /* 0x0000761000137816 */ /* 0x000fe20000000013 */
[----:B------:R-:W-:Y:S06]  /*28a0*/  BRA `(.L_x_1238) ;  /* 0x0000000000107947 */ /* 0x000fec0003800000 */
.L_x_1261:
[----:B------:R-:W2:Y:S02]  /*28b0*/  LDG.E R2, desc[UR36][R2.64] ;  /* 0x0000002402027981 */ /* 0x000ea4000c1e1900 */
[----:B--2---:R-:W-:-:S04]  /*28c0*/  I2FP.F32.U32 R0, R2 ;  /* 0x0000000200007245 */ /* 0x004fc80000201000 */
[----:B------:R-:W-:-:S04]  /*28d0*/  F2FP.F16.F32.PACK_AB R0, RZ, R0 ;  /* 0x00000000ff00723e */ /* 0x000fc800000000ff */
[----:B------:R-:W-:-:S07]  /*28e0*/  PRMT R19, R0, 0x7610, R19 ;  /* 0x0000761000137816 */ /* 0x000fce0000000013 */
.L_x_1238:
        /* <DEDUP_REMOVED lines=19> */
.L_x_1269:
[----:B------:R-:W2:Y:S02]  /*2a20*/  LDG.E.U8 R2, desc[UR36][R2.64] ;  /* 0x0000002402027981 */ /* 0x000ea4000c1e1100 */
[----:B--2---:R-:W-:-:S04]  /*2a30*/  I2FP.F32.U32 R0, R2 ;  /* 0x0000000200007245 */ /* 0x004fc80000201000 */
[----:B------:R-:W-:Y:S01]  /*2a40*/  F2FP.F16.F32.PACK_AB R0, RZ, R0 ;  /* 0x00000000ff00723e */ /* 0x000fe200000000ff */
[----:B------:R-:W-:Y:S06]  /*2a50*/  BRA `(.L_x_1271) ;  /* 0x0000000c00887947 */ /* 0x000fec0003800000 */
.L_x_1268:
        /* <DEDUP_REMOVED lines=10> */
.L_x_1273:
[----:B------:R-:W2:Y:S02]  /*2b00*/  LDG.E R2, desc[UR36][R2.64] ;  /* 0x0000002402027981 */ /* 0x000ea4000c1e1900 */
[----:B--2---:R-:W-:-:S04]  /*2b10*/  I2FP.F32.S32 R0, R2 ;  /* 0x0000000200007245 */ /* 0x004fc80000201400 */
[----:B------:R-:W-:Y:S01]  /*2b20*/  F2FP.F16.F32.PACK_AB R0, RZ, R0 ;  /* 0x00000000ff00723e */ /* 0x000fe200000000ff */
[----:B------:R-:W-:Y:S06]  /*2b30*/  BRA `(.L_x_1271) ;  /* 0x0000000c00507947 */ /* 0x000fec0003800000 */
.L_x_1272:
[----:B------:R-:W2:Y:S02]  /*2b40*/  LDG.E.U16 R2, desc[UR36][R2.64] ;  /* 0x0000002402027981 */ /* 0x000ea4000c1e1500 */
[----:B--2---:R-:W0:Y:S02]  /*2b50*/  I2F.S16 R0, R2 ;  /* 0x0000000200007306 */ /* 0x004e240000101400 */
[----:B0-----:R-:W-:Y:S01]  /*2b60*/  F2FP.F16.F32.PACK_AB R0, RZ, R0 ;  /* 0x00000000ff00723e */ /* 0x001fe200000000ff */
[----:B------:R-:W-:Y:S06]  /*2b70*/  BRA `(.L_x_1271) ;  /* 0x0000000c00407947 */ /* 0x000fec0003800000 */
.L_x_1267:
        /* <DEDUP_REMOVED lines=9> */
.L_x_1275:
[----:B------:R0:W5:Y:S01]  /*2c10*/  LDG.E.U16 R0, desc[UR36][R2.64] ;  /* 0x0000002402007981 */ /* 0x000162000c1e1500 */
[----:B------:R-:W-:Y:S05]  /*2c20*/  BRA `(.L_x_1271) ;  /* 0x0000000c00147947 */ /* 0x000fea0003800000 */
.L_x_1274:
        /* <DEDUP_REMOVED lines=9> */
.L_x_1277:
[----:B------:R1:W5:Y:S01]  /*2cc0*/  LDG.E.U16 R0, desc[UR36][R2.64] ;  /* 0x0000002402007981 */ /* 0x000362000c1e1500 */
[----:B------:R-:W-:Y:S05]  /*2cd0*/  BRA `(.L_x_1271) ;  /* 0x0000000800e87947 */ /* 0x000fea0003800000 */
.L_x_1276:
        /* <DEDUP_REMOVED lines=8> */
.L_x_1266:
        /* <DEDUP_REMOVED lines=13> */
.L_x_1280:
        /* <DEDUP_REMOVED lines=8> */
.L_x_1279:
        /* <DEDUP_REMOVED lines=28> */
.L_x_1282:
        /* <DEDUP_REMOVED lines=15> */
.L_x_1281:
[----:B------:R-:W2:Y:S02]  /*3160*/  LDG.E.U16 R0, desc[UR36][R2.64] ;  /* 0x0000002402007981 */ /* 0x000ea4000c1e1500 */
[----:B--2---:R-:W-:-:S05]  /*3170*/  IMAD.U32 R0, R0, 0x10000, RZ ;  /* 0x0001000000007824 */ /* 0x004fca00078e00ff */
[----:B------:R-:W-:Y:S01]  /*3180*/  F2FP.F16.F32.PACK_AB R0, RZ, R0 ;  /* 0x00000000ff00723e */ /* 0x000fe200000000ff */
[----:B------:R-:W-:Y:S06]  /*3190*/  BRA `(.L_x_1271) ;  /* 0x0000000400b87947 */ /* 0x000fec0003800000 */
.L_x_1278:
        /* <DEDUP_REMOVED lines=12> */
.L_x_1285:
        /* <DEDUP_REMOVED lines=21> */
.L_x_1289:
[----:B------:R-:W-:Y:S05]  /*33b0*/  BSYNC B1 ;  /* 0x0000000000017941 */ /* 0x000fea0003800000 */
.L_x_1288:
[----:B------:R-:W-:Y:S01]  /*33c0*/  LEA R3, R0, 0x3b800000, 0x17 ;  /* 0x3b80000000037811 */ /* 0x000fe200078eb8ff */
[----:B------:R-:W-:-:S05]  /*33d0*/  IMAD.SHL.U32 R0, R2, 0x100000, RZ ;  /* 0x0010000002007824 */ /* 0x000fca00078e00ff */
[----:B------:R-:W-:-:S07]  /*33e0*/  LOP3.LUT R0, R3, R0, R4, 0xfe, !PT ;  /* 0x0000000003007212 */ /* 0x000fce00078efe04 */
.L_x_1287:
[----:B------:R-:W-:Y:S05]  /*33f0*/  BSYNC B0 ;  /* 0x0000000000007941 */ /* 0x000fea0003800000 */
.L_x_1286:
[----:B------:R-:W-:Y:S01]  /*3400*/  F2FP.F16.F32.PACK_AB R0, RZ, R0 ;  /* 0x00000000ff00723e */ /* 0x000fe200000000ff */
[----:B------:R-:W-:Y:S06]  /*3410*/  BRA `(.L_x_1271) ;  /* 0x0000000400187947 */ /* 0x000fec0003800000 */
.L_x_1284:
        /* <DEDUP_REMOVED lines=21> */
.L_x_1293:
[----:B------:R-:W-:Y:S05]  /*3570*/  BSYNC B1 ;  /* 0x0000000000017941 */ /* 0x000fea0003800000 */
.L_x_1292:
[----:B------:R-:W-:Y:S01]  /*3580*/  LEA R3, R0, 0x37800000, 0x17 ;  /* 0x3780000000037811 */ /* 0x000fe200078eb8ff */
[----:B------:R-:W-:-:S05]  /*3590*/  IMAD.SHL.U32 R0, R2, 0x200000, RZ ;  /* 0x0020000002007824 */ /* 0x000fca00078e00ff */
[----:B------:R-:W-:-:S07]  /*35a0*/  LOP3.LUT R0, R3, R0, R4, 0xfe, !PT ;  /* 0x0000000003007212 */ /* 0x000fce00078efe04 */
.L_x_1291:
[----:B------:R-:W-:Y:S05]  /*35b0*/  BSYNC B0 ;  /* 0x0000000000007941 */ /* 0x000fea0003800000 */
.L_x_1290:
[----:B------:R-:W-:Y:S01]  /*35c0*/  F2FP.F16.F32.PACK_AB R0, RZ, R0 ;  /* 0x00000000ff00723e */ /* 0x000fe200000000ff */
[----:B------:R-:W-:Y:S06]  /*35d0*/  BRA `(.L_x_1271) ;  /* 0x0000000000a87947 */ /* 0x000fec0003800000 */
.L_x_1283:
        /* <DEDUP_REMOVED lines=14> */
.L_x_1297:
[----:B------:R-:W-:Y:S05]  /*36c0*/  BSYNC B0 ;  /* 0x0000000000007941 */ /* 0x000fea0003800000 */
.L_x_1296:
[----:B------:R-:W-:Y:S01]  /*36d0*/  F2FP.F16.F32.PACK_AB R0, RZ, R0 ;  /* 0x00000000ff00723e */ /* 0x000fe200000000ff */
[----:B------:R-:W-:Y:S06]  /*36e0*/  BRA `(.L_x_1271) ;  /* 0x0000000000647947 */ /* 0x000fec0003800000 */
.L_x_1270:
        /* <DEDUP_REMOVED lines=16> */
.L_x_1298:
[----:B------:R-:W-:Y:S01]  /*37f0*/  PRMT R0, RZ, 0x7610, R0 ;  /* 0x00007610ff007816 */ /* 0x000fe20000000000 */
[----:B------:R-:W-:Y:S06]  /*3800*/  BRA `(.L_x_1271) ;  /* 0x00000000001c7947 */ /* 0x000fec0003800000 */
.L_x_1295:
[----:B------:R-:W2:Y:S02]  /*3810*/  LDG.E.64 R2, desc[UR36][R2.64] ;  /* 0x0000002402027981 */ /* 0x000ea4000c1e1b00 */
[----:B--2---:R-:W0:Y:S02]  /*3820*/  I2F.U64 R0, R2 ;  /* 0x0000000200007312 */ /* 0x004e240000301000 */
[----:B0-----:R-:W-:Y:S01]  /*3830*/  F2FP.F16.F32.PACK_AB R0, RZ, R0 ;  /* 0x00000000ff00723e */ /* 0x001fe200000000ff */
[----:B------:R-:W-:Y:S06]  /*3840*/  BRA `(.L_x_1271) ;  /* 0x00000000000c7947 */ /* 0x000fec0003800000 */
.L_x_1294:
[----:B------:R-:W2:Y:S02]  /*3850*/  LDG.E R2, desc[UR36][R2.64] ;  /* 0x0000002402027981 */ /* 0x000ea4000c1e1900 */
[----:B--2---:R-:W-:-:S04]  /*3860*/  I2FP.F32.U32 R0, R2 ;  /* 0x0000000200007245 */ /* 0x004fc80000201000 */
[----:B------:R-:W-:-:S07]  /*3870*/  F2FP.F16.F32.PACK_AB R0, RZ, R0 ;  /* 0x00000000ff00723e */ /* 0x000fce00000000ff */
.L_x_1271:
[----:B01----:R-:W0:Y:S01]  /*3880*/  LDC.U16 R2, c[0x0][0x4f8] ;  /* 0x00013e00ff027b82 */ /* 0x003e220000000400 */
[----:B-----5:R-:W-:Y:S02]  /*3890*/  HADD2.F32 R19, -RZ, R19.H0_H0 ;  /* 0x20000013ff137230 */ /* 0x020fe40000004100 */
[----:B------:R-:W-:-:S05]  /*38a0*/  HADD2.F32 R3, -RZ, R0.H0_H0 ;  /* 0x20000000ff037230 */ /* 0x000fca0000004100 */
[----:B------:R-:W1:Y:S01]  /*38b0*/  LDC.U8 R5, c[0x0][0x508] ;  /* 0x00014200ff057b82 */ /* 0x000e620000000000 */
[----:B0-----:R-:W-:-:S05]  /*38c0*/  HADD2.F32 R2, -RZ, R2.H0_H0 ;  /* 0x20000002ff027230 */ /* 0x001fca0000004100 */
[----:B------:R-:W-:Y:S01]  /*38d0*/  FMUL.FTZ R2, R2, R19 ;  /* 0x0000001302027220 */ /* 0x000fe20000410000 */
[----:B-1----:R-:W-:-:S04]  /*38e0*/  PRMT R4, R5, 0x9910, RZ ;  /* 0x0000991005047816 */ /* 0x002fc800000000ff */
[----:B------:R-:W-:Y:S01]  /*38f0*/  F2FP.F16.F32.PACK_AB R2, RZ, R2 ;  /* 0x00000002ff02723e */ /* 0x000fe200000000ff */
[----:B------:R-:W-:-:S04]  /*3900*/  IMAD.MOV.U32 R0, RZ, RZ, R4 ;  /* 0x000000ffff007224 */ /* 0x000fc800078e0004 */
[----:B------:R-:W-:Y:S01]  /*3910*/  HADD2.F32 R2, -RZ, R2.H0_H0 ;  /* 0x20000002ff027230 */ /* 0x000fe20000004100 */
[----:B------:R-:W-:-:S04]  /*3920*/  ISETP.GT.AND P0, PT, R0, 0x9, PT ;  /* 0x000000090000780c */ /* 0x000fc80003f04270 */
[----:B------:R-:W-:-:S05]  /*3930*/  FMUL.FTZ R2, R2, R3 ;  /* 0x0000000302027220 */ /* 0x000fca0000410000 */
[----:B------:R-:W-:-:S04]  /*3940*/  F2FP.F16.F32.PACK_AB R2, RZ, R2 ;  /* 0x00000002ff02723e */ /* 0x000fc800000000ff */
        /* <DEDUP_REMOVED lines=13> */
.L_x_1302:
[----:B------:R-:W-:-:S06]  /*3a20*/  HADD2.F32 R3, -RZ, R2.H0_H0 ;  /* 0x20000002ff037230 */ /* 0x000fcc0000004100 */
[----:B------:R-:W0:Y:S02]  /*3a30*/  F2I.S64.TRUNC R2, R3 ;  /* 0x0000000300027311 */ /* 0x000e24000020d900 */
[----:B0-----:R0:W-:Y:S01]  /*3a40*/  STG.E.U8 desc[UR36][R16.64], R2 ;  /* 0x0000000210007986 */ /* 0x0011e2000c101124 */
[----:B------:R-:W-:Y:S05]  /*3a50*/  BRA `(.L_x_1304) ;  /* 0x0000000c00847947 */ /* 0x000fea0003800000 */
.L_x_1301:
        /* <DEDUP_REMOVED lines=10> */
.L_x_1306:
[----:B------:R-:W-:-:S04]  /*3b00*/  HADD2.F32 R2, -RZ, R2.H0_H0 ;  /* 0x20000002ff027230 */ /* 0x000fc80000004100 */
[----:B------:R-:W0:Y:S02]  /*3b10*/  F2I.FTZ.TRUNC.NTZ R3, R2 ;  /* 0x0000000200037305 */ /* 0x000e24000021f100 */
[----:B0-----:R0:W-:Y:S01]  /*3b20*/  STG.E desc[UR36][R16.64], R3 ;  /* 0x0000000310007986 */ /* 0x0011e2000c101924 */
[----:B------:R-:W-:Y:S05]  /*3b30*/  BRA `(.L_x_1304) ;  /* 0x0000000c004c7947 */ /* 0x000fea0003800000 */
.L_x_1305:
[----:B------:R-:W-:-:S04]  /*3b40*/  HADD2.F32 R2, -RZ, R2.H0_H0 ;  /* 0x20000002ff027230 */ /* 0x000fc80000004100 */
[----:B------:R-:W0:Y:S02]  /*3b50*/  F2I.FTZ.TRUNC.NTZ R3, R2 ;  /* 0x0000000200037305 */ /* 0x000e24000021f100 */
[----:B0-----:R0:W-:Y:S01]  /*3b60*/  STG.E.U16 desc[UR36][R16.64], R3 ;  /* 0x0000000310007986 */ /* 0x0011e2000c101524 */
[----:B------:R-:W-:Y:S05]  /*3b70*/  BRA `(.L_x_1304) ;  /* 0x0000000c003c7947 */ /* 0x000fea0003800000 */
.L_x_1300:
        /* <DEDUP_REMOVED lines=9> */
.L_x_1308:
[----:B------:R0:W-:Y:S01]  /*3c10*/  STG.E.U16 desc[UR36][R16.64], R2 ;  /* 0x0000000210007986 */ /* 0x0001e2000c101524 */
[----:B------:R-:W-:Y:S05]  /*3c20*/  BRA `(.L_x_1304) ;  /* 0x0000000c00107947 */ /* 0x000fea0003800000 */
.L_x_1307:
        /* <DEDUP_REMOVED lines=10> */
.L_x_1310:
[----:B------:R-:W-:-:S05]  /*3cd0*/  HADD2.F32 R0, -RZ, R2.H0_H0 ;  /* 0x20000002ff007230 */ /* 0x000fca0000004100 */
[----:B------:R-:W-:-:S04]  /*3ce0*/  F2FP.F16.F32.PACK_AB R0, RZ, R0 ;  /* 0x00000000ff00723e */ /* 0x000fc800000000ff */
[----:B------:R-:W-:-:S05]  /*3cf0*/  PRMT R0, R0, 0x5410, RZ ;  /* 0x0000541000007816 */ /* 0x000fca00000000ff */
[----:B------:R0:W-:Y:S01]  /*3d00*/  STG.E desc[UR36][R16.64], R0 ;  /* 0x0000000010007986 */ /* 0x0001e2000c101924 */
[----:B------:R-:W-:Y:S05]  /*3d10*/  BRA `(.L_x_1304) ;  /* 0x0000000800d47947 */ /* 0x000fea0003800000 */
.L_x_1309:
[----:B------:R-:W-:-:S05]  /*3d20*/  HADD2.F32 R2, -RZ, R2.H0_H0 ;  /* 0x20000002ff027230 */ /* 0x000fca0000004100 */
[----:B------:R-:W-:-:S06]  /*3d30*/  FMUL.FTZ R2, R2, 1 ;  /* 0x3f80000002027820 */ /* 0x000fcc0000410000 */
[----:B------:R-:W0:Y:S02]  /*3d40*/  F2F.F64.F32 R2, R2 ;  /* 0x0000000200027310 */ /* 0x000e240000201800 */
[----:B0-----:R0:W-:Y:S01]  /*3d50*/  STG.E.64 desc[UR36][R16.64], R2 ;  /* 0x0000000210007986 */ /* 0x0011e2000c101b24 */
[----:B------:R-:W-:Y:S05]  /*3d60*/  BRA `(.L_x_1304) ;  /* 0x0000000800c07947 */ /* 0x000fea0003800000 */
.L_x_1299:
        /* <DEDUP_REMOVED lines=13> */
.L_x_1313:
[----:B------:R-:W-:Y:S01]  /*3e40*/  HADD2.F32 R2, -RZ, R2.H0_H0 ;  /* 0x20000002ff027230 */ /* 0x000fe20000004100 */
[----:B------:R-:W-:-:S04]  /*3e50*/  CS2R R6, SRZ ;  /* 0x0000000000067805 */ /* 0x000fc8000001ff00 */
[----:B------:R-:W-:-:S04]  /*3e60*/  FMUL.FTZ R2, R2, 1 ;  /* 0x3f80000002027820 */ /* 0x000fc80000410000 */
[----:B------:R-:W0:Y:S02]  /*3e70*/  F2F.F64.F32 R4, R2 ;  /* 0x0000000200047310 */ /* 0x000e240000201800 */
[----:B0-----:R0:W-:Y:S01]  /*3e80*/  STG.E.128 desc[UR36][R16.64], R4 ;  /* 0x0000000410007986 */ /* 0x0011e2000c101d24 */
[----:B------:R-:W-:Y:S05]  /*3e90*/  BRA `(.L_x_1304) ;  /* 0x0000000800747947 */ /* 0x000fea0003800000 */
.L_x_1312:
        /* <DEDUP_REMOVED lines=21> */
.L_x_1317:
[----:B------:R-:W-:Y:S05]  /*3ff0*/  BSYNC B0 ;  /* 0x0000000000007941 */ /* 0x000fea0003800000 */
.L_x_1316:
[----:B------:R-:W-:-:S05]  /*4000*/  LOP3.LUT R3, R0, R3, RZ, 0xfc, !PT ;  /* 0x0000000300037212 */ /* 0x000fca00078efcff */
[----:B------:R0:W-:Y:S01]  /*4010*/  STG.E.U8 desc[UR36][R16.64], R3 ;  /* 0x0000000310007986 */ /* 0x0001e2000c101124 */
[----:B------:R-:W-:Y:S05]  /*4020*/  BRA `(.L_x_1304) ;  /* 0x0000000800107947 */ /* 0x000fea0003800000 */
.L_x_1315:
        /* <DEDUP_REMOVED lines=13> */
.L_x_1319:
[----:B------:R-:W-:Y:S01]  /*4100*/  IMAD.MOV.U32 R0, RZ, RZ, 0x7f ;  /* 0x0000007fff007424 */ /* 0x000fe200078e00ff */
[----:B------:R-:W-:-:S04]  /*4110*/  ISETP.GT.U32.AND P0, PT, R2, 0x7f800000, PT ;  /* 0x7f8000000200780c */ /* 0x000fc80003f04070 */
[----:B------:R-:W-:-:S09]  /*4120*/  SEL R0, R0, 0x7c, P0 ;  /* 0x0000007c00007807 */ /* 0x000fd20000000000 */
.L_x_1320:
[----:B------:R-:W-:Y:S05]  /*4130*/  BSYNC B0 ;  /* 0x0000000000007941 */ /* 0x000fea0003800000 */
.L_x_1318:
[----:B------:R-:W-:-:S04]  /*4140*/  LOP3.LUT R2, R3, 0x80000000, RZ, 0xc0, !PT ;  /* 0x8000000003027812 */ /* 0x000fc800078ec0ff */
[----:B------:R-:W-:-:S04]  /*4150*/  SHF.R.U32.HI R3, RZ, 0x18, R2 ;  /* 0x00000018ff037819 */ /* 0x000fc80000011602 */
[----:B------:R-:W-:-:S05]  /*4160*/  LOP3.LUT R3, R0, R3, RZ, 0xfc, !PT ;  /* 0x0000000300037212 */ /* 0x000fca00078efcff */
[----:B------:R0:W-:Y:S01]  /*4170*/  STG.E.U8 desc[UR36][R16.64], R3 ;  /* 0x0000000310007986 */ /* 0x0001e2000c101124 */
[----:B------:R-:W-:Y:S05]  /*4180*/  BRA `(.L_x_1304) ;  /* 0x0000000400b87947 */ /* 0x000fea0003800000 */
.L_x_1314:
[----:B------:R-:W-:-:S05]  /*4190*/  HADD2.F32 R0, -RZ, R2.H0_H0 ;  /* 0x20000002ff007230 */ /* 0x000fca0000004100 */
[----:B------:R-:W-:-:S05]  /*41a0*/  F2FP.BF16.F32.PACK_AB R0, RZ, R0 ;  /* 0x00000000ff00723e */ /* 0x000fca00000010ff */
[----:B------:R0:W-:Y:S01]  /*41b0*/  STG.E.U16 desc[UR36][R16.64], R0 ;  /* 0x0000000010007986 */ /* 0x0001e2000c101524 */
[----:B------:R-:W-:Y:S05]  /*41c0*/  BRA `(.L_x_1304) ;  /* 0x0000000400a87947 */ /* 0x000fea0003800000 */
.L_x_1311:
        /* <DEDUP_REMOVED lines=12> */
.L_x_1323:
        /* <DEDUP_REMOVED lines=17> */
.L_x_1326:
[----:B------:R-:W-:-:S04]  /*43a0*/  LOP3.LUT R2, R3, 0x80000000, RZ, 0xc0, !PT ;  /* 0x8000000003027812 */ /* 0x000fc800078ec0ff */
[----:B------:R-:W-:-:S04]  /*43b0*/  SHF.R.U32.HI R3, RZ, 0x18, R2 ;  /* 0x00000018ff037819 */ /* 0x000fc80000011602 */
[----:B------:R-:W-:-:S04]  /*43c0*/  LOP3.LUT R0, R0, R3, RZ, 0xfc, !PT ;  /* 0x0000000300007212 */ /* 0x000fc800078efcff */
[----:B------:R-:W-:-:S07]  /*43d0*/  PRMT R8, R0, 0x7610, R8 ;  /* 0x0000761000087816 */ /* 0x000fce0000000008 */
.L_x_1325:
[----:B------:R-:W-:Y:S05]  /*43e0*/  BSYNC B0 ;  /* 0x0000000000007941 */ /* 0x000fea0003800000 */
.L_x_1324:
[----:B------:R3:W-:Y:S01]  /*43f0*/  STG.E.U8 desc[UR36][R16.64], R8 ;  /* 0x0000000810007986 */ /* 0x0007e2000c101124 */
[----:B------:R-:W-:Y:S05]  /*4400*/  BRA `(.L_x_1304) ;  /* 0x0000000400187947 */ /* 0x000fea0003800000 */
.L_x_1322:
        /* <DEDUP_REMOVED lines=17> */
.L_x_1329:
[----:B------:R-:W-:-:S04]  /*4520*/  LOP3.LUT R2, R3, 0x80000000, RZ, 0xc0, !PT ;  /* 0x8000000003027812 */ /* 0x000fc800078ec0ff */
[----:B------:R-:W-:-:S04]  /*4530*/  SHF.R.U32.HI R3, RZ, 0x18, R2 ;  /* 0x00000018ff037819 */ /* 0x000fc80000011602 */
[----:B------:R-:W-:-:S04]  /*4540*/  LOP3.LUT R0, R0, R3, RZ, 0xfc, !PT ;  /* 0x0000000300007212 */ /* 0x000fc800078efcff */
[----:B------:R-:W-:-:S07]  /*4550*/  PRMT R8, R0, 0x7610, R8 ;  /* 0x0000761000087816 */ /* 0x000fce0000000008 */
.L_x_1328:
[----:B------:R-:W-:Y:S05]  /*4560*/  BSYNC B0 ;  /* 0x0000000000007941 */ /* 0x000fea0003800000 */
.L_x_1327:
[----:B------:R0:W-:Y:S01]  /*4570*/  STG.E.U8 desc[UR36][R16.64], R8 ;  /* 0x0000000810007986 */ /* 0x0001e2000c101124 */
[----:B------:R-:W-:Y:S05]  /*4580*/  BRA `(.L_x_1304) ;  /* 0x0000000000b87947 */ /* 0x000fea0003800000 */
.L_x_1321:
        /* <DEDUP_REMOVED lines=22> */
.L_x_1303:
        /* <DEDUP_REMOVED lines=16> */
.L_x_1332:
[----:B------:R-:W-:Y:S05]  /*47f0*/  BRA `(.L_x_1304) ;  /* 0x00000000001c7947 */ /* 0x000fea0003800000 */
.L_x_1331:
[----:B------:R-:W-:-:S06]  /*4800*/  HADD2.F32 R2, -RZ, R2.H0_H0 ;  /* 0x20000002ff027230 */ /* 0x000fcc0000004100 */
[----:B------:R-:W0:Y:S02]  /*4810*/  F2I.U64.TRUNC R2, R2 ;  /* 0x0000000200027311 */ /* 0x000e24000020d800 */
[----:B0-----:R2:W-:Y:S01]  /*4820*/  STG.E.64 desc[UR36][R16.64], R2 ;  /* 0x0000000210007986 */ /* 0x0015e2000c101b24 */
[----:B------:R-:W-:Y:S05]  /*4830*/  BRA `(.L_x_1304) ;  /* 0x00000000000c7947 */ /* 0x000fea0003800000 */
.L_x_1330:
[----:B------:R-:W-:-:S04]  /*4840*/  HADD2.F32 R2, -RZ, R2.H0_H0 ;  /* 0x20000002ff027230 */ /* 0x000fc80000004100 */
[----:B------:R-:W0:Y:S02]  /*4850*/  F2I.FTZ.U32.TRUNC.NTZ R3, R2 ;  /* 0x0000000200037305 */ /* 0x000e24000021f000 */
[----:B0-----:R0:W-:Y:S02]  /*4860*/  STG.E desc[UR36][R16.64], R3 ;  /* 0x0000000310007986 */ /* 0x0011e4000c101924 */
.L_x_1304:
[----:B------:R-:W-:-:S04]  /*4870*/  IMAD R18, R23, 0x200, R18 ;  /* 0x0000020017127824 */ /* 0x000fc800078e0212 */
[----:B------:R-:W-:-:S07]  /*4880*/  VIADD R19, R18, 0x80 ;  /* 0x0000008012137836 */ /* 0x000fce0000000000 */
.L_x_1230:
[----:B------:R-:W-:Y:S05]  /*4890*/  BSYNC B6 ;  /* 0x0000000000067941 */ /* 0x000fea0003800000 */
.L_x_1229:
[----:B------:R-:W-:Y:S01]  /*48a0*/  ULDC UR4, c[0x0][0x210] ;  /* 0x0000840000047ab9 */ /* 0x000fe20000000800 */
[----:B------:R-:W-:Y:S01]  /*48b0*/  BSSY B6, `(.L_x_1333) ;  /* 0x0000481000067945 */ /* 0x000fe20003800000 */
[----:B------:R-:W-:-:S13]  /*48c0*/  ISETP.GE.AND P0, PT, R19, UR4, PT ;  /* 0x0000000413007c0c */ /* 0x000fda000bf06270 */
[----:B------:R-:W-:Y:S05]  /*48d0*/  @P0 BRA `(.L_x_1334) ;  /* 0x0000004400f80947 */ /* 0x000fea0003800000 */
[----:B0-----:R-:W0:Y:S01]  /*48e0*/  LDC R0, c[0x0][0x218] ;  /* 0x00008600ff007b82 */ /* 0x001e220000000800 */
        /* <DEDUP_REMOVED lines=353> */
.L_x_1335:
        /* <DEDUP_REMOVED lines=27> */
.L_x_1336:
        /* <DEDUP_REMOVED lines=20> */
.L_x_1340:
[----:B------:R-:W2:Y:S02]  /*61f0*/  LDG.E.U8 R2, desc[UR36][R2.64] ;  /* 0x0000002402027981 */ /* 0x000ea4000c1e1100 */
[----:B--2---:R-:W-:-:S04]  /*6200*/  I2FP.F32.U32 R0, R2 ;  /* 0x0000000200007245 */ /* 0x004fc80000201000 */
[----:B------:R-:W-:-:S04]  /*6210*/  F2FP.F16.F32.PACK_AB R0, RZ, R0 ;  /* 0x00000000ff00723e */ /* 0x000fc800000000ff */
[----:B------:R-:W-:Y:S01]  /*6220*/  PRMT R22, R0, 0x7610, R22 ;  /* 0x0000761000167816 */ /* 0x000fe20000000016 */
[----:B------:R-:W-:Y:S06]  /*6230*/  BRA `(.L_x_1342) ;  /* 0x0000000c00bc7947 */ /* 0x000fec0003800000 */
.L_x_1339:
        /* <DEDUP_REMOVED lines=11> */
.L_x_1344:
[----:B------:R-:W2:Y:S02]  /*62f0*/  LDG.E R2, desc[UR36][R2.64] ;  /* 0x0000002402027981 */ /* 0x000ea4000c1e1900 */
[----:B--2---:R-:W-:-:S04]  /*6300*/  I2FP.F32.S32 R0, R2 ;  /* 0x0000000200007245 */ /* 0x004fc80000201400 */
[----:B------:R-:W-:-:S04]  /*6310*/  F2FP.F16.F32.PACK_AB R0, RZ, R0 ;  /* 0x00000000ff00723e */ /* 0x000fc800000000ff */
[----:B------:R-:W-:Y:S01]  /*6320*/  PRMT R22, R0, 0x7610, R22 ;  /* 0x0000761000167816 */ /* 0x000fe20000000016 */
[----:B------:R-:W-:Y:S06]  /*6330*/  BRA `(.L_x_1342) ;  /* 0x0000000c007c7947 */ /* 0x000fec0003800000 */
.L_x_1343:
[----:B------:R-:W2:Y:S02]  /*6340*/  LDG.E.U16 R2, desc[UR36][R2.64] ;  /* 0x0000002402027981 */ /* 0x000ea4000c1e1500 */
[----:B--2---:R-:W0:Y:S02]  /*6350*/  I2F.S16 R0, R2 ;  /* 0x0000000200007306 */ /* 0x004e240000101400 */
[----:B0-----:R-:W-:-:S04]  /*6360*/  F2FP.F16.F32.PACK_AB R0, RZ, R0 ;  /* 0x00000000ff00723e */ /* 0x001fc800000000ff */
[----:B------:R-:W-:Y:S01]  /*6370*/  PRMT R22, R0, 0x7610, R22 ;  /* 0x0000761000167816 */ /* 0x000fe20000000016 */
[----:B------:R-:W-:Y:S06]  /*6380*/  BRA `(.L_x_1342) ;  /* 0x0000000c00687947 */ /* 0x000fec0003800000 */
.L_x_1338:
        /* <DEDUP_REMOVED lines=9> */
.L_x_1346:
[----:B------:R1:W5:Y:S01]  /*6420*/  LDG.E.U16 R22, desc[UR36][R2.64] ;  /* 0x0000002402167981 */ /* 0x000362000c1e1500 */
[----:B------:R-:W-:Y:S05]  /*6430*/  BRA `(.L_x_1342) ;  /* 0x0000000c003c7947 */ /* 0x000fea0003800000 */
.L_x_1345:
        /* <DEDUP_REMOVED lines=9> */
.L_x_1348:
[----:B------:R0:W5:Y:S01]  /*64d0*/  LDG.E.U16 R22, desc[UR36][R2.64] ;  /* 0x0000002402167981 */ /* 0x000162000c1e1500 */
[----:B------:R-:W-:Y:S05]  /*64e0*/  BRA `(.L_x_1342) ;  /* 0x0000000c00107947 */ /* 0x000fea0003800000 */
.L_x_1347:
        /* <DEDUP_REMOVED lines=9> */
.L_x_1337:
        /* <DEDUP_REMOVED lines=14> */
.L_x_1351:
        /* <DEDUP_REMOVED lines=9> */
.L_x_1350:
        /* <DEDUP_REMOVED lines=28> */
.L_x_1353:
        /* <DEDUP_REMOVED lines=15> */
.L_x_1352:
[----:B------:R-:W2:Y:S02]  /*69a0*/  LDG.E.U16 R0, desc[UR36][R2.64] ;  /* 0x0000002402007981 */ /* 0x000ea4000c1e1500 */
[----:B--2---:R-:W-:-:S05]  /*69b0*/  IMAD.U32 R0, R0, 0x10000, RZ ;  /* 0x0001000000007824 */ /* 0x004fca00078e00ff */
[----:B------:R-:W-:-:S04]  /*69c0*/  F2FP.F16.F32.PACK_AB R0, RZ, R0 ;  /* 0x00000000ff00723e */ /* 0x000fc800000000ff */
[----:B------:R-:W-:Y:S01]  /*69d0*/  PRMT R22, R0, 0x7610, R22 ;  /* 0x0000761000167816 */ /* 0x000fe20000000016 */
[----:B------:R-:W-:Y:S06]  /*69e0*/  BRA `(.L_x_1342) ;  /* 0x0000000400d07947 */ /* 0x000fec0003800000 */
.L_x_1349:
        /* <DEDUP_REMOVED lines=13> */
.L_x_1356:
        /* <DEDUP_REMOVED lines=21> */
.L_x_1360:
[----:B------:R-:W-:Y:S05]  /*6c10*/  BSYNC B1 ;  /* 0x0000000000017941 */ /* 0x000fea0003800000 */
.L_x_1359:
[----:B------:R-:W-:Y:S01]  /*6c20*/  LEA R3, R0, 0x3b800000, 0x17 ;  /* 0x3b80000000037811 */ /* 0x000fe200078eb8ff */
[----:B------:R-:W-:-:S05]  /*6c30*/  IMAD.SHL.U32 R0, R2, 0x100000, RZ ;  /* 0x0010000002007824 */ /* 0x000fca00078e00ff */
[----:B------:R-:W-:-:S07]  /*6c40*/  LOP3.LUT R0, R3, R0, R4, 0xfe, !PT ;  /* 0x0000000003007212 */ /* 0x000fce00078efe04 */
.L_x_1358:
[----:B------:R-:W-:Y:S05]  /*6c50*/  BSYNC B0 ;  /* 0x0000000000007941 */ /* 0x000fea0003800000 */
.L_x_1357:
[----:B------:R-:W-:-:S04]  /*6c60*/  F2FP.F16.F32.PACK_AB R0, RZ, R0 ;  /* 0x00000000ff00723e */ /* 0x000fc800000000ff */
[----:B------:R-:W-:Y:S01]  /*6c70*/  PRMT R22, R0, 0x7610, R22 ;  /* 0x0000761000167816 */ /* 0x000fe20000000016 */
[----:B------:R-:W-:Y:S06]  /*6c80*/  BRA `(.L_x_1342) ;  /* 0x0000000400287947 */ /* 0x000fec0003800000 */
.L_x_1355:
        /* <DEDUP_REMOVED lines=21> */
.L_x_1364:
[----:B------:R-:W-:Y:S05]  /*6de0*/  BSYNC B1 ;  /* 0x0000000000017941 */ /* 0x000fea0003800000 */
.L_x_1363:
[----:B------:R-:W-:Y:S01]  /*6df0*/  LEA R3, R0, 0x37800000, 0x17 ;  /* 0x3780000000037811 */ /* 0x000fe200078eb8ff */
[----:B------:R-:W-:-:S05]  /*6e00*/  IMAD.SHL.U32 R0, R2, 0x200000, RZ ;  /* 0x0020000002007824 */ /* 0x000fca00078e00ff */
[----:B------:R-:W-:-:S07]  /*6e10*/  LOP3.LUT R0, R3, R0, R4, 0xfe, !PT ;  /* 0x0000000003007212 */ /* 0x000fce00078efe04 */
.L_x_1362:
[----:B------:R-:W-:Y:S05]  /*6e20*/  BSYNC B0 ;  /* 0x0000000000007941 */ /* 0x000fea0003800000 */
.L_x_1361:
[----:B------:R-:W-:-:S04]  /*6e30*/  F2FP.F16.F32.PACK_AB R0, RZ, R0 ;  /* 0x00000000ff00723e */ /* 0x000fc800000000ff */
[----:B------:R-:W-:Y:S01]  /*6e40*/  PRMT R22, R0, 0x7610, R22 ;  /* 0x0000761000167816 */ /* 0x000fe20000000016 */
[----:B------:R-:W-:Y:S06]  /*6e50*/  BRA `(.L_x_1342) ;  /* 0x0000000000b47947 */ /* 0x000fec0003800000 */
.L_x_1354:
        /* <DEDUP_REMOVED lines=14> */
.L_x_1368:
[----:B------:R-:W-:Y:S05]  /*6f40*/  BSYNC B0 ;  /* 0x0000000000007941 */ /* 0x000fea0003800000 */
.L_x_1367:
[----:B------:R-:W-:-:S04]  /*6f50*/  F2FP.F16.F32.PACK_AB R0, RZ, R0 ;  /* 0x00000000ff00723e */ /* 0x000fc800000000ff */
[----:B------:R-:W-:Y:S01]  /*6f60*/  PRMT R22, R0, 0x7610, R22 ;  /* 0x0000761000167816 */ /* 0x000fe20000000016 */
[----:B------:R-:W-:Y:S06]  /*6f70*/  BRA `(.L_x_1342) ;  /* 0x00000000006c7947 */ /* 0x000fec0003800000 */
.L_x_1341:
        /* <DEDUP_REMOVED lines=16> */
.L_x_1369:
[----:B------:R-:W-:Y:S01]  /*7080*/  PRMT R22, RZ, 0x7610, R22 ;  /* 0x00007610ff167816 */ /* 0x000fe20000000016 */
[----:B------:R-:W-:Y:S06]  /*7090*/  BRA `(.L_x_1342) ;  /* 0x0000000000247947 */ /* 0x000fec0003800000 */
.L_x_1366:
[----:B------:R-:W2:Y:S02]  /*70a0*/  LDG.E.64 R2, desc[UR36][R2.64] ;  /* 0x0000002402027981 */ /* 0x000ea4000c1e1b00 */
[----:B--2---:R-:W0:Y:S02]  /*70b0*/  I2F.U64 R0, R2 ;  /* 0x0000000200007312 */ /* 0x004e240000301000 */
[----:B0-----:R-:W-:-:S04]  /*70c0*/  F2FP.F16.F32.PACK_AB R0, RZ, R0 ;  /* 0x00000000ff00723e */ /* 0x001fc800000000ff */
[----:B------:R-:W-:Y:S01]  /*70d0*/  PRMT R22, R0, 0x7610, R22 ;  /* 0x0000761000167816 */ /* 0x000fe20000000016 */
[----:B------:R-:W-:Y:S06]  /*70e0*/  BRA `(.L_x_1342) ;  /* 0x0000000000107947 */ /* 0x000fec0003800000 */
.L_x_1365:
[----:B------:R-:W2:Y:S02]  /*70f0*/  LDG.E R2, desc[UR36][R2.64] ;  /* 0x0000002402027981 */ /* 0x000ea4000c1e1900 */
[----:B--2---:R-:W-:-:S04]  /*7100*/  I2FP.F32.U32 R0, R2 ;  /* 0x0000000200007245 */ /* 0x004fc80000201000 */
[----:B------:R-:W-:-:S04]  /*7110*/  F2FP.F16.F32.PACK_AB R0, RZ, R0 ;  /* 0x00000000ff00723e */ /* 0x000fc800000000ff */
[----:B------:R-:W-:-:S07]  /*7120*/  PRMT R22, R0, 0x7610, R22 ;  /* 0x0000761000167816 */ /* 0x000fce0000000016 */
.L_x_1342:
        /* <DEDUP_REMOVED lines=19> */
.L_x_1373:
[----:B------:R-:W2:Y:S02]  /*7260*/  LDG.E.U8 R2, desc[UR36][R2.64] ;  /* 0x0000002402027981 */ /* 0x000ea4000c1e1100 */
[----:B--2---:R-:W-:-:S04]  /*7270*/  I2FP.F32.U32 R0, R2 ;  /* 0x0000000200007245 */ /* 0x004fc80000201000 */
[----:B------:R-:W-:Y:S01]  /*7280*/  F2FP.F16.F32.PACK_AB R0, RZ, R0 ;  /* 0x00000000ff00723e */ /* 0x000fe200000000ff */
[----:B------:R-:W-:Y:S06]  /*7290*/  BRA `(.L_x_1375) ;  /* 0x0000000c00887947 */ /* 0x000fec0003800000 */
.L_x_1372:
        /* <DEDUP_REMOVED lines=10> */
.L_x_1377:
[----:B------:R-:W2:Y:S02]  /*7340*/  LDG.E R2, desc[UR36][R2.64] ;  /* 0x0000002402027981 */ /* 0x000ea4000c1e1900 */
[----:B--2---:R-:W-:-:S04]  /*7350*/  I2FP.F32.S32 R0, R2 ;  /* 0x0000000200007245 */ /* 0x004fc80000201400 */
[----:B------:R-:W-:Y:S01]  /*7360*/  F2FP.F16.F32.PACK_AB R0, RZ, R0 ;  /* 0x00000000ff00723e */ /* 0x000fe200000000ff */
[----:B------:R-:W-:Y:S06]  /*7370*/  BRA `(.L_x_1375) ;  /* 0x0000000c00507947 */ /* 0x000fec0003800000 */
.L_x_1376:
[----:B------:R-:W2:Y:S02]  /*7380*/  LDG.E.U16 R2, desc[UR36][R2.64] ;  /* 0x0000002402027981 */ /* 0x000ea4000c1e1500 */
[----:B--2---:R-:W0:Y:S02]  /*7390*/  I2F.S16 R0, R2 ;  /* 0x0000000200007306 */ /* 0x004e240000101400 */
[----:B0-----:R-:W-:Y:S01]  /*73a0*/  F2FP.F16.F32.PACK_AB R0, RZ, R0 ;  /* 0x00000000ff00723e */ /* 0x001fe200000000ff */
[----:B------:R-:W-:Y:S06]  /*73b0*/  BRA `(.L_x_1375) ;  /* 0x0000000c00407947 */ /* 0x000fec0003800000 */
.L_x_1371:
        /* <DEDUP_REMOVED lines=9> */
.L_x_1379:
[----:B------:R1:W5:Y:S01]  /*7450*/  LDG.E.U16 R0, desc[UR36][R2.64] ;  /* 0x0000002402007981 */ /* 0x000362000c1e1500 */
[----:B------:R-:W-:Y:S05]  /*7460*/  BRA `(.L_x_1375) ;  /* 0x0000000c00147947 */ /* 0x000fea0003800000 */
.L_x_1378:
        /* <DEDUP_REMOVED lines=9> */
.L_x_1381:
[----:B------:R0:W5:Y:S01]  /*7500*/  LDG.E.U16 R0, desc[UR36][R2.64] ;  /* 0x0000002402007981 */ /* 0x000162000c1e1500 */
[----:B------:R-:W-:Y:S05]  /*7510*/  BRA `(.L_x_1375) ;  /* 0x0000000800e87947 */ /* 0x000fea0003800000 */
.L_x_1380:
        /* <DEDUP_REMOVED lines=8> */
.L_x_1370:
        /* <DEDUP_REMOVED lines=13> */
.L_x_1384:
        /* <DEDUP_REMOVED lines=8> */
.L_x_1383:
        /* <DEDUP_REMOVED lines=28> */
.L_x_1386:
        /* <DEDUP_REMOVED lines=15> */
.L_x_1385:
[----:B------:R-:W2:Y:S02]  /*79a0*/  LDG.E.U16 R0, desc[UR36][R2.64] ;  /* 0x0000002402007981 */ /* 0x000ea4000c1e1500 */
[----:B--2---:R-:W-:-:S05]  /*79b0*/  IMAD.U32 R0, R0, 0x10000, RZ ;  /* 0x0001000000007824 */ /* 0x004fca00078e00ff */
[----:B------:R-:W-:Y:S01]  /*79c0*/  F2FP.F16.F32.PACK_AB R0, RZ, R0 ;  /* 0x00000000ff00723e */ /* 0x000fe200000000ff */
[----:B------:R-:W-:Y:S06]  /*79d0*/  BRA `(.L_x_1375) ;  /* 0x0000000400b87947 */ /* 0x000fec0003800000 */
.L_x_1382:
        /* <DEDUP_REMOVED lines=12> */
.L_x_1389:
        /* <DEDUP_REMOVED lines=21> */
.L_x_1393:
[----:B------:R-:W-:Y:S05]  /*7bf0*/  BSYNC B1 ;  /* 0x0000000000017941 */ /* 0x000fea0003800000 */
.L_x_1392:
[----:B------:R-:W-:Y:S01]  /*7c00*/  LEA R3, R0, 0x3b800000, 0x17 ;  /* 0x3b80000000037811 */ /* 0x000fe200078eb8ff */
[----:B------:R-:W-:-:S05]  /*7c10*/  IMAD.SHL.U32 R0, R2, 0x100000, RZ ;  /* 0x0010000002007824 */ /* 0x000fca00078e00ff */
[----:B------:R-:W-:-:S07]  /*7c20*/  LOP3.LUT R0, R3, R0, R4, 0xfe, !PT ;  /* 0x0000000003007212 */ /* 0x000fce00078efe04 */
.L_x_1391:
[----:B------:R-:W-:Y:S05]  /*7c30*/  BSYNC B0 ;  /* 0x0000000000007941 */ /* 0x000fea0003800000 */
.L_x_1390:
[----:B------:R-:W-:Y:S01]  /*7c40*/  F2FP.F16.F32.PACK_AB R0, RZ, R0 ;  /* 0x00000000ff00723e */ /* 0x000fe200000000ff */
[----:B------:R-:W-:Y:S06]  /*7c50*/  BRA `(.L_x_1375) ;  /* 0x0000000400187947 */ /* 0x000fec0003800000 */
.L_x_1388:
        /* <DEDUP_REMOVED lines=21> */
.L_x_1397:
[----:B------:R-:W-:Y:S05]  /*7db0*/  BSYNC B1 ;  /* 0x0000000000017941 */ /* 0x000fea0003800000 */
.L_x_1396:
[----:B------:R-:W-:Y:S01]  /*7dc0*/  LEA R3, R0, 0x37800000, 0x17 ;  /* 0x3780000000037811 */ /* 0x000fe200078eb8ff */
[----:B------:R-:W-:-:S05]  /*7dd0*/  IMAD.SHL.U32 R0, R2, 0x200000, RZ ;  /* 0x0020000002007824 */ /* 0x000fca00078e00ff */
[----:B------:R-:W-:-:S07]  /*7de0*/  LOP3.LUT R0, R3, R0, R4, 0xfe, !PT ;  /* 0x0000000003007212 */ /* 0x000fce00078efe04 */
.L_x_1395:
[----:B------:R-:W-:Y:S05]  /*7df0*/  BSYNC B0 ;  /* 0x0000000000007941 */ /* 0x000fea0003800000 */
.L_x_1394:
[----:B------:R-:W-:Y:S01]  /*7e00*/  F2FP.F16.F32.PACK_AB R0, RZ, R0 ;  /* 0x00000000ff00723e */ /* 0x000fe200000000ff */
[----:B------:R-:W-:Y:S06]  /*7e10*/  BRA `(.L_x_1375) ;  /* 0x0000000000a87947 */ /* 0x000fec0003800000 */
.L_x_1387:
        /* <DEDUP_REMOVED lines=14> */
.L_x_1401:
[----:B------:R-:W-:Y:S05]  /*7f00*/  BSYNC B0 ;  /* 0x0000000000007941 */ /* 0x000fea0003800000 */
.L_x_1400:
[----:B------:R-:W-:Y:S01]  /*7f10*/  F2FP.F16.F32.PACK_AB R0, RZ, R0 ;  /* 0x00000000ff00723e */ /* 0x000fe200000000ff */
[----:B------:R-:W-:Y:S06]  /*7f20*/  BRA `(.L_x_1375) ;  /* 0x0000000000647947 */ /* 0x000fec0003800000 */
.L_x_1374:
        /* <DEDUP_REMOVED lines=16> */
.L_x_1402:
[----:B------:R-:W-:Y:S01]  /*8030*/  PRMT R0, RZ, 0x7610, R0 ;  /* 0x00007610ff007816 */ /* 0x000fe20000000000 */
[----:B------:R-:W-:Y:S06]  /*8040*/  BRA `(.L_x_1375) ;  /* 0x00000000001c7947 */ /* 0x000fec0003800000 */
.L_x_1399:
[----:B------:R-:W2:Y:S02]  /*8050*/  LDG.E.64 R2, desc[UR36][R2.64] ;  /* 0x0000002402027981 */ /* 0x000ea4000c1e1b00 */
[----:B--2---:R-:W0:Y:S02]  /*8060*/  I2F.U64 R0, R2 ;  /* 0x0000000200007312 */ /* 0x004e240000301000 */
[----:B0-----:R-:W-:Y:S01]  /*8070*/  F2FP.F16.F32.PACK_AB R0, RZ, R0 ;  /* 0x00000000ff00723e */ /* 0x001fe200000000ff */
[----:B------:R-:W-:Y:S06]  /*8080*/  BRA `(.L_x_1375) ;  /* 0x00000000000c7947 */ /* 0x000fec0003800000 */
.L_x_1398:
[----:B------:R-:W2:Y:S02]  /*8090*/  LDG.E R2, desc[UR36][R2.64] ;  /* 0x0000002402027981 */ /* 0x000ea4000c1e1900 */
[----:B--2---:R-:W-:-:S04]  /*80a0*/  I2FP.F32.U32 R0, R2 ;  /* 0x0000000200007245 */ /* 0x004fc80000201000 */
[----:B------:R-:W-:-:S07]  /*80b0*/  F2FP.F16.F32.PACK_AB R0, RZ, R0 ;  /* 0x00000000ff00723e */ /* 0x000fce00000000ff */
.L_x_1375:
[----:B01----:R-:W0:Y:S01]  /*80c0*/  LDC.U16 R2, c[0x0][0x4f8] ;  /* 0x00013e00ff027b82 */ /* 0x003e220000000400 */
[----:B-----5:R-:W-:-:S07]  /*80d0*/  HADD2.F32 R22, -RZ, R22.H0_H0 ;  /* 0x20000016ff167230 */ /* 0x020fce0000004100 */
[----:B------:R-:W1:Y:S01]  /*80e0*/  LDC.U8 R4, c[0x0][0x508] ;  /* 0x00014200ff047b82 */ /* 0x000e620000000000 */
[----:B0-----:R-:W-:-:S05]  /*80f0*/  HADD2.F32 R3, -RZ, R2.H0_H0 ;  /* 0x20000002ff037230 */ /* 0x001fca0000004100 */
[----:B------:R-:W-:Y:S01]  /*8100*/  FMUL.FTZ R22, R3, R22 ;  /* 0x0000001603167220 */ /* 0x000fe20000410000 */
[----:B------:R-:W-:Y:S01]  /*8110*/  HADD2.F32 R3, -RZ, R0.H0_H0 ;  /* 0x20000000ff037230 */ /* 0x000fe20000004100 */
[----:B-1----:R-:W-:-:S03]  /*8120*/  PRMT R2, R4, 0x9910, RZ ;  /* 0x0000991004027816 */ /* 0x002fc600000000ff */
[----:B------:R-:W-:Y:S02]  /*8130*/  F2FP.F16.F32.PACK_AB R22, RZ, R22 ;  /* 0x00000016ff16723e */ /* 0x000fe400000000ff */
[----:B------:R-:W-:-:S03]  /*8140*/  IMAD.MOV.U32 R0, RZ, RZ, R2 ;  /* 0x000000ffff007224 */ /* 0x000fc600078e0002 */
[----:B------:R-:W-:Y:S02]  /*8150*/  HADD2.F32 R22, -RZ, R22.H0_H0 ;  /* 0x20000016ff167230 */ /* 0x000fe40000004100 */
[----:B------:R-:W-:-:S03]  /*8160*/  ISETP.GT.AND P0, PT, R0, 0x9, PT ;  /* 0x000000090000780c */ /* 0x000fc60003f04270 */
[----:B------:R-:W-:-:S05]  /*8170*/  FMUL.FTZ R3, R22, R3 ;  /* 0x0000000316037220 */ /* 0x000fca0000410000 */
[----:B------:R-:W-:-:S05]  /*8180*/  F2FP.F16.F32.PACK_AB R3, RZ, R3 ;  /* 0x00000003ff03723e */ /* 0x000fca00000000ff */
        /* <DEDUP_REMOVED lines=13> */
.L_x_1406:
[----:B------:R-:W-:-:S06]  /*8260*/  HADD2.F32 R3, -RZ, R3.H0_H0 ;  /* 0x20000003ff037230 */ /* 0x000fcc0000004100 */
[----:B------:R-:W0:Y:S02]  /*8270*/  F2I.S64.TRUNC R2, R3 ;  /* 0x0000000300027311 */ /* 0x000e24000020d900 */
[----:B0-----:R0:W-:Y:S01]  /*8280*/  STG.E.U8 desc[UR36][R16.64], R2 ;  /* 0x0000000210007986 */ /* 0x0011e2000c101124 */
[----:B------:R-:W-:Y:S05]  /*8290*/  BRA `(.L_x_1408) ;  /* 0x0000000c00847947 */ /* 0x000fea0003800000 */
.L_x_1405:
        /* <DEDUP_REMOVED lines=10> */
.L_x_1410:
[----:B------:R-:W-:-:S06]  /*8340*/  HADD2.F32 R3, -RZ, R3.H0_H0 ;  /* 0x20000003ff037230 */ /* 0x000fcc0000004100 */
[----:B------:R-:W0:Y:S02]  /*8350*/  F2I.FTZ.TRUNC.NTZ R3, R3 ;  /* 0x0000000300037305 */ /* 0x000e24000021f100 */
[----:B0-----:R3:W-:Y:S01]  /*8360*/  STG.E desc[UR36][R16.64], R3 ;  /* 0x0000000310007986 */ /* 0x0017e2000c101924 */
[----:B------:R-:W-:Y:S05]  /*8370*/  BRA `(.L_x_1408) ;  /* 0x0000000c004c7947 */ /* 0x000fea0003800000 */
.L_x_1409:
[----:B------:R-:W-:-:S06]  /*8380*/  HADD2.F32 R3, -RZ, R3.H0_H0 ;  /* 0x20000003ff037230 */ /* 0x000fcc0000004100 */
[----:B------:R-:W0:Y:S02]  /*8390*/  F2I.FTZ.TRUNC.NTZ R3, R3 ;  /* 0x0000000300037305 */ /* 0x000e24000021f100 */
[----:B0-----:R2:W-:Y:S01]  /*83a0*/  STG.E.U16 desc[UR36][R16.64], R3 ;  /* 0x0000000310007986 */ /* 0x0015e2000c101524 */
[----:B------:R-:W-:Y:S05]  /*83b0*/  BRA `(.L_x_1408) ;  /* 0x0000000c003c7947 */ /* 0x000fea0003800000 */
.L_x_1404:
        /* <DEDUP_REMOVED lines=9> */
.L_x_1412:
[----:B------:R0:W-:Y:S01]  /*8450*/  STG.E.U16 desc[UR36][R16.64], R3 ;  /* 0x0000000310007986 */ /* 0x0001e2000c101524 */
[----:B------:R-:W-:Y:S05]  /*8460*/  BRA `(.L_x_1408) ;  /* 0x0000000c00107947 */ /* 0x000fea0003800000 */
.L_x_1411:
        /* <DEDUP_REMOVED lines=10> */
.L_x_1414:
[----:B------:R-:W-:-:S05]  /*8510*/  HADD2.F32 R0, -RZ, R3.H0_H0 ;  /* 0x20000003ff007230 */ /* 0x000fca0000004100 */
[----:B------:R-:W-:-:S04]  /*8520*/  F2FP.F16.F32.PACK_AB R0, RZ, R0 ;  /* 0x00000000ff00723e */ /* 0x000fc800000000ff */
[----:B------:R-:W-:-:S05]  /*8530*/  PRMT R0, R0, 0x5410, RZ ;  /* 0x0000541000007816 */ /* 0x000fca00000000ff */
[----:B------:R0:W-:Y:S01]  /*8540*/  STG.E desc[UR36][R16.64], R0 ;  /* 0x0000000010007986 */ /* 0x0001e2000c101924 */
[----:B------:R-:W-:Y:S05]  /*8550*/  BRA `(.L_x_1408) ;  /* 0x0000000800d47947 */ /* 0x000fea0003800000 */
.L_x_1413:
[----:B------:R-:W-:-:S05]  /*8560*/  HADD2.F32 R2, -RZ, R3.H0_H0 ;  /* 0x20000003ff027230 */ /* 0x000fca0000004100 */
[----:B------:R-:W-:-:S06]  /*8570*/  FMUL.FTZ R2, R2, 1 ;  /* 0x3f80000002027820 */ /* 0x000fcc0000410000 */
[----:B------:R-:W0:Y:S02]  /*8580*/  F2F.F64.F32 R2, R2 ;  /* 0x0000000200027310 */ /* 0x000e240000201800 */
[----:B0-----:R0:W-:Y:S01]  /*8590*/  STG.E.64 desc[UR36][R16.64], R2 ;  /* 0x0000000210007986 */ /* 0x0011e2000c101b24 */
[----:B------:R-:W-:Y:S05]  /*85a0*/  BRA `(.L_x_1408) ;  /* 0x0000000800c07947 */ /* 0x000fea0003800000 */
.L_x_1403:
        /* <DEDUP_REMOVED lines=13> */
.L_x_1417:
[----:B------:R-:W-:Y:S01]  /*8680*/  HADD2.F32 R3, -RZ, R3.H0_H0 ;  /* 0x20000003ff037230 */ /* 0x000fe20000004100 */
[----:B------:R-:W-:-:S04]  /*8690*/  CS2R R6, SRZ ;  /* 0x0000000000067805 */ /* 0x000fc8000001ff00 */
[----:B------:R-:W-:-:S04]  /*86a0*/  FMUL.FTZ R3, R3, 1 ;  /* 0x3f80000003037820 */ /* 0x000fc80000410000 */
[----:B------:R-:W0:Y:S02]  /*86b0*/  F2F.F64.F32 R4, R3 ;  /* 0x0000000300047310 */ /* 0x000e240000201800 */
[----:B0-----:R0:W-:Y:S01]  /*86c0*/  STG.E.128 desc[UR36][R16.64], R4 ;  /* 0x0000000410007986 */ /* 0x0011e2000c101d24 */
[----:B------:R-:W-:Y:S05]  /*86d0*/  BRA `(.L_x_1408) ;  /* 0x0000000800747947 */ /* 0x000fea0003800000 */
.L_x_1416:
        /* <DEDUP_REMOVED lines=21> */
.L_x_1421:
[----:B------:R-:W-:Y:S05]  /*8830*/  BSYNC B0 ;  /* 0x0000000000007941 */ /* 0x000fea0003800000 */
.L_x_1420:
[----:B------:R-:W-:-:S05]  /*8840*/  LOP3.LUT R3, R0, R3, RZ, 0xfc, !PT ;  /* 0x0000000300037212 */ /* 0x000fca00078efcff */
[----:B------:R0:W-:Y:S01]  /*8850*/  STG.E.U8 desc[UR36][R16.64], R3 ;  /* 0x0000000310007986 */ /* 0x0001e2000c101124 */
[----:B------:R-:W-:Y:S05]  /*8860*/  BRA `(.L_x_1408) ;  /* 0x0000000800107947 */ /* 0x000fea0003800000 */
.L_x_1419:
        /* <DEDUP_REMOVED lines=13> */
.L_x_1423:
[----:B------:R-:W-:Y:S01]  /*8940*/  IMAD.MOV.U32 R0, RZ, RZ, 0x7f ;  /* 0x0000007fff007424 */ /* 0x000fe200078e00ff */
[----:B------:R-:W-:-:S04]  /*8950*/  ISETP.GT.U32.AND P0, PT, R2, 0x7f800000, PT ;  /* 0x7f8000000200780c */ /* 0x000fc80003f04070 */
[----:B------:R-:W-:-:S09]  /*8960*/  SEL R0, R0, 0x7c, P0 ;  /* 0x0000007c00007807 */ /* 0x000fd20000000000 */
.L_x_1424:
[----:B------:R-:W-:Y:S05]  /*8970*/  BSYNC B0 ;  /* 0x0000000000007941 */ /* 0x000fea0003800000 */
.L_x_1422:
[----:B------:R-:W-:-:S04]  /*8980*/  LOP3.LUT R2, R3, 0x80000000, RZ, 0xc0, !PT ;  /* 0x8000000003027812 */ /* 0x000fc800078ec0ff */
[----:B------:R-:W-:-:S04]  /*8990*/  SHF.R.U32.HI R3, RZ, 0x18, R2 ;  /* 0x00000018ff037819 */ /* 0x000fc80000011602 */
[----:B------:R-:W-:-:S05]  /*89a0*/  LOP3.LUT R3, R0, R3, RZ, 0xfc, !PT ;  /* 0x0000000300037212 */ /* 0x000fca00078efcff */
[----:B------:R0:W-:Y:S01]  /*89b0*/  STG.E.U8 desc[UR36][R16.64], R3 ;  /* 0x0000000310007986 */ /* 0x0001e2000c101124 */
[----:B------:R-:W-:Y:S05]  /*89c0*/  BRA `(.L_x_1408) ;  /* 0x0000000400b87947 */ /* 0x000fea0003800000 */
.L_x_1418:
[----:B------:R-:W-:-:S05]  /*89d0*/  HADD2.F32 R0, -RZ, R3.H0_H0 ;  /* 0x20000003ff007230 */ /* 0x000fca0000004100 */
[----:B------:R-:W-:-:S05]  /*89e0*/  F2FP.BF16.F32.PACK_AB R0, RZ, R0 ;  /* 0x00000000ff00723e */ /* 0x000fca00000010ff */
[----:B------:R0:W-:Y:S01]  /*89f0*/  STG.E.U16 desc[UR36][R16.64], R0 ;  /* 0x0000000010007986 */ /* 0x0001e2000c101524 */
[----:B------:R-:W-:Y:S05]  /*8a00*/  BRA `(.L_x_1408) ;  /* 0x0000000400a87947 */ /* 0x000fea0003800000 */
.L_x_1415:
        /* <DEDUP_REMOVED lines=12> */
.L_x_1427:
        /* <DEDUP_REMOVED lines=17> */
.L_x_1430:
[----:B------:R-:W-:-:S04]  /*8be0*/  LOP3.LUT R2, R3, 0x80000000, RZ, 0xc0, !PT ;  /* 0x8000000003027812 */ /* 0x000fc800078ec0ff */
[----:B------:R-:W-:-:S04]  /*8bf0*/  SHF.R.U32.HI R3, RZ, 0x18, R2 ;  /* 0x00000018ff037819 */ /* 0x000fc80000011602 */
[----:B------:R-:W-:-:S04]  /*8c00*/  LOP3.LUT R0, R0, R3, RZ, 0xfc, !PT ;  /* 0x0000000300007212 */ /* 0x000fc800078efcff */
[----:B------:R-:W-:-:S07]  /*8c10*/  PRMT R8, R0, 0x7610, R8 ;  /* 0x0000761000087816 */ /* 0x000fce0000000008 */
.L_x_1429:
[----:B------:R-:W-:Y:S05]  /*8c20*/  BSYNC B0 ;  /* 0x0000000000007941 */ /* 0x000fea0003800000 */
.L_x_1428:
[----:B------:R0:W-:Y:S01]  /*8c30*/  STG.E.U8 desc[UR36][R16.64], R8 ;  /* 0x0000000810007986 */ /* 0x0001e2000c101124 */
[----:B------:R-:W-:Y:S05]  /*8c40*/  BRA `(.L_x_1408) ;  /* 0x0000000400187947 */ /* 0x000fea0003800000 */
.L_x_1426:
        /* <DEDUP_REMOVED lines=17> */
.L_x_1433:
[----:B------:R-:W-:-:S04]  /*8d60*/  LOP3.LUT R2, R3, 0x80000000, RZ, 0xc0, !PT ;  /* 0x8000000003027812 */ /* 0x000fc800078ec0ff */
[----:B------:R-:W-:-:S04]  /*8d70*/  SHF.R.U32.HI R3, RZ, 0x18, R2 ;  /* 0x00000018ff037819 */ /* 0x000fc80000011602 */
[----:B------:R-:W-:-:S04]  /*8d80*/  LOP3.LUT R0, R0, R3, RZ, 0xfc, !PT ;  /* 0x0000000300007212 */ /* 0x000fc800078efcff */
[----:B------:R-:W-:-:S07]  /*8d90*/  PRMT R8, R0, 0x7610, R8 ;  /* 0x0000761000087816 */ /* 0x000fce0000000008 */
.L_x_1432:
[----:B------:R-:W-:Y:S05]  /*8da0*/  BSYNC B0 ;  /* 0x0000000000007941 */ /* 0x000fea0003800000 */
.L_x_1431:
[----:B------:R0:W-:Y:S01]  /*8db0*/  STG.E.U8 desc[UR36][R16.64], R8 ;  /* 0x0000000810007986 */ /* 0x0001e2000c101124 */
[----:B------:R-:W-:Y:S05]  /*8dc0*/  BRA `(.L_x_1408) ;  /* 0x0000000000b87947 */ /* 0x000fea0003800000 */
.L_x_1425:
        /* <DEDUP_REMOVED lines=22> */
.L_x_1407:
        /* <DEDUP_REMOVED lines=16> */
.L_x_1436:
[----:B------:R-:W-:Y:S05]  /*9030*/  BRA `(.L_x_1408) ;  /* 0x00000000001c7947 */ /* 0x000fea0003800000 */
.L_x_1435:
[----:B------:R-:W-:-:S06]  /*9040*/  HADD2.F32 R3, -RZ, R3.H0_H0 ;  /* 0x20000003ff037230 */ /* 0x000fcc0000004100 */
[----:B------:R-:W0:Y:S02]  /*9050*/  F2I.U64.TRUNC R2, R3 ;  /* 0x0000000300027311 */ /* 0x000e24000020d800 */
[----:B0-----:R0:W-:Y:S01]  /*9060*/  STG.E.64 desc[UR36][R16.64], R2 ;  /* 0x0000000210007986 */ /* 0x0011e2000c101b24 */
[----:B------:R-:W-:Y:S05]  /*9070*/  BRA `(.L_x_1408) ;  /* 0x00000000000c7947 */ /* 0x000fea0003800000 */
.L_x_1434:
[----:B------:R-:W-:-:S06]  /*9080*/  HADD2.F32 R3, -RZ, R3.H0_H0 ;  /* 0x20000003ff037230 */ /* 0x000fcc0000004100 */
[----:B------:R-:W0:Y:S02]  /*9090*/  F2I.FTZ.U32.TRUNC.NTZ R3, R3 ;  /* 0x0000000300037305 */ /* 0x000e24000021f000 */
[----:B0-----:R0:W-:Y:S02]  /*90a0*/  STG.E desc[UR36][R16.64], R3 ;  /* 0x0000000310007986 */ /* 0x0011e4000c101924 */
.L_x_1408:
[----:B------:R-:W-:-:S07]  /*90b0*/  VIADD R19, R19, 0x80 ;  /* 0x0000008013137836 */ /* 0x000fce0000000000 */
.L_x_1334:
[----:B------:R-:W-:Y:S05]  /*90c0*/  BSYNC B6 ;  /* 0x0000000000067941 */ /* 0x000fea0003800000 */
.L_x_1333:
        /* <DEDUP_REMOVED lines=358> */
.L_x_1439:
        /* <DEDUP_REMOVED lines=27> */
.L_x_1440:
        /* <DEDUP_REMOVED lines=20> */
.L_x_1444:
[----:B------:R-:W2:Y:S02]  /*aa20*/  LDG.E.U8 R2, desc[UR36][R2.64] ;  /* 0x0000002402027981 */ /* 0x000ea4000c1e1100 */
[----:B--2---:R-:W-:-:S04]  /*aa30*/  I2FP.F32.U32 R0, R2 ;  /* 0x0000000200007245 */ /* 0x004fc80000201000 */
[----:B------:R-:W-:-:S04]  /*aa40*/  F2FP.F16.F32.PACK_AB R0, RZ, R0 ;  /* 0x00000000ff00723e */ /* 0x000fc800000000ff */
[----:B------:R-:W-:Y:S01]  /*aa50*/  PRMT R22, R0, 0x7610, R22 ;  /* 0x0000761000167816 */ /* 0x000fe20000000016 */
[----:B------:R-:W-:Y:S06]  /*aa60*/  BRA `(.L_x_1446) ;  /* 0x0000000c00bc7947 */ /* 0x000fec0003800000 */
.L_x_1443:
        /* <DEDUP_REMOVED lines=11> */
.L_x_1448:
[----:B------:R-:W2:Y:S02]  /*ab20*/  LDG.E R2, desc[UR36][R2.64] ;  /* 0x0000002402027981 */ /* 0x000ea4000c1e1900 */
[----:B--2---:R-:W-:-:S04]  /*ab30*/  I2FP.F32.S32 R0, R2 ;  /* 0x0000000200007245 */ /* 0x004fc80000201400 */
[----:B------:R-:W-:-:S04]  /*ab40*/  F2FP.F16.F32.PACK_AB R0, RZ, R0 ;  /* 0x00000000ff00723e */ /* 0x000fc800000000ff */
[----:B------:R-:W-:Y:S01]  /*ab50*/  PRMT R22, R0, 0x7610, R22 ;  /* 0x0000761000167816 */ /* 0x000fe20000000016 */
[----:B------:R-:W-:Y:S06]  /*ab60*/  BRA `(.L_x_1446) ;  /* 0x0000000c007c7947 */ /* 0x000fec0003800000 */
.L_x_1447:
[----:B------:R-:W2:Y:S02]  /*ab70*/  LDG.E.U16 R2, desc[UR36][R2.64] ;  /* 0x0000002402027981 */ /* 0x000ea4000c1e1500 */
[----:B--2---:R-:W0:Y:S02]  /*ab80*/  I2F.S16 R0, R2 ;  /* 0x0000000200007306 */ /* 0x004e240000101400 */
[----:B0-----:R-:W-:-:S04]  /*ab90*/  F2FP.F16.F32.PACK_AB R0, RZ, R0 ;  /* 0x00000000ff00723e */ /* 0x001fc800000000ff */
[----:B------:R-:W-:Y:S01]  /*aba0*/  PRMT R22, R0, 0x7610, R22 ;  /* 0x0000761000167816 */ /* 0x000fe20000000016 */
[----:B------:R-:W-:Y:S06]  /*abb0*/  BRA `(.L_x_1446) ;  /* 0x0000000c00687947 */ /* 0x000fec0003800000 */
.L_x_1442:
        /* <DEDUP_REMOVED lines=9> */
.L_x_1450:
[----:B------:R1:W5:Y:S01]  /*ac50*/  LDG.E.U16 R22, desc[UR36][R2.64] ;  /* 0x0000002402167981 */ /* 0x000362000c1e1500 */
[----:B------:R-:W-:Y:S05]  /*ac60*/  BRA `(.L_x_1446) ;  /* 0x0000000c003c7947 */ /* 0x000fea0003800000 */
.L_x_1449:
        /* <DEDUP_REMOVED lines=9> */
.L_x_1452:
[----:B------:R0:W5:Y:S01]  /*ad00*/  LDG.E.U16 R22, desc[UR36][R2.64] ;  /* 0x0000002402167981 */ /* 0x000162000c1e1500 */
[----:B------:R-:W-:Y:S05]  /*ad10*/  BRA `(.L_x_1446) ;  /* 0x0000000c00107947 */ /* 0x000fea0003800000 */
.L_x_1451:
        /* <DEDUP_REMOVED lines=9> */
.L_x_1441:
        /* <DEDUP_REMOVED lines=14> */
.L_x_1455:
        /* <DEDUP_REMOVED lines=9> */
.L_x_1454:
        /* <DEDUP_REMOVED lines=28> */
.L_x_1457:
        /* <DEDUP_REMOVED lines=15> */
.L_x_1456:
[----:B------:R-:W2:Y:S02]  /*b1d0*/  LDG.E.U16 R0, desc[UR36][R2.64] ;  /* 0x0000002402007981 */ /* 0x000ea4000c1e1500 */
[----:B--2---:R-:W-:-:S05]  /*b1e0*/  IMAD.U32 R0, R0, 0x10000, RZ ;  /* 0x0001000000007824 */ /* 0x004fca00078e00ff */
[----:B------:R-:W-:-:S04]  /*b1f0*/  F2FP.F16.F32.PACK_AB R0, RZ, R0 ;  /* 0x00000000ff00723e */ /* 0x000fc800000000ff */
[----:B------:R-:W-:Y:S01]  /*b200*/  PRMT R22, R0, 0x7610, R22 ;  /* 0x0000761000167816 */ /* 0x000fe20000000016 */
[----:B------:R-:W-:Y:S06]  /*b210*/  BRA `(.L_x_1446) ;  /* 0x0000000400d07947 */ /* 0x000fec0003800000 */
.L_x_1453:
        /* <DEDUP_REMOVED lines=13> */
.L_x_1460:
        /* <DEDUP_REMOVED lines=21> */
.L_x_1464:
[----:B------:R-:W-:Y:S05]  /*b440*/  BSYNC B1 ;  /* 0x0000000000017941 */ /* 0x000fea0003800000 */
.L_x_1463:
[----:B------:R-:W-:Y:S01]  /*b450*/  LEA R3, R0, 0x3b800000, 0x17 ;  /* 0x3b80000000037811 */ /* 0x000fe200078eb8ff */
[----:B------:R-:W-:-:S05]  /*b460*/  IMAD.SHL.U32 R0, R2, 0x100000, RZ ;  /* 0x0010000002007824 */ /* 0x000fca00078e00ff */
[----:B------:R-:W-:-:S07]  /*b470*/  LOP3.LUT R0, R3, R0, R4, 0xfe, !PT ;  /* 0x0000000003007212 */ /* 0x000fce00078efe04 */
.L_x_1462:
[----:B------:R-:W-:Y:S05]  /*b480*/  BSYNC B0 ;  /* 0x0000000000007941 */ /* 0x000fea0003800000 */
.L_x_1461:
[----:B------:R-:W-:-:S04]  /*b490*/  F2FP.F16.F32.PACK_AB R0, RZ, R0 ;  /* 0x00000000ff00723e */ /* 0x000fc800000000ff */
[----:B------:R-:W-:Y:S01]  /*b4a0*/  PRMT R22, R0, 0x7610, R22 ;  /* 0x0000761000167816 */ /* 0x000fe20000000016 */
[----:B------:R-:W-:Y:S06]  /*b4b0*/  BRA `(.L_x_1446) ;  /* 0x0000000400287947 */ /* 0x000fec0003800000 */
.L_x_1459:
        /* <DEDUP_REMOVED lines=21> */
.L_x_1468:
[----:B------:R-:W-:Y:S05]  /*b610*/  BSYNC B1 ;  /* 0x0000000000017941 */ /* 0x000fea0003800000 */
.L_x_1467:
[----:B------:R-:W-:Y:S01]  /*b620*/  LEA R3, R0, 0x37800000, 0x17 ;  /* 0x3780000000037811 */ /* 0x000fe200078eb8ff */
[----:B------:R-:W-:-:S05]  /*b630*/  IMAD.SHL.U32 R0, R2, 0x200000, RZ ;  /* 0x0020000002007824 */ /* 0x000fca00078e00ff */
[----:B------:R-:W-:-:S07]  /*b640*/  LOP3.LUT R0, R3, R0, R4, 0xfe, !PT ;  /* 0x0000000003007212 */ /* 0x000fce00078efe04 */
.L_x_1466:
[----:B------:R-:W-:Y:S05]  /*b650*/  BSYNC B0 ;  /* 0x0000000000007941 */ /* 0x000fea0003800000 */
.L_x_1465:
[----:B------:R-:W-:-:S04]  /*b660*/  F2FP.F16.F32.PACK_AB R0, RZ, R0 ;  /* 0x00000000ff00723e */ /* 0x000fc800000000ff */
[----:B------:R-:W-:Y:S01]  /*b670*/  PRMT R22, R0, 0x7610, R22 ;  /* 0x0000761000167816 */ /* 0x000fe20000000016 */
[----:B------:R-:W-:Y:S06]  /*b680*/  BRA `(.L_x_1446) ;  /* 0x0000000000b47947 */ /* 0x000fec0003800000 */
.L_x_1458:
        /* <DEDUP_REMOVED lines=14> */
.L_x_1472:
[----:B------:R-:W-:Y:S05]  /*b770*/  BSYNC B0 ;  /* 0x0000000000007941 */ /* 0x000fea0003800000 */
.L_x_1471:
[----:B------:R-:W-:-:S04]  /*b780*/  F2FP.F16.F32.PACK_AB R0, RZ, R0 ;  /* 0x00000000ff00723e */ /* 0x000fc800000000ff */
[----:B------:R-:W-:Y:S01]  /*b790*/  PRMT R22, R0, 0x7610, R22 ;  /* 0x0000761000167816 */ /* 0x000fe20000000016 */
[----:B------:R-:W-:Y:S06]  /*b7a0*/  BRA `(.L_x_1446) ;  /* 0x00000000006c7947 */ /* 0x000fec0003800000 */
.L_x_1445:
        /* <DEDUP_REMOVED lines=16> */
.L_x_1473:
[----:B------:R-:W-:Y:S01]  /*b8b0*/  PRMT R22, RZ, 0x7610, R22 ;  /* 0x00007610ff167816 */ /* 0x000fe20000000016 */
[----:B------:R-:W-:Y:S06]  /*b8c0*/  BRA `(.L_x_1446) ;  /* 0x0000000000247947 */ /* 0x000fec0003800000 */
.L_x_1470:
[----:B------:R-:W2:Y:S02]  /*b8d0*/  LDG.E.64 R2, desc[UR36][R2.64] ;  /* 0x0000002402027981 */ /* 0x000ea4000c1e1b00 */
[----:B--2---:R-:W0:Y:S02]  /*b8e0*/  I2F.U64 R0, R2 ;  /* 0x0000000200007312 */ /* 0x004e240000301000 */
[----:B0-----:R-:W-:-:S04]  /*b8f0*/  F2FP.F16.F32.PACK_AB R0, RZ, R0 ;  /* 0x00000000ff00723e */ /* 0x001fc800000000ff */
[----:B------:R-:W-:Y:S01]  /*b900*/  PRMT R22, R0, 0x7610, R22 ;  /* 0x0000761000167816 */ /* 0x000fe20000000016 */
[----:B------:R-:W-:Y:S06]  /*b910*/  BRA `(.L_x_1446) ;  /* 0x0000000000107947 */ /* 0x000fec0003800000 */
.L_x_1469:
[----:B------:R-:W2:Y:S02]  /*b920*/  LDG.E R2, desc[UR36][R2.64] ;  /* 0x0000002402027981 */ /* 0x000ea4000c1e1900 */
[----:B--2---:R-:W-:-:S04]  /*b930*/  I2FP.F32.U32 R0, R2 ;  /* 0x0000000200007245 */ /* 0x004fc80000201000 */
[----:B------:R-:W-:-:S04]  /*b940*/  F2FP.F16.F32.PACK_AB R0, RZ, R0 ;  /* 0x00000000ff00723e */ /* 0x000fc800000000ff */
[----:B------:R-:W-:-:S07]  /*b950*/  PRMT R22, R0, 0x7610, R22 ;  /* 0x0000761000167816 */ /* 0x000fce0000000016 */
.L_x_1446:
        /* <DEDUP_REMOVED lines=19> */
.L_x_1477:
[----:B------:R-:W2:Y:S02]  /*ba90*/  LDG.E.U8 R2, desc[UR36][R2.64] ;  /* 0x0000002402027981 */ /* 0x000ea4000c1e1100 */
[----:B--2---:R-:W-:-:S04]  /*baa0*/  I2FP.F32.U32 R0, R2 ;  /* 0x0000000200007245 */ /* 0x004fc80000201000 */
[----:B------:R-:W-:Y:S01]  /*bab0*/  F2FP.F16.F32.PACK_AB R0, RZ, R0 ;  /* 0x00000000ff00723e */ /* 0x000fe200000000ff */
[----:B------:R-:W-:Y:S06]  /*bac0*/  BRA `(.L_x_1479) ;  /* 0x0000000c00887947 */ /* 0x000fec0003800000 */
.L_x_1476:
        /* <DEDUP_REMOVED lines=10> */
.L_x_1481:
[----:B------:R-:W2:Y:S02]  /*bb70*/  LDG.E R2, desc[UR36][R2.64] ;  /* 0x0000002402027981 */ /* 0x000ea4000c1e1900 */
[----:B--2---:R-:W-:-:S04]  /*bb80*/  I2FP.F32.S32 R0, R2 ;  /* 0x0000000200007245 */ /* 0x004fc80000201400 */
[----:B------:R-:W-:Y:S01]  /*bb90*/  F2FP.F16.F32.PACK_AB R0, RZ, R0 ;  /* 0x00000000ff00723e */ /* 0x000fe200000000ff */
[----:B------:R-:W-:Y:S06]  /*bba0*/  BRA `(.L_x_1479) ;  /* 0x0000000c00507947 */ /* 0x000fec0003800000 */
.L_x_1480:
[----:B------:R-:W2:Y:S02]  /*bbb0*/  LDG.E.U16 R2, desc[UR36][R2.64] ;  /* 0x0000002402027981 */ /* 0x000ea4000c1e1500 */
[----:B--2---:R-:W0:Y:S02]  /*bbc0*/  I2F.S16 R0, R2 ;  /* 0x0000000200007306 */ /* 0x004e240000101400 */
[----:B0-----:R-:W-:Y:S01]  /*bbd0*/  F2FP.F16.F32.PACK_AB R0, RZ, R0 ;  /* 0x00000000ff00723e */ /* 0x001fe200000000ff */
[----:B------:R-:W-:Y:S06]  /*bbe0*/  BRA `(.L_x_1479) ;  /* 0x0000000c00407947 */ /* 0x000fec0003800000 */
.L_x_1475:
        /* <DEDUP_REMOVED lines=9> */
.L_x_1483:
[----:B------:R1:W5:Y:S01]  /*bc80*/  LDG.E.U16 R0, desc[UR36][R2.64] ;  /* 0x0000002402007981 */ /* 0x000362000c1e1500 */
[----:B------:R-:W-:Y:S05]  /*bc90*/  BRA `(.L_x_1479) ;  /* 0x0000000c00147947 */ /* 0x000fea0003800000 */
.L_x_1482:
        /* <DEDUP_REMOVED lines=9> */
.L_x_1485:
[----:B------:R0:W5:Y:S01]  /*bd30*/  LDG.E.U16 R0, desc[UR36][R2.64] ;  /* 0x0000002402007981 */ /* 0x000162000c1e1500 */
[----:B------:R-:W-:Y:S05]  /*bd40*/  BRA `(.L_x_1479) ;  /* 0x0000000800e87947 */ /* 0x000fea0003800000 */
.L_x_1484:
        /* <DEDUP_REMOVED lines=8> */
.L_x_1474:
        /* <DEDUP_REMOVED lines=13> */
.L_x_1488:
        /* <DEDUP_REMOVED lines=8> */
.L_x_1487:
        /* <DEDUP_REMOVED lines=28> */
.L_x_1490:
        /* <DEDUP_REMOVED lines=15> */
.L_x_1489:
[----:B------:R-:W2:Y:S02]  /*c1d0*/  LDG.E.U16 R0, desc[UR36][R2.64] ;  /* 0x0000002402007981 */ /* 0x000ea4000c1e1500 */
[----:B--2---:R-:W-:-:S05]  /*c1e0*/  IMAD.U32 R0, R0, 0x10000, RZ ;  /* 0x0001000000007824 */ /* 0x004fca00078e00ff */
[----:B------:R-:W-:Y:S01]  /*c1f0*/  F2FP.F16.F32.PACK_AB R0, RZ, R0 ;  /* 0x00000000ff00723e */ /* 0x000fe200000000ff */
[----:B------:R-:W-:Y:S06]  /*c200*/  BRA `(.L_x_1479) ;  /* 0x0000000400b87947 */ /* 0x000fec0003800000 */
.L_x_1486:
        /* <DEDUP_REMOVED lines=12> */
.L_x_1493:
        /* <DEDUP_REMOVED lines=21> */
.L_x_1497:
[----:B------:R-:W-:Y:S05]  /*c420*/  BSYNC B1 ;  /* 0x0000000000017941 */ /* 0x000fea0003800000 */
.L_x_1496:
[----:B------:R-:W-:Y:S01]  /*c430*/  LEA R3, R0, 0x3b800000, 0x17 ;  /* 0x3b80000000037811 */ /* 0x000fe200078eb8ff */
[----:B------:R-:W-:-:S05]  /*c440*/  IMAD.SHL.U32 R0, R2, 0x100000, RZ ;  /* 0x0010000002007824 */ /* 0x000fca00078e00ff */
[----:B------:R-:W-:-:S07]  /*c450*/  LOP3.LUT R0, R3, R0, R4, 0xfe, !PT ;  /* 0x0000000003007212 */ /* 0x000fce00078efe04 */
.L_x_1495:
[----:B------:R-:W-:Y:S05]  /*c460*/  BSYNC B0 ;  /* 0x0000000000007941 */ /* 0x000fea0003800000 */
.L_x_1494:
[----:B------:R-:W-:Y:S01]  /*c470*/  F2FP.F16.F32.PACK_AB R0, RZ, R0 ;  /* 0x00000000ff00723e */ /* 0x000fe200000000ff */
[----:B------:R-:W-:Y:S06]  /*c480*/  BRA `(.L_x_1479) ;  /* 0x0000000400187947 */ /* 0x000fec0003800000 */
.L_x_1492:
        /* <DEDUP_REMOVED lines=21> */
.L_x_1501:
[----:B------:R-:W-:Y:S05]  /*c5e0*/  BSYNC B1 ;  /* 0x0000000000017941 */ /* 0x000fea0003800000 */
.L_x_1500:
[----:B------:R-:W-:Y:S01]  /*c5f0*/  LEA R3, R0, 0x37800000, 0x17 ;  /* 0x3780000000037811 */ /* 0x000fe200078eb8ff */
[----:B------:R-:W-:-:S05]  /*c600*/  IMAD.SHL.U32 R0, R2, 0x200000, RZ ;  /* 0x0020000002007824 */ /* 0x000fca00078e00ff */
[----:B------:R-:W-:-:S07]  /*c610*/  LOP3.LUT R0, R3, R0, R4, 0xfe, !PT ;  /* 0x0000000003007212 */ /* 0x000fce00078efe04 */
.L_x_1499:
[----:B------:R-:W-:Y:S05]  /*c620*/  BSYNC B0 ;  /* 0x0000000000007941 */ /* 0x000fea0003800000 */
.L_x_1498:
[----:B------:R-:W-:Y:S01]  /*c630*/  F2FP.F16.F32.PACK_AB R0, RZ, R0 ;  /* 0x00000000ff00723e */ /* 0x000fe200000000ff */
[----:B------:R-:W-:Y:S06]  /*c640*/  BRA `(.L_x_1479) ;  /* 0x0000000000a87947 */ /* 0x000fec0003800000 */
.L_x_1491:
        /* <DEDUP_REMOVED lines=14> */
.L_x_1505:
[----:B------:R-:W-:Y:S05]  /*c730*/  BSYNC B0 ;  /* 0x0000000000007941 */ /* 0x000fea0003800000 */
.L_x_1504:
[----:B------:R-:W-:Y:S01]  /*c740*/  F2FP.F16.F32.PACK_AB R0, RZ, R0 ;  /* 0x00000000ff00723e */ /* 0x000fe200000000ff */
[----:B------:R-:W-:Y:S06]  /*c750*/  BRA `(.L_x_1479) ;  /* 0x0000000000647947 */ /* 0x000fec0003800000 */
.L_x_1478:
        /* <DEDUP_REMOVED lines=16> */
.L_x_1506:
[----:B------:R-:W-:Y:S01]  /*c860*/  PRMT R0, RZ, 0x7610, R0 ;  /* 0x00007610ff007816 */ /* 0x000fe20000000000 */
[----:B------:R-:W-:Y:S06]  /*c870*/  BRA `(.L_x_1479) ;  /* 0x00000000001c7947 */ /* 0x000fec0003800000 */
.L_x_1503:
[----:B------:R-:W2:Y:S02]  /*c880*/  LDG.E.64 R2, desc[UR36][R2.64] ;  /* 0x0000002402027981 */ /* 0x000ea4000c1e1b00 */
[----:B--2---:R-:W0:Y:S02]  /*c890*/  I2F.U64 R0, R2 ;  /* 0x0000000200007312 */ /* 0x004e240000301000 */
[----:B0-----:R-:W-:Y:S01]  /*c8a0*/  F2FP.F16.F32.PACK_AB R0, RZ, R0 ;  /* 0x00000000ff00723e */ /* 0x001fe200000000ff */
[----:B------:R-:W-:Y:S06]  /*c8b0*/  BRA `(.L_x_1479) ;  /* 0x00000000000c7947 */ /* 0x000fec0003800000 */
.L_x_1502:
[----:B------:R-:W2:Y:S02]  /*c8c0*/  LDG.E R2, desc[UR36][R2.64] ;  /* 0x0000002402027981 */ /* 0x000ea4000c1e1900 */
[----:B--2---:R-:W-:-:S04]  /*c8d0*/  I2FP.F32.U32 R0, R2 ;  /* 0x0000000200007245 */ /* 0x004fc80000201000 */
[----:B------:R-:W-:-:S07]  /*c8e0*/  F2FP.F16.F32.PACK_AB R0, RZ, R0 ;  /* 0x00000000ff00723e */ /* 0x000fce00000000ff */
.L_x_1479:
        /* <DEDUP_REMOVED lines=26> */
.L_x_1510:
[----:B------:R-:W-:-:S06]  /*ca90*/  HADD2.F32 R3, -RZ, R3.H0_H0 ;  /* 0x20000003ff037230 */ /* 0x000fcc0000004100 */
[----:B------:R-:W0:Y:S02]  /*caa0*/  F2I.S64.TRUNC R2, R3 ;  /* 0x0000000300027311 */ /* 0x000e24000020d900 */
[----:B0-----:R0:W-:Y:S01]  /*cab0*/  STG.E.U8 desc[UR36][R16.64], R2 ;  /* 0x0000000210007986 */ /* 0x0011e2000c101124 */
[----:B------:R-:W-:Y:S05]  /*cac0*/  BRA `(.L_x_1512) ;  /* 0x0000000c00847947 */ /* 0x000fea0003800000 */
.L_x_1509:
        /* <DEDUP_REMOVED lines=10> */
.L_x_1514:
[----:B------:R-:W-:-:S06]  /*cb70*/  HADD2.F32 R3, -RZ, R3.H0_H0 ;  /* 0x20000003ff037230 */ /* 0x000fcc0000004100 */
[----:B------:R-:W0:Y:S02]  /*cb80*/  F2I.FTZ.TRUNC.NTZ R3, R3 ;  /* 0x0000000300037305 */ /* 0x000e24000021f100 */
[----:B0-----:R0:W-:Y:S01]  /*cb90*/  STG.E desc[UR36][R16.64], R3 ;  /* 0x0000000310007986 */ /* 0x0011e2000c101924 */
[----:B------:R-:W-:Y:S05]  /*cba0*/  BRA `(.L_x_1512) ;  /* 0x0000000c004c7947 */ /* 0x000fea0003800000 */
.L_x_1513:
[----:B------:R-:W-:-:S06]  /*cbb0*/  HADD2.F32 R3, -RZ, R3.H0_H0 ;  /* 0x20000003ff037230 */ /* 0x000fcc0000004100 */
[----:B------:R-:W0:Y:S02]  /*cbc0*/  F2I.FTZ.TRUNC.NTZ R3, R3 ;  /* 0x0000000300037305 */ /* 0x000e24000021f100 */
[----:B0-----:R0:W-:Y:S01]  /*cbd0*/  STG.E.U16 desc[UR36][R16.64], R3 ;  /* 0x0000000310007986 */ /* 0x0011e2000c101524 */
[----:B------:R-:W-:Y:S05]  /*cbe0*/  BRA `(.L_x_1512) ;  /* 0x0000000c003c7947 */ /* 0x000fea0003800000 */
.L_x_1508:
        /* <DEDUP_REMOVED lines=9> */
.L_x_1516:
[----:B------:R1:W-:Y:S01]  /*cc80*/  STG.E.U16 desc[UR36][R16.64], R3 ;  /* 0x0000000310007986 */ /* 0x0003e2000c101524 */
[----:B------:R-:W-:Y:S05]  /*cc90*/  BRA `(.L_x_1512) ;  /* 0x0000000c00107947 */ /* 0x000fea0003800000 */
.L_x_1515:
        /* <DEDUP_REMOVED lines=10> */
.L_x_1518:
[----:B------:R-:W-:-:S05]  /*cd40*/  HADD2.F32 R0, -RZ, R3.H0_H0 ;  /* 0x20000003ff007230 */ /* 0x000fca0000004100 */
[----:B------:R-:W-:-:S04]  /*cd50*/  F2FP.F16.F32.PACK_AB R0, RZ, R0 ;  /* 0x00000000ff00723e */ /* 0x000fc800000000ff */
[----:B------:R-:W-:-:S05]  /*cd60*/  PRMT R0, R0, 0x5410, RZ ;  /* 0x0000541000007816 */ /* 0x000fca00000000ff */
[----:B------:R4:W-:Y:S01]  /*cd70*/  STG.E desc[UR36][R16.64], R0 ;  /* 0x0000000010007986 */ /* 0x0009e2000c101924 */
[----:B------:R-:W-:Y:S05]  /*cd80*/  BRA `(.L_x_1512) ;  /* 0x0000000800d47947 */ /* 0x000fea0003800000 */
.L_x_1517:
[----:B------:R-:W-:-:S05]  /*cd90*/  HADD2.F32 R2, -RZ, R3.H0_H0 ;  /* 0x20000003ff027230 */ /* 0x000fca0000004100 */
[----:B------:R-:W-:-:S06]  /*cda0*/  FMUL.FTZ R2, R2, 1 ;  /* 0x3f80000002027820 */ /* 0x000fcc0000410000 */
[----:B------:R-:W0:Y:S02]  /*cdb0*/  F2F.F64.F32 R2, R2 ;  /* 0x0000000200027310 */ /* 0x000e240000201800 */
[----:B0-----:R2:W-:Y:S01]  /*cdc0*/  STG.E.64 desc[UR36][R16.64], R2 ;  /* 0x0000000210007986 */ /* 0x0015e2000c101b24 */
[----:B------:R-:W-:Y:S05]  /*cdd0*/  BRA `(.L_x_1512) ;  /* 0x0000000800c07947 */ /* 0x000fea0003800000 */
.L_x_1507:
        /* <DEDUP_REMOVED lines=13> */
.L_x_1521:
[----:B------:R-:W-:Y:S01]  /*ceb0*/  HADD2.F32 R3, -RZ, R3.H0_H0 ;  /* 0x20000003ff037230 */ /* 0x000fe20000004100 */
[----:B------:R-:W-:-:S04]  /*cec0*/  CS2R R6, SRZ ;  /* 0x0000000000067805 */ /* 0x000fc8000001ff00 */
[----:B------:R-:W-:-:S04]  /*ced0*/  FMUL.FTZ R3, R3, 1 ;  /* 0x3f80000003037820 */ /* 0x000fc80000410000 */
[----:B------:R-:W0:Y:S02]  /*cee0*/  F2F.F64.F32 R4, R3 ;  /* 0x0000000300047310 */ /* 0x000e240000201800 */
[----:B0-----:R0:W-:Y:S01]  /*cef0*/  STG.E.128 desc[UR36][R16.64], R4 ;  /* 0x0000000410007986 */ /* 0x0011e2000c101d24 */
[----:B------:R-:W-:Y:S05]  /*cf00*/  BRA `(.L_x_1512) ;  /* 0x0000000800747947 */ /* 0x000fea0003800000 */
.L_x_1520:
        /* <DEDUP_REMOVED lines=21> */
.L_x_1525:
[----:B------:R-:W-:Y:S05]  /*d060*/  BSYNC B0 ;  /* 0x0000000000007941 */ /* 0x000fea0003800000 */
.L_x_1524:
[----:B------:R-:W-:-:S05]  /*d070*/  LOP3.LUT R3, R0, R3, RZ, 0xfc, !PT ;  /* 0x0000000300037212 */ /* 0x000fca00078efcff */
[----:B------:R0:W-:Y:S01]  /*d080*/  STG.E.U8 desc[UR36][R16.64], R3 ;  /* 0x0000000310007986 */ /* 0x0001e2000c101124 */
[----:B------:R-:W-:Y:S05]  /*d090*/  BRA `(.L_x_1512) ;  /* 0x0000000800107947 */ /* 0x000fea0003800000 */
.L_x_1523:
        /* <DEDUP_REMOVED lines=13> */
.L_x_1527:
[----:B------:R-:W-:Y:S01]  /*d170*/  IMAD.MOV.U32 R0, RZ, RZ, 0x7f ;  /* 0x0000007fff007424 */ /* 0x000fe200078e00ff */
[----:B------:R-:W-:-:S04]  /*d180*/  ISETP.GT.U32.AND P0, PT, R2, 0x7f800000, PT ;  /* 0x7f8000000200780c */ /* 0x000fc80003f04070 */
[----:B------:R-:W-:-:S09]  /*d190*/  SEL R0, R0, 0x7c, P0 ;  /* 0x0000007c00007807 */ /* 0x000fd20000000000 */
.L_x_1528:
[----:B------:R-:W-:Y:S05]  /*d1a0*/  BSYNC B0 ;  /* 0x0000000000007941 */ /* 0x000fea0003800000 */
.L_x_1526:
[----:B------:R-:W-:-:S04]  /*d1b0*/  LOP3.LUT R2, R3, 0x80000000, RZ, 0xc0, !PT ;  /* 0x8000000003027812 */ /* 0x000fc800078ec0ff */
[----:B------:R-:W-:-:S04]  /*d1c0*/  SHF.R.U32.HI R3, RZ, 0x18, R2 ;  /* 0x00000018ff037819 */ /* 0x000fc80000011602 */
[----:B------:R-:W-:-:S05]  /*d1d0*/  LOP3.LUT R3, R0, R3, RZ, 0xfc, !PT ;  /* 0x0000000300037212 */ /* 0x000fca00078efcff */
[----:B------:R0:W-:Y:S01]  /*d1e0*/  STG.E.U8 desc[UR36][R16.64], R3 ;  /* 0x0000000310007986 */ /* 0x0001e2000c101124 */
[----:B------:R-:W-:Y:S05]  /*d1f0*/  BRA `(.L_x_1512) ;  /* 0x0000000400b87947 */ /* 0x000fea0003800000 */
.L_x_1522:
[----:B------:R-:W-:-:S05]  /*d200*/  HADD2.F32 R0, -RZ, R3.H0_H0 ;  /* 0x20000003ff007230 */ /* 0x000fca0000004100 */
[----:B------:R-:W-:-:S05]  /*d210*/  F2FP.BF16.F32.PACK_AB R0, RZ, R0 ;  /* 0x00000000ff00723e */ /* 0x000fca00000010ff */
[----:B------:R0:W-:Y:S01]  /*d220*/  STG.E.U16 desc[UR36][R16.64], R0 ;  /* 0x0000000010007986 */ /* 0x0001e2000c101524 */
[----:B------:R-:W-:Y:S05]  /*d230*/  BRA `(.L_x_1512) ;  /* 0x0000000400a87947 */ /* 0x000fea0003800000 */
.L_x_1519:
        /* <DEDUP_REMOVED lines=12> */
.L_x_1531:
        /* <DEDUP_REMOVED lines=17> */
.L_x_1534:
[----:B------:R-:W-:-:S04]  /*d410*/  LOP3.LUT R2, R3, 0x80000000, RZ, 0xc0, !PT ;  /* 0x8000000003027812 */ /* 0x000fc800078ec0ff */
[----:B------:R-:W-:-:S04]  /*d420*/  SHF.R.U32.HI R3, RZ, 0x18, R2 ;  /* 0x00000018ff037819 */ /* 0x000fc80000011602 */
[----:B------:R-:W-:-:S04]  /*d430*/  LOP3.LUT R0, R0, R3, RZ, 0xfc, !PT ;  /* 0x0000000300007212 */ /* 0x000fc800078efcff */
[----:B------:R-:W-:-:S07]  /*d440*/  PRMT R8, R0, 0x7610, R8 ;  /* 0x0000761000087816 */ /* 0x000fce0000000008 */
.L_x_1533:
[----:B------:R-:W-:Y:S05]  /*d450*/  BSYNC B0 ;  /* 0x0000000000007941 */ /* 0x000fea0003800000 */
.L_x_1532:
[----:B------:R0:W-:Y:S01]  /*d460*/  STG.E.U8 desc[UR36][R16.64], R8 ;  /* 0x0000000810007986 */ /* 0x0001e2000c101124 */
[----:B------:R-:W-:Y:S05]  /*d470*/  BRA `(.L_x_1512) ;  /* 0x0000000400187947 */ /* 0x000fea0003800000 */
.L_x_1530:
        /* <DEDUP_REMOVED lines=17> */
.L_x_1537:
[----:B------:R-:W-:-:S04]  /*d590*/  LOP3.LUT R2, R3, 0x80000000, RZ, 0xc0, !PT ;  /* 0x8000000003027812 */ /* 0x000fc800078ec0ff */
[----:B------:R-:W-:-:S04]  /*d5a0*/  SHF.R.U32.HI R3, RZ, 0x18, R2 ;  /* 0x00000018ff037819 */ /* 0x000fc80000011602 */
[----:B------:R-:W-:-:S04]  /*d5b0*/  LOP3.LUT R0, R0, R3, RZ, 0xfc, !PT ;  /* 0x0000000300007212 */ /* 0x000fc800078efcff */
[----:B------:R-:W-:-:S07]  /*d5c0*/  PRMT R8, R0, 0x7610, R8 ;  /* 0x0000761000087816 */ /* 0x000fce0000000008 */
.L_x_1536:
[----:B------:R-:W-:Y:S05]  /*d5d0*/  BSYNC B0 ;  /* 0x0000000000007941 */ /* 0x000fea0003800000 */
.L_x_1535:
[----:B------:R0:W-:Y:S01]  /*d5e0*/  STG.E.U8 desc[UR36][R16.64], R8 ;  /* 0x0000000810007986 */ /* 0x0001e2000c101124 */
[----:B------:R-:W-:Y:S05]  /*d5f0*/  BRA `(.L_x_1512) ;  /* 0x0000000000b87947 */ /* 0x000fea0003800000 */
.L_x_1529:
        /* <DEDUP_REMOVED lines=22> */
.L_x_1511:
        /* <DEDUP_REMOVED lines=16> */
.L_x_1540:
[----:B------:R-:W-:Y:S05]  /*d860*/  BRA `(.L_x_1512) ;  /* 0x00000000001c7947 */ /* 0x000fea0003800000 */
.L_x_1539:
[----:B------:R-:W-:-:S06]  /*d870*/  HADD2.F32 R3, -RZ, R3.H0_H0 ;  /* 0x20000003ff037230 */ /* 0x000fcc0000004100 */
[----:B------:R-:W0:Y:S02]  /*d880*/  F2I.U64.TRUNC R2, R3 ;  /* 0x0000000300027311 */ /* 0x000e24000020d800 */
[----:B0-----:R0:W-:Y:S01]  /*d890*/  STG.E.64 desc[UR36][R16.64], R2 ;  /* 0x0000000210007986 */ /* 0x0011e2000c101b24 */
[----:B------:R-:W-:Y:S05]  /*d8a0*/  BRA `(.L_x_1512) ;  /* 0x00000000000c7947 */ /* 0x000fea0003800000 */
.L_x_1538:
[----:B------:R-:W-:-:S06]  /*d8b0*/  HADD2.F32 R3, -RZ, R3.H0_H0 ;  /* 0x20000003ff037230 */ /* 0x000fcc0000004100 */
[----:B------:R-:W0:Y:S02]  /*d8c0*/  F2I.FTZ.U32.TRUNC.NTZ R3, R3 ;  /* 0x0000000300037305 */ /* 0x000e24000021f000 */
[----:B0-----:R0:W-:Y:S02]  /*d8d0*/  STG.E desc[UR36][R16.64], R3 ;  /* 0x0000000310007986 */ /* 0x0011e4000c101924 */
.L_x_1512:
[----:B------:R-:W-:-:S07]  /*d8e0*/  VIADD R19, R19, 0x80 ;  /* 0x0000008013137836 */ /* 0x000fce0000000000 */
.L_x_1438:
[----:B------:R-:W-:Y:S05]  /*d8f0*/  BSYNC B6 ;  /* 0x0000000000067941 */ /* 0x000fea0003800000 */
.L_x_1437:
[----:B------:R-:W-:Y:S02]  /*d900*/  ULDC UR4, c[0x0][0x210] ;  /* 0x0000840000047ab9 */ /* 0x000fe40000000800 */
[----:B------:R-:W-:-:S13]  /*d910*/  ISETP.GE.AND P0, PT, R19, UR4, PT ;  /* 0x0000000413007c0c */ /* 0x000fda000bf06270 */
[----:B------:R-:W-:Y:S05]  /*d920*/  @P0 EXIT ;  /* 0x000000000000094d */ /* 0x000fea0003800000 */
[----:B0---4-:R-:W0:Y:S01]  /*d930*/  LDC R0, c[0x0][0x218] ;  /* 0x00008600ff007b82 */ /* 0x011e220000000800 */
[----:B------:R-:W-:Y:S02]  /*d940*/  IMAD.MOV.U32 R18, RZ, RZ, RZ ;  /* 0x000000ffff127224 */ /* 0x000fe400078e00ff */
[----:B------:R-:W-:Y:S02]  /*d950*/  IMAD.MOV.U32 R22, RZ, RZ, RZ ;  /* 0x000000ffff167224 */ /* 0x000fe400078e00ff */
[----:B-123--:R-:W-:Y:S01]  /*d960*/  IMAD.MOV.U32 R16, RZ, RZ, RZ ;  /* 0x000000ffff107224 */ /* 0x00efe200078e00ff */
        /* <DEDUP_REMOVED lines=350> */
.L_x_1541:
        /* <DEDUP_REMOVED lines=27> */
.L_x_1542:
        /* <DEDUP_REMOVED lines=20> */
.L_x_1546:
[----:B------:R-:W2:Y:S02]  /*f240*/  LDG.E.U8 R2, desc[UR36][R2.64] ;  /* 0x0000002402027981 */ /* 0x000ea4000c1e1100 */
[----:B--2---:R-:W-:-:S04]  /*f250*/  I2FP.F32.U32 R0, R2 ;  /* 0x0000000200007245 */ /* 0x004fc80000201000 */
[----:B------:R-:W-:-:S04]  /*f260*/  F2FP.F16.F32.PACK_AB R0, RZ, R0 ;  /* 0x00000000ff00723e */ /* 0x000fc800000000ff */
[----:B------:R-:W-:Y:S01]  /*f270*/  PRMT R19, R0, 0x7610, R19 ;  /* 0x0000761000137816 */ /* 0x000fe20000000013 */
[----:B------:R-:W-:Y:S06]  /*f280*/  BRA `(.L_x_1548) ;  /* 0x0000000c00bc7947 */ /* 0x000fec0003800000 */
.L_x_1545:
        /* <DEDUP_REMOVED lines=11> */
.L_x_1550:
[----:B------:R-:W2:Y:S02]  /*f340*/  LDG.E R2, desc[UR36][R2.64] ;  /* 0x0000002402027981 */ /* 0x000ea4000c1e1900 */
[----:B--2---:R-:W-:-:S04]  /*f350*/  I2FP.F32.S32 R0, R2 ;  /* 0x0000000200007245 */ /* 0x004fc80000201400 */
[----:B------:R-:W-:-:S04]  /*f360*/  F2FP.F16.F32.PACK_AB R0, RZ, R0 ;  /* 0x00000000ff00723e */ /* 0x000fc800000000ff */
[----:B------:R-:W-:Y:S01]  /*f370*/  PRMT R19, R0, 0x7610, R19 ;  /* 0x0000761000137816 */ /* 0x000fe20000000013 */
[----:B------:R-:W-:Y:S06]  /*f380*/  BRA `(.L_x_1548) ;  /* 0x0000000c007c7947 */ /* 0x000fec0003800000 */
.L_x_1549:
[----:B------:R-:W2:Y:S02]  /*f390*/  LDG.E.U16 R2, desc[UR36][R2.64] ;  /* 0x0000002402027981 */ /* 0x000ea4000c1e1500 */
[----:B--2---:R-:W0:Y:S02]  /*f3a0*/  I2F.S16 R0, R2 ;  /* 0x0000000200007306 */ /* 0x004e240000101400 */
[----:B0-----:R-:W-:-:S04]  /*f3b0*/  F2FP.F16.F32.PACK_AB R0, RZ, R0 ;  /* 0x00000000ff00723e */ /* 0x001fc800000000ff */
[----:B------:R-:W-:Y:S01]  /*f3c0*/  PRMT R19, R0, 0x7610, R19 ;  /* 0x0000761000137816 */ /* 0x000fe20000000013 */
[----:B------:R-:W-:Y:S06]  /*f3d0*/  BRA `(.L_x_1548) ;  /* 0x0000000c00687947 */ /* 0x000fec0003800000 */
.L_x_1544:
        /* <DEDUP_REMOVED lines=9> */
.L_x_1552:
[----:B------:R0:W5:Y:S01]  /*f470*/  LDG.E.U16 R19, desc[UR36][R2.64] ;  /* 0x0000002402137981 */ /* 0x000162000c1e1500 */
[----:B------:R-:W-:Y:S05]  /*f480*/  BRA `(.L_x_1548) ;  /* 0x0000000c003c7947 */ /* 0x000fea0003800000 */
.L_x_1551:
        /* <DEDUP_REMOVED lines=9> */
.L_x_1554:
[----:B------:R1:W5:Y:S01]  /*f520*/  LDG.E.U16 R19, desc[UR36][R2.64] ;  /* 0x0000002402137981 */ /* 0x000362000c1e1500 */
[----:B------:R-:W-:Y:S05]  /*f530*/  BRA `(.L_x_1548) ;  /* 0x0000000c00107947 */ /* 0x000fea0003800000 */
.L_x_1553:
        /* <DEDUP_REMOVED lines=9> */
.L_x_1543:
        /* <DEDUP_REMOVED lines=14> */
.L_x_1557:
        /* <DEDUP_REMOVED lines=9> */
.L_x_1556:
        /* <DEDUP_REMOVED lines=28> */
.L_x_1559:
        /* <DEDUP_REMOVED lines=15> */
.L_x_1558:
[----:B------:R-:W2:Y:S02]  /*f9f0*/  LDG.E.U16 R0, desc[UR36][R2.64] ;  /* 0x0000002402007981 */ /* 0x000ea4000c1e1500 */
[----:B--2---:R-:W-:-:S05]  /*fa00*/  IMAD.U32 R0, R0, 0x10000, RZ ;  /* 0x0001000000007824 */ /* 0x004fca00078e00ff */
[----:B------:R-:W-:-:S04]  /*fa10*/  F2FP.F16.F32.PACK_AB R0, RZ, R0 ;  /* 0x00000000ff00723e */ /* 0x000fc800000000ff */
[----:B------:R-:W-:Y:S01]  /*fa20*/  PRMT R19, R0, 0x7610, R19 ;  /* 0x0000761000137816 */ /* 0x000fe20000000013 */
[----:B------:R-:W-:Y:S06]  /*fa30*/  BRA `(.L_x_1548) ;  /* 0x0000000400d07947 */ /* 0x000fec0003800000 */
.L_x_1555:
        /* <DEDUP_REMOVED lines=13> */
.L_x_1562:
        /* <DEDUP_REMOVED lines=21> */
.L_x_1566:
[----:B------:R-:W-:Y:S05]  /*fc60*/  BSYNC B1 ;  /* 0x0000000000017941 */ /* 0x000fea0003800000 */
.L_x_1565:
[----:B------:R-:W-:Y:S01]  /*fc70*/  LEA R3, R0, 0x3b800000, 0x17 ;  /* 0x3b80000000037811 */ /* 0x000fe200078eb8ff */
[----:B------:R-:W-:-:S05]  /*fc80*/  IMAD.SHL.U32 R0, R2, 0x100000, RZ ;  /* 0x0010000002007824 */ /* 0x000fca00078e00ff */
[----:B------:R-:W-:-:S07]  /*fc90*/  LOP3.LUT R0, R3, R0, R4, 0xfe, !PT ;  /* 0x0000000003007212 */ /* 0x000fce00078efe04 */
.L_x_1564:
[----:B------:R-:W-:Y:S05]  /*fca0*/  BSYNC B0 ;  /* 0x0000000000007941 */ /* 0x000fea0003800000 */
.L_x_1563:
[----:B------:R-:W-:-:S04]  /*fcb0*/  F2FP.F16.F32.PACK_AB R0, RZ, R0 ;  /* 0x00000000ff00723e */ /* 0x000fc800000000ff */
[----:B------:R-:W-:Y:S01]  /*fcc0*/  PRMT R19, R0, 0x7610, R19 ;  /* 0x0000761000137816 */ /* 0x000fe20000000013 */
[----:B------:R-:W-:Y:S06]  /*fcd0*/  BRA `(.L_x_1548) ;  /* 0x0000000400287947 */ /* 0x000fec0003800000 */
.L_x_1561:
        /* <DEDUP_REMOVED lines=21> */
.L_x_1570:
[----:B------:R-:W-:Y:S05]  /*fe30*/  BSYNC B1 ;  /* 0x0000000000017941 */ /* 0x000fea0003800000 */
.L_x_1569:
[----:B------:R-:W-:Y:S01]  /*fe40*/  LEA R3, R0, 0x37800000, 0x17 ;  /* 0x3780000000037811 */ /* 0x000fe200078eb8ff */
[----:B------:R-:W-:-:S05]  /*fe50*/  IMAD.SHL.U32 R0, R2, 0x200000, RZ ;  /* 0x0020000002007824 */ /* 0x000fca00078e00ff */
[----:B------:R-:W-:-:S07]  /*fe60*/  LOP3.LUT R0, R3, R0, R4, 0xfe, !PT ;  /* 0x0000000003007212 */ /* 0x000fce00078efe04 */
.L_x_1568:
[----:B------:R-:W-:Y:S05]  /*fe70*/  BSYNC B0 ;  /* 0x0000000000007941 */ /* 0x000fea0003800000 */
.L_x_1567:
[----:B------:R-:W-:-:S04]  /*fe80*/  F2FP.F16.F32.PACK_AB R0, RZ, R0 ;  /* 0x00000000ff00723e */ /* 0x000fc800000000ff */
[----:B------:R-:W-:Y:S01]  /*fe90*/  PRMT R19, R0, 0x7610, R19 ;  /* 0x0000761000137816 */ /* 0x000fe20000000013 */
[----:B------:R-:W-:Y:S06]  /*fea0*/  BRA `(.L_x_1548) ;  /* 0x0000000000b47947 */ /* 0x000fec0003800000 */
.L_x_1560:
        /* <DEDUP_REMOVED lines=14> */
.L_x_1574:
[----:B------:R-:W-:Y:S05]  /*ff90*/  BSYNC B0 ;  /* 0x0000000000007941 */ /* 0x000fea0003800000 */
.L_x_1573:
[----:B------:R-:W-:-:S04]  /*ffa0*/  F2FP.F16.F32.PACK_AB R0, RZ, R0 ;  /* 0x00000000ff00723e */ /* 0x000fc800000000ff */
[----:B------:R-:W-:Y:S01]  /*ffb0*/  PRMT R19, R0, 0x7610, R19 ;  /* 0x0000761000137816 */ /* 0x000fe20000000013 */
[----:B------:R-:W-:Y:S06]  /*ffc0*/  BRA `(.L_x_1548) ;  /* 0x00000000006c7947 */ /* 0x000fec0003800000 */
.L_x_1547:
        /* <DEDUP_REMOVED lines=16> */
.L_x_1575:
[----:B------:R-:W-:Y:S01]  /*100d0*/  PRMT R19, RZ, 0x7610, R19 ;  /* 0x00007610ff137816 */ /* 0x000fe20000000013 */
[----:B------:R-:W-:Y:S06]  /*100e0*/  BRA `(.L_x_1548) ;  /* 0x0000000000247947 */ /* 0x000fec0003800000 */
.L_x_1572:
[----:B------:R-:W2:Y:S02]  /*100f0*/  LDG.E.64 R2, desc[UR36][R2.64] ;  /* 0x0000002402027981 */ /* 0x000ea4000c1e1b00 */
[----:B--2---:R-:W0:Y:S02]  /*10100*/  I2F.U64 R0, R2 ;  /* 0x0000000200007312 */ /* 0x004e240000301000 */
[----:B0-----:R-:W-:-:S04]  /*10110*/  F2FP.F16.F32.PACK_AB R0, RZ, R0 ;  /* 0x00000000ff00723e */ /* 0x001fc800000000ff */
[----:B------:R-:W-:Y:S01]  /*10120*/  PRMT R19, R0, 0x7610, R19 ;  /* 0x0000761000137816 */ /* 0x000fe20000000013 */
[----:B------:R-:W-:Y:S06]  /*10130*/  BRA `(.L_x_1548) ;  /* 0x0000000000107947 */ /* 0x000fec0003800000 */
.L_x_1571:
[----:B------:R-:W2:Y:S02]  /*10140*/  LDG.E R2, desc[UR36][R2.64] ;  /* 0x0000002402027981 */ /* 0x000ea4000c1e1900 */
[----:B--2---:R-:W-:-:S04]  /*10150*/  I2FP.F32.U32 R0, R2 ;  /* 0x0000000200007245 */ /* 0x004fc80000201000 */
[----:B------:R-:W-:-:S04]  /*10160*/  F2FP.F16.F32.PACK_AB R0, RZ, R0 ;  /* 0x00000000ff00723e */ /* 0x000fc800000000ff */
[----:B------:R-:W-:-:S07]  /*10170*/  PRMT R19, R0, 0x7610, R19 ;  /* 0x0000761000137816 */ /* 0x000fce0000000013 */
.L_x_1548:
        /* <DEDUP_REMOVED lines=19> */
.L_x_1579:
[----:B------:R-:W2:Y:S02]  /*102b0*/  LDG.E.U8 R2, desc[UR36][R2.64] ;  /* 0x0000002402027981 */ /* 0x000ea4000c1e1100 */
[----:B--2---:R-:W-:-:S04]  /*102c0*/  I2FP.F32.U32 R0, R2 ;  /* 0x0000000200007245 */ /* 0x004fc80000201000 */
[----:B------:R-:W-:Y:S01]  /*102d0*/  F2FP.F16.F32.PACK_AB R0, RZ, R0 ;  /* 0x00000000ff00723e */ /* 0x000fe200000000ff */
[----:B------:R-:W-:Y:S06]  /*102e0*/  BRA `(.L_x_1581) ;  /* 0x0000000c00887947 */ /* 0x000fec0003800000 */
.L_x_1578:
        /* <DEDUP_REMOVED lines=10> */
.L_x_1583:
[----:B------:R-:W2:Y:S02]  /*10390*/  LDG.E R2, desc[UR36][R2.64] ;  /* 0x0000002402027981 */ /* 0x000ea4000c1e1900 */
[----:B--2---:R-:W-:-:S04]  /*103a0*/  I2FP.F32.S32 R0, R2 ;  /* 0x0000000200007245 */ /* 0x004fc80000201400 */
[----:B------:R-:W-:Y:S01]  /*103b0*/  F2FP.F16.F32.PACK_AB R0, RZ, R0 ;  /* 0x00000000ff00723e */ /* 0x000fe200000000ff */
[----:B------:R-:W-:Y:S06]  /*103c0*/  BRA `(.L_x_1581) ;  /* 0x0000000c00507947 */ /* 0x000fec0003800000 */
.L_x_1582:
[----:B------:R-:W2:Y:S02]  /*103d0*/  LDG.E.U16 R2, desc[UR36][R2.64] ;  /* 0x0000002402027981 */ /* 0x000ea4000c1e1500 */
[----:B--2---:R-:W0:Y:S02]  /*103e0*/  I2F.S16 R0, R2 ;  /* 0x0000000200007306 */ /* 0x004e240000101400 */
[----:B0-----:R-:W-:Y:S01]  /*103f0*/  F2FP.F16.F32.PACK_AB R0, RZ, R0 ;  /* 0x00000000ff00723e */ /* 0x001fe200000000ff */
[----:B------:R-:W-:Y:S06]  /*10400*/  BRA `(.L_x_1581) ;  /* 0x0000000c00407947 */ /* 0x000fec0003800000 */
.L_x_1577:
        /* <DEDUP_REMOVED lines=9> */
.L_x_1585:
[----:B------:R1:W5:Y:S01]  /*104a0*/  LDG.E.U16 R0, desc[UR36][R2.64] ;  /* 0x0000002402007981 */ /* 0x000362000c1e1500 */
[----:B------:R-:W-:Y:S05]  /*104b0*/  BRA `(.L_x_1581) ;  /* 0x0000000c00147947 */ /* 0x000fea0003800000 */
.L_x_1584:
        /* <DEDUP_REMOVED lines=9> */
.L_x_1587:
[----:B------:R0:W5:Y:S01]  /*10550*/  LDG.E.U16 R0, desc[UR36][R2.64] ;  /* 0x0000002402007981 */ /* 0x000162000c1e1500 */
[----:B------:R-:W-:Y:S05]  /*10560*/  BRA `(.L_x_1581) ;  /* 0x0000000800e87947 */ /* 0x000fea0003800000 */
.L_x_1586:
        /* <DEDUP_REMOVED lines=8> */
.L_x_1576:
        /* <DEDUP_REMOVED lines=13> */
.L_x_1590:
        /* <DEDUP_REMOVED lines=8> */
.L_x_1589:
        /* <DEDUP_REMOVED lines=28> */
.L_x_1592:
        /* <DEDUP_REMOVED lines=15> */
.L_x_1591:
[----:B------:R-:W2:Y:S02]  /*109f0*/  LDG.E.U16 R0, desc[UR36][R2.64] ;  /* 0x0000002402007981 */ /* 0x000ea4000c1e1500 */
[----:B--2---:R-:W-:-:S05]  /*10a00*/  IMAD.U32 R0, R0, 0x10000, RZ ;  /* 0x0001000000007824 */ /* 0x004fca00078e00ff */
[----:B------:R-:W-:Y:S01]  /*10a10*/  F2FP.F16.F32.PACK_AB R0, RZ, R0 ;  /* 0x00000000ff00723e */ /* 0x000fe200000000ff */
[----:B------:R-:W-:Y:S06]  /*10a20*/  BRA `(.L_x_1581) ;  /* 0x0000000400b87947 */ /* 0x000fec0003800000 */
.L_x_1588:
        /* <DEDUP_REMOVED lines=12> */
.L_x_1595:
        /* <DEDUP_REMOVED lines=21> */
.L_x_1599:
[----:B------:R-:W-:Y:S05]  /*10c40*/  BSYNC B1 ;  /* 0x0000000000017941 */ /* 0x000fea0003800000 */
.L_x_1598:
[----:B------:R-:W-:Y:S01]  /*10c50*/  LEA R3, R0, 0x3b800000, 0x17 ;  /* 0x3b80000000037811 */ /* 0x000fe200078eb8ff */
[----:B------:R-:W-:-:S05]  /*10c60*/  IMAD.SHL.U32 R0, R2, 0x100000, RZ ;  /* 0x0010000002007824 */ /* 0x000fca00078e00ff */
[----:B------:R-:W-:-:S07]  /*10c70*/  LOP3.LUT R0, R3, R0, R4, 0xfe, !PT ;  /* 0x0000000003007212 */ /* 0x000fce00078efe04 */
.L_x_1597:
[----:B------:R-:W-:Y:S05]  /*10c80*/  BSYNC B0 ;  /* 0x0000000000007941 */ /* 0x000fea0003800000 */
.L_x_1596:
[----:B------:R-:W-:Y:S01]  /*10c90*/  F2FP.F16.F32.PACK_AB R0, RZ, R0 ;  /* 0x00000000ff00723e */ /* 0x000fe200000000ff */
[----:B------:R-:W-:Y:S06]  /*10ca0*/  BRA `(.L_x_1581) ;  /* 0x0000000400187947 */ /* 0x000fec0003800000 */
.L_x_1594:
        /* <DEDUP_REMOVED lines=21> */
.L_x_1603:
[----:B------:R-:W-:Y:S05]  /*10e00*/  BSYNC B1 ;  /* 0x0000000000017941 */ /* 0x000fea0003800000 */
.L_x_1602:
[----:B------:R-:W-:Y:S01]  /*10e10*/  LEA R3, R0, 0x37800000, 0x17 ;  /* 0x3780000000037811 */ /* 0x000fe200078eb8ff */
[----:B------:R-:W-:-:S05]  /*10e20*/  IMAD.SHL.U32 R0, R2, 0x200000, RZ ;  /* 0x0020000002007824 */ /* 0x000fca00078e00ff */
[----:B------:R-:W-:-:S07]  /*10e30*/  LOP3.LUT R0, R3, R0, R4, 0xfe, !PT ;  /* 0x0000000003007212 */ /* 0x000fce00078efe04 */
.L_x_1601:
[----:B------:R-:W-:Y:S05]  /*10e40*/  BSYNC B0 ;  /* 0x0000000000007941 */ /* 0x000fea0003800000 */
.L_x_1600:
[----:B------:R-:W-:Y:S01]  /*10e50*/  F2FP.F16.F32.PACK_AB R0, RZ, R0 ;  /* 0x00000000ff00723e */ /* 0x000fe200000000ff */
[----:B------:R-:W-:Y:S06]  /*10e60*/  BRA `(.L_x_1581) ;  /* 0x0000000000a87947 */ /* 0x000fec0003800000 */
.L_x_1593:
        /* <DEDUP_REMOVED lines=14> */
.L_x_1607:
[----:B------:R-:W-:Y:S05]  /*10f50*/  BSYNC B0 ;  /* 0x0000000000007941 */ /* 0x000fea0003800000 */
.L_x_1606:
[----:B------:R-:W-:Y:S01]  /*10f60*/  F2FP.F16.F32.PACK_AB R0, RZ, R0 ;  /* 0x00000000ff00723e */ /* 0x000fe200000000ff */
[----:B------:R-:W-:Y:S06]  /*10f70*/  BRA `(.L_x_1581) ;  /* 0x0000000000647947 */ /* 0x000fec0003800000 */
.L_x_1580:
        /* <DEDUP_REMOVED lines=16> */
.L_x_1608:
[----:B------:R-:W-:Y:S01]  /*11080*/  PRMT R0, RZ, 0x7610, R0 ;  /* 0x00007610ff007816 */ /* 0x000fe20000000000 */
[----:B------:R-:W-:Y:S06]  /*11090*/  BRA `(.L_x_1581) ;  /* 0x00000000001c7947 */ /* 0x000fec0003800000 */
.L_x_1605:
[----:B------:R-:W2:Y:S02]  /*110a0*/  LDG.E.64 R2, desc[UR36][R2.64] ;  /* 0x0000002402027981 */ /* 0x000ea4000c1e1b00 */
[----:B--2---:R-:W0:Y:S02]  /*110b0*/  I2F.U64 R0, R2 ;  /* 0x0000000200007312 */ /* 0x004e240000301000 */
[----:B0-----:R-:W-:Y:S01]  /*110c0*/  F2FP.F16.F32.PACK_AB R0, RZ, R0 ;  /* 0x00000000ff00723e */ /* 0x001fe200000000ff */
[----:B------:R-:W-:Y:S06]  /*110d0*/  BRA `(.L_x_1581) ;  /* 0x00000000000c7947 */ /* 0x000fec0003800000 */
.L_x_1604:
[----:B------:R-:W2:Y:S02]  /*110e0*/  LDG.E R2, desc[UR36][R2.64] ;  /* 0x0000002402027981 */ /* 0x000ea4000c1e1900 */
[----:B--2---:R-:W-:-:S04]  /*110f0*/  I2FP.F32.U32 R0, R2 ;  /* 0x0000000200007245 */ /* 0x004fc80000201000 */
[----:B------:R-:W-:-:S07]  /*11100*/  F2FP.F16.F32.PACK_AB R0, RZ, R0 ;  /* 0x00000000ff00723e */ /* 0x000fce00000000ff */
.L_x_1581:
[----:B01----:R-:W0:Y:S01]  /*11110*/  LDC.U16 R2, c[0x0][0x4f8] ;  /* 0x00013e00ff027b82 */ /* 0x003e220000000400 */
[----:B-----5:R-:W-:Y:S02]  /*11120*/  HADD2.F32 R19, -RZ, R19.H0_H0 ;  /* 0x20000013ff137230 */ /* 0x020fe40000004100 */
[----:B------:R-:W-:-:S05]  /*11130*/  HADD2.F32 R0, -RZ, R0.H0_H0 ;  /* 0x20000000ff007230 */ /* 0x000fca0000004100 */
[----:B------:R-:W1:Y:S01]  /*11140*/  LDC.U8 R3, c[0x0][0x508] ;  /* 0x00014200ff037b82 */ /* 0x000e620000000000 */
[----:B0-----:R-:W-:-:S05]  /*11150*/  HADD2.F32 R2, -RZ, R2.H0_H0 ;  /* 0x20000002ff027230 */ /* 0x001fca0000004100 */
[----:B------:R-:W-:Y:S01]  /*11160*/  FMUL.FTZ R19, R2, R19 ;  /* 0x0000001302137220 */ /* 0x000fe20000410000 */
[----:B-1----:R-:W-:-:S04]  /*11170*/  PRMT R2, R3, 0x9910, RZ ;  /* 0x0000991003027816 */ /* 0x002fc800000000ff */
[----:B------:R-:W-:Y:S02]  /*11180*/  F2FP.F16.F32.PACK_AB R19, RZ, R19 ;  /* 0x00000013ff13723e */ /* 0x000fe400000000ff */
[----:B------:R-:W-:-:S03]  /*11190*/  ISETP.GT.AND P0, PT, R2, 0x9, PT ;  /* 0x000000090200780c */ /* 0x000fc60003f04270 */
[----:B------:R-:W-:-:S05]  /*111a0*/  HADD2.F32 R19, -RZ, R19.H0_H0 ;  /* 0x20000013ff137230 */ /* 0x000fca0000004100 */
[----:B------:R-:W-:-:S05]  /*111b0*/  FMUL.FTZ R0, R19, R0 ;  /* 0x0000000013007220 */ /* 0x000fca0000410000 */
        /* <DEDUP_REMOVED lines=14> */
.L_x_1612:
[----:B------:R-:W-:-:S06]  /*112a0*/  HADD2.F32 R3, -RZ, R0.H0_H0 ;  /* 0x20000000ff037230 */ /* 0x000fcc0000004100 */
[----:B------:R-:W0:Y:S02]  /*112b0*/  F2I.S64.TRUNC R2, R3 ;  /* 0x0000000300027311 */ /* 0x000e24000020d900 */
[----:B0-----:R-:W-:Y:S01]  /*112c0*/  STG.E.U8 desc[UR36][R16.64], R2 ;  /* 0x0000000210007986 */ /* 0x001fe2000c101124 */
[----:B------:R-:W-:Y:S05]  /*112d0*/  EXIT ;  /* 0x000000000000794d */ /* 0x000fea0003800000 */
.L_x_1611:
        /* <DEDUP_REMOVED lines=10> */
.L_x_1615:
[----:B------:R-:W-:-:S04]  /*11380*/  HADD2.F32 R0, -RZ, R0.H0_H0 ;  /* 0x20000000ff007230 */ /* 0x000fc80000004100 */
[----:B------:R-:W0:Y:S02]  /*11390*/  F2I.FTZ.TRUNC.NTZ R3, R0 ;  /* 0x0000000000037305 */ /* 0x000e24000021f100 */
[----:B0-----:R-:W-:Y:S01]  /*113a0*/  STG.E desc[UR36][R16.64], R3 ;  /* 0x0000000310007986 */ /* 0x001fe2000c101924 */
[----:B------:R-:W-:Y:S05]  /*113b0*/  EXIT ;  /* 0x000000000000794d */ /* 0x000fea0003800000 */
.L_x_1614:
[----:B------:R-:W-:-:S04]  /*113c0*/  HADD2.F32 R0, -RZ, R0.H0_H0 ;  /* 0x20000000ff007230 */ /* 0x000fc80000004100 */
[----:B------:R-:W0:Y:S02]  /*113d0*/  F2I.FTZ.TRUNC.NTZ R3, R0 ;  /* 0x0000000000037305 */ /* 0x000e24000021f100 */
[----:B0-----:R-:W-:Y:S01]  /*113e0*/  STG.E.U16 desc[UR36][R16.64], R3 ;  /* 0x0000000310007986 */ /* 0x001fe2000c101524 */
[----:B------:R-:W-:Y:S05]  /*113f0*/  EXIT ;  /* 0x000000000000794d */ /* 0x000fea0003800000 */
.L_x_1610:
        /* <DEDUP_REMOVED lines=9> */
.L_x_1617:
[----:B------:R-:W-:Y:S01]  /*11490*/  STG.E.U16 desc[UR36][R16.64], R0 ;  /* 0x0000000010007986 */ /* 0x000fe2000c101524 */
[----:B------:R-:W-:Y:S05]  /*114a0*/  EXIT ;  /* 0x000000000000794d */ /* 0x000fea0003800000 */
.L_x_1616:
        /* <DEDUP_REMOVED lines=10> */
.L_x_1619:
[----:B------:R-:W-:-:S05]  /*11550*/  HADD2.F32 R0, -RZ, R0.H0_H0 ;  /* 0x20000000ff007230 */ /* 0x000fca0000004100 */
[----:B------:R-:W-:-:S04]  /*11560*/  F2FP.F16.F32.PACK_AB R0, RZ, R0 ;  /* 0x00000000ff00723e */ /* 0x000fc800000000ff */
[----:B------:R-:W-:-:S05]  /*11570*/  PRMT R0, R0, 0x5410, RZ ;  /* 0x0000541000007816 */ /* 0x000fca00000000ff */
[----:B------:R-:W-:Y:S01]  /*11580*/  STG.E desc[UR36][R16.64], R0 ;  /* 0x0000000010007986 */ /* 0x000fe2000c101924 */
[----:B------:R-:W-:Y:S05]  /*11590*/  EXIT ;  /* 0x000000000000794d */ /* 0x000fea0003800000 */
.L_x_1618:
[----:B------:R-:W-:-:S05]  /*115a0*/  HADD2.F32 R2, -RZ, R0.H0_H0 ;  /* 0x20000000ff027230 */ /* 0x000fca0000004100 */
[----:B------:R-:W-:-:S06]  /*115b0*/  FMUL.FTZ R2, R2, 1 ;  /* 0x3f80000002027820 */ /* 0x000fcc0000410000 */
[----:B------:R-:W0:Y:S02]  /*115c0*/  F2F.F64.F32 R2, R2 ;  /* 0x0000000200027310 */ /* 0x000e240000201800 */
[----:B0-----:R-:W-:Y:S01]  /*115d0*/  STG.E.64 desc[UR36][R16.64], R2 ;  /* 0x0000000210007986 */ /* 0x001fe2000c101b24 */
[----:B------:R-:W-:Y:S05]  /*115e0*/  EXIT ;  /* 0x000000000000794d */ /* 0x000fea0003800000 */
.L_x_1609:
        /* <DEDUP_REMOVED lines=13> */
.L_x_1622:
[----:B------:R-:W-:Y:S01]  /*116c0*/  HADD2.F32 R0, -RZ, R0.H0_H0 ;  /* 0x20000000ff007230 */ /* 0x000fe20000004100 */
[----:B------:R-:W-:-:S04]  /*116d0*/  CS2R R6, SRZ ;  /* 0x0000000000067805 */ /* 0x000fc8000001ff00 */
[----:B------:R-:W-:-:S04]  /*116e0*/  FMUL.FTZ R0, R0, 1 ;  /* 0x3f80000000007820 */ /* 0x000fc80000410000 */
[----:B------:R-:W0:Y:S02]  /*116f0*/  F2F.F64.F32 R4, R0 ;  /* 0x0000000000047310 */ /* 0x000e240000201800 */
[----:B0-----:R-:W-:Y:S01]  /*11700*/  STG.E.128 desc[UR36][R16.64], R4 ;  /* 0x0000000410007986 */ /* 0x001fe2000c101d24 */
[----:B------:R-:W-:Y:S05]  /*11710*/  EXIT ;  /* 0x000000000000794d */ /* 0x000fea0003800000 */
.L_x_1621:
        /* <DEDUP_REMOVED lines=21> */
.L_x_1626:
[----:B------:R-:W-:Y:S05]  /*11870*/  BSYNC B0 ;  /* 0x0000000000007941 */ /* 0x000fea0003800000 */
.L_x_1625:
[----:B------:R-:W-:-:S05]  /*11880*/  LOP3.LUT R3, R0, R3, RZ, 0xfc, !PT ;  /* 0x0000000300037212 */ /* 0x000fca00078efcff */
[----:B------:R-:W-:Y:S01]  /*11890*/  STG.E.U8 desc[UR36][R16.64], R3 ;  /* 0x0000000310007986 */ /* 0x000fe2000c101124 */
[----:B------:R-:W-:Y:S05]  /*118a0*/  EXIT ;  /* 0x000000000000794d */ /* 0x000fea0003800000 */
.L_x_1624:
        /* <DEDUP_REMOVED lines=13> */
.L_x_1628:
[----:B------:R-:W-:Y:S01]  /*11980*/  IMAD.MOV.U32 R0, RZ, RZ, 0x7f ;  /* 0x0000007fff007424 */ /* 0x000fe200078e00ff */
[----:B------:R-:W-:-:S04]  /*11990*/  ISETP.GT.U32.AND P0, PT, R2, 0x7f800000, PT ;  /* 0x7f8000000200780c */ /* 0x000fc80003f04070 */
[----:B------:R-:W-:-:S09]  /*119a0*/  SEL R0, R0, 0x7c, P0 ;  /* 0x0000007c00007807 */ /* 0x000fd20000000000 */
.L_x_1629:
[----:B------:R-:W-:Y:S05]  /*119b0*/  BSYNC B0 ;  /* 0x0000000000007941 */ /* 0x000fea0003800000 */
.L_x_1627:
[----:B------:R-:W-:-:S04]  /*119c0*/  LOP3.LUT R2, R3, 0x80000000, RZ, 0xc0, !PT ;  /* 0x8000000003027812 */ /* 0x000fc800078ec0ff */
[----:B------:R-:W-:-:S04]  /*119d0*/  SHF.R.U32.HI R3, RZ, 0x18, R2 ;  /* 0x00000018ff037819 */ /* 0x000fc80000011602 */
[----:B------:R-:W-:-:S05]  /*119e0*/  LOP3.LUT R3, R0, R3, RZ, 0xfc, !PT ;  /* 0x0000000300037212 */ /* 0x000fca00078efcff */
[----:B------:R-:W-:Y:S01]  /*119f0*/  STG.E.U8 desc[UR36][R16.64], R3 ;  /* 0x0000000310007986 */ /* 0x000fe2000c101124 */
[----:B------:R-:W-:Y:S05]  /*11a00*/  EXIT ;  /* 0x000000000000794d */ /* 0x000fea0003800000 */
.L_x_1623:
[----:B------:R-:W-:-:S05]  /*11a10*/  HADD2.F32 R0, -RZ, R0.H0_H0 ;  /* 0x20000000ff007230 */ /* 0x000fca0000004100 */
[----:B------:R-:W-:-:S05]  /*11a20*/  F2FP.BF16.F32.PACK_AB R0, RZ, R0 ;  /* 0x00000000ff00723e */ /* 0x000fca00000010ff */
[----:B------:R-:W-:Y:S01]  /*11a30*/  STG.E.U16 desc[UR36][R16.64], R0 ;  /* 0x0000000010007986 */ /* 0x000fe2000c101524 */
[----:B------:R-:W-:Y:S05]  /*11a40*/  EXIT ;  /* 0x000000000000794d */ /* 0x000fea0003800000 */
.L_x_1620:
        /* <DEDUP_REMOVED lines=12> */
.L_x_1632:
        /* <DEDUP_REMOVED lines=17> */
.L_x_1635:
[----:B------:R-:W-:-:S04]  /*11c20*/  LOP3.LUT R2, R3, 0x80000000, RZ, 0xc0, !PT ;  /* 0x8000000003027812 */ /* 0x000fc800078ec0ff */
[----:B------:R-:W-:-:S04]  /*11c30*/  SHF.R.U32.HI R3, RZ, 0x18, R2 ;  /* 0x00000018ff037819 */ /* 0x000fc80000011602 */
[----:B------:R-:W-:-:S04]  /*11c40*/  LOP3.LUT R0, R0, R3, RZ, 0xfc, !PT ;  /* 0x0000000300007212 */ /* 0x000fc800078efcff */
[----:B------:R-:W-:-:S07]  /*11c50*/  PRMT R8, R0, 0x7610, R8 ;  /* 0x0000761000087816 */ /* 0x000fce0000000008 */
.L_x_1634:
[----:B------:R-:W-:Y:S05]  /*11c60*/  BSYNC B0 ;  /* 0x0000000000007941 */ /* 0x000fea0003800000 */
.L_x_1633:
[----:B------:R-:W-:Y:S01]  /*11c70*/  STG.E.U8 desc[UR36][R16.64], R8 ;  /* 0x0000000810007986 */ /* 0x000fe2000c101124 */
[----:B------:R-:W-:Y:S05]  /*11c80*/  EXIT ;  /* 0x000000000000794d */ /* 0x000fea0003800000 */
.L_x_1631:
        /* <DEDUP_REMOVED lines=17> */
.L_x_1638:
[----:B------:R-:W-:-:S04]  /*11da0*/  LOP3.LUT R2, R3, 0x80000000, RZ, 0xc0, !PT ;  /* 0x8000000003027812 */ /* 0x000fc800078ec0ff */
[----:B------:R-:W-:-:S04]  /*11db0*/  SHF.R.U32.HI R3, RZ, 0x18, R2 ;  /* 0x00000018ff037819 */ /* 0x000fc80000011602 */
[----:B------:R-:W-:-:S04]  /*11dc0*/  LOP3.LUT R0, R0, R3, RZ, 0xfc, !PT ;  /* 0x0000000300007212 */ /* 0x000fc800078efcff */
[----:B------:R-:W-:-:S07]  /*11dd0*/  PRMT R8, R0, 0x7610, R8 ;  /* 0x0000761000087816 */ /* 0x000fce0000000008 */
.L_x_1637:
[----:B------:R-:W-:Y:S05]  /*11de0*/  BSYNC B0 ;  /* 0x0000000000007941 */ /* 0x000fea0003800000 */
.L_x_1636:
[----:B------:R-:W-:Y:S01]  /*11df0*/  STG.E.U8 desc[UR36][R16.64], R8 ;  /* 0x0000000810007986 */ /* 0x000fe2000c101124 */
[----:B------:R-:W-:Y:S05]  /*11e00*/  EXIT ;  /* 0x000000000000794d */ /* 0x000fea0003800000 */
.L_x_1630:
        /* <DEDUP_REMOVED lines=22> */
.L_x_1613:
        /* <DEDUP_REMOVED lines=16> */
.L_x_1641:
[----:B------:R-:W-:Y:S05]  /*12070*/  EXIT ;  /* 0x000000000000794d */ /* 0x000fea0003800000 */
.L_x_1640:
[----:B------:R-:W-:-:S06]  /*12080*/  HADD2.F32 R2, -RZ, R0.H0_H0 ;  /* 0x20000000ff027230 */ /* 0x000fcc0000004100 */
[----:B------:R-:W0:Y:S02]  /*12090*/  F2I.U64.TRUNC R2, R2 ;  /* 0x0000000200027311 */ /* 0x000e24000020d800 */
[----:B0-----:R-:W-:Y:S01]  /*120a0*/  STG.E.64 desc[UR36][R16.64], R2 ;  /* 0x0000000210007986 */ /* 0x001fe2000c101b24 */
[----:B------:R-:W-:Y:S05]  /*120b0*/  EXIT ;  /* 0x000000000000794d */ /* 0x000fea0003800000 */
.L_x_1639:
[----:B------:R-:W-:-:S04]  /*120c0*/  HADD2.F32 R0, -RZ, R0.H0_H0 ;  /* 0x20000000ff007230 */ /* 0x000fc80000004100 */
[----:B------:R-:W0:Y:S02]  /*120d0*/  F2I.FTZ.U32.TRUNC.NTZ R3, R0 ;  /* 0x0000000000037305 */ /* 0x000e24000021f000 */
[----:B0-----:R-:W-:Y:S01]  /*120e0*/  STG.E desc[UR36][R16.64], R3 ;  /* 0x0000000310007986 */ /* 0x001fe2000c101924 */
[----:B------:R-:W-:Y:S05]  /*120f0*/  EXIT ;  /* 0x000000000000794d */ /* 0x000fea0003800000 */
.L_x_1642:
        /* <DEDUP_REMOVED lines=16> */
.L_x_24091:


//--------------------- .text._ZN2at6native27unrolled_elementwise_kernelIZZZNS0_54_GLOBAL__N__d8c5977b_16_LinearAlgebra_cu_140f0503_289316addr_kernel_cudaERNS_14TensorIteratorERKN3c106ScalarES8_ENKUlvE_clEvENKUlvE9_clEvEUlNS5_4HalfESB_SB_E_St5arrayIPcLm4EELi4E23TrivialOffsetCalculatorILi3EjESG_ILi1EjENS0_6memory12LoadWithCastILi3EEENSJ_13StoreWithCastILi1EEEEEviT_T0_T2_T3_T4_T5_ --------------------------
	.section	.text._ZN2at6native27unrolled_elementwise_kernelIZZZNS0_54_GLOBAL__N__d8c5977b_16_LinearAlgebra_cu_140f0503_289316addr_kernel_cudaERNS_14TensorIteratorERKN3c106ScalarES8_ENKUlvE_clEvENKUlvE9_clEvEUlNS5_4HalfESB_SB_E_St5arrayIPcLm4EELi4E23TrivialOffsetCalculatorILi3EjESG_ILi1EjENS0_6memory12LoadWithCastILi3EEENSJ_13StoreWithCastILi1EEEEEviT_T0_T2_T3_T4_T5_,"ax",@progbits
	.align	128
        .global         _ZN2at6native27unrolled_elementwise_kernelIZZZNS0_54_GLOBAL__N__d8c5977b_16_LinearAlgebra_cu_140f0503_289316addr_kernel_cudaERNS_14TensorIteratorERKN3c106ScalarES8_ENKUlvE_clEvENKUlvE9_clEvEUlNS5_4HalfESB_SB_E_St5arrayIPcLm4EELi4E23TrivialOffsetCalculatorILi3EjESG_ILi1EjENS0_6memory12LoadWithCastILi3EEENSJ_13StoreWithCastILi1EEEEEviT_T0_T2_T3_T4_T5_
        .type           _ZN2at6native27unrolled_elementwise_kernelIZZZNS0_54_GLOBAL__N__d8c5977b_16_LinearAlgebra_cu_140f0503_289316addr_kernel_cudaERNS_14TensorIteratorERKN3c106ScalarES8_ENKUlvE_clEvENKUlvE9_clEvEUlNS5_4HalfESB_SB_E_St5arrayIPcLm4EELi4E23TrivialOffsetCalculatorILi3EjESG_ILi1EjENS0_6memory12LoadWithCastILi3EEENSJ_13StoreWithCastILi1EEEEEviT_T0_T2_T3_T4_T5_,@function
        .size           _ZN2at6native27unrolled_elementwise_kernelIZZZNS0_54_GLOBAL__N__d8c5977b_16_LinearAlgebra_cu_140f0503_289316addr_kernel_cudaERNS_14TensorIteratorERKN3c106ScalarES8_ENKUlvE_clEvENKUlvE9_clEvEUlNS5_4HalfESB_SB_E_St5arrayIPcLm4EELi4E23TrivialOffsetCalculatorILi3EjESG_ILi1EjENS0_6memory12LoadWithCastILi3EEENSJ_13StoreWithCastILi1EEEEEviT_T0_T2_T3_T4_T5_,(.L_x_24092 - _ZN2at6native27unrolled_elementwise_kernelIZZZNS0_54_GLOBAL__N__d8c5977b_16_LinearAlgebra_cu_140f0503_289316addr_kernel_cudaERNS_14TensorIteratorERKN3c106ScalarES8_ENKUlvE_clEvENKUlvE9_clEvEUlNS5_4HalfESB_SB_E_St5arrayIPcLm4EELi4E23TrivialOffsetCalculatorILi3EjESG_ILi1EjENS0_6memory12LoadWithCastILi3EEENSJ_13StoreWithCastILi1EEEEEviT_T0_T2_T3_T4_T5_)
        .other          _ZN2at6native27unrolled_elementwise_kernelIZZZNS0_54_GLOBAL__N__d8c5977b_16_LinearAlgebra_cu_140f0503_289316addr_kernel_cudaERNS_14TensorIteratorERKN3c106ScalarES8_ENKUlvE_clEvENKUlvE9_clEvEUlNS5_4HalfESB_SB_E_St5arrayIPcLm4EELi4E23TrivialOffsetCalculatorILi3EjESG_ILi1EjENS0_6memory12LoadWithCastILi3EEENSJ_13StoreWithCastILi1EEEEEviT_T0_T2_T3_T4_T5_,@"STO_CUDA_ENTRY STV_DEFAULT"
_ZN2at6native27unrolled_elementwise_kernelIZZZNS0_54_GLOBAL__N__d8c5977b_16_LinearAlgebra_cu_140f0503_289316addr_kernel_cudaERNS_14TensorIteratorERKN3c106ScalarES8_ENKUlvE_clEvENKUlvE9_clEvEUlNS5_4HalfESB_SB_E_St5arrayIPcLm4EELi4E23TrivialOffsetCalculatorILi3EjESG_ILi1EjENS0_6memory12LoadWithCastILi3EEENSJ_13StoreWithCastILi1EEEEEviT_T0_T2_T3_T4_T5_:
.text._ZN2at6native27unrolled_elementwise_kernelIZZZNS0_54_GLOBAL__N__d8c5977b_16_LinearAlgebra_cu_140f0503_289316addr_kernel_cudaERNS_14TensorIteratorERKN3c106ScalarES8_ENKUlvE_clEvENKUlvE9_clEvEUlNS5_4HalfESB_SB_E_St5arrayIPcLm4EELi4E23TrivialOffsetCalculatorILi3EjESG_ILi1EjENS0_6memory12LoadWithCastILi3EEENSJ_13StoreWithCastILi1EEEEEviT_T0_T2_T3_T4_T5_:
        /* <DEDUP_REMOVED lines=9> */
[----:B------:R-:W-:-:S07]  /*0090*/  PRMT R18, RZ, 0x7610, R18 ;  /* 0x00007610ff127816 */ /* 0x000fce0000000012 */
[----:B------:R-:W4:Y:S08]  /*00a0*/  LDC.U8 R23, c[0x0][0x24d] ;  /* 0x00009340ff177b82 */ /* 0x000f300000000000 */
[----:B------:R-:W0:Y:S01]  /*00b0*/  LDC.U8 R22, c[0x0][0x24e] ;  /* 0x00009380ff167b82 */ /* 0x000e220000000000 */
[----:B-1----:R-:W-:-:S05]  /*00c0*/  IMAD R28, R2, -0x200, R3 ;  /* 0xfffffe00021c7824 */ /* 0x002fca00078e0203 */
[----:B--2---:R-:W-:-:S13]  /*00d0*/  ISETP.GE.AND P0, PT, R27, R28, PT ;  /* 0x0000001c1b00720c */ /* 0x004fda0003f06270 */
[----:B---34-:R-:W-:Y:S05]  /*00e0*/  @P0 BRA `(.L_x_1644) ;  /* 0x0000002000b00947 */ /* 0x018fea0003800000 */
[----:B------:R-:W-:Y:S01]  /*00f0*/  IMAD.MOV.U32 R3, RZ, RZ, 0x1 ;  /* 0x00000001ff037424 */ /* 0x000fe200078e00ff */
[C---:B------:R-:W-:Y:S01]  /*0100*/  LOP3.LUT R0, R25.reuse, 0xff, RZ, 0xc0, !PT ;  /* 0x000000ff19007812 */ /* 0x040fe200078ec0ff */
[----:B------:R-:W-:Y:S01]  /*0110*/  IMAD R18, R2, 0x200, R27 ;  /* 0x0000020002127824 */ /* 0x000fe200078e021b */
[----:B------:R-:W-:Y:S02]  /*0120*/  ISETP.LE.U32.AND P1, PT, R25, 0x2c, PT ;  /* 0x0000002c1900780c */ /* 0x000fe40003f23070 */
[CC--:B------:R-:W-:Y:S02]  /*0130*/  SHF.L.U32 R4, R3.reuse, R0.reuse, RZ ;  /* 0x0000000003047219 */ /* 0x0c0fe400000006ff */
[----:B------:R-:W-:Y:S02]  /*0140*/  SHF.L.U64.HI R0, R3, R0, RZ ;  /* 0x0000000003007219 */ /* 0x000fe400000102ff */
[----:B------:R-:W-:-:S04]  /*0150*/  LOP3.LUT P0, RZ, R4, 0x3f808fff, RZ, 0xc0, !PT ;  /* 0x3f808fff04ff7812 */ /* 0x000fc8000780c0ff */
[----:B------:R-:W-:-:S13]  /*0160*/  LOP3.LUT P0, RZ, R0, 0x1000, RZ, 0xc0, P0 ;  /* 0x0000100000ff7812 */ /* 0x000fda000000c0ff */
[----:B------:R-:W-:Y:S05]  /*0170*/  @P0 BRA P1, `(.L_x_1645) ;  /* 0x0000000000400947 */ /* 0x000fea0000800000 */
        /* <DEDUP_REMOVED lines=16> */
.L_x_1645:
[----:B------:R-:W1:Y:S01]  /*0280*/  LDC.64 R4, c[0x0][0x238] ;  /* 0x00008e00ff047b82 */ /* 0x000e620000000a00 */
        /* <DEDUP_REMOVED lines=20> */
.L_x_1649:
[----:B------:R-:W2:Y:S02]  /*03d0*/  LDG.E.U8 R4, desc[UR36][R4.64] ;  /* 0x0000002404047981 */ /* 0x000ea4000c1e1100 */
[----:B--2---:R-:W-:-:S04]  /*03e0*/  I2FP.F32.U32 R0, R4 ;  /* 0x0000000400007245 */ /* 0x004fc80000201000 */
[----:B------:R-:W-:-:S04]  /*03f0*/  F2FP.F16.F32.PACK_AB R0, RZ, R0 ;  /* 0x00000000ff00723e */ /* 0x000fc800000000ff */
[----:B------:R-:W-:Y:S01]  /*0400*/  PRMT R17, R0, 0x7610, R17 ;  /* 0x0000761000117816 */ /* 0x000fe20000000011 */
[----:B------:R-:W-:Y:S06]  /*0410*/  BRA `(.L_x_1651) ;  /* 0x0000000c00bc7947 */ /* 0x000fec0003800000 */
.L_x_1648:
        /* <DEDUP_REMOVED lines=11> */
.L_x_1653:
[----:B------:R-:W2:Y:S02]  /*04d0*/  LDG.E R4, desc[UR36][R4.64] ;  /* 0x0000002404047981 */ /* 0x000ea4000c1e1900 */
[----:B--2---:R-:W-:-:S04]  /*04e0*/  I2FP.F32.S32 R0, R4 ;  /* 0x0000000400007245 */ /* 0x004fc80000201400 */
[----:B------:R-:W-:-:S04]  /*04f0*/  F2FP.F16.F32.PACK_AB R0, RZ, R0 ;  /* 0x00000000ff00723e */ /* 0x000fc800000000ff */
[----:B------:R-:W-:Y:S01]  /*0500*/  PRMT R17, R0, 0x7610, R17 ;  /* 0x0000761000117816 */ /* 0x000fe20000000011 */
[----:B------:R-:W-:Y:S06]  /*0510*/  BRA `(.L_x_1651) ;  /* 0x0000000c007c7947 */ /* 0x000fec0003800000 */
.L_x_1652:
[----:B------:R-:W2:Y:S02]  /*0520*/  LDG.E.U16 R4, desc[UR36][R4.64] ;  /* 0x0000002404047981 */ /* 0x000ea4000c1e1500 */
[----:B--2---:R-:W1:Y:S02]  /*0530*/  I2F.S16 R0, R4 ;  /* 0x0000000400007306 */ /* 0x004e640000101400 */
[----:B-1----:R-:W-:-:S04]  /*0540*/  F2FP.F16.F32.PACK_AB R0, RZ, R0 ;  /* 0x00000000ff00723e */ /* 0x002fc800000000ff */
[----:B------:R-:W-:Y:S01]  /*0550*/  PRMT R17, R0, 0x7610, R17 ;  /* 0x0000761000117816 */ /* 0x000fe20000000011 */
[----:B------:R-:W-:Y:S06]  /*0560*/  BRA `(.L_x_1651) ;  /* 0x0000000c00687947 */ /* 0x000fec0003800000 */
.L_x_1647:
        /* <DEDUP_REMOVED lines=9> */
.L_x_1655:
[----:B------:R1:W5:Y:S01]  /*0600*/  LDG.E.U16 R17, desc[UR36][R4.64] ;  /* 0x0000002404117981 */ /* 0x000362000c1e1500 */
[----:B------:R-:W-:Y:S05]  /*0610*/  BRA `(.L_x_1651) ;  /* 0x0000000c003c7947 */ /* 0x000fea0003800000 */
.L_x_1654:
        /* <DEDUP_REMOVED lines=9> */
.L_x_1657:
[----:B------:R2:W5:Y:S01]  /*06b0*/  LDG.E.U16 R17, desc[UR36][R4.64] ;  /* 0x0000002404117981 */ /* 0x000562000c1e1500 */
[----:B------:R-:W-:Y:S05]  /*06c0*/  BRA `(.L_x_1651) ;  /* 0x0000000c00107947 */ /* 0x000fea0003800000 */
.L_x_1656:
        /* <DEDUP_REMOVED lines=9> */
.L_x_1646:
        /* <DEDUP_REMOVED lines=14> */
.L_x_1660:
        /* <DEDUP_REMOVED lines=9> */
.L_x_1659:
        /* <DEDUP_REMOVED lines=28> */
.L_x_1662:
        /* <DEDUP_REMOVED lines=15> */
.L_x_1661:
[----:B------:R-:W2:Y:S02]  /*0b80*/  LDG.E.U16 R0, desc[UR36][R4.64] ;  /* 0x0000002404007981 */ /* 0x000ea4000c1e1500 */
[----:B--2---:R-:W-:-:S05]  /*0b90*/  IMAD.U32 R0, R0, 0x10000, RZ ;  /* 0x0001000000007824 */ /* 0x004fca00078e00ff */
[----:B------:R-:W-:-:S04]  /*0ba0*/  F2FP.F16.F32.PACK_AB R0, RZ, R0 ;  /* 0x00000000ff00723e */ /* 0x000fc800000000ff */
[----:B------:R-:W-:Y:S01]  /*0bb0*/  PRMT R17, R0, 0x7610, R17 ;  /* 0x0000761000117816 */ /* 0x000fe20000000011 */
[----:B------:R-:W-:Y:S06]  /*0bc0*/  BRA `(.L_x_1651) ;  /* 0x0000000400d07947 */ /* 0x000fec0003800000 */
.L_x_1658:
        /* <DEDUP_REMOVED lines=13> */
.L_x_1665:
        /* <DEDUP_REMOVED lines=21> */
.L_x_1669:
[----:B------:R-:W-:Y:S05]  /*0df0*/  BSYNC B1 ;  /* 0x0000000000017941 */ /* 0x000fea0003800000 */
.L_x_1668:
[----:B------:R-:W-:Y:S01]  /*0e00*/  LEA R5, R0, 0x3b800000, 0x17 ;  /* 0x3b80000000057811 */ /* 0x000fe200078eb8ff */
[----:B------:R-:W-:-:S05]  /*0e10*/  IMAD.SHL.U32 R0, R3, 0x100000, RZ ;  /* 0x0010000003007824 */ /* 0x000fca00078e00ff */
[----:B------:R-:W-:-:S07]  /*0e20*/  LOP3.LUT R0, R5, R0, R6, 0xfe, !PT ;  /* 0x0000000005007212 */ /* 0x000fce00078efe06 */
.L_x_1667:
[----:B------:R-:W-:Y:S05]  /*0e30*/  BSYNC B0 ;  /* 0x0000000000007941 */ /* 0x000fea0003800000 */
.L_x_1666:
[----:B------:R-:W-:-:S04]  /*0e40*/  F2FP.F16.F32.PACK_AB R0, RZ, R0 ;  /* 0x00000000ff00723e */ /* 0x000fc800000000ff */
[----:B------:R-:W-:Y:S01]  /*0e50*/  PRMT R17, R0, 0x7610, R17 ;  /* 0x0000761000117816 */ /* 0x000fe20000000011 */
[----:B------:R-:W-:Y:S06]  /*0e60*/  BRA `(.L_x_1651) ;  /* 0x0000000400287947 */ /* 0x000fec0003800000 */
.L_x_1664:
        /* <DEDUP_REMOVED lines=21> */
.L_x_1673:
[----:B------:R-:W-:Y:S05]  /*0fc0*/  BSYNC B1 ;  /* 0x0000000000017941 */ /* 0x000fea0003800000 */
.L_x_1672:
[----:B------:R-:W-:Y:S01]  /*0fd0*/  LEA R5, R0, 0x37800000, 0x17 ;  /* 0x3780000000057811 */ /* 0x000fe200078eb8ff */
[----:B------:R-:W-:-:S05]  /*0fe0*/  IMAD.SHL.U32 R0, R3, 0x200000, RZ ;  /* 0x0020000003007824 */ /* 0x000fca00078e00ff */
[----:B------:R-:W-:-:S07]  /*0ff0*/  LOP3.LUT R0, R5, R0, R6, 0xfe, !PT ;  /* 0x0000000005007212 */ /* 0x000fce00078efe06 */
.L_x_1671:
[----:B------:R-:W-:Y:S05]  /*1000*/  BSYNC B0 ;  /* 0x0000000000007941 */ /* 0x000fea0003800000 */
.L_x_1670:
[----:B------:R-:W-:-:S04]  /*1010*/  F2FP.F16.F32.PACK_AB R0, RZ, R0 ;  /* 0x00000000ff00723e */ /* 0x000fc800000000ff */
[----:B------:R-:W-:Y:S01]  /*1020*/  PRMT R17, R0, 0x7610, R17 ;  /* 0x0000761000117816 */ /* 0x000fe20000000011 */
[----:B------:R-:W-:Y:S06]  /*1030*/  BRA `(.L_x_1651) ;  /* 0x0000000000b47947 */ /* 0x000fec0003800000 */
.L_x_1663:
        /* <DEDUP_REMOVED lines=14> */
.L_x_1677:
[----:B------:R-:W-:Y:S05]  /*1120*/  BSYNC B0 ;  /* 0x0000000000007941 */ /* 0x000fea0003800000 */
.L_x_1676:
[----:B------:R-:W-:-:S04]  /*1130*/  F2FP.F16.F32.PACK_AB R0, RZ, R0 ;  /* 0x00000000ff00723e */ /* 0x000fc800000000ff */
[----:B------:R-:W-:Y:S01]  /*1140*/  PRMT R17, R0, 0x7610, R17 ;  /* 0x0000761000117816 */ /* 0x000fe20000000011 */
[----:B------:R-:W-:Y:S06]  /*1150*/  BRA `(.L_x_1651) ;  /* 0x00000000006c7947 */ /* 0x000fec0003800000 */
.L_x_1650:
        /* <DEDUP_REMOVED lines=16> */
.L_x_1678:
[----:B------:R-:W-:Y:S01]  /*1260*/  PRMT R17, RZ, 0x7610, R17 ;  /* 0x00007610ff117816 */ /* 0x000fe20000000011 */
[----:B------:R-:W-:Y:S06]  /*1270*/  BRA `(.L_x_1651) ;  /* 0x0000000000247947 */ /* 0x000fec0003800000 */
.L_x_1675:
[----:B------:R-:W2:Y:S02]  /*1280*/  LDG.E.64 R4, desc[UR36][R4.64] ;  /* 0x0000002404047981 */ /* 0x000ea4000c1e1b00 */
[----:B--2---:R-:W1:Y:S02]  /*1290*/  I2F.U64 R0, R4 ;  /* 0x0000000400007312 */ /* 0x004e640000301000 */
[----:B-1----:R-:W-:-:S04]  /*12a0*/  F2FP.F16.F32.PACK_AB R0, RZ, R0 ;  /* 0x00000000ff00723e */ /* 0x002fc800000000ff */
[----:B------:R-:W-:Y:S01]  /*12b0*/  PRMT R17, R0, 0x7610, R17 ;  /* 0x0000761000117816 */ /* 0x000fe20000000011 */
[----:B------:R-:W-:Y:S06]  /*12c0*/  BRA `(.L_x_1651) ;  /* 0x0000000000107947 */ /* 0x000fec0003800000 */
.L_x_1674:
[----:B------:R-:W2:Y:S02]  /*12d0*/  LDG.E R4, desc[UR36][R4.64] ;  /* 0x0000002404047981 */ /* 0x000ea4000c1e1900 */
[----:B--2---:R-:W-:-:S04]  /*12e0*/  I2FP.F32.U32 R0, R4 ;  /* 0x0000000400007245 */ /* 0x004fc80000201000 */
[----:B------:R-:W-:-:S04]  /*12f0*/  F2FP.F16.F32.PACK_AB R0, RZ, R0 ;  /* 0x00000000ff00723e */ /* 0x000fc800000000ff */
[----:B------:R-:W-:-:S07]  /*1300*/  PRMT R17, R0, 0x7610, R17 ;  /* 0x0000761000117816 */ /* 0x000fce0000000011 */
.L_x_1651:
        /* <DEDUP_REMOVED lines=21> */
.L_x_1682:
[----:B------:R-:W2:Y:S02]  /*1460*/  LDG.E.U8 R4, desc[UR36][R4.64] ;  /* 0x0000002404047981 */ /* 0x000ea4000c1e1100 */
[----:B--2---:R-:W-:-:S04]  /*1470*/  I2FP.F32.U32 R0, R4 ;  /* 0x0000000400007245 */ /* 0x004fc80000201000 */
[----:B------:R-:W-:-:S04]  /*1480*/  F2FP.F16.F32.PACK_AB R0, RZ, R0 ;  /* 0x00000000ff00723e */ /* 0x000fc800000000ff */
[----:B------:R-:W-:Y:S01]  /*1490*/  PRMT R18, R0, 0x7610, R18 ;  /* 0x0000761000127816 */ /* 0x000fe20000000012 */
[----:B------:R-:W-:Y:S06]  /*14a0*/  BRA `(.L_x_1684) ;  /* 0x0000000c00bc7947 */ /* 0x000fec0003800000 */
.L_x_1681:
        /* <DEDUP_REMOVED lines=11> */
.L_x_1686:
[----:B------:R-:W2:Y:S02]  /*1560*/  LDG.E R4, desc[UR36][R4.64] ;  /* 0x0000002404047981 */ /* 0x000ea4000c1e1900 */
[----:B--2---:R-:W-:-:S04]  /*1570*/  I2FP.F32.S32 R0, R4 ;  /* 0x0000000400007245 */ /* 0x004fc80000201400 */
[----:B------:R-:W-:-:S04]  /*1580*/  F2FP.F16.F32.PACK_AB R0, RZ, R0 ;  /* 0x00000000ff00723e */ /* 0x000fc800000000ff */
[----:B------:R-:W-:Y:S01]  /*1590*/  PRMT R18, R0, 0x7610, R18 ;  /* 0x0000761000127816 */ /* 0x000fe20000000012 */
[----:B------:R-:W-:Y:S06]  /*15a0*/  BRA `(.L_x_1684) ;  /* 0x0000000c007c7947 */ /* 0x000fec0003800000 */
.L_x_1685:
[----:B------:R-:W2:Y:S02]  /*15b0*/  LDG.E.U16 R4, desc[UR36][R4.64] ;  /* 0x0000002404047981 */ /* 0x000ea4000c1e1500 */
[----:B--2---:R-:W0:Y:S02]  /*15c0*/  I2F.S16 R0, R4 ;  /* 0x0000000400007306 */ /* 0x004e240000101400 */
[----:B0-----:R-:W-:-:S04]  /*15d0*/  F2FP.F16.F32.PACK_AB R0, RZ, R0 ;  /* 0x00000000ff00723e */ /* 0x001fc800000000ff */
[----:B------:R-:W-:Y:S01]  /*15e0*/  PRMT R18, R0, 0x7610, R18 ;  /* 0x0000761000127816 */ /* 0x000fe20000000012 */
[----:B------:R-:W-:Y:S06]  /*15f0*/  BRA `(.L_x_1684) ;  /* 0x0000000c00687947 */ /* 0x000fec0003800000 */
.L_x_1680:
        /* <DEDUP_REMOVED lines=9> */
.L_x_1688:
[----:B------:R0:W5:Y:S01]  /*1690*/  LDG.E.U16 R18, desc[UR36][R4.64] ;  /* 0x0000002404127981 */ /* 0x000162000c1e1500 */
[----:B------:R-:W-:Y:S05]  /*16a0*/  BRA `(.L_x_1684) ;  /* 0x0000000c003c7947 */ /* 0x000fea0003800000 */
.L_x_1687:
        /* <DEDUP_REMOVED lines=9> */
.L_x_1690:
[----:B------:R1:W5:Y:S01]  /*1740*/  LDG.E.U16 R18, desc[UR36][R4.64] ;  /* 0x0000002404127981 */ /* 0x000362000c1e1500 */
[----:B------:R-:W-:Y:S05]  /*1750*/  BRA `(.L_x_1684) ;  /* 0x0000000c00107947 */ /* 0x000fea0003800000 */
.L_x_1689:
        /* <DEDUP_REMOVED lines=9> */
.L_x_1679:
        /* <DEDUP_REMOVED lines=14> */
.L_x_1693:
        /* <DEDUP_REMOVED lines=9> */
.L_x_1692:
        /* <DEDUP_REMOVED lines=28> */
.L_x_1695:
        /* <DEDUP_REMOVED lines=15> */
.L_x_1694:
[----:B------:R-:W2:Y:S02]  /*1c10*/  LDG.E.U16 R0, desc[UR36][R4.64] ;  /* 0x0000002404007981 */ /* 0x000ea4000c1e1500 */
[----:B--2---:R-:W-:-:S05]  /*1c20*/  IMAD.U32 R0, R0, 0x10000, RZ ;  /* 0x0001000000007824 */ /* 0x004fca00078e00ff */
[----:B------:R-:W-:-:S04]  /*1c30*/  F2FP.F16.F32.PACK_AB R0, RZ, R0 ;  /* 0x00000000ff00723e */ /* 0x000fc800000000ff */
[----:B------:R-:W-:Y:S01]  /*1c40*/  PRMT R18, R0, 0x7610, R18 ;  /* 0x0000761000127816 */ /* 0x000fe20000000012 */
[----:B------:R-:W-:Y:S06]  /*1c50*/  BRA `(.L_x_1684) ;  /* 0x0000000400d07947 */ /* 0x000fec0003800000 */
.L_x_1691:
        /* <DEDUP_REMOVED lines=13> */
.L_x_1698:
        /* <DEDUP_REMOVED lines=21> */
.L_x_1702:
[----:B------:R-:W-:Y:S05]  /*1e80*/  BSYNC B1 ;  /* 0x0000000000017941 */ /* 0x000fea0003800000 */
.L_x_1701:
[----:B------:R-:W-:Y:S01]  /*1e90*/  LEA R5, R0, 0x3b800000, 0x17 ;  /* 0x3b80000000057811 */ /* 0x000fe200078eb8ff */
[----:B------:R-:W-:-:S05]  /*1ea0*/  IMAD.SHL.U32 R0, R3, 0x100000, RZ ;  /* 0x0010000003007824 */ /* 0x000fca00078e00ff */
[----:B------:R-:W-:-:S07]  /*1eb0*/  LOP3.LUT R0, R5, R0, R6, 0xfe, !PT ;  /* 0x0000000005007212 */ /* 0x000fce00078efe06 */
.L_x_1700:
[----:B------:R-:W-:Y:S05]  /*1ec0*/  BSYNC B0 ;  /* 0x0000000000007941 */ /* 0x000fea0003800000 */
.L_x_1699:
[----:B------:R-:W-:-:S04]  /*1ed0*/  F2FP.F16.F32.PACK_AB R0, RZ, R0 ;  /* 0x00000000ff00723e */ /* 0x000fc800000000ff */
[----:B------:R-:W-:Y:S01]  /*1ee0*/  PRMT R18, R0, 0x7610, R18 ;  /* 0x0000761000127816 */ /* 0x000fe20000000012 */
[----:B------:R-:W-:Y:S06]  /*1ef0*/  BRA `(.L_x_1684) ;  /* 0x0000000400287947 */ /* 0x000fec0003800000 */
.L_x_1697:
        /* <DEDUP_REMOVED lines=21> */
.L_x_1706:
[----:B------:R-:W-:Y:S05]  /*2050*/  BSYNC B1 ;  /* 0x0000000000017941 */ /* 0x000fea0003800000 */
.L_x_1705:
[----:B------:R-:W-:Y:S01]  /*2060*/  LEA R5, R0, 0x37800000, 0x17 ;  /* 0x3780000000057811 */ /* 0x000fe200078eb8ff */
[----:B------:R-:W-:-:S05]  /*2070*/  IMAD.SHL.U32 R0, R3, 0x200000, RZ ;  /* 0x0020000003007824 */ /* 0x000fca00078e00ff */
[----:B------:R-:W-:-:S07]  /*2080*/  LOP3.LUT R0, R5, R0, R6, 0xfe, !PT ;  /* 0x0000000005007212 */ /* 0x000fce00078efe06 */
.L_x_1704:
[----:B------:R-:W-:Y:S05]  /*2090*/  BSYNC B0 ;  /* 0x0000000000007941 */ /* 0x000fea0003800000 */
.L_x_1703:
[----:B------:R-:W-:-:S04]  /*20a0*/  F2FP.F16.F32.PACK_AB R0, RZ, R0 ;  /* 0x00000000ff00723e */ /* 0x000fc800000000ff */
[----:B------:R-:W-:Y:S01]  /*20b0*/  PRMT R18, R0, 0x7610, R18 ;  /* 0x0000761000127816 */ /* 0x000fe20000000012 */
[----:B------:R-:W-:Y:S06]  /*20c0*/  BRA `(.L_x_1684) ;  /* 0x0000000000b47947 */ /* 0x000fec0003800000 */
.L_x_1696:
        /* <DEDUP_REMOVED lines=14> */
.L_x_1710:
[----:B------:R-:W-:Y:S05]  /*21b0*/  BSYNC B0 ;  /* 0x0000000000007941 */ /* 0x000fea0003800000 */
.L_x_1709:
[----:B------:R-:W-:-:S04]  /*21c0*/  F2FP.F16.F32.PACK_AB R0, RZ, R0 ;  /* 0x00000000ff00723e */ /* 0x000fc800000000ff */
[----:B------:R-:W-:Y:S01]  /*21d0*/  PRMT R18, R0, 0x7610, R18 ;  /* 0x0000761000127816 */ /* 0x000fe20000000012 */
[----:B------:R-:W-:Y:S06]  /*21e0*/  BRA `(.L_x_1684) ;  /* 0x00000000006c7947 */ /* 0x000fec0003800000 */
.L_x_1683:
        /* <DEDUP_REMOVED lines=16> */
.L_x_1711:
[----:B------:R-:W-:Y:S01]  /*22f0*/  PRMT R18, RZ, 0x7610, R18 ;  /* 0x00007610ff127816 */ /* 0x000fe20000000012 */
[----:B------:R-:W-:Y:S06]  /*2300*/  BRA `(.L_x_1684) ;  /* 0x0000000000247947 */ /* 0x000fec0003800000 */
.L_x_1708:
[----:B------:R-:W2:Y:S02]  /*2310*/  LDG.E.64 R4, desc[UR36][R4.64] ;  /* 0x0000002404047981 */ /* 0x000ea4000c1e1b00 */
[----:B--2---:R-:W0:Y:S02]  /*2320*/  I2F.U64 R0, R4 ;  /* 0x0000000400007312 */ /* 0x004e240000301000 */
[----:B0-----:R-:W-:-:S04]  /*2330*/  F2FP.F16.F32.PACK_AB R0, RZ, R0 ;  /* 0x00000000ff00723e */ /* 0x001fc800000000ff */
[----:B------:R-:W-:Y:S01]  /*2340*/  PRMT R18, R0, 0x7610, R18 ;  /* 0x0000761000127816 */ /* 0x000fe20000000012 */
[----:B------:R-:W-:Y:S06]  /*2350*/  BRA `(.L_x_1684) ;  /* 0x0000000000107947 */ /* 0x000fec0003800000 */
.L_x_1707:
[----:B------:R-:W2:Y:S02]  /*2360*/  LDG.E R4, desc[UR36][R4.64] ;  /* 0x0000002404047981 */ /* 0x000ea4000c1e1900 */
[----:B--2---:R-:W-:-:S04]  /*2370*/  I2FP.F32.U32 R0, R4 ;  /* 0x0000000400007245 */ /* 0x004fc80000201000 */
[----:B------:R-:W-:-:S04]  /*2380*/  F2FP.F16.F32.PACK_AB R0, RZ, R0 ;  /* 0x00000000ff00723e */ /* 0x000fc800000000ff */
[----:B------:R-:W-:-:S07]  /*2390*/  PRMT R18, R0, 0x7610, R18 ;  /* 0x0000761000127816 */ /* 0x000fce0000000012 */
.L_x_1684:
[----:B------:R-:W-:-:S07]  /*23a0*/  VIADD R27, R27, 0x80 ;  /* 0x000000801b1b7836 */ /* 0x000fce0000000000 */
.L_x_1644:
[----:B------:R-:W-:Y:S05]  /*23b0*/  BSYNC B6 ;  /* 0x0000000000067941 */ /* 0x000fea0003800000 */
.L_x_1643:
[----:B------:R-:W-:Y:S01]  /*23c0*/  ISETP.GE.AND P0, PT, R27, R28, PT ;  /* 0x0000001c1b00720c */ /* 0x000fe20003f06270 */
[----:B------:R-:W-:Y:S01]  /*23d0*/  BSSY B6, `(.L_x_1712) ;  /* 0x0000230000067945 */ /* 0x000fe20003800000 */
[----:B------:R-:W-:-:S11]  /*23e0*/  PRMT R19, RZ, 0x7610, R19 ;  /* 0x00007610ff137816 */ /* 0x000fd60000000013 */
[----:B------:R-:W-:Y:S05]  /*23f0*/  @P0 BRA `(.L_x_1713) ;  /* 0x0000002000b40947 */ /* 0x000fea0003800000 */
[----:B------:R-:W-:Y:S01]  /*2400*/  IMAD.MOV.U32 R3, RZ, RZ, 0x1 ;  /* 0x00000001ff037424 */ /* 0x000fe200078e00ff */
[C---:B------:R-:W-:Y:S01]  /*2410*/  LOP3.LUT R0, R25.reuse, 0xff, RZ, 0xc0, !PT ;  /* 0x000000ff19007812 */ /* 0x040fe200078ec0ff */
[----:B------:R-:W-:Y:S01]  /*2420*/  IMAD R19, R2, 0x200, R27 ;  /* 0x0000020002137824 */ /* 0x000fe200078e021b */
[----:B------:R-:W-:Y:S02]  /*2430*/  ISETP.LE.U32.AND P1, PT, R25, 0x2c, PT ;  /* 0x0000002c1900780c */ /* 0x000fe40003f23070 */
[CC--:B01----:R-:W-:Y:S02]  /*2440*/  SHF.L.U32 R4, R3.reuse, R0.reuse, RZ ;  /* 0x0000000003047219 */ /* 0x0c3fe400000006ff */
        /* <DEDUP_REMOVED lines=20> */
.L_x_1714:
[----:B------:R-:W0:Y:S01]  /*2590*/  LDC.64 R4, c[0x0][0x238] ;  /* 0x00008e00ff047b82 */ /* 0x000e220000000a00 */
        /* <DEDUP_REMOVED lines=20> */
.L_x_1718:
[----:B------:R-:W2:Y:S02]  /*26e0*/  LDG.E.U8 R4, desc[UR36][R4.64] ;  /* 0x0000002404047981 */ /* 0x000ea4000c1e1100 */
[----:B--2---:R-:W-:-:S04]  /*26f0*/  I2FP.F32.U32 R0, R4 ;  /* 0x0000000400007245 */ /* 0x004fc80000201000 */
[----:B------:R-:W-:-:S04]  /*2700*/  F2FP.F16.F32.PACK_AB R0, RZ, R0 ;  /* 0x00000000ff00723e */ /* 0x000fc800000000ff */
[----:B------:R-:W-:Y:S01]  /*2710*/  PRMT R16, R0, 0x7610, R16 ;  /* 0x0000761000107816 */ /* 0x000fe20000000010 */
[----:B------:R-:W-:Y:S06]  /*2720*/  BRA `(.L_x_1720) ;  /* 0x0000000c00c07947 */ /* 0x000fec0003800000 */
.L_x_1717:
        /* <DEDUP_REMOVED lines=11> */
.L_x_1722:
[----:B------:R-:W2:Y:S02]  /*27e0*/  LDG.E R4, desc[UR36][R4.64] ;  /* 0x0000002404047981 */ /* 0x000ea4000c1e1900 */
[----:B--2---:R-:W-:-:S04]  /*27f0*/  I2FP.F32.S32 R0, R4 ;  /* 0x0000000400007245 */ /* 0x004fc80000201400 */
[----:B------:R-:W-:-:S04]  /*2800*/  F2FP.F16.F32.PACK_AB R0, RZ, R0 ;  /* 0x00000000ff00723e */ /* 0x000fc800000000ff */
[----:B------:R-:W-:Y:S01]  /*2810*/  PRMT R16, R0, 0x7610, R16 ;  /* 0x0000761000107816 */ /* 0x000fe20000000010 */
[----:B------:R-:W-:Y:S06]  /*2820*/  BRA `(.L_x_1720) ;  /* 0x0000000c00807947 */ /* 0x000fec0003800000 */
.L_x_1721:
[----:B------:R-:W2:Y:S02]  /*2830*/  LDG.E.U16 R4, desc[UR36][R4.64] ;  /* 0x0000002404047981 */ /* 0x000ea4000c1e1500 */
[----:B--2---:R-:W0:Y:S02]  /*2840*/  I2F.S16 R0, R4 ;  /* 0x0000000400007306 */ /* 0x004e240000101400 */
[----:B0-----:R-:W-:-:S04]  /*2850*/  F2FP.F16.F32.PACK_AB R0, RZ, R0 ;  /* 0x00000000ff00723e */ /* 0x001fc800000000ff */
[----:B------:R-:W-:Y:S01]  /*2860*/  PRMT R16, R0, 0x7610, R16 ;  /* 0x0000761000107816 */ /* 0x000fe20000000010 */
[----:B------:R-:W-:Y:S06]  /*2870*/  BRA `(.L_x_1720) ;  /* 0x0000000c006c7947 */ /* 0x000fec0003800000 */
.L_x_1716:
        /* <DEDUP_REMOVED lines=9> */
.L_x_1724:
[----:B------:R1:W5:Y:S01]  /*2910*/  LDG.E.U16 R16, desc[UR36][R4.64] ;  /* 0x0000002404107981 */ /* 0x000362000c1e1500 */
[----:B------:R-:W-:Y:S05]  /*2920*/  BRA `(.L_x_1720) ;  /* 0x0000000c00407947 */ /* 0x000fea0003800000 */
.L_x_1723:
        /* <DEDUP_REMOVED lines=9> */
.L_x_1726:
[----:B------:R0:W5:Y:S01]  /*29c0*/  LDG.E.U16 R16, desc[UR36][R4.64] ;  /* 0x0000002404107981 */ /* 0x000162000c1e1500 */
[----:B------:R-:W-:Y:S05]  /*29d0*/  BRA `(.L_x_1720) ;  /* 0x0000000c00147947 */ /* 0x000fea0003800000 */
.L_x_1725:
        /* <DEDUP_REMOVED lines=9> */
.L_x_1715:
        /* <DEDUP_REMOVED lines=14> */
.L_x_1729:
        /* <DEDUP_REMOVED lines=9> */
.L_x_1728:
        /* <DEDUP_REMOVED lines=28> */
.L_x_1731:
[----:B------:R-:W2:Y:S02]  /*2da0*/  LDG.E.U8 R4, desc[UR36][R4.64] ;  /* 0x0000002404047981 */ /* 0x000ea4000c1e1100 */
[----:B--2---:R-:W-:-:S05]  /*2db0*/  IMAD.SHL.U32 R0, R4, 0x2000000, RZ ;  /* 0x0200000004007824 */ /* 0x004fca00078e00ff */
[----:B------:R-:W-:-:S13]  /*2dc0*/  ISETP.GE.U32.AND P0, PT, R0, 0x8000000, PT ;  /* 0x080000000000780c */ /* 0x000fda0003f06070 */
[C---:B------:R-:W-:Y:S02]  /*2dd0*/  @P0 IMAD.SHL.U32 R3, R4.reuse, 0x200000, RZ ;  /* 0x0020000004030824 */ /* 0x040fe400078e00ff */
[----:B------:R-:W-:-:S03]  /*2de0*/  @!P0 IMAD.SHL.U32 R0, R4, 0x100, RZ ;  /* 0x0000010004008824 */ /* 0x000fc600078e00ff */
[----:B------:R-:W-:Y:S02]  /*2df0*/  @P0 LOP3.LUT R3, R3, 0xfe00000, RZ, 0xc0, !PT ;  /* 0x0fe0000003030812 */ /* 0x000fe400078ec0ff */
        /* <DEDUP_REMOVED lines=10> */
.L_x_1730:
[----:B------:R-:W2:Y:S02]  /*2ea0*/  LDG.E.U16 R0, desc[UR36][R4.64] ;  /* 0x0000002404007981 */ /* 0x000ea4000c1e1500 */
[----:B--2---:R-:W-:-:S05]  /*2eb0*/  IMAD.U32 R0, R0, 0x10000, RZ ;  /* 0x0001000000007824 */ /* 0x004fca00078e00ff */
[----:B------:R-:W-:-:S04]  /*2ec0*/  F2FP.F16.F32.PACK_AB R0, RZ, R0 ;  /* 0x00000000ff00723e */ /* 0x000fc800000000ff */
[----:B------:R-:W-:Y:S01]  /*2ed0*/  PRMT R16, R0, 0x7610, R16 ;  /* 0x0000761000107816 */ /* 0x000fe20000000010 */
[----:B------:R-:W-:Y:S06]  /*2ee0*/  BRA `(.L_x_1720) ;  /* 0x0000000400d07947 */ /* 0x000fec0003800000 */
.L_x_1727:
        /* <DEDUP_REMOVED lines=13> */
.L_x_1734:
        /* <DEDUP_REMOVED lines=21> */
.L_x_1738:
[----:B------:R-:W-:Y:S05]  /*3110*/  BSYNC B1 ;  /* 0x0000000000017941 */ /* 0x000fea0003800000 */
.L_x_1737:
[----:B------:R-:W-:Y:S01]  /*3120*/  LEA R5, R0, 0x3b800000, 0x17 ;  /* 0x3b80000000057811 */ /* 0x000fe200078eb8ff */
[----:B------:R-:W-:-:S05]  /*3130*/  IMAD.SHL.U32 R0, R3, 0x100000, RZ ;  /* 0x0010000003007824 */ /* 0x000fca00078e00ff */
[----:B------:R-:W-:-:S07]  /*3140*/  LOP3.LUT R0, R5, R0, R6, 0xfe, !PT ;  /* 0x0000000005007212 */ /* 0x000fce00078efe06 */
.L_x_1736:
[----:B------:R-:W-:Y:S05]  /*3150*/  BSYNC B0 ;  /* 0x0000000000007941 */ /* 0x000fea0003800000 */
.L_x_1735:
[----:B------:R-:W-:-:S04]  /*3160*/  F2FP.F16.F32.PACK_AB R0, RZ, R0 ;  /* 0x00000000ff00723e */ /* 0x000fc800000000ff */
[----:B------:R-:W-:Y:S01]  /*3170*/  PRMT R16, R0, 0x7610, R16 ;  /* 0x0000761000107816 */ /* 0x000fe20000000010 */
[----:B------:R-:W-:Y:S06]  /*3180*/  BRA `(.L_x_1720) ;  /* 0x0000000400287947 */ /* 0x000fec0003800000 */
.L_x_1733:
        /* <DEDUP_REMOVED lines=21> */
.L_x_1742:
[----:B------:R-:W-:Y:S05]  /*32e0*/  BSYNC B1 ;  /* 0x0000000000017941 */ /* 0x000fea0003800000 */
.L_x_1741:
[----:B------:R-:W-:Y:S01]  /*32f0*/  LEA R5, R0, 0x37800000, 0x17 ;  /* 0x3780000000057811 */ /* 0x000fe200078eb8ff */
[----:B------:R-:W-:-:S05]  /*3300*/  IMAD.SHL.U32 R0, R3, 0x200000, RZ ;  /* 0x0020000003007824 */ /* 0x000fca00078e00ff */
[----:B------:R-:W-:-:S07]  /*3310*/  LOP3.LUT R0, R5, R0, R6, 0xfe, !PT ;  /* 0x0000000005007212 */ /* 0x000fce00078efe06 */
.L_x_1740:
[----:B------:R-:W-:Y:S05]  /*3320*/  BSYNC B0 ;  /* 0x0000000000007941 */ /* 0x000fea0003800000 */
.L_x_1739:
[----:B------:R-:W-:-:S04]  /*3330*/  F2FP.F16.F32.PACK_AB R0, RZ, R0 ;  /* 0x00000000ff00723e */ /* 0x000fc800000000ff */
[----:B------:R-:W-:Y:S01]  /*3340*/  PRMT R16, R0, 0x7610, R16 ;  /* 0x0000761000107816 */ /* 0x000fe20000000010 */
[----:B------:R-:W-:Y:S06]  /*3350*/  BRA `(.L_x_1720) ;  /* 0x0000000000b47947 */ /* 0x000fec0003800000 */
.L_x_1732:
        /* <DEDUP_REMOVED lines=14> */
.L_x_1746:
[----:B------:R-:W-:Y:S05]  /*3440*/  BSYNC B0 ;  /* 0x0000000000007941 */ /* 0x000fea0003800000 */
.L_x_1745:
[----:B------:R-:W-:-:S04]  /*3450*/  F2FP.F16.F32.PACK_AB R0, RZ, R0 ;  /* 0x00000000ff00723e */ /* 0x000fc800000000ff */
[----:B------:R-:W-:Y:S01]  /*3460*/  PRMT R16, R0, 0x7610, R16 ;  /* 0x0000761000107816 */ /* 0x000fe20000000010 */
[----:B------:R-:W-:Y:S06]  /*3470*/  BRA `(.L_x_1720) ;  /* 0x00000000006c7947 */ /* 0x000fec0003800000 */
.L_x_1719:
        /* <DEDUP_REMOVED lines=16> */
.L_x_1747:
[----:B------:R-:W-:Y:S01]  /*3580*/  PRMT R16, RZ, 0x7610, R16 ;  /* 0x00007610ff107816 */ /* 0x000fe20000000010 */
[----:B------:R-:W-:Y:S06]  /*3590*/  BRA `(.L_x_1720) ;  /* 0x0000000000247947 */ /* 0x000fec0003800000 */
.L_x_1744:
[----:B------:R-:W2:Y:S02]  /*35a0*/  LDG.E.64 R4, desc[UR36][R4.64] ;  /* 0x0000002404047981 */ /* 0x000ea4000c1e1b00 */
[----:B--2---:R-:W0:Y:S02]  /*35b0*/  I2F.U64 R0, R4 ;  /* 0x0000000400007312 */ /* 0x004e240000301000 */
[----:B0-----:R-:W-:-:S04]  /*35c0*/  F2FP.F16.F32.PACK_AB R0, RZ, R0 ;  /* 0x00000000ff00723e */ /* 0x001fc800000000ff */
[----:B------:R-:W-:Y:S01]  /*35d0*/  PRMT R16, R0, 0x7610, R16 ;  /* 0x0000761000107816 */ /* 0x000fe20000000010 */
[----:B------:R-:W-:Y:S06]  /*35e0*/  BRA `(.L_x_1720) ;  /* 0x0000000000107947 */ /* 0x000fec0003800000 */
.L_x_1743:
[----:B------:R-:W2:Y:S02]  /*35f0*/  LDG.E R4, desc[UR36][R4.64] ;  /* 0x0000002404047981 */ /* 0x000ea4000c1e1900 */
[----:B--2---:R-:W-:-:S04]  /*3600*/  I2FP.F32.U32 R0, R4 ;  /* 0x0000000400007245 */ /* 0x004fc80000201000 */
[----:B------:R-:W-:-:S04]  /*3610*/  F2FP.F16.F32.PACK_AB R0, RZ, R0 ;  /* 0x00000000ff00723e */ /* 0x000fc800000000ff */
[----:B------:R-:W-:-:S07]  /*3620*/  PRMT R16, R0, 0x7610, R16 ;  /* 0x0000761000107816 */ /* 0x000fce0000000010 */
.L_x_1720:
        /* <DEDUP_REMOVED lines=21> */
.L_x_1751:
[----:B------:R-:W2:Y:S02]  /*3780*/  LDG.E.U8 R4, desc[UR36][R4.64] ;  /* 0x0000002404047981 */ /* 0x000ea4000c1e1100 */
[----:B--2---:R-:W-:-:S04]  /*3790*/  I2FP.F32.U32 R0, R4 ;  /* 0x0000000400007245 */ /* 0x004fc80000201000 */
[----:B------:R-:W-:-:S04]  /*37a0*/  F2FP.F16.F32.PACK_AB R0, RZ, R0 ;  /* 0x00000000ff00723e */ /* 0x000fc800000000ff */
[----:B------:R-:W-:Y:S01]  /*37b0*/  PRMT R19, R0, 0x7610, R19 ;  /* 0x0000761000137816 */ /* 0x000fe20000000013 */
[----:B------:R-:W-:Y:S06]  /*37c0*/  BRA `(.L_x_1753) ;  /* 0x0000000c00bc7947 */ /* 0x000fec0003800000 */
.L_x_1750:
        /* <DEDUP_REMOVED lines=11> */
.L_x_1755:
[----:B------:R-:W2:Y:S02]  /*3880*/  LDG.E R4, desc[UR36][R4.64] ;  /* 0x0000002404047981 */ /* 0x000ea4000c1e1900 */
[----:B--2---:R-:W-:-:S04]  /*3890*/  I2FP.F32.S32 R0, R4 ;  /* 0x0000000400007245 */ /* 0x004fc80000201400 */
[----:B------:R-:W-:-:S04]  /*38a0*/  F2FP.F16.F32.PACK_AB R0, RZ, R0 ;  /* 0x00000000ff00723e */ /* 0x000fc800000000ff */
[----:B------:R-:W-:Y:S01]  /*38b0*/  PRMT R19, R0, 0x7610, R19 ;  /* 0x0000761000137816 */ /* 0x000fe20000000013 */
[----:B------:R-:W-:Y:S06]  /*38c0*/  BRA `(.L_x_1753) ;  /* 0x0000000c007c7947 */ /* 0x000fec0003800000 */
.L_x_1754:
[----:B------:R-:W2:Y:S02]  /*38d0*/  LDG.E.U16 R4, desc[UR36][R4.64] ;  /* 0x0000002404047981 */ /* 0x000ea4000c1e1500 */
[----:B--2---:R-:W0:Y:S02]  /*38e0*/  I2F.S16 R0, R4 ;  /* 0x0000000400007306 */ /* 0x004e240000101400 */
[----:B0-----:R-:W-:-:S04]  /*38f0*/  F2FP.F16.F32.PACK_AB R0, RZ, R0 ;  /* 0x00000000ff00723e */ /* 0x001fc800000000ff */
[----:B------:R-:W-:Y:S01]  /*3900*/  PRMT R19, R0, 0x7610, R19 ;  /* 0x0000761000137816 */ /* 0x000fe20000000013 */
[----:B------:R-:W-:Y:S06]  /*3910*/  BRA `(.L_x_1753) ;  /* 0x0000000c00687947 */ /* 0x000fec0003800000 */
.L_x_1749:
        /* <DEDUP_REMOVED lines=9> */
.L_x_1757:
[----:B------:R1:W5:Y:S01]  /*39b0*/  LDG.E.U16 R19, desc[UR36][R4.64] ;  /* 0x0000002404137981 */ /* 0x000362000c1e1500 */
[----:B------:R-:W-:Y:S05]  /*39c0*/  BRA `(.L_x_1753) ;  /* 0x0000000c003c7947 */ /* 0x000fea0003800000 */
.L_x_1756:
        /* <DEDUP_REMOVED lines=9> */
.L_x_1759:
[----:B------:R0:W5:Y:S01]  /*3a60*/  LDG.E.U16 R19, desc[UR36][R4.64] ;  /* 0x0000002404137981 */ /* 0x000162000c1e1500 */
[----:B------:R-:W-:Y:S05]  /*3a70*/  BRA `(.L_x_1753) ;  /* 0x0000000c00107947 */ /* 0x000fea0003800000 */
.L_x_1758:
        /* <DEDUP_REMOVED lines=9> */
.L_x_1748:
        /* <DEDUP_REMOVED lines=14> */
.L_x_1762:
        /* <DEDUP_REMOVED lines=9> */
.L_x_1761:
        /* <DEDUP_REMOVED lines=28> */
.L_x_1764:
        /* <DEDUP_REMOVED lines=15> */
.L_x_1763:
[----:B------:R-:W2:Y:S02]  /*3f30*/  LDG.E.U16 R0, desc[UR36][R4.64] ;  /* 0x0000002404007981 */ /* 0x000ea4000c1e1500 */
[----:B--2---:R-:W-:-:S05]  /*3f40*/  IMAD.U32 R0, R0, 0x10000, RZ ;  /* 0x0001000000007824 */ /* 0x004fca00078e00ff */
[----:B------:R-:W-:-:S04]  /*3f50*/  F2FP.F16.F32.PACK_AB R0, RZ, R0 ;  /* 0x00000000ff00723e */ /* 0x000fc800000000ff */
[----:B------:R-:W-:Y:S01]  /*3f60*/  PRMT R19, R0, 0x7610, R19 ;  /* 0x0000761000137816 */ /* 0x000fe20000000013 */
[----:B------:R-:W-:Y:S06]  /*3f70*/  BRA `(.L_x_1753) ;  /* 0x0000000400d07947 */ /* 0x000fec0003800000 */
.L_x_1760:
        /* <DEDUP_REMOVED lines=13> */
.L_x_1767:
        /* <DEDUP_REMOVED lines=21> */
.L_x_1771:
[----:B------:R-:W-:Y:S05]  /*41a0*/  BSYNC B1 ;  /* 0x0000000000017941 */ /* 0x000fea0003800000 */
.L_x_1770:
[----:B------:R-:W-:Y:S01]  /*41b0*/  LEA R5, R0, 0x3b800000, 0x17 ;  /* 0x3b80000000057811 */ /* 0x000fe200078eb8ff */
[----:B------:R-:W-:-:S05]  /*41c0*/  IMAD.SHL.U32 R0, R3, 0x100000, RZ ;  /* 0x0010000003007824 */ /* 0x000fca00078e00ff */
[----:B------:R-:W-:-:S07]  /*41d0*/  LOP3.LUT R0, R5, R0, R6, 0xfe, !PT ;  /* 0x0000000005007212 */ /* 0x000fce00078efe06 */
.L_x_1769:
[----:B------:R-:W-:Y:S05]  /*41e0*/  BSYNC B0 ;  /* 0x0000000000007941 */ /* 0x000fea0003800000 */
.L_x_1768:
[----:B------:R-:W-:-:S04]  /*41f0*/  F2FP.F16.F32.PACK_AB R0, RZ, R0 ;  /* 0x00000000ff00723e */ /* 0x000fc800000000ff */
[----:B------:R-:W-:Y:S01]  /*4200*/  PRMT R19, R0, 0x7610, R19 ;  /* 0x0000761000137816 */ /* 0x000fe20000000013 */
[----:B------:R-:W-:Y:S06]  /*4210*/  BRA `(.L_x_1753) ;  /* 0x0000000400287947 */ /* 0x000fec0003800000 */
.L_x_1766:
        /* <DEDUP_REMOVED lines=21> */
.L_x_1775:
[----:B------:R-:W-:Y:S05]  /*4370*/  BSYNC B1 ;  /* 0x0000000000017941 */ /* 0x000fea0003800000 */
.L_x_1774:
[----:B------:R-:W-:Y:S01]  /*4380*/  LEA R5, R0, 0x37800000, 0x17 ;  /* 0x3780000000057811 */ /* 0x000fe200078eb8ff */
[----:B------:R-:W-:-:S05]  /*4390*/  IMAD.SHL.U32 R0, R3, 0x200000, RZ ;  /* 0x0020000003007824 */ /* 0x000fca00078e00ff */
[----:B------:R-:W-:-:S07]  /*43a0*/  LOP3.LUT R0, R5, R0, R6, 0xfe, !PT ;  /* 0x0000000005007212 */ /* 0x000fce00078efe06 */
.L_x_1773:
[----:B------:R-:W-:Y:S05]  /*43b0*/  BSYNC B0 ;  /* 0x0000000000007941 */ /* 0x000fea0003800000 */
.L_x_1772:
[----:B------:R-:W-:-:S04]  /*43c0*/  F2FP.F16.F32.PACK_AB R0, RZ, R0 ;  /* 0x00000000ff00723e */ /* 0x000fc800000000ff */
[----:B------:R-:W-:Y:S01]  /*43d0*/  PRMT R19, R0, 0x7610, R19 ;  /* 0x0000761000137816 */ /* 0x000fe20000000013 */
[----:B------:R-:W-:Y:S06]  /*43e0*/  BRA `(.L_x_1753) ;  /* 0x0000000000b47947 */ /* 0x000fec0003800000 */
.L_x_1765:
        /* <DEDUP_REMOVED lines=14> */
.L_x_1779:
[----:B------:R-:W-:Y:S05]  /*44d0*/  BSYNC B0 ;  /* 0x0000000000007941 */ /* 0x000fea0003800000 */
.L_x_1778:
[----:B------:R-:W-:-:S04]  /*44e0*/  F2FP.F16.F32.PACK_AB R0, RZ, R0 ;  /* 0x00000000ff00723e */ /* 0x000fc800000000ff */
[----:B------:R-:W-:Y:S01]  /*44f0*/  PRMT R19, R0, 0x7610, R19 ;  /* 0x0000761000137816 */ /* 0x000fe20000000013 */
[----:B------:R-:W-:Y:S06]  /*4500*/  BRA `(.L_x_1753) ;  /* 0x00000000006c7947 */ /* 0x000fec0003800000 */
.L_x_1752:
        /* <DEDUP_REMOVED lines=16> */
.L_x_1780:
[----:B------:R-:W-:Y:S01]  /*4610*/  PRMT R19, RZ, 0x7610, R19 ;  /* 0x00007610ff137816 */ /* 0x000fe20000000013 */
[----:B------:R-:W-:Y:S06]  /*4620*/  BRA `(.L_x_1753) ;  /* 0x0000000000247947 */ /* 0x000fec0003800000 */
.L_x_1777:
[----:B------:R-:W2:Y:S02]  /*4630*/  LDG.E.64 R4, desc[UR36][R4.64] ;  /* 0x0000002404047981 */ /* 0x000ea4000c1e1b00 */
[----:B--2---:R-:W0:Y:S02]  /*4640*/  I2F.U64 R0, R4 ;  /* 0x0000000400007312 */ /* 0x004e240000301000 */
[----:B0-----:R-:W-:-:S04]  /*4650*/  F2FP.F16.F32.PACK_AB R0, RZ, R0 ;  /* 0x00000000ff00723e */ /* 0x001fc800000000ff */
[----:B------:R-:W-:Y:S01]  /*4660*/  PRMT R19, R0, 0x7610, R19 ;  /* 0x0000761000137816 */ /* 0x000fe20000000013 */
[----:B------:R-:W-:Y:S06]  /*4670*/  BRA `(.L_x_1753) ;  /* 0x0000000000107947 */ /* 0x000fec0003800000 */
.L_x_1776:
[----:B------:R-:W2:Y:S02]  /*4680*/  LDG.E R4, desc[UR36][R4.64] ;  /* 0x0000002404047981 */ /* 0x000ea4000c1e1900 */
[----:B--2---:R-:W-:-:S04]  /*4690*/  I2FP.F32.U32 R0, R4 ;  /* 0x0000000400007245 */ /* 0x004fc80000201000 */
[----:B------:R-:W-:-:S04]  /*46a0*/  F2FP.F16.F32.PACK_AB R0, RZ, R0 ;  /* 0x00000000ff00723e */ /* 0x000fc800000000ff */
[----:B------:R-:W-:-:S07]  /*46b0*/  PRMT R19, R0, 0x7610, R19 ;  /* 0x0000761000137816 */ /* 0x000fce0000000013 */
.L_x_1753:
[----:B------:R-:W-:-:S07]  /*46c0*/  VIADD R27, R27, 0x80 ;  /* 0x000000801b1b7836 */ /* 0x000fce0000000000 */
.L_x_1713:
[----:B------:R-:W-:Y:S05]  /*46d0*/  BSYNC B6 ;  /* 0x0000000000067941 */ /* 0x000fea0003800000 */
.L_x_1712:
[----:B------:R-:W-:Y:S01]  /*46e0*/  ISETP.GE.AND P0, PT, R27, R28, PT ;  /* 0x0000001c1b00720c */ /* 0x000fe20003f06270 */
[----:B------:R-:W-:Y:S01]  /*46f0*/  BSSY B6, `(.L_x_1781) ;  /* 0x0000233000067945 */ /* 0x000fe20003800000 */
[----:B0-----:R-:W-:Y:S02]  /*4700*/  PRMT R22, RZ, 0x7610, R22 ;  /* 0x00007610ff167816 */ /* 0x001fe40000000016 */
[----:B------:R-:W-:Y:S02]  /*4710*/  PRMT R23, RZ, 0x7610, R23 ;  /* 0x00007610ff177816 */ /* 0x000fe40000000017 */
[----:B------:R-:W-:-:S07]  /*4720*/  PRMT R24, RZ, 0x7610, R24 ;  /* 0x00007610ff187816 */ /* 0x000fce0000000018 */
[----:B------:R-:W-:Y:S05]  /*4730*/  @P0 BRA `(.L_x_1782) ;  /* 0x0000002000b80947 */ /* 0x000fea0003800000 */
[----:B------:R-:W-:Y:S01]  /*4740*/  IMAD.MOV.U32 R3, RZ, RZ, 0x1 ;  /* 0x00000001ff037424 */ /* 0x000fe200078e00ff */
[C---:B------:R-:W-:Y:S01]  /*4750*/  LOP3.LUT R0, R25.reuse, 0xff, RZ, 0xc0, !PT ;  /* 0x000000ff19007812 */ /* 0x040fe200078ec0ff */
[----:B------:R-:W-:Y:S01]  /*4760*/  IMAD R24, R2, 0x200, R27 ;  /* 0x0000020002187824 */ /* 0x000fe200078e021b */
[----:B------:R-:W-:Y:S02]  /*4770*/  ISETP.LE.U32.AND P1, PT, R25, 0x2c, PT ;  /* 0x0000002c1900780c */ /* 0x000fe40003f23070 */
[CC--:B-1----:R-:W-:Y:S02]  /*4780*/  SHF.L.U32 R4, R3.reuse, R0.reuse, RZ ;  /* 0x0000000003047219 */ /* 0x0c2fe400000006ff */
        /* <DEDUP_REMOVED lines=20> */
.L_x_1783:
[----:B------:R-:W0:Y:S01]  /*48d0*/  LDC.U8 R6, c[0x0][0x24d] ;  /* 0x00009340ff067b82 */ /* 0x000e220000000000 */
[----:B------:R-:W-:Y:S02]  /*48e0*/  ULDC UR4, c[0x0][0x254] ;  /* 0x0000950000047ab9 */ /* 0x000fe40000000800 */
[----:B------:R-:W-:-:S05]  /*48f0*/  IMAD R3, R24, UR4, RZ ;  /* 0x0000000418037c24 */ /* 0x000fca000f8e02ff */
[----:B------:R-:W1:Y:S01]  /*4900*/  LDC.64 R4, c[0x0][0x238] ;  /* 0x00008e00ff047b82 */ /* 0x000e620000000a00 */
[----:B0-----:R-:W-:-:S04]  /*4910*/  PRMT R0, R6, 0x9910, RZ ;  /* 0x0000991006007816 */ /* 0x001fc800000000ff */
[----:B------:R-:W-:Y:S02]  /*4920*/  ISETP.GT.AND P1, PT, R0, 0x9, PT ;  /* 0x000000090000780c */ /* 0x000fe40003f24270 */
[----:B-1----:R-:W-:-:S05]  /*4930*/  IADD3 R4, P0, R3, R4, RZ ;  /* 0x0000000403047210 */ /* 0x002fca0007f1e0ff */
        /* <DEDUP_REMOVED lines=15> */
.L_x_1787:
[----:B------:R-:W2:Y:S02]  /*4a30*/  LDG.E.U8 R4, desc[UR36][R4.64] ;  /* 0x0000002404047981 */ /* 0x000ea4000c1e1100 */
[----:B--2---:R-:W-:-:S04]  /*4a40*/  I2FP.F32.U32 R0, R4 ;  /* 0x0000000400007245 */ /* 0x004fc80000201000 */
[----:B------:R-:W-:-:S04]  /*4a50*/  F2FP.F16.F32.PACK_AB R0, RZ, R0 ;  /* 0x00000000ff00723e */ /* 0x000fc800000000ff */
[----:B------:R-:W-:Y:S01]  /*4a60*/  PRMT R23, R0, 0x7610, R23 ;  /* 0x0000761000177816 */ /* 0x000fe20000000017 */
[----:B------:R-:W-:Y:S06]  /*4a70*/  BRA `(.L_x_1789) ;  /* 0x0000000c00bc7947 */ /* 0x000fec0003800000 */
.L_x_1786:
        /* <DEDUP_REMOVED lines=11> */
.L_x_1791:
[----:B------:R-:W2:Y:S02]  /*4b30*/  LDG.E R4, desc[UR36][R4.64] ;  /* 0x0000002404047981 */ /* 0x000ea4000c1e1900 */
[----:B--2---:R-:W-:-:S04]  /*4b40*/  I2FP.F32.S32 R0, R4 ;  /* 0x0000000400007245 */ /* 0x004fc80000201400 */
[----:B------:R-:W-:-:S04]  /*4b50*/  F2FP.F16.F32.PACK_AB R0, RZ, R0 ;  /* 0x00000000ff00723e */ /* 0x000fc800000000ff */
[----:B------:R-:W-:Y:S01]  /*4b60*/  PRMT R23, R0, 0x7610, R23 ;  /* 0x0000761000177816 */ /* 0x000fe20000000017 */
[----:B------:R-:W-:Y:S06]  /*4b70*/  BRA `(.L_x_1789) ;  /* 0x0000000c007c7947 */ /* 0x000fec0003800000 */
.L_x_1790:
[----:B------:R-:W2:Y:S02]  /*4b80*/  LDG.E.U16 R4, desc[UR36][R4.64] ;  /* 0x0000002404047981 */ /* 0x000ea4000c1e1500 */
[----:B--2---:R-:W0:Y:S02]  /*4b90*/  I2F.S16 R0, R4 ;  /* 0x0000000400007306 */ /* 0x004e240000101400 */
[----:B0-----:R-:W-:-:S04]  /*4ba0*/  F2FP.F16.F32.PACK_AB R0, RZ, R0 ;  /* 0x00000000ff00723e */ /* 0x001fc800000000ff */
[----:B------:R-:W-:Y:S01]  /*4bb0*/  PRMT R23, R0, 0x7610, R23 ;  /* 0x0000761000177816 */ /* 0x000fe20000000017 */
[----:B------:R-:W-:Y:S06]  /*4bc0*/  BRA `(.L_x_1789) ;  /* 0x0000000c00687947 */ /* 0x000fec0003800000 */
.L_x_1785:
        /* <DEDUP_REMOVED lines=9> */
.L_x_1793:
[----:B------:R0:W5:Y:S01]  /*4c60*/  LDG.E.U16 R23, desc[UR36][R4.64] ;  /* 0x0000002404177981 */ /* 0x000162000c1e1500 */
[----:B------:R-:W-:Y:S05]  /*4c70*/  BRA `(.L_x_1789) ;  /* 0x0000000c003c7947 */ /* 0x000fea0003800000 */
.L_x_1792:
        /* <DEDUP_REMOVED lines=9> */
.L_x_1795:
[----:B------:R1:W5:Y:S01]  /*4d10*/  LDG.E.U16 R23, desc[UR36][R4.64] ;  /* 0x0000002404177981 */ /* 0x000362000c1e1500 */
[----:B------:R-:W-:Y:S05]  /*4d20*/  BRA `(.L_x_1789) ;  /* 0x0000000c00107947 */ /* 0x000fea0003800000 */
.L_x_1794:
        /* <DEDUP_REMOVED lines=9> */
.L_x_1784:
        /* <DEDUP_REMOVED lines=14> */
.L_x_1798:
        /* <DEDUP_REMOVED lines=9> */
.L_x_1797:
        /* <DEDUP_REMOVED lines=28> */
.L_x_1800:
        /* <DEDUP_REMOVED lines=15> */
.L_x_1799:
[----:B------:R-:W2:Y:S02]  /*51e0*/  LDG.E.U16 R0, desc[UR36][R4.64] ;  /* 0x0000002404007981 */ /* 0x000ea4000c1e1500 */
[----:B--2---:R-:W-:-:S05]  /*51f0*/  IMAD.U32 R0, R0, 0x10000, RZ ;  /* 0x0001000000007824 */ /* 0x004fca00078e00ff */
[----:B------:R-:W-:-:S04]  /*5200*/  F2FP.F16.F32.PACK_AB R0, RZ, R0 ;  /* 0x00000000ff00723e */ /* 0x000fc800000000ff */
[----:B------:R-:W-:Y:S01]  /*5210*/  PRMT R23, R0, 0x7610, R23 ;  /* 0x0000761000177816 */ /* 0x000fe20000000017 */
[----:B------:R-:W-:Y:S06]  /*5220*/  BRA `(.L_x_1789) ;  /* 0x0000000400d07947 */ /* 0x000fec0003800000 */
.L_x_1796:
        /* <DEDUP_REMOVED lines=13> */
.L_x_1803:
        /* <DEDUP_REMOVED lines=21> */
.L_x_1807:
[----:B------:R-:W-:Y:S05]  /*5450*/  BSYNC B1 ;  /* 0x0000000000017941 */ /* 0x000fea0003800000 */
.L_x_1806:
[----:B------:R-:W-:Y:S01]  /*5460*/  LEA R5, R0, 0x3b800000, 0x17 ;  /* 0x3b80000000057811 */ /* 0x000fe200078eb8ff */
[----:B------:R-:W-:-:S05]  /*5470*/  IMAD.SHL.U32 R0, R3, 0x100000, RZ ;  /* 0x0010000003007824 */ /* 0x000fca00078e00ff */
[----:B------:R-:W-:-:S07]  /*5480*/  LOP3.LUT R0, R5, R0, R6, 0xfe, !PT ;  /* 0x0000000005007212 */ /* 0x000fce00078efe06 */
.L_x_1805:
[----:B------:R-:W-:Y:S05]  /*5490*/  BSYNC B0 ;  /* 0x0000000000007941 */ /* 0x000fea0003800000 */
.L_x_1804:
[----:B------:R-:W-:-:S04]  /*54a0*/  F2FP.F16.F32.PACK_AB R0, RZ, R0 ;  /* 0x00000000ff00723e */ /* 0x000fc800000000ff */
[----:B------:R-:W-:Y:S01]  /*54b0*/  PRMT R23, R0, 0x7610, R23 ;  /* 0x0000761000177816 */ /* 0x000fe20000000017 */
[----:B------:R-:W-:Y:S06]  /*54c0*/  BRA `(.L_x_1789) ;  /* 0x0000000400287947 */ /* 0x000fec0003800000 */
.L_x_1802:
        /* <DEDUP_REMOVED lines=21> */
.L_x_1811:
[----:B------:R-:W-:Y:S05]  /*5620*/  BSYNC B1 ;  /* 0x0000000000017941 */ /* 0x000fea0003800000 */
.L_x_1810:
[----:B------:R-:W-:Y:S01]  /*5630*/  LEA R5, R0, 0x37800000, 0x17 ;  /* 0x3780000000057811 */ /* 0x000fe200078eb8ff */
[----:B------:R-:W-:-:S05]  /*5640*/  IMAD.SHL.U32 R0, R3, 0x200000, RZ ;  /* 0x0020000003007824 */ /* 0x000fca00078e00ff */
[----:B------:R-:W-:-:S07]  /*5650*/  LOP3.LUT R0, R5, R0, R6, 0xfe, !PT ;  /* 0x0000000005007212 */ /* 0x000fce00078efe06 */
.L_x_1809:
[----:B------:R-:W-:Y:S05]  /*5660*/  BSYNC B0 ;  /* 0x0000000000007941 */ /* 0x000fea0003800000 */
.L_x_1808:
[----:B------:R-:W-:-:S04]  /*5670*/  F2FP.F16.F32.PACK_AB R0, RZ, R0 ;  /* 0x00000000ff00723e */ /* 0x000fc800000000ff */
[----:B------:R-:W-:Y:S01]  /*5680*/  PRMT R23, R0, 0x7610, R23 ;  /* 0x0000761000177816 */ /* 0x000fe20000000017 */
[----:B------:R-:W-:Y:S06]  /*5690*/  BRA `(.L_x_1789) ;  /* 0x0000000000b47947 */ /* 0x000fec0003800000 */
.L_x_1801:
        /* <DEDUP_REMOVED lines=14> */
.L_x_1815:
[----:B------:R-:W-:Y:S05]  /*5780*/  BSYNC B0 ;  /* 0x0000000000007941 */ /* 0x000fea0003800000 */
.L_x_1814:
[----:B------:R-:W-:-:S04]  /*5790*/  F2FP.F16.F32.PACK_AB R0, RZ, R0 ;  /* 0x00000000ff00723e */ /* 0x000fc800000000ff */
[----:B------:R-:W-:Y:S01]  /*57a0*/  PRMT R23, R0, 0x7610, R23 ;  /* 0x0000761000177816 */ /* 0x000fe20000000017 */
[----:B------:R-:W-:Y:S06]  /*57b0*/  BRA `(.L_x_1789) ;  /* 0x00000000006c7947 */ /* 0x000fec0003800000 */
.L_x_1788:
        /* <DEDUP_REMOVED lines=16> */
.L_x_1816:
[----:B------:R-:W-:Y:S01]  /*58c0*/  PRMT R23, RZ, 0x7610, R23 ;  /* 0x00007610ff177816 */ /* 0x000fe20000000017 */
[----:B------:R-:W-:Y:S06]  /*58d0*/  BRA `(.L_x_1789) ;  /* 0x0000000000247947 */ /* 0x000fec0003800000 */
.L_x_1813:
[----:B------:R-:W2:Y:S02]  /*58e0*/  LDG.E.64 R4, desc[UR36][R4.64] ;  /* 0x0000002404047981 */ /* 0x000ea4000c1e1b00 */
[----:B--2---:R-:W0:Y:S02]  /*58f0*/  I2F.U64 R0, R4 ;  /* 0x0000000400007312 */ /* 0x004e240000301000 */
[----:B0-----:R-:W-:-:S04]  /*5900*/  F2FP.F16.F32.PACK_AB R0, RZ, R0 ;  /* 0x00000000ff00723e */ /* 0x001fc800000000ff */
[----:B------:R-:W-:Y:S01]  /*5910*/  PRMT R23, R0, 0x7610, R23 ;  /* 0x0000761000177816 */ /* 0x000fe20000000017 */
[----:B------:R-:W-:Y:S06]  /*5920*/  BRA `(.L_x_1789) ;  /* 0x0000000000107947 */ /* 0x000fec0003800000 */
.L_x_1812:
[----:B------:R-:W2:Y:S02]  /*5930*/  LDG.E R4, desc[UR36][R4.64] ;  /* 0x0000002404047981 */ /* 0x000ea4000c1e1900 */
[----:B--2---:R-:W-:-:S04]  /*5940*/  I2FP.F32.U32 R0, R4 ;  /* 0x0000000400007245 */ /* 0x004fc80000201000 */
[----:B------:R-:W-:-:S04]  /*5950*/  F2FP.F16.F32.PACK_AB R0, RZ, R0 ;  /* 0x00000000ff00723e */ /* 0x000fc800000000ff */
[----:B------:R-:W-:-:S07]  /*5960*/  PRMT R23, R0, 0x7610, R23 ;  /* 0x0000761000177816 */ /* 0x000fce0000000017 */
.L_x_1789:
        /* <DEDUP_REMOVED lines=22> */
.L_x_1820:
[----:B------:R-:W2:Y:S02]  /*5ad0*/  LDG.E.U8 R4, desc[UR36][R4.64] ;  /* 0x0000002404047981 */ /* 0x000ea4000c1e1100 */
[----:B--2---:R-:W-:-:S04]  /*5ae0*/  I2FP.F32.U32 R0, R4 ;  /* 0x0000000400007245 */ /* 0x004fc80000201000 */
[----:B------:R-:W-:-:S04]  /*5af0*/  F2FP.F16.F32.PACK_AB R0, RZ, R0 ;  /* 0x00000000ff00723e */ /* 0x000fc800000000ff */
[----:B------:R-:W-:Y:S01]  /*5b00*/  PRMT R24, R0, 0x7610, R24 ;  /* 0x0000761000187816 */ /* 0x000fe20000000018 */
[----:B------:R-:W-:Y:S06]  /*5b10*/  BRA `(.L_x_1822) ;  /* 0x0000000c00bc7947 */ /* 0x000fec0003800000 */
.L_x_1819:
        /* <DEDUP_REMOVED lines=11> */
.L_x_1824:
[----:B------:R-:W2:Y:S02]  /*5bd0*/  LDG.E R4, desc[UR36][R4.64] ;  /* 0x0000002404047981 */ /* 0x000ea4000c1e1900 */
[----:B--2---:R-:W-:-:S04]  /*5be0*/  I2FP.F32.S32 R0, R4 ;  /* 0x0000000400007245 */ /* 0x004fc80000201400 */
[----:B------:R-:W-:-:S04]  /*5bf0*/  F2FP.F16.F32.PACK_AB R0, RZ, R0 ;  /* 0x00000000ff00723e */ /* 0x000fc800000000ff */
[----:B------:R-:W-:Y:S01]  /*5c00*/  PRMT R24, R0, 0x7610, R24 ;  /* 0x0000761000187816 */ /* 0x000fe20000000018 */
[----:B------:R-:W-:Y:S06]  /*5c10*/  BRA `(.L_x_1822) ;  /* 0x0000000c007c7947 */ /* 0x000fec0003800000 */
.L_x_1823:
[----:B------:R-:W2:Y:S02]  /*5c20*/  LDG.E.U16 R4, desc[UR36][R4.64] ;  /* 0x0000002404047981 */ /* 0x000ea4000c1e1500 */
[----:B--2---:R-:W0:Y:S02]  /*5c30*/  I2F.S16 R0, R4 ;  /* 0x0000000400007306 */ /* 0x004e240000101400 */
[----:B0-----:R-:W-:-:S04]  /*5c40*/  F2FP.F16.F32.PACK_AB R0, RZ, R0 ;  /* 0x00000000ff00723e */ /* 0x001fc800000000ff */
[----:B------:R-:W-:Y:S01]  /*5c50*/  PRMT R24, R0, 0x7610, R24 ;  /* 0x0000761000187816 */ /* 0x000fe20000000018 */
[----:B------:R-:W-:Y:S06]  /*5c60*/  BRA `(.L_x_1822) ;  /* 0x0000000c00687947 */ /* 0x000fec0003800000 */
.L_x_1818:
        /* <DEDUP_REMOVED lines=9> */
.L_x_1826:
[----:B------:R0:W5:Y:S01]  /*5d00*/  LDG.E.U16 R24, desc[UR36][R4.64] ;  /* 0x0000002404187981 */ /* 0x000162000c1e1500 */
[----:B------:R-:W-:Y:S05]  /*5d10*/  BRA `(.L_x_1822) ;  /* 0x0000000c003c7947 */ /* 0x000fea0003800000 */
.L_x_1825:
        /* <DEDUP_REMOVED lines=9> */
.L_x_1828:
[----:B------:R1:W5:Y:S01]  /*5db0*/  LDG.E.U16 R24, desc[UR36][R4.64] ;  /* 0x0000002404187981 */ /* 0x000362000c1e1500 */
[----:B------:R-:W-:Y:S05]  /*5dc0*/  BRA `(.L_x_1822) ;  /* 0x0000000c00107947 */ /* 0x000fea0003800000 */
.L_x_1827:
        /* <DEDUP_REMOVED lines=9> */
.L_x_1817:
        /* <DEDUP_REMOVED lines=14> */
.L_x_1831:
        /* <DEDUP_REMOVED lines=9> */
.L_x_1830:
        /* <DEDUP_REMOVED lines=28> */
.L_x_1833:
        /* <DEDUP_REMOVED lines=15> */
.L_x_1832:
[----:B------:R-:W2:Y:S02]  /*6280*/  LDG.E.U16 R0, desc[UR36][R4.64] ;  /* 0x0000002404007981 */ /* 0x000ea4000c1e1500 */
[----:B--2---:R-:W-:-:S05]  /*6290*/  IMAD.U32 R0, R0, 0x10000, RZ ;  /* 0x0001000000007824 */ /* 0x004fca00078e00ff */
[----:B------:R-:W-:-:S04]  /*62a0*/  F2FP.F16.F32.PACK_AB R0, RZ, R0 ;  /* 0x00000000ff00723e */ /* 0x000fc800000000ff */
[----:B------:R-:W-:Y:S01]  /*62b0*/  PRMT R24, R0, 0x7610, R24 ;  /* 0x0000761000187816 */ /* 0x000fe20000000018 */
[----:B------:R-:W-:Y:S06]  /*62c0*/  BRA `(.L_x_1822) ;  /* 0x0000000400d07947 */ /* 0x000fec0003800000 */
.L_x_1829:
        /* <DEDUP_REMOVED lines=13> */
.L_x_1836:
        /* <DEDUP_REMOVED lines=21> */
.L_x_1840:
[----:B------:R-:W-:Y:S05]  /*64f0*/  BSYNC B1 ;  /* 0x0000000000017941 */ /* 0x000fea0003800000 */
.L_x_1839:
[----:B------:R-:W-:Y:S01]  /*6500*/  LEA R5, R0, 0x3b800000, 0x17 ;  /* 0x3b80000000057811 */ /* 0x000fe200078eb8ff */
[----:B------:R-:W-:-:S05]  /*6510*/  IMAD.SHL.U32 R0, R3, 0x100000, RZ ;  /* 0x0010000003007824 */ /* 0x000fca00078e00ff */
[----:B------:R-:W-:-:S07]  /*6520*/  LOP3.LUT R0, R5, R0, R6, 0xfe, !PT ;  /* 0x0000000005007212 */ /* 0x000fce00078efe06 */
.L_x_1838:
[----:B------:R-:W-:Y:S05]  /*6530*/  BSYNC B0 ;  /* 0x0000000000007941 */ /* 0x000fea0003800000 */
.L_x_1837:
[----:B------:R-:W-:-:S04]  /*6540*/  F2FP.F16.F32.PACK_AB R0, RZ, R0 ;  /* 0x00000000ff00723e */ /* 0x000fc800000000ff */
[----:B------:R-:W-:Y:S01]  /*6550*/  PRMT R24, R0, 0x7610, R24 ;  /* 0x0000761000187816 */ /* 0x000fe20000000018 */
[----:B------:R-:W-:Y:S06]  /*6560*/  BRA `(.L_x_1822) ;  /* 0x0000000400287947 */ /* 0x000fec0003800000 */
.L_x_1835:
        /* <DEDUP_REMOVED lines=21> */
.L_x_1844:
[----:B------:R-:W-:Y:S05]  /*66c0*/  BSYNC B1 ;  /* 0x0000000000017941 */ /* 0x000fea0003800000 */
.L_x_1843:
[----:B------:R-:W-:Y:S01]  /*66d0*/  LEA R5, R0, 0x37800000, 0x17 ;  /* 0x3780000000057811 */ /* 0x000fe200078eb8ff */
[----:B------:R-:W-:-:S05]  /*66e0*/  IMAD.SHL.U32 R0, R3, 0x200000, RZ ;  /* 0x0020000003007824 */ /* 0x000fca00078e00ff */
[----:B------:R-:W-:-:S07]  /*66f0*/  LOP3.LUT R0, R5, R0, R6, 0xfe, !PT ;  /* 0x0000000005007212 */ /* 0x000fce00078efe06 */
.L_x_1842:
[----:B------:R-:W-:Y:S05]  /*6700*/  BSYNC B0 ;  /* 0x0000000000007941 */ /* 0x000fea0003800000 */
.L_x_1841:
[----:B------:R-:W-:-:S04]  /*6710*/  F2FP.F16.F32.PACK_AB R0, RZ, R0 ;  /* 0x00000000ff00723e */ /* 0x000fc800000000ff */
[----:B------:R-:W-:Y:S01]  /*6720*/  PRMT R24, R0, 0x7610, R24 ;  /* 0x0000761000187816 */ /* 0x000fe20000000018 */
[----:B------:R-:W-:Y:S06]  /*6730*/  BRA `(.L_x_1822) ;  /* 0x0000000000b47947 */ /* 0x000fec0003800000 */
.L_x_1834:
        /* <DEDUP_REMOVED lines=14> */
.L_x_1848:
[----:B------:R-:W-:Y:S05]  /*6820*/  BSYNC B0 ;  /* 0x0000000000007941 */ /* 0x000fea0003800000 */
.L_x_1847:
[----:B------:R-:W-:-:S04]  /*6830*/  F2FP.F16.F32.PACK_AB R0, RZ, R0 ;  /* 0x00000000ff00723e */ /* 0x000fc800000000ff */
[----:B------:R-:W-:Y:S01]  /*6840*/  PRMT R24, R0, 0x7610, R24 ;  /* 0x0000761000187816 */ /* 0x000fe20000000018 */
[----:B------:R-:W-:Y:S06]  /*6850*/  BRA `(.L_x_1822) ;  /* 0x00000000006c7947 */ /* 0x000fec0003800000 */
.L_x_1821:
        /* <DEDUP_REMOVED lines=16> */
.L_x_1849:
[----:B------:R-:W-:Y:S01]  /*6960*/  PRMT R24, RZ, 0x7610, R24 ;  /* 0x00007610ff187816 */ /* 0x000fe20000000018 */
[----:B------:R-:W-:Y:S06]  /*6970*/  BRA `(.L_x_1822) ;  /* 0x0000000000247947 */ /* 0x000fec0003800000 */
.L_x_1846:
[----:B------:R-:W2:Y:S02]  /*6980*/  LDG.E.64 R4, desc[UR36][R4.64] ;  /* 0x0000002404047981 */ /* 0x000ea4000c1e1b00 */
[----:B--2---:R-:W0:Y:S02]  /*6990*/  I2F.U64 R0, R4 ;  /* 0x0000000400007312 */ /* 0x004e240000301000 */
[----:B0-----:R-:W-:-:S04]  /*69a0*/  F2FP.F16.F32.PACK_AB R0, RZ, R0 ;  /* 0x00000000ff00723e */ /* 0x001fc800000000ff */
[----:B------:R-:W-:Y:S01]  /*69b0*/  PRMT R24, R0, 0x7610, R24 ;  /* 0x0000761000187816 */ /* 0x000fe20000000018 */
[----:B------:R-:W-:Y:S06]  /*69c0*/  BRA `(.L_x_1822) ;  /* 0x0000000000107947 */ /* 0x000fec0003800000 */
.L_x_1845:
[----:B------:R-:W2:Y:S02]  /*69d0*/  LDG.E R4, desc[UR36][R4.64] ;  /* 0x0000002404047981 */ /* 0x000ea4000c1e1900 */
[----:B--2---:R-:W-:-:S04]  /*69e0*/  I2FP.F32.U32 R0, R4 ;  /* 0x0000000400007245 */ /* 0x004fc80000201000 */
[----:B------:R-:W-:-:S04]  /*69f0*/  F2FP.F16.F32.PACK_AB R0, RZ, R0 ;  /* 0x00000000ff00723e */ /* 0x000fc800000000ff */
[----:B------:R-:W-:-:S07]  /*6a00*/  PRMT R24, R0, 0x7610, R24 ;  /* 0x0000761000187816 */ /* 0x000fce0000000018 */
.L_x_1822:
[----:B------:R-:W-:-:S07]  /*6a10*/  VIADD R27, R27, 0x80 ;  /* 0x000000801b1b7836 */ /* 0x000fce0000000000 */
.L_x_1782:
[----:B------:R-:W-:Y:S05]  /*6a20*/  BSYNC B6 ;  /* 0x0000000000067941 */ /* 0x000fea0003800000 */
.L_x_1781:
        /* <DEDUP_REMOVED lines=29> */
.L_x_1852:
        /* <DEDUP_REMOVED lines=22> */
.L_x_1856:
[----:B------:R-:W2:Y:S02]  /*6d60*/  LDG.E.U8 R4, desc[UR36][R4.64] ;  /* 0x0000002404047981 */ /* 0x000ea4000c1e1100 */
[----:B--2---:R-:W-:-:S04]  /*6d70*/  I2FP.F32.U32 R0, R4 ;  /* 0x0000000400007245 */ /* 0x004fc80000201000 */
[----:B------:R-:W-:-:S04]  /*6d80*/  F2FP.F16.F32.PACK_AB R0, RZ, R0 ;  /* 0x00000000ff00723e */ /* 0x000fc800000000ff */
[----:B------:R-:W-:Y:S01]  /*6d90*/  PRMT R22, R0, 0x7610, R22 ;  /* 0x0000761000167816 */ /* 0x000fe20000000016 */
[----:B------:R-:W-:Y:S06]  /*6da0*/  BRA `(.L_x_1858) ;  /* 0x0000000c00bc7947 */ /* 0x000fec0003800000 */
.L_x_1855:
        /* <DEDUP_REMOVED lines=11> */
.L_x_1860:
[----:B------:R-:W2:Y:S02]  /*6e60*/  LDG.E R4, desc[UR36][R4.64] ;  /* 0x0000002404047981 */ /* 0x000ea4000c1e1900 */
[----:B--2---:R-:W-:-:S04]  /*6e70*/  I2FP.F32.S32 R0, R4 ;  /* 0x0000000400007245 */ /* 0x004fc80000201400 */
[----:B------:R-:W-:-:S04]  /*6e80*/  F2FP.F16.F32.PACK_AB R0, RZ, R0 ;  /* 0x00000000ff00723e */ /* 0x000fc800000000ff */
[----:B------:R-:W-:Y:S01]  /*6e90*/  PRMT R22, R0, 0x7610, R22 ;  /* 0x0000761000167816 */ /* 0x000fe20000000016 */
[----:B------:R-:W-:Y:S06]  /*6ea0*/  BRA `(.L_x_1858) ;  /* 0x0000000c007c7947 */ /* 0x000fec0003800000 */
.L_x_1859:
[----:B------:R-:W2:Y:S02]  /*6eb0*/  LDG.E.U16 R4, desc[UR36][R4.64] ;  /* 0x0000002404047981 */ /* 0x000ea4000c1e1500 */
[----:B--2---:R-:W0:Y:S02]  /*6ec0*/  I2F.S16 R0, R4 ;  /* 0x0000000400007306 */ /* 0x004e240000101400 */
[----:B0-----:R-:W-:-:S04]  /*6ed0*/  F2FP.F16.F32.PACK_AB R0, RZ, R0 ;  /* 0x00000000ff00723e */ /* 0x001fc800000000ff */
[----:B------:R-:W-:Y:S01]  /*6ee0*/  PRMT R22, R0, 0x7610, R22 ;  /* 0x0000761000167816 */ /* 0x000fe20000000016 */
[----:B------:R-:W-:Y:S06]  /*6ef0*/  BRA `(.L_x_1858) ;  /* 0x0000000c00687947 */ /* 0x000fec0003800000 */
.L_x_1854:
        /* <DEDUP_REMOVED lines=9> */
.L_x_1862:
[----:B------:R0:W5:Y:S01]  /*6f90*/  LDG.E.U16 R22, desc[UR36][R4.64] ;  /* 0x0000002404167981 */ /* 0x000162000c1e1500 */
[----:B------:R-:W-:Y:S05]  /*6fa0*/  BRA `(.L_x_1858) ;  /* 0x0000000c003c7947 */ /* 0x000fea0003800000 */
.L_x_1861:
        /* <DEDUP_REMOVED lines=9> */
.L_x_1864:
[----:B------:R1:W5:Y:S01]  /*7040*/  LDG.E.U16 R22, desc[UR36][R4.64] ;  /* 0x0000002404167981 */ /* 0x000362000c1e1500 */
[----:B------:R-:W-:Y:S05]  /*7050*/  BRA `(.L_x_1858) ;  /* 0x0000000c00107947 */ /* 0x000fea0003800000 */
.L_x_1863:
        /* <DEDUP_REMOVED lines=9> */
.L_x_1853:
        /* <DEDUP_REMOVED lines=14> */
.L_x_1867:
        /* <DEDUP_REMOVED lines=9> */
.L_x_1866:
        /* <DEDUP_REMOVED lines=28> */
.L_x_1869:
        /* <DEDUP_REMOVED lines=15> */
.L_x_1868:
[----:B------:R-:W2:Y:S02]  /*7510*/  LDG.E.U16 R0, desc[UR36][R4.64] ;  /* 0x0000002404007981 */ /* 0x000ea4000c1e1500 */
[----:B--2---:R-:W-:-:S05]  /*7520*/  IMAD.U32 R0, R0, 0x10000, RZ ;  /* 0x0001000000007824 */ /* 0x004fca00078e00ff */
[----:B------:R-:W-:-:S04]  /*7530*/  F2FP.F16.F32.PACK_AB R0, RZ, R0 ;  /* 0x00000000ff00723e */ /* 0x000fc800000000ff */
[----:B------:R-:W-:Y:S01]  /*7540*/  PRMT R22, R0, 0x7610, R22 ;  /* 0x0000761000167816 */ /* 0x000fe20000000016 */
[----:B------:R-:W-:Y:S06]  /*7550*/  BRA `(.L_x_1858) ;  /* 0x0000000400d07947 */ /* 0x000fec0003800000 */
.L_x_1865:
        /* <DEDUP_REMOVED lines=13> */
.L_x_1872:
        /* <DEDUP_REMOVED lines=21> */
.L_x_1876:
[----:B------:R-:W-:Y:S05]  /*7780*/  BSYNC B1 ;  /* 0x0000000000017941 */ /* 0x000fea0003800000 */
.L_x_1875:
[----:B------:R-:W-:Y:S01]  /*7790*/  LEA R5, R0, 0x3b800000, 0x17 ;  /* 0x3b80000000057811 */ /* 0x000fe200078eb8ff */
[----:B------:R-:W-:-:S05]  /*77a0*/  IMAD.SHL.U32 R0, R3, 0x100000, RZ ;  /* 0x0010000003007824 */ /* 0x000fca00078e00ff */
[----:B------:R-:W-:-:S07]  /*77b0*/  LOP3.LUT R0, R5, R0, R6, 0xfe, !PT ;  /* 0x0000000005007212 */ /* 0x000fce00078efe06 */
.L_x_1874:
[----:B------:R-:W-:Y:S05]  /*77c0*/  BSYNC B0 ;  /* 0x0000000000007941 */ /* 0x000fea0003800000 */
.L_x_1873:
[----:B------:R-:W-:-:S04]  /*77d0*/  F2FP.F16.F32.PACK_AB R0, RZ, R0 ;  /* 0x00000000ff00723e */ /* 0x000fc800000000ff */
[----:B------:R-:W-:Y:S01]  /*77e0*/  PRMT R22, R0, 0x7610, R22 ;  /* 0x0000761000167816 */ /* 0x000fe20000000016 */
[----:B------:R-:W-:Y:S06]  /*77f0*/  BRA `(.L_x_1858) ;  /* 0x0000000400287947 */ /* 0x000fec0003800000 */
.L_x_1871:
        /* <DEDUP_REMOVED lines=21> */
.L_x_1880:
[----:B------:R-:W-:Y:S05]  /*7950*/  BSYNC B1 ;  /* 0x0000000000017941 */ /* 0x000fea0003800000 */
.L_x_1879:
[----:B------:R-:W-:Y:S01]  /*7960*/  LEA R5, R0, 0x37800000, 0x17 ;  /* 0x3780000000057811 */ /* 0x000fe200078eb8ff */
[----:B------:R-:W-:-:S05]  /*7970*/  IMAD.SHL.U32 R0, R3, 0x200000, RZ ;  /* 0x0020000003007824 */ /* 0x000fca00078e00ff */
[----:B------:R-:W-:-:S07]  /*7980*/  LOP3.LUT R0, R5, R0, R6, 0xfe, !PT ;  /* 0x0000000005007212 */ /* 0x000fce00078efe06 */
.L_x_1878:
[----:B------:R-:W-:Y:S05]  /*7990*/  BSYNC B0 ;  /* 0x0000000000007941 */ /* 0x000fea0003800000 */
.L_x_1877:
[----:B------:R-:W-:-:S04]  /*79a0*/  F2FP.F16.F32.PACK_AB R0, RZ, R0 ;  /* 0x00000000ff00723e */ /* 0x000fc800000000ff */
[----:B------:R-:W-:Y:S01]  /*79b0*/  PRMT R22, R0, 0x7610, R22 ;  /* 0x0000761000167816 */ /* 0x000fe20000000016 */
[----:B------:R-:W-:Y:S06]  /*79c0*/  BRA `(.L_x_1858) ;  /* 0x0000000000b47947 */ /* 0x000fec0003800000 */
.L_x_1870:
        /* <DEDUP_REMOVED lines=14> */
.L_x_1884:
[----:B------:R-:W-:Y:S05]  /*7ab0*/  BSYNC B0 ;  /* 0x0000000000007941 */ /* 0x000fea0003800000 */
.L_x_1883:
[----:B------:R-:W-:-:S04]  /*7ac0*/  F2FP.F16.F32.PACK_AB R0, RZ, R0 ;  /* 0x00000000ff00723e */ /* 0x000fc800000000ff */
[----:B------:R-:W-:Y:S01]  /*7ad0*/  PRMT R22, R0, 0x7610, R22 ;  /* 0x0000761000167816 */ /* 0x000fe20000000016 */
[----:B------:R-:W-:Y:S06]  /*7ae0*/  BRA `(.L_x_1858) ;  /* 0x00000000006c7947 */ /* 0x000fec0003800000 */
.L_x_1857:
        /* <DEDUP_REMOVED lines=16> */
.L_x_1885:
[----:B------:R-:W-:Y:S01]  /*7bf0*/  PRMT R22, RZ, 0x7610, R22 ;  /* 0x00007610ff167816 */ /* 0x000fe20000000016 */
[----:B------:R-:W-:Y:S06]  /*7c00*/  BRA `(.L_x_1858) ;  /* 0x0000000000247947 */ /* 0x000fec0003800000 */
.L_x_1882:
[----:B------:R-:W2:Y:S02]  /*7c10*/  LDG.E.64 R4, desc[UR36][R4.64] ;  /* 0x0000002404047981 */ /* 0x000ea4000c1e1b00 */
[----:B--2---:R-:W0:Y:S02]  /*7c20*/  I2F.U64 R0, R4 ;  /* 0x0000000400007312 */ /* 0x004e240000301000 */
[----:B0-----:R-:W-:-:S04]  /*7c30*/  F2FP.F16.F32.PACK_AB R0, RZ, R0 ;  /* 0x00000000ff00723e */ /* 0x001fc800000000ff */
[----:B------:R-:W-:Y:S01]  /*7c40*/  PRMT R22, R0, 0x7610, R22 ;  /* 0x0000761000167816 */ /* 0x000fe20000000016 */
[----:B------:R-:W-:Y:S06]  /*7c50*/  BRA `(.L_x_1858) ;  /* 0x0000000000107947 */ /* 0x000fec0003800000 */
.L_x_1881:
[----:B------:R-:W2:Y:S02]  /*7c60*/  LDG.E R4, desc[UR36][R4.64] ;  /* 0x0000002404047981 */ /* 0x000ea4000c1e1900 */
[----:B--2---:R-:W-:-:S04]  /*7c70*/  I2FP.F32.U32 R0, R4 ;  /* 0x0000000400007245 */ /* 0x004fc80000201000 */
[----:B------:R-:W-:-:S04]  /*7c80*/  F2FP.F16.F32.PACK_AB R0, RZ, R0 ;  /* 0x00000000ff00723e */ /* 0x000fc800000000ff */
[----:B------:R-:W-:-:S07]  /*7c90*/  PRMT R22, R0, 0x7610, R22 ;  /* 0x0000761000167816 */ /* 0x000fce0000000016 */
.L_x_1858:
        /* <DEDUP_REMOVED lines=21> */
.L_x_1889:
[----:B------:R-:W2:Y:S02]  /*7df0*/  LDG.E.U8 R4, desc[UR36][R4.64] ;  /* 0x0000002404047981 */ /* 0x000ea4000c1e1100 */
[----:B--2---:R-:W-:-:S04]  /*7e00*/  I2FP.F32.U32 R0, R4 ;  /* 0x0000000400007245 */ /* 0x004fc80000201000 */
[----:B------:R-:W-:Y:S01]  /*7e10*/  F2FP.F16.F32.PACK_AB R0, RZ, R0 ;  /* 0x00000000ff00723e */ /* 0x000fe200000000ff */
[----:B------:R-:W-:Y:S06]  /*7e20*/  BRA `(.L_x_1851) ;  /* 0x0000000c00847947 */ /* 0x000fec0003800000 */
.L_x_1888:
        /* <DEDUP_REMOVED lines=10> */
.L_x_1892:
[----:B------:R-:W2:Y:S02]  /*7ed0*/  LDG.E R4, desc[UR36][R4.64] ;  /* 0x0000002404047981 */ /* 0x000ea4000c1e1900 */
[----:B--2---:R-:W-:-:S04]  /*7ee0*/  I2FP.F32.S32 R0, R4 ;  /* 0x0000000400007245 */ /* 0x004fc80000201400 */
[----:B------:R-:W-:Y:S01]  /*7ef0*/  F2FP.F16.F32.PACK_AB R0, RZ, R0 ;  /* 0x00000000ff00723e */ /* 0x000fe200000000ff */
[----:B------:R-:W-:Y:S06]  /*7f00*/  BRA `(.L_x_1851) ;  /* 0x0000000c004c7947 */ /* 0x000fec0003800000 */
.L_x_1891:
[----:B------:R-:W2:Y:S02]  /*7f10*/  LDG.E.U16 R4, desc[UR36][R4.64] ;  /* 0x0000002404047981 */ /* 0x000ea4000c1e1500 */
[----:B--2---:R-:W0:Y:S02]  /*7f20*/  I2F.S16 R0, R4 ;  /* 0x0000000400007306 */ /* 0x004e240000101400 */
[----:B0-----:R-:W-:Y:S01]  /*7f30*/  F2FP.F16.F32.PACK_AB R0, RZ, R0 ;  /* 0x00000000ff00723e */ /* 0x001fe200000000ff */
[----:B------:R-:W-:Y:S06]  /*7f40*/  BRA `(.L_x_1851) ;  /* 0x0000000c003c7947 */ /* 0x000fec0003800000 */
.L_x_1887:
        /* <DEDUP_REMOVED lines=9> */
.L_x_1894:
[----:B------:R2:W5:Y:S01]  /*7fe0*/  LDG.E.U16 R0, desc[UR36][R4.64] ;  /* 0x0000002404007981 */ /* 0x000562000c1e1500 */
[----:B------:R-:W-:Y:S05]  /*7ff0*/  BRA `(.L_x_1851) ;  /* 0x0000000c00107947 */ /* 0x000fea0003800000 */
.L_x_1893:
        /* <DEDUP_REMOVED lines=9> */
.L_x_1896:
[----:B------:R3:W5:Y:S01]  /*8090*/  LDG.E.U16 R0, desc[UR36][R4.64] ;  /* 0x0000002404007981 */ /* 0x000762000c1e1500 */
[----:B------:R-:W-:Y:S05]  /*80a0*/  BRA `(.L_x_1851) ;  /* 0x0000000800e47947 */ /* 0x000fea0003800000 */
.L_x_1895:
        /* <DEDUP_REMOVED lines=8> */
.L_x_1886:
        /* <DEDUP_REMOVED lines=13> */
.L_x_1899:
        /* <DEDUP_REMOVED lines=8> */
.L_x_1898:
        /* <DEDUP_REMOVED lines=28> */
.L_x_1901:
        /* <DEDUP_REMOVED lines=14> */
.L_x_1900:
[----:B------:R-:W2:Y:S02]  /*8520*/  LDG.E.U16 R0, desc[UR36][R4.64] ;  /* 0x0000002404007981 */ /* 0x000ea4000c1e1500 */
[----:B--2---:R-:W-:-:S05]  /*8530*/  IMAD.U32 R0, R0, 0x10000, RZ ;  /* 0x0001000000007824 */ /* 0x004fca00078e00ff */
[----:B------:R-:W-:Y:S01]  /*8540*/  F2FP.F16.F32.PACK_AB R0, RZ, R0 ;  /* 0x00000000ff00723e */ /* 0x000fe200000000ff */
[----:B------:R-:W-:Y:S06]  /*8550*/  BRA `(.L_x_1851) ;  /* 0x0000000400b87947 */ /* 0x000fec0003800000 */
.L_x_1897:
        /* <DEDUP_REMOVED lines=12> */
.L_x_1904:
        /* <DEDUP_REMOVED lines=21> */
.L_x_1908:
[----:B------:R-:W-:Y:S05]  /*8770*/  BSYNC B1 ;  /* 0x0000000000017941 */ /* 0x000fea0003800000 */
.L_x_1907:
[----:B------:R-:W-:Y:S01]  /*8780*/  LEA R5, R0, 0x3b800000, 0x17 ;  /* 0x3b80000000057811 */ /* 0x000fe200078eb8ff */
[----:B------:R-:W-:-:S05]  /*8790*/  IMAD.SHL.U32 R0, R3, 0x100000, RZ ;  /* 0x0010000003007824 */ /* 0x000fca00078e00ff */
[----:B------:R-:W-:-:S07]  /*87a0*/  LOP3.LUT R0, R5, R0, R6, 0xfe, !PT ;  /* 0x0000000005007212 */ /* 0x000fce00078efe06 */
.L_x_1906:
[----:B------:R-:W-:Y:S05]  /*87b0*/  BSYNC B0 ;  /* 0x0000000000007941 */ /* 0x000fea0003800000 */
.L_x_1905:
[----:B------:R-:W-:Y:S01]  /*87c0*/  F2FP.F16.F32.PACK_AB R0, RZ, R0 ;  /* 0x00000000ff00723e */ /* 0x000fe200000000ff */
[----:B------:R-:W-:Y:S06]  /*87d0*/  BRA `(.L_x_1851) ;  /* 0x0000000400187947 */ /* 0x000fec0003800000 */
.L_x_1903:
        /* <DEDUP_REMOVED lines=21> */
.L_x_1912:
[----:B------:R-:W-:Y:S05]  /*8930*/  BSYNC B1 ;  /* 0x0000000000017941 */ /* 0x000fea0003800000 */
.L_x_1911:
[----:B------:R-:W-:Y:S01]  /*8940*/  LEA R5, R0, 0x37800000, 0x17 ;  /* 0x3780000000057811 */ /* 0x000fe200078eb8ff */
[----:B------:R-:W-:-:S05]  /*8950*/  IMAD.SHL.U32 R0, R3, 0x200000, RZ ;  /* 0x0020000003007824 */ /* 0x000fca00078e00ff */
[----:B------:R-:W-:-:S07]  /*8960*/  LOP3.LUT R0, R5, R0, R6, 0xfe, !PT ;  /* 0x0000000005007212 */ /* 0x000fce00078efe06 */
.L_x_1910:
[----:B------:R-:W-:Y:S05]  /*8970*/  BSYNC B0 ;  /* 0x0000000000007941 */ /* 0x000fea0003800000 */
.L_x_1909:
[----:B------:R-:W-:Y:S01]  /*8980*/  F2FP.F16.F32.PACK_AB R0, RZ, R0 ;  /* 0x00000000ff00723e */ /* 0x000fe200000000ff */
[----:B------:R-:W-:Y:S06]  /*8990*/  BRA `(.L_x_1851) ;  /* 0x0000000000a87947 */ /* 0x000fec0003800000 */
.L_x_1902:
        /* <DEDUP_REMOVED lines=14> */
.L_x_1916:
[----:B------:R-:W-:Y:S05]  /*8a80*/  BSYNC B0 ;  /* 0x0000000000007941 */ /* 0x000fea0003800000 */
.L_x_1915:
[----:B------:R-:W-:Y:S01]  /*8a90*/  F2FP.F16.F32.PACK_AB R0, RZ, R0 ;  /* 0x00000000ff00723e */ /* 0x000fe200000000ff */
[----:B------:R-:W-:Y:S06]  /*8aa0*/  BRA `(.L_x_1851) ;  /* 0x0000000000647947 */ /* 0x000fec0003800000 */
.L_x_1890:
        /* <DEDUP_REMOVED lines=16> */
.L_x_1917:
[----:B------:R-:W-:Y:S01]  /*8bb0*/  PRMT R0, RZ, 0x7610, R0 ;  /* 0x00007610ff007816 */ /* 0x000fe20000000000 */
[----:B------:R-:W-:Y:S06]  /*8bc0*/  BRA `(.L_x_1851) ;  /* 0x00000000001c7947 */ /* 0x000fec0003800000 */
.L_x_1914:
[----:B------:R-:W2:Y:S02]  /*8bd0*/  LDG.E.64 R4, desc[UR36][R4.64] ;  /* 0x0000002404047981 */ /* 0x000ea4000c1e1b00 */
[----:B--2---:R-:W0:Y:S02]  /*8be0*/  I2F.U64 R0, R4 ;  /* 0x0000000400007312 */ /* 0x004e240000301000 */
[----:B0-----:R-:W-:Y:S01]  /*8bf0*/  F2FP.F16.F32.PACK_AB R0, RZ, R0 ;  /* 0x00000000ff00723e */ /* 0x001fe200000000ff */
[----:B------:R-:W-:Y:S06]  /*8c00*/  BRA `(.L_x_1851) ;  /* 0x00000000000c7947 */ /* 0x000fec0003800000 */
.L_x_1913:
[----:B------:R-:W2:Y:S02]  /*8c10*/  LDG.E R4, desc[UR36][R4.64] ;  /* 0x0000002404047981 */ /* 0x000ea4000c1e1900 */
[----:B--2---:R-:W-:-:S04]  /*8c20*/  I2FP.F32.U32 R0, R4 ;  /* 0x0000000400007245 */ /* 0x004fc80000201000 */
[----:B------:R-:W-:-:S07]  /*8c30*/  F2FP.F16.F32.PACK_AB R0, RZ, R0 ;  /* 0x00000000ff00723e */ /* 0x000fce00000000ff */
.L_x_1851:
[----:B------:R-:W-:Y:S05]  /*8c40*/  BSYNC B6 ;  /* 0x0000000000067941 */ /* 0x000fea0003800000 */
.L_x_1850:
[----:B------:R-:W4:Y:S01]  /*8c50*/  S2R R27, SR_TID.X ;  /* 0x00000000001b7919 */ /* 0x000f220000002100 */
[----:B------:R-:W0:Y:S01]  /*8c60*/  LDC.U8 R25, c[0x0][0x25c] ;  /* 0x00009700ff197b82 */ /* 0x000e220000000000 */
[----:B------:R-:W-:Y:S01]  /*8c70*/  BSSY B0, `(.L_x_1918) ;  /* 0x0000012000007945 */ /* 0x000fe20003800000 */
[CC--:B----4-:R-:W-:Y:S01]  /*8c80*/  ISETP.GE.AND P3, PT, R27.reuse, R28.reuse, PT ;  /* 0x0000001c1b00720c */ /* 0x0d0fe20003f66270 */
[C---:B------:R-:W-:Y:S02]  /*8c90*/  VIADD R3, R27.reuse, 0x100 ;  /* 0x000001001b037836 */ /* 0x040fe40000000000 */
[C---:B0123--:R-:W-:Y:S02]  /*8ca0*/  VIADD R5, R27.reuse, 0x180 ;  /* 0x000001801b057836 */ /* 0x04ffe40000000000 */
[----:B------:R-:W-:Y:S01]  /*8cb0*/  VIADD R26, R27, 0x80 ;  /* 0x000000801b1a7836 */ /* 0x000fe20000000000 */
[-C--:B------:R-:W-:Y:S02]  /*8cc0*/  ISETP.GE.AND P1, PT, R3, R28.reuse, PT ;  /* 0x0000001c0300720c */ /* 0x080fe40003f26270 */
[----:B------:R-:W-:-:S02]  /*8cd0*/  ISETP.GE.AND P2, PT, R5, R28, PT ;  /* 0x0000001c0500720c */ /* 0x000fc40003f46270 */
[----:B------:R-:W-:-:S03]  /*8ce0*/  ISETP.GE.AND P0, PT, R26, R28, PT ;  /* 0x0000001c1a00720c */ /* 0x000fc60003f06270 */
[----:B------:R-:W-:Y:S10]  /*8cf0*/  @P3 BRA `(.L_x_1919) ;  /* 0x0000000000243947 */ /* 0x000ff40003800000 */
[----:B------:R-:W0:Y:S01]  /*8d00*/  LDC.U16 R3, c[0x0][0x218] ;  /* 0x00008600ff037b82 */ /* 0x000e220000000400 */
[----:B-----5:R-:W-:Y:S02]  /*8d10*/  HADD2.F32 R4, -RZ, R17.H0_H0 ;  /* 0x20000011ff047230 */ /* 0x020fe40000004100 */
[----:B------:R-:W-:Y:S02]  /*8d20*/  HADD2.F32 R18, -RZ, R18.H0_H0 ;  /* 0x20000012ff127230 */ /* 0x000fe40000004100 */
[----:B0-----:R-:W-:-:S05]  /*8d30*/  HADD2.F32 R3, -RZ, R3.H0_H0 ;  /* 0x20000003ff037230 */ /* 0x001fca0000004100 */
[----:B------:R-:W-:-:S05]  /*8d40*/  FMUL.FTZ R3, R3, R4 ;  /* 0x0000000403037220 */ /* 0x000fca0000410000 */
[----:B------:R-:W-:-:S05]  /*8d50*/  F2FP.F16.F32.PACK_AB R3, RZ, R3 ;  /* 0x00000003ff03723e */ /* 0x000fca00000000ff */
[----:B------:R-:W-:-:S05]  /*8d60*/  HADD2.F32 R3, -RZ, R3.H0_H0 ;  /* 0x20000003ff037230 */ /* 0x000fca0000004100 */
[----:B------:R-:W-:-:S05]  /*8d70*/  FMUL.FTZ R3, R3, R18 ;  /* 0x0000001203037220 */ /* 0x000fca0000410000 */
[----:B------:R-:W-:-:S07]  /*8d80*/  F2FP.F16.F32.PACK_AB R3, RZ, R3 ;  /* 0x00000003ff03723e */ /* 0x000fce00000000ff */
.L_x_1919:
[----:B------:R-:W-:Y:S05]  /*8d90*/  BSYNC B0 ;  /* 0x0000000000007941 */ /* 0x000fea0003800000 */
.L_x_1918:
[----:B------:R-:W-:Y:S04]  /*8da0*/  BSSY B0, `(.L_x_1920) ;  /* 0x000000b000007945 */ /* 0x000fe80003800000 */
[----:B------:R-:W-:Y:S05]  /*8db0*/  @P0 BRA `(.L_x_1921) ;  /* 0x0000000000240947 */ /* 0x000fea0003800000 */
        /* <DEDUP_REMOVED lines=9> */
.L_x_1921:
[----:B------:R-:W-:Y:S05]  /*8e50*/  BSYNC B0 ;  /* 0x0000000000007941 */ /* 0x000fea0003800000 */
.L_x_1920:
        /* <DEDUP_REMOVED lines=11> */
.L_x_1923:
[----:B------:R-:W-:Y:S05]  /*8f10*/  BSYNC B0 ;  /* 0x0000000000007941 */ /* 0x000fea0003800000 */
.L_x_1922:
[----:B------:R-:W-:Y:S04]  /*8f20*/  BSSY B0, `(.L_x_1924) ;  /* 0x000000b000007945 */ /* 0x000fe80003800000 */
[----:B------:R-:W-:Y:S05]  /*8f30*/  @P2 BRA `(.L_x_1925) ;  /* 0x0000000000242947 */ /* 0x000fea0003800000 */
[----:B------:R-:W0:Y:S01]  /*8f40*/  LDC.U16 R4, c[0x0][0x218] ;  /* 0x00008600ff047b82 */ /* 0x000e220000000400 */
[----:B-----5:R-:W-:Y:S02]  /*8f50*/  HADD2.F32 R22, -RZ, R22.H0_H0 ;  /* 0x20000016ff167230 */ /* 0x020fe40000004100 */
[----:B0-----:R-:W-:-:S05]  /*8f60*/  HADD2.F32 R5, -RZ, R4.H0_H0 ;  /* 0x20000004ff057230 */ /* 0x001fca0000004100 */
[----:B------:R-:W-:Y:S01]  /*8f70*/  FMUL.FTZ R22, R5, R22 ;  /* 0x0000001605167220 */ /* 0x000fe20000410000 */
[----:B------:R-:W-:-:S04]  /*8f80*/  HADD2.F32 R5, -RZ, R0.H0_H0 ;  /* 0x20000000ff057230 */ /* 0x000fc80000004100 */
[----:B------:R-:W-:-:S05]  /*8f90*/  F2FP.F16.F32.PACK_AB R22, RZ, R22 ;  /* 0x00000016ff16723e */ /* 0x000fca00000000ff */
[----:B------:R-:W-:-:S05]  /*8fa0*/  HADD2.F32 R22, -RZ, R22.H0_H0 ;  /* 0x20000016ff167230 */ /* 0x000fca0000004100 */
[----:B------:R-:W-:-:S05]  /*8fb0*/  FMUL.FTZ R17, R22, R5 ;  /* 0x0000000516117220 */ /* 0x000fca0000410000 */
[----:B------:R-:W-:-:S07]  /*8fc0*/  F2FP.F16.F32.PACK_AB R17, RZ, R17 ;  /* 0x00000011ff11723e */ /* 0x000fce00000000ff */
.L_x_1925:
[----:B------:R-:W-:Y:S05]  /*8fd0*/  BSYNC B0 ;  /* 0x0000000000007941 */ /* 0x000fea0003800000 */
.L_x_1924:
[----:B------:R-:W-:Y:S04]  /*8fe0*/  BSSY B6, `(.L_x_1926) ;  /* 0x0000112000067945 */ /* 0x000fe80003800000 */
[----:B------:R-:W-:Y:S05]  /*8ff0*/  @P3 BRA `(.L_x_1927) ;  /* 0x0000001000403947 */ /* 0x000fea0003800000 */
[----:B------:R-:W0:Y:S01]  /*9000*/  LDC.64 R8, c[0x0][0x228] ;  /* 0x00008a00ff087b82 */ /* 0x000e220000000a00 */
[----:B-----5:R-:W-:Y:S01]  /*9010*/  PRMT R0, R25, 0x9910, RZ ;  /* 0x0000991019007816 */ /* 0x020fe200000000ff */
        /* <DEDUP_REMOVED lines=16> */
[----:B------:R-:W-:-:S04]  /*9120*/  IMAD.MOV.U32 R27, RZ, RZ, R26 ;  /* 0x000000ffff1b7224 */ /* 0x000fc800078e001a */
[----:B------:R-:W0:Y:S02]  /*9130*/  F2I.FTZ.TRUNC.NTZ R3, R3 ;  /* 0x0000000300037305 */ /* 0x000e24000021f100 */
[----:B0-----:R0:W-:Y:S01]  /*9140*/  STG.E.U8 desc[UR36][R8.64], R3 ;  /* 0x0000000308007986 */ /* 0x0011e2000c101124 */
[----:B------:R-:W-:Y:S05]  /*9150*/  BRA `(.L_x_1927) ;  /* 0x0000000c00e87947 */ /* 0x000fea0003800000 */
.L_x_1931:
[----:B------:R-:W-:Y:S02]  /*9160*/  HADD2.F32 R5, -RZ, R3.H0_H0 ;  /* 0x20000003ff057230 */ /* 0x000fe40000004100 */
[----:B------:R-:W-:-:S04]  /*9170*/  IMAD.MOV.U32 R27, RZ, RZ, R26 ;  /* 0x000000ffff1b7224 */ /* 0x000fc800078e001a */
[----:B------:R-:W0:Y:S02]  /*9180*/  F2I.S64.TRUNC R4, R5 ;  /* 0x0000000500047311 */ /* 0x000e24000020d900 */
[----:B0-----:R0:W-:Y:S01]  /*9190*/  STG.E.U8 desc[UR36][R8.64], R4 ;  /* 0x0000000408007986 */ /* 0x0011e2000c101124 */
[----:B------:R-:W-:Y:S05]  /*91a0*/  BRA `(.L_x_1927) ;  /* 0x0000000c00d47947 */ /* 0x000fea0003800000 */
.L_x_1930:
        /* <DEDUP_REMOVED lines=11> */
.L_x_1934:
[----:B------:R-:W-:Y:S02]  /*9260*/  HADD2.F32 R3, -RZ, R3.H0_H0 ;  /* 0x20000003ff037230 */ /* 0x000fe40000004100 */
[----:B------:R-:W-:-:S04]  /*9270*/  IMAD.MOV.U32 R27, RZ, RZ, R26 ;  /* 0x000000ffff1b7224 */ /* 0x000fc800078e001a */
[----:B------:R-:W0:Y:S02]  /*9280*/  F2I.FTZ.TRUNC.NTZ R3, R3 ;  /* 0x0000000300037305 */ /* 0x000e24000021f100 */
[----:B0-----:R0:W-:Y:S01]  /*9290*/  STG.E desc[UR36][R8.64], R3 ;  /* 0x0000000308007986 */ /* 0x0011e2000c101924 */
[----:B------:R-:W-:Y:S05]  /*92a0*/  BRA `(.L_x_1927) ;  /* 0x0000000c00947947 */ /* 0x000fea0003800000 */
.L_x_1933:
[----:B------:R-:W-:Y:S02]  /*92b0*/  HADD2.F32 R3, -RZ, R3.H0_H0 ;  /* 0x20000003ff037230 */ /* 0x000fe40000004100 */
[----:B------:R-:W-:-:S04]  /*92c0*/  IMAD.MOV.U32 R27, RZ, RZ, R26 ;  /* 0x000000ffff1b7224 */ /* 0x000fc800078e001a */
[----:B------:R-:W0:Y:S02]  /*92d0*/  F2I.FTZ.TRUNC.NTZ R3, R3 ;  /* 0x0000000300037305 */ /* 0x000e24000021f100 */
[----:B0-----:R0:W-:Y:S01]  /*92e0*/  STG.E.U16 desc[UR36][R8.64], R3 ;  /* 0x0000000308007986 */ /* 0x0011e2000c101524 */
[----:B------:R-:W-:Y:S05]  /*92f0*/  BRA `(.L_x_1927) ;  /* 0x0000000c00807947 */ /* 0x000fea0003800000 */
.L_x_1929:
        /* <DEDUP_REMOVED lines=10> */
.L_x_1936:
[----:B------:R0:W-:Y:S01]  /*93a0*/  STG.E.U16 desc[UR36][R8.64], R3 ;  /* 0x0000000308007986 */ /* 0x0001e2000c101524 */
[----:B------:R-:W-:Y:S01]  /*93b0*/  IMAD.MOV.U32 R27, RZ, RZ, R26 ;  /* 0x000000ffff1b7224 */ /* 0x000fe200078e001a */
[----:B------:R-:W-:Y:S06]  /*93c0*/  BRA `(.L_x_1927) ;  /* 0x0000000c004c7947 */ /* 0x000fec0003800000 */
.L_x_1935:
        /* <DEDUP_REMOVED lines=11> */
.L_x_1938:
[----:B------:R-:W-:Y:S02]  /*9480*/  HADD2.F32 R0, -RZ, R3.H0_H0 ;  /* 0x20000003ff007230 */ /* 0x000fe40000004100 */
[----:B------:R-:W-:-:S03]  /*9490*/  IMAD.MOV.U32 R27, RZ, RZ, R26 ;  /* 0x000000ffff1b7224 */ /* 0x000fc600078e001a */
[----:B------:R-:W-:-:S04]  /*94a0*/  F2FP.F16.F32.PACK_AB R0, RZ, R0 ;  /* 0x00000000ff00723e */ /* 0x000fc800000000ff */
[----:B------:R-:W-:-:S05]  /*94b0*/  PRMT R0, R0, 0x5410, RZ ;  /* 0x0000541000007816 */ /* 0x000fca00000000ff */
[----:B------:R0:W-:Y:S01]  /*94c0*/  STG.E desc[UR36][R8.64], R0 ;  /* 0x0000000008007986 */ /* 0x0001e2000c101924 */
[----:B------:R-:W-:Y:S05]  /*94d0*/  BRA `(.L_x_1927) ;  /* 0x0000000c00087947 */ /* 0x000fea0003800000 */
.L_x_1937:
[----:B------:R-:W-:Y:S02]  /*94e0*/  HADD2.F32 R4, -RZ, R3.H0_H0 ;  /* 0x20000003ff047230 */ /* 0x000fe40000004100 */
[----:B------:R-:W-:-:S03]  /*94f0*/  IMAD.MOV.U32 R27, RZ, RZ, R26 ;  /* 0x000000ffff1b7224 */ /* 0x000fc600078e001a */
[----:B------:R-:W-:-:S06]  /*9500*/  FMUL.FTZ R4, R4, 1 ;  /* 0x3f80000004047820 */ /* 0x000fcc0000410000 */
[----:B------:R-:W0:Y:S02]  /*9510*/  F2F.F64.F32 R4, R4 ;  /* 0x0000000400047310 */ /* 0x000e240000201800 */
[----:B0-----:R0:W-:Y:S01]  /*9520*/  STG.E.64 desc[UR36][R8.64], R4 ;  /* 0x0000000408007986 */ /* 0x0011e2000c101b24 */
[----:B------:R-:W-:Y:S05]  /*9530*/  BRA `(.L_x_1927) ;  /* 0x0000000800f07947 */ /* 0x000fea0003800000 */
.L_x_1928:
        /* <DEDUP_REMOVED lines=14> */
.L_x_1941:
[----:B------:R-:W-:Y:S01]  /*9620*/  HADD2.F32 R3, -RZ, R3.H0_H0 ;  /* 0x20000003ff037230 */ /* 0x000fe20000004100 */
[----:B------:R-:W-:Y:S01]  /*9630*/  CS2R R6, SRZ ;  /* 0x0000000000067805 */ /* 0x000fe2000001ff00 */
[----:B------:R-:W-:-:S03]  /*9640*/  IMAD.MOV.U32 R27, RZ, RZ, R26 ;  /* 0x000000ffff1b7224 */ /* 0x000fc600078e001a */
[----:B------:R-:W-:-:S04]  /*9650*/  FMUL.FTZ R3, R3, 1 ;  /* 0x3f80000003037820 */ /* 0x000fc80000410000 */
[----:B------:R-:W0:Y:S02]  /*9660*/  F2F.F64.F32 R4, R3 ;  /* 0x0000000300047310 */ /* 0x000e240000201800 */
[----:B0-----:R0:W-:Y:S01]  /*9670*/  STG.E.128 desc[UR36][R8.64], R4 ;  /* 0x0000000408007986 */ /* 0x0011e2000c101d24 */
[----:B------:R-:W-:Y:S05]  /*9680*/  BRA `(.L_x_1927) ;  /* 0x00000008009c7947 */ /* 0x000fea0003800000 */
.L_x_1940:
        /* <DEDUP_REMOVED lines=21> */
.L_x_1945:
[----:B------:R-:W-:Y:S05]  /*97e0*/  BSYNC B0 ;  /* 0x0000000000007941 */ /* 0x000fea0003800000 */
.L_x_1944:
[----:B------:R-:W-:Y:S01]  /*97f0*/  LOP3.LUT R5, R0, R5, RZ, 0xfc, !PT ;  /* 0x0000000500057212 */ /* 0x000fe200078efcff */
[----:B------:R-:W-:-:S04]  /*9800*/  IMAD.MOV.U32 R27, RZ, RZ, R26 ;  /* 0x000000ffff1b7224 */ /* 0x000fc800078e001a */
[----:B------:R3:W-:Y:S01]  /*9810*/  STG.E.U8 desc[UR36][R8.64], R5 ;  /* 0x0000000508007986 */ /* 0x0007e2000c101124 */
[----:B------:R-:W-:Y:S05]  /*9820*/  BRA `(.L_x_1927) ;  /* 0x0000000800347947 */ /* 0x000fea0003800000 */
.L_x_1943:
        /* <DEDUP_REMOVED lines=13> */
.L_x_1947:
[----:B------:R-:W-:Y:S01]  /*9900*/  IMAD.MOV.U32 R0, RZ, RZ, 0x7f ;  /* 0x0000007fff007424 */ /* 0x000fe200078e00ff */
[----:B------:R-:W-:-:S04]  /*9910*/  ISETP.GT.U32.AND P0, PT, R3, 0x7f800000, PT ;  /* 0x7f8000000300780c */ /* 0x000fc80003f04070 */
[----:B------:R-:W-:-:S09]  /*9920*/  SEL R0, R0, 0x7c, P0 ;  /* 0x0000007c00007807 */ /* 0x000fd20000000000 */
.L_x_1948:
[----:B------:R-:W-:Y:S05]  /*9930*/  BSYNC B0 ;  /* 0x0000000000007941 */ /* 0x000fea0003800000 */
.L_x_1946:
[----:B------:R-:W-:Y:S01]  /*9940*/  LOP3.LUT R3, R5, 0x80000000, RZ, 0xc0, !PT ;  /* 0x8000000005037812 */ /* 0x000fe200078ec0ff */
[----:B------:R-:W-:-:S03]  /*9950*/  IMAD.MOV.U32 R27, RZ, RZ, R26 ;  /* 0x000000ffff1b7224 */ /* 0x000fc600078e001a */
[----:B------:R-:W-:-:S04]  /*9960*/  SHF.R.U32.HI R3, RZ, 0x18, R3 ;  /* 0x00000018ff037819 */ /* 0x000fc80000011603 */
[----:B------:R-:W-:-:S05]  /*9970*/  LOP3.LUT R3, R0, R3, RZ, 0xfc, !PT ;  /* 0x0000000300037212 */ /* 0x000fca00078efcff */
[----:B------:R4:W-:Y:S01]  /*9980*/  STG.E.U8 desc[UR36][R8.64], R3 ;  /* 0x0000000308007986 */ /* 0x0009e2000c101124 */
[----:B------:R-:W-:Y:S05]  /*9990*/  BRA `(.L_x_1927) ;  /* 0x0000000400d87947 */ /* 0x000fea0003800000 */
.L_x_1942:
[----:B------:R-:W-:Y:S02]  /*99a0*/  HADD2.F32 R0, -RZ, R3.H0_H0 ;  /* 0x20000003ff007230 */ /* 0x000fe40000004100 */
[----:B------:R-:W-:-:S03]  /*99b0*/  IMAD.MOV.U32 R27, RZ, RZ, R26 ;  /* 0x000000ffff1b7224 */ /* 0x000fc600078e001a */
[----:B------:R-:W-:-:S05]  /*99c0*/  F2FP.BF16.F32.PACK_AB R0, RZ, R0 ;  /* 0x00000000ff00723e */ /* 0x000fca00000010ff */
[----:B------:R2:W-:Y:S01]  /*99d0*/  STG.E.U16 desc[UR36][R8.64], R0 ;  /* 0x0000000008007986 */ /* 0x0005e2000c101524 */
[----:B------:R-:W-:Y:S05]  /*99e0*/  BRA `(.L_x_1927) ;  /* 0x0000000400c47947 */ /* 0x000fea0003800000 */
.L_x_1939:
        /* <DEDUP_REMOVED lines=13> */
.L_x_1951:
        /* <DEDUP_REMOVED lines=17> */
.L_x_1954:
[----:B------:R-:W-:-:S04]  /*9bd0*/  LOP3.LUT R3, R5, 0x80000000, RZ, 0xc0, !PT ;  /* 0x8000000005037812 */ /* 0x000fc800078ec0ff */
[----:B------:R-:W-:-:S04]  /*9be0*/  SHF.R.U32.HI R3, RZ, 0x18, R3 ;  /* 0x00000018ff037819 */ /* 0x000fc80000011603 */
[----:B------:R-:W-:-:S04]  /*9bf0*/  LOP3.LUT R0, R0, R3, RZ, 0xfc, !PT ;  /* 0x0000000300007212 */ /* 0x000fc800078efcff */
[----:B------:R-:W-:-:S07]  /*9c00*/  PRMT R4, R0, 0x7610, R4 ;  /* 0x0000761000047816 */ /* 0x000fce0000000004 */
.L_x_1953:
[----:B------:R-:W-:Y:S05]  /*9c10*/  BSYNC B0 ;  /* 0x0000000000007941 */ /* 0x000fea0003800000 */
.L_x_1952:
[----:B------:R0:W-:Y:S01]  /*9c20*/  STG.E.U8 desc[UR36][R8.64], R4 ;  /* 0x0000000408007986 */ /* 0x0001e2000c101124 */
[----:B------:R-:W-:Y:S01]  /*9c30*/  IMAD.MOV.U32 R27, RZ, RZ, R26 ;  /* 0x000000ffff1b7224 */ /* 0x000fe200078e001a */
[----:B------:R-:W-:Y:S06]  /*9c40*/  BRA `(.L_x_1927) ;  /* 0x00000004002c7947 */ /* 0x000fec0003800000 */
.L_x_1950:
        /* <DEDUP_REMOVED lines=17> */
.L_x_1957:
[----:B------:R-:W-:-:S04]  /*9d60*/  LOP3.LUT R3, R5, 0x80000000, RZ, 0xc0, !PT ;  /* 0x8000000005037812 */ /* 0x000fc800078ec0ff */
[----:B------:R-:W-:-:S04]  /*9d70*/  SHF.R.U32.HI R3, RZ, 0x18, R3 ;  /* 0x00000018ff037819 */ /* 0x000fc80000011603 */
[----:B------:R-:W-:-:S04]  /*9d80*/  LOP3.LUT R0, R0, R3, RZ, 0xfc, !PT ;  /* 0x0000000300007212 */ /* 0x000fc800078efcff */
[----:B------:R-:W-:-:S07]  /*9d90*/  PRMT R4, R0, 0x7610, R4 ;  /* 0x0000761000047816 */ /* 0x000fce0000000004 */
.L_x_1956:
[----:B------:R-:W-:Y:S05]  /*9da0*/  BSYNC B0 ;  /* 0x0000000000007941 */ /* 0x000fea0003800000 */
.L_x_1955:
[----:B------:R0:W-:Y:S01]  /*9db0*/  STG.E.U8 desc[UR36][R8.64], R4 ;  /* 0x0000000408007986 */ /* 0x0001e2000c101124 */
[----:B------:R-:W-:Y:S01]  /*9dc0*/  IMAD.MOV.U32 R27, RZ, RZ, R26 ;  /* 0x000000ffff1b7224 */ /* 0x000fe200078e001a */
[----:B------:R-:W-:Y:S06]  /*9dd0*/  BRA `(.L_x_1927) ;  /* 0x0000000000c87947 */ /* 0x000fec0003800000 */
.L_x_1949:
        /* <DEDUP_REMOVED lines=23> */
.L_x_1932:
        /* <DEDUP_REMOVED lines=16> */
.L_x_1960:
[----:B------:R-:W-:Y:S01]  /*a050*/  IMAD.MOV.U32 R27, RZ, RZ, R26 ;  /* 0x000000ffff1b7224 */ /* 0x000fe200078e001a */
[----:B------:R-:W-:Y:S06]  /*a060*/  BRA `(.L_x_1927) ;  /* 0x0000000000247947 */ /* 0x000fec0003800000 */
.L_x_1959:
[----:B------:R-:W-:Y:S02]  /*a070*/  HADD2.F32 R4, -RZ, R3.H0_H0 ;  /* 0x20000003ff047230 */ /* 0x000fe40000004100 */
[----:B------:R-:W-:-:S04]  /*a080*/  IMAD.MOV.U32 R27, RZ, RZ, R26 ;  /* 0x000000ffff1b7224 */ /* 0x000fc800078e001a */
[----:B------:R-:W0:Y:S02]  /*a090*/  F2I.U64.TRUNC R4, R4 ;  /* 0x0000000400047311 */ /* 0x000e24000020d800 */
[----:B0-----:R0:W-:Y:S01]  /*a0a0*/  STG.E.64 desc[UR36][R8.64], R4 ;  /* 0x0000000408007986 */ /* 0x0011e2000c101b24 */
[----:B------:R-:W-:Y:S05]  /*a0b0*/  BRA `(.L_x_1927) ;  /* 0x0000000000107947 */ /* 0x000fea0003800000 */
.L_x_1958:
[----:B------:R-:W-:Y:S02]  /*a0c0*/  HADD2.F32 R3, -RZ, R3.H0_H0 ;  /* 0x20000003ff037230 */ /* 0x000fe40000004100 */
[----:B------:R-:W-:-:S04]  /*a0d0*/  IMAD.MOV.U32 R27, RZ, RZ, R26 ;  /* 0x000000ffff1b7224 */ /* 0x000fc800078e001a */
[----:B------:R-:W0:Y:S02]  /*a0e0*/  F2I.FTZ.U32.TRUNC.NTZ R3, R3 ;  /* 0x0000000300037305 */ /* 0x000e24000021f000 */
[----:B0-----:R0:W-:Y:S02]  /*a0f0*/  STG.E desc[UR36][R8.64], R3 ;  /* 0x0000000308007986 */ /* 0x0011e4000c101924 */
.L_x_1927:
[----:B------:R-:W-:Y:S05]  /*a100*/  BSYNC B6 ;  /* 0x0000000000067941 */ /* 0x000fea0003800000 */
.L_x_1926:
[----:B------:R-:W-:Y:S01]  /*a110*/  ISETP.GE.AND P0, PT, R27, R28, PT ;  /* 0x0000001c1b00720c */ /* 0x000fe20003f06270 */
[----:B------:R-:W-:-:S12]  /*a120*/  BSSY B6, `(.L_x_1961) ;  /* 0x00001fc000067945 */ /* 0x000fd80003800000 */
[----:B------:R-:W-:Y:S05]  /*a130*/  @P0 BRA `(.L_x_1962) ;  /* 0x0000001c00e80947 */ /* 0x000fea0003800000 */
[----:B01234-:R-:W0:Y:S01]  /*a140*/  LDC.64 R8, c[0x0][0x228] ;  /* 0x00008a00ff087b82 */ /* 0x01fe220000000a00 */
[----:B-----5:R-:W-:Y:S01]  /*a150*/  IMAD R0, R2, 0x200, R27 ;  /* 0x0000020002007824 */ /* 0x020fe200078e021b */
        /* <DEDUP_REMOVED lines=20> */
.L_x_1966:
[----:B------:R-:W-:-:S06]  /*a2a0*/  HADD2.F32 R5, -RZ, R18.H0_H0 ;  /* 0x20000012ff057230 */ /* 0x000fcc0000004100 */
[----:B------:R-:W0:Y:S02]  /*a2b0*/  F2I.S64.TRUNC R4, R5 ;  /* 0x0000000500047311 */ /* 0x000e24000020d900 */
[----:B0-----:R0:W-:Y:S01]  /*a2c0*/  STG.E.U8 desc[UR36][R8.64], R4 ;  /* 0x0000000408007986 */ /* 0x0011e2000c101124 */
[----:B------:R-:W-:Y:S05]  /*a2d0*/  BRA `(.L_x_1968) ;  /* 0x0000000c00847947 */ /* 0x000fea0003800000 */
.L_x_1965:
        /* <DEDUP_REMOVED lines=10> */
.L_x_1970:
[----:B------:R-:W-:-:S04]  /*a380*/  HADD2.F32 R18, -RZ, R18.H0_H0 ;  /* 0x20000012ff127230 */ /* 0x000fc80000004100 */
[----:B------:R-:W0:Y:S02]  /*a390*/  F2I.FTZ.TRUNC.NTZ R3, R18 ;  /* 0x0000001200037305 */ /* 0x000e24000021f100 */
[----:B0-----:R0:W-:Y:S01]  /*a3a0*/  STG.E desc[UR36][R8.64], R3 ;  /* 0x0000000308007986 */ /* 0x0011e2000c101924 */
[----:B------:R-:W-:Y:S05]  /*a3b0*/  BRA `(.L_x_1968) ;  /* 0x0000000c004c7947 */ /* 0x000fea0003800000 */
.L_x_1969:
[----:B------:R-:W-:-:S04]  /*a3c0*/  HADD2.F32 R18, -RZ, R18.H0_H0 ;  /* 0x20000012ff127230 */ /* 0x000fc80000004100 */
[----:B------:R-:W0:Y:S02]  /*a3d0*/  F2I.FTZ.TRUNC.NTZ R3, R18 ;  /* 0x0000001200037305 */ /* 0x000e24000021f100 */
[----:B0-----:R0:W-:Y:S01]  /*a3e0*/  STG.E.U16 desc[UR36][R8.64], R3 ;  /* 0x0000000308007986 */ /* 0x0011e2000c101524 */
[----:B------:R-:W-:Y:S05]  /*a3f0*/  BRA `(.L_x_1968) ;  /* 0x0000000c003c7947 */ /* 0x000fea0003800000 */
.L_x_1964:
        /* <DEDUP_REMOVED lines=9> */
.L_x_1972:
[----:B------:R0:W-:Y:S01]  /*a490*/  STG.E.U16 desc[UR36][R8.64], R18 ;  /* 0x0000001208007986 */ /* 0x0001e2000c101524 */
[----:B------:R-:W-:Y:S05]  /*a4a0*/  BRA `(.L_x_1968) ;  /* 0x0000000c00107947 */ /* 0x000fea0003800000 */
.L_x_1971:
        /* <DEDUP_REMOVED lines=10> */
.L_x_1974:
[----:B------:R-:W-:-:S05]  /*a550*/  HADD2.F32 R0, -RZ, R18.H0_H0 ;  /* 0x20000012ff007230 */ /* 0x000fca0000004100 */
[----:B------:R-:W-:-:S04]  /*a560*/  F2FP.F16.F32.PACK_AB R0, RZ, R0 ;  /* 0x00000000ff00723e */ /* 0x000fc800000000ff */
[----:B------:R-:W-:-:S05]  /*a570*/  PRMT R0, R0, 0x5410, RZ ;  /* 0x0000541000007816 */ /* 0x000fca00000000ff */
[----:B------:R0:W-:Y:S01]  /*a580*/  STG.E desc[UR36][R8.64], R0 ;  /* 0x0000000008007986 */ /* 0x0001e2000c101924 */
[----:B------:R-:W-:Y:S05]  /*a590*/  BRA `(.L_x_1968) ;  /* 0x0000000800d47947 */ /* 0x000fea0003800000 */
.L_x_1973:
[----:B------:R-:W-:-:S05]  /*a5a0*/  HADD2.F32 R4, -RZ, R18.H0_H0 ;  /* 0x20000012ff047230 */ /* 0x000fca0000004100 */
[----:B------:R-:W-:-:S06]  /*a5b0*/  FMUL.FTZ R4, R4, 1 ;  /* 0x3f80000004047820 */ /* 0x000fcc0000410000 */
[----:B------:R-:W0:Y:S02]  /*a5c0*/  F2F.F64.F32 R4, R4 ;  /* 0x0000000400047310 */ /* 0x000e240000201800 */
[----:B0-----:R0:W-:Y:S01]  /*a5d0*/  STG.E.64 desc[UR36][R8.64], R4 ;  /* 0x0000000408007986 */ /* 0x0011e2000c101b24 */
[----:B------:R-:W-:Y:S05]  /*a5e0*/  BRA `(.L_x_1968) ;  /* 0x0000000800c07947 */ /* 0x000fea0003800000 */
.L_x_1963:
        /* <DEDUP_REMOVED lines=13> */
.L_x_1977:
[----:B------:R-:W-:Y:S01]  /*a6c0*/  HADD2.F32 R18, -RZ, R18.H0_H0 ;  /* 0x20000012ff127230 */ /* 0x000fe20000004100 */
[----:B------:R-:W-:-:S04]  /*a6d0*/  CS2R R6, SRZ ;  /* 0x0000000000067805 */ /* 0x000fc8000001ff00 */
[----:B------:R-:W-:-:S06]  /*a6e0*/  FMUL.FTZ R4, R18, 1 ;  /* 0x3f80000012047820 */ /* 0x000fcc0000410000 */
[----:B------:R-:W0:Y:S02]  /*a6f0*/  F2F.F64.F32 R4, R4 ;  /* 0x0000000400047310 */ /* 0x000e240000201800 */
[----:B0-----:R0:W-:Y:S01]  /*a700*/  STG.E.128 desc[UR36][R8.64], R4 ;  /* 0x0000000408007986 */ /* 0x0011e2000c101d24 */
[----:B------:R-:W-:Y:S05]  /*a710*/  BRA `(.L_x_1968) ;  /* 0x0000000800747947 */ /* 0x000fea0003800000 */
.L_x_1976:
        /* <DEDUP_REMOVED lines=21> */
.L_x_1981:
[----:B------:R-:W-:Y:S05]  /*a870*/  BSYNC B0 ;  /* 0x0000000000007941 */ /* 0x000fea0003800000 */
.L_x_1980:
[----:B------:R-:W-:-:S05]  /*a880*/  LOP3.LUT R5, R0, R5, RZ, 0xfc, !PT ;  /* 0x0000000500057212 */ /* 0x000fca00078efcff */
[----:B------:R3:W-:Y:S01]  /*a890*/  STG.E.U8 desc[UR36][R8.64], R5 ;  /* 0x0000000508007986 */ /* 0x0007e2000c101124 */
[----:B------:R-:W-:Y:S05]  /*a8a0*/  BRA `(.L_x_1968) ;  /* 0x0000000800107947 */ /* 0x000fea0003800000 */
.L_x_1979:
        /* <DEDUP_REMOVED lines=13> */
.L_x_1983:
[----:B------:R-:W-:Y:S01]  /*a980*/  IMAD.MOV.U32 R0, RZ, RZ, 0x7f ;  /* 0x0000007fff007424 */ /* 0x000fe200078e00ff */
[----:B------:R-:W-:-:S04]  /*a990*/  ISETP.GT.U32.AND P0, PT, R3, 0x7f800000, PT ;  /* 0x7f8000000300780c */ /* 0x000fc80003f04070 */
[----:B------:R-:W-:-:S09]  /*a9a0*/  SEL R0, R0, 0x7c, P0 ;  /* 0x0000007c00007807 */ /* 0x000fd20000000000 */
.L_x_1984:
[----:B------:R-:W-:Y:S05]  /*a9b0*/  BSYNC B0 ;  /* 0x0000000000007941 */ /* 0x000fea0003800000 */
.L_x_1982:
[----:B------:R-:W-:-:S04]  /*a9c0*/  LOP3.LUT R3, R5, 0x80000000, RZ, 0xc0, !PT ;  /* 0x8000000005037812 */ /* 0x000fc800078ec0ff */
[----:B------:R-:W-:-:S04]  /*a9d0*/  SHF.R.U32.HI R3, RZ, 0x18, R3 ;  /* 0x00000018ff037819 */ /* 0x000fc80000011603 */
[----:B------:R-:W-:-:S05]  /*a9e0*/  LOP3.LUT R3, R0, R3, RZ, 0xfc, !PT ;  /* 0x0000000300037212 */ /* 0x000fca00078efcff */
[----:B------:R4:W-:Y:S01]  /*a9f0*/  STG.E.U8 desc[UR36][R8.64], R3 ;  /* 0x0000000308007986 */ /* 0x0009e2000c101124 */
[----:B------:R-:W-:Y:S05]  /*aa00*/  BRA `(.L_x_1968) ;  /* 0x0000000400b87947 */ /* 0x000fea0003800000 */
.L_x_1978:
[----:B------:R-:W-:-:S05]  /*aa10*/  HADD2.F32 R0, -RZ, R18.H0_H0 ;  /* 0x20000012ff007230 */ /* 0x000fca0000004100 */
[----:B------:R-:W-:-:S05]  /*aa20*/  F2FP.BF16.F32.PACK_AB R0, RZ, R0 ;  /* 0x00000000ff00723e */ /* 0x000fca00000010ff */
[----:B------:R2:W-:Y:S01]  /*aa30*/  STG.E.U16 desc[UR36][R8.64], R0 ;  /* 0x0000000008007986 */ /* 0x0005e2000c101524 */
[----:B------:R-:W-:Y:S05]  /*aa40*/  BRA `(.L_x_1968) ;  /* 0x0000000400a87947 */ /* 0x000fea0003800000 */
.L_x_1975:
        /* <DEDUP_REMOVED lines=12> */
.L_x_1987:
        /* <DEDUP_REMOVED lines=17> */
.L_x_1990:
[----:B------:R-:W-:-:S04]  /*ac20*/  LOP3.LUT R3, R5, 0x80000000, RZ, 0xc0, !PT ;  /* 0x8000000005037812 */ /* 0x000fc800078ec0ff */
[----:B------:R-:W-:-:S04]  /*ac30*/  SHF.R.U32.HI R3, RZ, 0x18, R3 ;  /* 0x00000018ff037819 */ /* 0x000fc80000011603 */
[----:B------:R-:W-:-:S04]  /*ac40*/  LOP3.LUT R0, R0, R3, RZ, 0xfc, !PT ;  /* 0x0000000300007212 */ /* 0x000fc800078efcff */
[----:B------:R-:W-:-:S07]  /*ac50*/  PRMT R4, R0, 0x7610, R4 ;  /* 0x0000761000047816 */ /* 0x000fce0000000004 */
.L_x_1989:
[----:B------:R-:W-:Y:S05]  /*ac60*/  BSYNC B0 ;  /* 0x0000000000007941 */ /* 0x000fea0003800000 */
.L_x_1988:
[----:B------:R0:W-:Y:S01]  /*ac70*/  STG.E.U8 desc[UR36][R8.64], R4 ;  /* 0x0000000408007986 */ /* 0x0001e2000c101124 */
[----:B------:R-:W-:Y:S05]  /*ac80*/  BRA `(.L_x_1968) ;  /* 0x0000000400187947 */ /* 0x000fea0003800000 */
.L_x_1986:
        /* <DEDUP_REMOVED lines=17> */
.L_x_1993:
[----:B------:R-:W-:-:S04]  /*ada0*/  LOP3.LUT R3, R5, 0x80000000, RZ, 0xc0, !PT ;  /* 0x8000000005037812 */ /* 0x000fc800078ec0ff */
[----:B------:R-:W-:-:S04]  /*adb0*/  SHF.R.U32.HI R3, RZ, 0x18, R3 ;  /* 0x00000018ff037819 */ /* 0x000fc80000011603 */
[----:B------:R-:W-:-:S04]  /*adc0*/  LOP3.LUT R0, R0, R3, RZ, 0xfc, !PT ;  /* 0x0000000300007212 */ /* 0x000fc800078efcff */
[----:B------:R-:W-:-:S07]  /*add0*/  PRMT R4, R0, 0x7610, R4 ;  /* 0x0000761000047816 */ /* 0x000fce0000000004 */
.L_x_1992:
[----:B------:R-:W-:Y:S05]  /*ade0*/  BSYNC B0 ;  /* 0x0000000000007941 */ /* 0x000fea0003800000 */
.L_x_1991:
[----:B------:R0:W-:Y:S01]  /*adf0*/  STG.E.U8 desc[UR36][R8.64], R4 ;  /* 0x0000000408007986 */ /* 0x0001e2000c101124 */
[----:B------:R-:W-:Y:S05]  /*ae00*/  BRA `(.L_x_1968) ;  /* 0x0000000000b87947 */ /* 0x000fea0003800000 */
.L_x_1985:
        /* <DEDUP_REMOVED lines=22> */
.L_x_1967:
        /* <DEDUP_REMOVED lines=16> */
.L_x_1996:
[----:B------:R-:W-:Y:S05]  /*b070*/  BRA `(.L_x_1968) ;  /* 0x00000000001c7947 */ /* 0x000fea0003800000 */
.L_x_1995:
[----:B------:R-:W-:-:S06]  /*b080*/  HADD2.F32 R4, -RZ, R18.H0_H0 ;  /* 0x20000012ff047230 */ /* 0x000fcc0000004100 */
[----:B------:R-:W0:Y:S02]  /*b090*/  F2I.U64.TRUNC R4, R4 ;  /* 0x0000000400047311 */ /* 0x000e24000020d800 */
[----:B0-----:R0:W-:Y:S01]  /*b0a0*/  STG.E.64 desc[UR36][R8.64], R4 ;  /* 0x0000000408007986 */ /* 0x0011e2000c101b24 */
[----:B------:R-:W-:Y:S05]  /*b0b0*/  BRA `(.L_x_1968) ;  /* 0x00000000000c7947 */ /* 0x000fea0003800000 */
.L_x_1994:
[----:B------:R-:W-:-:S04]  /*b0c0*/  HADD2.F32 R18, -RZ, R18.H0_H0 ;  /* 0x20000012ff127230 */ /* 0x000fc80000004100 */
[----:B------:R-:W0:Y:S02]  /*b0d0*/  F2I.FTZ.U32.TRUNC.NTZ R3, R18 ;  /* 0x0000001200037305 */ /* 0x000e24000021f000 */
[----:B0-----:R0:W-:Y:S02]  /*b0e0*/  STG.E desc[UR36][R8.64], R3 ;  /* 0x0000000308007986 */ /* 0x0011e4000c101924 */
.L_x_1968:
        /* <DEDUP_REMOVED lines=25> */
.L_x_2000:
[----:B------:R-:W-:-:S06]  /*b280*/  HADD2.F32 R5, -RZ, R16.H0_H0 ;  /* 0x20000010ff057230 */ /* 0x000fcc0000004100 */
[----:B------:R-:W0:Y:S02]  /*b290*/  F2I.S64.TRUNC R4, R5 ;  /* 0x0000000500047311 */ /* 0x000e24000020d900 */
[----:B0-----:R0:W-:Y:S01]  /*b2a0*/  STG.E.U8 desc[UR36][R8.64], R4 ;  /* 0x0000000408007986 */ /* 0x0011e2000c101124 */
[----:B------:R-:W-:Y:S05]  /*b2b0*/  BRA `(.L_x_2002) ;  /* 0x0000000c00847947 */ /* 0x000fea0003800000 */
.L_x_1999:
        /* <DEDUP_REMOVED lines=10> */
.L_x_2004:
[----:B------:R-:W-:-:S04]  /*b360*/  HADD2.F32 R16, -RZ, R16.H0_H0 ;  /* 0x20000010ff107230 */ /* 0x000fc80000004100 */
[----:B------:R-:W0:Y:S02]  /*b370*/  F2I.FTZ.TRUNC.NTZ R3, R16 ;  /* 0x0000001000037305 */ /* 0x000e24000021f100 */
[----:B0-----:R0:W-:Y:S01]  /*b380*/  STG.E desc[UR36][R8.64], R3 ;  /* 0x0000000308007986 */ /* 0x0011e2000c101924 */
[----:B------:R-:W-:Y:S05]  /*b390*/  BRA `(.L_x_2002) ;  /* 0x0000000c004c7947 */ /* 0x000fea0003800000 */
.L_x_2003:
[----:B------:R-:W-:-:S04]  /*b3a0*/  HADD2.F32 R16, -RZ, R16.H0_H0 ;  /* 0x20000010ff107230 */ /* 0x000fc80000004100 */
[----:B------:R-:W0:Y:S02]  /*b3b0*/  F2I.FTZ.TRUNC.NTZ R3, R16 ;  /* 0x0000001000037305 */ /* 0x000e24000021f100 */
[----:B0-----:R0:W-:Y:S01]  /*b3c0*/  STG.E.U16 desc[UR36][R8.64], R3 ;  /* 0x0000000308007986 */ /* 0x0011e2000c101524 */
[----:B------:R-:W-:Y:S05]  /*b3d0*/  BRA `(.L_x_2002) ;  /* 0x0000000c003c7947 */ /* 0x000fea0003800000 */
.L_x_1998:
        /* <DEDUP_REMOVED lines=9> */
.L_x_2006:
[----:B------:R0:W-:Y:S01]  /*b470*/  STG.E.U16 desc[UR36][R8.64], R16 ;  /* 0x0000001008007986 */ /* 0x0001e2000c101524 */
[----:B------:R-:W-:Y:S05]  /*b480*/  BRA `(.L_x_2002) ;  /* 0x0000000c00107947 */ /* 0x000fea0003800000 */
.L_x_2005:
        /* <DEDUP_REMOVED lines=10> */
.L_x_2008:
[----:B------:R-:W-:-:S05]  /*b530*/  HADD2.F32 R0, -RZ, R16.H0_H0 ;  /* 0x20000010ff007230 */ /* 0x000fca0000004100 */
[----:B------:R-:W-:-:S04]  /*b540*/  F2FP.F16.F32.PACK_AB R0, RZ, R0 ;  /* 0x00000000ff00723e */ /* 0x000fc800000000ff */
[----:B------:R-:W-:-:S05]  /*b550*/  PRMT R0, R0, 0x5410, RZ ;  /* 0x0000541000007816 */ /* 0x000fca00000000ff */
[----:B------:R2:W-:Y:S01]  /*b560*/  STG.E desc[UR36][R8.64], R0 ;  /* 0x0000000008007986 */ /* 0x0005e2000c101924 */
[----:B------:R-:W-:Y:S05]  /*b570*/  BRA `(.L_x_2002) ;  /* 0x0000000800d47947 */ /* 0x000fea0003800000 */
.L_x_2007:
[----:B------:R-:W-:-:S05]  /*b580*/  HADD2.F32 R4, -RZ, R16.H0_H0 ;  /* 0x20000010ff047230 */ /* 0x000fca0000004100 */
[----:B------:R-:W-:-:S06]  /*b590*/  FMUL.FTZ R4, R4, 1 ;  /* 0x3f80000004047820 */ /* 0x000fcc0000410000 */
[----:B------:R-:W0:Y:S02]  /*b5a0*/  F2F.F64.F32 R4, R4 ;  /* 0x0000000400047310 */ /* 0x000e240000201800 */
[----:B0-----:R4:W-:Y:S01]  /*b5b0*/  STG.E.64 desc[UR36][R8.64], R4 ;  /* 0x0000000408007986 */ /* 0x0019e2000c101b24 */
[----:B------:R-:W-:Y:S05]  /*b5c0*/  BRA `(.L_x_2002) ;  /* 0x0000000800c07947 */ /* 0x000fea0003800000 */
.L_x_1997:
        /* <DEDUP_REMOVED lines=13> */
.L_x_2011:
[----:B------:R-:W-:Y:S01]  /*b6a0*/  HADD2.F32 R16, -RZ, R16.H0_H0 ;  /* 0x20000010ff107230 */ /* 0x000fe20000004100 */
[----:B------:R-:W-:-:S04]  /*b6b0*/  CS2R R6, SRZ ;  /* 0x0000000000067805 */ /* 0x000fc8000001ff00 */
[----:B------:R-:W-:-:S06]  /*b6c0*/  FMUL.FTZ R4, R16, 1 ;  /* 0x3f80000010047820 */ /* 0x000fcc0000410000 */
[----:B------:R-:W0:Y:S02]  /*b6d0*/  F2F.F64.F32 R4, R4 ;  /* 0x0000000400047310 */ /* 0x000e240000201800 */
[----:B0-----:R0:W-:Y:S01]  /*b6e0*/  STG.E.128 desc[UR36][R8.64], R4 ;  /* 0x0000000408007986 */ /* 0x0011e2000c101d24 */
[----:B------:R-:W-:Y:S05]  /*b6f0*/  BRA `(.L_x_2002) ;  /* 0x0000000800747947 */ /* 0x000fea0003800000 */
.L_x_2010:
        /* <DEDUP_REMOVED lines=21> */
.L_x_2015:
[----:B------:R-:W-:Y:S05]  /*b850*/  BSYNC B0 ;  /* 0x0000000000007941 */ /* 0x000fea0003800000 */
.L_x_2014:
[----:B------:R-:W-:-:S05]  /*b860*/  LOP3.LUT R5, R0, R5, RZ, 0xfc, !PT ;  /* 0x0000000500057212 */ /* 0x000fca00078efcff */
[----:B------:R0:W-:Y:S01]  /*b870*/  STG.E.U8 desc[UR36][R8.64], R5 ;  /* 0x0000000508007986 */ /* 0x0001e2000c101124 */
[----:B------:R-:W-:Y:S05]  /*b880*/  BRA `(.L_x_2002) ;  /* 0x0000000800107947 */ /* 0x000fea0003800000 */
.L_x_2013:
        /* <DEDUP_REMOVED lines=13> */
.L_x_2017:
[----:B------:R-:W-:Y:S01]  /*b960*/  IMAD.MOV.U32 R0, RZ, RZ, 0x7f ;  /* 0x0000007fff007424 */ /* 0x000fe200078e00ff */
[----:B------:R-:W-:-:S04]  /*b970*/  ISETP.GT.U32.AND P0, PT, R3, 0x7f800000, PT ;  /* 0x7f8000000300780c */ /* 0x000fc80003f04070 */
[----:B------:R-:W-:-:S09]  /*b980*/  SEL R0, R0, 0x7c, P0 ;  /* 0x0000007c00007807 */ /* 0x000fd20000000000 */
.L_x_2018:
[----:B------:R-:W-:Y:S05]  /*b990*/  BSYNC B0 ;  /* 0x0000000000007941 */ /* 0x000fea0003800000 */
.L_x_2016:
[----:B------:R-:W-:-:S04]  /*b9a0*/  LOP3.LUT R3, R5, 0x80000000, RZ, 0xc0, !PT ;  /* 0x8000000005037812 */ /* 0x000fc800078ec0ff */
[----:B------:R-:W-:-:S04]  /*b9b0*/  SHF.R.U32.HI R3, RZ, 0x18, R3 ;  /* 0x00000018ff037819 */ /* 0x000fc80000011603 */
[----:B------:R-:W-:-:S05]  /*b9c0*/  LOP3.LUT R3, R0, R3, RZ, 0xfc, !PT ;  /* 0x0000000300037212 */ /* 0x000fca00078efcff */
[----:B------:R0:W-:Y:S01]  /*b9d0*/  STG.E.U8 desc[UR36][R8.64], R3 ;  /* 0x0000000308007986 */ /* 0x0001e2000c101124 */
[----:B------:R-:W-:Y:S05]  /*b9e0*/  BRA `(.L_x_2002) ;  /* 0x0000000400b87947 */ /* 0x000fea0003800000 */
.L_x_2012:
[----:B------:R-:W-:-:S05]  /*b9f0*/  HADD2.F32 R0, -RZ, R16.H0_H0 ;  /* 0x20000010ff007230 */ /* 0x000fca0000004100 */
[----:B------:R-:W-:-:S05]  /*ba00*/  F2FP.BF16.F32.PACK_AB R0, RZ, R0 ;  /* 0x00000000ff00723e */ /* 0x000fca00000010ff */
[----:B------:R0:W-:Y:S01]  /*ba10*/  STG.E.U16 desc[UR36][R8.64], R0 ;  /* 0x0000000008007986 */ /* 0x0001e2000c101524 */
[----:B------:R-:W-:Y:S05]  /*ba20*/  BRA `(.L_x_2002) ;  /* 0x0000000400a87947 */ /* 0x000fea0003800000 */
.L_x_2009:
        /* <DEDUP_REMOVED lines=12> */
.L_x_2021:
        /* <DEDUP_REMOVED lines=17> */
.L_x_2024:
[----:B------:R-:W-:-:S04]  /*bc00*/  LOP3.LUT R3, R5, 0x80000000, RZ, 0xc0, !PT ;  /* 0x8000000005037812 */ /* 0x000fc800078ec0ff */
[----:B------:R-:W-:-:S04]  /*bc10*/  SHF.R.U32.HI R3, RZ, 0x18, R3 ;  /* 0x00000018ff037819 */ /* 0x000fc80000011603 */
[----:B------:R-:W-:-:S04]  /*bc20*/  LOP3.LUT R0, R0, R3, RZ, 0xfc, !PT ;  /* 0x0000000300007212 */ /* 0x000fc800078efcff */
[----:B------:R-:W-:-:S07]  /*bc30*/  PRMT R4, R0, 0x7610, R4 ;  /* 0x0000761000047816 */ /* 0x000fce0000000004 */
.L_x_2023:
[----:B------:R-:W-:Y:S05]  /*bc40*/  BSYNC B0 ;  /* 0x0000000000007941 */ /* 0x000fea0003800000 */
.L_x_2022:
[----:B------:R0:W-:Y:S01]  /*bc50*/  STG.E.U8 desc[UR36][R8.64], R4 ;  /* 0x0000000408007986 */ /* 0x0001e2000c101124 */
[----:B------:R-:W-:Y:S05]  /*bc60*/  BRA `(.L_x_2002) ;  /* 0x0000000400187947 */ /* 0x000fea0003800000 */
.L_x_2020:
        /* <DEDUP_REMOVED lines=17> */
.L_x_2027:
[----:B------:R-:W-:-:S04]  /*bd80*/  LOP3.LUT R3, R5, 0x80000000, RZ, 0xc0, !PT ;  /* 0x8000000005037812 */ /* 0x000fc800078ec0ff */
[----:B------:R-:W-:-:S04]  /*bd90*/  SHF.R.U32.HI R3, RZ, 0x18, R3 ;  /* 0x00000018ff037819 */ /* 0x000fc80000011603 */
[----:B------:R-:W-:-:S04]  /*bda0*/  LOP3.LUT R0, R0, R3, RZ, 0xfc, !PT ;  /* 0x0000000300007212 */ /* 0x000fc800078efcff */
[----:B------:R-:W-:-:S07]  /*bdb0*/  PRMT R4, R0, 0x7610, R4 ;  /* 0x0000761000047816 */ /* 0x000fce0000000004 */
.L_x_2026:
[----:B------:R-:W-:Y:S05]  /*bdc0*/  BSYNC B0 ;  /* 0x0000000000007941 */ /* 0x000fea0003800000 */
.L_x_2025:
[----:B------:R0:W-:Y:S01]  /*bdd0*/  STG.E.U8 desc[UR36][R8.64], R4 ;  /* 0x0000000408007986 */ /* 0x0001e2000c101124 */
[----:B------:R-:W-:Y:S05]  /*bde0*/  BRA `(.L_x_2002) ;  /* 0x0000000000b87947 */ /* 0x000fea0003800000 */
.L_x_2019:
        /* <DEDUP_REMOVED lines=22> */
.L_x_2001:
        /* <DEDUP_REMOVED lines=16> */
.L_x_2030:
[----:B------:R-:W-:Y:S05]  /*c050*/  BRA `(.L_x_2002) ;  /* 0x00000000001c7947 */ /* 0x000fea0003800000 */
.L_x_2029:
[----:B------:R-:W-:-:S06]  /*c060*/  HADD2.F32 R4, -RZ, R16.H0_H0 ;  /* 0x20000010ff047230 */ /* 0x000fcc0000004100 */
[----:B------:R-:W0:Y:S02]  /*c070*/  F2I.U64.TRUNC R4, R4 ;  /* 0x0000000400047311 */ /* 0x000e24000020d800 */
[----:B0-----:R0:W-:Y:S01]  /*c080*/  STG.E.64 desc[UR36][R8.64], R4 ;  /* 0x0000000408007986 */ /* 0x0011e2000c101b24 */
[----:B------:R-:W-:Y:S05]  /*c090*/  BRA `(.L_x_2002) ;  /* 0x00000000000c7947 */ /* 0x000fea0003800000 */
.L_x_2028:
[----:B------:R-:W-:-:S04]  /*c0a0*/  HADD2.F32 R16, -RZ, R16.H0_H0 ;  /* 0x20000010ff107230 */ /* 0x000fc80000004100 */
[----:B------:R-:W0:Y:S02]  /*c0b0*/  F2I.FTZ.U32.TRUNC.NTZ R3, R16 ;  /* 0x0000001000037305 */ /* 0x000e24000021f000 */
[----:B0-----:R0:W-:Y:S02]  /*c0c0*/  STG.E desc[UR36][R8.64], R3 ;  /* 0x0000000308007986 */ /* 0x0011e4000c101924 */
.L_x_2002:
[----:B------:R-:W-:-:S07]  /*c0d0*/  VIADD R27, R27, 0x80 ;  /* 0x000000801b1b7836 */ /* 0x000fce0000000000 */
.L_x_1962:
[----:B------:R-:W-:Y:S05]  /*c0e0*/  BSYNC B6 ;  /* 0x0000000000067941 */ /* 0x000fea0003800000 */
.L_x_1961:
[----:B------:R-:W-:-:S13]  /*c0f0*/  ISETP.GE.AND P0, PT, R27, R28, PT ;  /* 0x0000001c1b00720c */ /* 0x000fda0003f06270 */
[----:B------:R-:W-:Y:S05]  /*c100*/  @P0 EXIT ;  /* 0x000000000000094d */ /* 0x000fea0003800000 */
[----:B0--34-:R-:W0:Y:S01]  /*c110*/  LDC.64 R4, c[0x0][0x228] ;  /* 0x00008a00ff047b82 */ /* 0x019e220000000a00 */
[----:B--2--5:R-:W-:Y:S01]  /*c120*/  PRMT R0, R25, 0x9910, RZ ;  /* 0x0000991019007816 */ /* 0x024fe200000000ff */
[----:B------:R-:W-:Y:S01]  /*c130*/  IMAD R2, R2, 0x200, R27 ;  /* 0x0000020002027824 */ /* 0x000fe200078e021b */
[----:B------:R-:W-:Y:S02]  /*c140*/  ULDC UR4, c[0x0][0x260] ;  /* 0x0000980000047ab9 */ /* 0x000fe40000000800 */
[----:B------:R-:W-:Y:S01]  /*c150*/  ISETP.GT.AND P1, PT, R0, 0x9, PT ;  /* 0x000000090000780c */ /* 0x000fe20003f24270 */
[----:B-1----:R-:W-:-:S05]  /*c160*/  IMAD R3, R2, UR4, RZ ;  /* 0x0000000402037c24 */ /* 0x002fca000f8e02ff */
        /* <DEDUP_REMOVED lines=13> */
[----:B0-----:R-:W-:Y:S01]  /*c240*/  STG.E.U8 desc[UR36][R2.64], R17 ;  /* 0x0000001102007986 */ /* 0x001fe2000c101124 */
[----:B------:R-:W-:Y:S05]  /*c250*/  EXIT ;  /* 0x000000000000794d */ /* 0x000fea0003800000 */
.L_x_2034:
[----:B------:R-:W-:-:S06]  /*c260*/  HADD2.F32 R5, -RZ, R17.H0_H0 ;  /* 0x20000011ff057230 */ /* 0x000fcc0000004100 */
[----:B------:R-:W0:Y:S02]  /*c270*/  F2I.S64.TRUNC R4, R5 ;  /* 0x0000000500047311 */ /* 0x000e24000020d900 */
[----:B0-----:R-:W-:Y:S01]  /*c280*/  STG.E.U8 desc[UR36][R2.64], R4 ;  /* 0x0000000402007986 */ /* 0x001fe2000c101124 */
[----:B------:R-:W-:Y:S05]  /*c290*/  EXIT ;  /* 0x000000000000794d */ /* 0x000fea0003800000 */
.L_x_2033:
        /* <DEDUP_REMOVED lines=10> */
.L_x_2037:
[----:B------:R-:W-:-:S06]  /*c340*/  HADD2.F32 R17, -RZ, R17.H0_H0 ;  /* 0x20000011ff117230 */ /* 0x000fcc0000004100 */
[----:B------:R-:W0:Y:S02]  /*c350*/  F2I.FTZ.TRUNC.NTZ R17, R17 ;  /* 0x0000001100117305 */ /* 0x000e24000021f100 */
[----:B0-----:R-:W-:Y:S01]  /*c360*/  STG.E desc[UR36][R2.64], R17 ;  /* 0x0000001102007986 */ /* 0x001fe2000c101924 */
[----:B------:R-:W-:Y:S05]  /*c370*/  EXIT ;  /* 0x000000000000794d */ /* 0x000fea0003800000 */
.L_x_2036:
[----:B------:R-:W-:-:S06]  /*c380*/  HADD2.F32 R17, -RZ, R17.H0_H0 ;  /* 0x20000011ff117230 */ /* 0x000fcc0000004100 */
[----:B------:R-:W0:Y:S02]  /*c390*/  F2I.FTZ.TRUNC.NTZ R17, R17 ;  /* 0x0000001100117305 */ /* 0x000e24000021f100 */
[----:B0-----:R-:W-:Y:S01]  /*c3a0*/  STG.E.U16 desc[UR36][R2.64], R17 ;  /* 0x0000001102007986 */ /* 0x001fe2000c101524 */
[----:B------:R-:W-:Y:S05]  /*c3b0*/  EXIT ;  /* 0x000000000000794d */ /* 0x000fea0003800000 */
.L_x_2032:
        /* <DEDUP_REMOVED lines=9> */
.L_x_2039:
[----:B------:R-:W-:Y:S01]  /*c450*/  STG.E.U16 desc[UR36][R2.64], R17 ;  /* 0x0000001102007986 */ /* 0x000fe2000c101524 */
[----:B------:R-:W-:Y:S05]  /*c460*/  EXIT ;  /* 0x000000000000794d */ /* 0x000fea0003800000 */
.L_x_2038:
        /* <DEDUP_REMOVED lines=10> */
.L_x_2041:
[----:B------:R-:W-:-:S05]  /*c510*/  HADD2.F32 R0, -RZ, R17.H0_H0 ;  /* 0x20000011ff007230 */ /* 0x000fca0000004100 */
[----:B------:R-:W-:-:S04]  /*c520*/  F2FP.F16.F32.PACK_AB R0, RZ, R0 ;  /* 0x00000000ff00723e */ /* 0x000fc800000000ff */
[----:B------:R-:W-:-:S05]  /*c530*/  PRMT R0, R0, 0x5410, RZ ;  /* 0x0000541000007816 */ /* 0x000fca00000000ff */
[----:B------:R-:W-:Y:S01]  /*c540*/  STG.E desc[UR36][R2.64], R0 ;  /* 0x0000000002007986 */ /* 0x000fe2000c101924 */
[----:B------:R-:W-:Y:S05]  /*c550*/  EXIT ;  /* 0x000000000000794d */ /* 0x000fea0003800000 */
.L_x_2040:
[----:B------:R-:W-:-:S05]  /*c560*/  HADD2.F32 R4, -RZ, R17.H0_H0 ;  /* 0x20000011ff047230 */ /* 0x000fca0000004100 */
[----:B------:R-:W-:-:S06]  /*c570*/  FMUL.FTZ R4, R4, 1 ;  /* 0x3f80000004047820 */ /* 0x000fcc0000410000 */
[----:B------:R-:W0:Y:S02]  /*c580*/  F2F.F64.F32 R4, R4 ;  /* 0x0000000400047310 */ /* 0x000e240000201800 */
[----:B0-----:R-:W-:Y:S01]  /*c590*/  STG.E.64 desc[UR36][R2.64], R4 ;  /* 0x0000000402007986 */ /* 0x001fe2000c101b24 */
[----:B------:R-:W-:Y:S05]  /*c5a0*/  EXIT ;  /* 0x000000000000794d */ /* 0x000fea0003800000 */
.L_x_2031:
        /* <DEDUP_REMOVED lines=13> */
.L_x_2044:
[----:B------:R-:W-:Y:S01]  /*c680*/  HADD2.F32 R17, -RZ, R17.H0_H0 ;  /* 0x20000011ff117230 */ /* 0x000fe20000004100 */
[----:B------:R-:W-:-:S04]  /*c690*/  CS2R R6, SRZ ;  /* 0x0000000000067805 */ /* 0x000fc8000001ff00 */
[----:B------:R-:W-:-:S06]  /*c6a0*/  FMUL.FTZ R4, R17, 1 ;  /* 0x3f80000011047820 */ /* 0x000fcc0000410000 */
[----:B------:R-:W0:Y:S02]  /*c6b0*/  F2F.F64.F32 R4, R4 ;  /* 0x0000000400047310 */ /* 0x000e240000201800 */
[----:B0-----:R-:W-:Y:S01]  /*c6c0*/  STG.E.128 desc[UR36][R2.64], R4 ;  /* 0x0000000402007986 */ /* 0x001fe2000c101d24 */
[----:B------:R-:W-:Y:S05]  /*c6d0*/  EXIT ;  /* 0x000000000000794d */ /* 0x000fea0003800000 */
.L_x_2043:
        /* <DEDUP_REMOVED lines=21> */
.L_x_2048:
[----:B------:R-:W-:Y:S05]  /*c830*/  BSYNC B0 ;  /* 0x0000000000007941 */ /* 0x000fea0003800000 */
.L_x_2047:
[----:B------:R-:W-:-:S05]  /*c840*/  LOP3.LUT R5, R0, R5, RZ, 0xfc, !PT ;  /* 0x0000000500057212 */ /* 0x000fca00078efcff */
[----:B------:R-:W-:Y:S01]  /*c850*/  STG.E.U8 desc[UR36][R2.64], R5 ;  /* 0x0000000502007986 */ /* 0x000fe2000c101124 */
[----:B------:R-:W-:Y:S05]  /*c860*/  EXIT ;  /* 0x000000000000794d */ /* 0x000fea0003800000 */
.L_x_2046:
        /* <DEDUP_REMOVED lines=13> */
.L_x_2050:
[----:B------:R-:W-:Y:S01]  /*c940*/  IMAD.MOV.U32 R0, RZ, RZ, 0x7f ;  /* 0x0000007fff007424 */ /* 0x000fe200078e00ff */
[----:B------:R-:W-:-:S04]  /*c950*/  ISETP.GT.U32.AND P0, PT, R4, 0x7f800000, PT ;  /* 0x7f8000000400780c */ /* 0x000fc80003f04070 */
[----:B------:R-:W-:-:S09]  /*c960*/  SEL R0, R0, 0x7c, P0 ;  /* 0x0000007c00007807 */ /* 0x000fd20000000000 */
.L_x_2051:
[----:B------:R-:W-:Y:S05]  /*c970*/  BSYNC B0 ;  /* 0x0000000000007941 */ /* 0x000fea0003800000 */
.L_x_2049:
[----:B------:R-:W-:-:S04]  /*c980*/  LOP3.LUT R4, R17, 0x80000000, RZ, 0xc0, !PT ;  /* 0x8000000011047812 */ /* 0x000fc800078ec0ff */
[----:B------:R-:W-:-:S04]  /*c990*/  SHF.R.U32.HI R5, RZ, 0x18, R4 ;  /* 0x00000018ff057819 */ /* 0x000fc80000011604 */
[----:B------:R-:W-:-:S05]  /*c9a0*/  LOP3.LUT R5, R0, R5, RZ, 0xfc, !PT ;  /* 0x0000000500057212 */ /* 0x000fca00078efcff */
[----:B------:R-:W-:Y:S01]  /*c9b0*/  STG.E.U8 desc[UR36][R2.64], R5 ;  /* 0x0000000502007986 */ /* 0x000fe2000c101124 */
[----:B------:R-:W-:Y:S05]  /*c9c0*/  EXIT ;  /* 0x000000000000794d */ /* 0x000fea0003800000 */
.L_x_2045:
[----:B------:R-:W-:-:S05]  /*c9d0*/  HADD2.F32 R0, -RZ, R17.H0_H0 ;  /* 0x20000011ff007230 */ /* 0x000fca0000004100 */
[----:B------:R-:W-:-:S05]  /*c9e0*/  F2FP.BF16.F32.PACK_AB R0, RZ, R0 ;  /* 0x00000000ff00723e */ /* 0x000fca00000010ff */
[----:B------:R-:W-:Y:S01]  /*c9f0*/  STG.E.U16 desc[UR36][R2.64], R0 ;  /* 0x0000000002007986 */ /* 0x000fe2000c101524 */
[----:B------:R-:W-:Y:S05]  /*ca00*/  EXIT ;  /* 0x000000000000794d */ /* 0x000fea0003800000 */
.L_x_2042:
        /* <DEDUP_REMOVED lines=12> */
.L_x_2054:
        /* <DEDUP_REMOVED lines=17> */
.L_x_2057:
[----:B------:R-:W-:-:S04]  /*cbe0*/  LOP3.LUT R0, R17, 0x80000000, RZ, 0xc0, !PT ;  /* 0x8000000011007812 */ /* 0x000fc800078ec0ff */
[----:B------:R-:W-:-:S04]  /*cbf0*/  SHF.R.U32.HI R5, RZ, 0x18, R0 ;  /* 0x00000018ff057819 */ /* 0x000fc80000011600 */
[----:B------:R-:W-:-:S04]  /*cc00*/  LOP3.LUT R4, R4, R5, RZ, 0xfc, !PT ;  /* 0x0000000504047212 */ /* 0x000fc800078efcff */
[----:B------:R-:W-:-:S07]  /*cc10*/  PRMT R0, R4, 0x7610, R0 ;  /* 0x0000761004007816 */ /* 0x000fce0000000000 */
.L_x_2056:
[----:B------:R-:W-:Y:S05]  /*cc20*/  BSYNC B0 ;  /* 0x0000000000007941 */ /* 0x000fea0003800000 */
.L_x_2055:
[----:B------:R-:W-:Y:S01]  /*cc30*/  STG.E.U8 desc[UR36][R2.64], R0 ;  /* 0x0000000002007986 */ /* 0x000fe2000c101124 */
[----:B------:R-:W-:Y:S05]  /*cc40*/  EXIT ;  /* 0x000000000000794d */ /* 0x000fea0003800000 */
.L_x_2053:
        /* <DEDUP_REMOVED lines=17> */
.L_x_2060:
[----:B------:R-:W-:-:S04]  /*cd60*/  LOP3.LUT R0, R17, 0x80000000, RZ, 0xc0, !PT ;  /* 0x8000000011007812 */ /* 0x000fc800078ec0ff */
[----:B------:R-:W-:-:S04]  /*cd70*/  SHF.R.U32.HI R5, RZ, 0x18, R0 ;  /* 0x00000018ff057819 */ /* 0x000fc80000011600 */
[----:B------:R-:W-:-:S04]  /*cd80*/  LOP3.LUT R4, R4, R5, RZ, 0xfc, !PT ;  /* 0x0000000504047212 */ /* 0x000fc800078efcff */
[----:B------:R-:W-:-:S07]  /*cd90*/  PRMT R0, R4, 0x7610, R0 ;  /* 0x0000761004007816 */ /* 0x000fce0000000000 */
.L_x_2059:
[----:B------:R-:W-:Y:S05]  /*cda0*/  BSYNC B0 ;  /* 0x0000000000007941 */ /* 0x000fea0003800000 */
.L_x_2058:
[----:B------:R-:W-:Y:S01]  /*cdb0*/  STG.E.U8 desc[UR36][R2.64], R0 ;  /* 0x0000000002007986 */ /* 0x000fe2000c101124 */
[----:B------:R-:W-:Y:S05]  /*cdc0*/  EXIT ;  /* 0x000000000000794d */ /* 0x000fea0003800000 */
.L_x_2052:
        /* <DEDUP_REMOVED lines=22> */
.L_x_2035:
        /* <DEDUP_REMOVED lines=16> */
.L_x_2063:
[----:B------:R-:W-:Y:S05]  /*d030*/  EXIT ;  /* 0x000000000000794d */ /* 0x000fea0003800000 */
.L_x_2062:
[----:B------:R-:W-:-:S06]  /*d040*/  HADD2.F32 R4, -RZ, R17.H0_H0 ;  /* 0x20000011ff047230 */ /* 0x000fcc0000004100 */
[----:B------:R-:W0:Y:S02]  /*d050*/  F2I.U64.TRUNC R4, R4 ;  /* 0x0000000400047311 */ /* 0x000e24000020d800 */
[----:B0-----:R-:W-:Y:S01]  /*d060*/  STG.E.64 desc[UR36][R2.64], R4 ;  /* 0x0000000402007986 */ /* 0x001fe2000c101b24 */
[----:B------:R-:W-:Y:S05]  /*d070*/  EXIT ;  /* 0x000000000000794d */ /* 0x000fea0003800000 */
.L_x_2061:
[----:B------:R-:W-:-:S06]  /*d080*/  HADD2.F32 R17, -RZ, R17.H0_H0 ;  /* 0x20000011ff117230 */ /* 0x000fcc0000004100 */
[----:B------:R-:W0:Y:S02]  /*d090*/  F2I.FTZ.U32.TRUNC.NTZ R17, R17 ;  /* 0x0000001100117305 */ /* 0x000e24000021f000 */
[----:B0-----:R-:W-:Y:S01]  /*d0a0*/  STG.E desc[UR36][R2.64], R17 ;  /* 0x0000001102007986 */ /* 0x001fe2000c101924 */
[----:B------:R-:W-:Y:S05]  /*d0b0*/  EXIT ;  /* 0x000000000000794d */ /* 0x000fea0003800000 */
.L_x_2064:
        /* <DEDUP_REMOVED lines=12> */
.L_x_24092:


//--------------------- .text._ZN2at6native18elementwise_kernelILi128ELi4EZNS0_22gpu_kernel_impl_nocastIZZZNS0_54_GLOBAL__N__d8c5977b_16_LinearAlgebra_cu_140f0503_289316addr_kernel_cudaERNS_14TensorIteratorERKN3c106ScalarES9_ENKUlvE_clEvENKUlvE9_clEvEUlNS6_4HalfESC_SC_E_EEvRNS_18TensorIteratorBaseERKT_EUliE_EEviT1_ --------------------------
	.section	.text._ZN2at6native18elementwise_kernelILi128ELi4EZNS0_22gpu_kernel_impl_nocastIZZZNS0_54_GLOBAL__N__d8c5977b_16_LinearAlgebra_cu_140f0503_289316addr_kernel_cudaERNS_14TensorIteratorERKN3c106ScalarES9_ENKUlvE_clEvENKUlvE9_clEvEUlNS6_4HalfESC_SC_E_EEvRNS_18TensorIteratorBaseERKT_EUliE_EEviT1_,"ax",@progbits
	.align	128
        .global         _ZN2at6native18elementwise_kernelILi128ELi4EZNS0_22gpu_kernel_impl_nocastIZZZNS0_54_GLOBAL__N__d8c5977b_16_LinearAlgebra_cu_140f0503_289316addr_kernel_cudaERNS_14TensorIteratorERKN3c106ScalarES9_ENKUlvE_clEvENKUlvE9_clEvEUlNS6_4HalfESC_SC_E_EEvRNS_18TensorIteratorBaseERKT_EUliE_EEviT1_
        .type           _ZN2at6native18elementwise_kernelILi128ELi4EZNS0_22gpu_kernel_impl_nocastIZZZNS0_54_GLOBAL__N__d8c5977b_16_LinearAlgebra_cu_140f0503_289316addr_kernel_cudaERNS_14TensorIteratorERKN3c106ScalarES9_ENKUlvE_clEvENKUlvE9_clEvEUlNS6_4HalfESC_SC_E_EEvRNS_18TensorIteratorBaseERKT_EUliE_EEviT1_,@function
        .size           _ZN2at6native18elementwise_kernelILi128ELi4EZNS0_22gpu_kernel_impl_nocastIZZZNS0_54_GLOBAL__N__d8c5977b_16_LinearAlgebra_cu_140f0503_289316addr_kernel_cudaERNS_14TensorIteratorERKN3c106ScalarES9_ENKUlvE_clEvENKUlvE9_clEvEUlNS6_4HalfESC_SC_E_EEvRNS_18TensorIteratorBaseERKT_EUliE_EEviT1_,(.L_x_24093 - _ZN2at6native18elementwise_kernelILi128ELi4EZNS0_22gpu_kernel_impl_nocastIZZZNS0_54_GLOBAL__N__d8c5977b_16_LinearAlgebra_cu_140f0503_289316addr_kernel_cudaERNS_14TensorIteratorERKN3c106ScalarES9_ENKUlvE_clEvENKUlvE9_clEvEUlNS6_4HalfESC_SC_E_EEvRNS_18TensorIteratorBaseERKT_EUliE_EEviT1_)
        .other          _ZN2at6native18elementwise_kernelILi128ELi4EZNS0_22gpu_kernel_impl_nocastIZZZNS0_54_GLOBAL__N__d8c5977b_16_LinearAlgebra_cu_140f0503_289316addr_kernel_cudaERNS_14TensorIteratorERKN3c106ScalarES9_ENKUlvE_clEvENKUlvE9_clEvEUlNS6_4HalfESC_SC_E_EEvRNS_18TensorIteratorBaseERKT_EUliE_EEviT1_,@"STO_CUDA_ENTRY STV_DEFAULT"
_ZN2at6native18elementwise_kernelILi128ELi4EZNS0_22gpu_kernel_impl_nocastIZZZNS0_54_GLOBAL__N__d8c5977b_16_LinearAlgebra_cu_140f0503_289316addr_kernel_cudaERNS_14TensorIteratorERKN3c106ScalarES9_ENKUlvE_clEvENKUlvE9_clEvEUlNS6_4HalfESC_SC_E_EEvRNS_18TensorIteratorBaseERKT_EUliE_EEviT1_:
.text._ZN2at6native18elementwise_kernelILi128ELi4EZNS0_22gpu_kernel_impl_nocastIZZZNS0_54_GLOBAL__N__d8c5977b_16_LinearAlgebra_cu_140f0503_289316addr_kernel_cudaERNS_14TensorIteratorERKN3c106ScalarES9_ENKUlvE_clEvENKUlvE9_clEvEUlNS6_4HalfESC_SC_E_EEvRNS_18TensorIteratorBaseERKT_EUliE_EEviT1_:
        /* <DEDUP_REMOVED lines=13> */
[----:B0-----:R-:W-:-:S13]  /*00d0*/  ISETP.NE.AND P0, PT, R10, RZ, PT ;  /* 0x000000ff0a00720c */ /* 0x001fda0003f05270 */
[----:B------:R-:W-:Y:S05]  /*00e0*/  @!P0 BRA `(.L_x_2067) ;  /* 0x0000001400708947 */ /* 0x000fea0003800000 */
[----:B------:R-:W-:Y:S01]  /*00f0*/  MOV R4, RZ ;  /* 0x000000ff00047202 */ /* 0x000fe20000000f00 */
[----:B------:R-:W-:Y:S01]  /*0100*/  ULDC.64 UR8, c[0x0][0x220] ;  /* 0x0000880000087ab9 */ /* 0x000fe20000000a00 */
[----:B------:R-:W-:Y:S01]  /*0110*/  MOV R5, R3 ;  /* 0x0000000300057202 */ /* 0x000fe20000000f00 */
[----:B------:R-:W-:Y:S01]  /*0120*/  ULDC UR7, c[0x0][0x21c] ;  /* 0x0000870000077ab9 */ /* 0x000fe20000000800 */
[----:B------:R-:W-:Y:S01]  /*0130*/  ISETP.NE.AND P0, PT, R10, 0x1, PT ;  /* 0x000000010a00780c */ /* 0x000fe20003f05270 */
[----:B------:R-:W-:-:S05]  /*0140*/  IMAD.HI.U32 R6, R3, UR8, R4 ;  /* 0x0000000803067c27 */ /* 0x000fca000f8e0004 */
[----:B------:R-:W-:Y:S01]  /*0150*/  SHF.R.U32.HI R7, RZ, UR9, R6 ;  /* 0x00000009ff077c19 */ /* 0x000fe20008011606 */
[----:B------:R-:W-:-:S03]  /*0160*/  ULDC.64 UR8, c[0x0][0x350] ;  /* 0x0000d40000087ab9 */ /* 0x000fc60000000a00 */
[----:B------:R-:W-:-:S05]  /*0170*/  IADD3 R0, -R7, RZ, RZ ;  /* 0x000000ff07007210 */ /* 0x000fca0007ffe1ff */
[----:B------:R-:W-:Y:S01]  /*0180*/  IMAD R0, R0, UR7, R3 ;  /* 0x0000000700007c24 */ /* 0x000fe2000f8e0203 */
[----:B------:R-:W-:-:S03]  /*0190*/  ULDC UR7, c[0x0][0x348] ;  /* 0x0000d20000077ab9 */ /* 0x000fc60000000800 */
        /* <DEDUP_REMOVED lines=10> */
[----:B------:R-:W-:-:S03]  /*0240*/  ULDC UR7, c[0x0][0x358] ;  /* 0x0000d60000077ab9 */ /* 0x000fc60000000800 */
[----:B------:R-:W-:-:S05]  /*0250*/  IADD3 R6, -R9, RZ, RZ ;  /* 0x000000ff09067210 */ /* 0x000fca0007ffe1ff */
[----:B------:R-:W-:Y:S01]  /*0260*/  IMAD R7, R6, UR8, R7 ;  /* 0x0000000806077c24 */ /* 0x000fe2000f8e0207 */
[----:B------:R-:W-:-:S03]  /*0270*/  ULDC.64 UR8, c[0x0][0x360] ;  /* 0x0000d80000087ab9 */ /* 0x000fc60000000a00 */
[C---:B------:R-:W-:Y:S02]  /*0280*/  IMAD R0, R7.reuse, UR7, R0 ;  /* 0x0000000707007c24 */ /* 0x040fe4000f8e0200 */
        /* <DEDUP_REMOVED lines=11> */
[----:B------:R-:W-:Y:S01]  /*0340*/  IMAD R9, R8, UR7, R9 ;  /* 0x0000000708097c24 */ /* 0x000fe2000f8e0209 */
[----:B------:R-:W-:-:S03]  /*0350*/  ULDC UR7, c[0x0][0x368] ;  /* 0x0000da0000077ab9 */ /* 0x000fc60000000800 */
        /* <DEDUP_REMOVED lines=291> */
[----:B------:R-:W-:Y:S01]  /*1590*/  ULDC UR7, c[0x0][0x4b8] ;  /* 0x00012e0000077ab9 */ /* 0x000fe20000000800 */
[----:B------:R-:W-:Y:S02]  /*15a0*/  @P0 MOV R10, RZ ;  /* 0x000000ff000a0202 */ /* 0x000fe40000000f00 */
[----:B------:R-:W-:Y:S01]  /*15b0*/  IADD3 R6, -R11, RZ, RZ ;  /* 0x000000ff0b067210 */ /* 0x000fe20007ffe1ff */
[----:B------:R-:W1:Y:S04]  /*15c0*/  @P0 LDC R15, c[0x0][0x33c] ;  /* 0x0000cf00ff0f0b82 */ /* 0x000e680000000800 */
[----:B------:R-:W-:Y:S01]  /*15d0*/  IMAD R7, R6, UR8, R7 ;  /* 0x0000000806077c24 */ /* 0x000fe2000f8e0207 */
[----:B------:R-:W-:-:S03]  /*15e0*/  ULDC.64 UR8, c[0x0][0x4c0] ;  /* 0x0001300000087ab9 */ /* 0x000fc60000000a00 */
[----:B------:R-:W2:Y:S01]  /*15f0*/  @P0 LDC R14, c[0x0][0x4c8] ;  /* 0x00013200ff0e0b82 */ /* 0x000ea20000000800 */
[C---:B------:R-:W-:Y:S02]  /*1600*/  IMAD R0, R7.reuse, UR7, R0 ;  /* 0x0000000707007c24 */ /* 0x040fe4000f8e0200 */
[C---:B------:R-:W-:Y:S02]  /*1610*/  IMAD R5, R7.reuse, UR8, R5 ;  /* 0x0000000807057c24 */ /* 0x040fe4000f8e0205 */
[----:B------:R-:W-:-:S03]  /*1620*/  IMAD R2, R7, UR9, R2 ;  /* 0x0000000907027c24 */ /* 0x000fc6000f8e0202 */
[----:B------:R-:W3:Y:S01]  /*1630*/  @P0 LDC.64 R8, c[0x0][0x4d0] ;  /* 0x00013400ff080b82 */ /* 0x000ee20000000a00 */
[----:B0-----:R-:W-:-:S05]  /*1640*/  @P0 IMAD.HI.U32 R4, R11, R12, R10 ;  /* 0x0000000c0b040227 */ /* 0x001fca00078e000a */
[----:B------:R-:W-:-:S04]  /*1650*/  @P0 SHF.R.U32.HI R4, RZ, R13, R4 ;  /* 0x0000000dff040219 */ /* 0x000fc80000011604 */
[----:B------:R-:W-:-:S05]  /*1660*/  @P0 IADD3 R10, -R4, RZ, RZ ;  /* 0x000000ff040a0210 */ /* 0x000fca0007ffe1ff */
[----:B-1----:R-:W-:-:S04]  /*1670*/  @P0 IMAD R11, R10, R15, R11 ;  /* 0x0000000f0a0b0224 */ /* 0x002fc800078e020b */
[C---:B--2---:R-:W-:Y:S02]  /*1680*/  @P0 IMAD R0, R11.reuse, R14, R0 ;  /* 0x0000000e0b000224 */ /* 0x044fe400078e0200 */
[C---:B---3--:R-:W-:Y:S02]  /*1690*/  @P0 IMAD R5, R11.reuse, R8, R5 ;  /* 0x000000080b050224 */ /* 0x048fe400078e0205 */
[----:B------:R-:W-:-:S07]  /*16a0*/  @P0 IMAD R2, R11, R9, R2 ;  /* 0x000000090b020224 */ /* 0x000fce00078e0202 */
.L_x_2067:
[----:B------:R-:W-:Y:S02]  /*16b0*/  ULDC.64 UR8, c[0x0][0x4e8] ;  /* 0x00013a0000087ab9 */ /* 0x000fe40000000a00 */
[----:B------:R-:W-:-:S04]  /*16c0*/  IADD3 R4, P0, R5, UR8, RZ ;  /* 0x0000000805047c10 */ /* 0x000fc8000ff1e0ff */
[----:B------:R-:W-:Y:S01]  /*16d0*/  IADD3.X R5, RZ, UR9, RZ, P0, !PT ;  /* 0x00000009ff057c10 */ /* 0x000fe200087fe4ff */
[----:B------:R-:W-:-:S04]  /*16e0*/  ULDC.64 UR8, c[0x0][0x4f0] ;  /* 0x00013c0000087ab9 */ /* 0x000fc80000000a00 */
[----:B------:R-:W2:Y:S01]  /*16f0*/  LDG.E.U16 R4, desc[UR4][R4.64] ;  /* 0x0000000404047981 */ /* 0x000ea2000c1e1500 */
[----:B------:R-:W-:Y:S02]  /*1700*/  IADD3 R6, P0, R2, UR8, RZ ;  /* 0x0000000802067c10 */ /* 0x000fe4000ff1e0ff */
[----:B------:R-:W0:Y:S02]  /*1710*/  LDC.U16 R2, c[0x0][0x4f8] ;  /* 0x00013e00ff027b82 */ /* 0x000e240000000400 */
[----:B------:R-:W-:Y:S01]  /*1720*/  IADD3.X R7, RZ, UR9, RZ, P0, !PT ;  /* 0x00000009ff077c10 */ /* 0x000fe200087fe4ff */
[----:B------:R-:W-:-:S04]  /*1730*/  ULDC.64 UR8, c[0x0][0x4d8] ;  /* 0x0001360000087ab9 */ /* 0x000fc80000000a00 */
[----:B------:R-:W3:Y:S01]  /*1740*/  LDG.E.U16 R6, desc[UR4][R6.64] ;  /* 0x0000000406067981 */ /* 0x000ee2000c1e1500 */
[----:B------:R-:W-:Y:S01]  /*1750*/  IADD3 R3, R3, 0x80, RZ ;  /* 0x0000008003037810 */ /* 0x000fe20007ffe0ff */
[----:B0-----:R-:W-:Y:S02]  /*1760*/  HADD2.F32 R2, -RZ, R2.H0_H0 ;  /* 0x20000002ff027230 */ /* 0x001fe40000004100 */
[----:B--2---:R-:W-:Y:S01]  /*1770*/  HADD2.F32 R9, -RZ, R4.H0_H0 ;  /* 0x20000004ff097230 */ /* 0x004fe20000004100 */
[----:B------:R-:W-:-:S04]  /*1780*/  IADD3 R4, P0, R0, UR8, RZ ;  /* 0x0000000800047c10 */ /* 0x000fc8000ff1e0ff */
[----:B------:R-:W-:Y:S01]  /*1790*/  FMUL.FTZ R2, R2, R9 ;  /* 0x0000000902027220 */ /* 0x000fe20000410000 */
[----:B------:R-:W-:-:S04]  /*17a0*/  IADD3.X R5, RZ, UR9, RZ, P0, !PT ;  /* 0x00000009ff057c10 */ /* 0x000fc800087fe4ff */
[----:B------:R-:W-:Y:S01]  /*17b0*/  F2FP.F16.F32.PACK_AB R2, RZ, R2 ;  /* 0x00000002ff02723e */ /* 0x000fe200000000ff */
[----:B---3--:R-:W-:-:S04]  /*17c0*/  HADD2.F32 R9, -RZ, R6.H0_H0 ;  /* 0x20000006ff097230 */ /* 0x008fc80000004100 */
[----:B------:R-:W-:-:S05]  /*17d0*/  HADD2.F32 R2, -RZ, R2.H0_H0 ;  /* 0x20000002ff027230 */ /* 0x000fca0000004100 */
[----:B------:R-:W-:-:S05]  /*17e0*/  FMUL.FTZ R2, R2, R9 ;  /* 0x0000000902027220 */ /* 0x000fca0000410000 */
[----:B------:R-:W-:-:S05]  /*17f0*/  F2FP.F16.F32.PACK_AB R2, RZ, R2 ;  /* 0x00000002ff02723e */ /* 0x000fca00000000ff */
[----:B------:R0:W-:Y:S02]  /*1800*/  STG.E.U16 desc[UR4][R4.64], R2 ;  /* 0x0000000204007986 */ /* 0x0001e4000c101504 */
.L_x_2066:
[----:B------:R-:W-:Y:S05]  /*1810*/  BSYNC B0 ;  /* 0x0000000000007941 */ /* 0x000fea0003800000 */
.L_x_2065:
[----:B------:R-:W-:Y:S01]  /*1820*/  ISETP.GE.AND P0, PT, R3, UR6, PT ;  /* 0x0000000603007c0c */ /* 0x000fe2000bf06270 */
[----:B------:R-:W-:-:S12]  /*1830*/  BSSY B0, `(.L_x_2068) ;  /* 0x00002f2000007945 */ /* 0x000fd80003800000 */
[----:B------:R-:W-:Y:S05]  /*1840*/  @P0 BRA `(.L_x_2069) ;  /* 0x0000002c00c00947 */ /* 0x000fea0003800000 */
[----:B0-----:R-:W0:Y:S01]  /*1850*/  LDC R4, c[0x0][0x218] ;  /* 0x00008600ff047b82 */ /* 0x001e220000000800 */
[----:B------:R-:W-:Y:S01]  /*1860*/  HFMA2.MMA R2, -RZ, RZ, 0, 0 ;  /* 0x00000000ff027435 */ /* 0x000fe200000001ff */
[----:B------:R-:W-:Y:S01]  /*1870*/  MOV R5, RZ ;  /* 0x000000ff00057202 */ /* 0x000fe20000000f00 */
[----:B------:R-:W-:Y:S01]  /*1880*/  HFMA2.MMA R0, -RZ, RZ, 0, 0 ;  /* 0x00000000ff007435 */ /* 0x000fe200000001ff */
[----:B0-----:R-:W-:-:S13]  /*1890*/  ISETP.NE.AND P0, PT, R4, RZ, PT ;  /* 0x000000ff0400720c */ /* 0x001fda0003f05270 */
        /* <DEDUP_REMOVED lines=348> */
.L_x_2070:
        /* <DEDUP_REMOVED lines=15> */
[----:B------:R-:W-:Y:S02]  /*2f50*/  IADD3.X R5, RZ, UR9, RZ, P0, !PT ;  /* 0x00000009ff057c10 */ /* 0x000fe400087fe4ff */
[----:B------:R-:W-:Y:S02]  /*2f60*/  ISETP.GE.AND P0, PT, R3, UR6, PT ;  /* 0x0000000603007c0c */ /* 0x000fe4000bf06270 */
[----:B------:R-:W-:Y:S01]  /*2f70*/  F2FP.F16.F32.PACK_AB R2, RZ, R2 ;  /* 0x00000002ff02723e */ /* 0x000fe200000000ff */
[----:B---3--:R-:W-:-:S04]  /*2f80*/  HADD2.F32 R9, -RZ, R6.H0_H0 ;  /* 0x20000006ff097230 */ /* 0x008fc80000004100 */
[----:B------:R-:W-:-:S05]  /*2f90*/  HADD2.F32 R2, -RZ, R2.H0_H0 ;  /* 0x20000002ff027230 */ /* 0x000fca0000004100 */
[----:B------:R-:W-:-:S05]  /*2fa0*/  FMUL.FTZ R2, R2, R9 ;  /* 0x0000000902027220 */ /* 0x000fca0000410000 */
[----:B------:R-:W-:-:S05]  /*2fb0*/  F2FP.F16.F32.PACK_AB R2, RZ, R2 ;  /* 0x00000002ff02723e */ /* 0x000fca00000000ff */
[----:B------:R1:W-:Y:S01]  /*2fc0*/  STG.E.U16 desc[UR4][R4.64], R2 ;  /* 0x0000000204007986 */ /* 0x0003e2000c101504 */
[----:B------:R-:W-:Y:S05]  /*2fd0*/  @P0 BRA `(.L_x_2069) ;  /* 0x0000001400dc0947 */ /* 0x000fea0003800000 */
[----:B-1----:R-:W0:Y:S01]  /*2fe0*/  LDC R4, c[0x0][0x218] ;  /* 0x00008600ff047b82 */ /* 0x002e220000000800 */
        /* <DEDUP_REMOVED lines=352> */
.L_x_2071:
        /* <DEDUP_REMOVED lines=22> */
.L_x_2069:
[----:B------:R-:W-:Y:S05]  /*4750*/  BSYNC B0 ;  /* 0x0000000000007941 */ /* 0x000fea0003800000 */
.L_x_2068:
[----:B------:R-:W-:-:S13]  /*4760*/  ISETP.GE.AND P0, PT, R3, UR6, PT ;  /* 0x0000000603007c0c */ /* 0x000fda000bf06270 */
[----:B------:R-:W-:Y:S05]  /*4770*/  @P0 EXIT ;  /* 0x000000000000094d */ /* 0x000fea0003800000 */
[----:B012---:R-:W0:Y:S01]  /*4780*/  LDC R4, c[0x0][0x218] ;  /* 0x00008600ff047b82 */ /* 0x007e220000000800 */
        /* <DEDUP_REMOVED lines=352> */
.L_x_2072:
[----:B------:R-:W-:Y:S01]  /*5d90*/  ULDC.64 UR6, c[0x0][0x4e8] ;  /* 0x00013a0000067ab9 */ /* 0x000fe20000000a00 */
[----:B------:R-:W0:Y:S01]  /*5da0*/  LDC.U16 R6, c[0x0][0x4f8] ;  /* 0x00013e00ff067b82 */ /* 0x000e220000000400 */
[----:B------:R-:W-:-:S04]  /*5db0*/  IADD3 R4, P0, R5, UR6, RZ ;  /* 0x0000000605047c10 */ /* 0x000fc8000ff1e0ff */
[----:B------:R-:W-:Y:S01]  /*5dc0*/  IADD3.X R5, RZ, UR7, RZ, P0, !PT ;  /* 0x00000007ff057c10 */ /* 0x000fe200087fe4ff */
[----:B------:R-:W-:-:S04]  /*5dd0*/  ULDC.64 UR6, c[0x0][0x4f0] ;  /* 0x00013c0000067ab9 */ /* 0x000fc80000000a00 */
[----:B------:R-:W2:Y:S01]  /*5de0*/  LDG.E.U16 R4, desc[UR4][R4.64] ;  /* 0x0000000404047981 */ /* 0x000ea2000c1e1500 */
[----:B------:R-:W-:-:S04]  /*5df0*/  IADD3 R2, P0, R2, UR6, RZ ;  /* 0x0000000602027c10 */ /* 0x000fc8000ff1e0ff */
[----:B------:R-:W-:Y:S01]  /*5e00*/  IADD3.X R3, RZ, UR7, RZ, P0, !PT ;  /* 0x00000007ff037c10 */ /* 0x000fe200087fe4ff */
[----:B------:R-:W-:-:S04]  /*5e10*/  ULDC.64 UR6, c[0x0][0x4d8] ;  /* 0x0001360000067ab9 */ /* 0x000fc80000000a00 */
[----:B------:R-:W3:Y:S01]  /*5e20*/  LDG.E.U16 R2, desc[UR4][R2.64] ;  /* 0x0000000402027981 */ /* 0x000ee2000c1e1500 */
        /* <DEDUP_REMOVED lines=10> */
[----:B------:R-:W-:Y:S01]  /*5ed0*/  STG.E.U16 desc[UR4][R4.64], R6 ;  /* 0x0000000604007986 */ /* 0x000fe2000c101504 */
[----:B------:R-:W-:Y:S05]  /*5ee0*/  EXIT ;  /* 0x000000000000794d */ /* 0x000fea0003800000 */
.L_x_2073:
        /* <DEDUP_REMOVED lines=9> */
.L_x_24093:


//--------------------- .text._ZN2at6native27unrolled_elementwise_kernelIZZZNS0_54_GLOBAL__N__d8c5977b_16_LinearAlgebra_cu_140f0503_289316addr_kernel_cudaERNS_14TensorIteratorERKN3c106ScalarES8_ENKUlvE_clEvENKUlvE9_clEvEUlNS5_4HalfESB_SB_E_St5arrayIPcLm4EELi4E23TrivialOffsetCalculatorILi3EjESG_ILi1EjENS0_6memory15LoadWithoutCastENSJ_16StoreWithoutCastEEEviT_T0_T2_T3_T4_T5_ --------------------------
	.section	.text._ZN2at6native27unrolled_elementwise_kernelIZZZNS0_54_GLOBAL__N__d8c5977b_16_LinearAlgebra_cu_140f0503_289316addr_kernel_cudaERNS_14TensorIteratorERKN3c106ScalarES8_ENKUlvE_clEvENKUlvE9_clEvEUlNS5_4HalfESB_SB_E_St5arrayIPcLm4EELi4E23TrivialOffsetCalculatorILi3EjESG_ILi1EjENS0_6memory15LoadWithoutCastENSJ_16StoreWithoutCastEEEviT_T0_T2_T3_T4_T5_,"ax",@progbits
	.align	128
        .global         _ZN2at6native27unrolled_elementwise_kernelIZZZNS0_54_GLOBAL__N__d8c5977b_16_LinearAlgebra_cu_140f0503_289316addr_kernel_cudaERNS_14TensorIteratorERKN3c106ScalarES8_ENKUlvE_clEvENKUlvE9_clEvEUlNS5_4HalfESB_SB_E_St5arrayIPcLm4EELi4E23TrivialOffsetCalculatorILi3EjESG_ILi1EjENS0_6memory15LoadWithoutCastENSJ_16StoreWithoutCastEEEviT_T0_T2_T3_T4_T5_
        .type           _ZN2at6native27unrolled_elementwise_kernelIZZZNS0_54_GLOBAL__N__d8c5977b_16_LinearAlgebra_cu_140f0503_289316addr_kernel_cudaERNS_14TensorIteratorERKN3c106ScalarES8_ENKUlvE_clEvENKUlvE9_clEvEUlNS5_4HalfESB_SB_E_St5arrayIPcLm4EELi4E23TrivialOffsetCalculatorILi3EjESG_ILi1EjENS0_6memory15LoadWithoutCastENSJ_16StoreWithoutCastEEEviT_T0_T2_T3_T4_T5_,@function
        .size           _ZN2at6native27unrolled_elementwise_kernelIZZZNS0_54_GLOBAL__N__d8c5977b_16_LinearAlgebra_cu_140f0503_289316addr_kernel_cudaERNS_14TensorIteratorERKN3c106ScalarES8_ENKUlvE_clEvENKUlvE9_clEvEUlNS5_4HalfESB_SB_E_St5arrayIPcLm4EELi4E23TrivialOffsetCalculatorILi3EjESG_ILi1EjENS0_6memory15LoadWithoutCastENSJ_16StoreWithoutCastEEEviT_T0_T2_T3_T4_T5_,(.L_x_24094 - _ZN2at6native27unrolled_elementwise_kernelIZZZNS0_54_GLOBAL__N__d8c5977b_16_LinearAlgebra_cu_140f0503_289316addr_kernel_cudaERNS_14TensorIteratorERKN3c106ScalarES8_ENKUlvE_clEvENKUlvE9_clEvEUlNS5_4HalfESB_SB_E_St5arrayIPcLm4EELi4E23TrivialOffsetCalculatorILi3EjESG_ILi1EjENS0_6memory15LoadWithoutCastENSJ_16StoreWithoutCastEEEviT_T0_T2_T3_T4_T5_)
        .other          _ZN2at6native27unrolled_elementwise_kernelIZZZNS0_54_GLOBAL__N__d8c5977b_16_LinearAlgebra_cu_140f0503_289316addr_kernel_cudaERNS_14TensorIteratorERKN3c106ScalarES8_ENKUlvE_clEvENKUlvE9_clEvEUlNS5_4HalfESB_SB_E_St5arrayIPcLm4EELi4E23TrivialOffsetCalculatorILi3EjESG_ILi1EjENS0_6memory15LoadWithoutCastENSJ_16StoreWithoutCastEEEviT_T0_T2_T3_T4_T5_,@"STO_CUDA_ENTRY STV_DEFAULT"
_ZN2at6native27unrolled_elementwise_kernelIZZZNS0_54_GLOBAL__N__d8c5977b_16_LinearAlgebra_cu_140f0503_289316addr_kernel_cudaERNS_14TensorIteratorERKN3c106ScalarES8_ENKUlvE_clEvENKUlvE9_clEvEUlNS5_4HalfESB_SB_E_St5arrayIPcLm4EELi4E23TrivialOffsetCalculatorILi3EjESG_ILi1EjENS0_6memory15LoadWithoutCastENSJ_16StoreWithoutCastEEEviT_T0_T2_T3_T4_T5_:
.text._ZN2at6native27unrolled_elementwise_kernelIZZZNS0_54_GLOBAL__N__d8c5977b_16_LinearAlgebra_cu_140f0503_289316addr_kernel_cudaERNS_14TensorIteratorERKN3c106ScalarES8_ENKUlvE_clEvENKUlvE9_clEvEUlNS5_4HalfESB_SB_E_St5arrayIPcLm4EELi4E23TrivialOffsetCalculatorILi3EjESG_ILi1EjENS0_6memory15LoadWithoutCastENSJ_16StoreWithoutCastEEEviT_T0_T2_T3_T4_T5_:
[----:B------:R-:W-:Y:S01]  /*0000*/  LDC R1, c[0x0][0x28] ;  /* 0x00000a00ff017b82 */ /* 0x000fe20000000800 */
[----:B------:R-:W0:Y:S07]  /*0010*/  S2R R12, SR_CTAID.X ;  /* 0x00000000000c7919 */ /* 0x000e2e0000002500 */
[----:B------:R-:W0:Y:S01]  /*0020*/  LDC R13, c[0x0][0x210] ;  /* 0x00008400ff0d7b82 */ /* 0x000e220000000800 */
[----:B------:R-:W-:Y:S01]  /*0030*/  PRMT R0, RZ, 0x7610, R0 ;  /* 0x00007610ff007816 */ /* 0x000fe20000000000 */
[----:B------:R-:W-:Y:S01]  /*0040*/  ULDC.64 UR4, c[0x0][0x208] ;  /* 0x0000820000047ab9 */ /* 0x000fe20000000a00 */
[----:B------:R-:W1:Y:S01]  /*0050*/  S2R R15, SR_TID.X ;  /* 0x00000000000f7919 */ /* 0x000e620000002100 */
[----:B0-----:R-:W-:Y:S01]  /*0060*/  IMAD R13, R12, -0x200, R13 ;  /* 0xfffffe000c0d7824 */ /* 0x001fe200078e020d */
[----:B-1----:R-:W-:-:S04]  /*0070*/  MOV R17, R15 ;  /* 0x0000000f00117202 */ /* 0x002fc80000000f00 */
[----:B------:R-:W-:-:S13]  /*0080*/  ISETP.GE.AND P0, PT, R15, R13, PT ;  /* 0x0000000d0f00720c */ /* 0x000fda0003f06270 */
[----:B------:R-:W-:Y:S01]  /*0090*/  @!P0 LEA R14, R12, R17, 0x9 ;  /* 0x000000110c0e8211 */ /* 0x000fe200078e48ff */
[----:B------:R-:W0:Y:S01]  /*00a0*/  @!P0 LDC.64 R24, c[0x0][0x240] ;  /* 0x00009000ff188b82 */ /* 0x000e220000000a00 */
[----:B------:R-:W-:-:S04]  /*00b0*/  @!P0 IADD3 R17, R17, 0x80, RZ ;  /* 0x0000008011118810 */ /* 0x000fc80007ffe0ff */
[----:B------:R-:W-:-:S13]  /*00c0*/  ISETP.GE.AND P1, PT, R17, R13, PT ;  /* 0x0000000d1100720c */ /* 0x000fda0003f26270 */
[----:B------:R-:W1:Y:S01]  /*00d0*/  @!P1 LDC.64 R22, c[0x0][0x238] ;  /* 0x00008e00ff169b82 */ /* 0x000e620000000a00 */
[----:B------:R-:W-:Y:S01]  /*00e0*/  @!P1 IMAD R19, R12, 0x200, R17 ;  /* 0x000002000c139824 */ /* 0x000fe200078e0211 */
[----:B------:R-:W-:-:S04]  /*00f0*/  @!P1 IADD3 R17, R17, 0x80, RZ ;  /* 0x0000008011119810 */ /* 0x000fc80007ffe0ff */
[----:B------:R-:W-:Y:S01]  /*0100*/  ISETP.GE.AND P3, PT, R17, R13, PT ;  /* 0x0000000d1100720c */ /* 0x000fe20003f66270 */
[----:B0-----:R-:W-:Y:S01]  /*0110*/  @!P0 IMAD.WIDE.U32 R24, R14, 0x2, R24 ;  /* 0x000000020e188825 */ /* 0x001fe200078e0018 */
[----:B------:R-:W0:Y:S11]  /*0120*/  @!P1 LDC.64 R2, c[0x0][0x240] ;  /* 0x00009000ff029b82 */ /* 0x000e360000000a00 */
[----:B------:R-:W2:Y:S01]  /*0130*/  @!P3 LDC.64 R4, c[0x0][0x238] ;  /* 0x00008e00ff04bb82 */ /* 0x000ea20000000a00 */
[----:B------:R-:W-:-:S02]  /*0140*/  @!P3 LEA R21, R12, R17, 0x9 ;  /* 0x000000110c15b211 */ /* 0x000fc400078e48ff */
[----:B------:R-:W-:Y:S01]  /*0150*/  @!P3 IADD3 R17, R17, 0x80, RZ ;  /* 0x000000801111b810 */ /* 0x000fe20007ffe0ff */
[----:B-1----:R-:W-:-:S03]  /*0160*/  @!P1 IMAD.WIDE.U32 R22, R19, 0x2, R22 ;  /* 0x0000000213169825 */ /* 0x002fc600078e0016 */
[----:B------:R-:W-:Y:S01]  /*0170*/  ISETP.GE.AND P2, PT, R17, R13, PT ;  /* 0x0000000d1100720c */ /* 0x000fe20003f46270 */
[----:B------:R-:W1:Y:S01]  /*0180*/  @!P3 LDC.64 R6, c[0x0][0x240] ;  /* 0x00009000ff06bb82 */ /* 0x000e620000000a00 */
[----:B------:R3:W5:Y:S07]  /*0190*/  @!P1 LDG.E.U16 R0, desc[UR4][R22.64] ;  /* 0x0000000416009981 */ /* 0x00076e000c1e1500 */
[----:B---3--:R-:W3:Y:S01]  /*01a0*/  @!P0 LDC.64 R22, c[0x0][0x238] ;  /* 0x00008e00ff168b82 */ /* 0x008ee20000000a00 */
[----:B------:R-:W-:Y:S01]  /*01b0*/  PRMT R16, RZ, 0x7610, R16 ;  /* 0x00007610ff107816 */ /* 0x000fe20000000010 */
[----:B0-----:R-:W-:-:S04]  /*01c0*/  @!P1 IMAD.WIDE.U32 R2, R19, 0x2, R2 ;  /* 0x0000000213029825 */ /* 0x001fc800078e0002 */
[C---:B--2---:R-:W-:Y:S01]  /*01d0*/  @!P3 IMAD.WIDE.U32 R4, R21.reuse, 0x2, R4 ;  /* 0x000000021504b825 */ /* 0x044fe200078e0004 */
[----:B------:R0:W5:Y:S01]  /*01e0*/  @!P1 LDG.E.U16 R16, desc[UR4][R2.64] ;  /* 0x0000000402109981 */ /* 0x000162000c1e1500 */
[----:B------:R-:W2:Y:S02]  /*01f0*/  @!P2 LDC.64 R8, c[0x0][0x238] ;  /* 0x00008e00ff08ab82 */ /* 0x000ea40000000a00 */
[----:B------:R-:W-:Y:S02]  /*0200*/  @!P2 IMAD R17, R12, 0x200, R17 ;  /* 0x000002000c11a824 */ /* 0x000fe400078e0211 */
[----:B-1----:R-:W-:Y:S01]  /*0210*/  @!P3 IMAD.WIDE.U32 R6, R21, 0x2, R6 ;  /* 0x000000021506b825 */ /* 0x002fe200078e0006 */
[----:B------:R-:W-:-:S03]  /*0220*/  PRMT R21, RZ, 0x7610, R21 ;  /* 0x00007610ff157816 */ /* 0x000fc60000000015 */
[----:B------:R-:W1:Y:S03]  /*0230*/  @!P2 LDC.64 R10, c[0x0][0x240] ;  /* 0x00009000ff0aab82 */ /* 0x000e660000000a00 */
[----:B------:R-:W5:Y:S01]  /*0240*/  @!P0 LDG.E.U16 R21, desc[UR4][R24.64] ;  /* 0x0000000418158981 */ /* 0x000f62000c1e1500 */
[----:B---3--:R-:W-:Y:S01]  /*0250*/  @!P0 IMAD.WIDE.U32 R22, R14, 0x2, R22 ;  /* 0x000000020e168825 */ /* 0x008fe200078e0016 */
[----:B------:R-:W-:-:S03]  /*0260*/  PRMT R14, RZ, 0x7610, R14 ;  /* 0x00007610ff0e7816 */ /* 0x000fc6000000000e */
[----:B0-----:R-:W0:Y:S03]  /*0270*/  @!P0 LDC.64 R2, c[0x0][0x228] ;  /* 0x00008a00ff028b82 */ /* 0x001e260000000a00 */
[----:B------:R-:W5:Y:S01]  /*0280*/  @!P0 LDG.E.U16 R14, desc[UR4][R22.64] ;  /* 0x00000004160e8981 */ /* 0x000f62000c1e1500 */
[----:B--2---:R-:W-:Y:S01]  /*0290*/  @!P2 IMAD.WIDE.U32 R8, R17, 0x2, R8 ;  /* 0x000000021108a825 */ /* 0x004fe200078e0008 */
[----:B------:R-:W-:-:S03]  /*02a0*/  PRMT R20, RZ, 0x7610, R20 ;  /* 0x00007610ff147816 */ /* 0x000fc60000000014 */
[----:B-1----:R-:W-:Y:S01]  /*02b0*/  @!P2 IMAD.WIDE.U32 R10, R17, 0x2, R10 ;  /* 0x00000002110aa825 */ /* 0x002fe200078e000a */
[----:B------:R-:W-:Y:S02]  /*02c0*/  PRMT R17, RZ, 0x7610, R17 ;  /* 0x00007610ff117816 */ /* 0x000fe40000000011 */
[----:B------:R-:W-:Y:S02]  /*02d0*/  PRMT R18, RZ, 0x7610, R18 ;  /* 0x00007610ff127816 */ /* 0x000fe40000000012 */
[----:B------:R-:W-:Y:S01]  /*02e0*/  PRMT R19, RZ, 0x7610, R19 ;  /* 0x00007610ff137816 */ /* 0x000fe20000000013 */
[----:B------:R-:W5:Y:S04]  /*02f0*/  @!P2 LDG.E.U16 R20, desc[UR4][R10.64] ;  /* 0x000000040a14a981 */ /* 0x000f68000c1e1500 */
[----:B------:R1:W5:Y:S01]  /*0300*/  @!P3 LDG.E.U16 R17, desc[UR4][R4.64] ;  /* 0x000000040411b981 */ /* 0x000362000c1e1500 */
[----:B------:R-:W-:Y:S03]  /*0310*/  BSSY B0, `(.L_x_2074) ;  /* 0x0000018000007945 */ /* 0x000fe60003800000 */
[----:B------:R2:W5:Y:S04]  /*0320*/  @!P3 LDG.E.U16 R18, desc[UR4][R6.64] ;  /* 0x000000040612b981 */ /* 0x000568000c1e1500 */
[----:B------:R3:W5:Y:S01]  /*0330*/  @!P2 LDG.E.U16 R19, desc[UR4][R8.64] ;  /* 0x000000040813a981 */ /* 0x000762000c1e1500 */
[----:B-1----:R-:W-:-:S04]  /*0340*/  MOV R4, R15 ;  /* 0x0000000f00047202 */ /* 0x002fc80000000f00 */
[C---:B------:R-:W-:Y:S02]  /*0350*/  IADD3 R10, R4.reuse, 0x80, RZ ;  /* 0x00000080040a7810 */ /* 0x040fe40007ffe0ff */
[C---:B--2---:R-:W-:Y:S01]  /*0360*/  IADD3 R6, R4.reuse, 0x100, RZ ;  /* 0x0000010004067810 */ /* 0x044fe20007ffe0ff */
[----:B---3--:R-:W-:Y:S01]  /*0370*/  VIADD R8, R4, 0x180 ;  /* 0x0000018004087836 */ /* 0x008fe20000000000 */
[----:B------:R-:W-:Y:S02]  /*0380*/  @!P0 LEA R5, R12, R15, 0x9 ;  /* 0x0000000f0c058211 */ /* 0x000fe400078e48ff */
[----:B------:R-:W-:Y:S02]  /*0390*/  @!P0 MOV R4, R10 ;  /* 0x0000000a00048202 */ /* 0x000fe40000000f00 */
[-C--:B------:R-:W-:Y:S01]  /*03a0*/  ISETP.GE.AND P1, PT, R10, R13.reuse, PT ;  /* 0x0000000d0a00720c */ /* 0x080fe20003f26270 */
[----:B0-----:R-:W-:Y:S01]  /*03b0*/  @!P0 IMAD.WIDE.U32 R2, R5, 0x2, R2 ;  /* 0x0000000205028825 */ /* 0x001fe200078e0002 */
[----:B------:R-:W-:-:S02]  /*03c0*/  ISETP.GE.AND P2, PT, R6, R13, PT ;  /* 0x0000000d0600720c */ /* 0x000fc40003f46270 */
[-C--:B------:R-:W-:Y:S02]  /*03d0*/  ISETP.GE.AND P3, PT, R8, R13.reuse, PT ;  /* 0x0000000d0800720c */ /* 0x080fe40003f66270 */
[----:B------:R-:W-:Y:S01]  /*03e0*/  ISETP.GE.AND P4, PT, R4, R13, PT ;  /* 0x0000000d0400720c */ /* 0x000fe20003f86270 */
[----:B------:R-:W-:-:S12]  /*03f0*/  @P0 BRA `(.L_x_2075) ;  /* 0x0000000000240947 */ /* 0x000fd80003800000 */
        /* <DEDUP_REMOVED lines=9> */
.L_x_2075:
[----:B------:R-:W-:Y:S05]  /*0490*/  BSYNC B0 ;  /* 0x0000000000007941 */ /* 0x000fea0003800000 */
.L_x_2074:
        /* <DEDUP_REMOVED lines=11> */
.L_x_2077:
[----:B------:R-:W-:Y:S05]  /*0550*/  BSYNC B0 ;  /* 0x0000000000007941 */ /* 0x000fea0003800000 */
.L_x_2076:
        /* <DEDUP_REMOVED lines=11> */
.L_x_2079:
[----:B------:R-:W-:Y:S05]  /*0610*/  BSYNC B0 ;  /* 0x0000000000007941 */ /* 0x000fea0003800000 */
.L_x_2078:
        /* <DEDUP_REMOVED lines=11> */
.L_x_2081:
[----:B------:R-:W-:Y:S05]  /*06d0*/  BSYNC B0 ;  /* 0x0000000000007941 */ /* 0x000fea0003800000 */
.L_x_2080:
[----:B------:R0:W-:Y:S01]  /*06e0*/  @!P0 STG.E.U16 desc[UR4][R2.64], R5 ;  /* 0x0000000502008986 */ /* 0x0001e2000c101504 */
[----:B------:R-:W-:Y:S04]  /*06f0*/  BSSY B0, `(.L_x_2082) ;  /* 0x000000c000007945 */ /* 0x000fe80003800000 */
[----:B------:R-:W-:Y:S05]  /*0700*/  @P4 BRA `(.L_x_2083) ;  /* 0x0000000000284947 */ /* 0x000fea0003800000 */
[----:B------:R-:W1:Y:S01]  /*0710*/  LDC.64 R6, c[0x0][0x228] ;  /* 0x00008a00ff067b82 */ /* 0x000e620000000a00 */
[----:B0-----:R-:W-:Y:S01]  /*0720*/  LEA R3, R12, R4, 0x9 ;  /* 0x000000040c037211 */ /* 0x001fe200078e48ff */
[----:B------:R-:W-:-:S05]  /*0730*/  VIADD R4, R4, 0x80 ;  /* 0x0000008004047836 */ /* 0x000fca0000000000 */
[----:B------:R-:W-:-:S13]  /*0740*/  ISETP.GE.AND P0, PT, R4, R13, PT ;  /* 0x0000000d0400720c */ /* 0x000fda0003f06270 */
[----:B------:R-:W-:Y:S02]  /*0750*/  @!P0 LEA R5, R12, R4, 0x9 ;  /* 0x000000040c058211 */ /* 0x000fe400078e48ff */
[----:B------:R-:W-:Y:S01]  /*0760*/  @!P0 IADD3 R4, R4, 0x80, RZ ;  /* 0x0000008004048810 */ /* 0x000fe20007ffe0ff */
[----:B-1----:R-:W-:-:S04]  /*0770*/  IMAD.WIDE.U32 R2, R3, 0x2, R6 ;  /* 0x0000000203027825 */ /* 0x002fc800078e0006 */
[----:B------:R-:W-:Y:S01]  /*0780*/  @!P0 IMAD.WIDE.U32 R6, R5, 0x2, R6 ;  /* 0x0000000205068825 */ /* 0x000fe200078e0006 */
[----:B-----5:R1:W-:Y:S04]  /*0790*/  STG.E.U16 desc[UR4][R2.64], R0 ;  /* 0x0000000002007986 */ /* 0x0203e8000c101504 */
[----:B------:R1:W-:Y:S02]  /*07a0*/  @!P0 STG.E.U16 desc[UR4][R6.64], R17 ;  /* 0x0000001106008986 */ /* 0x0003e4000c101504 */
.L_x_2083:
[----:B------:R-:W-:Y:S05]  /*07b0*/  BSYNC B0 ;  /* 0x0000000000007941 */ /* 0x000fea0003800000 */
.L_x_2082:
[----:B------:R-:W-:-:S13]  /*07c0*/  ISETP.GE.AND P0, PT, R4, R13, PT ;  /* 0x0000000d0400720c */ /* 0x000fda0003f06270 */
[----:B------:R-:W-:Y:S05]  /*07d0*/  @P0 EXIT ;  /* 0x000000000000094d */ /* 0x000fea0003800000 */
[----:B01----:R-:W0:Y:S01]  /*07e0*/  LDC.64 R2, c[0x0][0x228] ;  /* 0x00008a00ff027b82 */ /* 0x003e220000000a00 */
[----:B------:R-:W-:-:S05]  /*07f0*/  LEA R5, R12, R4, 0x9 ;  /* 0x000000040c057211 */ /* 0x000fca00078e48ff */
[----:B0-----:R-:W-:-:S05]  /*0800*/  IMAD.WIDE.U32 R2, R5, 0x2, R2 ;  /* 0x0000000205027825 */ /* 0x001fca00078e0002 */
[----:B-----5:R-:W-:Y:S01]  /*0810*/  STG.E.U16 desc[UR4][R2.64], R19 ;  /* 0x0000001302007986 */ /* 0x020fe2000c101504 */
[----:B------:R-:W-:Y:S05]  /*0820*/  EXIT ;  /* 0x000000000000794d */ /* 0x000fea0003800000 */
.L_x_2084:
        /* <DEDUP_REMOVED lines=13> */
.L_x_24094:


//--------------------- .text._ZN2at6native29vectorized_elementwise_kernelILi2EZZZNS0_54_GLOBAL__N__d8c5977b_16_LinearAlgebra_cu_140f0503_289316addr_kernel_cudaERNS_14TensorIteratorERKN3c106ScalarES8_ENKUlvE_clEvENKUlvE9_clEvEUlNS5_4HalfESB_SB_E_St5arrayIPcLm4EEEEviT0_T1_ --------------------------
	.section	.text._ZN2at6native29vectorized_elementwise_kernelILi2EZZZNS0_54_GLOBAL__N__d8c5977b_16_LinearAlgebra_cu_140f0503_289316addr_kernel_cudaERNS_14TensorIteratorERKN3c106ScalarES8_ENKUlvE_clEvENKUlvE9_clEvEUlNS5_4HalfESB_SB_E_St5arrayIPcLm4EEEEviT0_T1_,"ax",@progbits
	.align	128
        .global         _ZN2at6native29vectorized_elementwise_kernelILi2EZZZNS0_54_GLOBAL__N__d8c5977b_16_LinearAlgebra_cu_140f0503_289316addr_kernel_cudaERNS_14TensorIteratorERKN3c106ScalarES8_ENKUlvE_clEvENKUlvE9_clEvEUlNS5_4HalfESB_SB_E_St5arrayIPcLm4EEEEviT0_T1_
        .type           _ZN2at6native29vectorized_elementwise_kernelILi2EZZZNS0_54_GLOBAL__N__d8c5977b_16_LinearAlgebra_cu_140f0503_289316addr_kernel_cudaERNS_14TensorIteratorERKN3c106ScalarES8_ENKUlvE_clEvENKUlvE9_clEvEUlNS5_4HalfESB_SB_E_St5arrayIPcLm4EEEEviT0_T1_,@function
        .size           _ZN2at6native29vectorized_elementwise_kernelILi2EZZZNS0_54_GLOBAL__N__d8c5977b_16_LinearAlgebra_cu_140f0503_289316addr_kernel_cudaERNS_14TensorIteratorERKN3c106ScalarES8_ENKUlvE_clEvENKUlvE9_clEvEUlNS5_4HalfESB_SB_E_St5arrayIPcLm4EEEEviT0_T1_,(.L_x_24095 - _ZN2at6native29vectorized_elementwise_kernelILi2EZZZNS0_54_GLOBAL__N__d8c5977b_16_LinearAlgebra_cu_140f0503_289316addr_kernel_cudaERNS_14TensorIteratorERKN3c106ScalarES8_ENKUlvE_clEvENKUlvE9_clEvEUlNS5_4HalfESB_SB_E_St5arrayIPcLm4EEEEviT0_T1_)
        .other          _ZN2at6native29vectorized_elementwise_kernelILi2EZZZNS0_54_GLOBAL__N__d8c5977b_16_LinearAlgebra_cu_140f0503_289316addr_kernel_cudaERNS_14TensorIteratorERKN3c106ScalarES8_ENKUlvE_clEvENKUlvE9_clEvEUlNS5_4HalfESB_SB_E_St5arrayIPcLm4EEEEviT0_T1_,@"STO_CUDA_ENTRY STV_DEFAULT"
_ZN2at6native29vectorized_elementwise_kernelILi2EZZZNS0_54_GLOBAL__N__d8c5977b_16_LinearAlgebra_cu_140f0503_289316addr_kernel_cudaERNS_14TensorIteratorERKN3c106ScalarES8_ENKUlvE_clEvENKUlvE9_clEvEUlNS5_4HalfESB_SB_E_St5arrayIPcLm4EEEEviT0_T1_:
.text._ZN2at6native29vectorized_elementwise_kernelILi2EZZZNS0_54_GLOBAL__N__d8c5977b_16_LinearAlgebra_cu_140f0503_289316addr_kernel_cudaERNS_14TensorIteratorERKN3c106ScalarES8_ENKUlvE_clEvENKUlvE9_clEvEUlNS5_4HalfESB_SB_E_St5arrayIPcLm4EEEEviT0_T1_:
        /* <DEDUP_REMOVED lines=11> */
[----:B------:R-:W3:Y:S01]  /*00b0*/  LDC.U16 R8, c[0x0][0x218] ;  /* 0x00008600ff087b82 */ /* 0x000ee20000000400 */
[----:B-1----:R-:W-:-:S04]  /*00c0*/  IMAD.WIDE R2, R23, 0x2, R2 ;  /* 0x0000000217027825 */ /* 0x002fc800078e0202 */
[----:B0-----:R-:W-:-:S05]  /*00d0*/  IMAD.WIDE.U32 R10, R0, 0x4, R2 ;  /* 0x00000004000a7825 */ /* 0x001fca00078e0002 */
[----:B------:R-:W4:Y:S01]  /*00e0*/  LDG.E R15, desc[UR4][R10.64] ;  /* 0x000000040a0f7981 */ /* 0x000f22000c1e1900 */
[----:B--2---:R-:W-:-:S03]  /*00f0*/  IMAD.WIDE R2, R23, 0x2, R6 ;  /* 0x0000000217027825 */ /* 0x004fc600078e0206 */
[----:B------:R-:W2:Y:S01]  /*0100*/  LDG.E R5, desc[UR4][R10.64+0x200] ;  /* 0x000200040a057981 */ /* 0x000ea2000c1e1900 */
[----:B------:R-:W-:-:S03]  /*0110*/  IMAD.WIDE.U32 R12, R0, 0x4, R2 ;  /* 0x00000004000c7825 */ /* 0x000fc600078e0002 */
[----:B------:R-:W5:Y:S04]  /*0120*/  LDG.E R6, desc[UR4][R10.64+0x600] ;  /* 0x000600040a067981 */ /* 0x000f68000c1e1900 */
[----:B------:R-:W5:Y:S04]  /*0130*/  LDG.E R14, desc[UR4][R12.64] ;  /* 0x000000040c0e7981 */ /* 0x000f68000c1e1900 */
[----:B------:R-:W5:Y:S04]  /*0140*/  LDG.E R3, desc[UR4][R12.64+0x200] ;  /* 0x000200040c037981 */ /* 0x000f68000c1e1900 */
[----:B------:R5:W5:Y:S04]  /*0150*/  LDG.E R2, desc[UR4][R10.64+0x400] ;  /* 0x000400040a027981 */ /* 0x000b68000c1e1900 */
[----:B------:R-:W5:Y:S04]  /*0160*/  LDG.E R4, desc[UR4][R12.64+0x400] ;  /* 0x000400040c047981 */ /* 0x000f68000c1e1900 */
[----:B------:R0:W5:Y:S01]  /*0170*/  LDG.E R7, desc[UR4][R12.64+0x600] ;  /* 0x000600040c077981 */ /* 0x000162000c1e1900 */
[----:B---3--:R-:W-:-:S02]  /*0180*/  HADD2.F32 R8, -RZ, R8.H0_H0 ;  /* 0x20000008ff087230 */ /* 0x008fc40000004100 */
[--C-:B----4-:R-:W-:Y:S02]  /*0190*/  HADD2.F32 R9, -RZ, R15.reuse.H0_H0 ;  /* 0x2000000fff097230 */ /* 0x110fe40000004100 */
[----:B------:R-:W-:Y:S02]  /*01a0*/  HADD2.F32 R15, -RZ, R15.H1_H1 ;  /* 0x3000000fff0f7230 */ /* 0x000fe40000004100 */
[----:B--2---:R-:W-:Y:S02]  /*01b0*/  HADD2.F32 R17, -RZ, R5.H0_H0 ;  /* 0x20000005ff117230 */ /* 0x004fe40000004100 */
[C---:B------:R-:W-:Y:S01]  /*01c0*/  FMUL.FTZ R9, R8.reuse, R9 ;  /* 0x0000000908097220 */ /* 0x040fe20000410000 */
[C---:B------:R-:W-:Y:S02]  /*01d0*/  FMUL.FTZ R15, R8.reuse, R15 ;  /* 0x0000000f080f7220 */ /* 0x040fe40000410000 */
[----:B------:R-:W-:Y:S02]  /*01e0*/  FMUL.FTZ R17, R8, R17 ;  /* 0x0000001108117220 */ /* 0x000fe40000410000 */
[----:B------:R-:W-:-:S02]  /*01f0*/  F2FP.F16.F32.PACK_AB R9, RZ, R9 ;  /* 0x00000009ff09723e */ /* 0x000fc400000000ff */
[----:B------:R-:W-:Y:S01]  /*0200*/  F2FP.F16.F32.PACK_AB R15, RZ, R15 ;  /* 0x0000000fff0f723e */ /* 0x000fe200000000ff */
[--C-:B-----5:R-:W-:Y:S01]  /*0210*/  HADD2.F32 R10, -RZ, R14.reuse.H0_H0 ;  /* 0x2000000eff0a7230 */ /* 0x120fe20000004100 */
[----:B------:R-:W-:Y:S01]  /*0220*/  F2FP.F16.F32.PACK_AB R17, RZ, R17 ;  /* 0x00000011ff11723e */ /* 0x000fe200000000ff */
[----:B------:R-:W-:Y:S02]  /*0230*/  HADD2.F32 R9, -RZ, R9.H0_H0 ;  /* 0x20000009ff097230 */ /* 0x000fe40000004100 */
[----:B0-----:R-:W-:Y:S02]  /*0240*/  HADD2.F32 R12, -RZ, R15.H0_H0 ;  /* 0x2000000fff0c7230 */ /* 0x001fe40000004100 */
[----:B------:R-:W-:Y:S02]  /*0250*/  HADD2.F32 R11, -RZ, R14.H1_H1 ;  /* 0x3000000eff0b7230 */ /* 0x000fe40000004100 */
[----:B------:R-:W-:Y:S02]  /*0260*/  HADD2.F32 R13, -RZ, R5.H1_H1 ;  /* 0x30000005ff0d7230 */ /* 0x000fe40000004100 */
[----:B------:R-:W-:Y:S01]  /*0270*/  FMUL.FTZ R5, R9, R10 ;  /* 0x0000000a09057220 */ /* 0x000fe20000410000 */
[----:B------:R-:W-:-:S02]  /*0280*/  HADD2.F32 R17, -RZ, R17.H0_H0 ;  /* 0x20000011ff117230 */ /* 0x000fc40000004100 */
[----:B------:R-:W-:Y:S01]  /*0290*/  FMUL.FTZ R12, R12, R11 ;  /* 0x0000000b0c0c7220 */ /* 0x000fe20000410000 */
[----:B------:R-:W-:Y:S01]  /*02a0*/  HADD2.F32 R14, -RZ, R3.H0_H0 ;  /* 0x20000003ff0e7230 */ /* 0x000fe20000004100 */
[----:B------:R-:W0:Y:S01]  /*02b0*/  LDC.64 R10, c[0x0][0x228] ;  /* 0x00008a00ff0a7b82 */ /* 0x000e220000000a00 */
[----:B------:R-:W-:Y:S02]  /*02c0*/  HADD2.F32 R15, -RZ, R2.H0_H0 ;  /* 0x20000002ff0f7230 */ /* 0x000fe40000004100 */
[----:B------:R-:W-:Y:S02]  /*02d0*/  HADD2.F32 R19, -RZ, R6.H0_H0 ;  /* 0x20000006ff137230 */ /* 0x000fe40000004100 */
[----:B------:R-:W-:Y:S01]  /*02e0*/  FMUL.FTZ R9, R17, R14 ;  /* 0x0000000e11097220 */ /* 0x000fe20000410000 */
[----:B------:R-:W-:Y:S02]  /*02f0*/  HADD2.F32 R17, -RZ, R2.H1_H1 ;  /* 0x30000002ff117230 */ /* 0x000fe40000004100 */
[----:B------:R-:W-:-:S02]  /*0300*/  HADD2.F32 R21, -RZ, R6.H1_H1 ;  /* 0x30000006ff157230 */ /* 0x000fc40000004100 */
[C---:B------:R-:W-:Y:S01]  /*0310*/  FMUL.FTZ R13, R8.reuse, R13 ;  /* 0x0000000d080d7220 */ /* 0x040fe20000410000 */
[C---:B------:R-:W-:Y:S01]  /*0320*/  FMUL.FTZ R15, R8.reuse, R15 ;  /* 0x0000000f080f7220 */ /* 0x040fe20000410000 */
[C---:B------:R-:W-:Y:S01]  /*0330*/  FMUL.FTZ R17, R8.reuse, R17 ;  /* 0x0000001108117220 */ /* 0x040fe20000410000 */
[C---:B------:R-:W-:Y:S01]  /*0340*/  FMUL.FTZ R19, R8.reuse, R19 ;  /* 0x0000001308137220 */ /* 0x040fe20000410000 */
[----:B------:R-:W-:Y:S01]  /*0350*/  FMUL.FTZ R21, R8, R21 ;  /* 0x0000001508157220 */ /* 0x000fe20000410000 */
[----:B------:R-:W-:Y:S02]  /*0360*/  F2FP.F16.F32.PACK_AB R13, RZ, R13 ;  /* 0x0000000dff0d723e */ /* 0x000fe400000000ff */
[----:B------:R-:W-:Y:S02]  /*0370*/  F2FP.F16.F32.PACK_AB R15, RZ, R15 ;  /* 0x0000000fff0f723e */ /* 0x000fe400000000ff */
[----:B------:R-:W-:Y:S02]  /*0380*/  F2FP.F16.F32.PACK_AB R17, RZ, R17 ;  /* 0x00000011ff11723e */ /* 0x000fe400000000ff */
[----:B------:R-:W-:-:S02]  /*0390*/  F2FP.F16.F32.PACK_AB R19, RZ, R19 ;  /* 0x00000013ff13723e */ /* 0x000fc400000000ff */
[----:B------:R-:W-:Y:S01]  /*03a0*/  F2FP.F16.F32.PACK_AB R21, RZ, R21 ;  /* 0x00000015ff15723e */ /* 0x000fe200000000ff */
[----:B------:R-:W-:Y:S02]  /*03b0*/  HADD2.F32 R6, -RZ, R4.H0_H0 ;  /* 0x20000004ff067230 */ /* 0x000fe40000004100 */
[----:B------:R-:W-:Y:S02]  /*03c0*/  HADD2.F32 R2, -RZ, R13.H0_H0 ;  /* 0x2000000dff027230 */ /* 0x000fe40000004100 */
[----:B------:R-:W-:Y:S02]  /*03d0*/  HADD2.F32 R3, -RZ, R3.H1_H1 ;  /* 0x30000003ff037230 */ /* 0x000fe40000004100 */
[----:B------:R-:W-:Y:S02]  /*03e0*/  HADD2.F32 R15, -RZ, R15.H0_H0 ;  /* 0x2000000fff0f7230 */ /* 0x000fe40000004100 */
[----:B------:R-:W-:Y:S02]  /*03f0*/  HADD2.F32 R17, -RZ, R17.H0_H0 ;  /* 0x20000011ff117230 */ /* 0x000fe40000004100 */
[----:B------:R-:W-:-:S02]  /*0400*/  HADD2.F32 R19, -RZ, R19.H0_H0 ;  /* 0x20000013ff137230 */ /* 0x000fc40000004100 */
[----:B------:R-:W-:Y:S02]  /*0410*/  HADD2.F32 R21, -RZ, R21.H0_H0 ;  /* 0x20000015ff157230 */ /* 0x000fe40000004100 */
[----:B------:R-:W-:Y:S02]  /*0420*/  HADD2.F32 R4, -RZ, R4.H1_H1 ;  /* 0x30000004ff047230 */ /* 0x000fe40000004100 */
[--C-:B------:R-:W-:Y:S02]  /*0430*/  HADD2.F32 R8, -RZ, R7.reuse.H0_H0 ;  /* 0x20000007ff087230 */ /* 0x100fe40000004100 */
[----:B------:R-:W-:Y:S02]  /*0440*/  HADD2.F32 R14, -RZ, R7.H1_H1 ;  /* 0x30000007ff0e7230 */ /* 0x000fe40000004100 */
[----:B------:R-:W-:Y:S01]  /*0450*/  FMUL.FTZ R2, R2, R3 ;  /* 0x0000000302027220 */ /* 0x000fe20000410000 */
[----:B0-----:R-:W-:-:S04]  /*0460*/  IMAD.WIDE.U32 R10, R23, 0x2, R10 ;  /* 0x00000002170a7825 */ /* 0x001fc800078e000a */
[----:B------:R-:W-:Y:S01]  /*0470*/  FMUL.FTZ R6, R15, R6 ;  /* 0x000000060f067220 */ /* 0x000fe20000410000 */
[----:B------:R-:W-:Y:S01]  /*0480*/  FMUL.FTZ R17, R17, R4 ;  /* 0x0000000411117220 */ /* 0x000fe20000410000 */
[----:B------:R-:W-:Y:S01]  /*0490*/  FMUL.FTZ R8, R19, R8 ;  /* 0x0000000813087220 */ /* 0x000fe20000410000 */
[----:B------:R-:W-:Y:S01]  /*04a0*/  FMUL.FTZ R21, R21, R14 ;  /* 0x0000000e15157220 */ /* 0x000fe20000410000 */
        /* <DEDUP_REMOVED lines=10> */
.L_x_2085:
[----:B------:R-:W0:Y:S01]  /*0550*/  S2R R25, SR_TID.X ;  /* 0x0000000000197919 */ /* 0x000e220000002100 */
[----:B------:R-:W-:Y:S02]  /*0560*/  PRMT R22, RZ, 0x7610, R22 ;  /* 0x00007610ff167816 */ /* 0x000fe40000000016 */
[----:B------:R-:W-:Y:S02]  /*0570*/  PRMT R13, RZ, 0x7610, R13 ;  /* 0x00007610ff0d7816 */ /* 0x000fe4000000000d */
[----:B0-----:R-:W-:Y:S02]  /*0580*/  ISETP.GE.AND P0, PT, R25, R24, PT ;  /* 0x000000181900720c */ /* 0x001fe40003f06270 */
[----:B------:R-:W-:-:S11]  /*0590*/  MOV R0, R25 ;  /* 0x0000001900007202 */ /* 0x000fd60000000f00 */
[----:B------:R-:W-:Y:S02]  /*05a0*/  @!P0 IADD3 R27, R23, R0, RZ ;  /* 0x00000000171b8210 */ /* 0x000fe40007ffe0ff */
[----:B------:R-:W-:-:S04]  /*05b0*/  @!P0 IADD3 R0, R0, 0x80, RZ ;  /* 0x0000008000008810 */ /* 0x000fc80007ffe0ff */
[----:B------:R-:W-:-:S13]  /*05c0*/  ISETP.GE.AND P1, PT, R0, R24, PT ;  /* 0x000000180000720c */ /* 0x000fda0003f26270 */
[----:B------:R-:W-:Y:S01]  /*05d0*/  @!P1 IADD3 R15, R23, R0, RZ ;  /* 0x00000000170f9210 */ /* 0x000fe20007ffe0ff */
[----:B------:R-:W0:Y:S01]  /*05e0*/  @!P1 LDC.64 R2, c[0x0][0x238] ;  /* 0x00008e00ff029b82 */ /* 0x000e220000000a00 */
[----:B------:R-:W-:-:S04]  /*05f0*/  @!P1 IADD3 R0, R0, 0x80, RZ ;  /* 0x0000008000009810 */ /* 0x000fc80007ffe0ff */
[----:B------:R-:W-:-:S03]  /*0600*/  ISETP.GE.AND P2, PT, R0, R24, PT ;  /* 0x000000180000720c */ /* 0x000fc60003f46270 */
[----:B------:R-:W1:Y:S10]  /*0610*/  @!P1 LDC.64 R4, c[0x0][0x240] ;  /* 0x00009000ff049b82 */ /* 0x000e740000000a00 */
[----:B------:R-:W-:Y:S01]  /*0620*/  @!P2 IADD3 R11, R23, R0, RZ ;  /* 0x00000000170ba210 */ /* 0x000fe20007ffe0ff */
[----:B------:R-:W2:Y:S01]  /*0630*/  @!P2 LDC.64 R28, c[0x0][0x238] ;  /* 0x00008e00ff1cab82 */ /* 0x000ea20000000a00 */
[----:B------:R-:W-:-:S04]  /*0640*/  @!P2 IADD3 R0, R0, 0x80, RZ ;  /* 0x000000800000a810 */ /* 0x000fc80007ffe0ff */
[----:B------:R-:W-:Y:S01]  /*0650*/  ISETP.GE.AND P3, PT, R0, R24, PT ;  /* 0x000000180000720c */ /* 0x000fe20003f66270 */
[C---:B0-----:R-:W-:Y:S02]  /*0660*/  @!P1 IMAD.WIDE.U32 R2, R15.reuse, 0x2, R2 ;  /* 0x000000020f029825 */ /* 0x041fe400078e0002 */
[----:B------:R-:W0:Y:S03]  /*0670*/  @!P2 LDC.64 R16, c[0x0][0x240] ;  /* 0x00009000ff10ab82 */ /* 0x000e260000000a00 */
[----:B------:R-:W5:Y:S01]  /*0680*/  @!P1 LDG.E.U16 R22, desc[UR4][R2.64] ;  /* 0x0000000402169981 */ /* 0x000f62000c1e1500 */
[----:B-1----:R-:W-:-:S06]  /*0690*/  @!P1 IMAD.WIDE.U32 R14, R15, 0x2, R4 ;  /* 0x000000020f0e9825 */ /* 0x002fcc00078e0004 */
[----:B------:R-:W-:Y:S01]  /*06a0*/  @!P3 IADD3 R9, R23, R0, RZ ;  /* 0x000000001709b210 */ /* 0x000fe20007ffe0ff */
[----:B------:R-:W1:Y:S01]  /*06b0*/  @!P3 LDC.64 R20, c[0x0][0x238] ;  /* 0x00008e00ff14bb82 */ /* 0x000e620000000a00 */
[----:B------:R-:W-:Y:S01]  /*06c0*/  @!P3 IADD3 R0, R0, 0x80, RZ ;  /* 0x000000800000b810 */ /* 0x000fe20007ffe0ff */
[----:B------:R3:W5:Y:S03]  /*06d0*/  @!P1 LDG.E.U16 R13, desc[UR4][R14.64] ;  /* 0x000000040e0d9981 */ /* 0x000766000c1e1500 */
[----:B------:R-:W-:-:S03]  /*06e0*/  ISETP.GE.AND P4, PT, R0, R24, PT ;  /* 0x000000180000720c */ /* 0x000fc60003f86270 */
[----:B------:R-:W4:Y:S10]  /*06f0*/  @!P3 LDC.64 R18, c[0x0][0x240] ;  /* 0x00009000ff12bb82 */ /* 0x000f340000000a00 */
[----:B------:R-:W-:Y:S01]  /*0700*/  @!P4 IADD3 R7, R23, R0, RZ ;  /* 0x000000001707c210 */ /* 0x000fe20007ffe0ff */
[----:B--2---:R-:W-:Y:S01]  /*0710*/  @!P2 IMAD.WIDE.U32 R28, R11, 0x2, R28 ;  /* 0x000000020b1ca825 */ /* 0x004fe200078e001c */
[----:B------:R-:W-:Y:S01]  /*0720*/  @!P4 IADD3 R0, R0, 0x80, RZ ;  /* 0x000000800000c810 */ /* 0x000fe20007ffe0ff */
[----:B------:R-:W2:Y:S03]  /*0730*/  @!P4 LDC.64 R4, c[0x0][0x238] ;  /* 0x00008e00ff04cb82 */ /* 0x000ea60000000a00 */
[----:B------:R-:W-:-:S02]  /*0740*/  ISETP.GE.AND P1, PT, R0, R24, PT ;  /* 0x000000180000720c */ /* 0x000fc40003f26270 */
[----:B------:R-:W-:Y:S01]  /*0750*/  PRMT R12, RZ, 0x7610, R12 ;  /* 0x00007610ff0c7816 */ /* 0x000fe2000000000c */
[----:B0-----:R-:W-:Y:S01]  /*0760*/  @!P2 IMAD.WIDE.U32 R16, R11, 0x2, R16 ;  /* 0x000000020b10a825 */ /* 0x001fe200078e0010 */
[----:B------:R-:W-:Y:S01]  /*0770*/  PRMT R11, RZ, 0x7610, R11 ;  /* 0x00007610ff0b7816 */ /* 0x000fe2000000000b */
[----:B---3--:R-:W0:Y:S03]  /*0780*/  @!P4 LDC.64 R14, c[0x0][0x240] ;  /* 0x00009000ff0ecb82 */ /* 0x008e260000000a00 */
[----:B------:R3:W5:Y:S04]  /*0790*/  @!P2 LDG.E.U16 R12, desc[UR4][R28.64] ;  /* 0x000000041c0ca981 */ /* 0x000768000c1e1500 */
[----:B------:R1:W5:Y:S01]  /*07a0*/  @!P2 LDG.E.U16 R11, desc[UR4][R16.64] ;  /* 0x00000004100ba981 */ /* 0x000362000c1e1500 */
[----:B------:R-:W0:Y:S01]  /*07b0*/  @!P1 LDC.64 R2, c[0x0][0x238] ;  /* 0x00008e00ff029b82 */ /* 0x000e220000000a00 */
[----:B---3--:R-:W-:-:S02]  /*07c0*/  @!P1 IADD3 R29, R23, R0, RZ ;  /* 0x00000000171d9210 */ /* 0x008fc40007ffe0ff */
[----:B------:R-:W-:-:S05]  /*07d0*/  @!P1 IADD3 R0, R0, 0x80, RZ ;  /* 0x0000008000009810 */ /* 0x000fca0007ffe0ff */
[----:B-1----:R-:W1:Y:S01]  /*07e0*/  @!P1 LDC.64 R16, c[0x0][0x240] ;  /* 0x00009000ff109b82 */ /* 0x002e620000000a00 */
[----:B------:R-:W-:Y:S01]  /*07f0*/  ISETP.GE.AND P2, PT, R0, R24, PT ;  /* 0x000000180000720c */ /* 0x000fe20003f46270 */
[----:B------:R-:W-:Y:S01]  /*0800*/  @!P3 IMAD.WIDE.U32 R20, R9, 0x2, R20 ;  /* 0x000000020914b825 */ /* 0x000fe200078e0014 */
[----:B------:R-:W-:-:S03]  /*0810*/  PRMT R10, RZ, 0x7610, R10 ;  /* 0x00007610ff0a7816 */ /* 0x000fc6000000000a */
[----:B----4-:R-:W-:Y:S01]  /*0820*/  @!P3 IMAD.WIDE.U32 R18, R9, 0x2, R18 ;  /* 0x000000020912b825 */ /* 0x010fe200078e0012 */
[----:B------:R-:W-:Y:S02]  /*0830*/  PRMT R9, RZ, 0x7610, R9 ;  /* 0x00007610ff097816 */ /* 0x000fe40000000009 */
[----:B------:R3:W5:Y:S04]  /*0840*/  @!P3 LDG.E.U16 R10, desc[UR4][R20.64] ;  /* 0x00000004140ab981 */ /* 0x000768000c1e1500 */
[----:B------:R4:W5:Y:S01]  /*0850*/  @!P3 LDG.E.U16 R9, desc[UR4][R18.64] ;  /* 0x000000041209b981 */ /* 0x000962000c1e1500 */
[----:B------:R-:W-:Y:S01]  /*0860*/  PRMT R8, RZ, 0x7610, R8 ;  /* 0x00007610ff087816 */ /* 0x000fe20000000008 */
[----:B---3--:R-:W3:Y:S01]  /*0870*/  @!P2 LDC.64 R20, c[0x0][0x240] ;  /* 0x00009000ff14ab82 */ /* 0x008ee20000000a00 */
[----:B--2---:R-:W-:Y:S01]  /*0880*/  @!P4 IMAD.WIDE.U32 R4, R7, 0x2, R4 ;  /* 0x000000020704c825 */ /* 0x004fe200078e0004 */
[----:B------:R-:W-:-:S04]  /*0890*/  PRMT R6, RZ, 0x7610, R6 ;  /* 0x00007610ff067816 */ /* 0x000fc80000000006 */
[----:B------:R2:W5:Y:S02]  /*08a0*/  @!P4 LDG.E.U16 R8, desc[UR4][R4.64] ;  /* 0x000000040408c981 */ /* 0x000564000c1e1500 */
[----:B----4-:R-:W4:Y:S01]  /*08b0*/  @!P2 LDC.64 R18, c[0x0][0x238] ;  /* 0x00008e00ff12ab82 */ /* 0x010f220000000a00 */
[----:B0-----:R-:W-:-:S04]  /*08c0*/  @!P1 IMAD.WIDE.U32 R2, R29, 0x2, R2 ;  /* 0x000000021d029825 */ /* 0x001fc800078e0002 */
[----:B-1----:R-:W-:Y:S01]  /*08d0*/  @!P1 IMAD.WIDE.U32 R16, R29, 0x2, R16 ;  /* 0x000000021d109825 */ /* 0x002fe200078e0010 */
[----:B------:R-:W-:Y:S01]  /*08e0*/  @!P2 IADD3 R29, R23, R0, RZ ;  /* 0x00000000171da210 */ /* 0x000fe20007ffe0ff */
[----:B------:R0:W5:Y:S01]  /*08f0*/  @!P1 LDG.E.U16 R6, desc[UR4][R2.64] ;  /* 0x0000000402069981 */ /* 0x000162000c1e1500 */
[----:B--2---:R-:W-:Y:S02]  /*0900*/  PRMT R5, RZ, 0x7610, R5 ;  /* 0x00007610ff057816 */ /* 0x004fe40000000005 */
[----:B------:R-:W-:-:S04]  /*0910*/  @!P2 IADD3 R0, R0, 0x80, RZ ;  /* 0x000000800000a810 */ /* 0x000fc80007ffe0ff */
[----:B------:R1:W5:Y:S01]  /*0920*/  @!P1 LDG.E.U16 R5, desc[UR4][R16.64] ;  /* 0x0000000410059981 */ /* 0x000362000c1e1500 */
[----:B------:R-:W-:Y:S01]  /*0930*/  ISETP.GE.AND P1, PT, R0, R24, PT ;  /* 0x000000180000720c */ /* 0x000fe20003f26270 */
[----:B------:R-:W-:Y:S01]  /*0940*/  @!P4 IMAD.WIDE.U32 R14, R7, 0x2, R14 ;  /* 0x00000002070ec825 */ /* 0x000fe200078e000e */
[----:B------:R-:W-:Y:S02]  /*0950*/  PRMT R4, RZ, 0x7610, R4 ;  /* 0x00007610ff047816 */ /* 0x000fe40000000004 */
[----:B0-----:R-:W-:Y:S01]  /*0960*/  PRMT R3, RZ, 0x7610, R3 ;  /* 0x00007610ff037816 */ /* 0x001fe20000000003 */
[----:B---3--:R-:W-:Y:S01]  /*0970*/  @!P2 IMAD.WIDE.U32 R20, R29, 0x2, R20 ;  /* 0x000000021d14a825 */ /* 0x008fe200078e0014 */
[----:B------:R-:W-:-:S03]  /*0980*/  PRMT R7, RZ, 0x7610, R7 ;  /* 0x00007610ff077816 */ /* 0x000fc60000000007 */
[----:B----4-:R-:W-:Y:S01]  /*0990*/  @!P2 IMAD.WIDE.U32 R18, R29, 0x2, R18 ;  /* 0x000000021d12a825 */ /* 0x010fe200078e0012 */
[----:B------:R0:W5:Y:S03]  /*09a0*/  @!P2 LDG.E.U16 R3, desc[UR4][R20.64] ;  /* 0x000000041403a981 */ /* 0x000166000c1e1500 */
[----:B-1----:R-:W1:Y:S01]  /*09b0*/  @!P1 LDC.64 R16, c[0x0][0x240] ;  /* 0x00009000ff109b82 */ /* 0x002e620000000a00 */
[----:B------:R2:W5:Y:S04]  /*09c0*/  @!P2 LDG.E.U16 R4, desc[UR4][R18.64] ;  /* 0x000000041204a981 */ /* 0x000568000c1e1500 */
[----:B------:R3:W5:Y:S03]  /*09d0*/  @!P4 LDG.E.U16 R7, desc[UR4][R14.64] ;  /* 0x000000040e07c981 */ /* 0x000766000c1e1500 */
[----:B0-----:R-:W0:Y:S08]  /*09e0*/  @!P0 LDC.64 R20, c[0x0][0x240] ;  /* 0x00009000ff148b82 */ /* 0x001e300000000a00 */
[----:B--2---:R-:W2:Y:S08]  /*09f0*/  @!P0 LDC.64 R18, c[0x0][0x238] ;  /* 0x00008e00ff128b82 */ /* 0x004eb00000000a00 */
[----:B---3--:R-:W3:Y:S01]  /*0a00*/  @!P1 LDC.64 R14, c[0x0][0x238] ;  /* 0x00008e00ff0e9b82 */ /* 0x008ee20000000a00 */
[----:B------:R-:W-:-:S02]  /*0a10*/  @!P1 IADD3 R29, R23, R0, RZ ;  /* 0x00000000171d9210 */ /* 0x000fc40007ffe0ff */
[----:B------:R-:W-:Y:S02]  /*0a20*/  PRMT R2, RZ, 0x7610, R2 ;  /* 0x00007610ff027816 */ /* 0x000fe40000000002 */
[----:B------:R-:W-:Y:S01]  /*0a30*/  PRMT R0, RZ, 0x7610, R0 ;  /* 0x00007610ff007816 */ /* 0x000fe20000000000 */
[----:B-1----:R-:W-:Y:S01]  /*0a40*/  @!P1 IMAD.WIDE.U32 R16, R29, 0x2, R16 ;  /* 0x000000021d109825 */ /* 0x002fe200078e0010 */
[----:B------:R-:W-:-:S03]  /*0a50*/  PRMT R26, RZ, 0x7610, R26 ;  /* 0x00007610ff1a7816 */ /* 0x000fc6000000001a */
[C---:B0-----:R-:W-:Y:S01]  /*0a60*/  @!P0 IMAD.WIDE.U32 R20, R27.reuse, 0x2, R20 ;  /* 0x000000021b148825 */ /* 0x041fe200078e0014 */
[----:B------:R0:W5:Y:S03]  /*0a70*/  @!P1 LDG.E.U16 R0, desc[UR4][R16.64] ;  /* 0x0000000410009981 */ /* 0x000166000c1e1500 */
[----:B--2---:R-:W-:Y:S01]  /*0a80*/  @!P0 IMAD.WIDE.U32 R18, R27, 0x2, R18 ;  /* 0x000000021b128825 */ /* 0x004fe200078e0012 */
[----:B------:R-:W-:-:S04]  /*0a90*/  PRMT R27, RZ, 0x7610, R27 ;  /* 0x00007610ff1b7816 */ /* 0x000fc8000000001b */
[----:B------:R0:W5:Y:S01]  /*0aa0*/  @!P0 LDG.E.U16 R26, desc[UR4][R18.64] ;  /* 0x00000004121a8981 */ /* 0x000162000c1e1500 */
[----:B---3--:R-:W-:-:S03]  /*0ab0*/  @!P1 IMAD.WIDE.U32 R14, R29, 0x2, R14 ;  /* 0x000000021d0e9825 */ /* 0x008fc600078e000e */
[----:B------:R0:W5:Y:S04]  /*0ac0*/  @!P0 LDG.E.U16 R27, desc[UR4][R20.64] ;  /* 0x00000004141b8981 */ /* 0x000168000c1e1500 */
[----:B------:R0:W5:Y:S01]  /*0ad0*/  @!P1 LDG.E.U16 R2, desc[UR4][R14.64] ;  /* 0x000000040e029981 */ /* 0x000162000c1e1500 */
[----:B------:R-:W-:Y:S04]  /*0ae0*/  BSSY B0, `(.L_x_2086) ;  /* 0x000000b000007945 */ /* 0x000fe80003800000 */
[----:B------:R-:W-:Y:S05]  /*0af0*/  @P0 BRA `(.L_x_2087) ;  /* 0x0000000000240947 */ /* 0x000fea0003800000 */
[----:B0-----:R-:W0:Y:S01]  /*0b00*/  LDC.U16 R14, c[0x0][0x218] ;  /* 0x00008600ff0e7b82 */ /* 0x001e220000000400 */
        /* <DEDUP_REMOVED lines=8> */
.L_x_2087:
[----:B------:R-:W-:Y:S05]  /*0b90*/  BSYNC B0 ;  /* 0x0000000000007941 */ /* 0x000fea0003800000 */
.L_x_2086:
[C---:B0-----:R-:W-:Y:S01]  /*0ba0*/  IADD3 R17, R25.reuse, 0x100, RZ ;  /* 0x0000010019117810 */ /* 0x041fe20007ffe0ff */
[----:B------:R-:W0:Y:S01]  /*0bb0*/  @!P0 LDC.64 R14, c[0x0][0x228] ;  /* 0x00008a00ff0e8b82 */ /* 0x000e220000000a00 */
[----:B------:R-:W-:Y:S01]  /*0bc0*/  IADD3 R19, R25, 0x200, RZ ;  /* 0x0000020019137810 */ /* 0x000fe20007ffe0ff */
[----:B------:R-:W-:Y:S01]  /*0bd0*/  BSSY B0, `(.L_x_2088) ;  /* 0x000001a000007945 */ /* 0x000fe20003800000 */
[-C--:B------:R-:W-:Y:S02]  /*0be0*/  ISETP.GE.AND P1, PT, R17, R24.reuse, PT ;  /* 0x000000181100720c */ /* 0x080fe40003f26270 */
[----:B------:R-:W-:Y:S02]  /*0bf0*/  IADD3 R17, R25, 0x180, RZ ;  /* 0x0000018019117810 */ /* 0x000fe40007ffe0ff */
[----:B------:R-:W-:Y:S02]  /*0c00*/  P2R R18, PR, RZ, 0x2 ;  /* 0x00000002ff127803 */ /* 0x000fe40000000000 */
[----:B------:R-:W-:-:S02]  /*0c10*/  ISETP.GE.AND P1, PT, R17, R24, PT ;  /* 0x000000181100720c */ /* 0x000fc40003f26270 */
[----:B------:R-:W-:Y:S02]  /*0c20*/  IADD3 R17, R25, 0x280, RZ ;  /* 0x0000028019117810 */ /* 0x000fe40007ffe0ff */
[-C--:B------:R-:W-:Y:S02]  /*0c30*/  ISETP.GE.AND P2, PT, R19, R24.reuse, PT ;  /* 0x000000181300720c */ /* 0x080fe40003f46270 */
[-C--:B------:R-:W-:Y:S02]  /*0c40*/  ISETP.GE.AND P3, PT, R17, R24.reuse, PT ;  /* 0x000000181100720c */ /* 0x080fe40003f66270 */
[C---:B------:R-:W-:Y:S02]  /*0c50*/  IADD3 R17, R25.reuse, 0x80, RZ ;  /* 0x0000008019117810 */ /* 0x040fe40007ffe0ff */
[----:B------:R-:W-:Y:S02]  /*0c60*/  IADD3 R19, R25, 0x300, RZ ;  /* 0x0000030019137810 */ /* 0x000fe40007ffe0ff */
[----:B------:R-:W-:-:S02]  /*0c70*/  ISETP.GE.AND P6, PT, R17, R24, PT ;  /* 0x000000181100720c */ /* 0x000fc40003fc6270 */
[----:B------:R-:W-:Y:S02]  /*0c80*/  @!P0 IADD3 R21, R23, R25, RZ ;  /* 0x0000001917158210 */ /* 0x000fe40007ffe0ff */
[----:B------:R-:W-:Y:S02]  /*0c90*/  ISETP.GE.AND P4, PT, R19, R24, PT ;  /* 0x000000181300720c */ /* 0x000fe40003f86270 */
[----:B------:R-:W-:Y:S01]  /*0ca0*/  IADD3 R19, R25, 0x380, RZ ;  /* 0x0000038019137810 */ /* 0x000fe20007ffe0ff */
[----:B0-----:R-:W-:-:S03]  /*0cb0*/  @!P0 IMAD.WIDE.U32 R14, R21, 0x2, R14 ;  /* 0x00000002150e8825 */ /* 0x001fc600078e000e */
        /* <DEDUP_REMOVED lines=11> */
.L_x_2089:
[----:B------:R-:W-:Y:S05]  /*0d70*/  BSYNC B0 ;  /* 0x0000000000007941 */ /* 0x000fea0003800000 */
.L_x_2088:
[----:B------:R-:W-:Y:S01]  /*0d80*/  ISETP.NE.AND P6, PT, R18, RZ, PT ;  /* 0x000000ff1200720c */ /* 0x000fe20003fc5270 */
[----:B------:R-:W-:-:S12]  /*0d90*/  BSSY B0, `(.L_x_2090) ;  /* 0x000000b000007945 */ /* 0x000fd80003800000 */
        /* <DEDUP_REMOVED lines=10> */
.L_x_2091:
[----:B------:R-:W-:Y:S05]  /*0e40*/  BSYNC B0 ;  /* 0x0000000000007941 */ /* 0x000fea0003800000 */
.L_x_2090:
[----:B------:R-:W-:Y:S04]  /*0e50*/  BSSY B0, `(.L_x_2092) ;  /* 0x000000b000007945 */ /* 0x000fe80003800000 */
[----:B------:R-:W-:Y:S05]  /*0e60*/  @P1 BRA `(.L_x_2093) ;  /* 0x0000000000241947 */ /* 0x000fea0003800000 */
[----:B-----5:R-:W0:Y:S01]  /*0e70*/  LDC.U16 R12, c[0x0][0x218] ;  /* 0x00008600ff0c7b82 */ /* 0x020e220000000400 */
[----:B------:R-:W-:Y:S02]  /*0e80*/  HADD2.F32 R10, -RZ, R10.H0_H0 ;  /* 0x2000000aff0a7230 */ /* 0x000fe40000004100 */
[----:B------:R-:W-:Y:S02]  /*0e90*/  HADD2.F32 R9, -RZ, R9.H0_H0 ;  /* 0x20000009ff097230 */ /* 0x000fe40000004100 */
[----:B0-----:R-:W-:-:S05]  /*0ea0*/  HADD2.F32 R19, -RZ, R12.H0_H0 ;  /* 0x2000000cff137230 */ /* 0x001fca0000004100 */
[----:B------:R-:W-:-:S05]  /*0eb0*/  FMUL.FTZ R10, R10, R19 ;  /* 0x000000130a0a7220 */ /* 0x000fca0000410000 */
[----:B------:R-:W-:-:S05]  /*0ec0*/  F2FP.F16.F32.PACK_AB R10, RZ, R10 ;  /* 0x0000000aff0a723e */ /* 0x000fca00000000ff */
[----:B------:R-:W-:-:S05]  /*0ed0*/  HADD2.F32 R10, -RZ, R10.H0_H0 ;  /* 0x2000000aff0a7230 */ /* 0x000fca0000004100 */
[----:B------:R-:W-:-:S05]  /*0ee0*/  FMUL.FTZ R9, R10, R9 ;  /* 0x000000090a097220 */ /* 0x000fca0000410000 */
[----:B------:R-:W-:-:S07]  /*0ef0*/  F2FP.F16.F32.PACK_AB R9, RZ, R9 ;  /* 0x00000009ff09723e */ /* 0x000fce00000000ff */
.L_x_2093:
[----:B------:R-:W-:Y:S05]  /*0f00*/  BSYNC B0 ;  /* 0x0000000000007941 */ /* 0x000fea0003800000 */
.L_x_2092:
        /* <DEDUP_REMOVED lines=11> */
.L_x_2095:
[----:B------:R-:W-:Y:S05]  /*0fc0*/  BSYNC B0 ;  /* 0x0000000000007941 */ /* 0x000fea0003800000 */
.L_x_2094:
        /* <DEDUP_REMOVED lines=11> */
.L_x_2097:
[----:B------:R-:W-:Y:S05]  /*1080*/  BSYNC B0 ;  /* 0x0000000000007941 */ /* 0x000fea0003800000 */
.L_x_2096:
        /* <DEDUP_REMOVED lines=11> */
.L_x_2099:
[----:B------:R-:W-:Y:S05]  /*1140*/  BSYNC B0 ;  /* 0x0000000000007941 */ /* 0x000fea0003800000 */
.L_x_2098:
[----:B------:R-:W-:Y:S04]  /*1150*/  BSSY B0, `(.L_x_2100) ;  /* 0x000000b000007945 */ /* 0x000fe80003800000 */
[----:B------:R-:W-:Y:S05]  /*1160*/  @P5 BRA `(.L_x_2101) ;  /* 0x0000000000245947 */ /* 0x000fea0003800000 */
[----:B-----5:R-:W0:Y:S01]  /*1170*/  LDC.U16 R4, c[0x0][0x218] ;  /* 0x00008600ff047b82 */ /* 0x020e220000000400 */
[----:B------:R-:W-:Y:S02]  /*1180*/  HADD2.F32 R2, -RZ, R2.H0_H0 ;  /* 0x20000002ff027230 */ /* 0x000fe40000004100 */
[----:B0-----:R-:W-:-:S05]  /*1190*/  HADD2.F32 R19, -RZ, R4.H0_H0 ;  /* 0x20000004ff137230 */ /* 0x001fca0000004100 */
[----:B------:R-:W-:Y:S01]  /*11a0*/  FMUL.FTZ R2, R2, R19 ;  /* 0x0000001302027220 */ /* 0x000fe20000410000 */
[----:B------:R-:W-:-:S04]  /*11b0*/  HADD2.F32 R19, -RZ, R0.H0_H0 ;  /* 0x20000000ff137230 */ /* 0x000fc80000004100 */
[----:B------:R-:W-:-:S05]  /*11c0*/  F2FP.F16.F32.PACK_AB R2, RZ, R2 ;  /* 0x00000002ff02723e */ /* 0x000fca00000000ff */
[----:B------:R-:W-:-:S05]  /*11d0*/  HADD2.F32 R2, -RZ, R2.H0_H0 ;  /* 0x20000002ff027230 */ /* 0x000fca0000004100 */
[----:B------:R-:W-:-:S05]  /*11e0*/  FMUL.FTZ R0, R2, R19 ;  /* 0x0000001302007220 */ /* 0x000fca0000410000 */
[----:B------:R-:W-:-:S07]  /*11f0*/  F2FP.F16.F32.PACK_AB R0, RZ, R0 ;  /* 0x00000000ff00723e */ /* 0x000fce00000000ff */
.L_x_2101:
[----:B------:R-:W-:Y:S05]  /*1200*/  BSYNC B0 ;  /* 0x0000000000007941 */ /* 0x000fea0003800000 */
.L_x_2100:
        /* <DEDUP_REMOVED lines=8> */
[----:B-----5:R-:W-:Y:S02]  /*1290*/  PRMT R6, R13, 0x7610, R6 ;  /* 0x000076100d067816 */ /* 0x020fe40000000006 */
        /* <DEDUP_REMOVED lines=10> */
.L_x_2104:
[----:B------:R-:W-:-:S13]  /*1340*/  ISETP.GE.AND P0, PT, R25, R24, PT ;  /* 0x000000181900720c */ /* 0x000fda0003f06270 */
[----:B------:R-:W-:Y:S05]  /*1350*/  @P0 BRA `(.L_x_2106) ;  /* 0x0000000000300947 */ /* 0x000fea0003800000 */
[----:B0----5:R-:W0:Y:S01]  /*1360*/  LDC.64 R10, c[0x0][0x228] ;  /* 0x00008a00ff0a7b82 */ /* 0x021e220000000a00 */
[----:B------:R-:W-:Y:S02]  /*1370*/  IADD3 R13, R23, R25, RZ ;  /* 0x00000019170d7210 */ /* 0x000fe40007ffe0ff */
[----:B------:R-:W-:-:S03]  /*1380*/  IADD3 R25, R25, 0x80, RZ ;  /* 0x0000008019197810 */ /* 0x000fc60007ffe0ff */
[----:B0-----:R-:W-:-:S05]  /*1390*/  IMAD.WIDE.U32 R10, R13, 0x2, R10 ;  /* 0x000000020d0a7825 */ /* 0x001fca00078e000a */
[----:B------:R1:W-:Y:S02]  /*13a0*/  STG.E.U16 desc[UR4][R10.64], R9 ;  /* 0x000000090a007986 */ /* 0x0003e4000c101504 */
.L_x_2105:
[----:B------:R-:W-:-:S13]  /*13b0*/  ISETP.GE.AND P0, PT, R25, R24, PT ;  /* 0x000000181900720c */ /* 0x000fda0003f06270 */
[----:B------:R-:W-:Y:S05]  /*13c0*/  @P0 BRA `(.L_x_2107) ;  /* 0x0000000000340947 */ /* 0x000fea0003800000 */
[----:B-1----:R-:W1:Y:S01]  /*13d0*/  LDC.64 R8, c[0x0][0x228] ;  /* 0x00008a00ff087b82 */ /* 0x002e620000000a00 */
[----:B------:R-:W-:Y:S02]  /*13e0*/  IADD3 R11, R23, R25, RZ ;  /* 0x00000019170b7210 */ /* 0x000fe40007ffe0ff */
[----:B------:R-:W-:-:S03]  /*13f0*/  IADD3 R25, R25, 0x80, RZ ;  /* 0x0000008019197810 */ /* 0x000fc60007ffe0ff */
[----:B-1----:R-:W-:-:S05]  /*1400*/  IMAD.WIDE.U32 R8, R11, 0x2, R8 ;  /* 0x000000020b087825 */ /* 0x002fca00078e0008 */
[----:B------:R1:W-:Y:S02]  /*1410*/  STG.E.U16 desc[UR4][R8.64], R7 ;  /* 0x0000000708007986 */ /* 0x0003e4000c101504 */
.L_x_2106:
[----:B------:R-:W-:-:S13]  /*1420*/  ISETP.GE.AND P0, PT, R25, R24, PT ;  /* 0x000000181900720c */ /* 0x000fda0003f06270 */
[----:B------:R-:W-:Y:S05]  /*1430*/  @P0 BREAK B1 ;  /* 0x0000000000010942 */ /* 0x000fea0003800000 */
[----:B------:R-:W-:Y:S05]  /*1440*/  @P0 BRA `(.L_x_2108) ;  /* 0x0000000000300947 */ /* 0x000fea0003800000 */
[----:B01---5:R-:W0:Y:S01]  /*1450*/  LDC.64 R6, c[0x0][0x228] ;  /* 0x00008a00ff067b82 */ /* 0x023e220000000a00 */
[----:B------:R-:W-:Y:S02]  /*1460*/  IADD3 R9, R23, R25, RZ ;  /* 0x0000001917097210 */ /* 0x000fe40007ffe0ff */
[----:B------:R-:W-:-:S03]  /*1470*/  IADD3 R25, R25, 0x80, RZ ;  /* 0x0000008019197810 */ /* 0x000fc60007ffe0ff */
[----:B0-----:R-:W-:-:S05]  /*1480*/  IMAD.WIDE.U32 R6, R9, 0x2, R6 ;  /* 0x0000000209067825 */ /* 0x001fca00078e0006 */
[----:B------:R2:W-:Y:S02]  /*1490*/  STG.E.U16 desc[UR4][R6.64], R5 ;  /* 0x0000000506007986 */ /* 0x0005e4000c101504 */
.L_x_2107:
[----:B------:R-:W-:Y:S05]  /*14a0*/  BSYNC B1 ;  /* 0x0000000000017941 */ /* 0x000fea0003800000 */
.L_x_2103:
[----:B------:R-:W-:-:S13]  /*14b0*/  ISETP.GE.AND P0, PT, R25, R24, PT ;  /* 0x000000181900720c */ /* 0x000fda0003f06270 */
[----:B--2---:R-:W2:Y:S01]  /*14c0*/  @!P0 LDC.64 R4, c[0x0][0x228] ;  /* 0x00008a00ff048b82 */ /* 0x004ea20000000a00 */
[----:B------:R-:W-:Y:S02]  /*14d0*/  @!P0 IADD3 R7, R23, R25, RZ ;  /* 0x0000001917078210 */ /* 0x000fe40007ffe0ff */
[----:B------:R-:W-:-:S03]  /*14e0*/  @!P0 IADD3 R25, R25, 0x80, RZ ;  /* 0x0000008019198810 */ /* 0x000fc60007ffe0ff */
[----:B--2---:R-:W-:-:S05]  /*14f0*/  @!P0 IMAD.WIDE.U32 R4, R7, 0x2, R4 ;  /* 0x0000000207048825 */ /* 0x004fca00078e0004 */
[----:B------:R2:W-:Y:S02]  /*1500*/  @!P0 STG.E.U16 desc[UR4][R4.64], R3 ;  /* 0x0000000304008986 */ /* 0x0005e4000c101504 */
.L_x_2108:
[----:B------:R-:W-:Y:S05]  /*1510*/  BSYNC B0 ;  /* 0x0000000000007941 */ /* 0x000fea0003800000 */
.L_x_2102:
[----:B------:R-:W-:Y:S05]  /*1520*/  WARPSYNC.ALL ;  /* 0x0000000000007948 */ /* 0x000fea0003800000 */
[----:B------:R-:W-:-:S13]  /*1530*/  ISETP.GE.AND P0, PT, R25, R24, PT ;  /* 0x000000181900720c */ /* 0x000fda0003f06270 */
[----:B------:R-:W-:Y:S05]  /*1540*/  @P0 EXIT ;  /* 0x000000000000094d */ /* 0x000fea0003800000 */
[----:B--2--5:R-:W2:Y:S01]  /*1550*/  LDC.64 R2, c[0x0][0x228] ;  /* 0x00008a00ff027b82 */ /* 0x024ea20000000a00 */
[----:B------:R-:W-:-:S05]  /*1560*/  IADD3 R23, R23, R25, RZ ;  /* 0x0000001917177210 */ /* 0x000fca0007ffe0ff */
[----:B--2---:R-:W-:-:S05]  /*1570*/  IMAD.WIDE.U32 R2, R23, 0x2, R2 ;  /* 0x0000000217027825 */ /* 0x004fca00078e0002 */
[----:B------:R-:W-:Y:S01]  /*1580*/  STG.E.U16 desc[UR4][R2.64], R0 ;  /* 0x0000000002007986 */ /* 0x000fe2000c101504 */
[----:B------:R-:W-:Y:S05]  /*1590*/  EXIT ;  /* 0x000000000000794d */ /* 0x000fea0003800000 */
.L_x_2109:
        /* <DEDUP_REMOVED lines=14> */
.L_x_24095:


//--------------------- .text._ZN2at6native29vectorized_elementwise_kernelILi4EZZZNS0_54_GLOBAL__N__d8c5977b_16_LinearAlgebra_cu_140f0503_289316addr_kernel_cudaERNS_14TensorIteratorERKN3c106ScalarES8_ENKUlvE_clEvENKUlvE9_clEvEUlNS5_4HalfESB_SB_E_St5arrayIPcLm4EEEEviT0_T1_ --------------------------
	.section	.text._ZN2at6native29vectorized_elementwise_kernelILi4EZZZNS0_54_GLOBAL__N__d8c5977b_16_LinearAlgebra_cu_140f0503_289316addr_kernel_cudaERNS_14TensorIteratorERKN3c106ScalarES8_ENKUlvE_clEvENKUlvE9_clEvEUlNS5_4HalfESB_SB_E_St5arrayIPcLm4EEEEviT0_T1_,"ax",@progbits
	.align	128
        .global         _ZN2at6native29vectorized_elementwise_kernelILi4EZZZNS0_54_GLOBAL__N__d8c5977b_16_LinearAlgebra_cu_140f0503_289316addr_kernel_cudaERNS_14TensorIteratorERKN3c106ScalarES8_ENKUlvE_clEvENKUlvE9_clEvEUlNS5_4HalfESB_SB_E_St5arrayIPcLm4EEEEviT0_T1_
        .type           _ZN2at6native29vectorized_elementwise_kernelILi4EZZZNS0_54_GLOBAL__N__d8c5977b_16_LinearAlgebra_cu_140f0503_289316addr_kernel_cudaERNS_14TensorIteratorERKN3c106ScalarES8_ENKUlvE_clEvENKUlvE9_clEvEUlNS5_4HalfESB_SB_E_St5arrayIPcLm4EEEEviT0_T1_,@function
        .size           _ZN2at6native29vectorized_elementwise_kernelILi4EZZZNS0_54_GLOBAL__N__d8c5977b_16_LinearAlgebra_cu_140f0503_289316addr_kernel_cudaERNS_14TensorIteratorERKN3c106ScalarES8_ENKUlvE_clEvENKUlvE9_clEvEUlNS5_4HalfESB_SB_E_St5arrayIPcLm4EEEEviT0_T1_,(.L_x_24096 - _ZN2at6native29vectorized_elementwise_kernelILi4EZZZNS0_54_GLOBAL__N__d8c5977b_16_LinearAlgebra_cu_140f0503_289316addr_kernel_cudaERNS_14TensorIteratorERKN3c106ScalarES8_ENKUlvE_clEvENKUlvE9_clEvEUlNS5_4HalfESB_SB_E_St5arrayIPcLm4EEEEviT0_T1_)
        .other          _ZN2at6native29vectorized_elementwise_kernelILi4EZZZNS0_54_GLOBAL__N__d8c5977b_16_LinearAlgebra_cu_140f0503_289316addr_kernel_cudaERNS_14TensorIteratorERKN3c106ScalarES8_ENKUlvE_clEvENKUlvE9_clEvEUlNS5_4HalfESB_SB_E_St5arrayIPcLm4EEEEviT0_T1_,@"STO_CUDA_ENTRY STV_DEFAULT"
_ZN2at6native29vectorized_elementwise_kernelILi4EZZZNS0_54_GLOBAL__N__d8c5977b_16_LinearAlgebra_cu_140f0503_289316addr_kernel_cudaERNS_14TensorIteratorERKN3c106ScalarES8_ENKUlvE_clEvENKUlvE9_clEvEUlNS5_4HalfESB_SB_E_St5arrayIPcLm4EEEEviT0_T1_:
.text._ZN2at6native29vectorized_elementwise_kernelILi4EZZZNS0_54_GLOBAL__N__d8c5977b_16_LinearAlgebra_cu_140f0503_289316addr_kernel_cudaERNS_14TensorIteratorERKN3c106ScalarES8_ENKUlvE_clEvENKUlvE9_clEvEUlNS5_4HalfESB_SB_E_St5arrayIPcLm4EEEEviT0_T1_:
        /* <DEDUP_REMOVED lines=12> */
[----:B-1----:R-:W-:-:S07]  /*00c0*/  IMAD.WIDE R2, R23, 0x2, R2 ;  /* 0x0000000217027825 */ /* 0x002fce00078e0202 */
[----:B------:R-:W1:Y:S01]  /*00d0*/  LDC.64 R6, c[0x0][0x228] ;  /* 0x00008a00ff067b82 */ /* 0x000e620000000a00 */
[----:B0-----:R-:W-:-:S05]  /*00e0*/  IMAD.WIDE.U32 R14, R0, 0x8, R2 ;  /* 0x00000008000e7825 */ /* 0x001fca00078e0002 */
[----:B------:R-:W4:Y:S01]  /*00f0*/  LDG.E.64 R8, desc[UR4][R14.64] ;  /* 0x000000040e087981 */ /* 0x000f22000c1e1b00 */
[----:B--2---:R-:W-:-:S03]  /*0100*/  IMAD.WIDE R2, R23, 0x2, R4 ;  /* 0x0000000217027825 */ /* 0x004fc600078e0204 */
[----:B------:R0:W2:Y:S01]  /*0110*/  LDG.E.64 R10, desc[UR4][R14.64+0x400] ;  /* 0x000400040e0a7981 */ /* 0x0000a2000c1e1b00 */
[----:B------:R-:W-:-:S05]  /*0120*/  IMAD.WIDE.U32 R16, R0, 0x8, R2 ;  /* 0x0000000800107825 */ /* 0x000fca00078e0002 */
[----:B------:R-:W5:Y:S04]  /*0130*/  LDG.E.64 R2, desc[UR4][R16.64] ;  /* 0x0000000410027981 */ /* 0x000f68000c1e1b00 */
[----:B------:R2:W5:Y:S01]  /*0140*/  LDG.E.64 R4, desc[UR4][R16.64+0x400] ;  /* 0x0004000410047981 */ /* 0x000562000c1e1b00 */
[----:B---3--:R-:W-:Y:S02]  /*0150*/  HADD2.F32 R12, -RZ, R12.H0_H0 ;  /* 0x2000000cff0c7230 */ /* 0x008fe40000004100 */
[----:B-1----:R-:W-:-:S04]  /*0160*/  IMAD.WIDE.U32 R6, R23, 0x2, R6 ;  /* 0x0000000217067825 */ /* 0x002fc800078e0006 */
[----:B------:R-:W-:-:S04]  /*0170*/  IMAD.WIDE R6, R0, 0x8, R6 ;  /* 0x0000000800067825 */ /* 0x000fc800078e0206 */
[--C-:B----4-:R-:W-:Y:S02]  /*0180*/  HADD2.F32 R13, -RZ, R8.reuse.H0_H0 ;  /* 0x20000008ff0d7230 */ /* 0x110fe40000004100 */
[----:B------:R-:W-:Y:S02]  /*0190*/  HADD2.F32 R19, -RZ, R8.H1_H1 ;  /* 0x30000008ff137230 */ /* 0x000fe40000004100 */
[--C-:B------:R-:W-:Y:S02]  /*01a0*/  HADD2.F32 R21, -RZ, R9.reuse.H0_H0 ;  /* 0x20000009ff157230 */ /* 0x100fe40000004100 */
[C---:B------:R-:W-:Y:S01]  /*01b0*/  FMUL.FTZ R13, R12.reuse, R13 ;  /* 0x0000000d0c0d7220 */ /* 0x040fe20000410000 */
[----:B0-----:R-:W-:Y:S02]  /*01c0*/  HADD2.F32 R15, -RZ, R9.H1_H1 ;  /* 0x30000009ff0f7230 */ /* 0x001fe40000004100 */
[----:B------:R-:W-:Y:S01]  /*01d0*/  FMUL.FTZ R19, R12, R19 ;  /* 0x000000130c137220 */ /* 0x000fe20000410000 */
[----:B--2---:R-:W-:-:S02]  /*01e0*/  HADD2.F32 R17, -RZ, R10.H0_H0 ;  /* 0x2000000aff117230 */ /* 0x004fc40000004100 */
[C---:B------:R-:W-:Y:S01]  /*01f0*/  FMUL.FTZ R21, R12.reuse, R21 ;  /* 0x000000150c157220 */ /* 0x040fe20000410000 */
[----:B------:R-:W-:Y:S01]  /*0200*/  F2FP.F16.F32.PACK_AB R13, RZ, R13 ;  /* 0x0000000dff0d723e */ /* 0x000fe200000000ff */
[----:B------:R-:W-:Y:S01]  /*0210*/  HADD2.F32 R25, -RZ, R10.H1_H1 ;  /* 0x3000000aff197230 */ /* 0x000fe20000004100 */
[----:B------:R-:W-:Y:S01]  /*0220*/  F2FP.F16.F32.PACK_AB R19, RZ, R19 ;  /* 0x00000013ff13723e */ /* 0x000fe200000000ff */
[--C-:B------:R-:W-:Y:S01]  /*0230*/  HADD2.F32 R27, -RZ, R11.reuse.H0_H0 ;  /* 0x2000000bff1b7230 */ /* 0x100fe20000004100 */
[----:B------:R-:W-:Y:S01]  /*0240*/  F2FP.F16.F32.PACK_AB R21, RZ, R21 ;  /* 0x00000015ff15723e */ /* 0x000fe200000000ff */
[----:B------:R-:W-:Y:S02]  /*0250*/  HADD2.F32 R29, -RZ, R11.H1_H1 ;  /* 0x3000000bff1d7230 */ /* 0x000fe40000004100 */
[C---:B------:R-:W-:Y:S01]  /*0260*/  FMUL.FTZ R11, R12.reuse, R15 ;  /* 0x0000000f0c0b7220 */ /* 0x040fe20000410000 */
[----:B------:R-:W-:Y:S02]  /*0270*/  HADD2.F32 R9, -RZ, R13.H0_H0 ;  /* 0x2000000dff097230 */ /* 0x000fe40000004100 */
[C---:B------:R-:W-:Y:S01]  /*0280*/  FMUL.FTZ R13, R12.reuse, R17 ;  /* 0x000000110c0d7220 */ /* 0x040fe20000410000 */
[C---:B------:R-:W-:Y:S01]  /*0290*/  FMUL.FTZ R8, R12.reuse, R25 ;  /* 0x000000190c087220 */ /* 0x040fe20000410000 */
[C---:B------:R-:W-:Y:S01]  /*02a0*/  FMUL.FTZ R10, R12.reuse, R27 ;  /* 0x0000001b0c0a7220 */ /* 0x040fe20000410000 */
[----:B------:R-:W-:Y:S01]  /*02b0*/  FMUL.FTZ R14, R12, R29 ;  /* 0x0000001d0c0e7220 */ /* 0x000fe20000410000 */
[--C-:B-----5:R-:W-:Y:S01]  /*02c0*/  HADD2.F32 R16, -RZ, R2.reuse.H0_H0 ;  /* 0x20000002ff107230 */ /* 0x120fe20000004100 */
[----:B------:R-:W-:Y:S01]  /*02d0*/  F2FP.F16.F32.PACK_AB R11, RZ, R11 ;  /* 0x0000000bff0b723e */ /* 0x000fe200000000ff */
[----:B------:R-:W-:Y:S01]  /*02e0*/  HADD2.F32 R19, -RZ, R19.H0_H0 ;  /* 0x20000013ff137230 */ /* 0x000fe20000004100 */
[----:B------:R-:W-:Y:S01]  /*02f0*/  F2FP.F16.F32.PACK_AB R13, RZ, R13 ;  /* 0x0000000dff0d723e */ /* 0x000fe200000000ff */
[----:B------:R-:W-:Y:S01]  /*0300*/  HADD2.F32 R18, -RZ, R2.H1_H1 ;  /* 0x30000002ff127230 */ /* 0x000fe20000004100 */
[----:B------:R-:W-:Y:S01]  /*0310*/  F2FP.F16.F32.PACK_AB R8, RZ, R8 ;  /* 0x00000008ff08723e */ /* 0x000fe200000000ff */
[----:B------:R-:W-:Y:S01]  /*0320*/  FMUL.FTZ R2, R9, R16 ;  /* 0x0000001009027220 */ /* 0x000fe20000410000 */
[----:B------:R-:W-:Y:S01]  /*0330*/  F2FP.F16.F32.PACK_AB R10, RZ, R10 ;  /* 0x0000000aff0a723e */ /* 0x000fe200000000ff */
[--C-:B------:R-:W-:Y:S01]  /*0340*/  HADD2.F32 R20, -RZ, R3.reuse.H0_H0 ;  /* 0x20000003ff147230 */ /* 0x100fe20000004100 */
[----:B------:R-:W-:Y:S01]  /*0350*/  F2FP.F16.F32.PACK_AB R14, RZ, R14 ;  /* 0x0000000eff0e723e */ /* 0x000fe200000000ff */
[----:B------:R-:W-:-:S02]  /*0360*/  HADD2.F32 R16, -RZ, R3.H1_H1 ;  /* 0x30000003ff107230 */ /* 0x000fc40000004100 */
[----:B------:R-:W-:Y:S01]  /*0370*/  FMUL.FTZ R9, R19, R18 ;  /* 0x0000001213097220 */ /* 0x000fe20000410000 */
[----:B------:R-:W-:Y:S02]  /*0380*/  HADD2.F32 R3, -RZ, R5.H0_H0 ;  /* 0x20000005ff037230 */ /* 0x000fe40000004100 */
[----:B------:R-:W-:Y:S02]  /*0390*/  HADD2.F32 R21, -RZ, R21.H0_H0 ;  /* 0x20000015ff157230 */ /* 0x000fe40000004100 */
[--C-:B------:R-:W-:Y:S02]  /*03a0*/  HADD2.F32 R18, -RZ, R4.reuse.H0_H0 ;  /* 0x20000004ff127230 */ /* 0x100fe40000004100 */
[----:B------:R-:W-:Y:S02]  /*03b0*/  HADD2.F32 R15, -RZ, R4.H1_H1 ;  /* 0x30000004ff0f7230 */ /* 0x000fe40000004100 */
[----:B------:R-:W-:Y:S01]  /*03c0*/  FMUL.FTZ R12, R21, R20 ;  /* 0x00000014150c7220 */ /* 0x000fe20000410000 */
[----:B------:R-:W-:-:S02]  /*03d0*/  HADD2.F32 R5, -RZ, R5.H1_H1 ;  /* 0x30000005ff057230 */ /* 0x000fc40000004100 */
[----:B------:R-:W-:Y:S02]  /*03e0*/  HADD2.F32 R11, -RZ, R11.H0_H0 ;  /* 0x2000000bff0b7230 */ /* 0x000fe40000004100 */
[----:B------:R-:W-:Y:S02]  /*03f0*/  HADD2.F32 R13, -RZ, R13.H0_H0 ;  /* 0x2000000dff0d7230 */ /* 0x000fe40000004100 */
[----:B------:R-:W-:Y:S02]  /*0400*/  HADD2.F32 R8, -RZ, R8.H0_H0 ;  /* 0x20000008ff087230 */ /* 0x000fe40000004100 */
[----:B------:R-:W-:Y:S01]  /*0410*/  FMUL.FTZ R11, R11, R16 ;  /* 0x000000100b0b7220 */ /* 0x000fe20000410000 */
[----:B------:R-:W-:Y:S02]  /*0420*/  HADD2.F32 R10, -RZ, R10.H0_H0 ;  /* 0x2000000aff0a7230 */ /* 0x000fe40000004100 */
[----:B------:R-:W-:Y:S01]  /*0430*/  FMUL.FTZ R13, R13, R18 ;  /* 0x000000120d0d7220 */ /* 0x000fe20000410000 */
[----:B------:R-:W-:-:S02]  /*0440*/  HADD2.F32 R14, -RZ, R14.H0_H0 ;  /* 0x2000000eff0e7230 */ /* 0x000fc40000004100 */
[----:B------:R-:W-:Y:S01]  /*0450*/  FMUL.FTZ R8, R8, R15 ;  /* 0x0000000f08087220 */ /* 0x000fe20000410000 */
[----:B------:R-:W-:Y:S01]  /*0460*/  F2FP.F16.F32.PACK_AB R11, R11, R12 ;  /* 0x0000000c0b0b723e */ /* 0x000fe200000000ff */
[----:B------:R-:W-:Y:S01]  /*0470*/  FMUL.FTZ R3, R10, R3 ;  /* 0x000000030a037220 */ /* 0x000fe20000410000 */
[----:B------:R-:W-:Y:S01]  /*0480*/  F2FP.F16.F32.PACK_AB R10, R9, R2 ;  /* 0x00000002090a723e */ /* 0x000fe200000000ff */
[----:B------:R-:W-:Y:S01]  /*0490*/  FMUL.FTZ R14, R14, R5 ;  /* 0x000000050e0e7220 */ /* 0x000fe20000410000 */
[----:B------:R-:W-:-:S03]  /*04a0*/  F2FP.F16.F32.PACK_AB R2, R8, R13 ;  /* 0x0000000d0802723e */ /* 0x000fc600000000ff */
[----:B------:R-:W-:Y:S01]  /*04b0*/  STG.E.64 desc[UR4][R6.64], R10 ;  /* 0x0000000a06007986 */ /* 0x000fe2000c101b04 */
[----:B------:R-:W-:-:S05]  /*04c0*/  F2FP.F16.F32.PACK_AB R3, R14, R3 ;  /* 0x000000030e03723e */ /* 0x000fca00000000ff */
[----:B------:R-:W-:Y:S01]  /*04d0*/  STG.E.64 desc[UR4][R6.64+0x400], R2 ;  /* 0x0004000206007986 */ /* 0x000fe2000c101b04 */
[----:B------:R-:W-:Y:S05]  /*04e0*/  EXIT ;  /* 0x000000000000794d */ /* 0x000fea0003800000 */
.L_x_2110:
        /* <DEDUP_REMOVED lines=100> */
.L_x_2112:
[----:B------:R-:W-:Y:S05]  /*0b30*/  BSYNC B0 ;  /* 0x0000000000007941 */ /* 0x000fea0003800000 */
.L_x_2111:
        /* <DEDUP_REMOVED lines=29> */
.L_x_2114:
[----:B------:R-:W-:Y:S05]  /*0d10*/  BSYNC B0 ;  /* 0x0000000000007941 */ /* 0x000fea0003800000 */
.L_x_2113:
        /* <DEDUP_REMOVED lines=12> */
.L_x_2116:
[----:B------:R-:W-:Y:S05]  /*0de0*/  BSYNC B0 ;  /* 0x0000000000007941 */ /* 0x000fea0003800000 */
.L_x_2115:
        /* <DEDUP_REMOVED lines=11> */
.L_x_2118:
[----:B------:R-:W-:Y:S05]  /*0ea0*/  BSYNC B0 ;  /* 0x0000000000007941 */ /* 0x000fea0003800000 */
.L_x_2117:
        /* <DEDUP_REMOVED lines=11> */
.L_x_2120:
[----:B------:R-:W-:Y:S05]  /*0f60*/  BSYNC B0 ;  /* 0x0000000000007941 */ /* 0x000fea0003800000 */
.L_x_2119:
        /* <DEDUP_REMOVED lines=11> */
.L_x_2122:
[----:B------:R-:W-:Y:S05]  /*1020*/  BSYNC B0 ;  /* 0x0000000000007941 */ /* 0x000fea0003800000 */
.L_x_2121:
        /* <DEDUP_REMOVED lines=11> */
.L_x_2124:
[----:B------:R-:W-:Y:S05]  /*10e0*/  BSYNC B0 ;  /* 0x0000000000007941 */ /* 0x000fea0003800000 */
.L_x_2123:
        /* <DEDUP_REMOVED lines=11> */
.L_x_2126:
[----:B------:R-:W-:Y:S05]  /*11a0*/  BSYNC B0 ;  /* 0x0000000000007941 */ /* 0x000fea0003800000 */
.L_x_2125:
        /* <DEDUP_REMOVED lines=19> */
.L_x_2129:
[----:B------:R-:W-:-:S13]  /*12e0*/  ISETP.GE.AND P0, PT, R25, R24, PT ;  /* 0x000000181900720c */ /* 0x000fda0003f06270 */
[----:B------:R-:W-:Y:S05]  /*12f0*/  @P0 BRA `(.L_x_2131) ;  /* 0x0000000000300947 */ /* 0x000fea0003800000 */
[----:B0----5:R-:W0:Y:S01]  /*1300*/  LDC.64 R10, c[0x0][0x228] ;  /* 0x00008a00ff0a7b82 */ /* 0x021e220000000a00 */
[----:B------:R-:W-:Y:S02]  /*1310*/  IADD3 R13, R23, R25, RZ ;  /* 0x00000019170d7210 */ /* 0x000fe40007ffe0ff */
[----:B------:R-:W-:-:S03]  /*1320*/  IADD3 R25, R25, 0x80, RZ ;  /* 0x0000008019197810 */ /* 0x000fc60007ffe0ff */
[----:B0-----:R-:W-:-:S05]  /*1330*/  IMAD.WIDE.U32 R10, R13, 0x2, R10 ;  /* 0x000000020d0a7825 */ /* 0x001fca00078e000a */
[----:B------:R1:W-:Y:S02]  /*1340*/  STG.E.U16 desc[UR4][R10.64], R9 ;  /* 0x000000090a007986 */ /* 0x0003e4000c101504 */
.L_x_2130:
[----:B------:R-:W-:-:S13]  /*1350*/  ISETP.GE.AND P0, PT, R25, R24, PT ;  /* 0x000000181900720c */ /* 0x000fda0003f06270 */
[----:B------:R-:W-:Y:S05]  /*1360*/  @P0 BRA `(.L_x_2132) ;  /* 0x0000000000340947 */ /* 0x000fea0003800000 */
[----:B-1----:R-:W1:Y:S01]  /*1370*/  LDC.64 R8, c[0x0][0x228] ;  /* 0x00008a00ff087b82 */ /* 0x002e620000000a00 */
[----:B------:R-:W-:Y:S02]  /*1380*/  IADD3 R11, R23, R25, RZ ;  /* 0x00000019170b7210 */ /* 0x000fe40007ffe0ff */
[----:B------:R-:W-:-:S03]  /*1390*/  IADD3 R25, R25, 0x80, RZ ;  /* 0x0000008019197810 */ /* 0x000fc60007ffe0ff */
[----:B-1----:R-:W-:-:S05]  /*13a0*/  IMAD.WIDE.U32 R8, R11, 0x2, R8 ;  /* 0x000000020b087825 */ /* 0x002fca00078e0008 */
[----:B------:R1:W-:Y:S02]  /*13b0*/  STG.E.U16 desc[UR4][R8.64], R7 ;  /* 0x0000000708007986 */ /* 0x0003e4000c101504 */
.L_x_2131:
        /* <DEDUP_REMOVED lines=8> */
.L_x_2132:
[----:B------:R-:W-:Y:S05]  /*1440*/  BSYNC B1 ;  /* 0x0000000000017941 */ /* 0x000fea0003800000 */
.L_x_2128:
[----:B------:R-:W-:-:S13]  /*1450*/  ISETP.GE.AND P0, PT, R25, R24, PT ;  /* 0x000000181900720c */ /* 0x000fda0003f06270 */
[----:B--2---:R-:W2:Y:S01]  /*1460*/  @!P0 LDC.64 R4, c[0x0][0x228] ;  /* 0x00008a00ff048b82 */ /* 0x004ea20000000a00 */
[----:B------:R-:W-:Y:S02]  /*1470*/  @!P0 IADD3 R7, R23, R25, RZ ;  /* 0x0000001917078210 */ /* 0x000fe40007ffe0ff */
[----:B------:R-:W-:-:S03]  /*1480*/  @!P0 IADD3 R25, R25, 0x80, RZ ;  /* 0x0000008019198810 */ /* 0x000fc60007ffe0ff */
[----:B--2---:R-:W-:-:S05]  /*1490*/  @!P0 IMAD.WIDE.U32 R4, R7, 0x2, R4 ;  /* 0x0000000207048825 */ /* 0x004fca00078e0004 */
[----:B------:R2:W-:Y:S02]  /*14a0*/  @!P0 STG.E.U16 desc[UR4][R4.64], R3 ;  /* 0x0000000304008986 */ /* 0x0005e4000c101504 */
.L_x_2133:
[----:B------:R-:W-:Y:S05]  /*14b0*/  BSYNC B0 ;  /* 0x0000000000007941 */ /* 0x000fea0003800000 */
.L_x_2127:
        /* <DEDUP_REMOVED lines=8> */
.L_x_2134:
        /* <DEDUP_REMOVED lines=12> */
.L_x_24096:


//--------------------- .text._ZN2at6native29vectorized_elementwise_kernelILi8EZZZNS0_54_GLOBAL__N__d8c5977b_16_LinearAlgebra_cu_140f0503_289316addr_kernel_cudaERNS_14TensorIteratorERKN3c106ScalarES8_ENKUlvE_clEvENKUlvE9_clEvEUlNS5_4HalfESB_SB_E_St5arrayIPcLm4EEEEviT0_T1_ --------------------------
	.section	.text._ZN2at6native29vectorized_elementwise_kernelILi8EZZZNS0_54_GLOBAL__N__d8c5977b_16_LinearAlgebra_cu_140f0503_289316addr_kernel_cudaERNS_14TensorIteratorERKN3c106ScalarES8_ENKUlvE_clEvENKUlvE9_clEvEUlNS5_4HalfESB_SB_E_St5arrayIPcLm4EEEEviT0_T1_,"ax",@progbits
	.align	128
        .global         _ZN2at6native29vectorized_elementwise_kernelILi8EZZZNS0_54_GLOBAL__N__d8c5977b_16_LinearAlgebra_cu_140f0503_289316addr_kernel_cudaERNS_14TensorIteratorERKN3c106ScalarES8_ENKUlvE_clEvENKUlvE9_clEvEUlNS5_4HalfESB_SB_E_St5arrayIPcLm4EEEEviT0_T1_
        .type           _ZN2at6native29vectorized_elementwise_kernelILi8EZZZNS0_54_GLOBAL__N__d8c5977b_16_LinearAlgebra_cu_140f0503_289316addr_kernel_cudaERNS_14TensorIteratorERKN3c106ScalarES8_ENKUlvE_clEvENKUlvE9_clEvEUlNS5_4HalfESB_SB_E_St5arrayIPcLm4EEEEviT0_T1_,@function
        .size           _ZN2at6native29vectorized_elementwise_kernelILi8EZZZNS0_54_GLOBAL__N__d8c5977b_16_LinearAlgebra_cu_140f0503_289316addr_kernel_cudaERNS_14TensorIteratorERKN3c106ScalarES8_ENKUlvE_clEvENKUlvE9_clEvEUlNS5_4HalfESB_SB_E_St5arrayIPcLm4EEEEviT0_T1_,(.L_x_24097 - _ZN2at6native29vectorized_elementwise_kernelILi8EZZZNS0_54_GLOBAL__N__d8c5977b_16_LinearAlgebra_cu_140f0503_289316addr_kernel_cudaERNS_14TensorIteratorERKN3c106ScalarES8_ENKUlvE_clEvENKUlvE9_clEvEUlNS5_4HalfESB_SB_E_St5arrayIPcLm4EEEEviT0_T1_)
        .other          _ZN2at6native29vectorized_elementwise_kernelILi8EZZZNS0_54_GLOBAL__N__d8c5977b_16_LinearAlgebra_cu_140f0503_289316addr_kernel_cudaERNS_14TensorIteratorERKN3c106ScalarES8_ENKUlvE_clEvENKUlvE9_clEvEUlNS5_4HalfESB_SB_E_St5arrayIPcLm4EEEEviT0_T1_,@"STO_CUDA_ENTRY STV_DEFAULT"
_ZN2at6native29vectorized_elementwise_kernelILi8EZZZNS0_54_GLOBAL__N__d8c5977b_16_LinearAlgebra_cu_140f0503_289316addr_kernel_cudaERNS_14TensorIteratorERKN3c106ScalarES8_ENKUlvE_clEvENKUlvE9_clEvEUlNS5_4HalfESB_SB_E_St5arrayIPcLm4EEEEviT0_T1_:
.text._ZN2at6native29vectorized_elementwise_kernelILi8EZZZNS0_54_GLOBAL__N__d8c5977b_16_LinearAlgebra_cu_140f0503_289316addr_kernel_cudaERNS_14TensorIteratorERKN3c106ScalarES8_ENKUlvE_clEvENKUlvE9_clEvEUlNS5_4HalfESB_SB_E_St5arrayIPcLm4EEEEviT0_T1_:
        /* <DEDUP_REMOVED lines=13> */
[----:B0-----:R-:W-:-:S06]  /*00d0*/  IMAD.WIDE.U32 R12, R9, 0x10, R2 ;  /* 0x00000010090c7825 */ /* 0x001fcc00078e0002 */
[----:B------:R-:W4:Y:S01]  /*00e0*/  LDG.E.128 R12, desc[UR4][R12.64] ;  /* 0x000000040c0c7981 */ /* 0x000f22000c1e1d00 */
[----:B--2---:R-:W-:-:S04]  /*00f0*/  IMAD.WIDE R2, R23, 0x2, R4 ;  /* 0x0000000217027825 */ /* 0x004fc800078e0204 */
[----:B------:R-:W-:Y:S02]  /*0100*/  IMAD.WIDE.U32 R4, R9, 0x10, R2 ;  /* 0x0000001009047825 */ /* 0x000fe400078e0002 */
[----:B------:R-:W0:Y:S04]  /*0110*/  LDC.64 R2, c[0x0][0x228] ;  /* 0x00008a00ff027b82 */ /* 0x000e280000000a00 */
[----:B------:R-:W2:Y:S01]  /*0120*/  LDG.E.128 R4, desc[UR4][R4.64] ;  /* 0x0000000404047981 */ /* 0x000ea2000c1e1d00 */
[----:B---3--:R-:W-:Y:S02]  /*0130*/  HADD2.F32 R16, -RZ, R16.H0_H0 ;  /* 0x20000010ff107230 */ /* 0x008fe40000004100 */
[----:B0-----:R-:W-:-:S04]  /*0140*/  IMAD.WIDE.U32 R2, R23, 0x2, R2 ;  /* 0x0000000217027825 */ /* 0x001fc800078e0002 */
[----:B------:R-:W-:-:S04]  /*0150*/  IMAD.WIDE R2, R9, 0x10, R2 ;  /* 0x0000001009027825 */ /* 0x000fc800078e0202 */
[--C-:B----4-:R-:W-:Y:S02]  /*0160*/  HADD2.F32 R11, -RZ, R12.reuse.H0_H0 ;  /* 0x2000000cff0b7230 */ /* 0x110fe40000004100 */
[----:B------:R-:W-:Y:S02]  /*0170*/  HADD2.F32 R17, -RZ, R12.H1_H1 ;  /* 0x3000000cff117230 */ /* 0x000fe40000004100 */
[----:B------:R-:W-:Y:S02]  /*0180*/  HADD2.F32 R29, -RZ, R15.H0_H0 ;  /* 0x2000000fff1d7230 */ /* 0x000fe40000004100 */
[C---:B------:R-:W-:Y:S01]  /*0190*/  FMUL.FTZ R11, R16.reuse, R11 ;  /* 0x0000000b100b7220 */ /* 0x040fe20000410000 */
[--C-:B------:R-:W-:Y:S02]  /*01a0*/  HADD2.F32 R19, -RZ, R13.reuse.H0_H0 ;  /* 0x2000000dff137230 */ /* 0x100fe40000004100 */
[----:B------:R-:W-:Y:S01]  /*01b0*/  FMUL.FTZ R17, R16, R17 ;  /* 0x0000001110117220 */ /* 0x000fe20000410000 */
[----:B------:R-:W-:-:S02]  /*01c0*/  HADD2.F32 R21, -RZ, R13.H1_H1 ;  /* 0x3000000dff157230 */ /* 0x000fc40000004100 */
[C---:B------:R-:W-:Y:S01]  /*01d0*/  FMUL.FTZ R10, R16.reuse, R29 ;  /* 0x0000001d100a7220 */ /* 0x040fe20000410000 */
[----:B------:R-:W-:Y:S01]  /*01e0*/  HADD2.F32 R15, -RZ, R15.H1_H1 ;  /* 0x3000000fff0f7230 */ /* 0x000fe20000004100 */
[----:B------:R-:W-:Y:S01]  /*01f0*/  F2FP.F16.F32.PACK_AB R13, RZ, R11 ;  /* 0x0000000bff0d723e */ /* 0x000fe200000000ff */
[--C-:B------:R-:W-:Y:S01]  /*0200*/  HADD2.F32 R25, -RZ, R14.reuse.H0_H0 ;  /* 0x2000000eff197230 */ /* 0x100fe20000004100 */
[----:B------:R-:W-:Y:S01]  /*0210*/  F2FP.F16.F32.PACK_AB R17, RZ, R17 ;  /* 0x00000011ff11723e */ /* 0x000fe200000000ff */
[----:B------:R-:W-:Y:S02]  /*0220*/  HADD2.F32 R27, -RZ, R14.H1_H1 ;  /* 0x3000000eff1b7230 */ /* 0x000fe40000004100 */
[C---:B------:R-:W-:Y:S01]  /*0230*/  FMUL.FTZ R12, R16.reuse, R15 ;  /* 0x0000000f100c7220 */ /* 0x040fe20000410000 */
[C---:B------:R-:W-:Y:S01]  /*0240*/  FMUL.FTZ R19, R16.reuse, R19 ;  /* 0x0000001310137220 */ /* 0x040fe20000410000 */
[C---:B------:R-:W-:Y:S01]  /*0250*/  FMUL.FTZ R0, R16.reuse, R21 ;  /* 0x0000001510007220 */ /* 0x040fe20000410000 */
[C---:B------:R-:W-:Y:S01]  /*0260*/  FMUL.FTZ R8, R16.reuse, R25 ;  /* 0x0000001910087220 */ /* 0x040fe20000410000 */
[----:B------:R-:W-:Y:S01]  /*0270*/  FMUL.FTZ R11, R16, R27 ;  /* 0x0000001b100b7220 */ /* 0x000fe20000410000 */
[----:B------:R-:W-:Y:S01]  /*0280*/  HADD2.F32 R14, -RZ, R13.H0_H0 ;  /* 0x2000000dff0e7230 */ /* 0x000fe20000004100 */
[----:B------:R-:W-:Y:S01]  /*0290*/  F2FP.F16.F32.PACK_AB R19, RZ, R19 ;  /* 0x00000013ff13723e */ /* 0x000fe200000000ff */
[--C-:B--2---:R-:W-:Y:S01]  /*02a0*/  HADD2.F32 R15, -RZ, R4.reuse.H0_H0 ;  /* 0x20000004ff0f7230 */ /* 0x104fe20000004100 */
[----:B------:R-:W-:Y:S01]  /*02b0*/  F2FP.F16.F32.PACK_AB R0, RZ, R0 ;  /* 0x00000000ff00723e */ /* 0x000fe200000000ff */
[----:B------:R-:W-:Y:S01]  /*02c0*/  HADD2.F32 R17, -RZ, R17.H0_H0 ;  /* 0x20000011ff117230 */ /* 0x000fe20000004100 */
[----:B------:R-:W-:Y:S01]  /*02d0*/  F2FP.F16.F32.PACK_AB R8, RZ, R8 ;  /* 0x00000008ff08723e */ /* 0x000fe200000000ff */
[----:B------:R-:W-:-:S02]  /*02e0*/  HADD2.F32 R16, -RZ, R4.H1_H1 ;  /* 0x30000004ff107230 */ /* 0x000fc40000004100 */
[----:B------:R-:W-:Y:S01]  /*02f0*/  FMUL.FTZ R14, R14, R15 ;  /* 0x0000000f0e0e7220 */ /* 0x000fe20000410000 */
[----:B------:R-:W-:Y:S01]  /*0300*/  F2FP.F16.F32.PACK_AB R10, RZ, R10 ;  /* 0x0000000aff0a723e */ /* 0x000fe200000000ff */
[--C-:B------:R-:W-:Y:S01]  /*0310*/  HADD2.F32 R18, -RZ, R5.reuse.H0_H0 ;  /* 0x20000005ff127230 */ /* 0x100fe20000004100 */
[----:B------:R-:W-:Y:S01]  /*0320*/  F2FP.F16.F32.PACK_AB R12, RZ, R12 ;  /* 0x0000000cff0c723e */ /* 0x000fe200000000ff */
[----:B------:R-:W-:Y:S01]  /*0330*/  FMUL.FTZ R15, R17, R16 ;  /* 0x00000010110f7220 */ /* 0x000fe20000410000 */
[----:B------:R-:W-:Y:S01]  /*0340*/  F2FP.F16.F32.PACK_AB R17, RZ, R11 ;  /* 0x0000000bff11723e */ /* 0x000fe200000000ff */
[----:B------:R-:W-:Y:S02]  /*0350*/  HADD2.F32 R13, -RZ, R5.H1_H1 ;  /* 0x30000005ff0d7230 */ /* 0x000fe40000004100 */
[----:B------:R-:W-:Y:S02]  /*0360*/  HADD2.F32 R4, -RZ, R6.H0_H0 ;  /* 0x20000006ff047230 */ /* 0x000fe40000004100 */
[----:B------:R-:W-:-:S02]  /*0370*/  HADD2.F32 R5, -RZ, R7.H0_H0 ;  /* 0x20000007ff057230 */ /* 0x000fc40000004100 */
[----:B------:R-:W-:Y:S02]  /*0380*/  HADD2.F32 R19, -RZ, R19.H0_H0 ;  /* 0x20000013ff137230 */ /* 0x000fe40000004100 */
[----:B------:R-:W-:Y:S02]  /*0390*/  HADD2.F32 R6, -RZ, R6.H1_H1 ;  /* 0x30000006ff067230 */ /* 0x000fe40000004100 */
[----:B------:R-:W-:Y:S02]  /*03a0*/  HADD2.F32 R7, -RZ, R7.H1_H1 ;  /* 0x30000007ff077230 */ /* 0x000fe40000004100 */
[----:B------:R-:W-:Y:S01]  /*03b0*/  FMUL.FTZ R16, R19, R18 ;  /* 0x0000001213107220 */ /* 0x000fe20000410000 */
[----:B------:R-:W-:Y:S02]  /*03c0*/  HADD2.F32 R0, -RZ, R0.H0_H0 ;  /* 0x20000000ff007230 */ /* 0x000fe40000004100 */
[----:B------:R-:W-:Y:S02]  /*03d0*/  HADD2.F32 R11, -RZ, R8.H0_H0 ;  /* 0x20000008ff0b7230 */ /* 0x000fe40000004100 */
[----:B------:R-:W-:-:S02]  /*03e0*/  HADD2.F32 R17, -RZ, R17.H0_H0 ;  /* 0x20000011ff117230 */ /* 0x000fc40000004100 */
[----:B------:R-:W-:Y:S01]  /*03f0*/  FMUL.FTZ R13, R0, R13 ;  /* 0x0000000d000d7220 */ /* 0x000fe20000410000 */
[----:B------:R-:W-:Y:S02]  /*0400*/  HADD2.F32 R10, -RZ, R10.H0_H0 ;  /* 0x2000000aff0a7230 */ /* 0x000fe40000004100 */
[----:B------:R-:W-:Y:S01]  /*0410*/  FMUL.FTZ R11, R11, R4 ;  /* 0x000000040b0b7220 */ /* 0x000fe20000410000 */
[----:B------:R-:W-:Y:S02]  /*0420*/  HADD2.F32 R12, -RZ, R12.H0_H0 ;  /* 0x2000000cff0c7230 */ /* 0x000fe40000004100 */
[----:B------:R-:W-:Y:S01]  /*0430*/  FMUL.FTZ R6, R17, R6 ;  /* 0x0000000611067220 */ /* 0x000fe20000410000 */
[----:B------:R-:W-:Y:S01]  /*0440*/  F2FP.F16.F32.PACK_AB R4, R15, R14 ;  /* 0x0000000e0f04723e */ /* 0x000fe200000000ff */
[----:B------:R-:W-:Y:S01]  /*0450*/  FMUL.FTZ R10, R10, R5 ;  /* 0x000000050a0a7220 */ /* 0x000fe20000410000 */
[----:B------:R-:W-:Y:S01]  /*0460*/  F2FP.F16.F32.PACK_AB R5, R13, R16 ;  /* 0x000000100d05723e */ /* 0x000fe200000000ff */
[----:B------:R-:W-:Y:S01]  /*0470*/  FMUL.FTZ R7, R12, R7 ;  /* 0x000000070c077220 */ /* 0x000fe20000410000 */
[----:B------:R-:W-:-:S04]  /*0480*/  F2FP.F16.F32.PACK_AB R6, R6, R11 ;  /* 0x0000000b0606723e */ /* 0x000fc800000000ff */
[----:B------:R-:W-:-:S05]  /*0490*/  F2FP.F16.F32.PACK_AB R7, R7, R10 ;  /* 0x0000000a0707723e */ /* 0x000fca00000000ff */
[----:B------:R-:W-:Y:S01]  /*04a0*/  STG.E.128 desc[UR4][R2.64], R4 ;  /* 0x0000000402007986 */ /* 0x000fe2000c101d04 */
[----:B------:R-:W-:Y:S05]  /*04b0*/  EXIT ;  /* 0x000000000000794d */ /* 0x000fea0003800000 */
.L_x_2135:
        /* <DEDUP_REMOVED lines=100> */
.L_x_2137:
[----:B------:R-:W-:Y:S05]  /*0b00*/  BSYNC B0 ;  /* 0x0000000000007941 */ /* 0x000fea0003800000 */
.L_x_2136:
        /* <DEDUP_REMOVED lines=29> */
.L_x_2139:
[----:B------:R-:W-:Y:S05]  /*0ce0*/  BSYNC B0 ;  /* 0x0000000000007941 */ /* 0x000fea0003800000 */
.L_x_2138:
        /* <DEDUP_REMOVED lines=12> */
.L_x_2141:
[----:B------:R-:W-:Y:S05]  /*0db0*/  BSYNC B0 ;  /* 0x0000000000007941 */ /* 0x000fea0003800000 */
.L_x_2140:
        /* <DEDUP_REMOVED lines=11> */
.L_x_2143:
[----:B------:R-:W-:Y:S05]  /*0e70*/  BSYNC B0 ;  /* 0x0000000000007941 */ /* 0x000fea0003800000 */
.L_x_2142:
        /* <DEDUP_REMOVED lines=11> */
.L_x_2145:
[----:B------:R-:W-:Y:S05]  /*0f30*/  BSYNC B0 ;  /* 0x0000000000007941 */ /* 0x000fea0003800000 */
.L_x_2144:
        /* <DEDUP_REMOVED lines=11> */
.L_x_2147:
[----:B------:R-:W-:Y:S05]  /*0ff0*/  BSYNC B0 ;  /* 0x0000000000007941 */ /* 0x000fea0003800000 */
.L_x_2146:
        /* <DEDUP_REMOVED lines=11> */
.L_x_2149:
[----:B------:R-:W-:Y:S05]  /*10b0*/  BSYNC B0 ;  /* 0x0000000000007941 */ /* 0x000fea0003800000 */
.L_x_2148:
        /* <DEDUP_REMOVED lines=11> */
.L_x_2151:
[----:B------:R-:W-:Y:S05]  /*1170*/  BSYNC B0 ;  /* 0x0000000000007941 */ /* 0x000fea0003800000 */
.L_x_2150:
        /* <DEDUP_REMOVED lines=19> */
.L_x_2154:
[----:B------:R-:W-:-:S13]  /*12b0*/  ISETP.GE.AND P0, PT, R25, R24, PT ;  /* 0x000000181900720c */ /* 0x000fda0003f06270 */
[----:B------:R-:W-:Y:S05]  /*12c0*/  @P0 BRA `(.L_x_2156) ;  /* 0x0000000000300947 */ /* 0x000fea0003800000 */
[----:B0----5:R-:W0:Y:S01]  /*12d0*/  LDC.64 R10, c[0x0][0x228] ;  /* 0x00008a00ff0a7b82 */ /* 0x021e220000000a00 */
[----:B------:R-:W-:Y:S02]  /*12e0*/  IADD3 R13, R23, R25, RZ ;  /* 0x00000019170d7210 */ /* 0x000fe40007ffe0ff */
[----:B------:R-:W-:-:S03]  /*12f0*/  IADD3 R25, R25, 0x80, RZ ;  /* 0x0000008019197810 */ /* 0x000fc60007ffe0ff */
[----:B0-----:R-:W-:-:S05]  /*1300*/  IMAD.WIDE.U32 R10, R13, 0x2, R10 ;  /* 0x000000020d0a7825 */ /* 0x001fca00078e000a */
[----:B------:R1:W-:Y:S02]  /*1310*/  STG.E.U16 desc[UR4][R10.64], R9 ;  /* 0x000000090a007986 */ /* 0x0003e4000c101504 */
.L_x_2155:
[----:B------:R-:W-:-:S13]  /*1320*/  ISETP.GE.AND P0, PT, R25, R24, PT ;  /* 0x000000181900720c */ /* 0x000fda0003f06270 */
[----:B------:R-:W-:Y:S05]  /*1330*/  @P0 BRA `(.L_x_2157) ;  /* 0x0000000000340947 */ /* 0x000fea0003800000 */
[----:B-1----:R-:W1:Y:S01]  /*1340*/  LDC.64 R8, c[0x0][0x228] ;  /* 0x00008a00ff087b82 */ /* 0x002e620000000a00 */
[----:B------:R-:W-:Y:S02]  /*1350*/  IADD3 R11, R23, R25, RZ ;  /* 0x00000019170b7210 */ /* 0x000fe40007ffe0ff */
[----:B------:R-:W-:-:S03]  /*1360*/  IADD3 R25, R25, 0x80, RZ ;  /* 0x0000008019197810 */ /* 0x000fc60007ffe0ff */
[----:B-1----:R-:W-:-:S05]  /*1370*/  IMAD.WIDE.U32 R8, R11, 0x2, R8 ;  /* 0x000000020b087825 */ /* 0x002fca00078e0008 */
[----:B------:R1:W-:Y:S02]  /*1380*/  STG.E.U16 desc[UR4][R8.64], R7 ;  /* 0x0000000708007986 */ /* 0x0003e4000c101504 */
.L_x_2156:
        /* <DEDUP_REMOVED lines=8> */
.L_x_2157:
[----:B------:R-:W-:Y:S05]  /*1410*/  BSYNC B1 ;  /* 0x0000000000017941 */ /* 0x000fea0003800000 */
.L_x_2153:
[----:B------:R-:W-:-:S13]  /*1420*/  ISETP.GE.AND P0, PT, R25, R24, PT ;  /* 0x000000181900720c */ /* 0x000fda0003f06270 */
[----:B--2---:R-:W2:Y:S01]  /*1430*/  @!P0 LDC.64 R4, c[0x0][0x228] ;  /* 0x00008a00ff048b82 */ /* 0x004ea20000000a00 */
[----:B------:R-:W-:Y:S02]  /*1440*/  @!P0 IADD3 R7, R23, R25, RZ ;  /* 0x0000001917078210 */ /* 0x000fe40007ffe0ff */
[----:B------:R-:W-:-:S03]  /*1450*/  @!P0 IADD3 R25, R25, 0x80, RZ ;  /* 0x0000008019198810 */ /* 0x000fc60007ffe0ff */
[----:B--2---:R-:W-:-:S05]  /*1460*/  @!P0 IMAD.WIDE.U32 R4, R7, 0x2, R4 ;  /* 0x0000000207048825 */ /* 0x004fca00078e0004 */
[----:B------:R2:W-:Y:S02]  /*1470*/  @!P0 STG.E.U16 desc[UR4][R4.64], R3 ;  /* 0x0000000304008986 */ /* 0x0005e4000c101504 */
.L_x_2158:
[----:B------:R-:W-:Y:S05]  /*1480*/  BSYNC B0 ;  /* 0x0000000000007941 */ /* 0x000fea0003800000 */
.L_x_2152:
        /* <DEDUP_REMOVED lines=8> */
.L_x_2159:
        /* <DEDUP_REMOVED lines=15> */
.L_x_24097:


//--------------------- .text._ZN2at6native18elementwise_kernelILi128ELi4EZNS0_15gpu_kernel_implIZZZNS0_54_GLOBAL__N__d8c5977b_16_LinearAlgebra_cu_140f0503_289316addr_kernel_cudaERNS_14TensorIteratorERKN3c106ScalarES9_ENKUlvE_clEvENKUlvE8_clEvEUlNS6_8BFloat16ESC_SC_E0_EEvRNS_18TensorIteratorBaseERKT_EUliE_EEviT1_ --------------------------
	.section	.text._ZN2at6native18elementwise_kernelILi128ELi4EZNS0_15gpu_kernel_implIZZZNS0_54_GLOBAL__N__d8c5977b_16_LinearAlgebra_cu_140f0503_289316addr_kernel_cudaERNS_14TensorIteratorERKN3c106ScalarES9_ENKUlvE_clEvENKUlvE8_clEvEUlNS6_8BFloat16ESC_SC_E0_EEvRNS_18TensorIteratorBaseERKT_EUliE_EEviT1_,"ax",@progbits
	.align	128
        .global         _ZN2at6native18elementwise_kernelILi128ELi4EZNS0_15gpu_kernel_implIZZZNS0_54_GLOBAL__N__d8c5977b_16_LinearAlgebra_cu_140f0503_289316addr_kernel_cudaERNS_14TensorIteratorERKN3c106ScalarES9_ENKUlvE_clEvENKUlvE8_clEvEUlNS6_8BFloat16ESC_SC_E0_EEvRNS_18TensorIteratorBaseERKT_EUliE_EEviT1_
        .type           _ZN2at6native18elementwise_kernelILi128ELi4EZNS0_15gpu_kernel_implIZZZNS0_54_GLOBAL__N__d8c5977b_16_LinearAlgebra_cu_140f0503_289316addr_kernel_cudaERNS_14TensorIteratorERKN3c106ScalarES9_ENKUlvE_clEvENKUlvE8_clEvEUlNS6_8BFloat16ESC_SC_E0_EEvRNS_18TensorIteratorBaseERKT_EUliE_EEviT1_,@function
        .size           _ZN2at6native18elementwise_kernelILi128ELi4EZNS0_15gpu_kernel_implIZZZNS0_54_GLOBAL__N__d8c5977b_16_LinearAlgebra_cu_140f0503_289316addr_kernel_cudaERNS_14TensorIteratorERKN3c106ScalarES9_ENKUlvE_clEvENKUlvE8_clEvEUlNS6_8BFloat16ESC_SC_E0_EEvRNS_18TensorIteratorBaseERKT_EUliE_EEviT1_,(.L_x_24098 - _ZN2at6native18elementwise_kernelILi128ELi4EZNS0_15gpu_kernel_implIZZZNS0_54_GLOBAL__N__d8c5977b_16_LinearAlgebra_cu_140f0503_289316addr_kernel_cudaERNS_14TensorIteratorERKN3c106ScalarES9_ENKUlvE_clEvENKUlvE8_clEvEUlNS6_8BFloat16ESC_SC_E0_EEvRNS_18TensorIteratorBaseERKT_EUliE_EEviT1_)
        .other          _ZN2at6native18elementwise_kernelILi128ELi4EZNS0_15gpu_kernel_implIZZZNS0_54_GLOBAL__N__d8c5977b_16_LinearAlgebra_cu_140f0503_289316addr_kernel_cudaERNS_14TensorIteratorERKN3c106ScalarES9_ENKUlvE_clEvENKUlvE8_clEvEUlNS6_8BFloat16ESC_SC_E0_EEvRNS_18TensorIteratorBaseERKT_EUliE_EEviT1_,@"STO_CUDA_ENTRY STV_DEFAULT"
_ZN2at6native18elementwise_kernelILi128ELi4EZNS0_15gpu_kernel_implIZZZNS0_54_GLOBAL__N__d8c5977b_16_LinearAlgebra_cu_140f0503_289316addr_kernel_cudaERNS_14TensorIteratorERKN3c106ScalarES9_ENKUlvE_clEvENKUlvE8_clEvEUlNS6_8BFloat16ESC_SC_E0_EEvRNS_18TensorIteratorBaseERKT_EUliE_EEviT1_:
.text._ZN2at6native18elementwise_kernelILi128ELi4EZNS0_15gpu_kernel_implIZZZNS0_54_GLOBAL__N__d8c5977b_16_LinearAlgebra_cu_140f0503_289316addr_kernel_cudaERNS_14TensorIteratorERKN3c106ScalarES9_ENKUlvE_clEvENKUlvE8_clEvEUlNS6_8BFloat16ESC_SC_E0_EEvRNS_18TensorIteratorBaseERKT_EUliE_EEviT1_:
        /* <DEDUP_REMOVED lines=391> */
.L_x_2162:
        /* <DEDUP_REMOVED lines=20> */
[----:B0-----:R-:W-:-:S04]  /*19b0*/  F2FP.BF16.F32.PACK_AB R0, RZ, R0 ;  /* 0x00000000ff00723e */ /* 0x001fc800000010ff */
[----:B------:R-:W-:Y:S01]  /*19c0*/  PRMT R19, R0, 0x7610, R19 ;  /* 0x0000761000137816 */ /* 0x000fe20000000013 */
[----:B------:R-:W-:Y:S06]  /*19d0*/  BRA `(.L_x_2168) ;  /* 0x0000000c00dc7947 */ /* 0x000fec0003800000 */
.L_x_2166:
[----:B------:R-:W2:Y:S02]  /*19e0*/  LDG.E.U8 R2, desc[UR36][R2.64] ;  /* 0x0000002402027981 */ /* 0x000ea4000c1e1100 */
[----:B--2---:R-:W-:-:S04]  /*19f0*/  I2FP.F32.U32 R0, R2 ;  /* 0x0000000200007245 */ /* 0x004fc80000201000 */
[----:B------:R-:W-:-:S04]  /*1a00*/  F2FP.BF16.F32.PACK_AB R0, RZ, R0 ;  /* 0x00000000ff00723e */ /* 0x000fc800000010ff */
[----:B------:R-:W-:Y:S01]  /*1a10*/  PRMT R19, R0, 0x7610, R19 ;  /* 0x0000761000137816 */ /* 0x000fe20000000013 */
[----:B------:R-:W-:Y:S06]  /*1a20*/  BRA `(.L_x_2168) ;  /* 0x0000000c00c87947 */ /* 0x000fec0003800000 */
.L_x_2165:
        /* <DEDUP_REMOVED lines=8> */
[----:B0-----:R-:W-:-:S04]  /*1ab0*/  F2FP.BF16.F32.PACK_AB R0, RZ, R0 ;  /* 0x00000000ff00723e */ /* 0x001fc800000010ff */
[----:B------:R-:W-:Y:S01]  /*1ac0*/  PRMT R19, R0, 0x7610, R19 ;  /* 0x0000761000137816 */ /* 0x000fe20000000013 */
[----:B------:R-:W-:Y:S06]  /*1ad0*/  BRA `(.L_x_2168) ;  /* 0x0000000c009c7947 */ /* 0x000fec0003800000 */
.L_x_2170:
[----:B------:R-:W2:Y:S02]  /*1ae0*/  LDG.E R2, desc[UR36][R2.64] ;  /* 0x0000002402027981 */ /* 0x000ea4000c1e1900 */
[----:B--2---:R-:W-:-:S04]  /*1af0*/  I2FP.F32.S32 R0, R2 ;  /* 0x0000000200007245 */ /* 0x004fc80000201400 */
[----:B------:R-:W-:-:S04]  /*1b00*/  F2FP.BF16.F32.PACK_AB R0, RZ, R0 ;  /* 0x00000000ff00723e */ /* 0x000fc800000010ff */
[----:B------:R-:W-:Y:S01]  /*1b10*/  PRMT R19, R0, 0x7610, R19 ;  /* 0x0000761000137816 */ /* 0x000fe20000000013 */
[----:B------:R-:W-:Y:S06]  /*1b20*/  BRA `(.L_x_2168) ;  /* 0x0000000c00887947 */ /* 0x000fec0003800000 */
.L_x_2169:
[----:B------:R-:W2:Y:S02]  /*1b30*/  LDG.E.U16 R2, desc[UR36][R2.64] ;  /* 0x0000002402027981 */ /* 0x000ea4000c1e1500 */
[----:B--2---:R-:W0:Y:S02]  /*1b40*/  I2F.S16 R0, R2 ;  /* 0x0000000200007306 */ /* 0x004e240000101400 */
[----:B0-----:R-:W-:-:S04]  /*1b50*/  F2FP.BF16.F32.PACK_AB R0, RZ, R0 ;  /* 0x00000000ff00723e */ /* 0x001fc800000010ff */
[----:B------:R-:W-:Y:S01]  /*1b60*/  PRMT R19, R0, 0x7610, R19 ;  /* 0x0000761000137816 */ /* 0x000fe20000000013 */
[----:B------:R-:W-:Y:S06]  /*1b70*/  BRA `(.L_x_2168) ;  /* 0x0000000c00747947 */ /* 0x000fec0003800000 */
.L_x_2164:
[----:B------:R-:W-:-:S13]  /*1b80*/  ISETP.GT.AND P0, PT, R4, 0x6, PT ;  /* 0x000000060400780c */ /* 0x000fda0003f04270 */
[----:B------:R-:W-:Y:S05]  /*1b90*/  @P0 BRA `(.L_x_2171) ;  /* 0x0000000000300947 */ /* 0x000fea0003800000 */
[----:B------:R-:W-:-:S13]  /*1ba0*/  ISETP.NE.AND P0, PT, R4, 0x5, PT ;  /* 0x000000050400780c */ /* 0x000fda0003f05270 */
[----:B------:R-:W-:Y:S05]  /*1bb0*/  @!P0 BRA `(.L_x_2172) ;  /* 0x0000000000148947 */ /* 0x000fea0003800000 */
[----:B------:R-:W-:-:S13]  /*1bc0*/  ISETP.NE.AND P0, PT, R4, 0x6, PT ;  /* 0x000000060400780c */ /* 0x000fda0003f05270 */
[----:B------:R-:W-:Y:S05]  /*1bd0*/  @P0 BRA `(.L_x_2167) ;  /* 0x0000000800f00947 */ /* 0x000fea0003800000 */
[----:B------:R-:W2:Y:S02]  /*1be0*/  LDG.E R2, desc[UR36][R2.64] ;  /* 0x0000002402027981 */ /* 0x000ea4000c1e1900 */
[----:B--2---:R-:W-:Y:S01]  /*1bf0*/  F2FP.BF16.F32.PACK_AB R19, RZ, R2 ;  /* 0x00000002ff13723e */ /* 0x004fe200000010ff */
[----:B------:R-:W-:Y:S06]  /*1c00*/  BRA `(.L_x_2168) ;  /* 0x0000000c00507947 */ /* 0x000fec0003800000 */
.L_x_2172:
[----:B------:R-:W2:Y:S02]  /*1c10*/  LDG.E.U16 R0, desc[UR36][R2.64] ;  /* 0x0000002402007981 */ /* 0x000ea4000c1e1500 */
[----:B--2---:R-:W-:-:S05]  /*1c20*/  HADD2.F32 R0, -RZ, R0.H0_H0 ;  /* 0x20000000ff007230 */ /* 0x004fca0000004100 */
[----:B------:R-:W-:-:S04]  /*1c30*/  F2FP.BF16.F32.PACK_AB R0, RZ, R0 ;  /* 0x00000000ff00723e */ /* 0x000fc800000010ff */
[----:B------:R-:W-:Y:S01]  /*1c40*/  PRMT R19, R0, 0x7610, R19 ;  /* 0x0000761000137816 */ /* 0x000fe20000000013 */
[----:B------:R-:W-:Y:S06]  /*1c50*/  BRA `(.L_x_2168) ;  /* 0x0000000c003c7947 */ /* 0x000fec0003800000 */
.L_x_2171:
[----:B------:R-:W-:-:S13]  /*1c60*/  ISETP.NE.AND P0, PT, R4, 0x7, PT ;  /* 0x000000070400780c */ /* 0x000fda0003f05270 */
[----:B------:R-:W-:Y:S05]  /*1c70*/  @!P0 BRA `(.L_x_2173) ;  /* 0x0000000000308947 */ /* 0x000fea0003800000 */
[----:B------:R-:W-:-:S13]  /*1c80*/  ISETP.NE.AND P0, PT, R4, 0x8, PT ;  /* 0x000000080400780c */ /* 0x000fda0003f05270 */
[----:B------:R-:W-:Y:S05]  /*1c90*/  @!P0 BRA `(.L_x_2174) ;  /* 0x0000000000148947 */ /* 0x000fea0003800000 */
[----:B------:R-:W-:-:S13]  /*1ca0*/  ISETP.NE.AND P0, PT, R4, 0x9, PT ;  /* 0x000000090400780c */ /* 0x000fda0003f05270 */
[----:B------:R-:W-:Y:S05]  /*1cb0*/  @P0 BRA `(.L_x_2167) ;  /* 0x0000000800b80947 */ /* 0x000fea0003800000 */
[----:B------:R-:W2:Y:S02]  /*1cc0*/  LDG.E R2, desc[UR36][R2.64] ;  /* 0x0000002402027981 */ /* 0x000ea4000c1e1900 */
[----:B--2---:R-:W-:Y:S01]  /*1cd0*/  F2FP.BF16.F32.PACK_AB R19, RZ, R2 ;  /* 0x00000002ff13723e */ /* 0x004fe200000010ff */
[----:B------:R-:W-:Y:S06]  /*1ce0*/  BRA `(.L_x_2168) ;  /* 0x0000000c00187947 */ /* 0x000fec0003800000 */
.L_x_2174:
[----:B------:R-:W2:Y:S02]  /*1cf0*/  LDG.E.U16 R2, desc[UR36][R2.64] ;  /* 0x0000002402027981 */ /* 0x000ea4000c1e1500 */
[----:B--2---:R-:W-:-:S05]  /*1d00*/  HADD2.F32 R0, -RZ, R2.H0_H0 ;  /* 0x20000002ff007230 */ /* 0x004fca0000004100 */
[----:B------:R-:W-:-:S04]  /*1d10*/  F2FP.BF16.F32.PACK_AB R0, RZ, R0 ;  /* 0x00000000ff00723e */ /* 0x000fc800000010ff */
[----:B------:R-:W-:Y:S01]  /*1d20*/  PRMT R19, R0, 0x7610, R19 ;  /* 0x0000761000137816 */ /* 0x000fe20000000013 */
[----:B------:R-:W-:Y:S06]  /*1d30*/  BRA `(.L_x_2168) ;  /* 0x0000000c00047947 */ /* 0x000fec0003800000 */
.L_x_2173:
[----:B------:R-:W2:Y:S01]  /*1d40*/  LDG.E.64 R2, desc[UR36][R2.64] ;  /* 0x0000002402027981 */ /* 0x000ea2000c1e1b00 */
[----:B------:R-:W-:Y:S01]  /*1d50*/  UMOV UR4, 0xf0000000 ;  /* 0xf000000000047882 */ /* 0x000fe20000000000 */
[----:B------:R-:W-:Y:S01]  /*1d60*/  UMOV UR5, 0x380fffff ;  /* 0x380fffff00057882 */ /* 0x000fe20000000000 */
[----:B--2---:R-:W0:Y:S01]  /*1d70*/  F2F.F32.F64 R0, R2 ;  /* 0x0000000200007310 */ /* 0x004e220000301000 */
[----:B------:R-:W-:-:S14]  /*1d80*/  DSETP.GEU.AND P0, PT, |R2|, UR4, PT ;  /* 0x0000000402007e2a */ /* 0x000fdc000bf0e200 */
[----:B0-----:R-:W-:-:S05]  /*1d90*/  @!P0 FMUL R0, R0, 1.175494350822287508e-38 ;  /* 0x0080000000008820 */ /* 0x001fca0000400000 */
[----:B------:R-:W-:-:S04]  /*1da0*/  F2FP.BF16.F32.PACK_AB R0, RZ, R0 ;  /* 0x00000000ff00723e */ /* 0x000fc800000010ff */
[----:B------:R-:W-:Y:S01]  /*1db0*/  PRMT R19, R0, 0x7610, R19 ;  /* 0x0000761000137816 */ /* 0x000fe20000000013 */
[----:B------:R-:W-:Y:S06]  /*1dc0*/  BRA `(.L_x_2168) ;  /* 0x0000000800e07947 */ /* 0x000fec0003800000 */
.L_x_2163:
        /* <DEDUP_REMOVED lines=11> */
[----:B------:R-:W-:-:S04]  /*1e80*/  F2FP.BF16.F32.PACK_AB R0, RZ, R0 ;  /* 0x00000000ff00723e */ /* 0x000fc800000010ff */
[----:B------:R-:W-:Y:S01]  /*1e90*/  PRMT R19, R0, 0x7610, R19 ;  /* 0x0000761000137816 */ /* 0x000fe20000000013 */
[----:B------:R-:W-:Y:S06]  /*1ea0*/  BRA `(.L_x_2168) ;  /* 0x0000000800a87947 */ /* 0x000fec0003800000 */
.L_x_2177:
        /* <DEDUP_REMOVED lines=9> */
.L_x_2176:
        /* <DEDUP_REMOVED lines=25> */
[----:B------:R-:W-:-:S04]  /*20d0*/  F2FP.BF16.F32.PACK_AB R5, RZ, R5 ;  /* 0x00000005ff05723e */ /* 0x000fc800000010ff */
[----:B------:R-:W-:Y:S01]  /*20e0*/  PRMT R19, R5, 0x7610, R19 ;  /* 0x0000761005137816 */ /* 0x000fe20000000013 */
[----:B------:R-:W-:Y:S06]  /*20f0*/  BRA `(.L_x_2168) ;  /* 0x0000000800147947 */ /* 0x000fec0003800000 */
.L_x_2179:
        /* <DEDUP_REMOVED lines=12> */
[----:B------:R-:W-:-:S04]  /*21c0*/  F2FP.BF16.F32.PACK_AB R4, RZ, R4 ;  /* 0x00000004ff04723e */ /* 0x000fc800000010ff */
[----:B------:R-:W-:Y:S01]  /*21d0*/  PRMT R19, R4, 0x7610, R19 ;  /* 0x0000761004137816 */ /* 0x000fe20000000013 */
[----:B------:R-:W-:Y:S06]  /*21e0*/  BRA `(.L_x_2168) ;  /* 0x0000000400d87947 */ /* 0x000fec0003800000 */
.L_x_2178:
[----:B------:R0:W5:Y:S01]  /*21f0*/  LDG.E.U16 R19, desc[UR36][R2.64] ;  /* 0x0000002402137981 */ /* 0x000162000c1e1500 */
[----:B------:R-:W-:Y:S05]  /*2200*/  BRA `(.L_x_2168) ;  /* 0x0000000400d07947 */ /* 0x000fea0003800000 */
.L_x_2175:
        /* <DEDUP_REMOVED lines=10> */
[----:B------:R-:W-:-:S04]  /*22b0*/  F2FP.BF16.F32.PACK_AB R0, RZ, R0 ;  /* 0x00000000ff00723e */ /* 0x000fc800000010ff */
[----:B------:R-:W-:Y:S01]  /*22c0*/  PRMT R19, R0, 0x7610, R19 ;  /* 0x0000761000137816 */ /* 0x000fe20000000013 */
[----:B------:R-:W-:Y:S06]  /*22d0*/  BRA `(.L_x_2168) ;  /* 0x00000004009c7947 */ /* 0x000fec0003800000 */
.L_x_2182:
        /* <DEDUP_REMOVED lines=21> */
.L_x_2186:
[----:B------:R-:W-:Y:S05]  /*2430*/  BSYNC B1 ;  /* 0x0000000000017941 */ /* 0x000fea0003800000 */
.L_x_2185:
[----:B------:R-:W-:Y:S01]  /*2440*/  LEA R3, R0, 0x3b800000, 0x17 ;  /* 0x3b80000000037811 */ /* 0x000fe200078eb8ff */
[----:B------:R-:W-:-:S05]  /*2450*/  IMAD.SHL.U32 R0, R2, 0x100000, RZ ;  /* 0x0010000002007824 */ /* 0x000fca00078e00ff */
[----:B------:R-:W-:-:S07]  /*2460*/  LOP3.LUT R0, R3, R0, R4, 0xfe, !PT ;  /* 0x0000000003007212 */ /* 0x000fce00078efe04 */
.L_x_2184:
[----:B------:R-:W-:Y:S05]  /*2470*/  BSYNC B0 ;  /* 0x0000000000007941 */ /* 0x000fea0003800000 */
.L_x_2183:
[----:B------:R-:W-:-:S04]  /*2480*/  F2FP.BF16.F32.PACK_AB R0, RZ, R0 ;  /* 0x00000000ff00723e */ /* 0x000fc800000010ff */
[----:B------:R-:W-:Y:S01]  /*2490*/  PRMT R19, R0, 0x7610, R19 ;  /* 0x0000761000137816 */ /* 0x000fe20000000013 */
[----:B------:R-:W-:Y:S06]  /*24a0*/  BRA `(.L_x_2168) ;  /* 0x0000000400287947 */ /* 0x000fec0003800000 */
.L_x_2181:
        /* <DEDUP_REMOVED lines=21> */
.L_x_2190:
[----:B------:R-:W-:Y:S05]  /*2600*/  BSYNC B1 ;  /* 0x0000000000017941 */ /* 0x000fea0003800000 */
.L_x_2189:
[----:B------:R-:W-:Y:S01]  /*2610*/  LEA R3, R0, 0x37800000, 0x17 ;  /* 0x3780000000037811 */ /* 0x000fe200078eb8ff */
[----:B------:R-:W-:-:S05]  /*2620*/  IMAD.SHL.U32 R0, R2, 0x200000, RZ ;  /* 0x0020000002007824 */ /* 0x000fca00078e00ff */
[----:B------:R-:W-:-:S07]  /*2630*/  LOP3.LUT R0, R3, R0, R4, 0xfe, !PT ;  /* 0x0000000003007212 */ /* 0x000fce00078efe04 */
.L_x_2188:
[----:B------:R-:W-:Y:S05]  /*2640*/  BSYNC B0 ;  /* 0x0000000000007941 */ /* 0x000fea0003800000 */
.L_x_2187:
[----:B------:R-:W-:-:S04]  /*2650*/  F2FP.BF16.F32.PACK_AB R0, RZ, R0 ;  /* 0x00000000ff00723e */ /* 0x000fc800000010ff */
[----:B------:R-:W-:Y:S01]  /*2660*/  PRMT R19, R0, 0x7610, R19 ;  /* 0x0000761000137816 */ /* 0x000fe20000000013 */
[----:B------:R-:W-:Y:S06]  /*2670*/  BRA `(.L_x_2168) ;  /* 0x0000000000b47947 */ /* 0x000fec0003800000 */
.L_x_2180:
        /* <DEDUP_REMOVED lines=14> */
.L_x_2194:
[----:B------:R-:W-:Y:S05]  /*2760*/  BSYNC B0 ;  /* 0x0000000000007941 */ /* 0x000fea0003800000 */
.L_x_2193:
[----:B------:R-:W-:-:S04]  /*2770*/  F2FP.BF16.F32.PACK_AB R0, RZ, R0 ;  /* 0x00000000ff00723e */ /* 0x000fc800000010ff */
[----:B------:R-:W-:Y:S01]  /*2780*/  PRMT R19, R0, 0x7610, R19 ;  /* 0x0000761000137816 */ /* 0x000fe20000000013 */
[----:B------:R-:W-:Y:S06]  /*2790*/  BRA `(.L_x_2168) ;  /* 0x00000000006c7947 */ /* 0x000fec0003800000 */
.L_x_2167:
        /* <DEDUP_REMOVED lines=16> */
.L_x_2195:
[----:B------:R-:W-:Y:S01]  /*28a0*/  PRMT R19, RZ, 0x7610, R19 ;  /* 0x00007610ff137816 */ /* 0x000fe20000000013 */
[----:B------:R-:W-:Y:S06]  /*28b0*/  BRA `(.L_x_2168) ;  /* 0x0000000000247947 */ /* 0x000fec0003800000 */
.L_x_2192:
[----:B------:R-:W2:Y:S02]  /*28c0*/  LDG.E.64 R2, desc[UR36][R2.64] ;  /* 0x0000002402027981 */ /* 0x000ea4000c1e1b00 */
[----:B--2---:R-:W0:Y:S02]  /*28d0*/  I2F.U64 R0, R2 ;  /* 0x0000000200007312 */ /* 0x004e240000301000 */
[----:B0-----:R-:W-:-:S04]  /*28e0*/  F2FP.BF16.F32.PACK_AB R0, RZ, R0 ;  /* 0x00000000ff00723e */ /* 0x001fc800000010ff */
[----:B------:R-:W-:Y:S01]  /*28f0*/  PRMT R19, R0, 0x7610, R19 ;  /* 0x0000761000137816 */ /* 0x000fe20000000013 */
[----:B------:R-:W-:Y:S06]  /*2900*/  BRA `(.L_x_2168) ;  /* 0x0000000000107947 */ /* 0x000fec0003800000 */
.L_x_2191:
[----:B------:R-:W2:Y:S02]  /*2910*/  LDG.E R2, desc[UR36][R2.64] ;  /* 0x0000002402027981 */ /* 0x000ea4000c1e1900 */
[----:B--2---:R-:W-:-:S04]  /*2920*/  I2FP.F32.U32 R0, R2 ;  /* 0x0000000200007245 */ /* 0x004fc80000201000 */
[----:B------:R-:W-:-:S04]  /*2930*/  F2FP.BF16.F32.PACK_AB R0, RZ, R0 ;  /* 0x00000000ff00723e */ /* 0x000fc800000010ff */
[----:B------:R-:W-:-:S07]  /*2940*/  PRMT R19, R0, 0x7610, R19 ;  /* 0x0000761000137816 */ /* 0x000fce0000000013 */
.L_x_2168:
[----:B------:R-:W1:Y:S01]  /*2950*/  LDC.U8 R4, c[0x0][0x50a] ;  /* 0x00014280ff047b82 */ /* 0x000e620000000000 */
[----:B------:R-:W-:Y:S02]  /*2960*/  ULDC.64 UR4, c[0x0][0x4e8] ;  /* 0x00013a0000047ab9 */ /* 0x000fe40000000a00 */
[----:B0-----:R-:W-:-:S05]  /*2970*/  IADD3 R2, P1, R24, UR4, RZ ;  /* 0x0000000418027c10 */ /* 0x001fca000ff3e0ff */
[----:B------:R-:W-:Y:S01]  /*2980*/  IMAD.X R3, RZ, RZ, UR5, P1 ;  /* 0x00000005ff037e24 */ /* 0x000fe200088e06ff */
[----:B-1----:R-:W-:-:S04]  /*2990*/  PRMT R0, R4, 0x9910, RZ ;  /* 0x0000991004007816 */ /* 0x002fc800000000ff */
        /* <DEDUP_REMOVED lines=15> */
.L_x_2199:
[----:B------:R-:W2:Y:S02]  /*2a90*/  LDG.E.U8 R2, desc[UR36][R2.64] ;  /* 0x0000002402027981 */ /* 0x000ea4000c1e1100 */
[----:B--2---:R-:W-:-:S04]  /*2aa0*/  I2FP.F32.U32 R0, R2 ;  /* 0x0000000200007245 */ /* 0x004fc80000201000 */
[----:B------:R-:W-:-:S04]  /*2ab0*/  F2FP.BF16.F32.PACK_AB R0, RZ, R0 ;  /* 0x00000000ff00723e */ /* 0x000fc800000010ff */
[----:B------:R-:W-:Y:S01]  /*2ac0*/  PRMT R24, R0, 0x7610, R24 ;  /* 0x0000761000187816 */ /* 0x000fe20000000018 */
[----:B------:R-:W-:Y:S06]  /*2ad0*/  BRA `(.L_x_2201) ;  /* 0x0000000c00c87947 */ /* 0x000fec0003800000 */
.L_x_2198:
        /* <DEDUP_REMOVED lines=11> */
.L_x_2203:
[----:B------:R-:W2:Y:S02]  /*2b90*/  LDG.E R2, desc[UR36][R2.64] ;  /* 0x0000002402027981 */ /* 0x000ea4000c1e1900 */
[----:B--2---:R-:W-:-:S04]  /*2ba0*/  I2FP.F32.S32 R0, R2 ;  /* 0x0000000200007245 */ /* 0x004fc80000201400 */
[----:B------:R-:W-:-:S04]  /*2bb0*/  F2FP.BF16.F32.PACK_AB R0, RZ, R0 ;  /* 0x00000000ff00723e */ /* 0x000fc800000010ff */
[----:B------:R-:W-:Y:S01]  /*2bc0*/  PRMT R24, R0, 0x7610, R24 ;  /* 0x0000761000187816 */ /* 0x000fe20000000018 */
[----:B------:R-:W-:Y:S06]  /*2bd0*/  BRA `(.L_x_2201) ;  /* 0x0000000c00887947 */ /* 0x000fec0003800000 */
.L_x_2202:
[----:B------:R-:W2:Y:S02]  /*2be0*/  LDG.E.U16 R2, desc[UR36][R2.64] ;  /* 0x0000002402027981 */ /* 0x000ea4000c1e1500 */
[----:B--2---:R-:W0:Y:S02]  /*2bf0*/  I2F.S16 R0, R2 ;  /* 0x0000000200007306 */ /* 0x004e240000101400 */
[----:B0-----:R-:W-:-:S04]  /*2c00*/  F2FP.BF16.F32.PACK_AB R0, RZ, R0 ;  /* 0x00000000ff00723e */ /* 0x001fc800000010ff */
[----:B------:R-:W-:Y:S01]  /*2c10*/  PRMT R24, R0, 0x7610, R24 ;  /* 0x0000761000187816 */ /* 0x000fe20000000018 */
[----:B------:R-:W-:Y:S06]  /*2c20*/  BRA `(.L_x_2201) ;  /* 0x0000000c00747947 */ /* 0x000fec0003800000 */
.L_x_2197:
        /* <DEDUP_REMOVED lines=9> */
.L_x_2205:
[----:B------:R-:W2:Y:S02]  /*2cc0*/  LDG.E.U16 R0, desc[UR36][R2.64] ;  /* 0x0000002402007981 */ /* 0x000ea4000c1e1500 */
[----:B--2---:R-:W-:-:S05]  /*2cd0*/  HADD2.F32 R0, -RZ, R0.H0_H0 ;  /* 0x20000000ff007230 */ /* 0x004fca0000004100 */
[----:B------:R-:W-:-:S04]  /*2ce0*/  F2FP.BF16.F32.PACK_AB R0, RZ, R0 ;  /* 0x00000000ff00723e */ /* 0x000fc800000010ff */
[----:B------:R-:W-:Y:S01]  /*2cf0*/  PRMT R24, R0, 0x7610, R24 ;  /* 0x0000761000187816 */ /* 0x000fe20000000018 */
[----:B------:R-:W-:Y:S06]  /*2d00*/  BRA `(.L_x_2201) ;  /* 0x0000000c003c7947 */ /* 0x000fec0003800000 */
.L_x_2204:
        /* <DEDUP_REMOVED lines=9> */
.L_x_2207:
[----:B------:R-:W2:Y:S02]  /*2da0*/  LDG.E.U16 R2, desc[UR36][R2.64] ;  /* 0x0000002402027981 */ /* 0x000ea4000c1e1500 */
[----:B--2---:R-:W-:-:S05]  /*2db0*/  HADD2.F32 R0, -RZ, R2.H0_H0 ;  /* 0x20000002ff007230 */ /* 0x004fca0000004100 */
[----:B------:R-:W-:-:S04]  /*2dc0*/  F2FP.BF16.F32.PACK_AB R0, RZ, R0 ;  /* 0x00000000ff00723e */ /* 0x000fc800000010ff */
[----:B------:R-:W-:Y:S01]  /*2dd0*/  PRMT R24, R0, 0x7610, R24 ;  /* 0x0000761000187816 */ /* 0x000fe20000000018 */
[----:B------:R-:W-:Y:S06]  /*2de0*/  BRA `(.L_x_2201) ;  /* 0x0000000c00047947 */ /* 0x000fec0003800000 */
.L_x_2206:
        /* <DEDUP_REMOVED lines=9> */
.L_x_2196:
        /* <DEDUP_REMOVED lines=14> */
.L_x_2210:
        /* <DEDUP_REMOVED lines=9> */
.L_x_2209:
        /* <DEDUP_REMOVED lines=28> */
.L_x_2212:
        /* <DEDUP_REMOVED lines=15> */
.L_x_2211:
[----:B------:R0:W5:Y:S01]  /*32a0*/  LDG.E.U16 R24, desc[UR36][R2.64] ;  /* 0x0000002402187981 */ /* 0x000162000c1e1500 */
[----:B------:R-:W-:Y:S05]  /*32b0*/  BRA `(.L_x_2201) ;  /* 0x0000000400d07947 */ /* 0x000fea0003800000 */
.L_x_2208:
        /* <DEDUP_REMOVED lines=13> */
.L_x_2215:
        /* <DEDUP_REMOVED lines=21> */
.L_x_2219:
[----:B------:R-:W-:Y:S05]  /*34e0*/  BSYNC B1 ;  /* 0x0000000000017941 */ /* 0x000fea0003800000 */
.L_x_2218:
[----:B------:R-:W-:Y:S01]  /*34f0*/  LEA R3, R0, 0x3b800000, 0x17 ;  /* 0x3b80000000037811 */ /* 0x000fe200078eb8ff */
[----:B------:R-:W-:-:S05]  /*3500*/  IMAD.SHL.U32 R0, R2, 0x100000, RZ ;  /* 0x0010000002007824 */ /* 0x000fca00078e00ff */
[----:B------:R-:W-:-:S07]  /*3510*/  LOP3.LUT R0, R3, R0, R4, 0xfe, !PT ;  /* 0x0000000003007212 */ /* 0x000fce00078efe04 */
.L_x_2217:
[----:B------:R-:W-:Y:S05]  /*3520*/  BSYNC B0 ;  /* 0x0000000000007941 */ /* 0x000fea0003800000 */
.L_x_2216:
[----:B------:R-:W-:-:S04]  /*3530*/  F2FP.BF16.F32.PACK_AB R0, RZ, R0 ;  /* 0x00000000ff00723e */ /* 0x000fc800000010ff */
[----:B------:R-:W-:Y:S01]  /*3540*/  PRMT R24, R0, 0x7610, R24 ;  /* 0x0000761000187816 */ /* 0x000fe20000000018 */
[----:B------:R-:W-:Y:S06]  /*3550*/  BRA `(.L_x_2201) ;  /* 0x0000000400287947 */ /* 0x000fec0003800000 */
.L_x_2214:
        /* <DEDUP_REMOVED lines=21> */
.L_x_2223:
[----:B------:R-:W-:Y:S05]  /*36b0*/  BSYNC B1 ;  /* 0x0000000000017941 */ /* 0x000fea0003800000 */
.L_x_2222:
[----:B------:R-:W-:Y:S01]  /*36c0*/  LEA R3, R0, 0x37800000, 0x17 ;  /* 0x3780000000037811 */ /* 0x000fe200078eb8ff */
[----:B------:R-:W-:-:S05]  /*36d0*/  IMAD.SHL.U32 R0, R2, 0x200000, RZ ;  /* 0x0020000002007824 */ /* 0x000fca00078e00ff */
[----:B------:R-:W-:-:S07]  /*36e0*/  LOP3.LUT R0, R3, R0, R4, 0xfe, !PT ;  /* 0x0000000003007212 */ /* 0x000fce00078efe04 */
.L_x_2221:
[----:B------:R-:W-:Y:S05]  /*36f0*/  BSYNC B0 ;  /* 0x0000000000007941 */ /* 0x000fea0003800000 */
.L_x_2220:
[----:B------:R-:W-:-:S04]  /*3700*/  F2FP.BF16.F32.PACK_AB R0, RZ, R0 ;  /* 0x00000000ff00723e */ /* 0x000fc800000010ff */
[----:B------:R-:W-:Y:S01]  /*3710*/  PRMT R24, R0, 0x7610, R24 ;  /* 0x0000761000187816 */ /* 0x000fe20000000018 */
[----:B------:R-:W-:Y:S06]  /*3720*/  BRA `(.L_x_2201) ;  /* 0x0000000000b47947 */ /* 0x000fec0003800000 */
.L_x_2213:
        /* <DEDUP_REMOVED lines=14> */
.L_x_2227:
[----:B------:R-:W-:Y:S05]  /*3810*/  BSYNC B0 ;  /* 0x0000000000007941 */ /* 0x000fea0003800000 */
.L_x_2226:
[----:B------:R-:W-:-:S04]  /*3820*/  F2FP.BF16.F32.PACK_AB R0, RZ, R0 ;  /* 0x00000000ff00723e */ /* 0x000fc800000010ff */
[----:B------:R-:W-:Y:S01]  /*3830*/  PRMT R24, R0, 0x7610, R24 ;  /* 0x0000761000187816 */ /* 0x000fe20000000018 */
[----:B------:R-:W-:Y:S06]  /*3840*/  BRA `(.L_x_2201) ;  /* 0x00000000006c7947 */ /* 0x000fec0003800000 */
.L_x_2200:
        /* <DEDUP_REMOVED lines=16> */
.L_x_2228:
[----:B------:R-:W-:Y:S01]  /*3950*/  PRMT R24, RZ, 0x7610, R24 ;  /* 0x00007610ff187816 */ /* 0x000fe20000000018 */
[----:B------:R-:W-:Y:S06]  /*3960*/  BRA `(.L_x_2201) ;  /* 0x0000000000247947 */ /* 0x000fec0003800000 */
.L_x_2225:
[----:B------:R-:W2:Y:S02]  /*3970*/  LDG.E.64 R2, desc[UR36][R2.64] ;  /* 0x0000002402027981 */ /* 0x000ea4000c1e1b00 */
[----:B--2---:R-:W0:Y:S02]  /*3980*/  I2F.U64 R0, R2 ;  /* 0x0000000200007312 */ /* 0x004e240000301000 */
[----:B0-----:R-:W-:-:S04]  /*3990*/  F2FP.BF16.F32.PACK_AB R0, RZ, R0 ;  /* 0x00000000ff00723e */ /* 0x001fc800000010ff */
[----:B------:R-:W-:Y:S01]  /*39a0*/  PRMT R24, R0, 0x7610, R24 ;  /* 0x0000761000187816 */ /* 0x000fe20000000018 */
[----:B------:R-:W-:Y:S06]  /*39b0*/  BRA `(.L_x_2201) ;  /* 0x0000000000107947 */ /* 0x000fec0003800000 */
.L_x_2224:
[----:B------:R-:W2:Y:S02]  /*39c0*/  LDG.E R2, desc[UR36][R2.64] ;  /* 0x0000002402027981 */ /* 0x000ea4000c1e1900 */
[----:B--2---:R-:W-:-:S04]  /*39d0*/  I2FP.F32.U32 R0, R2 ;  /* 0x0000000200007245 */ /* 0x004fc80000201000 */
[----:B------:R-:W-:-:S04]  /*39e0*/  F2FP.BF16.F32.PACK_AB R0, RZ, R0 ;  /* 0x00000000ff00723e */ /* 0x000fc800000010ff */
[----:B------:R-:W-:-:S07]  /*39f0*/  PRMT R24, R0, 0x7610, R24 ;  /* 0x0000761000187816 */ /* 0x000fce0000000018 */
.L_x_2201:
        /* <DEDUP_REMOVED lines=17> */
[----:B0-----:R-:W-:Y:S01]  /*3b10*/  F2FP.BF16.F32.PACK_AB R0, RZ, R0 ;  /* 0x00000000ff00723e */ /* 0x001fe200000010ff */
[----:B------:R-:W-:Y:S06]  /*3b20*/  BRA `(.L_x_2234) ;  /* 0x0000000c00a07947 */ /* 0x000fec0003800000 */
.L_x_2232:
[----:B------:R-:W2:Y:S02]  /*3b30*/  LDG.E.U8 R2, desc[UR36][R2.64] ;  /* 0x0000002402027981 */ /* 0x000ea4000c1e1100 */
[----:B--2---:R-:W-:-:S04]  /*3b40*/  I2FP.F32.U32 R0, R2 ;  /* 0x0000000200007245 */ /* 0x004fc80000201000 */
[----:B------:R-:W-:Y:S01]  /*3b50*/  F2FP.BF16.F32.PACK_AB R0, RZ, R0 ;  /* 0x00000000ff00723e */ /* 0x000fe200000010ff */
[----:B------:R-:W-:Y:S06]  /*3b60*/  BRA `(.L_x_2234) ;  /* 0x0000000c00907947 */ /* 0x000fec0003800000 */
.L_x_2231:
        /* <DEDUP_REMOVED lines=8> */
[----:B0-----:R-:W-:Y:S01]  /*3bf0*/  F2FP.BF16.F32.PACK_AB R0, RZ, R0 ;  /* 0x00000000ff00723e */ /* 0x001fe200000010ff */
[----:B------:R-:W-:Y:S06]  /*3c00*/  BRA `(.L_x_2234) ;  /* 0x0000000c00687947 */ /* 0x000fec0003800000 */
.L_x_2236:
[----:B------:R-:W2:Y:S02]  /*3c10*/  LDG.E R2, desc[UR36][R2.64] ;  /* 0x0000002402027981 */ /* 0x000ea4000c1e1900 */
[----:B--2---:R-:W-:-:S04]  /*3c20*/  I2FP.F32.S32 R0, R2 ;  /* 0x0000000200007245 */ /* 0x004fc80000201400 */
[----:B------:R-:W-:Y:S01]  /*3c30*/  F2FP.BF16.F32.PACK_AB R0, RZ, R0 ;  /* 0x00000000ff00723e */ /* 0x000fe200000010ff */
[----:B------:R-:W-:Y:S06]  /*3c40*/  BRA `(.L_x_2234) ;  /* 0x0000000c00587947 */ /* 0x000fec0003800000 */
.L_x_2235:
[----:B------:R-:W2:Y:S02]  /*3c50*/  LDG.E.U16 R2, desc[UR36][R2.64] ;  /* 0x0000002402027981 */ /* 0x000ea4000c1e1500 */
[----:B--2---:R-:W0:Y:S02]  /*3c60*/  I2F.S16 R0, R2 ;  /* 0x0000000200007306 */ /* 0x004e240000101400 */
[----:B0-----:R-:W-:Y:S01]  /*3c70*/  F2FP.BF16.F32.PACK_AB R0, RZ, R0 ;  /* 0x00000000ff00723e */ /* 0x001fe200000010ff */
[----:B------:R-:W-:Y:S06]  /*3c80*/  BRA `(.L_x_2234) ;  /* 0x0000000c00487947 */ /* 0x000fec0003800000 */
.L_x_2230:
        /* <DEDUP_REMOVED lines=9> */
.L_x_2238:
[----:B------:R-:W2:Y:S02]  /*3d20*/  LDG.E.U16 R0, desc[UR36][R2.64] ;  /* 0x0000002402007981 */ /* 0x000ea4000c1e1500 */
[----:B--2---:R-:W-:-:S05]  /*3d30*/  HADD2.F32 R0, -RZ, R0.H0_H0 ;  /* 0x20000000ff007230 */ /* 0x004fca0000004100 */
[----:B------:R-:W-:Y:S01]  /*3d40*/  F2FP.BF16.F32.PACK_AB R0, RZ, R0 ;  /* 0x00000000ff00723e */ /* 0x000fe200000010ff */
[----:B------:R-:W-:Y:S06]  /*3d50*/  BRA `(.L_x_2234) ;  /* 0x0000000c00147947 */ /* 0x000fec0003800000 */
.L_x_2237:
        /* <DEDUP_REMOVED lines=9> */
.L_x_2240:
[----:B------:R-:W2:Y:S02]  /*3df0*/  LDG.E.U16 R2, desc[UR36][R2.64] ;  /* 0x0000002402027981 */ /* 0x000ea4000c1e1500 */
[----:B--2---:R-:W-:-:S05]  /*3e00*/  HADD2.F32 R0, -RZ, R2.H0_H0 ;  /* 0x20000002ff007230 */ /* 0x004fca0000004100 */
[----:B------:R-:W-:Y:S01]  /*3e10*/  F2FP.BF16.F32.PACK_AB R0, RZ, R0 ;  /* 0x00000000ff00723e */ /* 0x000fe200000010ff */
[----:B------:R-:W-:Y:S06]  /*3e20*/  BRA `(.L_x_2234) ;  /* 0x0000000800e07947 */ /* 0x000fec0003800000 */
.L_x_2239:
[----:B------:R-:W2:Y:S01]  /*3e30*/  LDG.E.64 R2, desc[UR36][R2.64] ;  /* 0x0000002402027981 */ /* 0x000ea2000c1e1b00 */
[----:B------:R-:W-:Y:S01]  /*3e40*/  UMOV UR4, 0xf0000000 ;  /* 0xf000000000047882 */ /* 0x000fe20000000000 */
[----:B------:R-:W-:Y:S01]  /*3e50*/  UMOV UR5, 0x380fffff ;  /* 0x380fffff00057882 */ /* 0x000fe20000000000 */
[----:B--2---:R-:W0:Y:S01]  /*3e60*/  F2F.F32.F64 R0, R2 ;  /* 0x0000000200007310 */ /* 0x004e220000301000 */
[----:B------:R-:W-:-:S14]  /*3e70*/  DSETP.GEU.AND P0, PT, |R2|, UR4, PT ;  /* 0x0000000402007e2a */ /* 0x000fdc000bf0e200 */
[----:B0-----:R-:W-:-:S05]  /*3e80*/  @!P0 FMUL R0, R0, 1.175494350822287508e-38 ;  /* 0x0080000000008820 */ /* 0x001fca0000400000 */
[----:B------:R-:W-:Y:S01]  /*3e90*/  F2FP.BF16.F32.PACK_AB R0, RZ, R0 ;  /* 0x00000000ff00723e */ /* 0x000fe200000010ff */
[----:B------:R-:W-:Y:S06]  /*3ea0*/  BRA `(.L_x_2234) ;  /* 0x0000000800c07947 */ /* 0x000fec0003800000 */
.L_x_2229:
        /* <DEDUP_REMOVED lines=11> */
[----:B------:R-:W-:Y:S01]  /*3f60*/  F2FP.BF16.F32.PACK_AB R0, RZ, R0 ;  /* 0x00000000ff00723e */ /* 0x000fe200000010ff */
[----:B------:R-:W-:Y:S06]  /*3f70*/  BRA `(.L_x_2234) ;  /* 0x00000008008c7947 */ /* 0x000fec0003800000 */
.L_x_2243:
        /* <DEDUP_REMOVED lines=8> */
.L_x_2242:
        /* <DEDUP_REMOVED lines=28> */
.L_x_2245:
        /* <DEDUP_REMOVED lines=15> */
.L_x_2244:
[----:B------:R0:W5:Y:S01]  /*42b0*/  LDG.E.U16 R0, desc[UR36][R2.64] ;  /* 0x0000002402007981 */ /* 0x000162000c1e1500 */
[----:B------:R-:W-:Y:S05]  /*42c0*/  BRA `(.L_x_2234) ;  /* 0x0000000400b87947 */ /* 0x000fea0003800000 */
.L_x_2241:
        /* <DEDUP_REMOVED lines=10> */
[----:B------:R-:W-:Y:S01]  /*4370*/  F2FP.BF16.F32.PACK_AB R0, RZ, R0 ;  /* 0x00000000ff00723e */ /* 0x000fe200000010ff */
[----:B------:R-:W-:Y:S06]  /*4380*/  BRA `(.L_x_2234) ;  /* 0x0000000400887947 */ /* 0x000fec0003800000 */
.L_x_2248:
        /* <DEDUP_REMOVED lines=21> */
.L_x_2252:
[----:B------:R-:W-:Y:S05]  /*44e0*/  BSYNC B1 ;  /* 0x0000000000017941 */ /* 0x000fea0003800000 */
.L_x_2251:
[----:B------:R-:W-:Y:S01]  /*44f0*/  LEA R3, R0, 0x3b800000, 0x17 ;  /* 0x3b80000000037811 */ /* 0x000fe200078eb8ff */
[----:B------:R-:W-:-:S05]  /*4500*/  IMAD.SHL.U32 R0, R2, 0x100000, RZ ;  /* 0x0010000002007824 */ /* 0x000fca00078e00ff */
[----:B------:R-:W-:-:S07]  /*4510*/  LOP3.LUT R0, R3, R0, R4, 0xfe, !PT ;  /* 0x0000000003007212 */ /* 0x000fce00078efe04 */
.L_x_2250:
[----:B------:R-:W-:Y:S05]  /*4520*/  BSYNC B0 ;  /* 0x0000000000007941 */ /* 0x000fea0003800000 */
.L_x_2249:
[----:B------:R-:W-:Y:S01]  /*4530*/  F2FP.BF16.F32.PACK_AB R0, RZ, R0 ;  /* 0x00000000ff00723e */ /* 0x000fe200000010ff */
[----:B------:R-:W-:Y:S06]  /*4540*/  BRA `(.L_x_2234) ;  /* 0x0000000400187947 */ /* 0x000fec0003800000 */
.L_x_2247:
        /* <DEDUP_REMOVED lines=21> */
.L_x_2256:
[----:B------:R-:W-:Y:S05]  /*46a0*/  BSYNC B1 ;  /* 0x0000000000017941 */ /* 0x000fea0003800000 */
.L_x_2255:
[----:B------:R-:W-:Y:S01]  /*46b0*/  LEA R3, R0, 0x37800000, 0x17 ;  /* 0x3780000000037811 */ /* 0x000fe200078eb8ff */
[----:B------:R-:W-:-:S05]  /*46c0*/  IMAD.SHL.U32 R0, R2, 0x200000, RZ ;  /* 0x0020000002007824 */ /* 0x000fca00078e00ff */
[----:B------:R-:W-:-:S07]  /*46d0*/  LOP3.LUT R0, R3, R0, R4, 0xfe, !PT ;  /* 0x0000000003007212 */ /* 0x000fce00078efe04 */
.L_x_2254:
[----:B------:R-:W-:Y:S05]  /*46e0*/  BSYNC B0 ;  /* 0x0000000000007941 */ /* 0x000fea0003800000 */
.L_x_2253:
[----:B------:R-:W-:Y:S01]  /*46f0*/  F2FP.BF16.F32.PACK_AB R0, RZ, R0 ;  /* 0x00000000ff00723e */ /* 0x000fe200000010ff */
[----:B------:R-:W-:Y:S06]  /*4700*/  BRA `(.L_x_2234) ;  /* 0x0000000000a87947 */ /* 0x000fec0003800000 */
.L_x_2246:
        /* <DEDUP_REMOVED lines=14> */
.L_x_2260:
[----:B------:R-:W-:Y:S05]  /*47f0*/  BSYNC B0 ;  /* 0x0000000000007941 */ /* 0x000fea0003800000 */
.L_x_2259:
[----:B------:R-:W-:Y:S01]  /*4800*/  F2FP.BF16.F32.PACK_AB R0, RZ, R0 ;  /* 0x00000000ff00723e */ /* 0x000fe200000010ff */
[----:B------:R-:W-:Y:S06]  /*4810*/  BRA `(.L_x_2234) ;  /* 0x0000000000647947 */ /* 0x000fec0003800000 */
.L_x_2233:
        /* <DEDUP_REMOVED lines=16> */
.L_x_2261:
[----:B------:R-:W-:Y:S01]  /*4920*/  PRMT R0, RZ, 0x7610, R0 ;  /* 0x00007610ff007816 */ /* 0x000fe20000000000 */
[----:B------:R-:W-:Y:S06]  /*4930*/  BRA `(.L_x_2234) ;  /* 0x00000000001c7947 */ /* 0x000fec0003800000 */
.L_x_2258:
[----:B------:R-:W2:Y:S02]  /*4940*/  LDG.E.64 R2, desc[UR36][R2.64] ;  /* 0x0000002402027981 */ /* 0x000ea4000c1e1b00 */
[----:B--2---:R-:W0:Y:S02]  /*4950*/  I2F.U64 R0, R2 ;  /* 0x0000000200007312 */ /* 0x004e240000301000 */
[----:B0-----:R-:W-:Y:S01]  /*4960*/  F2FP.BF16.F32.PACK_AB R0, RZ, R0 ;  /* 0x00000000ff00723e */ /* 0x001fe200000010ff */
[----:B------:R-:W-:Y:S06]  /*4970*/  BRA `(.L_x_2234) ;  /* 0x00000000000c7947 */ /* 0x000fec0003800000 */
.L_x_2257:
[----:B------:R-:W2:Y:S02]  /*4980*/  LDG.E R2, desc[UR36][R2.64] ;  /* 0x0000002402027981 */ /* 0x000ea4000c1e1900 */
[----:B--2---:R-:W-:-:S04]  /*4990*/  I2FP.F32.U32 R0, R2 ;  /* 0x0000000200007245 */ /* 0x004fc80000201000 */
[----:B------:R-:W-:-:S07]  /*49a0*/  F2FP.BF16.F32.PACK_AB R0, RZ, R0 ;  /* 0x00000000ff00723e */ /* 0x000fce00000010ff */
.L_x_2234:
[----:B------:R-:W-:Y:S01]  /*49b0*/  ULDC.U16 UR4, c[0x0][0x4fa] ;  /* 0x00013e8000047ab9 */ /* 0x000fe20000000400 */
[----:B-----5:R-:W-:Y:S01]  /*49c0*/  IMAD.U32 R24, R24, 0x10000, RZ ;  /* 0x0001000018187824 */ /* 0x020fe200078e00ff */
[----:B------:R-:W-:Y:S01]  /*49d0*/  USHF.L.U32 UR4, UR4, 0x10, URZ ;  /* 0x0000001004047899 */ /* 0x000fe2000800063f */
[----:B0-----:R-:W-:Y:S01]  /*49e0*/  IMAD.U32 R3, R0, 0x10000, RZ ;  /* 0x0001000000037824 */ /* 0x001fe200078e00ff */
[----:B------:R-:W0:Y:S01]  /*49f0*/  LDC.U8 R4, c[0x0][0x508] ;  /* 0x00014200ff047b82 */ /* 0x000e220000000000 */
[----:B------:R-:W-:-:S03]  /*4a00*/  IMAD.U32 R19, R19, 0x10000, RZ ;  /* 0x0001000013137824 */ /* 0x000fc600078e00ff */
[----:B------:R-:W-:Y:S01]  /*4a10*/  FMUL.FTZ R24, R24, UR4 ;  /* 0x0000000418187c20 */ /* 0x000fe20008410000 */
[----:B------:R-:W-:Y:S02]  /*4a20*/  ULDC.U16 UR4, c[0x0][0x4f8] ;  /* 0x00013e0000047ab9 */ /* 0x000fe40000000400 */
[----:B------:R-:W-:-:S03]  /*4a30*/  USHF.L.U32 UR4, UR4, 0x10, URZ ;  /* 0x0000001004047899 */ /* 0x000fc6000800063f */
[----:B------:R-:W1:Y:S03]  /*4a40*/  F2F.BF16.F32 R24, R24 ;  /* 0x0000001800187304 */ /* 0x000e660000202000 */
[----:B------:R-:W-:-:S06]  /*4a50*/  FMUL.FTZ R19, R19, UR4 ;  /* 0x0000000413137c20 */ /* 0x000fcc0008410000 */
[----:B------:R-:W2:Y:S01]  /*4a60*/  F2F.BF16.F32 R19, R19 ;  /* 0x0000001300137304 */ /* 0x000ea20000202000 */
[----:B0-----:R-:W-:Y:S01]  /*4a70*/  PRMT R5, R4, 0x9910, RZ ;  /* 0x0000991004057816 */ /* 0x001fe200000000ff */
[----:B-1----:R-:W-:-:S04]  /*4a80*/  IMAD.U32 R0, R24, 0x10000, RZ ;  /* 0x0001000018007824 */ /* 0x002fc800078e00ff */
[----:B------:R-:W-:Y:S01]  /*4a90*/  FMUL.FTZ R0, R0, R3 ;  /* 0x0000000300007220 */ /* 0x000fe20000410000 */
[----:B--2---:R-:W-:-:S05]  /*4aa0*/  IMAD.U32 R2, R19, 0x10000, RZ ;  /* 0x0001000013027824 */ /* 0x004fca00078e00ff */
[----:B------:R-:W0:Y:S02]  /*4ab0*/  F2F.BF16.F32 R0, R0 ;  /* 0x0000000000007304 */ /* 0x000e240000202000 */
[----:B0-----:R-:W-:-:S04]  /*4ac0*/  IMAD.U32 R3, R0, 0x10000, RZ ;  /* 0x0001000000037824 */ /* 0x001fc800078e00ff */
[----:B------:R-:W-:Y:S01]  /*4ad0*/  FADD.FTZ R2, R2, R3 ;  /* 0x0000000302027221 */ /* 0x000fe20000010000 */
[----:B------:R-:W-:-:S03]  /*4ae0*/  IMAD.MOV.U32 R3, RZ, RZ, R5 ;  /* 0x000000ffff037224 */ /* 0x000fc600078e0005 */
[----:B------:R0:W1:Y:S02]  /*4af0*/  F2F.BF16.F32 R5, R2 ;  /* 0x0000000200057304 */ /* 0x0000640000202000 */
[----:B------:R-:W-:-:S13]  /*4b00*/  ISETP.GT.AND P0, PT, R3, 0x9, PT ;  /* 0x000000090300780c */ /* 0x000fda0003f04270 */
[----:B01----:R-:W-:Y:S05]  /*4b10*/  @P0 BRA `(.L_x_2262) ;  /* 0x00000004000c0947 */ /* 0x003fea0003800000 */
        /* <DEDUP_REMOVED lines=8> */
[----:B------:R-:W-:-:S04]  /*4ba0*/  IMAD.U32 R0, R5, 0x10000, RZ ;  /* 0x0001000005007824 */ /* 0x000fc800078e00ff */
[----:B------:R-:W0:Y:S02]  /*4bb0*/  F2I.FTZ.TRUNC.NTZ R3, R0 ;  /* 0x0000000000037305 */ /* 0x000e24000021f100 */
[----:B0-----:R0:W-:Y:S01]  /*4bc0*/  STG.E.U8 desc[UR36][R16.64], R3 ;  /* 0x0000000310007986 */ /* 0x0011e2000c101124 */
[----:B------:R-:W-:Y:S05]  /*4bd0*/  BRA `(.L_x_2267) ;  /* 0x0000000c00947947 */ /* 0x000fea0003800000 */
.L_x_2265:
[----:B------:R-:W-:-:S06]  /*4be0*/  IMAD.U32 R3, R5, 0x10000, RZ ;  /* 0x0001000005037824 */ /* 0x000fcc00078e00ff */
[----:B------:R-:W0:Y:S02]  /*4bf0*/  F2I.S64.TRUNC R2, R3 ;  /* 0x0000000300027311 */ /* 0x000e24000020d900 */
[----:B0-----:R0:W-:Y:S01]  /*4c00*/  STG.E.U8 desc[UR36][R16.64], R2 ;  /* 0x0000000210007986 */ /* 0x0011e2000c101124 */
[----:B------:R-:W-:Y:S05]  /*4c10*/  BRA `(.L_x_2267) ;  /* 0x0000000c00847947 */ /* 0x000fea0003800000 */
.L_x_2264:
[----:B------:R-:W-:-:S13]  /*4c20*/  ISETP.NE.AND P0, PT, R3, 0x2, PT ;  /* 0x000000020300780c */ /* 0x000fda0003f05270 */
[----:B------:R-:W-:Y:S05]  /*4c30*/  @!P0 BRA `(.L_x_2268) ;  /* 0x0000000000308947 */ /* 0x000fea0003800000 */
[----:B------:R-:W-:-:S13]  /*4c40*/  ISETP.NE.AND P0, PT, R3, 0x3, PT ;  /* 0x000000030300780c */ /* 0x000fda0003f05270 */
[----:B------:R-:W-:Y:S05]  /*4c50*/  @!P0 BRA `(.L_x_2269) ;  /* 0x0000000000188947 */ /* 0x000fea0003800000 */
[----:B------:R-:W-:-:S13]  /*4c60*/  ISETP.NE.AND P0, PT, R3, 0x4, PT ;  /* 0x000000040300780c */ /* 0x000fda0003f05270 */
[----:B------:R-:W-:Y:S05]  /*4c70*/  @P0 BRA `(.L_x_2266) ;  /* 0x0000000c000c0947 */ /* 0x000fea0003800000 */
[----:B------:R-:W-:-:S06]  /*4c80*/  IMAD.U32 R2, R5, 0x10000, RZ ;  /* 0x0001000005027824 */ /* 0x000fcc00078e00ff */
[----:B------:R-:W0:Y:S02]  /*4c90*/  F2I.S64.TRUNC R2, R2 ;  /* 0x0000000200027311 */ /* 0x000e24000020d900 */
[----:B0-----:R0:W-:Y:S01]  /*4ca0*/  STG.E.64 desc[UR36][R16.64], R2 ;  /* 0x0000000210007986 */ /* 0x0011e2000c101b24 */
[----:B------:R-:W-:Y:S05]  /*4cb0*/  BRA `(.L_x_2267) ;  /* 0x0000000c005c7947 */ /* 0x000fea0003800000 */
.L_x_2269:
[----:B------:R-:W-:-:S06]  /*4cc0*/  IMAD.U32 R5, R5, 0x10000, RZ ;  /* 0x0001000005057824 */ /* 0x000fcc00078e00ff */
[----:B------:R-:W0:Y:S02]  /*4cd0*/  F2I.FTZ.TRUNC.NTZ R5, R5 ;  /* 0x0000000500057305 */ /* 0x000e24000021f100 */
[----:B0-----:R0:W-:Y:S01]  /*4ce0*/  STG.E desc[UR36][R16.64], R5 ;  /* 0x0000000510007986 */ /* 0x0011e2000c101924 */
[----:B------:R-:W-:Y:S05]  /*4cf0*/  BRA `(.L_x_2267) ;  /* 0x0000000c004c7947 */ /* 0x000fea0003800000 */
.L_x_2268:
[----:B------:R-:W-:-:S06]  /*4d00*/  IMAD.U32 R5, R5, 0x10000, RZ ;  /* 0x0001000005057824 */ /* 0x000fcc00078e00ff */
[----:B------:R-:W0:Y:S02]  /*4d10*/  F2I.FTZ.TRUNC.NTZ R5, R5 ;  /* 0x0000000500057305 */ /* 0x000e24000021f100 */
[----:B0-----:R0:W-:Y:S01]  /*4d20*/  STG.E.U16 desc[UR36][R16.64], R5 ;  /* 0x0000000510007986 */ /* 0x0011e2000c101524 */
[----:B------:R-:W-:Y:S05]  /*4d30*/  BRA `(.L_x_2267) ;  /* 0x0000000c003c7947 */ /* 0x000fea0003800000 */
.L_x_2263:
[----:B------:R-:W-:-:S13]  /*4d40*/  ISETP.GT.AND P0, PT, R3, 0x6, PT ;  /* 0x000000060300780c */ /* 0x000fda0003f04270 */
[----:B------:R-:W-:Y:S05]  /*4d50*/  @P0 BRA `(.L_x_2270) ;  /* 0x00000000002c0947 */ /* 0x000fea0003800000 */
[----:B------:R-:W-:-:S13]  /*4d60*/  ISETP.NE.AND P0, PT, R3, 0x5, PT ;  /* 0x000000050300780c */ /* 0x000fda0003f05270 */
[----:B------:R-:W-:Y:S05]  /*4d70*/  @!P0 BRA `(.L_x_2271) ;  /* 0x0000000000148947 */ /* 0x000fea0003800000 */
[----:B------:R-:W-:-:S13]  /*4d80*/  ISETP.NE.AND P0, PT, R3, 0x6, PT ;  /* 0x000000060300780c */ /* 0x000fda0003f05270 */
[----:B------:R-:W-:Y:S05]  /*4d90*/  @P0 BRA `(.L_x_2266) ;  /* 0x0000000800c40947 */ /* 0x000fea0003800000 */
[----:B------:R-:W-:-:S05]  /*4da0*/  IMAD.U32 R5, R5, 0x10000, RZ ;  /* 0x0001000005057824 */ /* 0x000fca00078e00ff */
[----:B------:R0:W-:Y:S01]  /*4db0*/  STG.E desc[UR36][R16.64], R5 ;  /* 0x0000000510007986 */ /* 0x0001e2000c101924 */
[----:B------:R-:W-:Y:S05]  /*4dc0*/  BRA `(.L_x_2267) ;  /* 0x0000000c00187947 */ /* 0x000fea0003800000 */
.L_x_2271:
[----:B------:R-:W-:-:S05]  /*4dd0*/  IMAD.U32 R0, R5, 0x10000, RZ ;  /* 0x0001000005007824 */ /* 0x000fca00078e00ff */
[----:B------:R-:W-:-:S05]  /*4de0*/  F2FP.F16.F32.PACK_AB R0, RZ, R0 ;  /* 0x00000000ff00723e */ /* 0x000fca00000000ff */
[----:B------:R0:W-:Y:S01]  /*4df0*/  STG.E.U16 desc[UR36][R16.64], R0 ;  /* 0x0000000010007986 */ /* 0x0001e2000c101524 */
[----:B------:R-:W-:Y:S05]  /*4e00*/  BRA `(.L_x_2267) ;  /* 0x0000000c00087947 */ /* 0x000fea0003800000 */
.L_x_2270:
[----:B------:R-:W-:-:S13]  /*4e10*/  ISETP.NE.AND P0, PT, R3, 0x7, PT ;  /* 0x000000070300780c */ /* 0x000fda0003f05270 */
[----:B------:R-:W-:Y:S05]  /*4e20*/  @!P0 BRA `(.L_x_2272) ;  /* 0x0000000000348947 */ /* 0x000fea0003800000 */
[----:B------:R-:W-:-:S13]  /*4e30*/  ISETP.NE.AND P0, PT, R3, 0x8, PT ;  /* 0x000000080300780c */ /* 0x000fda0003f05270 */
[----:B------:R-:W-:Y:S05]  /*4e40*/  @!P0 BRA `(.L_x_2273) ;  /* 0x0000000000188947 */ /* 0x000fea0003800000 */
[----:B------:R-:W-:-:S13]  /*4e50*/  ISETP.NE.AND P0, PT, R3, 0x9, PT ;  /* 0x000000090300780c */ /* 0x000fda0003f05270 */
[----:B------:R-:W-:Y:S05]  /*4e60*/  @P0 BRA `(.L_x_2266) ;  /* 0x0000000800900947 */ /* 0x000fea0003800000 */
[----:B------:R-:W-:Y:S02]  /*4e70*/  IMAD.U32 R2, R5, 0x10000, RZ ;  /* 0x0001000005027824 */ /* 0x000fe400078e00ff */
[----:B------:R-:W-:-:S05]  /*4e80*/  IMAD.MOV.U32 R3, RZ, RZ, RZ ;  /* 0x000000ffff037224 */ /* 0x000fca00078e00ff */
[----:B------:R0:W-:Y:S01]  /*4e90*/  STG.E.64 desc[UR36][R16.64], R2 ;  /* 0x0000000210007986 */ /* 0x0001e2000c101b24 */
[----:B------:R-:W-:Y:S05]  /*4ea0*/  BRA `(.L_x_2267) ;  /* 0x0000000800e07947 */ /* 0x000fea0003800000 */
.L_x_2273:
[----:B------:R-:W-:-:S05]  /*4eb0*/  IMAD.U32 R5, R5, 0x10000, RZ ;  /* 0x0001000005057824 */ /* 0x000fca00078e00ff */
[----:B------:R-:W-:-:S04]  /*4ec0*/  F2FP.F16.F32.PACK_AB R3, RZ, R5 ;  /* 0x00000005ff03723e */ /* 0x000fc800000000ff */
[----:B------:R-:W-:-:S05]  /*4ed0*/  PRMT R3, R3, 0x5410, RZ ;  /* 0x0000541003037816 */ /* 0x000fca00000000ff */
[----:B------:R0:W-:Y:S01]  /*4ee0*/  STG.E desc[UR36][R16.64], R3 ;  /* 0x0000000310007986 */ /* 0x0001e2000c101924 */
[----:B------:R-:W-:Y:S05]  /*4ef0*/  BRA `(.L_x_2267) ;  /* 0x0000000800cc7947 */ /* 0x000fea0003800000 */
.L_x_2272:
[----:B------:R-:W-:-:S04]  /*4f00*/  IMAD.U32 R2, R5, 0x10000, RZ ;  /* 0x0001000005027824 */ /* 0x000fc800078e00ff */
[----:B------:R-:W-:-:S06]  /*4f10*/  FMUL.FTZ R2, R2, 1 ;  /* 0x3f80000002027820 */ /* 0x000fcc0000410000 */
[----:B------:R-:W0:Y:S02]  /*4f20*/  F2F.F64.F32 R2, R2 ;  /* 0x0000000200027310 */ /* 0x000e240000201800 */
[----:B0-----:R0:W-:Y:S01]  /*4f30*/  STG.E.64 desc[UR36][R16.64], R2 ;  /* 0x0000000210007986 */ /* 0x0011e2000c101b24 */
[----:B------:R-:W-:Y:S05]  /*4f40*/  BRA `(.L_x_2267) ;  /* 0x0000000800b87947 */ /* 0x000fea0003800000 */
.L_x_2262:
        /* <DEDUP_REMOVED lines=8> */
[----:B------:R-:W-:-:S05]  /*4fd0*/  IMAD.U32 R5, R5, 0x10000, RZ ;  /* 0x0001000005057824 */ /* 0x000fca00078e00ff */
[----:B------:R-:W-:-:S04]  /*4fe0*/  FSETP.NEU.FTZ.AND P0, PT, R5, RZ, PT ;  /* 0x000000ff0500720b */ /* 0x000fc80003f1d000 */
[----:B------:R-:W-:-:S05]  /*4ff0*/  SEL R3, RZ, 0x1, !P0 ;  /* 0x00000001ff037807 */ /* 0x000fca0004000000 */
[----:B------:R0:W-:Y:S01]  /*5000*/  STG.E.U8 desc[UR36][R16.64], R3 ;  /* 0x0000000310007986 */ /* 0x0001e2000c101124 */
[----:B------:R-:W-:Y:S05]  /*5010*/  BRA `(.L_x_2267) ;  /* 0x0000000800847947 */ /* 0x000fea0003800000 */
.L_x_2276:
[----:B------:R-:W-:Y:S01]  /*5020*/  IMAD.U32 R5, R5, 0x10000, RZ ;  /* 0x0001000005057824 */ /* 0x000fe200078e00ff */
[----:B------:R-:W-:-:S03]  /*5030*/  CS2R R6, SRZ ;  /* 0x0000000000067805 */ /* 0x000fc6000001ff00 */
[----:B------:R-:W-:-:S06]  /*5040*/  FMUL.FTZ R5, R5, 1 ;  /* 0x3f80000005057820 */ /* 0x000fcc0000410000 */
[----:B------:R-:W0:Y:S02]  /*5050*/  F2F.F64.F32 R4, R5 ;  /* 0x0000000500047310 */ /* 0x000e240000201800 */
[----:B0-----:R0:W-:Y:S01]  /*5060*/  STG.E.128 desc[UR36][R16.64], R4 ;  /* 0x0000000410007986 */ /* 0x0011e2000c101d24 */
[----:B------:R-:W-:Y:S05]  /*5070*/  BRA `(.L_x_2267) ;  /* 0x00000008006c7947 */ /* 0x000fea0003800000 */
.L_x_2275:
[----:B------:R-:W-:-:S13]  /*5080*/  ISETP.NE.AND P0, PT, R3, 0xf, PT ;  /* 0x0000000f0300780c */ /* 0x000fda0003f05270 */
[----:B------:R-:W-:Y:S05]  /*5090*/  @!P0 BRA `(.L_x_2277) ;  /* 0x0000000000b48947 */ /* 0x000fea0003800000 */
[----:B------:R-:W-:-:S13]  /*50a0*/  ISETP.NE.AND P0, PT, R3, 0x17, PT ;  /* 0x000000170300780c */ /* 0x000fda0003f05270 */
[----:B------:R-:W-:Y:S05]  /*50b0*/  @!P0 BRA `(.L_x_2278) ;  /* 0x0000000000548947 */ /* 0x000fea0003800000 */
[----:B------:R-:W-:-:S13]  /*50c0*/  ISETP.NE.AND P0, PT, R3, 0x18, PT ;  /* 0x000000180300780c */ /* 0x000fda0003f05270 */
[----:B------:R-:W-:Y:S05]  /*50d0*/  @P0 BRA `(.L_x_2266) ;  /* 0x0000000400f40947 */ /* 0x000fea0003800000 */
[----:B------:R-:W-:Y:S01]  /*50e0*/  IMAD.U32 R5, R5, 0x10000, RZ ;  /* 0x0001000005057824 */ /* 0x000fe200078e00ff */
        /* <DEDUP_REMOVED lines=14> */
.L_x_2280:
[----:B------:R-:W-:Y:S05]  /*51d0*/  BSYNC B0 ;  /* 0x0000000000007941 */ /* 0x000fea0003800000 */
.L_x_2279:
[----:B------:R-:W-:-:S05]  /*51e0*/  LOP3.LUT R3, R0, R3, RZ, 0xfc, !PT ;  /* 0x0000000300037212 */ /* 0x000fca00078efcff */
[----:B------:R0:W-:Y:S01]  /*51f0*/  STG.E.U8 desc[UR36][R16.64], R3 ;  /* 0x0000000310007986 */ /* 0x0001e2000c101124 */
[----:B------:R-:W-:Y:S05]  /*5200*/  BRA `(.L_x_2267) ;  /* 0x0000000800087947 */ /* 0x000fea0003800000 */
.L_x_2278:
[----:B------:R-:W-:Y:S01]  /*5210*/  IMAD.U32 R5, R5, 0x10000, RZ ;  /* 0x0001000005057824 */ /* 0x000fe200078e00ff */
        /* <DEDUP_REMOVED lines=12> */
.L_x_2282:
[----:B------:R-:W-:Y:S01]  /*52e0*/  IMAD.MOV.U32 R0, RZ, RZ, 0x7f ;  /* 0x0000007fff007424 */ /* 0x000fe200078e00ff */
[----:B------:R-:W-:-:S04]  /*52f0*/  ISETP.GT.U32.AND P0, PT, R2, 0x7f800000, PT ;  /* 0x7f8000000200780c */ /* 0x000fc80003f04070 */
[----:B------:R-:W-:-:S09]  /*5300*/  SEL R0, R0, 0x7c, P0 ;  /* 0x0000007c00007807 */ /* 0x000fd20000000000 */
.L_x_2283:
[----:B------:R-:W-:Y:S05]  /*5310*/  BSYNC B0 ;  /* 0x0000000000007941 */ /* 0x000fea0003800000 */
.L_x_2281:
[----:B------:R-:W-:-:S04]  /*5320*/  LOP3.LUT R2, R5, 0x80000000, RZ, 0xc0, !PT ;  /* 0x8000000005027812 */ /* 0x000fc800078ec0ff */
[----:B------:R-:W-:-:S04]  /*5330*/  SHF.R.U32.HI R3, RZ, 0x18, R2 ;  /* 0x00000018ff037819 */ /* 0x000fc80000011602 */
[----:B------:R-:W-:-:S05]  /*5340*/  LOP3.LUT R3, R0, R3, RZ, 0xfc, !PT ;  /* 0x0000000300037212 */ /* 0x000fca00078efcff */
[----:B------:R0:W-:Y:S01]  /*5350*/  STG.E.U8 desc[UR36][R16.64], R3 ;  /* 0x0000000310007986 */ /* 0x0001e2000c101124 */
[----:B------:R-:W-:Y:S05]  /*5360*/  BRA `(.L_x_2267) ;  /* 0x0000000400b07947 */ /* 0x000fea0003800000 */
.L_x_2277:
[----:B------:R0:W-:Y:S01]  /*5370*/  STG.E.U16 desc[UR36][R16.64], R5 ;  /* 0x0000000510007986 */ /* 0x0001e2000c101524 */
[----:B------:R-:W-:Y:S05]  /*5380*/  BRA `(.L_x_2267) ;  /* 0x0000000400a87947 */ /* 0x000fea0003800000 */
.L_x_2274:
        /* <DEDUP_REMOVED lines=8> */
[----:B------:R-:W-:-:S06]  /*5410*/  IMAD.U32 R3, R5, 0x10000, RZ ;  /* 0x0001000005037824 */ /* 0x000fcc00078e00ff */
[----:B------:R-:W0:Y:S02]  /*5420*/  F2I.FTZ.U32.TRUNC.NTZ R3, R3 ;  /* 0x0000000300037305 */ /* 0x000e24000021f000 */
[----:B0-----:R4:W-:Y:S01]  /*5430*/  STG.E.U16 desc[UR36][R16.64], R3 ;  /* 0x0000000310007986 */ /* 0x0019e2000c101524 */
[----:B------:R-:W-:Y:S05]  /*5440*/  BRA `(.L_x_2267) ;  /* 0x0000000400787947 */ /* 0x000fea0003800000 */
.L_x_2286:
[----:B------:R-:W-:Y:S01]  /*5450*/  IMAD.U32 R5, R5, 0x10000, RZ ;  /* 0x0001000005057824 */ /* 0x000fe200078e00ff */
        /* <DEDUP_REMOVED lines=16> */
.L_x_2289:
[----:B------:R-:W-:-:S04]  /*5560*/  LOP3.LUT R2, R5, 0x80000000, RZ, 0xc0, !PT ;  /* 0x8000000005027812 */ /* 0x000fc800078ec0ff */
[----:B------:R-:W-:-:S04]  /*5570*/  SHF.R.U32.HI R3, RZ, 0x18, R2 ;  /* 0x00000018ff037819 */ /* 0x000fc80000011602 */
[----:B------:R-:W-:-:S04]  /*5580*/  LOP3.LUT R0, R0, R3, RZ, 0xfc, !PT ;  /* 0x0000000300007212 */ /* 0x000fc800078efcff */
[----:B------:R-:W-:-:S07]  /*5590*/  PRMT R8, R0, 0x7610, R8 ;  /* 0x0000761000087816 */ /* 0x000fce0000000008 */
.L_x_2288:
[----:B------:R-:W-:Y:S05]  /*55a0*/  BSYNC B0 ;  /* 0x0000000000007941 */ /* 0x000fea0003800000 */
.L_x_2287:
[----:B------:R3:W-:Y:S01]  /*55b0*/  STG.E.U8 desc[UR36][R16.64], R8 ;  /* 0x0000000810007986 */ /* 0x0007e2000c101124 */
[----:B------:R-:W-:Y:S05]  /*55c0*/  BRA `(.L_x_2267) ;  /* 0x0000000400187947 */ /* 0x000fea0003800000 */
.L_x_2285:
        /* <DEDUP_REMOVED lines=17> */
.L_x_2292:
[----:B------:R-:W-:-:S04]  /*56e0*/  LOP3.LUT R2, R5, 0x80000000, RZ, 0xc0, !PT ;  /* 0x8000000005027812 */ /* 0x000fc800078ec0ff */
[----:B------:R-:W-:-:S04]  /*56f0*/  SHF.R.U32.HI R3, RZ, 0x18, R2 ;  /* 0x00000018ff037819 */ /* 0x000fc80000011602 */
[----:B------:R-:W-:-:S04]  /*5700*/  LOP3.LUT R0, R0, R3, RZ, 0xfc, !PT ;  /* 0x0000000300007212 */ /* 0x000fc800078efcff */
[----:B------:R-:W-:-:S07]  /*5710*/  PRMT R8, R0, 0x7610, R8 ;  /* 0x0000761000087816 */ /* 0x000fce0000000008 */
.L_x_2291:
[----:B------:R-:W-:Y:S05]  /*5720*/  BSYNC B0 ;  /* 0x0000000000007941 */ /* 0x000fea0003800000 */
.L_x_2290:
[----:B------:R0:W-:Y:S01]  /*5730*/  STG.E.U8 desc[UR36][R16.64], R8 ;  /* 0x0000000810007986 */ /* 0x0001e2000c101124 */
[----:B------:R-:W-:Y:S05]  /*5740*/  BRA `(.L_x_2267) ;  /* 0x0000000000b87947 */ /* 0x000fea0003800000 */
.L_x_2284:
[----:B------:R-:W-:-:S13]  /*5750*/  ISETP.NE.AND P0, PT, R3, 0x1c, PT ;  /* 0x0000001c0300780c */ /* 0x000fda0003f05270 */
[----:B------:R-:W-:Y:S05]  /*5760*/  @!P0 BRA `(.L_x_2293) ;  /* 0x0000000000a48947 */ /* 0x000fea0003800000 */
[----:B------:R-:W-:-:S13]  /*5770*/  ISETP.NE.AND P0, PT, R3, 0x1d, PT ;  /* 0x0000001d0300780c */ /* 0x000fda0003f05270 */
[----:B------:R-:W-:Y:S05]  /*5780*/  @!P0 BRA `(.L_x_2294) ;  /* 0x00000000008c8947 */ /* 0x000fea0003800000 */
[----:B------:R-:W-:-:S13]  /*5790*/  ISETP.NE.AND P0, PT, R3, 0x2c, PT ;  /* 0x0000002c0300780c */ /* 0x000fda0003f05270 */
[----:B------:R-:W-:Y:S05]  /*57a0*/  @P0 BRA `(.L_x_2266) ;  /* 0x0000000000400947 */ /* 0x000fea0003800000 */
[----:B------:R-:W-:Y:S02]  /*57b0*/  IMAD.U32 R5, R5, 0x10000, RZ ;  /* 0x0001000005057824 */ /* 0x000fe400078e00ff */
        /* <DEDUP_REMOVED lines=15> */
.L_x_2266:
        /* <DEDUP_REMOVED lines=16> */
.L_x_2295:
[----:B------:R-:W-:Y:S05]  /*59b0*/  BRA `(.L_x_2267) ;  /* 0x00000000001c7947 */ /* 0x000fea0003800000 */
.L_x_2294:
[----:B------:R-:W-:-:S06]  /*59c0*/  IMAD.U32 R2, R5, 0x10000, RZ ;  /* 0x0001000005027824 */ /* 0x000fcc00078e00ff */
[----:B------:R-:W0:Y:S02]  /*59d0*/  F2I.U64.TRUNC R2, R2 ;  /* 0x0000000200027311 */ /* 0x000e24000020d800 */
[----:B0-----:R1:W-:Y:S01]  /*59e0*/  STG.E.64 desc[UR36][R16.64], R2 ;  /* 0x0000000210007986 */ /* 0x0013e2000c101b24 */
[----:B------:R-:W-:Y:S05]  /*59f0*/  BRA `(.L_x_2267) ;  /* 0x00000000000c7947 */ /* 0x000fea0003800000 */
.L_x_2293:
[----:B------:R-:W-:-:S06]  /*5a00*/  IMAD.U32 R5, R5, 0x10000, RZ ;  /* 0x0001000005057824 */ /* 0x000fcc00078e00ff */
[----:B------:R-:W0:Y:S02]  /*5a10*/  F2I.FTZ.U32.TRUNC.NTZ R5, R5 ;  /* 0x0000000500057305 */ /* 0x000e24000021f000 */
[----:B0-----:R0:W-:Y:S02]  /*5a20*/  STG.E desc[UR36][R16.64], R5 ;  /* 0x0000000510007986 */ /* 0x0011e4000c101924 */
.L_x_2267:
[----:B------:R-:W-:-:S04]  /*5a30*/  IMAD R18, R23, 0x200, R18 ;  /* 0x0000020017127824 */ /* 0x000fc800078e0212 */
[----:B------:R-:W-:-:S07]  /*5a40*/  VIADD R19, R18, 0x80 ;  /* 0x0000008012137836 */ /* 0x000fce0000000000 */
.L_x_2161:
[----:B------:R-:W-:Y:S05]  /*5a50*/  BSYNC B6 ;  /* 0x0000000000067941 */ /* 0x000fea0003800000 */
.L_x_2160:
        /* <DEDUP_REMOVED lines=384> */
.L_x_2298:
        /* <DEDUP_REMOVED lines=23> */
.L_x_2302:
[----:B------:R-:W2:Y:S02]  /*73d0*/  LDG.E.U8 R2, desc[UR36][R2.64] ;  /* 0x0000002402027981 */ /* 0x000ea4000c1e1100 */
[----:B--2---:R-:W-:-:S04]  /*73e0*/  I2FP.F32.U32 R0, R2 ;  /* 0x0000000200007245 */ /* 0x004fc80000201000 */
[----:B------:R-:W-:-:S04]  /*73f0*/  F2FP.BF16.F32.PACK_AB R0, RZ, R0 ;  /* 0x00000000ff00723e */ /* 0x000fc800000010ff */
[----:B------:R-:W-:Y:S01]  /*7400*/  PRMT R22, R0, 0x7610, R22 ;  /* 0x0000761000167816 */ /* 0x000fe20000000016 */
[----:B------:R-:W-:Y:S06]  /*7410*/  BRA `(.L_x_2304) ;  /* 0x0000000c00c87947 */ /* 0x000fec0003800000 */
.L_x_2301:
        /* <DEDUP_REMOVED lines=11> */
.L_x_2306:
[----:B------:R-:W2:Y:S02]  /*74d0*/  LDG.E R2, desc[UR36][R2.64] ;  /* 0x0000002402027981 */ /* 0x000ea4000c1e1900 */
[----:B--2---:R-:W-:-:S04]  /*74e0*/  I2FP.F32.S32 R0, R2 ;  /* 0x0000000200007245 */ /* 0x004fc80000201400 */
[----:B------:R-:W-:-:S04]  /*74f0*/  F2FP.BF16.F32.PACK_AB R0, RZ, R0 ;  /* 0x00000000ff00723e */ /* 0x000fc800000010ff */
[----:B------:R-:W-:Y:S01]  /*7500*/  PRMT R22, R0, 0x7610, R22 ;  /* 0x0000761000167816 */ /* 0x000fe20000000016 */
[----:B------:R-:W-:Y:S06]  /*7510*/  BRA `(.L_x_2304) ;  /* 0x0000000c00887947 */ /* 0x000fec0003800000 */
.L_x_2305:
[----:B------:R-:W2:Y:S02]  /*7520*/  LDG.E.U16 R2, desc[UR36][R2.64] ;  /* 0x0000002402027981 */ /* 0x000ea4000c1e1500 */
[----:B--2---:R-:W0:Y:S02]  /*7530*/  I2F.S16 R0, R2 ;  /* 0x0000000200007306 */ /* 0x004e240000101400 */
[----:B0-----:R-:W-:-:S04]  /*7540*/  F2FP.BF16.F32.PACK_AB R0, RZ, R0 ;  /* 0x00000000ff00723e */ /* 0x001fc800000010ff */
[----:B------:R-:W-:Y:S01]  /*7550*/  PRMT R22, R0, 0x7610, R22 ;  /* 0x0000761000167816 */ /* 0x000fe20000000016 */
[----:B------:R-:W-:Y:S06]  /*7560*/  BRA `(.L_x_2304) ;  /* 0x0000000c00747947 */ /* 0x000fec0003800000 */
.L_x_2300:
        /* <DEDUP_REMOVED lines=9> */
.L_x_2308:
[----:B------:R-:W2:Y:S02]  /*7600*/  LDG.E.U16 R0, desc[UR36][R2.64] ;  /* 0x0000002402007981 */ /* 0x000ea4000c1e1500 */
[----:B--2---:R-:W-:-:S05]  /*7610*/  HADD2.F32 R0, -RZ, R0.H0_H0 ;  /* 0x20000000ff007230 */ /* 0x004fca0000004100 */
[----:B------:R-:W-:-:S04]  /*7620*/  F2FP.BF16.F32.PACK_AB R0, RZ, R0 ;  /* 0x00000000ff00723e */ /* 0x000fc800000010ff */
[----:B------:R-:W-:Y:S01]  /*7630*/  PRMT R22, R0, 0x7610, R22 ;  /* 0x0000761000167816 */ /* 0x000fe20000000016 */
[----:B------:R-:W-:Y:S06]  /*7640*/  BRA `(.L_x_2304) ;  /* 0x0000000c003c7947 */ /* 0x000fec0003800000 */
.L_x_2307:
        /* <DEDUP_REMOVED lines=9> */
.L_x_2310:
[----:B------:R-:W2:Y:S02]  /*76e0*/  LDG.E.U16 R2, desc[UR36][R2.64] ;  /* 0x0000002402027981 */ /* 0x000ea4000c1e1500 */
[----:B--2---:R-:W-:-:S05]  /*76f0*/  HADD2.F32 R0, -RZ, R2.H0_H0 ;  /* 0x20000002ff007230 */ /* 0x004fca0000004100 */
[----:B------:R-:W-:-:S04]  /*7700*/  F2FP.BF16.F32.PACK_AB R0, RZ, R0 ;  /* 0x00000000ff00723e */ /* 0x000fc800000010ff */
[----:B------:R-:W-:Y:S01]  /*7710*/  PRMT R22, R0, 0x7610, R22 ;  /* 0x0000761000167816 */ /* 0x000fe20000000016 */
[----:B------:R-:W-:Y:S06]  /*7720*/  BRA `(.L_x_2304) ;  /* 0x0000000c00047947 */ /* 0x000fec0003800000 */
.L_x_2309:
        /* <DEDUP_REMOVED lines=9> */
.L_x_2299:
        /* <DEDUP_REMOVED lines=14> */
.L_x_2313:
        /* <DEDUP_REMOVED lines=9> */
.L_x_2312:
        /* <DEDUP_REMOVED lines=28> */
.L_x_2315:
        /* <DEDUP_REMOVED lines=15> */
.L_x_2314:
[----:B------:R0:W5:Y:S01]  /*7be0*/  LDG.E.U16 R22, desc[UR36][R2.64] ;  /* 0x0000002402167981 */ /* 0x000162000c1e1500 */
[----:B------:R-:W-:Y:S05]  /*7bf0*/  BRA `(.L_x_2304) ;  /* 0x0000000400d07947 */ /* 0x000fea0003800000 */
.L_x_2311:
        /* <DEDUP_REMOVED lines=13> */
.L_x_2318:
        /* <DEDUP_REMOVED lines=21> */
.L_x_2322:
[----:B------:R-:W-:Y:S05]  /*7e20*/  BSYNC B1 ;  /* 0x0000000000017941 */ /* 0x000fea0003800000 */
.L_x_2321:
[----:B------:R-:W-:Y:S01]  /*7e30*/  LEA R3, R0, 0x3b800000, 0x17 ;  /* 0x3b80000000037811 */ /* 0x000fe200078eb8ff */
[----:B------:R-:W-:-:S05]  /*7e40*/  IMAD.SHL.U32 R0, R2, 0x100000, RZ ;  /* 0x0010000002007824 */ /* 0x000fca00078e00ff */
[----:B------:R-:W-:-:S07]  /*7e50*/  LOP3.LUT R0, R3, R0, R4, 0xfe, !PT ;  /* 0x0000000003007212 */ /* 0x000fce00078efe04 */
.L_x_2320:
[----:B------:R-:W-:Y:S05]  /*7e60*/  BSYNC B0 ;  /* 0x0000000000007941 */ /* 0x000fea0003800000 */
.L_x_2319:
[----:B------:R-:W-:-:S04]  /*7e70*/  F2FP.BF16.F32.PACK_AB R0, RZ, R0 ;  /* 0x00000000ff00723e */ /* 0x000fc800000010ff */
[----:B------:R-:W-:Y:S01]  /*7e80*/  PRMT R22, R0, 0x7610, R22 ;  /* 0x0000761000167816 */ /* 0x000fe20000000016 */
[----:B------:R-:W-:Y:S06]  /*7e90*/  BRA `(.L_x_2304) ;  /* 0x0000000400287947 */ /* 0x000fec0003800000 */
.L_x_2317:
        /* <DEDUP_REMOVED lines=21> */
.L_x_2326:
[----:B------:R-:W-:Y:S05]  /*7ff0*/  BSYNC B1 ;  /* 0x0000000000017941 */ /* 0x000fea0003800000 */
.L_x_2325:
[----:B------:R-:W-:Y:S01]  /*8000*/  LEA R3, R0, 0x37800000, 0x17 ;  /* 0x3780000000037811 */ /* 0x000fe200078eb8ff */
[----:B------:R-:W-:-:S05]  /*8010*/  IMAD.SHL.U32 R0, R2, 0x200000, RZ ;  /* 0x0020000002007824 */ /* 0x000fca00078e00ff */
[----:B------:R-:W-:-:S07]  /*8020*/  LOP3.LUT R0, R3, R0, R4, 0xfe, !PT ;  /* 0x0000000003007212 */ /* 0x000fce00078efe04 */
.L_x_2324:
[----:B------:R-:W-:Y:S05]  /*8030*/  BSYNC B0 ;  /* 0x0000000000007941 */ /* 0x000fea0003800000 */
.L_x_2323:
[----:B------:R-:W-:-:S04]  /*8040*/  F2FP.BF16.F32.PACK_AB R0, RZ, R0 ;  /* 0x00000000ff00723e */ /* 0x000fc800000010ff */
[----:B------:R-:W-:Y:S01]  /*8050*/  PRMT R22, R0, 0x7610, R22 ;  /* 0x0000761000167816 */ /* 0x000fe20000000016 */
[----:B------:R-:W-:Y:S06]  /*8060*/  BRA `(.L_x_2304) ;  /* 0x0000000000b47947 */ /* 0x000fec0003800000 */
.L_x_2316:
        /* <DEDUP_REMOVED lines=14> */
.L_x_2330:
[----:B------:R-:W-:Y:S05]  /*8150*/  BSYNC B0 ;  /* 0x0000000000007941 */ /* 0x000fea0003800000 */
.L_x_2329:
[----:B------:R-:W-:-:S04]  /*8160*/  F2FP.BF16.F32.PACK_AB R0, RZ, R0 ;  /* 0x00000000ff00723e */ /* 0x000fc800000010ff */
[----:B------:R-:W-:Y:S01]  /*8170*/  PRMT R22, R0, 0x7610, R22 ;  /* 0x0000761000167816 */ /* 0x000fe20000000016 */
[----:B------:R-:W-:Y:S06]  /*8180*/  BRA `(.L_x_2304) ;  /* 0x00000000006c7947 */ /* 0x000fec0003800000 */
.L_x_2303:
        /* <DEDUP_REMOVED lines=16> */
.L_x_2331:
[----:B------:R-:W-:Y:S01]  /*8290*/  PRMT R22, RZ, 0x7610, R22 ;  /* 0x00007610ff167816 */ /* 0x000fe20000000016 */
[----:B------:R-:W-:Y:S06]  /*82a0*/  BRA `(.L_x_2304) ;  /* 0x0000000000247947 */ /* 0x000fec0003800000 */
.L_x_2328:
[----:B------:R-:W2:Y:S02]  /*82b0*/  LDG.E.64 R2, desc[UR36][R2.64] ;  /* 0x0000002402027981 */ /* 0x000ea4000c1e1b00 */
[----:B--2---:R-:W0:Y:S02]  /*82c0*/  I2F.U64 R0, R2 ;  /* 0x0000000200007312 */ /* 0x004e240000301000 */
[----:B0-----:R-:W-:-:S04]  /*82d0*/  F2FP.BF16.F32.PACK_AB R0, RZ, R0 ;  /* 0x00000000ff00723e */ /* 0x001fc800000010ff */
[----:B------:R-:W-:Y:S01]  /*82e0*/  PRMT R22, R0, 0x7610, R22 ;  /* 0x0000761000167816 */ /* 0x000fe20000000016 */
[----:B------:R-:W-:Y:S06]  /*82f0*/  BRA `(.L_x_2304) ;  /* 0x0000000000107947 */ /* 0x000fec0003800000 */
.L_x_2327:
[----:B------:R-:W2:Y:S02]  /*8300*/  LDG.E R2, desc[UR36][R2.64] ;  /* 0x0000002402027981 */ /* 0x000ea4000c1e1900 */
[----:B--2---:R-:W-:-:S04]  /*8310*/  I2FP.F32.U32 R0, R2 ;  /* 0x0000000200007245 */ /* 0x004fc80000201000 */
[----:B------:R-:W-:-:S04]  /*8320*/  F2FP.BF16.F32.PACK_AB R0, RZ, R0 ;  /* 0x00000000ff00723e */ /* 0x000fc800000010ff */
[----:B------:R-:W-:-:S07]  /*8330*/  PRMT R22, R0, 0x7610, R22 ;  /* 0x0000761000167816 */ /* 0x000fce0000000016 */
.L_x_2304:
        /* <DEDUP_REMOVED lines=20> */
.L_x_2335:
[----:B------:R-:W2:Y:S02]  /*8480*/  LDG.E.U8 R2, desc[UR36][R2.64] ;  /* 0x0000002402027981 */ /* 0x000ea4000c1e1100 */
[----:B--2---:R-:W-:-:S04]  /*8490*/  I2FP.F32.U32 R0, R2 ;  /* 0x0000000200007245 */ /* 0x004fc80000201000 */
[----:B------:R-:W-:-:S04]  /*84a0*/  F2FP.BF16.F32.PACK_AB R0, RZ, R0 ;  /* 0x00000000ff00723e */ /* 0x000fc800000010ff */
[----:B------:R-:W-:Y:S01]  /*84b0*/  PRMT R23, R0, 0x7610, R23 ;  /* 0x0000761000177816 */ /* 0x000fe20000000017 */
[----:B------:R-:W-:Y:S06]  /*84c0*/  BRA `(.L_x_2337) ;  /* 0x0000000c00c87947 */ /* 0x000fec0003800000 */
.L_x_2334:
        /* <DEDUP_REMOVED lines=11> */
.L_x_2339:
[----:B------:R-:W2:Y:S02]  /*8580*/  LDG.E R2, desc[UR36][R2.64] ;  /* 0x0000002402027981 */ /* 0x000ea4000c1e1900 */
[----:B--2---:R-:W-:-:S04]  /*8590*/  I2FP.F32.S32 R0, R2 ;  /* 0x0000000200007245 */ /* 0x004fc80000201400 */
[----:B------:R-:W-:-:S04]  /*85a0*/  F2FP.BF16.F32.PACK_AB R0, RZ, R0 ;  /* 0x00000000ff00723e */ /* 0x000fc800000010ff */
[----:B------:R-:W-:Y:S01]  /*85b0*/  PRMT R23, R0, 0x7610, R23 ;  /* 0x0000761000177816 */ /* 0x000fe20000000017 */
[----:B------:R-:W-:Y:S06]  /*85c0*/  BRA `(.L_x_2337) ;  /* 0x0000000c00887947 */ /* 0x000fec0003800000 */
.L_x_2338:
[----:B------:R-:W2:Y:S02]  /*85d0*/  LDG.E.U16 R2, desc[UR36][R2.64] ;  /* 0x0000002402027981 */ /* 0x000ea4000c1e1500 */
[----:B--2---:R-:W0:Y:S02]  /*85e0*/  I2F.S16 R0, R2 ;  /* 0x0000000200007306 */ /* 0x004e240000101400 */
[----:B0-----:R-:W-:-:S04]  /*85f0*/  F2FP.BF16.F32.PACK_AB R0, RZ, R0 ;  /* 0x00000000ff00723e */ /* 0x001fc800000010ff */
[----:B------:R-:W-:Y:S01]  /*8600*/  PRMT R23, R0, 0x7610, R23 ;  /* 0x0000761000177816 */ /* 0x000fe20000000017 */
[----:B------:R-:W-:Y:S06]  /*8610*/  BRA `(.L_x_2337) ;  /* 0x0000000c00747947 */ /* 0x000fec0003800000 */
.L_x_2333:
        /* <DEDUP_REMOVED lines=9> */
.L_x_2341:
[----:B------:R-:W2:Y:S02]  /*86b0*/  LDG.E.U16 R0, desc[UR36][R2.64] ;  /* 0x0000002402007981 */ /* 0x000ea4000c1e1500 */
[----:B--2---:R-:W-:-:S05]  /*86c0*/  HADD2.F32 R0, -RZ, R0.H0_H0 ;  /* 0x20000000ff007230 */ /* 0x004fca0000004100 */
[----:B------:R-:W-:-:S04]  /*86d0*/  F2FP.BF16.F32.PACK_AB R0, RZ, R0 ;  /* 0x00000000ff00723e */ /* 0x000fc800000010ff */
[----:B------:R-:W-:Y:S01]  /*86e0*/  PRMT R23, R0, 0x7610, R23 ;  /* 0x0000761000177816 */ /* 0x000fe20000000017 */
[----:B------:R-:W-:Y:S06]  /*86f0*/  BRA `(.L_x_2337) ;  /* 0x0000000c003c7947 */ /* 0x000fec0003800000 */
.L_x_2340:
        /* <DEDUP_REMOVED lines=9> */
.L_x_2343:
[----:B------:R-:W2:Y:S02]  /*8790*/  LDG.E.U16 R2, desc[UR36][R2.64] ;  /* 0x0000002402027981 */ /* 0x000ea4000c1e1500 */
[----:B--2---:R-:W-:-:S05]  /*87a0*/  HADD2.F32 R0, -RZ, R2.H0_H0 ;  /* 0x20000002ff007230 */ /* 0x004fca0000004100 */
[----:B------:R-:W-:-:S04]  /*87b0*/  F2FP.BF16.F32.PACK_AB R0, RZ, R0 ;  /* 0x00000000ff00723e */ /* 0x000fc800000010ff */
[----:B------:R-:W-:Y:S01]  /*87c0*/  PRMT R23, R0, 0x7610, R23 ;  /* 0x0000761000177816 */ /* 0x000fe20000000017 */
[----:B------:R-:W-:Y:S06]  /*87d0*/  BRA `(.L_x_2337) ;  /* 0x0000000c00047947 */ /* 0x000fec0003800000 */
.L_x_2342:
        /* <DEDUP_REMOVED lines=9> */
.L_x_2332:
        /* <DEDUP_REMOVED lines=14> */
.L_x_2346:
        /* <DEDUP_REMOVED lines=9> */
.L_x_2345:
        /* <DEDUP_REMOVED lines=28> */
.L_x_2348:
        /* <DEDUP_REMOVED lines=15> */
.L_x_2347:
[----:B------:R0:W5:Y:S01]  /*8c90*/  LDG.E.U16 R23, desc[UR36][R2.64] ;  /* 0x0000002402177981 */ /* 0x000162000c1e1500 */
[----:B------:R-:W-:Y:S05]  /*8ca0*/  BRA `(.L_x_2337) ;  /* 0x0000000400d07947 */ /* 0x000fea0003800000 */
.L_x_2344:
        /* <DEDUP_REMOVED lines=13> */
.L_x_2351:
        /* <DEDUP_REMOVED lines=21> */
.L_x_2355:
[----:B------:R-:W-:Y:S05]  /*8ed0*/  BSYNC B1 ;  /* 0x0000000000017941 */ /* 0x000fea0003800000 */
.L_x_2354:
[----:B------:R-:W-:Y:S01]  /*8ee0*/  LEA R3, R0, 0x3b800000, 0x17 ;  /* 0x3b80000000037811 */ /* 0x000fe200078eb8ff */
[----:B------:R-:W-:-:S05]  /*8ef0*/  IMAD.SHL.U32 R0, R2, 0x100000, RZ ;  /* 0x0010000002007824 */ /* 0x000fca00078e00ff */
[----:B------:R-:W-:-:S07]  /*8f00*/  LOP3.LUT R0, R3, R0, R4, 0xfe, !PT ;  /* 0x0000000003007212 */ /* 0x000fce00078efe04 */
.L_x_2353:
[----:B------:R-:W-:Y:S05]  /*8f10*/  BSYNC B0 ;  /* 0x0000000000007941 */ /* 0x000fea0003800000 */
.L_x_2352:
[----:B------:R-:W-:-:S04]  /*8f20*/  F2FP.BF16.F32.PACK_AB R0, RZ, R0 ;  /* 0x00000000ff00723e */ /* 0x000fc800000010ff */
[----:B------:R-:W-:Y:S01]  /*8f30*/  PRMT R23, R0, 0x7610, R23 ;  /* 0x0000761000177816 */ /* 0x000fe20000000017 */
[----:B------:R-:W-:Y:S06]  /*8f40*/  BRA `(.L_x_2337) ;  /* 0x0000000400287947 */ /* 0x000fec0003800000 */
.L_x_2350:
        /* <DEDUP_REMOVED lines=21> */
.L_x_2359:
[----:B------:R-:W-:Y:S05]  /*90a0*/  BSYNC B1 ;  /* 0x0000000000017941 */ /* 0x000fea0003800000 */
.L_x_2358:
[----:B------:R-:W-:Y:S01]  /*90b0*/  LEA R3, R0, 0x37800000, 0x17 ;  /* 0x3780000000037811 */ /* 0x000fe200078eb8ff */
[----:B------:R-:W-:-:S05]  /*90c0*/  IMAD.SHL.U32 R0, R2, 0x200000, RZ ;  /* 0x0020000002007824 */ /* 0x000fca00078e00ff */
[----:B------:R-:W-:-:S07]  /*90d0*/  LOP3.LUT R0, R3, R0, R4, 0xfe, !PT ;  /* 0x0000000003007212 */ /* 0x000fce00078efe04 */
.L_x_2357:
[----:B------:R-:W-:Y:S05]  /*90e0*/  BSYNC B0 ;  /* 0x0000000000007941 */ /* 0x000fea0003800000 */
.L_x_2356:
[----:B------:R-:W-:-:S04]  /*90f0*/  F2FP.BF16.F32.PACK_AB R0, RZ, R0 ;  /* 0x00000000ff00723e */ /* 0x000fc800000010ff */
[----:B------:R-:W-:Y:S01]  /*9100*/  PRMT R23, R0, 0x7610, R23 ;  /* 0x0000761000177816 */ /* 0x000fe20000000017 */
[----:B------:R-:W-:Y:S06]  /*9110*/  BRA `(.L_x_2337) ;  /* 0x0000000000b47947 */ /* 0x000fec0003800000 */
.L_x_2349:
        /* <DEDUP_REMOVED lines=14> */
.L_x_2363:
[----:B------:R-:W-:Y:S05]  /*9200*/  BSYNC B0 ;  /* 0x0000000000007941 */ /* 0x000fea0003800000 */
.L_x_2362:
[----:B------:R-:W-:-:S04]  /*9210*/  F2FP.BF16.F32.PACK_AB R0, RZ, R0 ;  /* 0x00000000ff00723e */ /* 0x000fc800000010ff */
[----:B------:R-:W-:Y:S01]  /*9220*/  PRMT R23, R0, 0x7610, R23 ;  /* 0x0000761000177816 */ /* 0x000fe20000000017 */
[----:B------:R-:W-:Y:S06]  /*9230*/  BRA `(.L_x_2337) ;  /* 0x00000000006c7947 */ /* 0x000fec0003800000 */
.L_x_2336:
        /* <DEDUP_REMOVED lines=16> */
.L_x_2364:
[----:B------:R-:W-:Y:S01]  /*9340*/  PRMT R23, RZ, 0x7610, R23 ;  /* 0x00007610ff177816 */ /* 0x000fe20000000017 */
[----:B------:R-:W-:Y:S06]  /*9350*/  BRA `(.L_x_2337) ;  /* 0x0000000000247947 */ /* 0x000fec0003800000 */
.L_x_2361:
[----:B------:R-:W2:Y:S02]  /*9360*/  LDG.E.64 R2, desc[UR36][R2.64] ;  /* 0x0000002402027981 */ /* 0x000ea4000c1e1b00 */
[----:B--2---:R-:W0:Y:S02]  /*9370*/  I2F.U64 R0, R2 ;  /* 0x0000000200007312 */ /* 0x004e240000301000 */
[----:B0-----:R-:W-:-:S04]  /*9380*/  F2FP.BF16.F32.PACK_AB R0, RZ, R0 ;  /* 0x00000000ff00723e */ /* 0x001fc800000010ff */
[----:B------:R-:W-:Y:S01]  /*9390*/  PRMT R23, R0, 0x7610, R23 ;  /* 0x0000761000177816 */ /* 0x000fe20000000017 */
[----:B------:R-:W-:Y:S06]  /*93a0*/  BRA `(.L_x_2337) ;  /* 0x0000000000107947 */ /* 0x000fec0003800000 */
.L_x_2360:
[----:B------:R-:W2:Y:S02]  /*93b0*/  LDG.E R2, desc[UR36][R2.64] ;  /* 0x0000002402027981 */ /* 0x000ea4000c1e1900 */
[----:B--2---:R-:W-:-:S04]  /*93c0*/  I2FP.F32.U32 R0, R2 ;  /* 0x0000000200007245 */ /* 0x004fc80000201000 */
[----:B------:R-:W-:-:S04]  /*93d0*/  F2FP.BF16.F32.PACK_AB R0, RZ, R0 ;  /* 0x00000000ff00723e */ /* 0x000fc800000010ff */
[----:B------:R-:W-:-:S07]  /*93e0*/  PRMT R23, R0, 0x7610, R23 ;  /* 0x0000761000177816 */ /* 0x000fce0000000017 */
.L_x_2337:
        /* <DEDUP_REMOVED lines=19> */
.L_x_2368:
[----:B------:R-:W2:Y:S02]  /*9520*/  LDG.E.U8 R2, desc[UR36][R2.64] ;  /* 0x0000002402027981 */ /* 0x000ea4000c1e1100 */
[----:B--2---:R-:W-:-:S04]  /*9530*/  I2FP.F32.U32 R0, R2 ;  /* 0x0000000200007245 */ /* 0x004fc80000201000 */
[----:B------:R-:W-:Y:S01]  /*9540*/  F2FP.BF16.F32.PACK_AB R0, RZ, R0 ;  /* 0x00000000ff00723e */ /* 0x000fe200000010ff */
[----:B------:R-:W-:Y:S06]  /*9550*/  BRA `(.L_x_2370) ;  /* 0x0000000c00907947 */ /* 0x000fec0003800000 */
.L_x_2367:
        /* <DEDUP_REMOVED lines=10> */
.L_x_2372:
[----:B------:R-:W2:Y:S02]  /*9600*/  LDG.E R2, desc[UR36][R2.64] ;  /* 0x0000002402027981 */ /* 0x000ea4000c1e1900 */
[----:B--2---:R-:W-:-:S04]  /*9610*/  I2FP.F32.S32 R0, R2 ;  /* 0x0000000200007245 */ /* 0x004fc80000201400 */
[----:B------:R-:W-:Y:S01]  /*9620*/  F2FP.BF16.F32.PACK_AB R0, RZ, R0 ;  /* 0x00000000ff00723e */ /* 0x000fe200000010ff */
[----:B------:R-:W-:Y:S06]  /*9630*/  BRA `(.L_x_2370) ;  /* 0x0000000c00587947 */ /* 0x000fec0003800000 */
.L_x_2371:
[----:B------:R-:W2:Y:S02]  /*9640*/  LDG.E.U16 R2, desc[UR36][R2.64] ;  /* 0x0000002402027981 */ /* 0x000ea4000c1e1500 */
[----:B--2---:R-:W0:Y:S02]  /*9650*/  I2F.S16 R0, R2 ;  /* 0x0000000200007306 */ /* 0x004e240000101400 */
[----:B0-----:R-:W-:Y:S01]  /*9660*/  F2FP.BF16.F32.PACK_AB R0, RZ, R0 ;  /* 0x00000000ff00723e */ /* 0x001fe200000010ff */
[----:B------:R-:W-:Y:S06]  /*9670*/  BRA `(.L_x_2370) ;  /* 0x0000000c00487947 */ /* 0x000fec0003800000 */
.L_x_2366:
        /* <DEDUP_REMOVED lines=9> */
.L_x_2374:
[----:B------:R-:W2:Y:S02]  /*9710*/  LDG.E.U16 R0, desc[UR36][R2.64] ;  /* 0x0000002402007981 */ /* 0x000ea4000c1e1500 */
[----:B--2---:R-:W-:-:S05]  /*9720*/  HADD2.F32 R0, -RZ, R0.H0_H0 ;  /* 0x20000000ff007230 */ /* 0x004fca0000004100 */
[----:B------:R-:W-:Y:S01]  /*9730*/  F2FP.BF16.F32.PACK_AB R0, RZ, R0 ;  /* 0x00000000ff00723e */ /* 0x000fe200000010ff */
[----:B------:R-:W-:Y:S06]  /*9740*/  BRA `(.L_x_2370) ;  /* 0x0000000c00147947 */ /* 0x000fec0003800000 */
.L_x_2373:
        /* <DEDUP_REMOVED lines=9> */
.L_x_2376:
[----:B------:R-:W2:Y:S02]  /*97e0*/  LDG.E.U16 R2, desc[UR36][R2.64] ;  /* 0x0000002402027981 */ /* 0x000ea4000c1e1500 */
[----:B--2---:R-:W-:-:S05]  /*97f0*/  HADD2.F32 R0, -RZ, R2.H0_H0 ;  /* 0x20000002ff007230 */ /* 0x004fca0000004100 */
[----:B------:R-:W-:Y:S01]  /*9800*/  F2FP.BF16.F32.PACK_AB R0, RZ, R0 ;  /* 0x00000000ff00723e */ /* 0x000fe200000010ff */
[----:B------:R-:W-:Y:S06]  /*9810*/  BRA `(.L_x_2370) ;  /* 0x0000000800e07947 */ /* 0x000fec0003800000 */
.L_x_2375:
        /* <DEDUP_REMOVED lines=8> */
.L_x_2365:
        /* <DEDUP_REMOVED lines=13> */
.L_x_2379:
        /* <DEDUP_REMOVED lines=8> */
.L_x_2378:
        /* <DEDUP_REMOVED lines=28> */
.L_x_2381:
        /* <DEDUP_REMOVED lines=15> */
.L_x_2380:
[----:B------:R0:W5:Y:S01]  /*9ca0*/  LDG.E.U16 R0, desc[UR36][R2.64] ;  /* 0x0000002402007981 */ /* 0x000162000c1e1500 */
[----:B------:R-:W-:Y:S05]  /*9cb0*/  BRA `(.L_x_2370) ;  /* 0x0000000400b87947 */ /* 0x000fea0003800000 */
.L_x_2377:
        /* <DEDUP_REMOVED lines=12> */
.L_x_2384:
        /* <DEDUP_REMOVED lines=21> */
.L_x_2388:
[----:B------:R-:W-:Y:S05]  /*9ed0*/  BSYNC B1 ;  /* 0x0000000000017941 */ /* 0x000fea0003800000 */
.L_x_2387:
[----:B------:R-:W-:Y:S01]  /*9ee0*/  LEA R3, R0, 0x3b800000, 0x17 ;  /* 0x3b80000000037811 */ /* 0x000fe200078eb8ff */
[----:B------:R-:W-:-:S05]  /*9ef0*/  IMAD.SHL.U32 R0, R2, 0x100000, RZ ;  /* 0x0010000002007824 */ /* 0x000fca00078e00ff */
[----:B------:R-:W-:-:S07]  /*9f00*/  LOP3.LUT R0, R3, R0, R4, 0xfe, !PT ;  /* 0x0000000003007212 */ /* 0x000fce00078efe04 */
.L_x_2386:
[----:B------:R-:W-:Y:S05]  /*9f10*/  BSYNC B0 ;  /* 0x0000000000007941 */ /* 0x000fea0003800000 */
.L_x_2385:
[----:B------:R-:W-:Y:S01]  /*9f20*/  F2FP.BF16.F32.PACK_AB R0, RZ, R0 ;  /* 0x00000000ff00723e */ /* 0x000fe200000010ff */
[----:B------:R-:W-:Y:S06]  /*9f30*/  BRA `(.L_x_2370) ;  /* 0x0000000400187947 */ /* 0x000fec0003800000 */
.L_x_2383:
        /* <DEDUP_REMOVED lines=21> */
.L_x_2392:
[----:B------:R-:W-:Y:S05]  /*a090*/  BSYNC B1 ;  /* 0x0000000000017941 */ /* 0x000fea0003800000 */
.L_x_2391:
[----:B------:R-:W-:Y:S01]  /*a0a0*/  LEA R3, R0, 0x37800000, 0x17 ;  /* 0x3780000000037811 */ /* 0x000fe200078eb8ff */
[----:B------:R-:W-:-:S05]  /*a0b0*/  IMAD.SHL.U32 R0, R2, 0x200000, RZ ;  /* 0x0020000002007824 */ /* 0x000fca00078e00ff */
[----:B------:R-:W-:-:S07]  /*a0c0*/  LOP3.LUT R0, R3, R0, R4, 0xfe, !PT ;  /* 0x0000000003007212 */ /* 0x000fce00078efe04 */
.L_x_2390:
[----:B------:R-:W-:Y:S05]  /*a0d0*/  BSYNC B0 ;  /* 0x0000000000007941 */ /* 0x000fea0003800000 */
.L_x_2389:
[----:B------:R-:W-:Y:S01]  /*a0e0*/  F2FP.BF16.F32.PACK_AB R0, RZ, R0 ;  /* 0x00000000ff00723e */ /* 0x000fe200000010ff */
[----:B------:R-:W-:Y:S06]  /*a0f0*/  BRA `(.L_x_2370) ;  /* 0x0000000000a87947 */ /* 0x000fec0003800000 */
.L_x_2382:
        /* <DEDUP_REMOVED lines=14> */
.L_x_2396:
[----:B------:R-:W-:Y:S05]  /*a1e0*/  BSYNC B0 ;  /* 0x0000000000007941 */ /* 0x000fea0003800000 */
.L_x_2395:
[----:B------:R-:W-:Y:S01]  /*a1f0*/  F2FP.BF16.F32.PACK_AB R0, RZ, R0 ;  /* 0x00000000ff00723e */ /* 0x000fe200000010ff */
[----:B------:R-:W-:Y:S06]  /*a200*/  BRA `(.L_x_2370) ;  /* 0x0000000000647947 */ /* 0x000fec0003800000 */
.L_x_2369:
        /* <DEDUP_REMOVED lines=16> */
.L_x_2397:
[----:B------:R-:W-:Y:S01]  /*a310*/  PRMT R0, RZ, 0x7610, R0 ;  /* 0x00007610ff007816 */ /* 0x000fe20000000000 */
[----:B------:R-:W-:Y:S06]  /*a320*/  BRA `(.L_x_2370) ;  /* 0x00000000001c7947 */ /* 0x000fec0003800000 */
.L_x_2394:
[----:B------:R-:W2:Y:S02]  /*a330*/  LDG.E.64 R2, desc[UR36][R2.64] ;  /* 0x0000002402027981 */ /* 0x000ea4000c1e1b00 */
[----:B--2---:R-:W0:Y:S02]  /*a340*/  I2F.U64 R0, R2 ;  /* 0x0000000200007312 */ /* 0x004e240000301000 */
[----:B0-----:R-:W-:Y:S01]  /*a350*/  F2FP.BF16.F32.PACK_AB R0, RZ, R0 ;  /* 0x00000000ff00723e */ /* 0x001fe200000010ff */
[----:B------:R-:W-:Y:S06]  /*a360*/  BRA `(.L_x_2370) ;  /* 0x00000000000c7947 */ /* 0x000fec0003800000 */
.L_x_2393:
[----:B------:R-:W2:Y:S02]  /*a370*/  LDG.E R2, desc[UR36][R2.64] ;  /* 0x0000002402027981 */ /* 0x000ea4000c1e1900 */
[----:B--2---:R-:W-:-:S04]  /*a380*/  I2FP.F32.U32 R0, R2 ;  /* 0x0000000200007245 */ /* 0x004fc80000201000 */
[----:B------:R-:W-:-:S07]  /*a390*/  F2FP.BF16.F32.PACK_AB R0, RZ, R0 ;  /* 0x00000000ff00723e */ /* 0x000fce00000010ff */
.L_x_2370:
        /* <DEDUP_REMOVED lines=13> */
[----:B-1----:R-:W-:-:S03]  /*a470*/  IMAD.U32 R0, R23, 0x10000, RZ ;  /* 0x0001000017007824 */ /* 0x002fc600078e00ff */
[----:B------:R-:W-:Y:S01]  /*a480*/  ISETP.GT.AND P0, PT, R5, 0x9, PT ;  /* 0x000000090500780c */ /* 0x000fe20003f04270 */
[----:B------:R-:W-:Y:S01]  /*a490*/  FMUL.FTZ R0, R0, R3 ;  /* 0x0000000300007220 */ /* 0x000fe20000410000 */
[----:B--2---:R-:W-:-:S05]  /*a4a0*/  IMAD.U32 R2, R22, 0x10000, RZ ;  /* 0x0001000016027824 */ /* 0x004fca00078e00ff */
[----:B------:R-:W0:Y:S02]  /*a4b0*/  F2F.BF16.F32 R0, R0 ;  /* 0x0000000000007304 */ /* 0x000e240000202000 */
[----:B0-----:R-:W-:-:S04]  /*a4c0*/  IMAD.U32 R3, R0, 0x10000, RZ ;  /* 0x0001000000037824 */ /* 0x001fc800078e00ff */
[----:B------:R-:W-:-:S04]  /*a4d0*/  FADD.FTZ R2, R2, R3 ;  /* 0x0000000302027221 */ /* 0x000fc80000010000 */
[----:B------:R0:W1:Y:S01]  /*a4e0*/  F2F.BF16.F32 R3, R2 ;  /* 0x0000000200037304 */ /* 0x0000620000202000 */
        /* <DEDUP_REMOVED lines=9> */
[----:B-1----:R-:W-:-:S04]  /*a580*/  IMAD.U32 R0, R3, 0x10000, RZ ;  /* 0x0001000003007824 */ /* 0x002fc800078e00ff */
[----:B------:R-:W1:Y:S02]  /*a590*/  F2I.FTZ.TRUNC.NTZ R3, R0 ;  /* 0x0000000000037305 */ /* 0x000e64000021f100 */
[----:B-1----:R1:W-:Y:S01]  /*a5a0*/  STG.E.U8 desc[UR36][R16.64], R3 ;  /* 0x0000000310007986 */ /* 0x0023e2000c101124 */
[----:B------:R-:W-:Y:S05]  /*a5b0*/  BRA `(.L_x_2403) ;  /* 0x0000000c00947947 */ /* 0x000fea0003800000 */
.L_x_2401:
[----:B-1----:R-:W-:-:S06]  /*a5c0*/  IMAD.U32 R3, R3, 0x10000, RZ ;  /* 0x0001000003037824 */ /* 0x002fcc00078e00ff */
[----:B0-----:R-:W0:Y:S02]  /*a5d0*/  F2I.S64.TRUNC R2, R3 ;  /* 0x0000000300027311 */ /* 0x001e24000020d900 */
[----:B0-----:R0:W-:Y:S01]  /*a5e0*/  STG.E.U8 desc[UR36][R16.64], R2 ;  /* 0x0000000210007986 */ /* 0x0011e2000c101124 */
[----:B------:R-:W-:Y:S05]  /*a5f0*/  BRA `(.L_x_2403) ;  /* 0x0000000c00847947 */ /* 0x000fea0003800000 */
.L_x_2400:
[----:B------:R-:W-:-:S13]  /*a600*/  ISETP.NE.AND P0, PT, R5, 0x2, PT ;  /* 0x000000020500780c */ /* 0x000fda0003f05270 */
[----:B------:R-:W-:Y:S05]  /*a610*/  @!P0 BRA `(.L_x_2404) ;  /* 0x0000000000308947 */ /* 0x000fea0003800000 */
[----:B------:R-:W-:-:S13]  /*a620*/  ISETP.NE.AND P0, PT, R5, 0x3, PT ;  /* 0x000000030500780c */ /* 0x000fda0003f05270 */
[----:B------:R-:W-:Y:S05]  /*a630*/  @!P0 BRA `(.L_x_2405) ;  /* 0x0000000000188947 */ /* 0x000fea0003800000 */
[----:B------:R-:W-:-:S13]  /*a640*/  ISETP.NE.AND P0, PT, R5, 0x4, PT ;  /* 0x000000040500780c */ /* 0x000fda0003f05270 */
[----:B------:R-:W-:Y:S05]  /*a650*/  @P0 BRA `(.L_x_2402) ;  /* 0x0000000c000c0947 */ /* 0x000fea0003800000 */
[----:B-1----:R-:W-:-:S06]  /*a660*/  IMAD.U32 R3, R3, 0x10000, RZ ;  /* 0x0001000003037824 */ /* 0x002fcc00078e00ff */
[----:B0-----:R-:W0:Y:S02]  /*a670*/  F2I.S64.TRUNC R2, R3 ;  /* 0x0000000300027311 */ /* 0x001e24000020d900 */
[----:B0-----:R0:W-:Y:S01]  /*a680*/  STG.E.64 desc[UR36][R16.64], R2 ;  /* 0x0000000210007986 */ /* 0x0011e2000c101b24 */
[----:B------:R-:W-:Y:S05]  /*a690*/  BRA `(.L_x_2403) ;  /* 0x0000000c005c7947 */ /* 0x000fea0003800000 */
.L_x_2405:
[----:B-1----:R-:W-:-:S06]  /*a6a0*/  IMAD.U32 R3, R3, 0x10000, RZ ;  /* 0x0001000003037824 */ /* 0x002fcc00078e00ff */
[----:B------:R-:W1:Y:S02]  /*a6b0*/  F2I.FTZ.TRUNC.NTZ R3, R3 ;  /* 0x0000000300037305 */ /* 0x000e64000021f100 */
[----:B-1----:R1:W-:Y:S01]  /*a6c0*/  STG.E desc[UR36][R16.64], R3 ;  /* 0x0000000310007986 */ /* 0x0023e2000c101924 */
[----:B------:R-:W-:Y:S05]  /*a6d0*/  BRA `(.L_x_2403) ;  /* 0x0000000c004c7947 */ /* 0x000fea0003800000 */
.L_x_2404:
[----:B-1----:R-:W-:-:S06]  /*a6e0*/  IMAD.U32 R3, R3, 0x10000, RZ ;  /* 0x0001000003037824 */ /* 0x002fcc00078e00ff */
[----:B------:R-:W1:Y:S02]  /*a6f0*/  F2I.FTZ.TRUNC.NTZ R3, R3 ;  /* 0x0000000300037305 */ /* 0x000e64000021f100 */
[----:B-1----:R1:W-:Y:S01]  /*a700*/  STG.E.U16 desc[UR36][R16.64], R3 ;  /* 0x0000000310007986 */ /* 0x0023e2000c101524 */
[----:B------:R-:W-:Y:S05]  /*a710*/  BRA `(.L_x_2403) ;  /* 0x0000000c003c7947 */ /* 0x000fea0003800000 */
.L_x_2399:
[----:B------:R-:W-:-:S13]  /*a720*/  ISETP.GT.AND P0, PT, R5, 0x6, PT ;  /* 0x000000060500780c */ /* 0x000fda0003f04270 */
[----:B------:R-:W-:Y:S05]  /*a730*/  @P0 BRA `(.L_x_2406) ;  /* 0x00000000002c0947 */ /* 0x000fea0003800000 */
[----:B------:R-:W-:-:S13]  /*a740*/  ISETP.NE.AND P0, PT, R5, 0x5, PT ;  /* 0x000000050500780c */ /* 0x000fda0003f05270 */
[----:B------:R-:W-:Y:S05]  /*a750*/  @!P0 BRA `(.L_x_2407) ;  /* 0x0000000000148947 */ /* 0x000fea0003800000 */
[----:B------:R-:W-:-:S13]  /*a760*/  ISETP.NE.AND P0, PT, R5, 0x6, PT ;  /* 0x000000060500780c */ /* 0x000fda0003f05270 */
[----:B------:R-:W-:Y:S05]  /*a770*/  @P0 BRA `(.L_x_2402) ;  /* 0x0000000800c40947 */ /* 0x000fea0003800000 */
[----:B-1----:R-:W-:-:S05]  /*a780*/  IMAD.U32 R3, R3, 0x10000, RZ ;  /* 0x0001000003037824 */ /* 0x002fca00078e00ff */
[----:B------:R1:W-:Y:S01]  /*a790*/  STG.E desc[UR36][R16.64], R3 ;  /* 0x0000000310007986 */ /* 0x0003e2000c101924 */
[----:B------:R-:W-:Y:S05]  /*a7a0*/  BRA `(.L_x_2403) ;  /* 0x0000000c00187947 */ /* 0x000fea0003800000 */
.L_x_2407:
[----:B-1----:R-:W-:-:S05]  /*a7b0*/  IMAD.U32 R0, R3, 0x10000, RZ ;  /* 0x0001000003007824 */ /* 0x002fca00078e00ff */
[----:B------:R-:W-:-:S05]  /*a7c0*/  F2FP.F16.F32.PACK_AB R0, RZ, R0 ;  /* 0x00000000ff00723e */ /* 0x000fca00000000ff */
[----:B------:R1:W-:Y:S01]  /*a7d0*/  STG.E.U16 desc[UR36][R16.64], R0 ;  /* 0x0000000010007986 */ /* 0x0003e2000c101524 */
[----:B------:R-:W-:Y:S05]  /*a7e0*/  BRA `(.L_x_2403) ;  /* 0x0000000c00087947 */ /* 0x000fea0003800000 */
.L_x_2406:
[----:B------:R-:W-:-:S13]  /*a7f0*/  ISETP.NE.AND P0, PT, R5, 0x7, PT ;  /* 0x000000070500780c */ /* 0x000fda0003f05270 */
[----:B------:R-:W-:Y:S05]  /*a800*/  @!P0 BRA `(.L_x_2408) ;  /* 0x0000000000348947 */ /* 0x000fea0003800000 */
[----:B------:R-:W-:-:S13]  /*a810*/  ISETP.NE.AND P0, PT, R5, 0x8, PT ;  /* 0x000000080500780c */ /* 0x000fda0003f05270 */
[----:B------:R-:W-:Y:S05]  /*a820*/  @!P0 BRA `(.L_x_2409) ;  /* 0x0000000000188947 */ /* 0x000fea0003800000 */
[----:B------:R-:W-:-:S13]  /*a830*/  ISETP.NE.AND P0, PT, R5, 0x9, PT ;  /* 0x000000090500780c */ /* 0x000fda0003f05270 */
[----:B------:R-:W-:Y:S05]  /*a840*/  @P0 BRA `(.L_x_2402) ;  /* 0x0000000800900947 */ /* 0x000fea0003800000 */
[----:B01----:R-:W-:Y:S02]  /*a850*/  IMAD.U32 R2, R3, 0x10000, RZ ;  /* 0x0001000003027824 */ /* 0x003fe400078e00ff */
[----:B------:R-:W-:-:S05]  /*a860*/  IMAD.MOV.U32 R3, RZ, RZ, RZ ;  /* 0x000000ffff037224 */ /* 0x000fca00078e00ff */
[----:B------:R0:W-:Y:S01]  /*a870*/  STG.E.64 desc[UR36][R16.64], R2 ;  /* 0x0000000210007986 */ /* 0x0001e2000c101b24 */
[----:B------:R-:W-:Y:S05]  /*a880*/  BRA `(.L_x_2403) ;  /* 0x0000000800e07947 */ /* 0x000fea0003800000 */
.L_x_2409:
[----:B-1----:R-:W-:-:S05]  /*a890*/  IMAD.U32 R3, R3, 0x10000, RZ ;  /* 0x0001000003037824 */ /* 0x002fca00078e00ff */
[----:B------:R-:W-:-:S04]  /*a8a0*/  F2FP.F16.F32.PACK_AB R3, RZ, R3 ;  /* 0x00000003ff03723e */ /* 0x000fc800000000ff */
[----:B------:R-:W-:-:S05]  /*a8b0*/  PRMT R3, R3, 0x5410, RZ ;  /* 0x0000541003037816 */ /* 0x000fca00000000ff */
[----:B------:R1:W-:Y:S01]  /*a8c0*/  STG.E desc[UR36][R16.64], R3 ;  /* 0x0000000310007986 */ /* 0x0003e2000c101924 */
[----:B------:R-:W-:Y:S05]  /*a8d0*/  BRA `(.L_x_2403) ;  /* 0x0000000800cc7947 */ /* 0x000fea0003800000 */
.L_x_2408:
[----:B01----:R-:W-:-:S04]  /*a8e0*/  IMAD.U32 R2, R3, 0x10000, RZ ;  /* 0x0001000003027824 */ /* 0x003fc800078e00ff */
[----:B------:R-:W-:-:S06]  /*a8f0*/  FMUL.FTZ R2, R2, 1 ;  /* 0x3f80000002027820 */ /* 0x000fcc0000410000 */
[----:B------:R-:W0:Y:S02]  /*a900*/  F2F.F64.F32 R2, R2 ;  /* 0x0000000200027310 */ /* 0x000e240000201800 */
[----:B0-----:R0:W-:Y:S01]  /*a910*/  STG.E.64 desc[UR36][R16.64], R2 ;  /* 0x0000000210007986 */ /* 0x0011e2000c101b24 */
[----:B------:R-:W-:Y:S05]  /*a920*/  BRA `(.L_x_2403) ;  /* 0x0000000800b87947 */ /* 0x000fea0003800000 */
.L_x_2398:
        /* <DEDUP_REMOVED lines=8> */
[----:B-1----:R-:W-:-:S05]  /*a9b0*/  IMAD.U32 R3, R3, 0x10000, RZ ;  /* 0x0001000003037824 */ /* 0x002fca00078e00ff */
[----:B------:R-:W-:-:S04]  /*a9c0*/  FSETP.NEU.FTZ.AND P0, PT, R3, RZ, PT ;  /* 0x000000ff0300720b */ /* 0x000fc80003f1d000 */
[----:B------:R-:W-:-:S05]  /*a9d0*/  SEL R3, RZ, 0x1, !P0 ;  /* 0x00000001ff037807 */ /* 0x000fca0004000000 */
[----:B------:R1:W-:Y:S01]  /*a9e0*/  STG.E.U8 desc[UR36][R16.64], R3 ;  /* 0x0000000310007986 */ /* 0x0003e2000c101124 */
[----:B------:R-:W-:Y:S05]  /*a9f0*/  BRA `(.L_x_2403) ;  /* 0x0000000800847947 */ /* 0x000fea0003800000 */
.L_x_2412:
[----:B-1----:R-:W-:Y:S01]  /*aa00*/  IMAD.U32 R3, R3, 0x10000, RZ ;  /* 0x0001000003037824 */ /* 0x002fe200078e00ff */
[----:B------:R-:W-:-:S03]  /*aa10*/  CS2R R6, SRZ ;  /* 0x0000000000067805 */ /* 0x000fc6000001ff00 */
[----:B------:R-:W-:-:S04]  /*aa20*/  FMUL.FTZ R3, R3, 1 ;  /* 0x3f80000003037820 */ /* 0x000fc80000410000 */
[----:B------:R-:W1:Y:S02]  /*aa30*/  F2F.F64.F32 R4, R3 ;  /* 0x0000000300047310 */ /* 0x000e640000201800 */
[----:B-1----:R1:W-:Y:S01]  /*aa40*/  STG.E.128 desc[UR36][R16.64], R4 ;  /* 0x0000000410007986 */ /* 0x0023e2000c101d24 */
[----:B------:R-:W-:Y:S05]  /*aa50*/  BRA `(.L_x_2403) ;  /* 0x00000008006c7947 */ /* 0x000fea0003800000 */
.L_x_2411:
[----:B------:R-:W-:-:S13]  /*aa60*/  ISETP.NE.AND P0, PT, R5, 0xf, PT ;  /* 0x0000000f0500780c */ /* 0x000fda0003f05270 */
[----:B------:R-:W-:Y:S05]  /*aa70*/  @!P0 BRA `(.L_x_2413) ;  /* 0x0000000000b48947 */ /* 0x000fea0003800000 */
[----:B------:R-:W-:-:S13]  /*aa80*/  ISETP.NE.AND P0, PT, R5, 0x17, PT ;  /* 0x000000170500780c */ /* 0x000fda0003f05270 */
[----:B------:R-:W-:Y:S05]  /*aa90*/  @!P0 BRA `(.L_x_2414) ;  /* 0x0000000000548947 */ /* 0x000fea0003800000 */
[----:B------:R-:W-:-:S13]  /*aaa0*/  ISETP.NE.AND P0, PT, R5, 0x18, PT ;  /* 0x000000180500780c */ /* 0x000fda0003f05270 */
[----:B------:R-:W-:Y:S05]  /*aab0*/  @P0 BRA `(.L_x_2402) ;  /* 0x0000000400f40947 */ /* 0x000fea0003800000 */
[----:B-1----:R-:W-:Y:S01]  /*aac0*/  IMAD.U32 R5, R3, 0x10000, RZ ;  /* 0x0001000003057824 */ /* 0x002fe200078e00ff */
[----:B------:R-:W-:Y:S04]  /*aad0*/  BSSY B0, `(.L_x_2415) ;  /* 0x000000e000007945 */ /* 0x000fe80003800000 */
[C---:B0-----:R-:W-:Y:S02]  /*aae0*/  LOP3.LUT R2, R5.reuse, 0x7fffffff, RZ, 0xc0, !PT ;  /* 0x7fffffff05027812 */ /* 0x041fe400078ec0ff */
        /* <DEDUP_REMOVED lines=12> */
.L_x_2416:
[----:B------:R-:W-:Y:S05]  /*abb0*/  BSYNC B0 ;  /* 0x0000000000007941 */ /* 0x000fea0003800000 */
.L_x_2415:
[----:B------:R-:W-:-:S05]  /*abc0*/  LOP3.LUT R3, R0, R3, RZ, 0xfc, !PT ;  /* 0x0000000300037212 */ /* 0x000fca00078efcff */
[----:B------:R0:W-:Y:S01]  /*abd0*/  STG.E.U8 desc[UR36][R16.64], R3 ;  /* 0x0000000310007986 */ /* 0x0001e2000c101124 */
[----:B------:R-:W-:Y:S05]  /*abe0*/  BRA `(.L_x_2403) ;  /* 0x0000000800087947 */ /* 0x000fea0003800000 */
.L_x_2414:
[----:B-1----:R-:W-:Y:S01]  /*abf0*/  IMAD.U32 R3, R3, 0x10000, RZ ;  /* 0x0001000003037824 */ /* 0x002fe200078e00ff */
[----:B------:R-:W-:Y:S04]  /*ac00*/  BSSY B0, `(.L_x_2417) ;  /* 0x000000f000007945 */ /* 0x000fe80003800000 */
[----:B0-----:R-:W-:-:S04]  /*ac10*/  LOP3.LUT R2, R3, 0x7fffffff, RZ, 0xc0, !PT ;  /* 0x7fffffff03027812 */ /* 0x001fc800078ec0ff */
        /* <DEDUP_REMOVED lines=10> */
.L_x_2418:
[----:B------:R-:W-:Y:S01]  /*acc0*/  IMAD.MOV.U32 R0, RZ, RZ, 0x7f ;  /* 0x0000007fff007424 */ /* 0x000fe200078e00ff */
[----:B------:R-:W-:-:S04]  /*acd0*/  ISETP.GT.U32.AND P0, PT, R2, 0x7f800000, PT ;  /* 0x7f8000000200780c */ /* 0x000fc80003f04070 */
[----:B------:R-:W-:-:S09]  /*ace0*/  SEL R0, R0, 0x7c, P0 ;  /* 0x0000007c00007807 */ /* 0x000fd20000000000 */
.L_x_2419:
[----:B------:R-:W-:Y:S05]  /*acf0*/  BSYNC B0 ;  /* 0x0000000000007941 */ /* 0x000fea0003800000 */
.L_x_2417:
[----:B------:R-:W-:-:S04]  /*ad00*/  LOP3.LUT R2, R3, 0x80000000, RZ, 0xc0, !PT ;  /* 0x8000000003027812 */ /* 0x000fc800078ec0ff */
[----:B------:R-:W-:-:S04]  /*ad10*/  SHF.R.U32.HI R3, RZ, 0x18, R2 ;  /* 0x00000018ff037819 */ /* 0x000fc80000011602 */
[----:B------:R-:W-:-:S05]  /*ad20*/  LOP3.LUT R3, R0, R3, RZ, 0xfc, !PT ;  /* 0x0000000300037212 */ /* 0x000fca00078efcff */
[----:B------:R0:W-:Y:S01]  /*ad30*/  STG.E.U8 desc[UR36][R16.64], R3 ;  /* 0x0000000310007986 */ /* 0x0001e2000c101124 */
[----:B------:R-:W-:Y:S05]  /*ad40*/  BRA `(.L_x_2403) ;  /* 0x0000000400b07947 */ /* 0x000fea0003800000 */
.L_x_2413:
[----:B-1----:R1:W-:Y:S01]  /*ad50*/  STG.E.U16 desc[UR36][R16.64], R3 ;  /* 0x0000000310007986 */ /* 0x0023e2000c101524 */
[----:B------:R-:W-:Y:S05]  /*ad60*/  BRA `(.L_x_2403) ;  /* 0x0000000400a87947 */ /* 0x000fea0003800000 */
.L_x_2410:
        /* <DEDUP_REMOVED lines=8> */
[----:B-1----:R-:W-:-:S06]  /*adf0*/  IMAD.U32 R3, R3, 0x10000, RZ ;  /* 0x0001000003037824 */ /* 0x002fcc00078e00ff */
[----:B------:R-:W1:Y:S02]  /*ae00*/  F2I.FTZ.U32.TRUNC.NTZ R3, R3 ;  /* 0x0000000300037305 */ /* 0x000e64000021f000 */
[----:B-1----:R1:W-:Y:S01]  /*ae10*/  STG.E.U16 desc[UR36][R16.64], R3 ;  /* 0x0000000310007986 */ /* 0x0023e2000c101524 */
[----:B------:R-:W-:Y:S05]  /*ae20*/  BRA `(.L_x_2403) ;  /* 0x0000000400787947 */ /* 0x000fea0003800000 */
.L_x_2422:
[----:B-1----:R-:W-:Y:S01]  /*ae30*/  IMAD.U32 R3, R3, 0x10000, RZ ;  /* 0x0001000003037824 */ /* 0x002fe200078e00ff */
[----:B------:R-:W-:Y:S01]  /*ae40*/  BSSY B0, `(.L_x_2423) ;  /* 0x0000014000007945 */ /* 0x000fe20003800000 */
[----:B------:R-:W-:-:S03]  /*ae50*/  IMAD.MOV.U32 R8, RZ, RZ, 0x80 ;  /* 0x00000080ff087424 */ /* 0x000fc600078e00ff */
[----:B0-----:R-:W-:-:S04]  /*ae60*/  LOP3.LUT R2, R3, 0x7fffffff, RZ, 0xc0, !PT ;  /* 0x7fffffff03027812 */ /* 0x001fc800078ec0ff */
        /* <DEDUP_REMOVED lines=13> */
.L_x_2425:
[----:B------:R-:W-:-:S04]  /*af40*/  LOP3.LUT R2, R3, 0x80000000, RZ, 0xc0, !PT ;  /* 0x8000000003027812 */ /* 0x000fc800078ec0ff */
[----:B------:R-:W-:-:S04]  /*af50*/  SHF.R.U32.HI R3, RZ, 0x18, R2 ;  /* 0x00000018ff037819 */ /* 0x000fc80000011602 */
[----:B------:R-:W-:-:S04]  /*af60*/  LOP3.LUT R0, R0, R3, RZ, 0xfc, !PT ;  /* 0x0000000300007212 */ /* 0x000fc800078efcff */
[----:B------:R-:W-:-:S07]  /*af70*/  PRMT R8, R0, 0x7610, R8 ;  /* 0x0000761000087816 */ /* 0x000fce0000000008 */
.L_x_2424:
[----:B------:R-:W-:Y:S05]  /*af80*/  BSYNC B0 ;  /* 0x0000000000007941 */ /* 0x000fea0003800000 */
.L_x_2423:
[----:B------:R0:W-:Y:S01]  /*af90*/  STG.E.U8 desc[UR36][R16.64], R8 ;  /* 0x0000000810007986 */ /* 0x0001e2000c101124 */
[----:B------:R-:W-:Y:S05]  /*afa0*/  BRA `(.L_x_2403) ;  /* 0x0000000400187947 */ /* 0x000fea0003800000 */
.L_x_2421:
        /* <DEDUP_REMOVED lines=17> */
.L_x_2428:
[----:B------:R-:W-:-:S04]  /*b0c0*/  LOP3.LUT R2, R3, 0x80000000, RZ, 0xc0, !PT ;  /* 0x8000000003027812 */ /* 0x000fc800078ec0ff */
[----:B------:R-:W-:-:S04]  /*b0d0*/  SHF.R.U32.HI R3, RZ, 0x18, R2 ;  /* 0x00000018ff037819 */ /* 0x000fc80000011602 */
[----:B------:R-:W-:-:S04]  /*b0e0*/  LOP3.LUT R0, R0, R3, RZ, 0xfc, !PT ;  /* 0x0000000300007212 */ /* 0x000fc800078efcff */
[----:B------:R-:W-:-:S07]  /*b0f0*/  PRMT R8, R0, 0x7610, R8 ;  /* 0x0000761000087816 */ /* 0x000fce0000000008 */
.L_x_2427:
[----:B------:R-:W-:Y:S05]  /*b100*/  BSYNC B0 ;  /* 0x0000000000007941 */ /* 0x000fea0003800000 */
.L_x_2426:
[----:B------:R4:W-:Y:S01]  /*b110*/  STG.E.U8 desc[UR36][R16.64], R8 ;  /* 0x0000000810007986 */ /* 0x0009e2000c101124 */
[----:B------:R-:W-:Y:S05]  /*b120*/  BRA `(.L_x_2403) ;  /* 0x0000000000b87947 */ /* 0x000fea0003800000 */
.L_x_2420:
[----:B------:R-:W-:-:S13]  /*b130*/  ISETP.NE.AND P0, PT, R5, 0x1c, PT ;  /* 0x0000001c0500780c */ /* 0x000fda0003f05270 */
[----:B------:R-:W-:Y:S05]  /*b140*/  @!P0 BRA `(.L_x_2429) ;  /* 0x0000000000a48947 */ /* 0x000fea0003800000 */
[----:B------:R-:W-:-:S13]  /*b150*/  ISETP.NE.AND P0, PT, R5, 0x1d, PT ;  /* 0x0000001d0500780c */ /* 0x000fda0003f05270 */
[----:B------:R-:W-:Y:S05]  /*b160*/  @!P0 BRA `(.L_x_2430) ;  /* 0x00000000008c8947 */ /* 0x000fea0003800000 */
[----:B------:R-:W-:-:S13]  /*b170*/  ISETP.NE.AND P0, PT, R5, 0x2c, PT ;  /* 0x0000002c0500780c */ /* 0x000fda0003f05270 */
[----:B------:R-:W-:Y:S05]  /*b180*/  @P0 BRA `(.L_x_2402) ;  /* 0x0000000000400947 */ /* 0x000fea0003800000 */
[----:B-1----:R-:W-:-:S05]  /*b190*/  IMAD.U32 R3, R3, 0x10000, RZ ;  /* 0x0001000003037824 */ /* 0x002fca00078e00ff */
[----:B------:R-:W-:-:S04]  /*b1a0*/  SHF.R.U32.HI R4, RZ, 0x17, R3 ;  /* 0x00000017ff047819 */ /* 0x000fc80000011603 */
[----:B0-----:R-:W-:-:S04]  /*b1b0*/  LOP3.LUT R2, R4, 0xff, RZ, 0xc0, !PT ;  /* 0x000000ff04027812 */ /* 0x001fc800078ec0ff */
        /* <DEDUP_REMOVED lines=13> */
.L_x_2402:
[----:B------:R-:W-:Y:S01]  /*b290*/  MOV R0, 0x228 ;  /* 0x0000022800007802 */ /* 0x000fe20000000f00 */
[----:B------:R-:W-:Y:S01]  /*b2a0*/  ULDC.64 UR4, c[0x4][0x218] ;  /* 0x0100860000047ab9 */ /* 0x000fe20000000a00 */
[----:B------:R-:W-:Y:S01]  /*b2b0*/  ULDC.64 UR6, c[0x4][0xa8] ;  /* 0x01002a0000067ab9 */ /* 0x000fe20000000a00 */
[----:B------:R-:W-:Y:S01]  /*b2c0*/  IMAD.U32 R4, RZ, RZ, UR4 ;  /* 0x00000004ff047e24 */ /* 0x000fe2000f8e00ff */
[----:B01----:R0:W1:Y:S01]  /*b2d0*/  LDC.64 R2, c[0x4][R0] ;  /* 0x0100000000027b82 */ /* 0x0030620000000a00 */
        /* <DEDUP_REMOVED lines=11> */
.L_x_2431:
[----:B------:R-:W-:Y:S05]  /*b390*/  BRA `(.L_x_2403) ;  /* 0x00000000001c7947 */ /* 0x000fea0003800000 */
.L_x_2430:
[----:B-1----:R-:W-:-:S06]  /*b3a0*/  IMAD.U32 R3, R3, 0x10000, RZ ;  /* 0x0001000003037824 */ /* 0x002fcc00078e00ff */
[----:B0-----:R-:W0:Y:S02]  /*b3b0*/  F2I.U64.TRUNC R2, R3 ;  /* 0x0000000300027311 */ /* 0x001e24000020d800 */
[----:B0-----:R3:W-:Y:S01]  /*b3c0*/  STG.E.64 desc[UR36][R16.64], R2 ;  /* 0x0000000210007986 */ /* 0x0017e2000c101b24 */
[----:B------:R-:W-:Y:S05]  /*b3d0*/  BRA `(.L_x_2403) ;  /* 0x00000000000c7947 */ /* 0x000fea0003800000 */
.L_x_2429:
[----:B-1----:R-:W-:-:S06]  /*b3e0*/  IMAD.U32 R3, R3, 0x10000, RZ ;  /* 0x0001000003037824 */ /* 0x002fcc00078e00ff */
[----:B------:R-:W1:Y:S02]  /*b3f0*/  F2I.FTZ.U32.TRUNC.NTZ R3, R3 ;  /* 0x0000000300037305 */ /* 0x000e64000021f000 */
[----:B-1----:R1:W-:Y:S02]  /*b400*/  STG.E desc[UR36][R16.64], R3 ;  /* 0x0000000310007986 */ /* 0x0023e4000c101924 */
.L_x_2403:
[----:B------:R-:W-:-:S07]  /*b410*/  VIADD R19, R19, 0x80 ;  /* 0x0000008013137836 */ /* 0x000fce0000000000 */
.L_x_2297:
[----:B------:R-:W-:Y:S05]  /*b420*/  BSYNC B6 ;  /* 0x0000000000067941 */ /* 0x000fea0003800000 */
.L_x_2296:
[----:B------:R-:W-:Y:S01]  /*b430*/  ULDC UR4, c[0x0][0x210] ;  /* 0x0000840000047ab9 */ /* 0x000fe20000000800 */
[----:B------:R-:W-:Y:S01]  /*b440*/  BSSY B6, `(.L_x_2432) ;  /* 0x000059b000067945 */ /* 0x000fe20003800000 */
[----:B------:R-:W-:-:S13]  /*b450*/  ISETP.GE.AND P0, PT, R19, UR4, PT ;  /* 0x0000000413007c0c */ /* 0x000fda000bf06270 */
[----:B------:R-:W-:Y:S05]  /*b460*/  @P0 BRA `(.L_x_2433) ;  /* 0x0000005800600947 */ /* 0x000fea0003800000 */
[----:B01----:R-:W0:Y:S01]  /*b470*/  LDC R6, c[0x0][0x218] ;  /* 0x00008600ff067b82 */ /* 0x003e220000000800 */
[----:B------:R-:W-:Y:S02]  /*b480*/  IMAD.MOV.U32 R18, RZ, RZ, RZ ;  /* 0x000000ffff127224 */ /* 0x000fe400078e00ff */
[----:B------:R-:W-:Y:S02]  /*b490*/  IMAD.MOV.U32 R23, RZ, RZ, RZ ;  /* 0x000000ffff177224 */ /* 0x000fe400078e00ff */
[----:B------:R-:W-:Y:S02]  /*b4a0*/  IMAD.MOV.U32 R0, RZ, RZ, RZ ;  /* 0x000000ffff007224 */ /* 0x000fe400078e00ff */
[----:B--234-:R-:W-:Y:S01]  /*b4b0*/  IMAD.MOV.U32 R16, RZ, RZ, RZ ;  /* 0x000000ffff107224 */ /* 0x01cfe200078e00ff */
        /* <DEDUP_REMOVED lines=375> */
.L_x_2434:
        /* <DEDUP_REMOVED lines=23> */
.L_x_2438:
[----:B------:R-:W2:Y:S02]  /*cda0*/  LDG.E.U8 R2, desc[UR36][R2.64] ;  /* 0x0000002402027981 */ /* 0x000ea4000c1e1100 */
[----:B--2---:R-:W-:-:S04]  /*cdb0*/  I2FP.F32.U32 R0, R2 ;  /* 0x0000000200007245 */ /* 0x004fc80000201000 */
[----:B------:R-:W-:-:S04]  /*cdc0*/  F2FP.BF16.F32.PACK_AB R0, RZ, R0 ;  /* 0x00000000ff00723e */ /* 0x000fc800000010ff */
[----:B------:R-:W-:Y:S01]  /*cdd0*/  PRMT R22, R0, 0x7610, R22 ;  /* 0x0000761000167816 */ /* 0x000fe20000000016 */
[----:B------:R-:W-:Y:S06]  /*cde0*/  BRA `(.L_x_2440) ;  /* 0x0000000c00c87947 */ /* 0x000fec0003800000 */
.L_x_2437:
        /* <DEDUP_REMOVED lines=11> */
.L_x_2442:
[----:B------:R-:W2:Y:S02]  /*cea0*/  LDG.E R2, desc[UR36][R2.64] ;  /* 0x0000002402027981 */ /* 0x000ea4000c1e1900 */
[----:B--2---:R-:W-:-:S04]  /*ceb0*/  I2FP.F32.S32 R0, R2 ;  /* 0x0000000200007245 */ /* 0x004fc80000201400 */
[----:B------:R-:W-:-:S04]  /*cec0*/  F2FP.BF16.F32.PACK_AB R0, RZ, R0 ;  /* 0x00000000ff00723e */ /* 0x000fc800000010ff */
[----:B------:R-:W-:Y:S01]  /*ced0*/  PRMT R22, R0, 0x7610, R22 ;  /* 0x0000761000167816 */ /* 0x000fe20000000016 */
[----:B------:R-:W-:Y:S06]  /*cee0*/  BRA `(.L_x_2440) ;  /* 0x0000000c00887947 */ /* 0x000fec0003800000 */
.L_x_2441:
[----:B------:R-:W2:Y:S02]  /*cef0*/  LDG.E.U16 R2, desc[UR36][R2.64] ;  /* 0x0000002402027981 */ /* 0x000ea4000c1e1500 */
[----:B--2---:R-:W0:Y:S02]  /*cf00*/  I2F.S16 R0, R2 ;  /* 0x0000000200007306 */ /* 0x004e240000101400 */
[----:B0-----:R-:W-:-:S04]  /*cf10*/  F2FP.BF16.F32.PACK_AB R0, RZ, R0 ;  /* 0x00000000ff00723e */ /* 0x001fc800000010ff */
[----:B------:R-:W-:Y:S01]  /*cf20*/  PRMT R22, R0, 0x7610, R22 ;  /* 0x0000761000167816 */ /* 0x000fe20000000016 */
[----:B------:R-:W-:Y:S06]  /*cf30*/  BRA `(.L_x_2440) ;  /* 0x0000000c00747947 */ /* 0x000fec0003800000 */
.L_x_2436:
        /* <DEDUP_REMOVED lines=9> */
.L_x_2444:
[----:B------:R-:W2:Y:S02]  /*cfd0*/  LDG.E.U16 R0, desc[UR36][R2.64] ;  /* 0x0000002402007981 */ /* 0x000ea4000c1e1500 */
[----:B--2---:R-:W-:-:S05]  /*cfe0*/  HADD2.F32 R0, -RZ, R0.H0_H0 ;  /* 0x20000000ff007230 */ /* 0x004fca0000004100 */
[----:B------:R-:W-:-:S04]  /*cff0*/  F2FP.BF16.F32.PACK_AB R0, RZ, R0 ;  /* 0x00000000ff00723e */ /* 0x000fc800000010ff */
[----:B------:R-:W-:Y:S01]  /*d000*/  PRMT R22, R0, 0x7610, R22 ;  /* 0x0000761000167816 */ /* 0x000fe20000000016 */
[----:B------:R-:W-:Y:S06]  /*d010*/  BRA `(.L_x_2440) ;  /* 0x0000000c003c7947 */ /* 0x000fec0003800000 */
.L_x_2443:
        /* <DEDUP_REMOVED lines=9> */
.L_x_2446:
[----:B------:R-:W2:Y:S02]  /*d0b0*/  LDG.E.U16 R2, desc[UR36][R2.64] ;  /* 0x0000002402027981 */ /* 0x000ea4000c1e1500 */
[----:B--2---:R-:W-:-:S05]  /*d0c0*/  HADD2.F32 R0, -RZ, R2.H0_H0 ;  /* 0x20000002ff007230 */ /* 0x004fca0000004100 */
[----:B------:R-:W-:-:S04]  /*d0d0*/  F2FP.BF16.F32.PACK_AB R0, RZ, R0 ;  /* 0x00000000ff00723e */ /* 0x000fc800000010ff */
[----:B------:R-:W-:Y:S01]  /*d0e0*/  PRMT R22, R0, 0x7610, R22 ;  /* 0x0000761000167816 */ /* 0x000fe20000000016 */
[----:B------:R-:W-:Y:S06]  /*d0f0*/  BRA `(.L_x_2440) ;  /* 0x0000000c00047947 */ /* 0x000fec0003800000 */
.L_x_2445:
        /* <DEDUP_REMOVED lines=9> */
.L_x_2435:
        /* <DEDUP_REMOVED lines=14> */
.L_x_2449:
        /* <DEDUP_REMOVED lines=9> */
.L_x_2448:
        /* <DEDUP_REMOVED lines=28> */
.L_x_2451:
        /* <DEDUP_REMOVED lines=15> */
.L_x_2450:
[----:B------:R0:W5:Y:S01]  /*d5b0*/  LDG.E.U16 R22, desc[UR36][R2.64] ;  /* 0x0000002402167981 */ /* 0x000162000c1e1500 */
[----:B------:R-:W-:Y:S05]  /*d5c0*/  BRA `(.L_x_2440) ;  /* 0x0000000400d07947 */ /* 0x000fea0003800000 */
.L_x_2447:
        /* <DEDUP_REMOVED lines=13> */
.L_x_2454:
        /* <DEDUP_REMOVED lines=21> */
.L_x_2458:
[----:B------:R-:W-:Y:S05]  /*d7f0*/  BSYNC B1 ;  /* 0x0000000000017941 */ /* 0x000fea0003800000 */
.L_x_2457:
[----:B------:R-:W-:Y:S01]  /*d800*/  LEA R3, R0, 0x3b800000, 0x17 ;  /* 0x3b80000000037811 */ /* 0x000fe200078eb8ff */
[----:B------:R-:W-:-:S05]  /*d810*/  IMAD.SHL.U32 R0, R2, 0x100000, RZ ;  /* 0x0010000002007824 */ /* 0x000fca00078e00ff */
[----:B------:R-:W-:-:S07]  /*d820*/  LOP3.LUT R0, R3, R0, R4, 0xfe, !PT ;  /* 0x0000000003007212 */ /* 0x000fce00078efe04 */
.L_x_2456:
[----:B------:R-:W-:Y:S05]  /*d830*/  BSYNC B0 ;  /* 0x0000000000007941 */ /* 0x000fea0003800000 */
.L_x_2455:
[----:B------:R-:W-:-:S04]  /*d840*/  F2FP.BF16.F32.PACK_AB R0, RZ, R0 ;  /* 0x00000000ff00723e */ /* 0x000fc800000010ff */
[----:B------:R-:W-:Y:S01]  /*d850*/  PRMT R22, R0, 0x7610, R22 ;  /* 0x0000761000167816 */ /* 0x000fe20000000016 */
[----:B------:R-:W-:Y:S06]  /*d860*/  BRA `(.L_x_2440) ;  /* 0x0000000400287947 */ /* 0x000fec0003800000 */
.L_x_2453:
        /* <DEDUP_REMOVED lines=21> */
.L_x_2462:
[----:B------:R-:W-:Y:S05]  /*d9c0*/  BSYNC B1 ;  /* 0x0000000000017941 */ /* 0x000fea0003800000 */
.L_x_2461:
[----:B------:R-:W-:Y:S01]  /*d9d0*/  LEA R3, R0, 0x37800000, 0x17 ;  /* 0x3780000000037811 */ /* 0x000fe200078eb8ff */
[----:B------:R-:W-:-:S05]  /*d9e0*/  IMAD.SHL.U32 R0, R2, 0x200000, RZ ;  /* 0x0020000002007824 */ /* 0x000fca00078e00ff */
[----:B------:R-:W-:-:S07]  /*d9f0*/  LOP3.LUT R0, R3, R0, R4, 0xfe, !PT ;  /* 0x0000000003007212 */ /* 0x000fce00078efe04 */
.L_x_2460:
[----:B------:R-:W-:Y:S05]  /*da00*/  BSYNC B0 ;  /* 0x0000000000007941 */ /* 0x000fea0003800000 */
.L_x_2459:
[----:B------:R-:W-:-:S04]  /*da10*/  F2FP.BF16.F32.PACK_AB R0, RZ, R0 ;  /* 0x00000000ff00723e */ /* 0x000fc800000010ff */
[----:B------:R-:W-:Y:S01]  /*da20*/  PRMT R22, R0, 0x7610, R22 ;  /* 0x0000761000167816 */ /* 0x000fe20000000016 */
[----:B------:R-:W-:Y:S06]  /*da30*/  BRA `(.L_x_2440) ;  /* 0x0000000000b47947 */ /* 0x000fec0003800000 */
.L_x_2452:
        /* <DEDUP_REMOVED lines=14> */
.L_x_2466:
[----:B------:R-:W-:Y:S05]  /*db20*/  BSYNC B0 ;  /* 0x0000000000007941 */ /* 0x000fea0003800000 */
.L_x_2465:
[----:B------:R-:W-:-:S04]  /*db30*/  F2FP.BF16.F32.PACK_AB R0, RZ, R0 ;  /* 0x00000000ff00723e */ /* 0x000fc800000010ff */
[----:B------:R-:W-:Y:S01]  /*db40*/  PRMT R22, R0, 0x7610, R22 ;  /* 0x0000761000167816 */ /* 0x000fe20000000016 */
[----:B------:R-:W-:Y:S06]  /*db50*/  BRA `(.L_x_2440) ;  /* 0x00000000006c7947 */ /* 0x000fec0003800000 */
.L_x_2439:
        /* <DEDUP_REMOVED lines=16> */
.L_x_2467:
[----:B------:R-:W-:Y:S01]  /*dc60*/  PRMT R22, RZ, 0x7610, R22 ;  /* 0x00007610ff167816 */ /* 0x000fe20000000016 */
[----:B------:R-:W-:Y:S06]  /*dc70*/  BRA `(.L_x_2440) ;  /* 0x0000000000247947 */ /* 0x000fec0003800000 */
.L_x_2464:
[----:B------:R-:W2:Y:S02]  /*dc80*/  LDG.E.64 R2, desc[UR36][R2.64] ;  /* 0x0000002402027981 */ /* 0x000ea4000c1e1b00 */
[----:B--2---:R-:W0:Y:S02]  /*dc90*/  I2F.U64 R0, R2 ;  /* 0x0000000200007312 */ /* 0x004e240000301000 */
[----:B0-----:R-:W-:-:S04]  /*dca0*/  F2FP.BF16.F32.PACK_AB R0, RZ, R0 ;  /* 0x00000000ff00723e */ /* 0x001fc800000010ff */
[----:B------:R-:W-:Y:S01]  /*dcb0*/  PRMT R22, R0, 0x7610, R22 ;  /* 0x0000761000167816 */ /* 0x000fe20000000016 */
[----:B------:R-:W-:Y:S06]  /*dcc0*/  BRA `(.L_x_2440) ;  /* 0x0000000000107947 */ /* 0x000fec0003800000 */
.L_x_2463:
[----:B------:R-:W2:Y:S02]  /*dcd0*/  LDG.E R2, desc[UR36][R2.64] ;  /* 0x0000002402027981 */ /* 0x000ea4000c1e1900 */
[----:B--2---:R-:W-:-:S04]  /*dce0*/  I2FP.F32.U32 R0, R2 ;  /* 0x0000000200007245 */ /* 0x004fc80000201000 */
[----:B------:R-:W-:-:S04]  /*dcf0*/  F2FP.BF16.F32.PACK_AB R0, RZ, R0 ;  /* 0x00000000ff00723e */ /* 0x000fc800000010ff */
[----:B------:R-:W-:-:S07]  /*dd00*/  PRMT R22, R0, 0x7610, R22 ;  /* 0x0000761000167816 */ /* 0x000fce0000000016 */
.L_x_2440:
        /* <DEDUP_REMOVED lines=20> */
.L_x_2471:
[----:B------:R-:W2:Y:S02]  /*de50*/  LDG.E.U8 R2, desc[UR36][R2.64] ;  /* 0x0000002402027981 */ /* 0x000ea4000c1e1100 */
[----:B--2---:R-:W-:-:S04]  /*de60*/  I2FP.F32.U32 R0, R2 ;  /* 0x0000000200007245 */ /* 0x004fc80000201000 */
[----:B------:R-:W-:-:S04]  /*de70*/  F2FP.BF16.F32.PACK_AB R0, RZ, R0 ;  /* 0x00000000ff00723e */ /* 0x000fc800000010ff */
[----:B------:R-:W-:Y:S01]  /*de80*/  PRMT R23, R0, 0x7610, R23 ;  /* 0x0000761000177816 */ /* 0x000fe20000000017 */
[----:B------:R-:W-:Y:S06]  /*de90*/  BRA `(.L_x_2473) ;  /* 0x0000000c00c87947 */ /* 0x000fec0003800000 */
.L_x_2470:
        /* <DEDUP_REMOVED lines=11> */
.L_x_2475:
[----:B------:R-:W2:Y:S02]  /*df50*/  LDG.E R2, desc[UR36][R2.64] ;  /* 0x0000002402027981 */ /* 0x000ea4000c1e1900 */
[----:B--2---:R-:W-:-:S04]  /*df60*/  I2FP.F32.S32 R0, R2 ;  /* 0x0000000200007245 */ /* 0x004fc80000201400 */
[----:B------:R-:W-:-:S04]  /*df70*/  F2FP.BF16.F32.PACK_AB R0, RZ, R0 ;  /* 0x00000000ff00723e */ /* 0x000fc800000010ff */
[----:B------:R-:W-:Y:S01]  /*df80*/  PRMT R23, R0, 0x7610, R23 ;  /* 0x0000761000177816 */ /* 0x000fe20000000017 */
[----:B------:R-:W-:Y:S06]  /*df90*/  BRA `(.L_x_2473) ;  /* 0x0000000c00887947 */ /* 0x000fec0003800000 */
.L_x_2474:
[----:B------:R-:W2:Y:S02]  /*dfa0*/  LDG.E.U16 R2, desc[UR36][R2.64] ;  /* 0x0000002402027981 */ /* 0x000ea4000c1e1500 */
[----:B--2---:R-:W0:Y:S02]  /*dfb0*/  I2F.S16 R0, R2 ;  /* 0x0000000200007306 */ /* 0x004e240000101400 */
[----:B0-----:R-:W-:-:S04]  /*dfc0*/  F2FP.BF16.F32.PACK_AB R0, RZ, R0 ;  /* 0x00000000ff00723e */ /* 0x001fc800000010ff */
[----:B------:R-:W-:Y:S01]  /*dfd0*/  PRMT R23, R0, 0x7610, R23 ;  /* 0x0000761000177816 */ /* 0x000fe20000000017 */
[----:B------:R-:W-:Y:S06]  /*dfe0*/  BRA `(.L_x_2473) ;  /* 0x0000000c00747947 */ /* 0x000fec0003800000 */
.L_x_2469:
        /* <DEDUP_REMOVED lines=9> */
.L_x_2477:
[----:B------:R-:W2:Y:S02]  /*e080*/  LDG.E.U16 R0, desc[UR36][R2.64] ;  /* 0x0000002402007981 */ /* 0x000ea4000c1e1500 */
[----:B--2---:R-:W-:-:S05]  /*e090*/  HADD2.F32 R0, -RZ, R0.H0_H0 ;  /* 0x20000000ff007230 */ /* 0x004fca0000004100 */
[----:B------:R-:W-:-:S04]  /*e0a0*/  F2FP.BF16.F32.PACK_AB R0, RZ, R0 ;  /* 0x00000000ff00723e */ /* 0x000fc800000010ff */
[----:B------:R-:W-:Y:S01]  /*e0b0*/  PRMT R23, R0, 0x7610, R23 ;  /* 0x0000761000177816 */ /* 0x000fe20000000017 */
[----:B------:R-:W-:Y:S06]  /*e0c0*/  BRA `(.L_x_2473) ;  /* 0x0000000c003c7947 */ /* 0x000fec0003800000 */
.L_x_2476:
        /* <DEDUP_REMOVED lines=9> */
.L_x_2479:
[----:B------:R-:W2:Y:S02]  /*e160*/  LDG.E.U16 R2, desc[UR36][R2.64] ;  /* 0x0000002402027981 */ /* 0x000ea4000c1e1500 */
[----:B--2---:R-:W-:-:S05]  /*e170*/  HADD2.F32 R0, -RZ, R2.H0_H0 ;  /* 0x20000002ff007230 */ /* 0x004fca0000004100 */
[----:B------:R-:W-:-:S04]  /*e180*/  F2FP.BF16.F32.PACK_AB R0, RZ, R0 ;  /* 0x00000000ff00723e */ /* 0x000fc800000010ff */
[----:B------:R-:W-:Y:S01]  /*e190*/  PRMT R23, R0, 0x7610, R23 ;  /* 0x0000761000177816 */ /* 0x000fe20000000017 */
[----:B------:R-:W-:Y:S06]  /*e1a0*/  BRA `(.L_x_2473) ;  /* 0x0000000c00047947 */ /* 0x000fec0003800000 */
.L_x_2478:
        /* <DEDUP_REMOVED lines=9> */
.L_x_2468:
        /* <DEDUP_REMOVED lines=14> */
.L_x_2482:
        /* <DEDUP_REMOVED lines=9> */
.L_x_2481:
        /* <DEDUP_REMOVED lines=28> */
.L_x_2484:
        /* <DEDUP_REMOVED lines=15> */
.L_x_2483:
[----:B------:R0:W5:Y:S01]  /*e660*/  LDG.E.U16 R23, desc[UR36][R2.64] ;  /* 0x0000002402177981 */ /* 0x000162000c1e1500 */
[----:B------:R-:W-:Y:S05]  /*e670*/  BRA `(.L_x_2473) ;  /* 0x0000000400d07947 */ /* 0x000fea0003800000 */
.L_x_2480:
        /* <DEDUP_REMOVED lines=13> */
.L_x_2487:
        /* <DEDUP_REMOVED lines=21> */
.L_x_2491:
[----:B------:R-:W-:Y:S05]  /*e8a0*/  BSYNC B1 ;  /* 0x0000000000017941 */ /* 0x000fea0003800000 */
.L_x_2490:
[----:B------:R-:W-:Y:S01]  /*e8b0*/  LEA R3, R0, 0x3b800000, 0x17 ;  /* 0x3b80000000037811 */ /* 0x000fe200078eb8ff */
[----:B------:R-:W-:-:S05]  /*e8c0*/  IMAD.SHL.U32 R0, R2, 0x100000, RZ ;  /* 0x0010000002007824 */ /* 0x000fca00078e00ff */
[----:B------:R-:W-:-:S07]  /*e8d0*/  LOP3.LUT R0, R3, R0, R4, 0xfe, !PT ;  /* 0x0000000003007212 */ /* 0x000fce00078efe04 */
.L_x_2489:
[----:B------:R-:W-:Y:S05]  /*e8e0*/  BSYNC B0 ;  /* 0x0000000000007941 */ /* 0x000fea0003800000 */
.L_x_2488:
[----:B------:R-:W-:-:S04]  /*e8f0*/  F2FP.BF16.F32.PACK_AB R0, RZ, R0 ;  /* 0x00000000ff00723e */ /* 0x000fc800000010ff */
[----:B------:R-:W-:Y:S01]  /*e900*/  PRMT R23, R0, 0x7610, R23 ;  /* 0x0000761000177816 */ /* 0x000fe20000000017 */
[----:B------:R-:W-:Y:S06]  /*e910*/  BRA `(.L_x_2473) ;  /* 0x0000000400287947 */ /* 0x000fec0003800000 */
.L_x_2486:
        /* <DEDUP_REMOVED lines=21> */
.L_x_2495:
[----:B------:R-:W-:Y:S05]  /*ea70*/  BSYNC B1 ;  /* 0x0000000000017941 */ /* 0x000fea0003800000 */
.L_x_2494:
[----:B------:R-:W-:Y:S01]  /*ea80*/  LEA R3, R0, 0x37800000, 0x17 ;  /* 0x3780000000037811 */ /* 0x000fe200078eb8ff */
[----:B------:R-:W-:-:S05]  /*ea90*/  IMAD.SHL.U32 R0, R2, 0x200000, RZ ;  /* 0x0020000002007824 */ /* 0x000fca00078e00ff */
[----:B------:R-:W-:-:S07]  /*eaa0*/  LOP3.LUT R0, R3, R0, R4, 0xfe, !PT ;  /* 0x0000000003007212 */ /* 0x000fce00078efe04 */
.L_x_2493:
[----:B------:R-:W-:Y:S05]  /*eab0*/  BSYNC B0 ;  /* 0x0000000000007941 */ /* 0x000fea0003800000 */
.L_x_2492:
[----:B------:R-:W-:-:S04]  /*eac0*/  F2FP.BF16.F32.PACK_AB R0, RZ, R0 ;  /* 0x00000000ff00723e */ /* 0x000fc800000010ff */
[----:B------:R-:W-:Y:S01]  /*ead0*/  PRMT R23, R0, 0x7610, R23 ;  /* 0x0000761000177816 */ /* 0x000fe20000000017 */
[----:B------:R-:W-:Y:S06]  /*eae0*/  BRA `(.L_x_2473) ;  /* 0x0000000000b47947 */ /* 0x000fec0003800000 */
.L_x_2485:
        /* <DEDUP_REMOVED lines=14> */
.L_x_2499:
[----:B------:R-:W-:Y:S05]  /*ebd0*/  BSYNC B0 ;  /* 0x0000000000007941 */ /* 0x000fea0003800000 */
.L_x_2498:
[----:B------:R-:W-:-:S04]  /*ebe0*/  F2FP.BF16.F32.PACK_AB R0, RZ, R0 ;  /* 0x00000000ff00723e */ /* 0x000fc800000010ff */
[----:B------:R-:W-:Y:S01]  /*ebf0*/  PRMT R23, R0, 0x7610, R23 ;  /* 0x0000761000177816 */ /* 0x000fe20000000017 */
[----:B------:R-:W-:Y:S06]  /*ec00*/  BRA `(.L_x_2473) ;  /* 0x00000000006c7947 */ /* 0x000fec0003800000 */
.L_x_2472:
        /* <DEDUP_REMOVED lines=16> */
.L_x_2500:
[----:B------:R-:W-:Y:S01]  /*ed10*/  PRMT R23, RZ, 0x7610, R23 ;  /* 0x00007610ff177816 */ /* 0x000fe20000000017 */
[----:B------:R-:W-:Y:S06]  /*ed20*/  BRA `(.L_x_2473) ;  /* 0x0000000000247947 */ /* 0x000fec0003800000 */
.L_x_2497:
[----:B------:R-:W2:Y:S02]  /*ed30*/  LDG.E.64 R2, desc[UR36][R2.64] ;  /* 0x0000002402027981 */ /* 0x000ea4000c1e1b00 */
[----:B--2---:R-:W0:Y:S02]  /*ed40*/  I2F.U64 R0, R2 ;  /* 0x0000000200007312 */ /* 0x004e240000301000 */
[----:B0-----:R-:W-:-:S04]  /*ed50*/  F2FP.BF16.F32.PACK_AB R0, RZ, R0 ;  /* 0x00000000ff00723e */ /* 0x001fc800000010ff */
[----:B------:R-:W-:Y:S01]  /*ed60*/  PRMT R23, R0, 0x7610, R23 ;  /* 0x0000761000177816 */ /* 0x000fe20000000017 */
[----:B------:R-:W-:Y:S06]  /*ed70*/  BRA `(.L_x_2473) ;  /* 0x0000000000107947 */ /* 0x000fec0003800000 */
.L_x_2496:
[----:B------:R-:W2:Y:S02]  /*ed80*/  LDG.E R2, desc[UR36][R2.64] ;  /* 0x0000002402027981 */ /* 0x000ea4000c1e1900 */
[----:B--2---:R-:W-:-:S04]  /*ed90*/  I2FP.F32.U32 R0, R2 ;  /* 0x0000000200007245 */ /* 0x004fc80000201000 */
[----:B------:R-:W-:-:S04]  /*eda0*/  F2FP.BF16.F32.PACK_AB R0, RZ, R0 ;  /* 0x00000000ff00723e */ /* 0x000fc800000010ff */
[----:B------:R-:W-:-:S07]  /*edb0*/  PRMT R23, R0, 0x7610, R23 ;  /* 0x0000761000177816 */ /* 0x000fce0000000017 */
.L_x_2473:
        /* <DEDUP_REMOVED lines=19> */
.L_x_2504:
[----:B------:R-:W2:Y:S02]  /*eef0*/  LDG.E.U8 R2, desc[UR36][R2.64] ;  /* 0x0000002402027981 */ /* 0x000ea4000c1e1100 */
[----:B--2---:R-:W-:-:S04]  /*ef00*/  I2FP.F32.U32 R0, R2 ;  /* 0x0000000200007245 */ /* 0x004fc80000201000 */
[----:B------:R-:W-:Y:S01]  /*ef10*/  F2FP.BF16.F32.PACK_AB R0, RZ, R0 ;  /* 0x00000000ff00723e */ /* 0x000fe200000010ff */
[----:B------:R-:W-:Y:S06]  /*ef20*/  BRA `(.L_x_2506) ;  /* 0x0000000c00907947 */ /* 0x000fec0003800000 */
.L_x_2503:
        /* <DEDUP_REMOVED lines=10> */
.L_x_2508:
[----:B------:R-:W2:Y:S02]  /*efd0*/  LDG.E R2, desc[UR36][R2.64] ;  /* 0x0000002402027981 */ /* 0x000ea4000c1e1900 */
[----:B--2---:R-:W-:-:S04]  /*efe0*/  I2FP.F32.S32 R0, R2 ;  /* 0x0000000200007245 */ /* 0x004fc80000201400 */
[----:B------:R-:W-:Y:S01]  /*eff0*/  F2FP.BF16.F32.PACK_AB R0, RZ, R0 ;  /* 0x00000000ff00723e */ /* 0x000fe200000010ff */
[----:B------:R-:W-:Y:S06]  /*f000*/  BRA `(.L_x_2506) ;  /* 0x0000000c00587947 */ /* 0x000fec0003800000 */
.L_x_2507:
[----:B------:R-:W2:Y:S02]  /*f010*/  LDG.E.U16 R2, desc[UR36][R2.64] ;  /* 0x0000002402027981 */ /* 0x000ea4000c1e1500 */
[----:B--2---:R-:W0:Y:S02]  /*f020*/  I2F.S16 R0, R2 ;  /* 0x0000000200007306 */ /* 0x004e240000101400 */
[----:B0-----:R-:W-:Y:S01]  /*f030*/  F2FP.BF16.F32.PACK_AB R0, RZ, R0 ;  /* 0x00000000ff00723e */ /* 0x001fe200000010ff */
[----:B------:R-:W-:Y:S06]  /*f040*/  BRA `(.L_x_2506) ;  /* 0x0000000c00487947 */ /* 0x000fec0003800000 */
.L_x_2502:
        /* <DEDUP_REMOVED lines=9> */
.L_x_2510:
[----:B------:R-:W2:Y:S02]  /*f0e0*/  LDG.E.U16 R0, desc[UR36][R2.64] ;  /* 0x0000002402007981 */ /* 0x000ea4000c1e1500 */
[----:B--2---:R-:W-:-:S05]  /*f0f0*/  HADD2.F32 R0, -RZ, R0.H0_H0 ;  /* 0x20000000ff007230 */ /* 0x004fca0000004100 */
[----:B------:R-:W-:Y:S01]  /*f100*/  F2FP.BF16.F32.PACK_AB R0, RZ, R0 ;  /* 0x00000000ff00723e */ /* 0x000fe200000010ff */
[----:B------:R-:W-:Y:S06]  /*f110*/  BRA `(.L_x_2506) ;  /* 0x0000000c00147947 */ /* 0x000fec0003800000 */
.L_x_2509:
        /* <DEDUP_REMOVED lines=9> */
.L_x_2512:
[----:B------:R-:W2:Y:S02]  /*f1b0*/  LDG.E.U16 R2, desc[UR36][R2.64] ;  /* 0x0000002402027981 */ /* 0x000ea4000c1e1500 */
[----:B--2---:R-:W-:-:S05]  /*f1c0*/  HADD2.F32 R0, -RZ, R2.H0_H0 ;  /* 0x20000002ff007230 */ /* 0x004fca0000004100 */
[----:B------:R-:W-:Y:S01]  /*f1d0*/  F2FP.BF16.F32.PACK_AB R0, RZ, R0 ;  /* 0x00000000ff00723e */ /* 0x000fe200000010ff */
[----:B------:R-:W-:Y:S06]  /*f1e0*/  BRA `(.L_x_2506) ;  /* 0x0000000800e07947 */ /* 0x000fec0003800000 */
.L_x_2511:
        /* <DEDUP_REMOVED lines=8> */
.L_x_2501:
        /* <DEDUP_REMOVED lines=13> */
.L_x_2515:
        /* <DEDUP_REMOVED lines=8> */
.L_x_2514:
        /* <DEDUP_REMOVED lines=28> */
.L_x_2517:
        /* <DEDUP_REMOVED lines=15> */
.L_x_2516:
[----:B------:R0:W5:Y:S01]  /*f670*/  LDG.E.U16 R0, desc[UR36][R2.64] ;  /* 0x0000002402007981 */ /* 0x000162000c1e1500 */
[----:B------:R-:W-:Y:S05]  /*f680*/  BRA `(.L_x_2506) ;  /* 0x0000000400b87947 */ /* 0x000fea0003800000 */
.L_x_2513:
        /* <DEDUP_REMOVED lines=12> */
.L_x_2520:
        /* <DEDUP_REMOVED lines=21> */
.L_x_2524:
[----:B------:R-:W-:Y:S05]  /*f8a0*/  BSYNC B1 ;  /* 0x0000000000017941 */ /* 0x000fea0003800000 */
.L_x_2523:
[----:B------:R-:W-:Y:S01]  /*f8b0*/  LEA R3, R0, 0x3b800000, 0x17 ;  /* 0x3b80000000037811 */ /* 0x000fe200078eb8ff */
[----:B------:R-:W-:-:S05]  /*f8c0*/  IMAD.SHL.U32 R0, R2, 0x100000, RZ ;  /* 0x0010000002007824 */ /* 0x000fca00078e00ff */
[----:B------:R-:W-:-:S07]  /*f8d0*/  LOP3.LUT R0, R3, R0, R4, 0xfe, !PT ;  /* 0x0000000003007212 */ /* 0x000fce00078efe04 */
.L_x_2522:
[----:B------:R-:W-:Y:S05]  /*f8e0*/  BSYNC B0 ;  /* 0x0000000000007941 */ /* 0x000fea0003800000 */
.L_x_2521:
[----:B------:R-:W-:Y:S01]  /*f8f0*/  F2FP.BF16.F32.PACK_AB R0, RZ, R0 ;  /* 0x00000000ff00723e */ /* 0x000fe200000010ff */
[----:B------:R-:W-:Y:S06]  /*f900*/  BRA `(.L_x_2506) ;  /* 0x0000000400187947 */ /* 0x000fec0003800000 */
.L_x_2519:
        /* <DEDUP_REMOVED lines=21> */
.L_x_2528:
[----:B------:R-:W-:Y:S05]  /*fa60*/  BSYNC B1 ;  /* 0x0000000000017941 */ /* 0x000fea0003800000 */
.L_x_2527:
[----:B------:R-:W-:Y:S01]  /*fa70*/  LEA R3, R0, 0x37800000, 0x17 ;  /* 0x3780000000037811 */ /* 0x000fe200078eb8ff */
[----:B------:R-:W-:-:S05]  /*fa80*/  IMAD.SHL.U32 R0, R2, 0x200000, RZ ;  /* 0x0020000002007824 */ /* 0x000fca00078e00ff */
[----:B------:R-:W-:-:S07]  /*fa90*/  LOP3.LUT R0, R3, R0, R4, 0xfe, !PT ;  /* 0x0000000003007212 */ /* 0x000fce00078efe04 */
.L_x_2526:
[----:B------:R-:W-:Y:S05]  /*faa0*/  BSYNC B0 ;  /* 0x0000000000007941 */ /* 0x000fea0003800000 */
.L_x_2525:
[----:B------:R-:W-:Y:S01]  /*fab0*/  F2FP.BF16.F32.PACK_AB R0, RZ, R0 ;  /* 0x00000000ff00723e */ /* 0x000fe200000010ff */
[----:B------:R-:W-:Y:S06]  /*fac0*/  BRA `(.L_x_2506) ;  /* 0x0000000000a87947 */ /* 0x000fec0003800000 */
.L_x_2518:
        /* <DEDUP_REMOVED lines=14> */
.L_x_2532:
[----:B------:R-:W-:Y:S05]  /*fbb0*/  BSYNC B0 ;  /* 0x0000000000007941 */ /* 0x000fea0003800000 */
.L_x_2531:
[----:B------:R-:W-:Y:S01]  /*fbc0*/  F2FP.BF16.F32.PACK_AB R0, RZ, R0 ;  /* 0x00000000ff00723e */ /* 0x000fe200000010ff */
[----:B------:R-:W-:Y:S06]  /*fbd0*/  BRA `(.L_x_2506) ;  /* 0x0000000000647947 */ /* 0x000fec0003800000 */
.L_x_2505:
        /* <DEDUP_REMOVED lines=16> */
.L_x_2533:
[----:B------:R-:W-:Y:S01]  /*fce0*/  PRMT R0, RZ, 0x7610, R0 ;  /* 0x00007610ff007816 */ /* 0x000fe20000000000 */
[----:B------:R-:W-:Y:S06]  /*fcf0*/  BRA `(.L_x_2506) ;  /* 0x00000000001c7947 */ /* 0x000fec0003800000 */
.L_x_2530:
[----:B------:R-:W2:Y:S02]  /*fd00*/  LDG.E.64 R2, desc[UR36][R2.64] ;  /* 0x0000002402027981 */ /* 0x000ea4000c1e1b00 */
[----:B--2---:R-:W0:Y:S02]  /*fd10*/  I2F.U64 R0, R2 ;  /* 0x0000000200007312 */ /* 0x004e240000301000 */
[----:B0-----:R-:W-:Y:S01]  /*fd20*/  F2FP.BF16.F32.PACK_AB R0, RZ, R0 ;  /* 0x00000000ff00723e */ /* 0x001fe200000010ff */
[----:B------:R-:W-:Y:S06]  /*fd30*/  BRA `(.L_x_2506) ;  /* 0x00000000000c7947 */ /* 0x000fec0003800000 */
.L_x_2529:
[----:B------:R-:W2:Y:S02]  /*fd40*/  LDG.E R2, desc[UR36][R2.64] ;  /* 0x0000002402027981 */ /* 0x000ea4000c1e1900 */
[----:B--2---:R-:W-:-:S04]  /*fd50*/  I2FP.F32.U32 R0, R2 ;  /* 0x0000000200007245 */ /* 0x004fc80000201000 */
[----:B------:R-:W-:-:S07]  /*fd60*/  F2FP.BF16.F32.PACK_AB R0, RZ, R0 ;  /* 0x00000000ff00723e */ /* 0x000fce00000010ff */
.L_x_2506:
        /* <DEDUP_REMOVED lines=34> */
.L_x_2537:
[----:B-1----:R-:W-:-:S06]  /*ff90*/  IMAD.U32 R3, R3, 0x10000, RZ ;  /* 0x0001000003037824 */ /* 0x002fcc00078e00ff */
[----:B0-----:R-:W0:Y:S02]  /*ffa0*/  F2I.S64.TRUNC R2, R3 ;  /* 0x0000000300027311 */ /* 0x001e24000020d900 */
[----:B0-----:R0:W-:Y:S01]  /*ffb0*/  STG.E.U8 desc[UR36][R16.64], R2 ;  /* 0x0000000210007986 */ /* 0x0011e2000c101124 */
[----:B------:R-:W-:Y:S05]  /*ffc0*/  BRA `(.L_x_2539) ;  /* 0x0000000c00847947 */ /* 0x000fea0003800000 */
.L_x_2536:
        /* <DEDUP_REMOVED lines=10> */
.L_x_2541:
[----:B-1----:R-:W-:-:S06]  /*10070*/  IMAD.U32 R3, R3, 0x10000, RZ ;  /* 0x0001000003037824 */ /* 0x002fcc00078e00ff */
[----:B------:R-:W1:Y:S02]  /*10080*/  F2I.FTZ.TRUNC.NTZ R3, R3 ;  /* 0x0000000300037305 */ /* 0x000e64000021f100 */
[----:B-1----:R1:W-:Y:S01]  /*10090*/  STG.E desc[UR36][R16.64], R3 ;  /* 0x0000000310007986 */ /* 0x0023e2000c101924 */
[----:B------:R-:W-:Y:S05]  /*100a0*/  BRA `(.L_x_2539) ;  /* 0x0000000c004c7947 */ /* 0x000fea0003800000 */
.L_x_2540:
[----:B-1----:R-:W-:-:S06]  /*100b0*/  IMAD.U32 R3, R3, 0x10000, RZ ;  /* 0x0001000003037824 */ /* 0x002fcc00078e00ff */
[----:B------:R-:W1:Y:S02]  /*100c0*/  F2I.FTZ.TRUNC.NTZ R3, R3 ;  /* 0x0000000300037305 */ /* 0x000e64000021f100 */
[----:B-1----:R1:W-:Y:S01]  /*100d0*/  STG.E.U16 desc[UR36][R16.64], R3 ;  /* 0x0000000310007986 */ /* 0x0023e2000c101524 */
[----:B------:R-:W-:Y:S05]  /*100e0*/  BRA `(.L_x_2539) ;  /* 0x0000000c003c7947 */ /* 0x000fea0003800000 */
.L_x_2535:
        /* <DEDUP_REMOVED lines=9> */
.L_x_2543:
[----:B-1----:R-:W-:-:S05]  /*10180*/  IMAD.U32 R0, R3, 0x10000, RZ ;  /* 0x0001000003007824 */ /* 0x002fca00078e00ff */
[----:B------:R-:W-:-:S05]  /*10190*/  F2FP.F16.F32.PACK_AB R0, RZ, R0 ;  /* 0x00000000ff00723e */ /* 0x000fca00000000ff */
[----:B------:R1:W-:Y:S01]  /*101a0*/  STG.E.U16 desc[UR36][R16.64], R0 ;  /* 0x0000000010007986 */ /* 0x0003e2000c101524 */
[----:B------:R-:W-:Y:S05]  /*101b0*/  BRA `(.L_x_2539) ;  /* 0x0000000c00087947 */ /* 0x000fea0003800000 */
.L_x_2542:
        /* <DEDUP_REMOVED lines=10> */
.L_x_2545:
[----:B-1----:R-:W-:-:S05]  /*10260*/  IMAD.U32 R3, R3, 0x10000, RZ ;  /* 0x0001000003037824 */ /* 0x002fca00078e00ff */
[----:B------:R-:W-:-:S04]  /*10270*/  F2FP.F16.F32.PACK_AB R3, RZ, R3 ;  /* 0x00000003ff03723e */ /* 0x000fc800000000ff */
[----:B------:R-:W-:-:S05]  /*10280*/  PRMT R3, R3, 0x5410, RZ ;  /* 0x0000541003037816 */ /* 0x000fca00000000ff */
[----:B------:R1:W-:Y:S01]  /*10290*/  STG.E desc[UR36][R16.64], R3 ;  /* 0x0000000310007986 */ /* 0x0003e2000c101924 */
[----:B------:R-:W-:Y:S05]  /*102a0*/  BRA `(.L_x_2539) ;  /* 0x0000000800cc7947 */ /* 0x000fea0003800000 */
.L_x_2544:
[----:B01----:R-:W-:-:S04]  /*102b0*/  IMAD.U32 R2, R3, 0x10000, RZ ;  /* 0x0001000003027824 */ /* 0x003fc800078e00ff */
[----:B------:R-:W-:-:S06]  /*102c0*/  FMUL.FTZ R2, R2, 1 ;  /* 0x3f80000002027820 */ /* 0x000fcc0000410000 */
[----:B------:R-:W0:Y:S02]  /*102d0*/  F2F.F64.F32 R2, R2 ;  /* 0x0000000200027310 */ /* 0x000e240000201800 */
[----:B0-----:R0:W-:Y:S01]  /*102e0*/  STG.E.64 desc[UR36][R16.64], R2 ;  /* 0x0000000210007986 */ /* 0x0011e2000c101b24 */
[----:B------:R-:W-:Y:S05]  /*102f0*/  BRA `(.L_x_2539) ;  /* 0x0000000800b87947 */ /* 0x000fea0003800000 */
.L_x_2534:
        /* <DEDUP_REMOVED lines=13> */
.L_x_2548:
[----:B-1----:R-:W-:Y:S01]  /*103d0*/  IMAD.U32 R3, R3, 0x10000, RZ ;  /* 0x0001000003037824 */ /* 0x002fe200078e00ff */
[----:B------:R-:W-:-:S03]  /*103e0*/  CS2R R6, SRZ ;  /* 0x0000000000067805 */ /* 0x000fc6000001ff00 */
[----:B------:R-:W-:-:S04]  /*103f0*/  FMUL.FTZ R3, R3, 1 ;  /* 0x3f80000003037820 */ /* 0x000fc80000410000 */
[----:B------:R-:W1:Y:S02]  /*10400*/  F2F.F64.F32 R4, R3 ;  /* 0x0000000300047310 */ /* 0x000e640000201800 */
[----:B-1----:R2:W-:Y:S01]  /*10410*/  STG.E.128 desc[UR36][R16.64], R4 ;  /* 0x0000000410007986 */ /* 0x0025e2000c101d24 */
[----:B------:R-:W-:Y:S05]  /*10420*/  BRA `(.L_x_2539) ;  /* 0x00000008006c7947 */ /* 0x000fea0003800000 */
.L_x_2547:
        /* <DEDUP_REMOVED lines=21> */
.L_x_2552:
[----:B------:R-:W-:Y:S05]  /*10580*/  BSYNC B0 ;  /* 0x0000000000007941 */ /* 0x000fea0003800000 */
.L_x_2551:
[----:B------:R-:W-:-:S05]  /*10590*/  LOP3.LUT R3, R0, R3, RZ, 0xfc, !PT ;  /* 0x0000000300037212 */ /* 0x000fca00078efcff */
[----:B------:R3:W-:Y:S01]  /*105a0*/  STG.E.U8 desc[UR36][R16.64], R3 ;  /* 0x0000000310007986 */ /* 0x0007e2000c101124 */
[----:B------:R-:W-:Y:S05]  /*105b0*/  BRA `(.L_x_2539) ;  /* 0x0000000800087947 */ /* 0x000fea0003800000 */
.L_x_2550:
        /* <DEDUP_REMOVED lines=13> */
.L_x_2554:
[----:B------:R-:W-:Y:S01]  /*10690*/  IMAD.MOV.U32 R0, RZ, RZ, 0x7f ;  /* 0x0000007fff007424 */ /* 0x000fe200078e00ff */
[----:B------:R-:W-:-:S04]  /*106a0*/  ISETP.GT.U32.AND P0, PT, R2, 0x7f800000, PT ;  /* 0x7f8000000200780c */ /* 0x000fc80003f04070 */
[----:B------:R-:W-:-:S09]  /*106b0*/  SEL R0, R0, 0x7c, P0 ;  /* 0x0000007c00007807 */ /* 0x000fd20000000000 */
.L_x_2555:
[----:B------:R-:W-:Y:S05]  /*106c0*/  BSYNC B0 ;  /* 0x0000000000007941 */ /* 0x000fea0003800000 */
.L_x_2553:
[----:B------:R-:W-:-:S04]  /*106d0*/  LOP3.LUT R2, R3, 0x80000000, RZ, 0xc0, !PT ;  /* 0x8000000003027812 */ /* 0x000fc800078ec0ff */
[----:B------:R-:W-:-:S04]  /*106e0*/  SHF.R.U32.HI R3, RZ, 0x18, R2 ;  /* 0x00000018ff037819 */ /* 0x000fc80000011602 */
[----:B------:R-:W-:-:S05]  /*106f0*/  LOP3.LUT R3, R0, R3, RZ, 0xfc, !PT ;  /* 0x0000000300037212 */ /* 0x000fca00078efcff */
[----:B------:R4:W-:Y:S01]  /*10700*/  STG.E.U8 desc[UR36][R16.64], R3 ;  /* 0x0000000310007986 */ /* 0x0009e2000c101124 */
[----:B------:R-:W-:Y:S05]  /*10710*/  BRA `(.L_x_2539) ;  /* 0x0000000400b07947 */ /* 0x000fea0003800000 */
.L_x_2549:
[----:B-1----:R1:W-:Y:S01]  /*10720*/  STG.E.U16 desc[UR36][R16.64], R3 ;  /* 0x0000000310007986 */ /* 0x0023e2000c101524 */
[----:B------:R-:W-:Y:S05]  /*10730*/  BRA `(.L_x_2539) ;  /* 0x0000000400a87947 */ /* 0x000fea0003800000 */
.L_x_2546:
        /* <DEDUP_REMOVED lines=12> */
.L_x_2558:
        /* <DEDUP_REMOVED lines=17> */
.L_x_2561:
[----:B------:R-:W-:-:S04]  /*10910*/  LOP3.LUT R2, R3, 0x80000000, RZ, 0xc0, !PT ;  /* 0x8000000003027812 */ /* 0x000fc800078ec0ff */
[----:B------:R-:W-:-:S04]  /*10920*/  SHF.R.U32.HI R3, RZ, 0x18, R2 ;  /* 0x00000018ff037819 */ /* 0x000fc80000011602 */
[----:B------:R-:W-:-:S04]  /*10930*/  LOP3.LUT R0, R0, R3, RZ, 0xfc, !PT ;  /* 0x0000000300007212 */ /* 0x000fc800078efcff */
[----:B------:R-:W-:-:S07]  /*10940*/  PRMT R8, R0, 0x7610, R8 ;  /* 0x0000761000087816 */ /* 0x000fce0000000008 */
.L_x_2560:
[----:B------:R-:W-:Y:S05]  /*10950*/  BSYNC B0 ;  /* 0x0000000000007941 */ /* 0x000fea0003800000 */
.L_x_2559:
[----:B------:R0:W-:Y:S01]  /*10960*/  STG.E.U8 desc[UR36][R16.64], R8 ;  /* 0x0000000810007986 */ /* 0x0001e2000c101124 */
[----:B------:R-:W-:Y:S05]  /*10970*/  BRA `(.L_x_2539) ;  /* 0x0000000400187947 */ /* 0x000fea0003800000 */
.L_x_2557:
        /* <DEDUP_REMOVED lines=17> */
.L_x_2564:
[----:B------:R-:W-:-:S04]  /*10a90*/  LOP3.LUT R2, R3, 0x80000000, RZ, 0xc0, !PT ;  /* 0x8000000003027812 */ /* 0x000fc800078ec0ff */
[----:B------:R-:W-:-:S04]  /*10aa0*/  SHF.R.U32.HI R3, RZ, 0x18, R2 ;  /* 0x00000018ff037819 */ /* 0x000fc80000011602 */
[----:B------:R-:W-:-:S04]  /*10ab0*/  LOP3.LUT R0, R0, R3, RZ, 0xfc, !PT ;  /* 0x0000000300007212 */ /* 0x000fc800078efcff */
[----:B------:R-:W-:-:S07]  /*10ac0*/  PRMT R8, R0, 0x7610, R8 ;  /* 0x0000761000087816 */ /* 0x000fce0000000008 */
.L_x_2563:
[----:B------:R-:W-:Y:S05]  /*10ad0*/  BSYNC B0 ;  /* 0x0000000000007941 */ /* 0x000fea0003800000 */
.L_x_2562:
[----:B------:R0:W-:Y:S01]  /*10ae0*/  STG.E.U8 desc[UR36][R16.64], R8 ;  /* 0x0000000810007986 */ /* 0x0001e2000c101124 */
[----:B------:R-:W-:Y:S05]  /*10af0*/  BRA `(.L_x_2539) ;  /* 0x0000000000b87947 */ /* 0x000fea0003800000 */
.L_x_2556:
        /* <DEDUP_REMOVED lines=22> */
.L_x_2538:
        /* <DEDUP_REMOVED lines=16> */
.L_x_2567:
[----:B------:R-:W-:Y:S05]  /*10d60*/  BRA `(.L_x_2539) ;  /* 0x00000000001c7947 */ /* 0x000fea0003800000 */
.L_x_2566:
[----:B-1----:R-:W-:-:S06]  /*10d70*/  IMAD.U32 R3, R3, 0x10000, RZ ;  /* 0x0001000003037824 */ /* 0x002fcc00078e00ff */
[----:B0-----:R-:W0:Y:S02]  /*10d80*/  F2I.U64.TRUNC R2, R3 ;  /* 0x0000000300027311 */ /* 0x001e24000020d800 */
[----:B0-----:R0:W-:Y:S01]  /*10d90*/  STG.E.64 desc[UR36][R16.64], R2 ;  /* 0x0000000210007986 */ /* 0x0011e2000c101b24 */
[----:B------:R-:W-:Y:S05]  /*10da0*/  BRA `(.L_x_2539) ;  /* 0x00000000000c7947 */ /* 0x000fea0003800000 */
.L_x_2565:
[----:B-1----:R-:W-:-:S06]  /*10db0*/  IMAD.U32 R3, R3, 0x10000, RZ ;  /* 0x0001000003037824 */ /* 0x002fcc00078e00ff */
[----:B------:R-:W1:Y:S02]  /*10dc0*/  F2I.FTZ.U32.TRUNC.NTZ R3, R3 ;  /* 0x0000000300037305 */ /* 0x000e64000021f000 */
[----:B-1----:R1:W-:Y:S02]  /*10dd0*/  STG.E desc[UR36][R16.64], R3 ;  /* 0x0000000310007986 */ /* 0x0023e4000c101924 */
.L_x_2539:
[----:B------:R-:W-:-:S07]  /*10de0*/  VIADD R19, R19, 0x80 ;  /* 0x0000008013137836 */ /* 0x000fce0000000000 */
.L_x_2433:
[----:B------:R-:W-:Y:S05]  /*10df0*/  BSYNC B6 ;  /* 0x0000000000067941 */ /* 0x000fea0003800000 */
.L_x_2432:
[----:B------:R-:W-:Y:S02]  /*10e00*/  ULDC UR4, c[0x0][0x210] ;  /* 0x0000840000047ab9 */ /* 0x000fe40000000800 */
[----:B------:R-:W-:-:S13]  /*10e10*/  ISETP.GE.AND P0, PT, R19, UR4, PT ;  /* 0x0000000413007c0c */ /* 0x000fda000bf06270 */
[----:B------:R-:W-:Y:S05]  /*10e20*/  @P0 EXIT ;  /* 0x000000000000094d */ /* 0x000fea0003800000 */
[----:B012---:R-:W0:Y:S01]  /*10e30*/  LDC R6, c[0x0][0x218] ;  /* 0x00008600ff067b82 */ /* 0x007e220000000800 */
[----:B------:R-:W-:Y:S02]  /*10e40*/  IMAD.MOV.U32 R18, RZ, RZ, RZ ;  /* 0x000000ffff127224 */ /* 0x000fe400078e00ff */
[----:B------:R-:W-:Y:S02]  /*10e50*/  IMAD.MOV.U32 R22, RZ, RZ, RZ ;  /* 0x000000ffff167224 */ /* 0x000fe400078e00ff */
[----:B------:R-:W-:Y:S02]  /*10e60*/  IMAD.MOV.U32 R0, RZ, RZ, RZ ;  /* 0x000000ffff007224 */ /* 0x000fe400078e00ff */
[----:B---34-:R-:W-:Y:S01]  /*10e70*/  IMAD.MOV.U32 R16, RZ, RZ, RZ ;  /* 0x000000ffff107224 */ /* 0x018fe200078e00ff */
        /* <DEDUP_REMOVED lines=375> */
.L_x_2568:
        /* <DEDUP_REMOVED lines=23> */
.L_x_2572:
[----:B------:R-:W2:Y:S02]  /*12760*/  LDG.E.U8 R2, desc[UR36][R2.64] ;  /* 0x0000002402027981 */ /* 0x000ea4000c1e1100 */
[----:B--2---:R-:W-:-:S04]  /*12770*/  I2FP.F32.U32 R0, R2 ;  /* 0x0000000200007245 */ /* 0x004fc80000201000 */
[----:B------:R-:W-:-:S04]  /*12780*/  F2FP.BF16.F32.PACK_AB R0, RZ, R0 ;  /* 0x00000000ff00723e */ /* 0x000fc800000010ff */
[----:B------:R-:W-:Y:S01]  /*12790*/  PRMT R19, R0, 0x7610, R19 ;  /* 0x0000761000137816 */ /* 0x000fe20000000013 */
[----:B------:R-:W-:Y:S06]  /*127a0*/  BRA `(.L_x_2574) ;  /* 0x0000000c00c87947 */ /* 0x000fec0003800000 */
.L_x_2571:
        /* <DEDUP_REMOVED lines=11> */
.L_x_2576:
[----:B------:R-:W2:Y:S02]  /*12860*/  LDG.E R2, desc[UR36][R2.64] ;  /* 0x0000002402027981 */ /* 0x000ea4000c1e1900 */
[----:B--2---:R-:W-:-:S04]  /*12870*/  I2FP.F32.S32 R0, R2 ;  /* 0x0000000200007245 */ /* 0x004fc80000201400 */
[----:B------:R-:W-:-:S04]  /*12880*/  F2FP.BF16.F32.PACK_AB R0, RZ, R0 ;  /* 0x00000000ff00723e */ /* 0x000fc800000010ff */
[----:B------:R-:W-:Y:S01]  /*12890*/  PRMT R19, R0, 0x7610, R19 ;  /* 0x0000761000137816 */ /* 0x000fe20000000013 */
[----:B------:R-:W-:Y:S06]  /*128a0*/  BRA `(.L_x_2574) ;  /* 0x0000000c00887947 */ /* 0x000fec0003800000 */
.L_x_2575:
[----:B------:R-:W2:Y:S02]  /*128b0*/  LDG.E.U16 R2, desc[UR36][R2.64] ;  /* 0x0000002402027981 */ /* 0x000ea4000c1e1500 */
[----:B--2---:R-:W0:Y:S02]  /*128c0*/  I2F.S16 R0, R2 ;  /* 0x0000000200007306 */ /* 0x004e240000101400 */
[----:B0-----:R-:W-:-:S04]  /*128d0*/  F2FP.BF16.F32.PACK_AB R0, RZ, R0 ;  /* 0x00000000ff00723e */ /* 0x001fc800000010ff */
[----:B------:R-:W-:Y:S01]  /*128e0*/  PRMT R19, R0, 0x7610, R19 ;  /* 0x0000761000137816 */ /* 0x000fe20000000013 */
[----:B------:R-:W-:Y:S06]  /*128f0*/  BRA `(.L_x_2574) ;  /* 0x0000000c00747947 */ /* 0x000fec0003800000 */
.L_x_2570:
        /* <DEDUP_REMOVED lines=9> */
.L_x_2578:
[----:B------:R-:W2:Y:S02]  /*12990*/  LDG.E.U16 R0, desc[UR36][R2.64] ;  /* 0x0000002402007981 */ /* 0x000ea4000c1e1500 */
[----:B--2---:R-:W-:-:S05]  /*129a0*/  HADD2.F32 R0, -RZ, R0.H0_H0 ;  /* 0x20000000ff007230 */ /* 0x004fca0000004100 */
[----:B------:R-:W-:-:S04]  /*129b0*/  F2FP.BF16.F32.PACK_AB R0, RZ, R0 ;  /* 0x00000000ff00723e */ /* 0x000fc800000010ff */
[----:B------:R-:W-:Y:S01]  /*129c0*/  PRMT R19, R0, 0x7610, R19 ;  /* 0x0000761000137816 */ /* 0x000fe20000000013 */
[----:B------:R-:W-:Y:S06]  /*129d0*/  BRA `(.L_x_2574) ;  /* 0x0000000c003c7947 */ /* 0x000fec0003800000 */
.L_x_2577:
        /* <DEDUP_REMOVED lines=9> */
.L_x_2580:
[----:B------:R-:W2:Y:S02]  /*12a70*/  LDG.E.U16 R2, desc[UR36][R2.64] ;  /* 0x0000002402027981 */ /* 0x000ea4000c1e1500 */
[----:B--2---:R-:W-:-:S05]  /*12a80*/  HADD2.F32 R0, -RZ, R2.H0_H0 ;  /* 0x20000002ff007230 */ /* 0x004fca0000004100 */
[----:B------:R-:W-:-:S04]  /*12a90*/  F2FP.BF16.F32.PACK_AB R0, RZ, R0 ;  /* 0x00000000ff00723e */ /* 0x000fc800000010ff */
[----:B------:R-:W-:Y:S01]  /*12aa0*/  PRMT R19, R0, 0x7610, R19 ;  /* 0x0000761000137816 */ /* 0x000fe20000000013 */
[----:B------:R-:W-:Y:S06]  /*12ab0*/  BRA `(.L_x_2574) ;  /* 0x0000000c00047947 */ /* 0x000fec0003800000 */
.L_x_2579:
        /* <DEDUP_REMOVED lines=9> */
.L_x_2569:
        /* <DEDUP_REMOVED lines=14> */
.L_x_2583:
        /* <DEDUP_REMOVED lines=9> */
.L_x_2582:
        /* <DEDUP_REMOVED lines=28> */
.L_x_2585:
        /* <DEDUP_REMOVED lines=15> */
.L_x_2584:
[----:B------:R0:W5:Y:S01]  /*12f70*/  LDG.E.U16 R19, desc[UR36][R2.64] ;  /* 0x0000002402137981 */ /* 0x000162000c1e1500 */
[----:B------:R-:W-:Y:S05]  /*12f80*/  BRA `(.L_x_2574) ;  /* 0x0000000400d07947 */ /* 0x000fea0003800000 */
.L_x_2581:
        /* <DEDUP_REMOVED lines=13> */
.L_x_2588:
        /* <DEDUP_REMOVED lines=21> */
.L_x_2592:
[----:B------:R-:W-:Y:S05]  /*131b0*/  BSYNC B1 ;  /* 0x0000000000017941 */ /* 0x000fea0003800000 */
.L_x_2591:
[----:B------:R-:W-:Y:S01]  /*131c0*/  LEA R3, R0, 0x3b800000, 0x17 ;  /* 0x3b80000000037811 */ /* 0x000fe200078eb8ff */
[----:B------:R-:W-:-:S05]  /*131d0*/  IMAD.SHL.U32 R0, R2, 0x100000, RZ ;  /* 0x0010000002007824 */ /* 0x000fca00078e00ff */
[----:B------:R-:W-:-:S07]  /*131e0*/  LOP3.LUT R0, R3, R0, R4, 0xfe, !PT ;  /* 0x0000000003007212 */ /* 0x000fce00078efe04 */
.L_x_2590:
[----:B------:R-:W-:Y:S05]  /*131f0*/  BSYNC B0 ;  /* 0x0000000000007941 */ /* 0x000fea0003800000 */
.L_x_2589:
[----:B------:R-:W-:-:S04]  /*13200*/  F2FP.BF16.F32.PACK_AB R0, RZ, R0 ;  /* 0x00000000ff00723e */ /* 0x000fc800000010ff */
[----:B------:R-:W-:Y:S01]  /*13210*/  PRMT R19, R0, 0x7610, R19 ;  /* 0x0000761000137816 */ /* 0x000fe20000000013 */
[----:B------:R-:W-:Y:S06]  /*13220*/  BRA `(.L_x_2574) ;  /* 0x0000000400287947 */ /* 0x000fec0003800000 */
.L_x_2587:
        /* <DEDUP_REMOVED lines=21> */
.L_x_2596:
[----:B------:R-:W-:Y:S05]  /*13380*/  BSYNC B1 ;  /* 0x0000000000017941 */ /* 0x000fea0003800000 */
.L_x_2595:
[----:B------:R-:W-:Y:S01]  /*13390*/  LEA R3, R0, 0x37800000, 0x17 ;  /* 0x3780000000037811 */ /* 0x000fe200078eb8ff */
[----:B------:R-:W-:-:S05]  /*133a0*/  IMAD.SHL.U32 R0, R2, 0x200000, RZ ;  /* 0x0020000002007824 */ /* 0x000fca00078e00ff */
[----:B------:R-:W-:-:S07]  /*133b0*/  LOP3.LUT R0, R3, R0, R4, 0xfe, !PT ;  /* 0x0000000003007212 */ /* 0x000fce00078efe04 */
.L_x_2594:
[----:B------:R-:W-:Y:S05]  /*133c0*/  BSYNC B0 ;  /* 0x0000000000007941 */ /* 0x000fea0003800000 */
.L_x_2593:
[----:B------:R-:W-:-:S04]  /*133d0*/  F2FP.BF16.F32.PACK_AB R0, RZ, R0 ;  /* 0x00000000ff00723e */ /* 0x000fc800000010ff */
[----:B------:R-:W-:Y:S01]  /*133e0*/  PRMT R19, R0, 0x7610, R19 ;  /* 0x0000761000137816 */ /* 0x000fe20000000013 */
[----:B------:R-:W-:Y:S06]  /*133f0*/  BRA `(.L_x_2574) ;  /* 0x0000000000b47947 */ /* 0x000fec0003800000 */
.L_x_2586:
        /* <DEDUP_REMOVED lines=14> */
.L_x_2600:
[----:B------:R-:W-:Y:S05]  /*134e0*/  BSYNC B0 ;  /* 0x0000000000007941 */ /* 0x000fea0003800000 */
.L_x_2599:
[----:B------:R-:W-:-:S04]  /*134f0*/  F2FP.BF16.F32.PACK_AB R0, RZ, R0 ;  /* 0x00000000ff00723e */ /* 0x000fc800000010ff */
[----:B------:R-:W-:Y:S01]  /*13500*/  PRMT R19, R0, 0x7610, R19 ;  /* 0x0000761000137816 */ /* 0x000fe20000000013 */
[----:B------:R-:W-:Y:S06]  /*13510*/  BRA `(.L_x_2574) ;  /* 0x00000000006c7947 */ /* 0x000fec0003800000 */
.L_x_2573:
        /* <DEDUP_REMOVED lines=16> */
.L_x_2601:
[----:B------:R-:W-:Y:S01]  /*13620*/  PRMT R19, RZ, 0x7610, R19 ;  /* 0x00007610ff137816 */ /* 0x000fe20000000013 */
[----:B------:R-:W-:Y:S06]  /*13630*/  BRA `(.L_x_2574) ;  /* 0x0000000000247947 */ /* 0x000fec0003800000 */
.L_x_2598:
[----:B------:R-:W2:Y:S02]  /*13640*/  LDG.E.64 R2, desc[UR36][R2.64] ;  /* 0x0000002402027981 */ /* 0x000ea4000c1e1b00 */
[----:B--2---:R-:W0:Y:S02]  /*13650*/  I2F.U64 R0, R2 ;  /* 0x0000000200007312 */ /* 0x004e240000301000 */
[----:B0-----:R-:W-:-:S04]  /*13660*/  F2FP.BF16.F32.PACK_AB R0, RZ, R0 ;  /* 0x00000000ff00723e */ /* 0x001fc800000010ff */
[----:B------:R-:W-:Y:S01]  /*13670*/  PRMT R19, R0, 0x7610, R19 ;  /* 0x0000761000137816 */ /* 0x000fe20000000013 */
[----:B------:R-:W-:Y:S06]  /*13680*/  BRA `(.L_x_2574) ;  /* 0x0000000000107947 */ /* 0x000fec0003800000 */
.L_x_2597:
[----:B------:R-:W2:Y:S02]  /*13690*/  LDG.E R2, desc[UR36][R2.64] ;  /* 0x0000002402027981 */ /* 0x000ea4000c1e1900 */
[----:B--2---:R-:W-:-:S04]  /*136a0*/  I2FP.F32.U32 R0, R2 ;  /* 0x0000000200007245 */ /* 0x004fc80000201000 */
[----:B------:R-:W-:-:S04]  /*136b0*/  F2FP.BF16.F32.PACK_AB R0, RZ, R0 ;  /* 0x00000000ff00723e */ /* 0x000fc800000010ff */
[----:B------:R-:W-:-:S07]  /*136c0*/  PRMT R19, R0, 0x7610, R19 ;  /* 0x0000761000137816 */ /* 0x000fce0000000013 */
.L_x_2574:
        /* <DEDUP_REMOVED lines=20> */
.L_x_2605:
[----:B------:R-:W2:Y:S02]  /*13810*/  LDG.E.U8 R2, desc[UR36][R2.64] ;  /* 0x0000002402027981 */ /* 0x000ea4000c1e1100 */
[----:B--2---:R-:W-:-:S04]  /*13820*/  I2FP.F32.U32 R0, R2 ;  /* 0x0000000200007245 */ /* 0x004fc80000201000 */
[----:B------:R-:W-:-:S04]  /*13830*/  F2FP.BF16.F32.PACK_AB R0, RZ, R0 ;  /* 0x00000000ff00723e */ /* 0x000fc800000010ff */
[----:B------:R-:W-:Y:S01]  /*13840*/  PRMT R22, R0, 0x7610, R22 ;  /* 0x0000761000167816 */ /* 0x000fe20000000016 */
[----:B------:R-:W-:Y:S06]  /*13850*/  BRA `(.L_x_2607) ;  /* 0x0000000c00c87947 */ /* 0x000fec0003800000 */
.L_x_2604:
        /* <DEDUP_REMOVED lines=11> */
.L_x_2609:
[----:B------:R-:W2:Y:S02]  /*13910*/  LDG.E R2, desc[UR36][R2.64] ;  /* 0x0000002402027981 */ /* 0x000ea4000c1e1900 */
[----:B--2---:R-:W-:-:S04]  /*13920*/  I2FP.F32.S32 R0, R2 ;  /* 0x0000000200007245 */ /* 0x004fc80000201400 */
[----:B------:R-:W-:-:S04]  /*13930*/  F2FP.BF16.F32.PACK_AB R0, RZ, R0 ;  /* 0x00000000ff00723e */ /* 0x000fc800000010ff */
[----:B------:R-:W-:Y:S01]  /*13940*/  PRMT R22, R0, 0x7610, R22 ;  /* 0x0000761000167816 */ /* 0x000fe20000000016 */
[----:B------:R-:W-:Y:S06]  /*13950*/  BRA `(.L_x_2607) ;  /* 0x0000000c00887947 */ /* 0x000fec0003800000 */
.L_x_2608:
[----:B------:R-:W2:Y:S02]  /*13960*/  LDG.E.U16 R2, desc[UR36][R2.64] ;  /* 0x0000002402027981 */ /* 0x000ea4000c1e1500 */
[----:B--2---:R-:W0:Y:S02]  /*13970*/  I2F.S16 R0, R2 ;  /* 0x0000000200007306 */ /* 0x004e240000101400 */
[----:B0-----:R-:W-:-:S04]  /*13980*/  F2FP.BF16.F32.PACK_AB R0, RZ, R0 ;  /* 0x00000000ff00723e */ /* 0x001fc800000010ff */
[----:B------:R-:W-:Y:S01]  /*13990*/  PRMT R22, R0, 0x7610, R22 ;  /* 0x0000761000167816 */ /* 0x000fe20000000016 */
[----:B------:R-:W-:Y:S06]  /*139a0*/  BRA `(.L_x_2607) ;  /* 0x0000000c00747947 */ /* 0x000fec0003800000 */
.L_x_2603:
        /* <DEDUP_REMOVED lines=9> */
.L_x_2611:
[----:B------:R-:W2:Y:S02]  /*13a40*/  LDG.E.U16 R0, desc[UR36][R2.64] ;  /* 0x0000002402007981 */ /* 0x000ea4000c1e1500 */
[----:B--2---:R-:W-:-:S05]  /*13a50*/  HADD2.F32 R0, -RZ, R0.H0_H0 ;  /* 0x20000000ff007230 */ /* 0x004fca0000004100 */
[----:B------:R-:W-:-:S04]  /*13a60*/  F2FP.BF16.F32.PACK_AB R0, RZ, R0 ;  /* 0x00000000ff00723e */ /* 0x000fc800000010ff */
[----:B------:R-:W-:Y:S01]  /*13a70*/  PRMT R22, R0, 0x7610, R22 ;  /* 0x0000761000167816 */ /* 0x000fe20000000016 */
[----:B------:R-:W-:Y:S06]  /*13a80*/  BRA `(.L_x_2607) ;  /* 0x0000000c003c7947 */ /* 0x000fec0003800000 */
.L_x_2610:
        /* <DEDUP_REMOVED lines=9> */
.L_x_2613:
[----:B------:R-:W2:Y:S02]  /*13b20*/  LDG.E.U16 R2, desc[UR36][R2.64] ;  /* 0x0000002402027981 */ /* 0x000ea4000c1e1500 */
[----:B--2---:R-:W-:-:S05]  /*13b30*/  HADD2.F32 R0, -RZ, R2.H0_H0 ;  /* 0x20000002ff007230 */ /* 0x004fca0000004100 */
[----:B------:R-:W-:-:S04]  /*13b40*/  F2FP.BF16.F32.PACK_AB R0, RZ, R0 ;  /* 0x00000000ff00723e */ /* 0x000fc800000010ff */
[----:B------:R-:W-:Y:S01]  /*13b50*/  PRMT R22, R0, 0x7610, R22 ;  /* 0x0000761000167816 */ /* 0x000fe20000000016 */
[----:B------:R-:W-:Y:S06]  /*13b60*/  BRA `(.L_x_2607) ;  /* 0x0000000c00047947 */ /* 0x000fec0003800000 */
.L_x_2612:
        /* <DEDUP_REMOVED lines=9> */
.L_x_2602:
        /* <DEDUP_REMOVED lines=14> */
.L_x_2616:
        /* <DEDUP_REMOVED lines=9> */
.L_x_2615:
        /* <DEDUP_REMOVED lines=28> */
.L_x_2618:
        /* <DEDUP_REMOVED lines=15> */
.L_x_2617:
[----:B------:R0:W5:Y:S01]  /*14020*/  LDG.E.U16 R22, desc[UR36][R2.64] ;  /* 0x0000002402167981 */ /* 0x000162000c1e1500 */
[----:B------:R-:W-:Y:S05]  /*14030*/  BRA `(.L_x_2607) ;  /* 0x0000000400d07947 */ /* 0x000fea0003800000 */
.L_x_2614:
        /* <DEDUP_REMOVED lines=13> */
.L_x_2621:
        /* <DEDUP_REMOVED lines=21> */
.L_x_2625:
[----:B------:R-:W-:Y:S05]  /*14260*/  BSYNC B1 ;  /* 0x0000000000017941 */ /* 0x000fea0003800000 */
.L_x_2624:
[----:B------:R-:W-:Y:S01]  /*14270*/  LEA R3, R0, 0x3b800000, 0x17 ;  /* 0x3b80000000037811 */ /* 0x000fe200078eb8ff */
[----:B------:R-:W-:-:S05]  /*14280*/  IMAD.SHL.U32 R0, R2, 0x100000, RZ ;  /* 0x0010000002007824 */ /* 0x000fca00078e00ff */
[----:B------:R-:W-:-:S07]  /*14290*/  LOP3.LUT R0, R3, R0, R4, 0xfe, !PT ;  /* 0x0000000003007212 */ /* 0x000fce00078efe04 */
.L_x_2623:
[----:B------:R-:W-:Y:S05]  /*142a0*/  BSYNC B0 ;  /* 0x0000000000007941 */ /* 0x000fea0003800000 */
.L_x_2622:
[----:B------:R-:W-:-:S04]  /*142b0*/  F2FP.BF16.F32.PACK_AB R0, RZ, R0 ;  /* 0x00000000ff00723e */ /* 0x000fc800000010ff */
[----:B------:R-:W-:Y:S01]  /*142c0*/  PRMT R22, R0, 0x7610, R22 ;  /* 0x0000761000167816 */ /* 0x000fe20000000016 */
[----:B------:R-:W-:Y:S06]  /*142d0*/  BRA `(.L_x_2607) ;  /* 0x0000000400287947 */ /* 0x000fec0003800000 */
.L_x_2620:
        /* <DEDUP_REMOVED lines=21> */
.L_x_2629:
[----:B------:R-:W-:Y:S05]  /*14430*/  BSYNC B1 ;  /* 0x0000000000017941 */ /* 0x000fea0003800000 */
.L_x_2628:
[----:B------:R-:W-:Y:S01]  /*14440*/  LEA R3, R0, 0x37800000, 0x17 ;  /* 0x3780000000037811 */ /* 0x000fe200078eb8ff */
[----:B------:R-:W-:-:S05]  /*14450*/  IMAD.SHL.U32 R0, R2, 0x200000, RZ ;  /* 0x0020000002007824 */ /* 0x000fca00078e00ff */
[----:B------:R-:W-:-:S07]  /*14460*/  LOP3.LUT R0, R3, R0, R4, 0xfe, !PT ;  /* 0x0000000003007212 */ /* 0x000fce00078efe04 */
.L_x_2627:
[----:B------:R-:W-:Y:S05]  /*14470*/  BSYNC B0 ;  /* 0x0000000000007941 */ /* 0x000fea0003800000 */
.L_x_2626:
[----:B------:R-:W-:-:S04]  /*14480*/  F2FP.BF16.F32.PACK_AB R0, RZ, R0 ;  /* 0x00000000ff00723e */ /* 0x000fc800000010ff */
[----:B------:R-:W-:Y:S01]  /*14490*/  PRMT R22, R0, 0x7610, R22 ;  /* 0x0000761000167816 */ /* 0x000fe20000000016 */
[----:B------:R-:W-:Y:S06]  /*144a0*/  BRA `(.L_x_2607) ;  /* 0x0000000000b47947 */ /* 0x000fec0003800000 */
.L_x_2619:
        /* <DEDUP_REMOVED lines=14> */
.L_x_2633:
[----:B------:R-:W-:Y:S05]  /*14590*/  BSYNC B0 ;  /* 0x0000000000007941 */ /* 0x000fea0003800000 */
.L_x_2632:
[----:B------:R-:W-:-:S04]  /*145a0*/  F2FP.BF16.F32.PACK_AB R0, RZ, R0 ;  /* 0x00000000ff00723e */ /* 0x000fc800000010ff */
[----:B------:R-:W-:Y:S01]  /*145b0*/  PRMT R22, R0, 0x7610, R22 ;  /* 0x0000761000167816 */ /* 0x000fe20000000016 */
[----:B------:R-:W-:Y:S06]  /*145c0*/  BRA `(.L_x_2607) ;  /* 0x00000000006c7947 */ /* 0x000fec0003800000 */
.L_x_2606:
        /* <DEDUP_REMOVED lines=16> */
.L_x_2634:
[----:B------:R-:W-:Y:S01]  /*146d0*/  PRMT R22, RZ, 0x7610, R22 ;  /* 0x00007610ff167816 */ /* 0x000fe20000000016 */
[----:B------:R-:W-:Y:S06]  /*146e0*/  BRA `(.L_x_2607) ;  /* 0x0000000000247947 */ /* 0x000fec0003800000 */
.L_x_2631:
[----:B------:R-:W2:Y:S02]  /*146f0*/  LDG.E.64 R2, desc[UR36][R2.64] ;  /* 0x0000002402027981 */ /* 0x000ea4000c1e1b00 */
[----:B--2---:R-:W0:Y:S02]  /*14700*/  I2F.U64 R0, R2 ;  /* 0x0000000200007312 */ /* 0x004e240000301000 */
[----:B0-----:R-:W-:-:S04]  /*14710*/  F2FP.BF16.F32.PACK_AB R0, RZ, R0 ;  /* 0x00000000ff00723e */ /* 0x001fc800000010ff */
[----:B------:R-:W-:Y:S01]  /*14720*/  PRMT R22, R0, 0x7610, R22 ;  /* 0x0000761000167816 */ /* 0x000fe20000000016 */
[----:B------:R-:W-:Y:S06]  /*14730*/  BRA `(.L_x_2607) ;  /* 0x0000000000107947 */ /* 0x000fec0003800000 */
.L_x_2630:
[----:B------:R-:W2:Y:S02]  /*14740*/  LDG.E R2, desc[UR36][R2.64] ;  /* 0x0000002402027981 */ /* 0x000ea4000c1e1900 */
[----:B--2---:R-:W-:-:S04]  /*14750*/  I2FP.F32.U32 R0, R2 ;  /* 0x0000000200007245 */ /* 0x004fc80000201000 */
[----:B------:R-:W-:-:S04]  /*14760*/  F2FP.BF16.F32.PACK_AB R0, RZ, R0 ;  /* 0x00000000ff00723e */ /* 0x000fc800000010ff */
[----:B------:R-:W-:-:S07]  /*14770*/  PRMT R22, R0, 0x7610, R22 ;  /* 0x0000761000167816 */ /* 0x000fce0000000016 */
.L_x_2607:
        /* <DEDUP_REMOVED lines=19> */
.L_x_2638:
[----:B------:R-:W2:Y:S02]  /*148b0*/  LDG.E.U8 R2, desc[UR36][R2.64] ;  /* 0x0000002402027981 */ /* 0x000ea4000c1e1100 */
[----:B--2---:R-:W-:-:S04]  /*148c0*/  I2FP.F32.U32 R0, R2 ;  /* 0x0000000200007245 */ /* 0x004fc80000201000 */
[----:B------:R-:W-:Y:S01]  /*148d0*/  F2FP.BF16.F32.PACK_AB R0, RZ, R0 ;  /* 0x00000000ff00723e */ /* 0x000fe200000010ff */
[----:B------:R-:W-:Y:S06]  /*148e0*/  BRA `(.L_x_2640) ;  /* 0x0000000c00907947 */ /* 0x000fec0003800000 */
.L_x_2637:
        /* <DEDUP_REMOVED lines=10> */
.L_x_2642:
[----:B------:R-:W2:Y:S02]  /*14990*/  LDG.E R2, desc[UR36][R2.64] ;  /* 0x0000002402027981 */ /* 0x000ea4000c1e1900 */
[----:B--2---:R-:W-:-:S04]  /*149a0*/  I2FP.F32.S32 R0, R2 ;  /* 0x0000000200007245 */ /* 0x004fc80000201400 */
[----:B------:R-:W-:Y:S01]  /*149b0*/  F2FP.BF16.F32.PACK_AB R0, RZ, R0 ;  /* 0x00000000ff00723e */ /* 0x000fe200000010ff */
[----:B------:R-:W-:Y:S06]  /*149c0*/  BRA `(.L_x_2640) ;  /* 0x0000000c00587947 */ /* 0x000fec0003800000 */
.L_x_2641:
[----:B------:R-:W2:Y:S02]  /*149d0*/  LDG.E.U16 R2, desc[UR36][R2.64] ;  /* 0x0000002402027981 */ /* 0x000ea4000c1e1500 */
[----:B--2---:R-:W0:Y:S02]  /*149e0*/  I2F.S16 R0, R2 ;  /* 0x0000000200007306 */ /* 0x004e240000101400 */
[----:B0-----:R-:W-:Y:S01]  /*149f0*/  F2FP.BF16.F32.PACK_AB R0, RZ, R0 ;  /* 0x00000000ff00723e */ /* 0x001fe200000010ff */
[----:B------:R-:W-:Y:S06]  /*14a00*/  BRA `(.L_x_2640) ;  /* 0x0000000c00487947 */ /* 0x000fec0003800000 */
.L_x_2636:
        /* <DEDUP_REMOVED lines=9> */
.L_x_2644:
[----:B------:R-:W2:Y:S02]  /*14aa0*/  LDG.E.U16 R0, desc[UR36][R2.64] ;  /* 0x0000002402007981 */ /* 0x000ea4000c1e1500 */
[----:B--2---:R-:W-:-:S05]  /*14ab0*/  HADD2.F32 R0, -RZ, R0.H0_H0 ;  /* 0x20000000ff007230 */ /* 0x004fca0000004100 */
[----:B------:R-:W-:Y:S01]  /*14ac0*/  F2FP.BF16.F32.PACK_AB R0, RZ, R0 ;  /* 0x00000000ff00723e */ /* 0x000fe200000010ff */
[----:B------:R-:W-:Y:S06]  /*14ad0*/  BRA `(.L_x_2640) ;  /* 0x0000000c00147947 */ /* 0x000fec0003800000 */
.L_x_2643:
        /* <DEDUP_REMOVED lines=9> */
.L_x_2646:
[----:B------:R-:W2:Y:S02]  /*14b70*/  LDG.E.U16 R2, desc[UR36][R2.64] ;  /* 0x0000002402027981 */ /* 0x000ea4000c1e1500 */
[----:B--2---:R-:W-:-:S05]  /*14b80*/  HADD2.F32 R0, -RZ, R2.H0_H0 ;  /* 0x20000002ff007230 */ /* 0x004fca0000004100 */
[----:B------:R-:W-:Y:S01]  /*14b90*/  F2FP.BF16.F32.PACK_AB R0, RZ, R0 ;  /* 0x00000000ff00723e */ /* 0x000fe200000010ff */
[----:B------:R-:W-:Y:S06]  /*14ba0*/  BRA `(.L_x_2640) ;  /* 0x0000000800e07947 */ /* 0x000fec0003800000 */
.L_x_2645:
        /* <DEDUP_REMOVED lines=8> */
.L_x_2635:
        /* <DEDUP_REMOVED lines=13> */
.L_x_2649:
        /* <DEDUP_REMOVED lines=8> */
.L_x_2648:
        /* <DEDUP_REMOVED lines=28> */
.L_x_2651:
        /* <DEDUP_REMOVED lines=15> */
.L_x_2650:
[----:B------:R0:W5:Y:S01]  /*15030*/  LDG.E.U16 R0, desc[UR36][R2.64] ;  /* 0x0000002402007981 */ /* 0x000162000c1e1500 */
[----:B------:R-:W-:Y:S05]  /*15040*/  BRA `(.L_x_2640) ;  /* 0x0000000400b87947 */ /* 0x000fea0003800000 */
.L_x_2647:
        /* <DEDUP_REMOVED lines=12> */
.L_x_2654:
        /* <DEDUP_REMOVED lines=21> */
.L_x_2658:
[----:B------:R-:W-:Y:S05]  /*15260*/  BSYNC B1 ;  /* 0x0000000000017941 */ /* 0x000fea0003800000 */
.L_x_2657:
[----:B------:R-:W-:Y:S01]  /*15270*/  LEA R3, R0, 0x3b800000, 0x17 ;  /* 0x3b80000000037811 */ /* 0x000fe200078eb8ff */
[----:B------:R-:W-:-:S05]  /*15280*/  IMAD.SHL.U32 R0, R2, 0x100000, RZ ;  /* 0x0010000002007824 */ /* 0x000fca00078e00ff */
[----:B------:R-:W-:-:S07]  /*15290*/  LOP3.LUT R0, R3, R0, R4, 0xfe, !PT ;  /* 0x0000000003007212 */ /* 0x000fce00078efe04 */
.L_x_2656:
[----:B------:R-:W-:Y:S05]  /*152a0*/  BSYNC B0 ;  /* 0x0000000000007941 */ /* 0x000fea0003800000 */
.L_x_2655:
[----:B------:R-:W-:Y:S01]  /*152b0*/  F2FP.BF16.F32.PACK_AB R0, RZ, R0 ;  /* 0x00000000ff00723e */ /* 0x000fe200000010ff */
[----:B------:R-:W-:Y:S06]  /*152c0*/  BRA `(.L_x_2640) ;  /* 0x0000000400187947 */ /* 0x000fec0003800000 */
.L_x_2653:
        /* <DEDUP_REMOVED lines=21> */
.L_x_2662:
[----:B------:R-:W-:Y:S05]  /*15420*/  BSYNC B1 ;  /* 0x0000000000017941 */ /* 0x000fea0003800000 */
.L_x_2661:
[----:B------:R-:W-:Y:S01]  /*15430*/  LEA R3, R0, 0x37800000, 0x17 ;  /* 0x3780000000037811 */ /* 0x000fe200078eb8ff */
[----:B------:R-:W-:-:S05]  /*15440*/  IMAD.SHL.U32 R0, R2, 0x200000, RZ ;  /* 0x0020000002007824 */ /* 0x000fca00078e00ff */
[----:B------:R-:W-:-:S07]  /*15450*/  LOP3.LUT R0, R3, R0, R4, 0xfe, !PT ;  /* 0x0000000003007212 */ /* 0x000fce00078efe04 */
.L_x_2660:
[----:B------:R-:W-:Y:S05]  /*15460*/  BSYNC B0 ;  /* 0x0000000000007941 */ /* 0x000fea0003800000 */
.L_x_2659:
[----:B------:R-:W-:Y:S01]  /*15470*/  F2FP.BF16.F32.PACK_AB R0, RZ, R0 ;  /* 0x00000000ff00723e */ /* 0x000fe200000010ff */
[----:B------:R-:W-:Y:S06]  /*15480*/  BRA `(.L_x_2640) ;  /* 0x0000000000a87947 */ /* 0x000fec0003800000 */
.L_x_2652:
        /* <DEDUP_REMOVED lines=14> */
.L_x_2666:
[----:B------:R-:W-:Y:S05]  /*15570*/  BSYNC B0 ;  /* 0x0000000000007941 */ /* 0x000fea0003800000 */
.L_x_2665:
[----:B------:R-:W-:Y:S01]  /*15580*/  F2FP.BF16.F32.PACK_AB R0, RZ, R0 ;  /* 0x00000000ff00723e */ /* 0x000fe200000010ff */
[----:B------:R-:W-:Y:S06]  /*15590*/  BRA `(.L_x_2640) ;  /* 0x0000000000647947 */ /* 0x000fec0003800000 */
.L_x_2639:
        /* <DEDUP_REMOVED lines=16> */
.L_x_2667:
[----:B------:R-:W-:Y:S01]  /*156a0*/  PRMT R0, RZ, 0x7610, R0 ;  /* 0x00007610ff007816 */ /* 0x000fe20000000000 */
[----:B------:R-:W-:Y:S06]  /*156b0*/  BRA `(.L_x_2640) ;  /* 0x00000000001c7947 */ /* 0x000fec0003800000 */
.L_x_2664:
[----:B------:R-:W2:Y:S02]  /*156c0*/  LDG.E.64 R2, desc[UR36][R2.64] ;  /* 0x0000002402027981 */ /* 0x000ea4000c1e1b00 */
[----:B--2---:R-:W0:Y:S02]  /*156d0*/  I2F.U64 R0, R2 ;  /* 0x0000000200007312 */ /* 0x004e240000301000 */
[----:B0-----:R-:W-:Y:S01]  /*156e0*/  F2FP.BF16.F32.PACK_AB R0, RZ, R0 ;  /* 0x00000000ff00723e */ /* 0x001fe200000010ff */
[----:B------:R-:W-:Y:S06]  /*156f0*/  BRA `(.L_x_2640) ;  /* 0x00000000000c7947 */ /* 0x000fec0003800000 */
.L_x_2663:
[----:B------:R-:W2:Y:S02]  /*15700*/  LDG.E R2, desc[UR36][R2.64] ;  /* 0x0000002402027981 */ /* 0x000ea4000c1e1900 */
[----:B--2---:R-:W-:-:S04]  /*15710*/  I2FP.F32.U32 R0, R2 ;  /* 0x0000000200007245 */ /* 0x004fc80000201000 */
[----:B------:R-:W-:-:S07]  /*15720*/  F2FP.BF16.F32.PACK_AB R0, RZ, R0 ;  /* 0x00000000ff00723e */ /* 0x000fce00000010ff */
.L_x_2640:
        /* <DEDUP_REMOVED lines=32> */
[----:B-1----:R-:W-:Y:S01]  /*15930*/  STG.E.U8 desc[UR36][R16.64], R3 ;  /* 0x0000000310007986 */ /* 0x002fe2000c101124 */
[----:B------:R-:W-:Y:S05]  /*15940*/  EXIT ;  /* 0x000000000000794d */ /* 0x000fea0003800000 */
.L_x_2671:
[----:B-1----:R-:W-:-:S06]  /*15950*/  IMAD.U32 R3, R3, 0x10000, RZ ;  /* 0x0001000003037824 */ /* 0x002fcc00078e00ff */
[----:B0-----:R-:W0:Y:S02]  /*15960*/  F2I.S64.TRUNC R2, R3 ;  /* 0x0000000300027311 */ /* 0x001e24000020d900 */
[----:B0-----:R-:W-:Y:S01]  /*15970*/  STG.E.U8 desc[UR36][R16.64], R2 ;  /* 0x0000000210007986 */ /* 0x001fe2000c101124 */
[----:B------:R-:W-:Y:S05]  /*15980*/  EXIT ;  /* 0x000000000000794d */ /* 0x000fea0003800000 */
.L_x_2670:
        /* <DEDUP_REMOVED lines=8> */
[----:B0-----:R-:W-:Y:S01]  /*15a10*/  STG.E.64 desc[UR36][R16.64], R2 ;  /* 0x0000000210007986 */ /* 0x001fe2000c101b24 */
[----:B------:R-:W-:Y:S05]  /*15a20*/  EXIT ;  /* 0x000000000000794d */ /* 0x000fea0003800000 */
.L_x_2674:
[----:B-1----:R-:W-:-:S06]  /*15a30*/  IMAD.U32 R3, R3, 0x10000, RZ ;  /* 0x0001000003037824 */ /* 0x002fcc00078e00ff */
[----:B------:R-:W1:Y:S02]  /*15a40*/  F2I.FTZ.TRUNC.NTZ R3, R3 ;  /* 0x0000000300037305 */ /* 0x000e64000021f100 */
[----:B-1----:R-:W-:Y:S01]  /*15a50*/  STG.E desc[UR36][R16.64], R3 ;  /* 0x0000000310007986 */ /* 0x002fe2000c101924 */
[----:B------:R-:W-:Y:S05]  /*15a60*/  EXIT ;  /* 0x000000000000794d */ /* 0x000fea0003800000 */
.L_x_2673:
[----:B-1----:R-:W-:-:S06]  /*15a70*/  IMAD.U32 R3, R3, 0x10000, RZ ;  /* 0x0001000003037824 */ /* 0x002fcc00078e00ff */
[----:B------:R-:W1:Y:S02]  /*15a80*/  F2I.FTZ.TRUNC.NTZ R3, R3 ;  /* 0x0000000300037305 */ /* 0x000e64000021f100 */
[----:B-1----:R-:W-:Y:S01]  /*15a90*/  STG.E.U16 desc[UR36][R16.64], R3 ;  /* 0x0000000310007986 */ /* 0x002fe2000c101524 */
[----:B------:R-:W-:Y:S05]  /*15aa0*/  EXIT ;  /* 0x000000000000794d */ /* 0x000fea0003800000 */
.L_x_2669:
[----:B------:R-:W-:-:S13]  /*15ab0*/  ISETP.GT.AND P0, PT, R5, 0x6, PT ;  /* 0x000000060500780c */ /* 0x000fda0003f04270 */
[----:B------:R-:W-:Y:S05]  /*15ac0*/  @P0 BRA `(.L_x_2675) ;  /* 0x00000000002c0947 */ /* 0x000fea0003800000 */
[----:B------:R-:W-:-:S13]  /*15ad0*/  ISETP.NE.AND P0, PT, R5, 0x5, PT ;  /* 0x000000050500780c */ /* 0x000fda0003f05270 */
[----:B------:R-:W-:Y:S05]  /*15ae0*/  @!P0 BRA `(.L_x_2676) ;  /* 0x0000000000148947 */ /* 0x000fea0003800000 */
[----:B------:R-:W-:-:S13]  /*15af0*/  ISETP.NE.AND P0, PT, R5, 0x6, PT ;  /* 0x000000060500780c */ /* 0x000fda0003f05270 */
[----:B------:R-:W-:Y:S05]  /*15b00*/  @P0 BRA `(.L_x_2672) ;  /* 0x0000000800c40947 */ /* 0x000fea0003800000 */
[----:B-1----:R-:W-:-:S05]  /*15b10*/  IMAD.U32 R3, R3, 0x10000, RZ ;  /* 0x0001000003037824 */ /* 0x002fca00078e00ff */
[----:B------:R-:W-:Y:S01]  /*15b20*/  STG.E desc[UR36][R16.64], R3 ;  /* 0x0000000310007986 */ /* 0x000fe2000c101924 */
[----:B------:R-:W-:Y:S05]  /*15b30*/  EXIT ;  /* 0x000000000000794d */ /* 0x000fea0003800000 */
.L_x_2676:
[----:B-1----:R-:W-:-:S05]  /*15b40*/  IMAD.U32 R0, R3, 0x10000, RZ ;  /* 0x0001000003007824 */ /* 0x002fca00078e00ff */
[----:B------:R-:W-:-:S05]  /*15b50*/  F2FP.F16.F32.PACK_AB R0, RZ, R0 ;  /* 0x00000000ff00723e */ /* 0x000fca00000000ff */
[----:B------:R-:W-:Y:S01]  /*15b60*/  STG.E.U16 desc[UR36][R16.64], R0 ;  /* 0x0000000010007986 */ /* 0x000fe2000c101524 */
[----:B------:R-:W-:Y:S05]  /*15b70*/  EXIT ;  /* 0x000000000000794d */ /* 0x000fea0003800000 */
.L_x_2675:
        /* <DEDUP_REMOVED lines=8> */
[----:B------:R-:W-:Y:S01]  /*15c00*/  STG.E.64 desc[UR36][R16.64], R2 ;  /* 0x0000000210007986 */ /* 0x000fe2000c101b24 */
[----:B------:R-:W-:Y:S05]  /*15c10*/  EXIT ;  /* 0x000000000000794d */ /* 0x000fea0003800000 */
.L_x_2678:
[----:B-1----:R-:W-:-:S05]  /*15c20*/  IMAD.U32 R3, R3, 0x10000, RZ ;  /* 0x0001000003037824 */ /* 0x002fca00078e00ff */
[----:B------:R-:W-:-:S04]  /*15c30*/  F2FP.F16.F32.PACK_AB R3, RZ, R3 ;  /* 0x00000003ff03723e */ /* 0x000fc800000000ff */
[----:B------:R-:W-:-:S05]  /*15c40*/  PRMT R3, R3, 0x5410, RZ ;  /* 0x0000541003037816 */ /* 0x000fca00000000ff */
[----:B------:R-:W-:Y:S01]  /*15c50*/  STG.E desc[UR36][R16.64], R3 ;  /* 0x0000000310007986 */ /* 0x000fe2000c101924 */
[----:B------:R-:W-:Y:S05]  /*15c60*/  EXIT ;  /* 0x000000000000794d */ /* 0x000fea0003800000 */
.L_x_2677:
[----:B01----:R-:W-:-:S04]  /*15c70*/  IMAD.U32 R2, R3, 0x10000, RZ ;  /* 0x0001000003027824 */ /* 0x003fc800078e00ff */
[----:B------:R-:W-:-:S06]  /*15c80*/  FMUL.FTZ R2, R2, 1 ;  /* 0x3f80000002027820 */ /* 0x000fcc0000410000 */
[----:B------:R-:W0:Y:S02]  /*15c90*/  F2F.F64.F32 R2, R2 ;  /* 0x0000000200027310 */ /* 0x000e240000201800 */
[----:B0-----:R-:W-:Y:S01]  /*15ca0*/  STG.E.64 desc[UR36][R16.64], R2 ;  /* 0x0000000210007986 */ /* 0x001fe2000c101b24 */
[----:B------:R-:W-:Y:S05]  /*15cb0*/  EXIT ;  /* 0x000000000000794d */ /* 0x000fea0003800000 */
.L_x_2668:
        /* <DEDUP_REMOVED lines=11> */
[----:B------:R-:W-:Y:S01]  /*15d70*/  STG.E.U8 desc[UR36][R16.64], R3 ;  /* 0x0000000310007986 */ /* 0x000fe2000c101124 */
[----:B------:R-:W-:Y:S05]  /*15d80*/  EXIT ;  /* 0x000000000000794d */ /* 0x000fea0003800000 */
.L_x_2681:
[----:B-1----:R-:W-:Y:S01]  /*15d90*/  IMAD.U32 R3, R3, 0x10000, RZ ;  /* 0x0001000003037824 */ /* 0x002fe200078e00ff */
[----:B------:R-:W-:-:S03]  /*15da0*/  CS2R R6, SRZ ;  /* 0x0000000000067805 */ /* 0x000fc6000001ff00 */
[----:B------:R-:W-:-:S04]  /*15db0*/  FMUL.FTZ R3, R3, 1 ;  /* 0x3f80000003037820 */ /* 0x000fc80000410000 */
[----:B------:R-:W1:Y:S02]  /*15dc0*/  F2F.F64.F32 R4, R3 ;  /* 0x0000000300047310 */ /* 0x000e640000201800 */
[----:B-1----:R-:W-:Y:S01]  /*15dd0*/  STG.E.128 desc[UR36][R16.64], R4 ;  /* 0x0000000410007986 */ /* 0x002fe2000c101d24 */
[----:B------:R-:W-:Y:S05]  /*15de0*/  EXIT ;  /* 0x000000000000794d */ /* 0x000fea0003800000 */
.L_x_2680:
        /* <DEDUP_REMOVED lines=21> */
.L_x_2685:
[----:B------:R-:W-:Y:S05]  /*15f40*/  BSYNC B0 ;  /* 0x0000000000007941 */ /* 0x000fea0003800000 */
.L_x_2684:
[----:B------:R-:W-:-:S05]  /*15f50*/  LOP3.LUT R3, R0, R3, RZ, 0xfc, !PT ;  /* 0x0000000300037212 */ /* 0x000fca00078efcff */
[----:B------:R-:W-:Y:S01]  /*15f60*/  STG.E.U8 desc[UR36][R16.64], R3 ;  /* 0x0000000310007986 */ /* 0x000fe2000c101124 */
[----:B------:R-:W-:Y:S05]  /*15f70*/  EXIT ;  /* 0x000000000000794d */ /* 0x000fea0003800000 */
.L_x_2683:
        /* <DEDUP_REMOVED lines=13> */
.L_x_2687:
[----:B------:R-:W-:Y:S01]  /*16050*/  IMAD.MOV.U32 R0, RZ, RZ, 0x7f ;  /* 0x0000007fff007424 */ /* 0x000fe200078e00ff */
[----:B------:R-:W-:-:S04]  /*16060*/  ISETP.GT.U32.AND P0, PT, R2, 0x7f800000, PT ;  /* 0x7f8000000200780c */ /* 0x000fc80003f04070 */
[----:B------:R-:W-:-:S09]  /*16070*/  SEL R0, R0, 0x7c, P0 ;  /* 0x0000007c00007807 */ /* 0x000fd20000000000 */
.L_x_2688:
[----:B------:R-:W-:Y:S05]  /*16080*/  BSYNC B0 ;  /* 0x0000000000007941 */ /* 0x000fea0003800000 */
.L_x_2686:
[----:B------:R-:W-:-:S04]  /*16090*/  LOP3.LUT R2, R3, 0x80000000, RZ, 0xc0, !PT ;  /* 0x8000000003027812 */ /* 0x000fc800078ec0ff */
[----:B------:R-:W-:-:S04]  /*160a0*/  SHF.R.U32.HI R3, RZ, 0x18, R2 ;  /* 0x00000018ff037819 */ /* 0x000fc80000011602 */
[----:B------:R-:W-:-:S05]  /*160b0*/  LOP3.LUT R3, R0, R3, RZ, 0xfc, !PT ;  /* 0x0000000300037212 */ /* 0x000fca00078efcff */
[----:B------:R-:W-:Y:S01]  /*160c0*/  STG.E.U8 desc[UR36][R16.64], R3 ;  /* 0x0000000310007986 */ /* 0x000fe2000c101124 */
[----:B------:R-:W-:Y:S05]  /*160d0*/  EXIT ;  /* 0x000000000000794d */ /* 0x000fea0003800000 */
.L_x_2682:
[----:B-1----:R-:W-:Y:S01]  /*160e0*/  STG.E.U16 desc[UR36][R16.64], R3 ;  /* 0x0000000310007986 */ /* 0x002fe2000c101524 */
[----:B------:R-:W-:Y:S05]  /*160f0*/  EXIT ;  /* 0x000000000000794d */ /* 0x000fea0003800000 */
.L_x_2679:
        /* <DEDUP_REMOVED lines=10> */
[----:B-1----:R-:W-:Y:S01]  /*161a0*/  STG.E.U16 desc[UR36][R16.64], R3 ;  /* 0x0000000310007986 */ /* 0x002fe2000c101524 */
[----:B------:R-:W-:Y:S05]  /*161b0*/  EXIT ;  /* 0x000000000000794d */ /* 0x000fea0003800000 */
.L_x_2691:
        /* <DEDUP_REMOVED lines=17> */
.L_x_2694:
[----:B------:R-:W-:-:S04]  /*162d0*/  LOP3.LUT R2, R3, 0x80000000, RZ, 0xc0, !PT ;  /* 0x8000000003027812 */ /* 0x000fc800078ec0ff */
[----:B------:R-:W-:-:S04]  /*162e0*/  SHF.R.U32.HI R3, RZ, 0x18, R2 ;  /* 0x00000018ff037819 */ /* 0x000fc80000011602 */
[----:B------:R-:W-:-:S04]  /*162f0*/  LOP3.LUT R0, R0, R3, RZ, 0xfc, !PT ;  /* 0x0000000300007212 */ /* 0x000fc800078efcff */
[----:B------:R-:W-:-:S07]  /*16300*/  PRMT R8, R0, 0x7610, R8 ;  /* 0x0000761000087816 */ /* 0x000fce0000000008 */
.L_x_2693:
[----:B------:R-:W-:Y:S05]  /*16310*/  BSYNC B0 ;  /* 0x0000000000007941 */ /* 0x000fea0003800000 */
.L_x_2692:
[----:B------:R-:W-:Y:S01]  /*16320*/  STG.E.U8 desc[UR36][R16.64], R8 ;  /* 0x0000000810007986 */ /* 0x000fe2000c101124 */
[----:B------:R-:W-:Y:S05]  /*16330*/  EXIT ;  /* 0x000000000000794d */ /* 0x000fea0003800000 */
.L_x_2690:
        /* <DEDUP_REMOVED lines=17> */
.L_x_2697:
[----:B------:R-:W-:-:S04]  /*16450*/  LOP3.LUT R2, R3, 0x80000000, RZ, 0xc0, !PT ;  /* 0x8000000003027812 */ /* 0x000fc800078ec0ff */
[----:B------:R-:W-:-:S04]  /*16460*/  SHF.R.U32.HI R3, RZ, 0x18, R2 ;  /* 0x00000018ff037819 */ /* 0x000fc80000011602 */
[----:B------:R-:W-:-:S04]  /*16470*/  LOP3.LUT R0, R0, R3, RZ, 0xfc, !PT ;  /* 0x0000000300007212 */ /* 0x000fc800078efcff */
[----:B------:R-:W-:-:S07]  /*16480*/  PRMT R8, R0, 0x7610, R8 ;  /* 0x0000761000087816 */ /* 0x000fce0000000008 */
.L_x_2696:
[----:B------:R-:W-:Y:S05]  /*16490*/  BSYNC B0 ;  /* 0x0000000000007941 */ /* 0x000fea0003800000 */
.L_x_2695:
[----:B------:R-:W-:Y:S01]  /*164a0*/  STG.E.U8 desc[UR36][R16.64], R8 ;  /* 0x0000000810007986 */ /* 0x000fe2000c101124 */
[----:B------:R-:W-:Y:S05]  /*164b0*/  EXIT ;  /* 0x000000000000794d */ /* 0x000fea0003800000 */
.L_x_2689:
        /* <DEDUP_REMOVED lines=22> */
.L_x_2672:
        /* <DEDUP_REMOVED lines=16> */
.L_x_2700:
[----:B------:R-:W-:Y:S05]  /*16720*/  EXIT ;  /* 0x000000000000794d */ /* 0x000fea0003800000 */
.L_x_2699:
[----:B-1----:R-:W-:-:S06]  /*16730*/  IMAD.U32 R3, R3, 0x10000, RZ ;  /* 0x0001000003037824 */ /* 0x002fcc00078e00ff */
[----:B0-----:R-:W0:Y:S02]  /*16740*/  F2I.U64.TRUNC R2, R3 ;  /* 0x0000000300027311 */ /* 0x001e24000020d800 */
[----:B0-----:R-:W-:Y:S01]  /*16750*/  STG.E.64 desc[UR36][R16.64], R2 ;  /* 0x0000000210007986 */ /* 0x001fe2000c101b24 */
[----:B------:R-:W-:Y:S05]  /*16760*/  EXIT ;  /* 0x000000000000794d */ /* 0x000fea0003800000 */
.L_x_2698:
[----:B-1----:R-:W-:-:S06]  /*16770*/  IMAD.U32 R3, R3, 0x10000, RZ ;  /* 0x0001000003037824 */ /* 0x002fcc00078e00ff */
[----:B------:R-:W1:Y:S02]  /*16780*/  F2I.FTZ.U32.TRUNC.NTZ R3, R3 ;  /* 0x0000000300037305 */ /* 0x000e64000021f000 */
[----:B-1----:R-:W-:Y:S01]  /*16790*/  STG.E desc[UR36][R16.64], R3 ;  /* 0x0000000310007986 */ /* 0x002fe2000c101924 */
[----:B------:R-:W-:Y:S05]  /*167a0*/  EXIT ;  /* 0x000000000000794d */ /* 0x000fea0003800000 */
.L_x_2701:
        /* <DEDUP_REMOVED lines=13> */
.L_x_24098:


//--------------------- .text._ZN2at6native27unrolled_elementwise_kernelIZZZNS0_54_GLOBAL__N__d8c5977b_16_LinearAlgebra_cu_140f0503_289316addr_kernel_cudaERNS_14TensorIteratorERKN3c106ScalarES8_ENKUlvE_clEvENKUlvE8_clEvEUlNS5_8BFloat16ESB_SB_E0_St5arrayIPcLm4EELi4E23TrivialOffsetCalculatorILi3EjESG_ILi1EjENS0_6memory12LoadWithCastILi3EEENSJ_13StoreWithCastILi1EEEEEviT_T0_T2_T3_T4_T5_ --------------------------
	.section	.text._ZN2at6native27unrolled_elementwise_kernelIZZZNS0_54_GLOBAL__N__d8c5977b_16_LinearAlgebra_cu_140f0503_289316addr_kernel_cudaERNS_14TensorIteratorERKN3c106ScalarES8_ENKUlvE_clEvENKUlvE8_clEvEUlNS5_8BFloat16ESB_SB_E0_St5arrayIPcLm4EELi4E23TrivialOffsetCalculatorILi3EjESG_ILi1EjENS0_6memory12LoadWithCastILi3EEENSJ_13StoreWithCastILi1EEEEEviT_T0_T2_T3_T4_T5_,"ax",@progbits
	.align	128
        .global         _ZN2at6native27unrolled_elementwise_kernelIZZZNS0_54_GLOBAL__N__d8c5977b_16_LinearAlgebra_cu_140f0503_289316addr_kernel_cudaERNS_14TensorIteratorERKN3c106ScalarES8_ENKUlvE_clEvENKUlvE8_clEvEUlNS5_8BFloat16ESB_SB_E0_St5arrayIPcLm4EELi4E23TrivialOffsetCalculatorILi3EjESG_ILi1EjENS0_6memory12LoadWithCastILi3EEENSJ_13StoreWithCastILi1EEEEEviT_T0_T2_T3_T4_T5_
        .type           _ZN2at6native27unrolled_elementwise_kernelIZZZNS0_54_GLOBAL__N__d8c5977b_16_LinearAlgebra_cu_140f0503_289316addr_kernel_cudaERNS_14TensorIteratorERKN3c106ScalarES8_ENKUlvE_clEvENKUlvE8_clEvEUlNS5_8BFloat16ESB_SB_E0_St5arrayIPcLm4EELi4E23TrivialOffsetCalculatorILi3EjESG_ILi1EjENS0_6memory12LoadWithCastILi3EEENSJ_13StoreWithCastILi1EEEEEviT_T0_T2_T3_T4_T5_,@function
        .size           _ZN2at6native27unrolled_elementwise_kernelIZZZNS0_54_GLOBAL__N__d8c5977b_16_LinearAlgebra_cu_140f0503_289316addr_kernel_cudaERNS_14TensorIteratorERKN3c106ScalarES8_ENKUlvE_clEvENKUlvE8_clEvEUlNS5_8BFloat16ESB_SB_E0_St5arrayIPcLm4EELi4E23TrivialOffsetCalculatorILi3EjESG_ILi1EjENS0_6memory12LoadWithCastILi3EEENSJ_13StoreWithCastILi1EEEEEviT_T0_T2_T3_T4_T5_,(.L_x_24099 - _ZN2at6native27unrolled_elementwise_kernelIZZZNS0_54_GLOBAL__N__d8c5977b_16_LinearAlgebra_cu_140f0503_289316addr_kernel_cudaERNS_14TensorIteratorERKN3c106ScalarES8_ENKUlvE_clEvENKUlvE8_clEvEUlNS5_8BFloat16ESB_SB_E0_St5arrayIPcLm4EELi4E23TrivialOffsetCalculatorILi3EjESG_ILi1EjENS0_6memory12LoadWithCastILi3EEENSJ_13StoreWithCastILi1EEEEEviT_T0_T2_T3_T4_T5_)
        .other          _ZN2at6native27unrolled_elementwise_kernelIZZZNS0_54_GLOBAL__N__d8c5977b_16_LinearAlgebra_cu_140f0503_289316addr_kernel_cudaERNS_14TensorIteratorERKN3c106ScalarES8_ENKUlvE_clEvENKUlvE8_clEvEUlNS5_8BFloat16ESB_SB_E0_St5arrayIPcLm4EELi4E23TrivialOffsetCalculatorILi3EjESG_ILi1EjENS0_6memory12LoadWithCastILi3EEENSJ_13StoreWithCastILi1EEEEEviT_T0_T2_T3_T4_T5_,@"STO_CUDA_ENTRY STV_DEFAULT"
_ZN2at6native27unrolled_elementwise_kernelIZZZNS0_54_GLOBAL__N__d8c5977b_16_LinearAlgebra_cu_140f0503_289316addr_kernel_cudaERNS_14TensorIteratorERKN3c106ScalarES8_ENKUlvE_clEvENKUlvE8_clEvEUlNS5_8BFloat16ESB_SB_E0_St5arrayIPcLm4EELi4E23TrivialOffsetCalculatorILi3EjESG_ILi1EjENS0_6memory12LoadWithCastILi3EEENSJ_13StoreWithCastILi1EEEEEviT_T0_T2_T3_T4_T5_:
.text._ZN2at6native27unrolled_elementwise_kernelIZZZNS0_54_GLOBAL__N__d8c5977b_16_LinearAlgebra_cu_140f0503_289316addr_kernel_cudaERNS_14TensorIteratorERKN3c106ScalarES8_ENKUlvE_clEvENKUlvE8_clEvEUlNS5_8BFloat16ESB_SB_E0_St5arrayIPcLm4EELi4E23TrivialOffsetCalculatorILi3EjESG_ILi1EjENS0_6memory12LoadWithCastILi3EEENSJ_13StoreWithCastILi1EEEEEviT_T0_T2_T3_T4_T5_:
        /* <DEDUP_REMOVED lines=35> */
[----:B-1----:R-:W-:-:S04]  /*0230*/  F2FP.BF16.F32.PACK_AB R0, RZ, R0 ;  /* 0x00000000ff00723e */ /* 0x002fc800000010ff */
[----:B------:R-:W-:Y:S01]  /*0240*/  PRMT R29, R0, 0x7610, R29 ;  /* 0x00007610001d7816 */ /* 0x000fe2000000001d */
[----:B------:R-:W-:Y:S06]  /*0250*/  BRA `(.L_x_2709) ;  /* 0x0000000c00dc7947 */ /* 0x000fec0003800000 */
.L_x_2707:
[----:B------:R-:W2:Y:S02]  /*0260*/  LDG.E.U8 R2, desc[UR36][R2.64] ;  /* 0x0000002402027981 */ /* 0x000ea4000c1e1100 */
[----:B--2---:R-:W-:-:S04]  /*0270*/  I2FP.F32.U32 R0, R2 ;  /* 0x0000000200007245 */ /* 0x004fc80000201000 */
[----:B------:R-:W-:-:S04]  /*0280*/  F2FP.BF16.F32.PACK_AB R0, RZ, R0 ;  /* 0x00000000ff00723e */ /* 0x000fc800000010ff */
[----:B------:R-:W-:Y:S01]  /*0290*/  PRMT R29, R0, 0x7610, R29 ;  /* 0x00007610001d7816 */ /* 0x000fe2000000001d */
[----:B------:R-:W-:Y:S06]  /*02a0*/  BRA `(.L_x_2709) ;  /* 0x0000000c00c87947 */ /* 0x000fec0003800000 */
.L_x_2706:
        /* <DEDUP_REMOVED lines=8> */
[----:B-1----:R-:W-:-:S04]  /*0330*/  F2FP.BF16.F32.PACK_AB R0, RZ, R0 ;  /* 0x00000000ff00723e */ /* 0x002fc800000010ff */
[----:B------:R-:W-:Y:S01]  /*0340*/  PRMT R29, R0, 0x7610, R29 ;  /* 0x00007610001d7816 */ /* 0x000fe2000000001d */
[----:B------:R-:W-:Y:S06]  /*0350*/  BRA `(.L_x_2709) ;  /* 0x0000000c009c7947 */ /* 0x000fec0003800000 */
.L_x_2711:
[----:B------:R-:W2:Y:S02]  /*0360*/  LDG.E R2, desc[UR36][R2.64] ;  /* 0x0000002402027981 */ /* 0x000ea4000c1e1900 */
[----:B--2---:R-:W-:-:S04]  /*0370*/  I2FP.F32.S32 R0, R2 ;  /* 0x0000000200007245 */ /* 0x004fc80000201400 */
[----:B------:R-:W-:-:S04]  /*0380*/  F2FP.BF16.F32.PACK_AB R0, RZ, R0 ;  /* 0x00000000ff00723e */ /* 0x000fc800000010ff */
[----:B------:R-:W-:Y:S01]  /*0390*/  PRMT R29, R0, 0x7610, R29 ;  /* 0x00007610001d7816 */ /* 0x000fe2000000001d */
[----:B------:R-:W-:Y:S06]  /*03a0*/  BRA `(.L_x_2709) ;  /* 0x0000000c00887947 */ /* 0x000fec0003800000 */
.L_x_2710:
[----:B------:R-:W2:Y:S02]  /*03b0*/  LDG.E.U16 R2, desc[UR36][R2.64] ;  /* 0x0000002402027981 */ /* 0x000ea4000c1e1500 */
[----:B--2---:R-:W1:Y:S02]  /*03c0*/  I2F.S16 R0, R2 ;  /* 0x0000000200007306 */ /* 0x004e640000101400 */
[----:B-1----:R-:W-:-:S04]  /*03d0*/  F2FP.BF16.F32.PACK_AB R0, RZ, R0 ;  /* 0x00000000ff00723e */ /* 0x002fc800000010ff */
[----:B------:R-:W-:Y:S01]  /*03e0*/  PRMT R29, R0, 0x7610, R29 ;  /* 0x00007610001d7816 */ /* 0x000fe2000000001d */
[----:B------:R-:W-:Y:S06]  /*03f0*/  BRA `(.L_x_2709) ;  /* 0x0000000c00747947 */ /* 0x000fec0003800000 */
.L_x_2705:
        /* <DEDUP_REMOVED lines=9> */
.L_x_2713:
[----:B------:R-:W2:Y:S02]  /*0490*/  LDG.E.U16 R0, desc[UR36][R2.64] ;  /* 0x0000002402007981 */ /* 0x000ea4000c1e1500 */
[----:B--2---:R-:W-:-:S05]  /*04a0*/  HADD2.F32 R0, -RZ, R0.H0_H0 ;  /* 0x20000000ff007230 */ /* 0x004fca0000004100 */
[----:B------:R-:W-:-:S04]  /*04b0*/  F2FP.BF16.F32.PACK_AB R0, RZ, R0 ;  /* 0x00000000ff00723e */ /* 0x000fc800000010ff */
[----:B------:R-:W-:Y:S01]  /*04c0*/  PRMT R29, R0, 0x7610, R29 ;  /* 0x00007610001d7816 */ /* 0x000fe2000000001d */
[----:B------:R-:W-:Y:S06]  /*04d0*/  BRA `(.L_x_2709) ;  /* 0x0000000c003c7947 */ /* 0x000fec0003800000 */
.L_x_2712:
        /* <DEDUP_REMOVED lines=9> */
.L_x_2715:
[----:B------:R-:W2:Y:S02]  /*0570*/  LDG.E.U16 R2, desc[UR36][R2.64] ;  /* 0x0000002402027981 */ /* 0x000ea4000c1e1500 */
[----:B--2---:R-:W-:-:S05]  /*0580*/  HADD2.F32 R0, -RZ, R2.H0_H0 ;  /* 0x20000002ff007230 */ /* 0x004fca0000004100 */
[----:B------:R-:W-:-:S04]  /*0590*/  F2FP.BF16.F32.PACK_AB R0, RZ, R0 ;  /* 0x00000000ff00723e */ /* 0x000fc800000010ff */
[----:B------:R-:W-:Y:S01]  /*05a0*/  PRMT R29, R0, 0x7610, R29 ;  /* 0x00007610001d7816 */ /* 0x000fe2000000001d */
[----:B------:R-:W-:Y:S06]  /*05b0*/  BRA `(.L_x_2709) ;  /* 0x0000000c00047947 */ /* 0x000fec0003800000 */
.L_x_2714:
[----:B------:R-:W2:Y:S01]  /*05c0*/  LDG.E.64 R2, desc[UR36][R2.64] ;  /* 0x0000002402027981 */ /* 0x000ea2000c1e1b00 */
[----:B------:R-:W-:Y:S01]  /*05d0*/  UMOV UR4, 0xf0000000 ;  /* 0xf000000000047882 */ /* 0x000fe20000000000 */
[----:B------:R-:W-:Y:S01]  /*05e0*/  UMOV UR5, 0x380fffff ;  /* 0x380fffff00057882 */ /* 0x000fe20000000000 */
[----:B--2---:R-:W1:Y:S01]  /*05f0*/  F2F.F32.F64 R0, R2 ;  /* 0x0000000200007310 */ /* 0x004e620000301000 */
[----:B------:R-:W-:-:S14]  /*0600*/  DSETP.GEU.AND P0, PT, |R2|, UR4, PT ;  /* 0x0000000402007e2a */ /* 0x000fdc000bf0e200 */
[----:B-1----:R-:W-:-:S05]  /*0610*/  @!P0 FMUL R0, R0, 1.175494350822287508e-38 ;  /* 0x0080000000008820 */ /* 0x002fca0000400000 */
[----:B------:R-:W-:-:S04]  /*0620*/  F2FP.BF16.F32.PACK_AB R0, RZ, R0 ;  /* 0x00000000ff00723e */ /* 0x000fc800000010ff */
[----:B------:R-:W-:Y:S01]  /*0630*/  PRMT R29, R0, 0x7610, R29 ;  /* 0x00007610001d7816 */ /* 0x000fe2000000001d */
[----:B------:R-:W-:Y:S06]  /*0640*/  BRA `(.L_x_2709) ;  /* 0x0000000800e07947 */ /* 0x000fec0003800000 */
.L_x_2704:
        /* <DEDUP_REMOVED lines=14> */
.L_x_2718:
        /* <DEDUP_REMOVED lines=9> */
.L_x_2717:
        /* <DEDUP_REMOVED lines=28> */
.L_x_2720:
        /* <DEDUP_REMOVED lines=15> */
.L_x_2719:
[----:B------:R1:W5:Y:S01]  /*0a70*/  LDG.E.U16 R29, desc[UR36][R2.64] ;  /* 0x00000024021d7981 */ /* 0x000362000c1e1500 */
[----:B------:R-:W-:Y:S05]  /*0a80*/  BRA `(.L_x_2709) ;  /* 0x0000000400d07947 */ /* 0x000fea0003800000 */
.L_x_2716:
        /* <DEDUP_REMOVED lines=13> */
.L_x_2723:
        /* <DEDUP_REMOVED lines=21> */
.L_x_2727:
[----:B------:R-:W-:Y:S05]  /*0cb0*/  BSYNC B1 ;  /* 0x0000000000017941 */ /* 0x000fea0003800000 */
.L_x_2726:
[----:B------:R-:W-:Y:S01]  /*0cc0*/  LEA R3, R0, 0x3b800000, 0x17 ;  /* 0x3b80000000037811 */ /* 0x000fe200078eb8ff */
[----:B------:R-:W-:-:S05]  /*0cd0*/  IMAD.SHL.U32 R0, R2, 0x100000, RZ ;  /* 0x0010000002007824 */ /* 0x000fca00078e00ff */
[----:B------:R-:W-:-:S07]  /*0ce0*/  LOP3.LUT R0, R3, R0, R4, 0xfe, !PT ;  /* 0x0000000003007212 */ /* 0x000fce00078efe04 */
.L_x_2725:
[----:B------:R-:W-:Y:S05]  /*0cf0*/  BSYNC B0 ;  /* 0x0000000000007941 */ /* 0x000fea0003800000 */
.L_x_2724:
[----:B------:R-:W-:-:S04]  /*0d00*/  F2FP.BF16.F32.PACK_AB R0, RZ, R0 ;  /* 0x00000000ff00723e */ /* 0x000fc800000010ff */
[----:B------:R-:W-:Y:S01]  /*0d10*/  PRMT R29, R0, 0x7610, R29 ;  /* 0x00007610001d7816 */ /* 0x000fe2000000001d */
[----:B------:R-:W-:Y:S06]  /*0d20*/  BRA `(.L_x_2709) ;  /* 0x0000000400287947 */ /* 0x000fec0003800000 */
.L_x_2722:
        /* <DEDUP_REMOVED lines=21> */
.L_x_2731:
[----:B------:R-:W-:Y:S05]  /*0e80*/  BSYNC B1 ;  /* 0x0000000000017941 */ /* 0x000fea0003800000 */
.L_x_2730:
[----:B------:R-:W-:Y:S01]  /*0e90*/  LEA R3, R0, 0x37800000, 0x17 ;  /* 0x3780000000037811 */ /* 0x000fe200078eb8ff */
[----:B------:R-:W-:-:S05]  /*0ea0*/  IMAD.SHL.U32 R0, R2, 0x200000, RZ ;  /* 0x0020000002007824 */ /* 0x000fca00078e00ff */
[----:B------:R-:W-:-:S07]  /*0eb0*/  LOP3.LUT R0, R3, R0, R4, 0xfe, !PT ;  /* 0x0000000003007212 */ /* 0x000fce00078efe04 */
.L_x_2729:
[----:B------:R-:W-:Y:S05]  /*0ec0*/  BSYNC B0 ;  /* 0x0000000000007941 */ /* 0x000fea0003800000 */
.L_x_2728:
[----:B------:R-:W-:-:S04]  /*0ed0*/  F2FP.BF16.F32.PACK_AB R0, RZ, R0 ;  /* 0x00000000ff00723e */ /* 0x000fc800000010ff */
[----:B------:R-:W-:Y:S01]  /*0ee0*/  PRMT R29, R0, 0x7610, R29 ;  /* 0x00007610001d7816 */ /* 0x000fe2000000001d */
[----:B------:R-:W-:Y:S06]  /*0ef0*/  BRA `(.L_x_2709) ;  /* 0x0000000000b47947 */ /* 0x000fec0003800000 */
.L_x_2721:
        /* <DEDUP_REMOVED lines=14> */
.L_x_2735:
[----:B------:R-:W-:Y:S05]  /*0fe0*/  BSYNC B0 ;  /* 0x0000000000007941 */ /* 0x000fea0003800000 */
.L_x_2734:
[----:B------:R-:W-:-:S04]  /*0ff0*/  F2FP.BF16.F32.PACK_AB R0, RZ, R0 ;  /* 0x00000000ff00723e */ /* 0x000fc800000010ff */
[----:B------:R-:W-:Y:S01]  /*1000*/  PRMT R29, R0, 0x7610, R29 ;  /* 0x00007610001d7816 */ /* 0x000fe2000000001d */
[----:B------:R-:W-:Y:S06]  /*1010*/  BRA `(.L_x_2709) ;  /* 0x00000000006c7947 */ /* 0x000fec0003800000 */
.L_x_2708:
        /* <DEDUP_REMOVED lines=16> */
.L_x_2736:
[----:B------:R-:W-:Y:S01]  /*1120*/  PRMT R29, RZ, 0x7610, R29 ;  /* 0x00007610ff1d7816 */ /* 0x000fe2000000001d */
[----:B------:R-:W-:Y:S06]  /*1130*/  BRA `(.L_x_2709) ;  /* 0x0000000000247947 */ /* 0x000fec0003800000 */
.L_x_2733:
[----:B------:R-:W2:Y:S02]  /*1140*/  LDG.E.64 R2, desc[UR36][R2.64] ;  /* 0x0000002402027981 */ /* 0x000ea4000c1e1b00 */
[----:B--2---:R-:W1:Y:S02]  /*1150*/  I2F.U64 R0, R2 ;  /* 0x0000000200007312 */ /* 0x004e640000301000 */
[----:B-1----:R-:W-:-:S04]  /*1160*/  F2FP.BF16.F32.PACK_AB R0, RZ, R0 ;  /* 0x00000000ff00723e */ /* 0x002fc800000010ff */
[----:B------:R-:W-:Y:S01]  /*1170*/  PRMT R29, R0, 0x7610, R29 ;  /* 0x00007610001d7816 */ /* 0x000fe2000000001d */
[----:B------:R-:W-:Y:S06]  /*1180*/  BRA `(.L_x_2709) ;  /* 0x0000000000107947 */ /* 0x000fec0003800000 */
.L_x_2732:
[----:B------:R-:W2:Y:S02]  /*1190*/  LDG.E R2, desc[UR36][R2.64] ;  /* 0x0000002402027981 */ /* 0x000ea4000c1e1900 */
[----:B--2---:R-:W-:-:S04]  /*11a0*/  I2FP.F32.U32 R0, R2 ;  /* 0x0000000200007245 */ /* 0x004fc80000201000 */
[----:B------:R-:W-:-:S04]  /*11b0*/  F2FP.BF16.F32.PACK_AB R0, RZ, R0 ;  /* 0x00000000ff00723e */ /* 0x000fc800000010ff */
[----:B------:R-:W-:-:S07]  /*11c0*/  PRMT R29, R0, 0x7610, R29 ;  /* 0x00007610001d7816 */ /* 0x000fce000000001d */
.L_x_2709:
[----:B-1----:R-:W1:Y:S01]  /*11d0*/  LDC.64 R2, c[0x0][0x238] ;  /* 0x00008e00ff027b82 */ /* 0x002e620000000a00 */
        /* <DEDUP_REMOVED lines=20> */
.L_x_2740:
[----:B------:R-:W2:Y:S02]  /*1320*/  LDG.E.U8 R2, desc[UR36][R2.64] ;  /* 0x0000002402027981 */ /* 0x000ea4000c1e1100 */
[----:B--2---:R-:W-:-:S04]  /*1330*/  I2FP.F32.U32 R0, R2 ;  /* 0x0000000200007245 */ /* 0x004fc80000201000 */
[----:B------:R-:W-:-:S04]  /*1340*/  F2FP.BF16.F32.PACK_AB R0, RZ, R0 ;  /* 0x00000000ff00723e */ /* 0x000fc800000010ff */
[----:B------:R-:W-:Y:S01]  /*1350*/  PRMT R24, R0, 0x7610, R24 ;  /* 0x0000761000187816 */ /* 0x000fe20000000018 */
[----:B------:R-:W-:Y:S06]  /*1360*/  BRA `(.L_x_2742) ;  /* 0x0000000c00c87947 */ /* 0x000fec0003800000 */
.L_x_2739:
        /* <DEDUP_REMOVED lines=11> */
.L_x_2744:
[----:B------:R-:W2:Y:S02]  /*1420*/  LDG.E R2, desc[UR36][R2.64] ;  /* 0x0000002402027981 */ /* 0x000ea4000c1e1900 */
[----:B--2---:R-:W-:-:S04]  /*1430*/  I2FP.F32.S32 R0, R2 ;  /* 0x0000000200007245 */ /* 0x004fc80000201400 */
[----:B------:R-:W-:-:S04]  /*1440*/  F2FP.BF16.F32.PACK_AB R0, RZ, R0 ;  /* 0x00000000ff00723e */ /* 0x000fc800000010ff */
[----:B------:R-:W-:Y:S01]  /*1450*/  PRMT R24, R0, 0x7610, R24 ;  /* 0x0000761000187816 */ /* 0x000fe20000000018 */
[----:B------:R-:W-:Y:S06]  /*1460*/  BRA `(.L_x_2742) ;  /* 0x0000000c00887947 */ /* 0x000fec0003800000 */
.L_x_2743:
[----:B------:R-:W2:Y:S02]  /*1470*/  LDG.E.U16 R2, desc[UR36][R2.64] ;  /* 0x0000002402027981 */ /* 0x000ea4000c1e1500 */
[----:B--2---:R-:W1:Y:S02]  /*1480*/  I2F.S16 R0, R2 ;  /* 0x0000000200007306 */ /* 0x004e640000101400 */
[----:B-1----:R-:W-:-:S04]  /*1490*/  F2FP.BF16.F32.PACK_AB R0, RZ, R0 ;  /* 0x00000000ff00723e */ /* 0x002fc800000010ff */
[----:B------:R-:W-:Y:S01]  /*14a0*/  PRMT R24, R0, 0x7610, R24 ;  /* 0x0000761000187816 */ /* 0x000fe20000000018 */
[----:B------:R-:W-:Y:S06]  /*14b0*/  BRA `(.L_x_2742) ;  /* 0x0000000c00747947 */ /* 0x000fec0003800000 */
.L_x_2738:
        /* <DEDUP_REMOVED lines=9> */
.L_x_2746:
[----:B------:R-:W2:Y:S02]  /*1550*/  LDG.E.U16 R0, desc[UR36][R2.64] ;  /* 0x0000002402007981 */ /* 0x000ea4000c1e1500 */
[----:B--2---:R-:W-:-:S05]  /*1560*/  HADD2.F32 R0, -RZ, R0.H0_H0 ;  /* 0x20000000ff007230 */ /* 0x004fca0000004100 */
[----:B------:R-:W-:-:S04]  /*1570*/  F2FP.BF16.F32.PACK_AB R0, RZ, R0 ;  /* 0x00000000ff00723e */ /* 0x000fc800000010ff */
[----:B------:R-:W-:Y:S01]  /*1580*/  PRMT R24, R0, 0x7610, R24 ;  /* 0x0000761000187816 */ /* 0x000fe20000000018 */
[----:B------:R-:W-:Y:S06]  /*1590*/  BRA `(.L_x_2742) ;  /* 0x0000000c003c7947 */ /* 0x000fec0003800000 */
.L_x_2745:
        /* <DEDUP_REMOVED lines=9> */
.L_x_2748:
[----:B------:R-:W2:Y:S02]  /*1630*/  LDG.E.U16 R2, desc[UR36][R2.64] ;  /* 0x0000002402027981 */ /* 0x000ea4000c1e1500 */
[----:B--2---:R-:W-:-:S05]  /*1640*/  HADD2.F32 R0, -RZ, R2.H0_H0 ;  /* 0x20000002ff007230 */ /* 0x004fca0000004100 */
[----:B------:R-:W-:-:S04]  /*1650*/  F2FP.BF16.F32.PACK_AB R0, RZ, R0 ;  /* 0x00000000ff00723e */ /* 0x000fc800000010ff */
[----:B------:R-:W-:Y:S01]  /*1660*/  PRMT R24, R0, 0x7610, R24 ;  /* 0x0000761000187816 */ /* 0x000fe20000000018 */
[----:B------:R-:W-:Y:S06]  /*1670*/  BRA `(.L_x_2742) ;  /* 0x0000000c00047947 */ /* 0x000fec0003800000 */
.L_x_2747:
        /* <DEDUP_REMOVED lines=9> */
.L_x_2737:
        /* <DEDUP_REMOVED lines=14> */
.L_x_2751:
        /* <DEDUP_REMOVED lines=9> */
.L_x_2750:
        /* <DEDUP_REMOVED lines=28> */
.L_x_2753:
        /* <DEDUP_REMOVED lines=15> */
.L_x_2752:
[----:B------:R1:W5:Y:S01]  /*1b30*/  LDG.E.U16 R24, desc[UR36][R2.64] ;  /* 0x0000002402187981 */ /* 0x000362000c1e1500 */
[----:B------:R-:W-:Y:S05]  /*1b40*/  BRA `(.L_x_2742) ;  /* 0x0000000400d07947 */ /* 0x000fea0003800000 */
.L_x_2749:
        /* <DEDUP_REMOVED lines=13> */
.L_x_2756:
        /* <DEDUP_REMOVED lines=21> */
.L_x_2760:
[----:B------:R-:W-:Y:S05]  /*1d70*/  BSYNC B1 ;  /* 0x0000000000017941 */ /* 0x000fea0003800000 */
.L_x_2759:
[----:B------:R-:W-:Y:S01]  /*1d80*/  LEA R3, R0, 0x3b800000, 0x17 ;  /* 0x3b80000000037811 */ /* 0x000fe200078eb8ff */
[----:B------:R-:W-:-:S05]  /*1d90*/  IMAD.SHL.U32 R0, R2, 0x100000, RZ ;  /* 0x0010000002007824 */ /* 0x000fca00078e00ff */
[----:B------:R-:W-:-:S07]  /*1da0*/  LOP3.LUT R0, R3, R0, R4, 0xfe, !PT ;  /* 0x0000000003007212 */ /* 0x000fce00078efe04 */
.L_x_2758:
[----:B------:R-:W-:Y:S05]  /*1db0*/  BSYNC B0 ;  /* 0x0000000000007941 */ /* 0x000fea0003800000 */
.L_x_2757:
[----:B------:R-:W-:-:S04]  /*1dc0*/  F2FP.BF16.F32.PACK_AB R0, RZ, R0 ;  /* 0x00000000ff00723e */ /* 0x000fc800000010ff */
[----:B------:R-:W-:Y:S01]  /*1dd0*/  PRMT R24, R0, 0x7610, R24 ;  /* 0x0000761000187816 */ /* 0x000fe20000000018 */
[----:B------:R-:W-:Y:S06]  /*1de0*/  BRA `(.L_x_2742) ;  /* 0x0000000400287947 */ /* 0x000fec0003800000 */
.L_x_2755:
        /* <DEDUP_REMOVED lines=21> */
.L_x_2764:
[----:B------:R-:W-:Y:S05]  /*1f40*/  BSYNC B1 ;  /* 0x0000000000017941 */ /* 0x000fea0003800000 */
.L_x_2763:
[----:B------:R-:W-:Y:S01]  /*1f50*/  LEA R3, R0, 0x37800000, 0x17 ;  /* 0x3780000000037811 */ /* 0x000fe200078eb8ff */
[----:B------:R-:W-:-:S05]  /*1f60*/  IMAD.SHL.U32 R0, R2, 0x200000, RZ ;  /* 0x0020000002007824 */ /* 0x000fca00078e00ff */
[----:B------:R-:W-:-:S07]  /*1f70*/  LOP3.LUT R0, R3, R0, R4, 0xfe, !PT ;  /* 0x0000000003007212 */ /* 0x000fce00078efe04 */
.L_x_2762:
[----:B------:R-:W-:Y:S05]  /*1f80*/  BSYNC B0 ;  /* 0x0000000000007941 */ /* 0x000fea0003800000 */
.L_x_2761:
[----:B------:R-:W-:-:S04]  /*1f90*/  F2FP.BF16.F32.PACK_AB R0, RZ, R0 ;  /* 0x00000000ff00723e */ /* 0x000fc800000010ff */
[----:B------:R-:W-:Y:S01]  /*1fa0*/  PRMT R24, R0, 0x7610, R24 ;  /* 0x0000761000187816 */ /* 0x000fe20000000018 */
[----:B------:R-:W-:Y:S06]  /*1fb0*/  BRA `(.L_x_2742) ;  /* 0x0000000000b47947 */ /* 0x000fec0003800000 */
.L_x_2754:
        /* <DEDUP_REMOVED lines=14> */
.L_x_2768:
[----:B------:R-:W-:Y:S05]  /*20a0*/  BSYNC B0 ;  /* 0x0000000000007941 */ /* 0x000fea0003800000 */
.L_x_2767:
[----:B------:R-:W-:-:S04]  /*20b0*/  F2FP.BF16.F32.PACK_AB R0, RZ, R0 ;  /* 0x00000000ff00723e */ /* 0x000fc800000010ff */
[----:B------:R-:W-:Y:S01]  /*20c0*/  PRMT R24, R0, 0x7610, R24 ;  /* 0x0000761000187816 */ /* 0x000fe20000000018 */
[----:B------:R-:W-:Y:S06]  /*20d0*/  BRA `(.L_x_2742) ;  /* 0x00000000006c7947 */ /* 0x000fec0003800000 */
.L_x_2741:
        /* <DEDUP_REMOVED lines=16> */
.L_x_2769:
[----:B------:R-:W-:Y:S01]  /*21e0*/  PRMT R24, RZ, 0x7610, R24 ;  /* 0x00007610ff187816 */ /* 0x000fe20000000018 */
[----:B------:R-:W-:Y:S06]  /*21f0*/  BRA `(.L_x_2742) ;  /* 0x0000000000247947 */ /* 0x000fec0003800000 */
.L_x_2766:
[----:B------:R-:W2:Y:S02]  /*2200*/  LDG.E.64 R2, desc[UR36][R2.64] ;  /* 0x0000002402027981 */ /* 0x000ea4000c1e1b00 */
[----:B--2---:R-:W1:Y:S02]  /*2210*/  I2F.U64 R0, R2 ;  /* 0x0000000200007312 */ /* 0x004e640000301000 */
[----:B-1----:R-:W-:-:S04]  /*2220*/  F2FP.BF16.F32.PACK_AB R0, RZ, R0 ;  /* 0x00000000ff00723e */ /* 0x002fc800000010ff */
[----:B------:R-:W-:Y:S01]  /*2230*/  PRMT R24, R0, 0x7610, R24 ;  /* 0x0000761000187816 */ /* 0x000fe20000000018 */
[----:B------:R-:W-:Y:S06]  /*2240*/  BRA `(.L_x_2742) ;  /* 0x0000000000107947 */ /* 0x000fec0003800000 */
.L_x_2765:
[----:B------:R-:W2:Y:S02]  /*2250*/  LDG.E R2, desc[UR36][R2.64] ;  /* 0x0000002402027981 */ /* 0x000ea4000c1e1900 */
[----:B--2---:R-:W-:-:S04]  /*2260*/  I2FP.F32.U32 R0, R2 ;  /* 0x0000000200007245 */ /* 0x004fc80000201000 */
[----:B------:R-:W-:-:S04]  /*2270*/  F2FP.BF16.F32.PACK_AB R0, RZ, R0 ;  /* 0x00000000ff00723e */ /* 0x000fc800000010ff */
[----:B------:R-:W-:-:S07]  /*2280*/  PRMT R24, R0, 0x7610, R24 ;  /* 0x0000761000187816 */ /* 0x000fce0000000018 */
.L_x_2742:
[----:B-1----:R-:W1:Y:S01]  /*2290*/  LDC.64 R2, c[0x0][0x240] ;  /* 0x00009000ff027b82 */ /* 0x002e620000000a00 */
        /* <DEDUP_REMOVED lines=20> */
.L_x_2773:
[----:B------:R-:W2:Y:S02]  /*23e0*/  LDG.E.U8 R2, desc[UR36][R2.64] ;  /* 0x0000002402027981 */ /* 0x000ea4000c1e1100 */
[----:B--2---:R-:W-:-:S04]  /*23f0*/  I2FP.F32.U32 R0, R2 ;  /* 0x0000000200007245 */ /* 0x004fc80000201000 */
[----:B------:R-:W-:-:S04]  /*2400*/  F2FP.BF16.F32.PACK_AB R0, RZ, R0 ;  /* 0x00000000ff00723e */ /* 0x000fc800000010ff */
[----:B------:R-:W-:Y:S01]  /*2410*/  PRMT R23, R0, 0x7610, R23 ;  /* 0x0000761000177816 */ /* 0x000fe20000000017 */
[----:B------:R-:W-:Y:S06]  /*2420*/  BRA `(.L_x_2775) ;  /* 0x0000000c00c87947 */ /* 0x000fec0003800000 */
.L_x_2772:
        /* <DEDUP_REMOVED lines=11> */
.L_x_2777:
[----:B------:R-:W2:Y:S02]  /*24e0*/  LDG.E R2, desc[UR36][R2.64] ;  /* 0x0000002402027981 */ /* 0x000ea4000c1e1900 */
[----:B--2---:R-:W-:-:S04]  /*24f0*/  I2FP.F32.S32 R0, R2 ;  /* 0x0000000200007245 */ /* 0x004fc80000201400 */
[----:B------:R-:W-:-:S04]  /*2500*/  F2FP.BF16.F32.PACK_AB R0, RZ, R0 ;  /* 0x00000000ff00723e */ /* 0x000fc800000010ff */
[----:B------:R-:W-:Y:S01]  /*2510*/  PRMT R23, R0, 0x7610, R23 ;  /* 0x0000761000177816 */ /* 0x000fe20000000017 */
[----:B------:R-:W-:Y:S06]  /*2520*/  BRA `(.L_x_2775) ;  /* 0x0000000c00887947 */ /* 0x000fec0003800000 */
.L_x_2776:
[----:B------:R-:W2:Y:S02]  /*2530*/  LDG.E.U16 R2, desc[UR36][R2.64] ;  /* 0x0000002402027981 */ /* 0x000ea4000c1e1500 */
[----:B--2---:R-:W0:Y:S02]  /*2540*/  I2F.S16 R0, R2 ;  /* 0x0000000200007306 */ /* 0x004e240000101400 */
[----:B0-----:R-:W-:-:S04]  /*2550*/  F2FP.BF16.F32.PACK_AB R0, RZ, R0 ;  /* 0x00000000ff00723e */ /* 0x001fc800000010ff */
[----:B------:R-:W-:Y:S01]  /*2560*/  PRMT R23, R0, 0x7610, R23 ;  /* 0x0000761000177816 */ /* 0x000fe20000000017 */
[----:B------:R-:W-:Y:S06]  /*2570*/  BRA `(.L_x_2775) ;  /* 0x0000000c00747947 */ /* 0x000fec0003800000 */
.L_x_2771:
        /* <DEDUP_REMOVED lines=9> */
.L_x_2779:
[----:B------:R-:W2:Y:S02]  /*2610*/  LDG.E.U16 R0, desc[UR36][R2.64] ;  /* 0x0000002402007981 */ /* 0x000ea4000c1e1500 */
[----:B--2---:R-:W-:-:S05]  /*2620*/  HADD2.F32 R0, -RZ, R0.H0_H0 ;  /* 0x20000000ff007230 */ /* 0x004fca0000004100 */
[----:B------:R-:W-:-:S04]  /*2630*/  F2FP.BF16.F32.PACK_AB R0, RZ, R0 ;  /* 0x00000000ff00723e */ /* 0x000fc800000010ff */
[----:B------:R-:W-:Y:S01]  /*2640*/  PRMT R23, R0, 0x7610, R23 ;  /* 0x0000761000177816 */ /* 0x000fe20000000017 */
[----:B------:R-:W-:Y:S06]  /*2650*/  BRA `(.L_x_2775) ;  /* 0x0000000c003c7947 */ /* 0x000fec0003800000 */
.L_x_2778:
        /* <DEDUP_REMOVED lines=9> */
.L_x_2781:
[----:B------:R-:W2:Y:S02]  /*26f0*/  LDG.E.U16 R2, desc[UR36][R2.64] ;  /* 0x0000002402027981 */ /* 0x000ea4000c1e1500 */
[----:B--2---:R-:W-:-:S05]  /*2700*/  HADD2.F32 R0, -RZ, R2.H0_H0 ;  /* 0x20000002ff007230 */ /* 0x004fca0000004100 */
[----:B------:R-:W-:-:S04]  /*2710*/  F2FP.BF16.F32.PACK_AB R0, RZ, R0 ;  /* 0x00000000ff00723e */ /* 0x000fc800000010ff */
[----:B------:R-:W-:Y:S01]  /*2720*/  PRMT R23, R0, 0x7610, R23 ;  /* 0x0000761000177816 */ /* 0x000fe20000000017 */
[----:B------:R-:W-:Y:S06]  /*2730*/  BRA `(.L_x_2775) ;  /* 0x0000000c00047947 */ /* 0x000fec0003800000 */
.L_x_2780:
        /* <DEDUP_REMOVED lines=9> */
.L_x_2770:
        /* <DEDUP_REMOVED lines=14> */
.L_x_2784:
        /* <DEDUP_REMOVED lines=9> */
.L_x_2783:
        /* <DEDUP_REMOVED lines=28> */
.L_x_2786:
        /* <DEDUP_REMOVED lines=15> */
.L_x_2785:
[----:B------:R0:W5:Y:S01]  /*2bf0*/  LDG.E.U16 R23, desc[UR36][R2.64] ;  /* 0x0000002402177981 */ /* 0x000162000c1e1500 */
[----:B------:R-:W-:Y:S05]  /*2c00*/  BRA `(.L_x_2775) ;  /* 0x0000000400d07947 */ /* 0x000fea0003800000 */
.L_x_2782:
        /* <DEDUP_REMOVED lines=13> */
.L_x_2789:
        /* <DEDUP_REMOVED lines=21> */
.L_x_2793:
[----:B------:R-:W-:Y:S05]  /*2e30*/  BSYNC B1 ;  /* 0x0000000000017941 */ /* 0x000fea0003800000 */
.L_x_2792:
[----:B------:R-:W-:Y:S01]  /*2e40*/  LEA R3, R0, 0x3b800000, 0x17 ;  /* 0x3b80000000037811 */ /* 0x000fe200078eb8ff */
[----:B------:R-:W-:-:S05]  /*2e50*/  IMAD.SHL.U32 R0, R2, 0x100000, RZ ;  /* 0x0010000002007824 */ /* 0x000fca00078e00ff */
[----:B------:R-:W-:-:S07]  /*2e60*/  LOP3.LUT R0, R3, R0, R4, 0xfe, !PT ;  /* 0x0000000003007212 */ /* 0x000fce00078efe04 */
.L_x_2791:
[----:B------:R-:W-:Y:S05]  /*2e70*/  BSYNC B0 ;  /* 0x0000000000007941 */ /* 0x000fea0003800000 */
.L_x_2790:
[----:B------:R-:W-:-:S04]  /*2e80*/  F2FP.BF16.F32.PACK_AB R0, RZ, R0 ;  /* 0x00000000ff00723e */ /* 0x000fc800000010ff */
[----:B------:R-:W-:Y:S01]  /*2e90*/  PRMT R23, R0, 0x7610, R23 ;  /* 0x0000761000177816 */ /* 0x000fe20000000017 */
[----:B------:R-:W-:Y:S06]  /*2ea0*/  BRA `(.L_x_2775) ;  /* 0x0000000400287947 */ /* 0x000fec0003800000 */
.L_x_2788:
        /* <DEDUP_REMOVED lines=21> */
.L_x_2797:
[----:B------:R-:W-:Y:S05]  /*3000*/  BSYNC B1 ;  /* 0x0000000000017941 */ /* 0x000fea0003800000 */
.L_x_2796:
[----:B------:R-:W-:Y:S01]  /*3010*/  LEA R3, R0, 0x37800000, 0x17 ;  /* 0x3780000000037811 */ /* 0x000fe200078eb8ff */
[----:B------:R-:W-:-:S05]  /*3020*/  IMAD.SHL.U32 R0, R2, 0x200000, RZ ;  /* 0x0020000002007824 */ /* 0x000fca00078e00ff */
[----:B------:R-:W-:-:S07]  /*3030*/  LOP3.LUT R0, R3, R0, R4, 0xfe, !PT ;  /* 0x0000000003007212 */ /* 0x000fce00078efe04 */
.L_x_2795:
[----:B------:R-:W-:Y:S05]  /*3040*/  BSYNC B0 ;  /* 0x0000000000007941 */ /* 0x000fea0003800000 */
.L_x_2794:
[----:B------:R-:W-:-:S04]  /*3050*/  F2FP.BF16.F32.PACK_AB R0, RZ, R0 ;  /* 0x00000000ff00723e */ /* 0x000fc800000010ff */
[----:B------:R-:W-:Y:S01]  /*3060*/  PRMT R23, R0, 0x7610, R23 ;  /* 0x0000761000177816 */ /* 0x000fe20000000017 */
[----:B------:R-:W-:Y:S06]  /*3070*/  BRA `(.L_x_2775) ;  /* 0x0000000000b47947 */ /* 0x000fec0003800000 */
.L_x_2787:
        /* <DEDUP_REMOVED lines=14> */
.L_x_2801:
[----:B------:R-:W-:Y:S05]  /*3160*/  BSYNC B0 ;  /* 0x0000000000007941 */ /* 0x000fea0003800000 */
.L_x_2800:
[----:B------:R-:W-:-:S04]  /*3170*/  F2FP.BF16.F32.PACK_AB R0, RZ, R0 ;  /* 0x00000000ff00723e */ /* 0x000fc800000010ff */
[----:B------:R-:W-:Y:S01]  /*3180*/  PRMT R23, R0, 0x7610, R23 ;  /* 0x0000761000177816 */ /* 0x000fe20000000017 */
[----:B------:R-:W-:Y:S06]  /*3190*/  BRA `(.L_x_2775) ;  /* 0x00000000006c7947 */ /* 0x000fec0003800000 */
.L_x_2774:
        /* <DEDUP_REMOVED lines=16> */
.L_x_2802:
[----:B------:R-:W-:Y:S01]  /*32a0*/  PRMT R23, RZ, 0x7610, R23 ;  /* 0x00007610ff177816 */ /* 0x000fe20000000017 */
[----:B------:R-:W-:Y:S06]  /*32b0*/  BRA `(.L_x_2775) ;  /* 0x0000000000247947 */ /* 0x000fec0003800000 */
.L_x_2799:
[----:B------:R-:W2:Y:S02]  /*32c0*/  LDG.E.64 R2, desc[UR36][R2.64] ;  /* 0x0000002402027981 */ /* 0x000ea4000c1e1b00 */
[----:B--2---:R-:W0:Y:S02]  /*32d0*/  I2F.U64 R0, R2 ;  /* 0x0000000200007312 */ /* 0x004e240000301000 */
[----:B0-----:R-:W-:-:S04]  /*32e0*/  F2FP.BF16.F32.PACK_AB R0, RZ, R0 ;  /* 0x00000000ff00723e */ /* 0x001fc800000010ff */
[----:B------:R-:W-:Y:S01]  /*32f0*/  PRMT R23, R0, 0x7610, R23 ;  /* 0x0000761000177816 */ /* 0x000fe20000000017 */
[----:B------:R-:W-:Y:S06]  /*3300*/  BRA `(.L_x_2775) ;  /* 0x0000000000107947 */ /* 0x000fec0003800000 */
.L_x_2798:
[----:B------:R-:W2:Y:S02]  /*3310*/  LDG.E R2, desc[UR36][R2.64] ;  /* 0x0000002402027981 */ /* 0x000ea4000c1e1900 */
[----:B--2---:R-:W-:-:S04]  /*3320*/  I2FP.F32.U32 R0, R2 ;  /* 0x0000000200007245 */ /* 0x004fc80000201000 */
[----:B------:R-:W-:-:S04]  /*3330*/  F2FP.BF16.F32.PACK_AB R0, RZ, R0 ;  /* 0x00000000ff00723e */ /* 0x000fc800000010ff */
[----:B------:R-:W-:-:S07]  /*3340*/  PRMT R23, R0, 0x7610, R23 ;  /* 0x0000761000177816 */ /* 0x000fce0000000017 */
.L_x_2775:
[----:B------:R-:W-:-:S07]  /*3350*/  VIADD R26, R26, 0x80 ;  /* 0x000000801a1a7836 */ /* 0x000fce0000000000 */
.L_x_2703:
[----:B------:R-:W-:Y:S05]  /*3360*/  BSYNC B6 ;  /* 0x0000000000067941 */ /* 0x000fea0003800000 */
.L_x_2702:
[----:B------:R-:W1:Y:S01]  /*3370*/  LDC R0, c[0x0][0x210] ;  /* 0x00008400ff007b82 */ /* 0x000e620000000800 */
[----:B------:R-:W-:Y:S01]  /*3380*/  BSSY B6, `(.L_x_2803) ;  /* 0x000032c000067945 */ /* 0x000fe20003800000 */
[----:B------:R-:W-:Y:S02]  /*3390*/  PRMT R22, RZ, 0x7610, R22 ;  /* 0x00007610ff167816 */ /* 0x000fe40000000016 */
[----:B------:R-:W-:Y:S01]  /*33a0*/  PRMT R18, RZ, 0x7610, R18 ;  /* 0x00007610ff127816 */ /* 0x000fe20000000012 */
[----:B-1----:R-:W-:-:S05]  /*33b0*/  IMAD R0, R25, -0x200, R0 ;  /* 0xfffffe0019007824 */ /* 0x002fca00078e0200 */
[----:B------:R-:W-:-:S13]  /*33c0*/  ISETP.GE.AND P0, PT, R26, R0, PT ;  /* 0x000000001a00720c */ /* 0x000fda0003f06270 */
[----:B------:R-:W-:Y:S05]  /*33d0*/  @P0 BRA `(.L_x_2804) ;  /* 0x0000003000980947 */ /* 0x000fea0003800000 */
[----:B0-----:R-:W0:Y:S01]  /*33e0*/  LDC.64 R2, c[0x0][0x230] ;  /* 0x00008c00ff027b82 */ /* 0x001e220000000a00 */
        /* <DEDUP_REMOVED lines=21> */
.L_x_2808:
[----:B------:R-:W2:Y:S02]  /*3540*/  LDG.E.U8 R2, desc[UR36][R2.64] ;  /* 0x0000002402027981 */ /* 0x000ea4000c1e1100 */
[----:B--2---:R-:W-:-:S04]  /*3550*/  I2FP.F32.U32 R0, R2 ;  /* 0x0000000200007245 */ /* 0x004fc80000201000 */
[----:B------:R-:W-:-:S04]  /*3560*/  F2FP.BF16.F32.PACK_AB R0, RZ, R0 ;  /* 0x00000000ff00723e */ /* 0x000fc800000010ff */
[----:B------:R-:W-:Y:S01]  /*3570*/  PRMT R28, R0, 0x7610, R28 ;  /* 0x00007610001c7816 */ /* 0x000fe2000000001c */
[----:B------:R-:W-:Y:S06]  /*3580*/  BRA `(.L_x_2810) ;  /* 0x0000000c00c87947 */ /* 0x000fec0003800000 */
.L_x_2807:
        /* <DEDUP_REMOVED lines=11> */
.L_x_2812:
[----:B------:R-:W2:Y:S02]  /*3640*/  LDG.E R2, desc[UR36][R2.64] ;  /* 0x0000002402027981 */ /* 0x000ea4000c1e1900 */
[----:B--2---:R-:W-:-:S04]  /*3650*/  I2FP.F32.S32 R0, R2 ;  /* 0x0000000200007245 */ /* 0x004fc80000201400 */
[----:B------:R-:W-:-:S04]  /*3660*/  F2FP.BF16.F32.PACK_AB R0, RZ, R0 ;  /* 0x00000000ff00723e */ /* 0x000fc800000010ff */
[----:B------:R-:W-:Y:S01]  /*3670*/  PRMT R28, R0, 0x7610, R28 ;  /* 0x00007610001c7816 */ /* 0x000fe2000000001c */
[----:B------:R-:W-:Y:S06]  /*3680*/  BRA `(.L_x_2810) ;  /* 0x0000000c00887947 */ /* 0x000fec0003800000 */
.L_x_2811:
[----:B------:R-:W2:Y:S02]  /*3690*/  LDG.E.U16 R2, desc[UR36][R2.64] ;  /* 0x0000002402027981 */ /* 0x000ea4000c1e1500 */
[----:B--2---:R-:W0:Y:S02]  /*36a0*/  I2F.S16 R0, R2 ;  /* 0x0000000200007306 */ /* 0x004e240000101400 */
[----:B0-----:R-:W-:-:S04]  /*36b0*/  F2FP.BF16.F32.PACK_AB R0, RZ, R0 ;  /* 0x00000000ff00723e */ /* 0x001fc800000010ff */
[----:B------:R-:W-:Y:S01]  /*36c0*/  PRMT R28, R0, 0x7610, R28 ;  /* 0x00007610001c7816 */ /* 0x000fe2000000001c */
[----:B------:R-:W-:Y:S06]  /*36d0*/  BRA `(.L_x_2810) ;  /* 0x0000000c00747947 */ /* 0x000fec0003800000 */
.L_x_2806:
        /* <DEDUP_REMOVED lines=9> */
.L_x_2814:
[----:B------:R-:W2:Y:S02]  /*3770*/  LDG.E.U16 R0, desc[UR36][R2.64] ;  /* 0x0000002402007981 */ /* 0x000ea4000c1e1500 */
[----:B--2---:R-:W-:-:S05]  /*3780*/  HADD2.F32 R0, -RZ, R0.H0_H0 ;  /* 0x20000000ff007230 */ /* 0x004fca0000004100 */
[----:B------:R-:W-:-:S04]  /*3790*/  F2FP.BF16.F32.PACK_AB R0, RZ, R0 ;  /* 0x00000000ff00723e */ /* 0x000fc800000010ff */
[----:B------:R-:W-:Y:S01]  /*37a0*/  PRMT R28, R0, 0x7610, R28 ;  /* 0x00007610001c7816 */ /* 0x000fe2000000001c */
[----:B------:R-:W-:Y:S06]  /*37b0*/  BRA `(.L_x_2810) ;  /* 0x0000000c003c7947 */ /* 0x000fec0003800000 */
.L_x_2813:
        /* <DEDUP_REMOVED lines=9> */
.L_x_2816:
[----:B------:R-:W2:Y:S02]  /*3850*/  LDG.E.U16 R2, desc[UR36][R2.64] ;  /* 0x0000002402027981 */ /* 0x000ea4000c1e1500 */
[----:B--2---:R-:W-:-:S05]  /*3860*/  HADD2.F32 R0, -RZ, R2.H0_H0 ;  /* 0x20000002ff007230 */ /* 0x004fca0000004100 */
[----:B------:R-:W-:-:S04]  /*3870*/  F2FP.BF16.F32.PACK_AB R0, RZ, R0 ;  /* 0x00000000ff00723e */ /* 0x000fc800000010ff */
[----:B------:R-:W-:Y:S01]  /*3880*/  PRMT R28, R0, 0x7610, R28 ;  /* 0x00007610001c7816 */ /* 0x000fe2000000001c */
[----:B------:R-:W-:Y:S06]  /*3890*/  BRA `(.L_x_2810) ;  /* 0x0000000c00047947 */ /* 0x000fec0003800000 */
.L_x_2815:
        /* <DEDUP_REMOVED lines=9> */
.L_x_2805:
        /* <DEDUP_REMOVED lines=14> */
.L_x_2819:
        /* <DEDUP_REMOVED lines=9> */
.L_x_2818:
        /* <DEDUP_REMOVED lines=28> */
.L_x_2821:
        /* <DEDUP_REMOVED lines=15> */
.L_x_2820:
[----:B------:R0:W5:Y:S01]  /*3d50*/  LDG.E.U16 R28, desc[UR36][R2.64] ;  /* 0x00000024021c7981 */ /* 0x000162000c1e1500 */
[----:B------:R-:W-:Y:S05]  /*3d60*/  BRA `(.L_x_2810) ;  /* 0x0000000400d07947 */ /* 0x000fea0003800000 */
.L_x_2817:
        /* <DEDUP_REMOVED lines=13> */
.L_x_2824:
        /* <DEDUP_REMOVED lines=21> */
.L_x_2828:
[----:B------:R-:W-:Y:S05]  /*3f90*/  BSYNC B1 ;  /* 0x0000000000017941 */ /* 0x000fea0003800000 */
.L_x_2827:
[----:B------:R-:W-:Y:S01]  /*3fa0*/  LEA R3, R0, 0x3b800000, 0x17 ;  /* 0x3b80000000037811 */ /* 0x000fe200078eb8ff */
[----:B------:R-:W-:-:S05]  /*3fb0*/  IMAD.SHL.U32 R0, R2, 0x100000, RZ ;  /* 0x0010000002007824 */ /* 0x000fca00078e00ff */
[----:B------:R-:W-:-:S07]  /*3fc0*/  LOP3.LUT R0, R3, R0, R4, 0xfe, !PT ;  /* 0x0000000003007212 */ /* 0x000fce00078efe04 */
.L_x_2826:
[----:B------:R-:W-:Y:S05]  /*3fd0*/  BSYNC B0 ;  /* 0x0000000000007941 */ /* 0x000fea0003800000 */
.L_x_2825:
[----:B------:R-:W-:-:S04]  /*3fe0*/  F2FP.BF16.F32.PACK_AB R0, RZ, R0 ;  /* 0x00000000ff00723e */ /* 0x000fc800000010ff */
[----:B------:R-:W-:Y:S01]  /*3ff0*/  PRMT R28, R0, 0x7610, R28 ;  /* 0x00007610001c7816 */ /* 0x000fe2000000001c */
[----:B------:R-:W-:Y:S06]  /*4000*/  BRA `(.L_x_2810) ;  /* 0x0000000400287947 */ /* 0x000fec0003800000 */
.L_x_2823:
        /* <DEDUP_REMOVED lines=21> */
.L_x_2832:
[----:B------:R-:W-:Y:S05]  /*4160*/  BSYNC B1 ;  /* 0x0000000000017941 */ /* 0x000fea0003800000 */
.L_x_2831:
[----:B------:R-:W-:Y:S01]  /*4170*/  LEA R3, R0, 0x37800000, 0x17 ;  /* 0x3780000000037811 */ /* 0x000fe200078eb8ff */
[----:B------:R-:W-:-:S05]  /*4180*/  IMAD.SHL.U32 R0, R2, 0x200000, RZ ;  /* 0x0020000002007824 */ /* 0x000fca00078e00ff */
[----:B------:R-:W-:-:S07]  /*4190*/  LOP3.LUT R0, R3, R0, R4, 0xfe, !PT ;  /* 0x0000000003007212 */ /* 0x000fce00078efe04 */
.L_x_2830:
[----:B------:R-:W-:Y:S05]  /*41a0*/  BSYNC B0 ;  /* 0x0000000000007941 */ /* 0x000fea0003800000 */
.L_x_2829:
[----:B------:R-:W-:-:S04]  /*41b0*/  F2FP.BF16.F32.PACK_AB R0, RZ, R0 ;  /* 0x00000000ff00723e */ /* 0x000fc800000010ff */
[----:B------:R-:W-:Y:S01]  /*41c0*/  PRMT R28, R0, 0x7610, R28 ;  /* 0x00007610001c7816 */ /* 0x000fe2000000001c */
[----:B------:R-:W-:Y:S06]  /*41d0*/  BRA `(.L_x_2810) ;  /* 0x0000000000b47947 */ /* 0x000fec0003800000 */
.L_x_2822:
        /* <DEDUP_REMOVED lines=14> */
.L_x_2836:
[----:B------:R-:W-:Y:S05]  /*42c0*/  BSYNC B0 ;  /* 0x0000000000007941 */ /* 0x000fea0003800000 */
.L_x_2835:
[----:B------:R-:W-:-:S04]  /*42d0*/  F2FP.BF16.F32.PACK_AB R0, RZ, R0 ;  /* 0x00000000ff00723e */ /* 0x000fc800000010ff */
[----:B------:R-:W-:Y:S01]  /*42e0*/  PRMT R28, R0, 0x7610, R28 ;  /* 0x00007610001c7816 */ /* 0x000fe2000000001c */
[----:B------:R-:W-:Y:S06]  /*42f0*/  BRA `(.L_x_2810) ;  /* 0x00000000006c7947 */ /* 0x000fec0003800000 */
.L_x_2809:
        /* <DEDUP_REMOVED lines=16> */
.L_x_2837:
[----:B------:R-:W-:Y:S01]  /*4400*/  PRMT R28, RZ, 0x7610, R28 ;  /* 0x00007610ff1c7816 */ /* 0x000fe2000000001c */
[----:B------:R-:W-:Y:S06]  /*4410*/  BRA `(.L_x_2810) ;  /* 0x0000000000247947 */ /* 0x000fec0003800000 */
.L_x_2834:
[----:B------:R-:W2:Y:S02]  /*4420*/  LDG.E.64 R2, desc[UR36][R2.64] ;  /* 0x0000002402027981 */ /* 0x000ea4000c1e1b00 */
[----:B--2---:R-:W0:Y:S02]  /*4430*/  I2F.U64 R0, R2 ;  /* 0x0000000200007312 */ /* 0x004e240000301000 */
[----:B0-----:R-:W-:-:S04]  /*4440*/  F2FP.BF16.F32.PACK_AB R0, RZ, R0 ;  /* 0x00000000ff00723e */ /* 0x001fc800000010ff */
[----:B------:R-:W-:Y:S01]  /*4450*/  PRMT R28, R0, 0x7610, R28 ;  /* 0x00007610001c7816 */ /* 0x000fe2000000001c */
[----:B------:R-:W-:Y:S06]  /*4460*/  BRA `(.L_x_2810) ;  /* 0x0000000000107947 */ /* 0x000fec0003800000 */
.L_x_2833:
[----:B------:R-:W2:Y:S02]  /*4470*/  LDG.E R2, desc[UR36][R2.64] ;  /* 0x0000002402027981 */ /* 0x000ea4000c1e1900 */
[----:B--2---:R-:W-:-:S04]  /*4480*/  I2FP.F32.U32 R0, R2 ;  /* 0x0000000200007245 */ /* 0x004fc80000201000 */
[----:B------:R-:W-:-:S04]  /*4490*/  F2FP.BF16.F32.PACK_AB R0, RZ, R0 ;  /* 0x00000000ff00723e */ /* 0x000fc800000010ff */
[----:B------:R-:W-:-:S07]  /*44a0*/  PRMT R28, R0, 0x7610, R28 ;  /* 0x00007610001c7816 */ /* 0x000fce000000001c */
.L_x_2810:
[----:B0-----:R-:W0:Y:S01]  /*44b0*/  LDC.64 R2, c[0x0][0x238] ;  /* 0x00008e00ff027b82 */ /* 0x001e220000000a00 */
        /* <DEDUP_REMOVED lines=20> */
.L_x_2841:
[----:B------:R-:W2:Y:S02]  /*4600*/  LDG.E.U8 R2, desc[UR36][R2.64] ;  /* 0x0000002402027981 */ /* 0x000ea4000c1e1100 */
[----:B--2---:R-:W-:-:S04]  /*4610*/  I2FP.F32.U32 R0, R2 ;  /* 0x0000000200007245 */ /* 0x004fc80000201000 */
[----:B------:R-:W-:-:S04]  /*4620*/  F2FP.BF16.F32.PACK_AB R0, RZ, R0 ;  /* 0x00000000ff00723e */ /* 0x000fc800000010ff */
[----:B------:R-:W-:Y:S01]  /*4630*/  PRMT R22, R0, 0x7610, R22 ;  /* 0x0000761000167816 */ /* 0x000fe20000000016 */
[----:B------:R-:W-:Y:S06]  /*4640*/  BRA `(.L_x_2843) ;  /* 0x0000000c00c87947 */ /* 0x000fec0003800000 */
.L_x_2840:
        /* <DEDUP_REMOVED lines=11> */
.L_x_2845:
[----:B------:R-:W2:Y:S02]  /*4700*/  LDG.E R2, desc[UR36][R2.64] ;  /* 0x0000002402027981 */ /* 0x000ea4000c1e1900 */
[----:B--2---:R-:W-:-:S04]  /*4710*/  I2FP.F32.S32 R0, R2 ;  /* 0x0000000200007245 */ /* 0x004fc80000201400 */
[----:B------:R-:W-:-:S04]  /*4720*/  F2FP.BF16.F32.PACK_AB R0, RZ, R0 ;  /* 0x00000000ff00723e */ /* 0x000fc800000010ff */
[----:B------:R-:W-:Y:S01]  /*4730*/  PRMT R22, R0, 0x7610, R22 ;  /* 0x0000761000167816 */ /* 0x000fe20000000016 */
[----:B------:R-:W-:Y:S06]  /*4740*/  BRA `(.L_x_2843) ;  /* 0x0000000c00887947 */ /* 0x000fec0003800000 */
.L_x_2844:
[----:B------:R-:W2:Y:S02]  /*4750*/  LDG.E.U16 R2, desc[UR36][R2.64] ;  /* 0x0000002402027981 */ /* 0x000ea4000c1e1500 */
[----:B--2---:R-:W0:Y:S02]  /*4760*/  I2F.S16 R0, R2 ;  /* 0x0000000200007306 */ /* 0x004e240000101400 */
[----:B0-----:R-:W-:-:S04]  /*4770*/  F2FP.BF16.F32.PACK_AB R0, RZ, R0 ;  /* 0x00000000ff00723e */ /* 0x001fc800000010ff */
[----:B------:R-:W-:Y:S01]  /*4780*/  PRMT R22, R0, 0x7610, R22 ;  /* 0x0000761000167816 */ /* 0x000fe20000000016 */
[----:B------:R-:W-:Y:S06]  /*4790*/  BRA `(.L_x_2843) ;  /* 0x0000000c00747947 */ /* 0x000fec0003800000 */
.L_x_2839:
        /* <DEDUP_REMOVED lines=9> */
.L_x_2847:
[----:B------:R-:W2:Y:S02]  /*4830*/  LDG.E.U16 R0, desc[UR36][R2.64] ;  /* 0x0000002402007981 */ /* 0x000ea4000c1e1500 */
[----:B--2---:R-:W-:-:S05]  /*4840*/  HADD2.F32 R0, -RZ, R0.H0_H0 ;  /* 0x20000000ff007230 */ /* 0x004fca0000004100 */
[----:B------:R-:W-:-:S04]  /*4850*/  F2FP.BF16.F32.PACK_AB R0, RZ, R0 ;  /* 0x00000000ff00723e */ /* 0x000fc800000010ff */
[----:B------:R-:W-:Y:S01]  /*4860*/  PRMT R22, R0, 0x7610, R22 ;  /* 0x0000761000167816 */ /* 0x000fe20000000016 */
[----:B------:R-:W-:Y:S06]  /*4870*/  BRA `(.L_x_2843) ;  /* 0x0000000c003c7947 */ /* 0x000fec0003800000 */
.L_x_2846:
        /* <DEDUP_REMOVED lines=9> */
.L_x_2849:
[----:B------:R-:W2:Y:S02]  /*4910*/  LDG.E.U16 R2, desc[UR36][R2.64] ;  /* 0x0000002402027981 */ /* 0x000ea4000c1e1500 */
[----:B--2---:R-:W-:-:S05]  /*4920*/  HADD2.F32 R0, -RZ, R2.H0_H0 ;  /* 0x20000002ff007230 */ /* 0x004fca0000004100 */
[----:B------:R-:W-:-:S04]  /*4930*/  F2FP.BF16.F32.PACK_AB R0, RZ, R0 ;  /* 0x00000000ff00723e */ /* 0x000fc800000010ff */
[----:B------:R-:W-:Y:S01]  /*4940*/  PRMT R22, R0, 0x7610, R22 ;  /* 0x0000761000167816 */ /* 0x000fe20000000016 */
[----:B------:R-:W-:Y:S06]  /*4950*/  BRA `(.L_x_2843) ;  /* 0x0000000c00047947 */ /* 0x000fec0003800000 */
.L_x_2848:
        /* <DEDUP_REMOVED lines=9> */
.L_x_2838:
        /* <DEDUP_REMOVED lines=14> */
.L_x_2852:
        /* <DEDUP_REMOVED lines=9> */
.L_x_2851:
        /* <DEDUP_REMOVED lines=28> */
.L_x_2854:
        /* <DEDUP_REMOVED lines=15> */
.L_x_2853:
[----:B------:R0:W5:Y:S01]  /*4e10*/  LDG.E.U16 R22, desc[UR36][R2.64] ;  /* 0x0000002402167981 */ /* 0x000162000c1e1500 */
[----:B------:R-:W-:Y:S05]  /*4e20*/  BRA `(.L_x_2843) ;  /* 0x0000000400d07947 */ /* 0x000fea0003800000 */
.L_x_2850:
        /* <DEDUP_REMOVED lines=13> */
.L_x_2857:
        /* <DEDUP_REMOVED lines=21> */
.L_x_2861:
[----:B------:R-:W-:Y:S05]  /*5050*/  BSYNC B1 ;  /* 0x0000000000017941 */ /* 0x000fea0003800000 */
.L_x_2860:
[----:B------:R-:W-:Y:S01]  /*5060*/  LEA R3, R0, 0x3b800000, 0x17 ;  /* 0x3b80000000037811 */ /* 0x000fe200078eb8ff */
[----:B------:R-:W-:-:S05]  /*5070*/  IMAD.SHL.U32 R0, R2, 0x100000, RZ ;  /* 0x0010000002007824 */ /* 0x000fca00078e00ff */
[----:B------:R-:W-:-:S07]  /*5080*/  LOP3.LUT R0, R3, R0, R4, 0xfe, !PT ;  /* 0x0000000003007212 */ /* 0x000fce00078efe04 */
.L_x_2859:
[----:B------:R-:W-:Y:S05]  /*5090*/  BSYNC B0 ;  /* 0x0000000000007941 */ /* 0x000fea0003800000 */
.L_x_2858:
[----:B------:R-:W-:-:S04]  /*50a0*/  F2FP.BF16.F32.PACK_AB R0, RZ, R0 ;  /* 0x00000000ff00723e */ /* 0x000fc800000010ff */
[----:B------:R-:W-:Y:S01]  /*50b0*/  PRMT R22, R0, 0x7610, R22 ;  /* 0x0000761000167816 */ /* 0x000fe20000000016 */
[----:B------:R-:W-:Y:S06]  /*50c0*/  BRA `(.L_x_2843) ;  /* 0x0000000400287947 */ /* 0x000fec0003800000 */
.L_x_2856:
        /* <DEDUP_REMOVED lines=21> */
.L_x_2865:
[----:B------:R-:W-:Y:S05]  /*5220*/  BSYNC B1 ;  /* 0x0000000000017941 */ /* 0x000fea0003800000 */
.L_x_2864:
[----:B------:R-:W-:Y:S01]  /*5230*/  LEA R3, R0, 0x37800000, 0x17 ;  /* 0x3780000000037811 */ /* 0x000fe200078eb8ff */
[----:B------:R-:W-:-:S05]  /*5240*/  IMAD.SHL.U32 R0, R2, 0x200000, RZ ;  /* 0x0020000002007824 */ /* 0x000fca00078e00ff */
[----:B------:R-:W-:-:S07]  /*5250*/  LOP3.LUT R0, R3, R0, R4, 0xfe, !PT ;  /* 0x0000000003007212 */ /* 0x000fce00078efe04 */
.L_x_2863:
[----:B------:R-:W-:Y:S05]  /*5260*/  BSYNC B0 ;  /* 0x0000000000007941 */ /* 0x000fea0003800000 */
.L_x_2862:
[----:B------:R-:W-:-:S04]  /*5270*/  F2FP.BF16.F32.PACK_AB R0, RZ, R0 ;  /* 0x00000000ff00723e */ /* 0x000fc800000010ff */
[----:B------:R-:W-:Y:S01]  /*5280*/  PRMT R22, R0, 0x7610, R22 ;  /* 0x0000761000167816 */ /* 0x000fe20000000016 */
[----:B------:R-:W-:Y:S06]  /*5290*/  BRA `(.L_x_2843) ;  /* 0x0000000000b47947 */ /* 0x000fec0003800000 */
.L_x_2855:
        /* <DEDUP_REMOVED lines=14> */
.L_x_2869:
[----:B------:R-:W-:Y:S05]  /*5380*/  BSYNC B0 ;  /* 0x0000000000007941 */ /* 0x000fea0003800000 */
.L_x_2868:
[----:B------:R-:W-:-:S04]  /*5390*/  F2FP.BF16.F32.PACK_AB R0, RZ, R0 ;  /* 0x00000000ff00723e */ /* 0x000fc800000010ff */
[----:B------:R-:W-:Y:S01]  /*53a0*/  PRMT R22, R0, 0x7610, R22 ;  /* 0x0000761000167816 */ /* 0x000fe20000000016 */
[----:B------:R-:W-:Y:S06]  /*53b0*/  BRA `(.L_x_2843) ;  /* 0x00000000006c7947 */ /* 0x000fec0003800000 */
.L_x_2842:
        /* <DEDUP_REMOVED lines=16> */
.L_x_2870:
[----:B------:R-:W-:Y:S01]  /*54c0*/  PRMT R22, RZ, 0x7610, R22 ;  /* 0x00007610ff167816 */ /* 0x000fe20000000016 */
[----:B------:R-:W-:Y:S06]  /*54d0*/  BRA `(.L_x_2843) ;  /* 0x0000000000247947 */ /* 0x000fec0003800000 */
.L_x_2867:
[----:B------:R-:W2:Y:S02]  /*54e0*/  LDG.E.64 R2, desc[UR36][R2.64] ;  /* 0x0000002402027981 */ /* 0x000ea4000c1e1b00 */
[----:B--2---:R-:W0:Y:S02]  /*54f0*/  I2F.U64 R0, R2 ;  /* 0x0000000200007312 */ /* 0x004e240000301000 */
[----:B0-----:R-:W-:-:S04]  /*5500*/  F2FP.BF16.F32.PACK_AB R0, RZ, R0 ;  /* 0x00000000ff00723e */ /* 0x001fc800000010ff */
[----:B------:R-:W-:Y:S01]  /*5510*/  PRMT R22, R0, 0x7610, R22 ;  /* 0x0000761000167816 */ /* 0x000fe20000000016 */
[----:B------:R-:W-:Y:S06]  /*5520*/  BRA `(.L_x_2843) ;  /* 0x0000000000107947 */ /* 0x000fec0003800000 */
.L_x_2866:
[----:B------:R-:W2:Y:S02]  /*5530*/  LDG.E R2, desc[UR36][R2.64] ;  /* 0x0000002402027981 */ /* 0x000ea4000c1e1900 */
[----:B--2---:R-:W-:-:S04]  /*5540*/  I2FP.F32.U32 R0, R2 ;  /* 0x0000000200007245 */ /* 0x004fc80000201000 */
[----:B------:R-:W-:-:S04]  /*5550*/  F2FP.BF16.F32.PACK_AB R0, RZ, R0 ;  /* 0x00000000ff00723e */ /* 0x000fc800000010ff */
[----:B------:R-:W-:-:S07]  /*5560*/  PRMT R22, R0, 0x7610, R22 ;  /* 0x0000761000167816 */ /* 0x000fce0000000016 */
.L_x_2843:
        /* <DEDUP_REMOVED lines=21> */
.L_x_2874:
[----:B------:R-:W2:Y:S02]  /*56c0*/  LDG.E.U8 R2, desc[UR36][R2.64] ;  /* 0x0000002402027981 */ /* 0x000ea4000c1e1100 */
[----:B--2---:R-:W-:-:S04]  /*56d0*/  I2FP.F32.U32 R0, R2 ;  /* 0x0000000200007245 */ /* 0x004fc80000201000 */
[----:B------:R-:W-:-:S04]  /*56e0*/  F2FP.BF16.F32.PACK_AB R0, RZ, R0 ;  /* 0x00000000ff00723e */ /* 0x000fc800000010ff */
[----:B------:R-:W-:Y:S01]  /*56f0*/  PRMT R18, R0, 0x7610, R18 ;  /* 0x0000761000127816 */ /* 0x000fe20000000012 */
[----:B------:R-:W-:Y:S06]  /*5700*/  BRA `(.L_x_2876) ;  /* 0x0000000c00c87947 */ /* 0x000fec0003800000 */
.L_x_2873:
        /* <DEDUP_REMOVED lines=11> */
.L_x_2878:
[----:B------:R-:W2:Y:S02]  /*57c0*/  LDG.E R2, desc[UR36][R2.64] ;  /* 0x0000002402027981 */ /* 0x000ea4000c1e1900 */
[----:B--2---:R-:W-:-:S04]  /*57d0*/  I2FP.F32.S32 R0, R2 ;  /* 0x0000000200007245 */ /* 0x004fc80000201400 */
[----:B------:R-:W-:-:S04]  /*57e0*/  F2FP.BF16.F32.PACK_AB R0, RZ, R0 ;  /* 0x00000000ff00723e */ /* 0x000fc800000010ff */
[----:B------:R-:W-:Y:S01]  /*57f0*/  PRMT R18, R0, 0x7610, R18 ;  /* 0x0000761000127816 */ /* 0x000fe20000000012 */
[----:B------:R-:W-:Y:S06]  /*5800*/  BRA `(.L_x_2876) ;  /* 0x0000000c00887947 */ /* 0x000fec0003800000 */
.L_x_2877:
[----:B------:R-:W2:Y:S02]  /*5810*/  LDG.E.U16 R2, desc[UR36][R2.64] ;  /* 0x0000002402027981 */ /* 0x000ea4000c1e1500 */
[----:B--2---:R-:W0:Y:S02]  /*5820*/  I2F.S16 R0, R2 ;  /* 0x0000000200007306 */ /* 0x004e240000101400 */
[----:B0-----:R-:W-:-:S04]  /*5830*/  F2FP.BF16.F32.PACK_AB R0, RZ, R0 ;  /* 0x00000000ff00723e */ /* 0x001fc800000010ff */
[----:B------:R-:W-:Y:S01]  /*5840*/  PRMT R18, R0, 0x7610, R18 ;  /* 0x0000761000127816 */ /* 0x000fe20000000012 */
[----:B------:R-:W-:Y:S06]  /*5850*/  BRA `(.L_x_2876) ;  /* 0x0000000c00747947 */ /* 0x000fec0003800000 */
.L_x_2872:
        /* <DEDUP_REMOVED lines=9> */
.L_x_2880:
[----:B------:R-:W2:Y:S02]  /*58f0*/  LDG.E.U16 R0, desc[UR36][R2.64] ;  /* 0x0000002402007981 */ /* 0x000ea4000c1e1500 */
[----:B--2---:R-:W-:-:S05]  /*5900*/  HADD2.F32 R0, -RZ, R0.H0_H0 ;  /* 0x20000000ff007230 */ /* 0x004fca0000004100 */
[----:B------:R-:W-:-:S04]  /*5910*/  F2FP.BF16.F32.PACK_AB R0, RZ, R0 ;  /* 0x00000000ff00723e */ /* 0x000fc800000010ff */
[----:B------:R-:W-:Y:S01]  /*5920*/  PRMT R18, R0, 0x7610, R18 ;  /* 0x0000761000127816 */ /* 0x000fe20000000012 */
[----:B------:R-:W-:Y:S06]  /*5930*/  BRA `(.L_x_2876) ;  /* 0x0000000c003c7947 */ /* 0x000fec0003800000 */
.L_x_2879:
        /* <DEDUP_REMOVED lines=9> */
.L_x_2882:
[----:B------:R-:W2:Y:S02]  /*59d0*/  LDG.E.U16 R2, desc[UR36][R2.64] ;  /* 0x0000002402027981 */ /* 0x000ea4000c1e1500 */
[----:B--2---:R-:W-:-:S05]  /*59e0*/  HADD2.F32 R0, -RZ, R2.H0_H0 ;  /* 0x20000002ff007230 */ /* 0x004fca0000004100 */
[----:B------:R-:W-:-:S04]  /*59f0*/  F2FP.BF16.F32.PACK_AB R0, RZ, R0 ;  /* 0x00000000ff00723e */ /* 0x000fc800000010ff */
[----:B------:R-:W-:Y:S01]  /*5a00*/  PRMT R18, R0, 0x7610, R18 ;  /* 0x0000761000127816 */ /* 0x000fe20000000012 */
[----:B------:R-:W-:Y:S06]  /*5a10*/  BRA `(.L_x_2876) ;  /* 0x0000000c00047947 */ /* 0x000fec0003800000 */
.L_x_2881:
        /* <DEDUP_REMOVED lines=9> */
.L_x_2871:
        /* <DEDUP_REMOVED lines=14> */
.L_x_2885:
        /* <DEDUP_REMOVED lines=9> */
.L_x_2884:
        /* <DEDUP_REMOVED lines=28> */
.L_x_2887:
        /* <DEDUP_REMOVED lines=15> */
.L_x_2886:
[----:B------:R0:W5:Y:S01]  /*5ed0*/  LDG.E.U16 R18, desc[UR36][R2.64] ;  /* 0x0000002402127981 */ /* 0x000162000c1e1500 */
[----:B------:R-:W-:Y:S05]  /*5ee0*/  BRA `(.L_x_2876) ;  /* 0x0000000400d07947 */ /* 0x000fea0003800000 */
.L_x_2883:
        /* <DEDUP_REMOVED lines=13> */
.L_x_2890:
        /* <DEDUP_REMOVED lines=21> */
.L_x_2894:
[----:B------:R-:W-:Y:S05]  /*6110*/  BSYNC B1 ;  /* 0x0000000000017941 */ /* 0x000fea0003800000 */
.L_x_2893:
[----:B------:R-:W-:Y:S01]  /*6120*/  LEA R3, R0, 0x3b800000, 0x17 ;  /* 0x3b80000000037811 */ /* 0x000fe200078eb8ff */
[----:B------:R-:W-:-:S05]  /*6130*/  IMAD.SHL.U32 R0, R2, 0x100000, RZ ;  /* 0x0010000002007824 */ /* 0x000fca00078e00ff */
[----:B------:R-:W-:-:S07]  /*6140*/  LOP3.LUT R0, R3, R0, R4, 0xfe, !PT ;  /* 0x0000000003007212 */ /* 0x000fce00078efe04 */
.L_x_2892:
[----:B------:R-:W-:Y:S05]  /*6150*/  BSYNC B0 ;  /* 0x0000000000007941 */ /* 0x000fea0003800000 */
.L_x_2891:
[----:B------:R-:W-:-:S04]  /*6160*/  F2FP.BF16.F32.PACK_AB R0, RZ, R0 ;  /* 0x00000000ff00723e */ /* 0x000fc800000010ff */
[----:B------:R-:W-:Y:S01]  /*6170*/  PRMT R18, R0, 0x7610, R18 ;  /* 0x0000761000127816 */ /* 0x000fe20000000012 */
[----:B------:R-:W-:Y:S06]  /*6180*/  BRA `(.L_x_2876) ;  /* 0x0000000400287947 */ /* 0x000fec0003800000 */
.L_x_2889:
        /* <DEDUP_REMOVED lines=21> */
.L_x_2898:
[----:B------:R-:W-:Y:S05]  /*62e0*/  BSYNC B1 ;  /* 0x0000000000017941 */ /* 0x000fea0003800000 */
.L_x_2897:
[----:B------:R-:W-:Y:S01]  /*62f0*/  LEA R3, R0, 0x37800000, 0x17 ;  /* 0x3780000000037811 */ /* 0x000fe200078eb8ff */
[----:B------:R-:W-:-:S05]  /*6300*/  IMAD.SHL.U32 R0, R2, 0x200000, RZ ;  /* 0x0020000002007824 */ /* 0x000fca00078e00ff */
[----:B------:R-:W-:-:S07]  /*6310*/  LOP3.LUT R0, R3, R0, R4, 0xfe, !PT ;  /* 0x0000000003007212 */ /* 0x000fce00078efe04 */
.L_x_2896:
[----:B------:R-:W-:Y:S05]  /*6320*/  BSYNC B0 ;  /* 0x0000000000007941 */ /* 0x000fea0003800000 */
.L_x_2895:
[----:B------:R-:W-:-:S04]  /*6330*/  F2FP.BF16.F32.PACK_AB R0, RZ, R0 ;  /* 0x00000000ff00723e */ /* 0x000fc800000010ff */
[----:B------:R-:W-:Y:S01]  /*6340*/  PRMT R18, R0, 0x7610, R18 ;  /* 0x0000761000127816 */ /* 0x000fe20000000012 */
[----:B------:R-:W-:Y:S06]  /*6350*/  BRA `(.L_x_2876) ;  /* 0x0000000000b47947 */ /* 0x000fec0003800000 */
.L_x_2888:
        /* <DEDUP_REMOVED lines=14> */
.L_x_2902:
[----:B------:R-:W-:Y:S05]  /*6440*/  BSYNC B0 ;  /* 0x0000000000007941 */ /* 0x000fea0003800000 */
.L_x_2901:
[----:B------:R-:W-:-:S04]  /*6450*/  F2FP.BF16.F32.PACK_AB R0, RZ, R0 ;  /* 0x00000000ff00723e */ /* 0x000fc800000010ff */
[----:B------:R-:W-:Y:S01]  /*6460*/  PRMT R18, R0, 0x7610, R18 ;  /* 0x0000761000127816 */ /* 0x000fe20000000012 */
[----:B------:R-:W-:Y:S06]  /*6470*/  BRA `(.L_x_2876) ;  /* 0x00000000006c7947 */ /* 0x000fec0003800000 */
.L_x_2875:
        /* <DEDUP_REMOVED lines=16> */
.L_x_2903:
[----:B------:R-:W-:Y:S01]  /*6580*/  PRMT R18, RZ, 0x7610, R18 ;  /* 0x00007610ff127816 */ /* 0x000fe20000000012 */
[----:B------:R-:W-:Y:S06]  /*6590*/  BRA `(.L_x_2876) ;  /* 0x0000000000247947 */ /* 0x000fec0003800000 */
.L_x_2900:
[----:B------:R-:W2:Y:S02]  /*65a0*/  LDG.E.64 R2, desc[UR36][R2.64] ;  /* 0x0000002402027981 */ /* 0x000ea4000c1e1b00 */
[----:B--2---:R-:W0:Y:S02]  /*65b0*/  I2F.U64 R0, R2 ;  /* 0x0000000200007312 */ /* 0x004e240000301000 */
[----:B0-----:R-:W-:-:S04]  /*65c0*/  F2FP.BF16.F32.PACK_AB R0, RZ, R0 ;  /* 0x00000000ff00723e */ /* 0x001fc800000010ff */
[----:B------:R-:W-:Y:S01]  /*65d0*/  PRMT R18, R0, 0x7610, R18 ;  /* 0x0000761000127816 */ /* 0x000fe20000000012 */
[----:B------:R-:W-:Y:S06]  /*65e0*/  BRA `(.L_x_2876) ;  /* 0x0000000000107947 */ /* 0x000fec0003800000 */
.L_x_2899:
[----:B------:R-:W2:Y:S02]  /*65f0*/  LDG.E R2, desc[UR36][R2.64] ;  /* 0x0000002402027981 */ /* 0x000ea4000c1e1900 */
[----:B--2---:R-:W-:-:S04]  /*6600*/  I2FP.F32.U32 R0, R2 ;  /* 0x0000000200007245 */ /* 0x004fc80000201000 */
[----:B------:R-:W-:-:S04]  /*6610*/  F2FP.BF16.F32.PACK_AB R0, RZ, R0 ;  /* 0x00000000ff00723e */ /* 0x000fc800000010ff */
[----:B------:R-:W-:-:S07]  /*6620*/  PRMT R18, R0, 0x7610, R18 ;  /* 0x0000761000127816 */ /* 0x000fce0000000012 */
.L_x_2876:
[----:B------:R-:W-:-:S07]  /*6630*/  VIADD R26, R26, 0x80 ;  /* 0x000000801a1a7836 */ /* 0x000fce0000000000 */
.L_x_2804:
[----:B------:R-:W-:Y:S05]  /*6640*/  BSYNC B6 ;  /* 0x0000000000067941 */ /* 0x000fea0003800000 */
.L_x_2803:
[----:B------:R-:W1:Y:S01]  /*6650*/  LDC R0, c[0x0][0x210] ;  /* 0x00008400ff007b82 */ /* 0x000e620000000800 */
[----:B------:R-:W-:Y:S01]  /*6660*/  BSSY B6, `(.L_x_2904) ;  /* 0x000032f000067945 */ /* 0x000fe20003800000 */
[----:B------:R-:W-:Y:S02]  /*6670*/  PRMT R16, RZ, 0x7610, R16 ;  /* 0x00007610ff107816 */ /* 0x000fe40000000010 */
[----:B0-----:R-:W-:Y:S02]  /*6680*/  PRMT R2, RZ, 0x7610, R2 ;  /* 0x00007610ff027816 */ /* 0x001fe40000000002 */
[----:B------:R-:W-:Y:S02]  /*6690*/  PRMT R17, RZ, 0x7610, R17 ;  /* 0x00007610ff117816 */ /* 0x000fe40000000011 */
[----:B------:R-:W-:Y:S01]  /*66a0*/  PRMT R19, RZ, 0x7610, R19 ;  /* 0x00007610ff137816 */ /* 0x000fe20000000013 */
[----:B-1----:R-:W-:-:S05]  /*66b0*/  IMAD R0, R25, -0x200, R0 ;  /* 0xfffffe0019007824 */ /* 0x002fca00078e0200 */
        /* <DEDUP_REMOVED lines=24> */
.L_x_2909:
[----:B------:R-:W2:Y:S02]  /*6840*/  LDG.E.U8 R4, desc[UR36][R4.64] ;  /* 0x0000002404047981 */ /* 0x000ea4000c1e1100 */
[----:B--2---:R-:W-:-:S04]  /*6850*/  I2FP.F32.U32 R0, R4 ;  /* 0x0000000400007245 */ /* 0x004fc80000201000 */
[----:B------:R-:W-:-:S04]  /*6860*/  F2FP.BF16.F32.PACK_AB R0, RZ, R0 ;  /* 0x00000000ff00723e */ /* 0x000fc800000010ff */
[----:B------:R-:W-:Y:S01]  /*6870*/  PRMT R2, R0, 0x7610, R2 ;  /* 0x0000761000027816 */ /* 0x000fe20000000002 */
[----:B------:R-:W-:Y:S06]  /*6880*/  BRA `(.L_x_2911) ;  /* 0x0000000c00c47947 */ /* 0x000fec0003800000 */
.L_x_2908:
        /* <DEDUP_REMOVED lines=11> */
.L_x_2913:
[----:B------:R-:W2:Y:S02]  /*6940*/  LDG.E R4, desc[UR36][R4.64] ;  /* 0x0000002404047981 */ /* 0x000ea4000c1e1900 */
[----:B--2---:R-:W-:-:S04]  /*6950*/  I2FP.F32.S32 R0, R4 ;  /* 0x0000000400007245 */ /* 0x004fc80000201400 */
[----:B------:R-:W-:-:S04]  /*6960*/  F2FP.BF16.F32.PACK_AB R0, RZ, R0 ;  /* 0x00000000ff00723e */ /* 0x000fc800000010ff */
[----:B------:R-:W-:Y:S01]  /*6970*/  PRMT R2, R0, 0x7610, R2 ;  /* 0x0000761000027816 */ /* 0x000fe20000000002 */
[----:B------:R-:W-:Y:S06]  /*6980*/  BRA `(.L_x_2911) ;  /* 0x0000000c00847947 */ /* 0x000fec0003800000 */
.L_x_2912:
[----:B------:R-:W2:Y:S02]  /*6990*/  LDG.E.U16 R4, desc[UR36][R4.64] ;  /* 0x0000002404047981 */ /* 0x000ea4000c1e1500 */
[----:B--2---:R-:W0:Y:S02]  /*69a0*/  I2F.S16 R0, R4 ;  /* 0x0000000400007306 */ /* 0x004e240000101400 */
[----:B0-----:R-:W-:-:S04]  /*69b0*/  F2FP.BF16.F32.PACK_AB R0, RZ, R0 ;  /* 0x00000000ff00723e */ /* 0x001fc800000010ff */
[----:B------:R-:W-:Y:S01]  /*69c0*/  PRMT R2, R0, 0x7610, R2 ;  /* 0x0000761000027816 */ /* 0x000fe20000000002 */
[----:B------:R-:W-:Y:S06]  /*69d0*/  BRA `(.L_x_2911) ;  /* 0x0000000c00707947 */ /* 0x000fec0003800000 */
.L_x_2907:
        /* <DEDUP_REMOVED lines=9> */
.L_x_2915:
[----:B------:R-:W2:Y:S02]  /*6a70*/  LDG.E.U16 R0, desc[UR36][R4.64] ;  /* 0x0000002404007981 */ /* 0x000ea4000c1e1500 */
[----:B--2---:R-:W-:-:S05]  /*6a80*/  HADD2.F32 R0, -RZ, R0.H0_H0 ;  /* 0x20000000ff007230 */ /* 0x004fca0000004100 */
[----:B------:R-:W-:-:S04]  /*6a90*/  F2FP.BF16.F32.PACK_AB R0, RZ, R0 ;  /* 0x00000000ff00723e */ /* 0x000fc800000010ff */
[----:B------:R-:W-:Y:S01]  /*6aa0*/  PRMT R2, R0, 0x7610, R2 ;  /* 0x0000761000027816 */ /* 0x000fe20000000002 */
[----:B------:R-:W-:Y:S06]  /*6ab0*/  BRA `(.L_x_2911) ;  /* 0x0000000c00387947 */ /* 0x000fec0003800000 */
.L_x_2914:
        /* <DEDUP_REMOVED lines=9> */
.L_x_2917:
[----:B------:R-:W2:Y:S02]  /*6b50*/  LDG.E.U16 R4, desc[UR36][R4.64] ;  /* 0x0000002404047981 */ /* 0x000ea4000c1e1500 */
[----:B--2---:R-:W-:-:S05]  /*6b60*/  HADD2.F32 R0, -RZ, R4.H0_H0 ;  /* 0x20000004ff007230 */ /* 0x004fca0000004100 */
[----:B------:R-:W-:-:S04]  /*6b70*/  F2FP.BF16.F32.PACK_AB R0, RZ, R0 ;  /* 0x00000000ff00723e */ /* 0x000fc800000010ff */
[----:B------:R-:W-:Y:S01]  /*6b80*/  PRMT R2, R0, 0x7610, R2 ;  /* 0x0000761000027816 */ /* 0x000fe20000000002 */
[----:B------:R-:W-:Y:S06]  /*6b90*/  BRA `(.L_x_2911) ;  /* 0x0000000c00007947 */ /* 0x000fec0003800000 */
.L_x_2916:
        /* <DEDUP_REMOVED lines=9> */
.L_x_2906:
        /* <DEDUP_REMOVED lines=14> */
.L_x_2920:
        /* <DEDUP_REMOVED lines=9> */
.L_x_2919:
        /* <DEDUP_REMOVED lines=25> */
[----:B------:R-:W-:-:S04]  /*6f30*/  F2FP.BF16.F32.PACK_AB R3, RZ, R3 ;  /* 0x00000003ff03723e */ /* 0x000fc800000010ff */
[----:B------:R-:W-:Y:S01]  /*6f40*/  PRMT R2, R3, 0x7610, R2 ;  /* 0x0000761003027816 */ /* 0x000fe20000000002 */
[----:B------:R-:W-:Y:S06]  /*6f50*/  BRA `(.L_x_2911) ;  /* 0x0000000800107947 */ /* 0x000fec0003800000 */
.L_x_2922:
        /* <DEDUP_REMOVED lines=12> */
[----:B------:R-:W-:Y:S01]  /*7020*/  F2FP.BF16.F32.PACK_AB R2, RZ, R2 ;  /* 0x00000002ff02723e */ /* 0x000fe200000010ff */
[----:B------:R-:W-:Y:S06]  /*7030*/  BRA `(.L_x_2911) ;  /* 0x0000000400d87947 */ /* 0x000fec0003800000 */
.L_x_2921:
[----:B------:R0:W5:Y:S01]  /*7040*/  LDG.E.U16 R2, desc[UR36][R4.64] ;  /* 0x0000002404027981 */ /* 0x000162000c1e1500 */
[----:B------:R-:W-:Y:S05]  /*7050*/  BRA `(.L_x_2911) ;  /* 0x0000000400d07947 */ /* 0x000fea0003800000 */
.L_x_2918:
        /* <DEDUP_REMOVED lines=13> */
.L_x_2925:
        /* <DEDUP_REMOVED lines=21> */
.L_x_2929:
[----:B------:R-:W-:Y:S05]  /*7280*/  BSYNC B1 ;  /* 0x0000000000017941 */ /* 0x000fea0003800000 */
.L_x_2928:
[----:B------:R-:W-:Y:S01]  /*7290*/  LEA R3, R0, 0x3b800000, 0x17 ;  /* 0x3b80000000037811 */ /* 0x000fe200078eb8ff */
[----:B------:R-:W-:-:S05]  /*72a0*/  IMAD.SHL.U32 R0, R2, 0x100000, RZ ;  /* 0x0010000002007824 */ /* 0x000fca00078e00ff */
[----:B------:R-:W-:-:S07]  /*72b0*/  LOP3.LUT R0, R3, R0, R4, 0xfe, !PT ;  /* 0x0000000003007212 */ /* 0x000fce00078efe04 */
.L_x_2927:
[----:B------:R-:W-:Y:S05]  /*72c0*/  BSYNC B0 ;  /* 0x0000000000007941 */ /* 0x000fea0003800000 */
.L_x_2926:
[----:B------:R-:W-:-:S04]  /*72d0*/  F2FP.BF16.F32.PACK_AB R0, RZ, R0 ;  /* 0x00000000ff00723e */ /* 0x000fc800000010ff */
[----:B------:R-:W-:Y:S01]  /*72e0*/  PRMT R2, R0, 0x7610, R2 ;  /* 0x0000761000027816 */ /* 0x000fe20000000002 */
[----:B------:R-:W-:Y:S06]  /*72f0*/  BRA `(.L_x_2911) ;  /* 0x0000000400287947 */ /* 0x000fec0003800000 */
.L_x_2924:
        /* <DEDUP_REMOVED lines=21> */
.L_x_2933:
[----:B------:R-:W-:Y:S05]  /*7450*/  BSYNC B1 ;  /* 0x0000000000017941 */ /* 0x000fea0003800000 */
.L_x_2932:
[----:B------:R-:W-:Y:S01]  /*7460*/  LEA R3, R0, 0x37800000, 0x17 ;  /* 0x3780000000037811 */ /* 0x000fe200078eb8ff */
[----:B------:R-:W-:-:S05]  /*7470*/  IMAD.SHL.U32 R0, R2, 0x200000, RZ ;  /* 0x0020000002007824 */ /* 0x000fca00078e00ff */
[----:B------:R-:W-:-:S07]  /*7480*/  LOP3.LUT R0, R3, R0, R4, 0xfe, !PT ;  /* 0x0000000003007212 */ /* 0x000fce00078efe04 */
.L_x_2931:
[----:B------:R-:W-:Y:S05]  /*7490*/  BSYNC B0 ;  /* 0x0000000000007941 */ /* 0x000fea0003800000 */
.L_x_2930:
[----:B------:R-:W-:-:S04]  /*74a0*/  F2FP.BF16.F32.PACK_AB R0, RZ, R0 ;  /* 0x00000000ff00723e */ /* 0x000fc800000010ff */
[----:B------:R-:W-:Y:S01]  /*74b0*/  PRMT R2, R0, 0x7610, R2 ;  /* 0x0000761000027816 */ /* 0x000fe20000000002 */
[----:B------:R-:W-:Y:S06]  /*74c0*/  BRA `(.L_x_2911) ;  /* 0x0000000000b47947 */ /* 0x000fec0003800000 */
.L_x_2923:
        /* <DEDUP_REMOVED lines=14> */
.L_x_2937:
[----:B------:R-:W-:Y:S05]  /*75b0*/  BSYNC B0 ;  /* 0x0000000000007941 */ /* 0x000fea0003800000 */
.L_x_2936:
[----:B------:R-:W-:-:S04]  /*75c0*/  F2FP.BF16.F32.PACK_AB R0, RZ, R0 ;  /* 0x00000000ff00723e */ /* 0x000fc800000010ff */
[----:B------:R-:W-:Y:S01]  /*75d0*/  PRMT R2, R0, 0x7610, R2 ;  /* 0x0000761000027816 */ /* 0x000fe20000000002 */
[----:B------:R-:W-:Y:S06]  /*75e0*/  BRA `(.L_x_2911) ;  /* 0x00000000006c7947 */ /* 0x000fec0003800000 */
.L_x_2910:
        /* <DEDUP_REMOVED lines=16> */
.L_x_2938:
[----:B------:R-:W-:Y:S01]  /*76f0*/  PRMT R2, RZ, 0x7610, R2 ;  /* 0x00007610ff027816 */ /* 0x000fe20000000002 */
[----:B------:R-:W-:Y:S06]  /*7700*/  BRA `(.L_x_2911) ;  /* 0x0000000000247947 */ /* 0x000fec0003800000 */
.L_x_2935:
[----:B------:R-:W2:Y:S02]  /*7710*/  LDG.E.64 R4, desc[UR36][R4.64] ;  /* 0x0000002404047981 */ /* 0x000ea4000c1e1b00 */
[----:B--2---:R-:W0:Y:S02]  /*7720*/  I2F.U64 R0, R4 ;  /* 0x0000000400007312 */ /* 0x004e240000301000 */
[----:B0-----:R-:W-:-:S04]  /*7730*/  F2FP.BF16.F32.PACK_AB R0, RZ, R0 ;  /* 0x00000000ff00723e */ /* 0x001fc800000010ff */
[----:B------:R-:W-:Y:S01]  /*7740*/  PRMT R2, R0, 0x7610, R2 ;  /* 0x0000761000027816 */ /* 0x000fe20000000002 */
[----:B------:R-:W-:Y:S06]  /*7750*/  BRA `(.L_x_2911) ;  /* 0x0000000000107947 */ /* 0x000fec0003800000 */
.L_x_2934:
[----:B------:R-:W2:Y:S02]  /*7760*/  LDG.E R4, desc[UR36][R4.64] ;  /* 0x0000002404047981 */ /* 0x000ea4000c1e1900 */
[----:B--2---:R-:W-:-:S04]  /*7770*/  I2FP.F32.U32 R0, R4 ;  /* 0x0000000400007245 */ /* 0x004fc80000201000 */
[----:B------:R-:W-:-:S04]  /*7780*/  F2FP.BF16.F32.PACK_AB R0, RZ, R0 ;  /* 0x00000000ff00723e */ /* 0x000fc800000010ff */
[----:B------:R-:W-:-:S07]  /*7790*/  PRMT R2, R0, 0x7610, R2 ;  /* 0x0000761000027816 */ /* 0x000fce0000000002 */
.L_x_2911:
[----:B------:R-:W1:Y:S01]  /*77a0*/  LDC.U8 R6, c[0x0][0x24d] ;  /* 0x00009340ff067b82 */ /* 0x000e620000000000 */
[----:B------:R-:W-:Y:S02]  /*77b0*/  ULDC UR4, c[0x0][0x254] ;  /* 0x0000950000047ab9 */ /* 0x000fe40000000800 */
[----:B------:R-:W-:-:S05]  /*77c0*/  IMAD R3, R19, UR4, RZ ;  /* 0x0000000413037c24 */ /* 0x000fca000f8e02ff */
[----:B0-----:R-:W0:Y:S01]  /*77d0*/  LDC.64 R4, c[0x0][0x238] ;  /* 0x00008e00ff047b82 */ /* 0x001e220000000a00 */
[----:B-1----:R-:W-:-:S04]  /*77e0*/  PRMT R0, R6, 0x9910, RZ ;  /* 0x0000991006007816 */ /* 0x002fc800000000ff */
        /* <DEDUP_REMOVED lines=17> */
.L_x_2942:
[----:B------:R-:W2:Y:S02]  /*7900*/  LDG.E.U8 R4, desc[UR36][R4.64] ;  /* 0x0000002404047981 */ /* 0x000ea4000c1e1100 */
[----:B--2---:R-:W-:-:S04]  /*7910*/  I2FP.F32.U32 R0, R4 ;  /* 0x0000000400007245 */ /* 0x004fc80000201000 */
[----:B------:R-:W-:-:S04]  /*7920*/  F2FP.BF16.F32.PACK_AB R0, RZ, R0 ;  /* 0x00000000ff00723e */ /* 0x000fc800000010ff */
[----:B------:R-:W-:Y:S01]  /*7930*/  PRMT R17, R0, 0x7610, R17 ;  /* 0x0000761000117816 */ /* 0x000fe20000000011 */
[----:B------:R-:W-:Y:S06]  /*7940*/  BRA `(.L_x_2944) ;  /* 0x0000000c00c87947 */ /* 0x000fec0003800000 */
.L_x_2941:
        /* <DEDUP_REMOVED lines=11> */
.L_x_2946:
[----:B------:R-:W2:Y:S02]  /*7a00*/  LDG.E R4, desc[UR36][R4.64] ;  /* 0x0000002404047981 */ /* 0x000ea4000c1e1900 */
[----:B--2---:R-:W-:-:S04]  /*7a10*/  I2FP.F32.S32 R0, R4 ;  /* 0x0000000400007245 */ /* 0x004fc80000201400 */
[----:B------:R-:W-:-:S04]  /*7a20*/  F2FP.BF16.F32.PACK_AB R0, RZ, R0 ;  /* 0x00000000ff00723e */ /* 0x000fc800000010ff */
[----:B------:R-:W-:Y:S01]  /*7a30*/  PRMT R17, R0, 0x7610, R17 ;  /* 0x0000761000117816 */ /* 0x000fe20000000011 */
[----:B------:R-:W-:Y:S06]  /*7a40*/  BRA `(.L_x_2944) ;  /* 0x0000000c00887947 */ /* 0x000fec0003800000 */
.L_x_2945:
[----:B------:R-:W2:Y:S02]  /*7a50*/  LDG.E.U16 R4, desc[UR36][R4.64] ;  /* 0x0000002404047981 */ /* 0x000ea4000c1e1500 */
[----:B--2---:R-:W0:Y:S02]  /*7a60*/  I2F.S16 R0, R4 ;  /* 0x0000000400007306 */ /* 0x004e240000101400 */
[----:B0-----:R-:W-:-:S04]  /*7a70*/  F2FP.BF16.F32.PACK_AB R0, RZ, R0 ;  /* 0x00000000ff00723e */ /* 0x001fc800000010ff */
[----:B------:R-:W-:Y:S01]  /*7a80*/  PRMT R17, R0, 0x7610, R17 ;  /* 0x0000761000117816 */ /* 0x000fe20000000011 */
[----:B------:R-:W-:Y:S06]  /*7a90*/  BRA `(.L_x_2944) ;  /* 0x0000000c00747947 */ /* 0x000fec0003800000 */
.L_x_2940:
        /* <DEDUP_REMOVED lines=9> */
.L_x_2948:
[----:B------:R-:W2:Y:S02]  /*7b30*/  LDG.E.U16 R0, desc[UR36][R4.64] ;  /* 0x0000002404007981 */ /* 0x000ea4000c1e1500 */
[----:B--2---:R-:W-:-:S05]  /*7b40*/  HADD2.F32 R0, -RZ, R0.H0_H0 ;  /* 0x20000000ff007230 */ /* 0x004fca0000004100 */
[----:B------:R-:W-:-:S04]  /*7b50*/  F2FP.BF16.F32.PACK_AB R0, RZ, R0 ;  /* 0x00000000ff00723e */ /* 0x000fc800000010ff */
[----:B------:R-:W-:Y:S01]  /*7b60*/  PRMT R17, R0, 0x7610, R17 ;  /* 0x0000761000117816 */ /* 0x000fe20000000011 */
[----:B------:R-:W-:Y:S06]  /*7b70*/  BRA `(.L_x_2944) ;  /* 0x0000000c003c7947 */ /* 0x000fec0003800000 */
.L_x_2947:
        /* <DEDUP_REMOVED lines=9> */
.L_x_2950:
[----:B------:R-:W2:Y:S02]  /*7c10*/  LDG.E.U16 R4, desc[UR36][R4.64] ;  /* 0x0000002404047981 */ /* 0x000ea4000c1e1500 */
[----:B--2---:R-:W-:-:S05]  /*7c20*/  HADD2.F32 R0, -RZ, R4.H0_H0 ;  /* 0x20000004ff007230 */ /* 0x004fca0000004100 */
[----:B------:R-:W-:-:S04]  /*7c30*/  F2FP.BF16.F32.PACK_AB R0, RZ, R0 ;  /* 0x00000000ff00723e */ /* 0x000fc800000010ff */
[----:B------:R-:W-:Y:S01]  /*7c40*/  PRMT R17, R0, 0x7610, R17 ;  /* 0x0000761000117816 */ /* 0x000fe20000000011 */
[----:B------:R-:W-:Y:S06]  /*7c50*/  BRA `(.L_x_2944) ;  /* 0x0000000c00047947 */ /* 0x000fec0003800000 */
.L_x_2949:
        /* <DEDUP_REMOVED lines=9> */
.L_x_2939:
        /* <DEDUP_REMOVED lines=14> */
.L_x_2953:
        /* <DEDUP_REMOVED lines=9> */
.L_x_2952:
        /* <DEDUP_REMOVED lines=28> */
.L_x_2955:
        /* <DEDUP_REMOVED lines=12> */
[----:B------:R-:W-:-:S04]  /*80e0*/  F2FP.BF16.F32.PACK_AB R0, RZ, R0 ;  /* 0x00000000ff00723e */ /* 0x000fc800000010ff */
[----:B------:R-:W-:Y:S01]  /*80f0*/  PRMT R17, R0, 0x7610, R17 ;  /* 0x0000761000117816 */ /* 0x000fe20000000011 */
[----:B------:R-:W-:Y:S06]  /*8100*/  BRA `(.L_x_2944) ;  /* 0x0000000400d87947 */ /* 0x000fec0003800000 */
.L_x_2954:
[----:B------:R0:W5:Y:S01]  /*8110*/  LDG.E.U16 R17, desc[UR36][R4.64] ;  /* 0x0000002404117981 */ /* 0x000162000c1e1500 */
[----:B------:R-:W-:Y:S05]  /*8120*/  BRA `(.L_x_2944) ;  /* 0x0000000400d07947 */ /* 0x000fea0003800000 */
.L_x_2951:
        /* <DEDUP_REMOVED lines=13> */
.L_x_2958:
        /* <DEDUP_REMOVED lines=21> */
.L_x_2962:
[----:B------:R-:W-:Y:S05]  /*8350*/  BSYNC B1 ;  /* 0x0000000000017941 */ /* 0x000fea0003800000 */
.L_x_2961:
[----:B------:R-:W-:Y:S01]  /*8360*/  LEA R5, R0, 0x3b800000, 0x17 ;  /* 0x3b80000000057811 */ /* 0x000fe200078eb8ff */
[----:B------:R-:W-:-:S05]  /*8370*/  IMAD.SHL.U32 R0, R3, 0x100000, RZ ;  /* 0x0010000003007824 */ /* 0x000fca00078e00ff */
[----:B------:R-:W-:-:S07]  /*8380*/  LOP3.LUT R0, R5, R0, R6, 0xfe, !PT ;  /* 0x0000000005007212 */ /* 0x000fce00078efe06 */
.L_x_2960:
[----:B------:R-:W-:Y:S05]  /*8390*/  BSYNC B0 ;  /* 0x0000000000007941 */ /* 0x000fea0003800000 */
.L_x_2959:
[----:B------:R-:W-:-:S04]  /*83a0*/  F2FP.BF16.F32.PACK_AB R0, RZ, R0 ;  /* 0x00000000ff00723e */ /* 0x000fc800000010ff */
[----:B------:R-:W-:Y:S01]  /*83b0*/  PRMT R17, R0, 0x7610, R17 ;  /* 0x0000761000117816 */ /* 0x000fe20000000011 */
[----:B------:R-:W-:Y:S06]  /*83c0*/  BRA `(.L_x_2944) ;  /* 0x0000000400287947 */ /* 0x000fec0003800000 */
.L_x_2957:
        /* <DEDUP_REMOVED lines=21> */
.L_x_2966:
[----:B------:R-:W-:Y:S05]  /*8520*/  BSYNC B1 ;  /* 0x0000000000017941 */ /* 0x000fea0003800000 */
.L_x_2965:
[----:B------:R-:W-:Y:S01]  /*8530*/  LEA R5, R0, 0x37800000, 0x17 ;  /* 0x3780000000057811 */ /* 0x000fe200078eb8ff */
[----:B------:R-:W-:-:S05]  /*8540*/  IMAD.SHL.U32 R0, R3, 0x200000, RZ ;  /* 0x0020000003007824 */ /* 0x000fca00078e00ff */
[----:B------:R-:W-:-:S07]  /*8550*/  LOP3.LUT R0, R5, R0, R6, 0xfe, !PT ;  /* 0x0000000005007212 */ /* 0x000fce00078efe06 */
.L_x_2964:
[----:B------:R-:W-:Y:S05]  /*8560*/  BSYNC B0 ;  /* 0x0000000000007941 */ /* 0x000fea0003800000 */
.L_x_2963:
[----:B------:R-:W-:-:S04]  /*8570*/  F2FP.BF16.F32.PACK_AB R0, RZ, R0 ;  /* 0x00000000ff00723e */ /* 0x000fc800000010ff */
[----:B------:R-:W-:Y:S01]  /*8580*/  PRMT R17, R0, 0x7610, R17 ;  /* 0x0000761000117816 */ /* 0x000fe20000000011 */
[----:B------:R-:W-:Y:S06]  /*8590*/  BRA `(.L_x_2944) ;  /* 0x0000000000b47947 */ /* 0x000fec0003800000 */
.L_x_2956:
        /* <DEDUP_REMOVED lines=14> */
.L_x_2970:
[----:B------:R-:W-:Y:S05]  /*8680*/  BSYNC B0 ;  /* 0x0000000000007941 */ /* 0x000fea0003800000 */
.L_x_2969:
[----:B------:R-:W-:-:S04]  /*8690*/  F2FP.BF16.F32.PACK_AB R0, RZ, R0 ;  /* 0x00000000ff00723e */ /* 0x000fc800000010ff */
[----:B------:R-:W-:Y:S01]  /*86a0*/  PRMT R17, R0, 0x7610, R17 ;  /* 0x0000761000117816 */ /* 0x000fe20000000011 */
[----:B------:R-:W-:Y:S06]  /*86b0*/  BRA `(.L_x_2944) ;  /* 0x00000000006c7947 */ /* 0x000fec0003800000 */
.L_x_2943:
        /* <DEDUP_REMOVED lines=16> */
.L_x_2971:
[----:B------:R-:W-:Y:S01]  /*87c0*/  PRMT R17, RZ, 0x7610, R17 ;  /* 0x00007610ff117816 */ /* 0x000fe20000000011 */
[----:B------:R-:W-:Y:S06]  /*87d0*/  BRA `(.L_x_2944) ;  /* 0x0000000000247947 */ /* 0x000fec0003800000 */
.L_x_2968:
[----:B------:R-:W2:Y:S02]  /*87e0*/  LDG.E.64 R4, desc[UR36][R4.64] ;  /* 0x0000002404047981 */ /* 0x000ea4000c1e1b00 */
[----:B--2---:R-:W0:Y:S02]  /*87f0*/  I2F.U64 R0, R4 ;  /* 0x0000000400007312 */ /* 0x004e240000301000 */
[----:B0-----:R-:W-:-:S04]  /*8800*/  F2FP.BF16.F32.PACK_AB R0, RZ, R0 ;  /* 0x00000000ff00723e */ /* 0x001fc800000010ff */
[----:B------:R-:W-:Y:S01]  /*8810*/  PRMT R17, R0, 0x7610, R17 ;  /* 0x0000761000117816 */ /* 0x000fe20000000011 */
[----:B------:R-:W-:Y:S06]  /*8820*/  BRA `(.L_x_2944) ;  /* 0x0000000000107947 */ /* 0x000fec0003800000 */
.L_x_2967:
[----:B------:R-:W2:Y:S02]  /*8830*/  LDG.E R4, desc[UR36][R4.64] ;  /* 0x0000002404047981 */ /* 0x000ea4000c1e1900 */
[----:B--2---:R-:W-:-:S04]  /*8840*/  I2FP.F32.U32 R0, R4 ;  /* 0x0000000400007245 */ /* 0x004fc80000201000 */
[----:B------:R-:W-:-:S04]  /*8850*/  F2FP.BF16.F32.PACK_AB R0, RZ, R0 ;  /* 0x00000000ff00723e */ /* 0x000fc800000010ff */
[----:B------:R-:W-:-:S07]  /*8860*/  PRMT R17, R0, 0x7610, R17 ;  /* 0x0000761000117816 */ /* 0x000fce0000000011 */
.L_x_2944:
        /* <DEDUP_REMOVED lines=22> */
.L_x_2975:
[----:B------:R-:W2:Y:S02]  /*89d0*/  LDG.E.U8 R4, desc[UR36][R4.64] ;  /* 0x0000002404047981 */ /* 0x000ea4000c1e1100 */
[----:B--2---:R-:W-:-:S04]  /*89e0*/  I2FP.F32.U32 R0, R4 ;  /* 0x0000000400007245 */ /* 0x004fc80000201000 */
[----:B------:R-:W-:-:S04]  /*89f0*/  F2FP.BF16.F32.PACK_AB R0, RZ, R0 ;  /* 0x00000000ff00723e */ /* 0x000fc800000010ff */
[----:B------:R-:W-:Y:S01]  /*8a00*/  PRMT R19, R0, 0x7610, R19 ;  /* 0x0000761000137816 */ /* 0x000fe20000000013 */
[----:B------:R-:W-:Y:S06]  /*8a10*/  BRA `(.L_x_2977) ;  /* 0x0000000c00c87947 */ /* 0x000fec0003800000 */
.L_x_2974:
        /* <DEDUP_REMOVED lines=11> */
.L_x_2979:
[----:B------:R-:W2:Y:S02]  /*8ad0*/  LDG.E R4, desc[UR36][R4.64] ;  /* 0x0000002404047981 */ /* 0x000ea4000c1e1900 */
[----:B--2---:R-:W-:-:S04]  /*8ae0*/  I2FP.F32.S32 R0, R4 ;  /* 0x0000000400007245 */ /* 0x004fc80000201400 */
[----:B------:R-:W-:-:S04]  /*8af0*/  F2FP.BF16.F32.PACK_AB R0, RZ, R0 ;  /* 0x00000000ff00723e */ /* 0x000fc800000010ff */
[----:B------:R-:W-:Y:S01]  /*8b00*/  PRMT R19, R0, 0x7610, R19 ;  /* 0x0000761000137816 */ /* 0x000fe20000000013 */
[----:B------:R-:W-:Y:S06]  /*8b10*/  BRA `(.L_x_2977) ;  /* 0x0000000c00887947 */ /* 0x000fec0003800000 */
.L_x_2978:
[----:B------:R-:W2:Y:S02]  /*8b20*/  LDG.E.U16 R4, desc[UR36][R4.64] ;  /* 0x0000002404047981 */ /* 0x000ea4000c1e1500 */
[----:B--2---:R-:W0:Y:S02]  /*8b30*/  I2F.S16 R0, R4 ;  /* 0x0000000400007306 */ /* 0x004e240000101400 */
[----:B0-----:R-:W-:-:S04]  /*8b40*/  F2FP.BF16.F32.PACK_AB R0, RZ, R0 ;  /* 0x00000000ff00723e */ /* 0x001fc800000010ff */
[----:B------:R-:W-:Y:S01]  /*8b50*/  PRMT R19, R0, 0x7610, R19 ;  /* 0x0000761000137816 */ /* 0x000fe20000000013 */
[----:B------:R-:W-:Y:S06]  /*8b60*/  BRA `(.L_x_2977) ;  /* 0x0000000c00747947 */ /* 0x000fec0003800000 */
.L_x_2973:
        /* <DEDUP_REMOVED lines=9> */
.L_x_2981:
[----:B------:R-:W2:Y:S02]  /*8c00*/  LDG.E.U16 R0, desc[UR36][R4.64] ;  /* 0x0000002404007981 */ /* 0x000ea4000c1e1500 */
[----:B--2---:R-:W-:-:S05]  /*8c10*/  HADD2.F32 R0, -RZ, R0.H0_H0 ;  /* 0x20000000ff007230 */ /* 0x004fca0000004100 */
[----:B------:R-:W-:-:S04]  /*8c20*/  F2FP.BF16.F32.PACK_AB R0, RZ, R0 ;  /* 0x00000000ff00723e */ /* 0x000fc800000010ff */
[----:B------:R-:W-:Y:S01]  /*8c30*/  PRMT R19, R0, 0x7610, R19 ;  /* 0x0000761000137816 */ /* 0x000fe20000000013 */
[----:B------:R-:W-:Y:S06]  /*8c40*/  BRA `(.L_x_2977) ;  /* 0x0000000c003c7947 */ /* 0x000fec0003800000 */
.L_x_2980:
        /* <DEDUP_REMOVED lines=9> */
.L_x_2983:
[----:B------:R-:W2:Y:S02]  /*8ce0*/  LDG.E.U16 R4, desc[UR36][R4.64] ;  /* 0x0000002404047981 */ /* 0x000ea4000c1e1500 */
[----:B--2---:R-:W-:-:S05]  /*8cf0*/  HADD2.F32 R0, -RZ, R4.H0_H0 ;  /* 0x20000004ff007230 */ /* 0x004fca0000004100 */
[----:B------:R-:W-:-:S04]  /*8d00*/  F2FP.BF16.F32.PACK_AB R0, RZ, R0 ;  /* 0x00000000ff00723e */ /* 0x000fc800000010ff */
[----:B------:R-:W-:Y:S01]  /*8d10*/  PRMT R19, R0, 0x7610, R19 ;  /* 0x0000761000137816 */ /* 0x000fe20000000013 */
[----:B------:R-:W-:Y:S06]  /*8d20*/  BRA `(.L_x_2977) ;  /* 0x0000000c00047947 */ /* 0x000fec0003800000 */
.L_x_2982:
        /* <DEDUP_REMOVED lines=9> */
.L_x_2972:
        /* <DEDUP_REMOVED lines=14> */
.L_x_2986:
        /* <DEDUP_REMOVED lines=9> */
.L_x_2985:
        /* <DEDUP_REMOVED lines=28> */
.L_x_2988:
        /* <DEDUP_REMOVED lines=15> */
.L_x_2987:
[----:B------:R0:W5:Y:S01]  /*91e0*/  LDG.E.U16 R19, desc[UR36][R4.64] ;  /* 0x0000002404137981 */ /* 0x000162000c1e1500 */
[----:B------:R-:W-:Y:S05]  /*91f0*/  BRA `(.L_x_2977) ;  /* 0x0000000400d07947 */ /* 0x000fea0003800000 */
.L_x_2984:
        /* <DEDUP_REMOVED lines=13> */
.L_x_2991:
        /* <DEDUP_REMOVED lines=21> */
.L_x_2995:
[----:B------:R-:W-:Y:S05]  /*9420*/  BSYNC B1 ;  /* 0x0000000000017941 */ /* 0x000fea0003800000 */
.L_x_2994:
[----:B------:R-:W-:Y:S01]  /*9430*/  LEA R5, R0, 0x3b800000, 0x17 ;  /* 0x3b80000000057811 */ /* 0x000fe200078eb8ff */
[----:B------:R-:W-:-:S05]  /*9440*/  IMAD.SHL.U32 R0, R3, 0x100000, RZ ;  /* 0x0010000003007824 */ /* 0x000fca00078e00ff */
[----:B------:R-:W-:-:S07]  /*9450*/  LOP3.LUT R0, R5, R0, R6, 0xfe, !PT ;  /* 0x0000000005007212 */ /* 0x000fce00078efe06 */
.L_x_2993:
[----:B------:R-:W-:Y:S05]  /*9460*/  BSYNC B0 ;  /* 0x0000000000007941 */ /* 0x000fea0003800000 */
.L_x_2992:
[----:B------:R-:W-:-:S04]  /*9470*/  F2FP.BF16.F32.PACK_AB R0, RZ, R0 ;  /* 0x00000000ff00723e */ /* 0x000fc800000010ff */
[----:B------:R-:W-:Y:S01]  /*9480*/  PRMT R19, R0, 0x7610, R19 ;  /* 0x0000761000137816 */ /* 0x000fe20000000013 */
[----:B------:R-:W-:Y:S06]  /*9490*/  BRA `(.L_x_2977) ;  /* 0x0000000400287947 */ /* 0x000fec0003800000 */
.L_x_2990:
        /* <DEDUP_REMOVED lines=21> */
.L_x_2999:
[----:B------:R-:W-:Y:S05]  /*95f0*/  BSYNC B1 ;  /* 0x0000000000017941 */ /* 0x000fea0003800000 */
.L_x_2998:
[----:B------:R-:W-:Y:S01]  /*9600*/  LEA R5, R0, 0x37800000, 0x17 ;  /* 0x3780000000057811 */ /* 0x000fe200078eb8ff */
[----:B------:R-:W-:-:S05]  /*9610*/  IMAD.SHL.U32 R0, R3, 0x200000, RZ ;  /* 0x0020000003007824 */ /* 0x000fca00078e00ff */
[----:B------:R-:W-:-:S07]  /*9620*/  LOP3.LUT R0, R5, R0, R6, 0xfe, !PT ;  /* 0x0000000005007212 */ /* 0x000fce00078efe06 */
.L_x_2997:
[----:B------:R-:W-:Y:S05]  /*9630*/  BSYNC B0 ;  /* 0x0000000000007941 */ /* 0x000fea0003800000 */
.L_x_2996:
[----:B------:R-:W-:-:S04]  /*9640*/  F2FP.BF16.F32.PACK_AB R0, RZ, R0 ;  /* 0x00000000ff00723e */ /* 0x000fc800000010ff */
[----:B------:R-:W-:Y:S01]  /*9650*/  PRMT R19, R0, 0x7610, R19 ;  /* 0x0000761000137816 */ /* 0x000fe20000000013 */
[----:B------:R-:W-:Y:S06]  /*9660*/  BRA `(.L_x_2977) ;  /* 0x0000000000b47947 */ /* 0x000fec0003800000 */
.L_x_2989:
        /* <DEDUP_REMOVED lines=14> */
.L_x_3003:
[----:B------:R-:W-:Y:S05]  /*9750*/  BSYNC B0 ;  /* 0x0000000000007941 */ /* 0x000fea0003800000 */
.L_x_3002:
[----:B------:R-:W-:-:S04]  /*9760*/  F2FP.BF16.F32.PACK_AB R0, RZ, R0 ;  /* 0x00000000ff00723e */ /* 0x000fc800000010ff */
[----:B------:R-:W-:Y:S01]  /*9770*/  PRMT R19, R0, 0x7610, R19 ;  /* 0x0000761000137816 */ /* 0x000fe20000000013 */
[----:B------:R-:W-:Y:S06]  /*9780*/  BRA `(.L_x_2977) ;  /* 0x00000000006c7947 */ /* 0x000fec0003800000 */
.L_x_2976:
        /* <DEDUP_REMOVED lines=16> */
.L_x_3004:
[----:B------:R-:W-:Y:S01]  /*9890*/  PRMT R19, RZ, 0x7610, R19 ;  /* 0x00007610ff137816 */ /* 0x000fe20000000013 */
[----:B------:R-:W-:Y:S06]  /*98a0*/  BRA `(.L_x_2977) ;  /* 0x0000000000247947 */ /* 0x000fec0003800000 */
.L_x_3001:
[----:B------:R-:W2:Y:S02]  /*98b0*/  LDG.E.64 R4, desc[UR36][R4.64] ;  /* 0x0000002404047981 */ /* 0x000ea4000c1e1b00 */
[----:B--2---:R-:W0:Y:S02]  /*98c0*/  I2F.U64 R0, R4 ;  /* 0x0000000400007312 */ /* 0x004e240000301000 */
[----:B0-----:R-:W-:-:S04]  /*98d0*/  F2FP.BF16.F32.PACK_AB R0, RZ, R0 ;  /* 0x00000000ff00723e */ /* 0x001fc800000010ff */
[----:B------:R-:W-:Y:S01]  /*98e0*/  PRMT R19, R0, 0x7610, R19 ;  /* 0x0000761000137816 */ /* 0x000fe20000000013 */
[----:B------:R-:W-:Y:S06]  /*98f0*/  BRA `(.L_x_2977) ;  /* 0x0000000000107947 */ /* 0x000fec0003800000 */
.L_x_3000:
[----:B------:R-:W2:Y:S02]  /*9900*/  LDG.E R4, desc[UR36][R4.64] ;  /* 0x0000002404047981 */ /* 0x000ea4000c1e1900 */
[----:B--2---:R-:W-:-:S04]  /*9910*/  I2FP.F32.U32 R0, R4 ;  /* 0x0000000400007245 */ /* 0x004fc80000201000 */
[----:B------:R-:W-:-:S04]  /*9920*/  F2FP.BF16.F32.PACK_AB R0, RZ, R0 ;  /* 0x00000000ff00723e */ /* 0x000fc800000010ff */
[----:B------:R-:W-:-:S07]  /*9930*/  PRMT R19, R0, 0x7610, R19 ;  /* 0x0000761000137816 */ /* 0x000fce0000000013 */
.L_x_2977:
[----:B------:R-:W-:-:S07]  /*9940*/  VIADD R26, R26, 0x80 ;  /* 0x000000801a1a7836 */ /* 0x000fce0000000000 */
.L_x_2905:
[----:B------:R-:W-:Y:S05]  /*9950*/  BSYNC B6 ;  /* 0x0000000000067941 */ /* 0x000fea0003800000 */
.L_x_2904:
[----:B0-----:R-:W0:Y:S01]  /*9960*/  S2R R4, SR_CTAID.X ;  /* 0x0000000000047919 */ /* 0x001e220000002500 */
        /* <DEDUP_REMOVED lines=30> */
.L_x_3010:
[----:B------:R-:W2:Y:S02]  /*9b50*/  LDG.E.U8 R4, desc[UR36][R4.64] ;  /* 0x0000002404047981 */ /* 0x000ea4000c1e1100 */
[----:B--2---:R-:W-:-:S04]  /*9b60*/  I2FP.F32.U32 R0, R4 ;  /* 0x0000000400007245 */ /* 0x004fc80000201000 */
[----:B------:R-:W-:-:S04]  /*9b70*/  F2FP.BF16.F32.PACK_AB R0, RZ, R0 ;  /* 0x00000000ff00723e */ /* 0x000fc800000010ff */
[----:B------:R-:W-:Y:S01]  /*9b80*/  PRMT R16, R0, 0x7610, R16 ;  /* 0x0000761000107816 */ /* 0x000fe20000000010 */
[----:B------:R-:W-:Y:S06]  /*9b90*/  BRA `(.L_x_3012) ;  /* 0x0000000c00c87947 */ /* 0x000fec0003800000 */
.L_x_3009:
        /* <DEDUP_REMOVED lines=11> */
.L_x_3014:
[----:B------:R-:W2:Y:S02]  /*9c50*/  LDG.E R4, desc[UR36][R4.64] ;  /* 0x0000002404047981 */ /* 0x000ea4000c1e1900 */
[----:B--2---:R-:W-:-:S04]  /*9c60*/  I2FP.F32.S32 R0, R4 ;  /* 0x0000000400007245 */ /* 0x004fc80000201400 */
[----:B------:R-:W-:-:S04]  /*9c70*/  F2FP.BF16.F32.PACK_AB R0, RZ, R0 ;  /* 0x00000000ff00723e */ /* 0x000fc800000010ff */
[----:B------:R-:W-:Y:S01]  /*9c80*/  PRMT R16, R0, 0x7610, R16 ;  /* 0x0000761000107816 */ /* 0x000fe20000000010 */
[----:B------:R-:W-:Y:S06]  /*9c90*/  BRA `(.L_x_3012) ;  /* 0x0000000c00887947 */ /* 0x000fec0003800000 */
.L_x_3013:
[----:B------:R-:W2:Y:S02]  /*9ca0*/  LDG.E.U16 R4, desc[UR36][R4.64] ;  /* 0x0000002404047981 */ /* 0x000ea4000c1e1500 */
[----:B--2---:R-:W0:Y:S02]  /*9cb0*/  I2F.S16 R0, R4 ;  /* 0x0000000400007306 */ /* 0x004e240000101400 */
[----:B0-----:R-:W-:-:S04]  /*9cc0*/  F2FP.BF16.F32.PACK_AB R0, RZ, R0 ;  /* 0x00000000ff00723e */ /* 0x001fc800000010ff */
[----:B------:R-:W-:Y:S01]  /*9cd0*/  PRMT R16, R0, 0x7610, R16 ;  /* 0x0000761000107816 */ /* 0x000fe20000000010 */
[----:B------:R-:W-:Y:S06]  /*9ce0*/  BRA `(.L_x_3012) ;  /* 0x0000000c00747947 */ /* 0x000fec0003800000 */
.L_x_3008:
        /* <DEDUP_REMOVED lines=9> */
.L_x_3016:
[----:B------:R-:W2:Y:S02]  /*9d80*/  LDG.E.U16 R0, desc[UR36][R4.64] ;  /* 0x0000002404007981 */ /* 0x000ea4000c1e1500 */
[----:B--2---:R-:W-:-:S05]  /*9d90*/  HADD2.F32 R0, -RZ, R0.H0_H0 ;  /* 0x20000000ff007230 */ /* 0x004fca0000004100 */
[----:B------:R-:W-:-:S04]  /*9da0*/  F2FP.BF16.F32.PACK_AB R0, RZ, R0 ;  /* 0x00000000ff00723e */ /* 0x000fc800000010ff */
[----:B------:R-:W-:Y:S01]  /*9db0*/  PRMT R16, R0, 0x7610, R16 ;  /* 0x0000761000107816 */ /* 0x000fe20000000010 */
[----:B------:R-:W-:Y:S06]  /*9dc0*/  BRA `(.L_x_3012) ;  /* 0x0000000c003c7947 */ /* 0x000fec0003800000 */
.L_x_3015:
        /* <DEDUP_REMOVED lines=9> */
.L_x_3018:
[----:B------:R-:W2:Y:S02]  /*9e60*/  LDG.E.U16 R4, desc[UR36][R4.64] ;  /* 0x0000002404047981 */ /* 0x000ea4000c1e1500 */
[----:B--2---:R-:W-:-:S05]  /*9e70*/  HADD2.F32 R0, -RZ, R4.H0_H0 ;  /* 0x20000004ff007230 */ /* 0x004fca0000004100 */
[----:B------:R-:W-:-:S04]  /*9e80*/  F2FP.BF16.F32.PACK_AB R0, RZ, R0 ;  /* 0x00000000ff00723e */ /* 0x000fc800000010ff */
[----:B------:R-:W-:Y:S01]  /*9e90*/  PRMT R16, R0, 0x7610, R16 ;  /* 0x0000761000107816 */ /* 0x000fe20000000010 */
[----:B------:R-:W-:Y:S06]  /*9ea0*/  BRA `(.L_x_3012) ;  /* 0x0000000c00047947 */ /* 0x000fec0003800000 */
.L_x_3017:
        /* <DEDUP_REMOVED lines=9> */
.L_x_3007:
        /* <DEDUP_REMOVED lines=14> */
.L_x_3021:
        /* <DEDUP_REMOVED lines=9> */
.L_x_3020:
        /* <DEDUP_REMOVED lines=28> */
.L_x_3023:
        /* <DEDUP_REMOVED lines=15> */
.L_x_3022:
[----:B------:R0:W5:Y:S01]  /*a360*/  LDG.E.U16 R16, desc[UR36][R4.64] ;  /* 0x0000002404107981 */ /* 0x000162000c1e1500 */
[----:B------:R-:W-:Y:S05]  /*a370*/  BRA `(.L_x_3012) ;  /* 0x0000000400d07947 */ /* 0x000fea0003800000 */
.L_x_3019:
        /* <DEDUP_REMOVED lines=13> */
.L_x_3026:
        /* <DEDUP_REMOVED lines=21> */
.L_x_3030:
[----:B------:R-:W-:Y:S05]  /*a5a0*/  BSYNC B1 ;  /* 0x0000000000017941 */ /* 0x000fea0003800000 */
.L_x_3029:
[----:B------:R-:W-:Y:S01]  /*a5b0*/  LEA R5, R0, 0x3b800000, 0x17 ;  /* 0x3b80000000057811 */ /* 0x000fe200078eb8ff */
[----:B------:R-:W-:-:S05]  /*a5c0*/  IMAD.SHL.U32 R0, R3, 0x100000, RZ ;  /* 0x0010000003007824 */ /* 0x000fca00078e00ff */
[----:B------:R-:W-:-:S07]  /*a5d0*/  LOP3.LUT R0, R5, R0, R6, 0xfe, !PT ;  /* 0x0000000005007212 */ /* 0x000fce00078efe06 */
.L_x_3028:
[----:B------:R-:W-:Y:S05]  /*a5e0*/  BSYNC B0 ;  /* 0x0000000000007941 */ /* 0x000fea0003800000 */
.L_x_3027:
[----:B------:R-:W-:-:S04]  /*a5f0*/  F2FP.BF16.F32.PACK_AB R0, RZ, R0 ;  /* 0x00000000ff00723e */ /* 0x000fc800000010ff */
[----:B------:R-:W-:Y:S01]  /*a600*/  PRMT R16, R0, 0x7610, R16 ;  /* 0x0000761000107816 */ /* 0x000fe20000000010 */
[----:B------:R-:W-:Y:S06]  /*a610*/  BRA `(.L_x_3012) ;  /* 0x0000000400287947 */ /* 0x000fec0003800000 */
.L_x_3025:
        /* <DEDUP_REMOVED lines=21> */
.L_x_3034:
[----:B------:R-:W-:Y:S05]  /*a770*/  BSYNC B1 ;  /* 0x0000000000017941 */ /* 0x000fea0003800000 */
.L_x_3033:
[----:B------:R-:W-:Y:S01]  /*a780*/  LEA R5, R0, 0x37800000, 0x17 ;  /* 0x3780000000057811 */ /* 0x000fe200078eb8ff */
[----:B------:R-:W-:-:S05]  /*a790*/  IMAD.SHL.U32 R0, R3, 0x200000, RZ ;  /* 0x0020000003007824 */ /* 0x000fca00078e00ff */
[----:B------:R-:W-:-:S07]  /*a7a0*/  LOP3.LUT R0, R5, R0, R6, 0xfe, !PT ;  /* 0x0000000005007212 */ /* 0x000fce00078efe06 */
.L_x_3032:
[----:B------:R-:W-:Y:S05]  /*a7b0*/  BSYNC B0 ;  /* 0x0000000000007941 */ /* 0x000fea0003800000 */
.L_x_3031:
[----:B------:R-:W-:-:S04]  /*a7c0*/  F2FP.BF16.F32.PACK_AB R0, RZ, R0 ;  /* 0x00000000ff00723e */ /* 0x000fc800000010ff */
[----:B------:R-:W-:Y:S01]  /*a7d0*/  PRMT R16, R0, 0x7610, R16 ;  /* 0x0000761000107816 */ /* 0x000fe20000000010 */
[----:B------:R-:W-:Y:S06]  /*a7e0*/  BRA `(.L_x_3012) ;  /* 0x0000000000b47947 */ /* 0x000fec0003800000 */
.L_x_3024:
        /* <DEDUP_REMOVED lines=14> */
.L_x_3038:
[----:B------:R-:W-:Y:S05]  /*a8d0*/  BSYNC B0 ;  /* 0x0000000000007941 */ /* 0x000fea0003800000 */
.L_x_3037:
[----:B------:R-:W-:-:S04]  /*a8e0*/  F2FP.BF16.F32.PACK_AB R0, RZ, R0 ;  /* 0x00000000ff00723e */ /* 0x000fc800000010ff */
[----:B------:R-:W-:Y:S01]  /*a8f0*/  PRMT R16, R0, 0x7610, R16 ;  /* 0x0000761000107816 */ /* 0x000fe20000000010 */
[----:B------:R-:W-:Y:S06]  /*a900*/  BRA `(.L_x_3012) ;  /* 0x00000000006c7947 */ /* 0x000fec0003800000 */
.L_x_3011:
        /* <DEDUP_REMOVED lines=16> */
.L_x_3039:
[----:B------:R-:W-:Y:S01]  /*aa10*/  PRMT R16, RZ, 0x7610, R16 ;  /* 0x00007610ff107816 */ /* 0x000fe20000000010 */
[----:B------:R-:W-:Y:S06]  /*aa20*/  BRA `(.L_x_3012) ;  /* 0x0000000000247947 */ /* 0x000fec0003800000 */
.L_x_3036:
[----:B------:R-:W2:Y:S02]  /*aa30*/  LDG.E.64 R4, desc[UR36][R4.64] ;  /* 0x0000002404047981 */ /* 0x000ea4000c1e1b00 */
[----:B--2---:R-:W0:Y:S02]  /*aa40*/  I2F.U64 R0, R4 ;  /* 0x0000000400007312 */ /* 0x004e240000301000 */
[----:B0-----:R-:W-:-:S04]  /*aa50*/  F2FP.BF16.F32.PACK_AB R0, RZ, R0 ;  /* 0x00000000ff00723e */ /* 0x001fc800000010ff */
[----:B------:R-:W-:Y:S01]  /*aa60*/  PRMT R16, R0, 0x7610, R16 ;  /* 0x0000761000107816 */ /* 0x000fe20000000010 */
[----:B------:R-:W-:Y:S06]  /*aa70*/  BRA `(.L_x_3012) ;  /* 0x0000000000107947 */ /* 0x000fec0003800000 */
.L_x_3035:
[----:B------:R-:W2:Y:S02]  /*aa80*/  LDG.E R4, desc[UR36][R4.64] ;  /* 0x0000002404047981 */ /* 0x000ea4000c1e1900 */
[----:B--2---:R-:W-:-:S04]  /*aa90*/  I2FP.F32.U32 R0, R4 ;  /* 0x0000000400007245 */ /* 0x004fc80000201000 */
[----:B------:R-:W-:-:S04]  /*aaa0*/  F2FP.BF16.F32.PACK_AB R0, RZ, R0 ;  /* 0x00000000ff00723e */ /* 0x000fc800000010ff */
[----:B------:R-:W-:-:S07]  /*aab0*/  PRMT R16, R0, 0x7610, R16 ;  /* 0x0000761000107816 */ /* 0x000fce0000000010 */
.L_x_3012:
        /* <DEDUP_REMOVED lines=22> */
.L_x_3043:
[----:B------:R-:W2:Y:S02]  /*ac20*/  LDG.E.U8 R4, desc[UR36][R4.64] ;  /* 0x0000002404047981 */ /* 0x000ea4000c1e1100 */
[----:B--2---:R-:W-:-:S04]  /*ac30*/  I2FP.F32.U32 R0, R4 ;  /* 0x0000000400007245 */ /* 0x004fc80000201000 */
[----:B------:R-:W-:-:S04]  /*ac40*/  F2FP.BF16.F32.PACK_AB R0, RZ, R0 ;  /* 0x00000000ff00723e */ /* 0x000fc800000010ff */
[----:B------:R-:W-:Y:S01]  /*ac50*/  PRMT R25, R0, 0x7610, R25 ;  /* 0x0000761000197816 */ /* 0x000fe20000000019 */
[----:B------:R-:W-:Y:S06]  /*ac60*/  BRA `(.L_x_3045) ;  /* 0x0000000c00c87947 */ /* 0x000fec0003800000 */
.L_x_3042:
        /* <DEDUP_REMOVED lines=11> */
.L_x_3047:
[----:B------:R-:W2:Y:S02]  /*ad20*/  LDG.E R4, desc[UR36][R4.64] ;  /* 0x0000002404047981 */ /* 0x000ea4000c1e1900 */
[----:B--2---:R-:W-:-:S04]  /*ad30*/  I2FP.F32.S32 R0, R4 ;  /* 0x0000000400007245 */ /* 0x004fc80000201400 */
[----:B------:R-:W-:-:S04]  /*ad40*/  F2FP.BF16.F32.PACK_AB R0, RZ, R0 ;  /* 0x00000000ff00723e */ /* 0x000fc800000010ff */
[----:B------:R-:W-:Y:S01]  /*ad50*/  PRMT R25, R0, 0x7610, R25 ;  /* 0x0000761000197816 */ /* 0x000fe20000000019 */
[----:B------:R-:W-:Y:S06]  /*ad60*/  BRA `(.L_x_3045) ;  /* 0x0000000c00887947 */ /* 0x000fec0003800000 */
.L_x_3046:
[----:B------:R-:W2:Y:S02]  /*ad70*/  LDG.E.U16 R4, desc[UR36][R4.64] ;  /* 0x0000002404047981 */ /* 0x000ea4000c1e1500 */
[----:B--2---:R-:W0:Y:S02]  /*ad80*/  I2F.S16 R0, R4 ;  /* 0x0000000400007306 */ /* 0x004e240000101400 */
[----:B0-----:R-:W-:-:S04]  /*ad90*/  F2FP.BF16.F32.PACK_AB R0, RZ, R0 ;  /* 0x00000000ff00723e */ /* 0x001fc800000010ff */
[----:B------:R-:W-:Y:S01]  /*ada0*/  PRMT R25, R0, 0x7610, R25 ;  /* 0x0000761000197816 */ /* 0x000fe20000000019 */
[----:B------:R-:W-:Y:S06]  /*adb0*/  BRA `(.L_x_3045) ;  /* 0x0000000c00747947 */ /* 0x000fec0003800000 */
.L_x_3041:
        /* <DEDUP_REMOVED lines=9> */
.L_x_3049:
[----:B------:R-:W2:Y:S02]  /*ae50*/  LDG.E.U16 R0, desc[UR36][R4.64] ;  /* 0x0000002404007981 */ /* 0x000ea4000c1e1500 */
[----:B--2---:R-:W-:-:S05]  /*ae60*/  HADD2.F32 R0, -RZ, R0.H0_H0 ;  /* 0x20000000ff007230 */ /* 0x004fca0000004100 */
[----:B------:R-:W-:-:S04]  /*ae70*/  F2FP.BF16.F32.PACK_AB R0, RZ, R0 ;  /* 0x00000000ff00723e */ /* 0x000fc800000010ff */
[----:B------:R-:W-:Y:S01]  /*ae80*/  PRMT R25, R0, 0x7610, R25 ;  /* 0x0000761000197816 */ /* 0x000fe20000000019 */
[----:B------:R-:W-:Y:S06]  /*ae90*/  BRA `(.L_x_3045) ;  /* 0x0000000c003c7947 */ /* 0x000fec0003800000 */
.L_x_3048:
        /* <DEDUP_REMOVED lines=9> */
.L_x_3051:
[----:B------:R-:W2:Y:S02]  /*af30*/  LDG.E.U16 R4, desc[UR36][R4.64] ;  /* 0x0000002404047981 */ /* 0x000ea4000c1e1500 */
[----:B--2---:R-:W-:-:S05]  /*af40*/  HADD2.F32 R0, -RZ, R4.H0_H0 ;  /* 0x20000004ff007230 */ /* 0x004fca0000004100 */
[----:B------:R-:W-:-:S04]  /*af50*/  F2FP.BF16.F32.PACK_AB R0, RZ, R0 ;  /* 0x00000000ff00723e */ /* 0x000fc800000010ff */
[----:B------:R-:W-:Y:S01]  /*af60*/  PRMT R25, R0, 0x7610, R25 ;  /* 0x0000761000197816 */ /* 0x000fe20000000019 */
[----:B------:R-:W-:Y:S06]  /*af70*/  BRA `(.L_x_3045) ;  /* 0x0000000c00047947 */ /* 0x000fec0003800000 */
.L_x_3050:
        /* <DEDUP_REMOVED lines=9> */
.L_x_3040:
        /* <DEDUP_REMOVED lines=14> */
.L_x_3054:
        /* <DEDUP_REMOVED lines=9> */
.L_x_3053:
        /* <DEDUP_REMOVED lines=28> */
.L_x_3056:
        /* <DEDUP_REMOVED lines=15> */
.L_x_3055:
[----:B------:R0:W5:Y:S01]  /*b430*/  LDG.E.U16 R25, desc[UR36][R4.64] ;  /* 0x0000002404197981 */ /* 0x000162000c1e1500 */
[----:B------:R-:W-:Y:S05]  /*b440*/  BRA `(.L_x_3045) ;  /* 0x0000000400d07947 */ /* 0x000fea0003800000 */
.L_x_3052:
        /* <DEDUP_REMOVED lines=13> */
.L_x_3059:
        /* <DEDUP_REMOVED lines=21> */
.L_x_3063:
[----:B------:R-:W-:Y:S05]  /*b670*/  BSYNC B1 ;  /* 0x0000000000017941 */ /* 0x000fea0003800000 */
.L_x_3062:
[----:B------:R-:W-:Y:S01]  /*b680*/  LEA R5, R0, 0x3b800000, 0x17 ;  /* 0x3b80000000057811 */ /* 0x000fe200078eb8ff */
[----:B------:R-:W-:-:S05]  /*b690*/  IMAD.SHL.U32 R0, R3, 0x100000, RZ ;  /* 0x0010000003007824 */ /* 0x000fca00078e00ff */
[----:B------:R-:W-:-:S07]  /*b6a0*/  LOP3.LUT R0, R5, R0, R6, 0xfe, !PT ;  /* 0x0000000005007212 */ /* 0x000fce00078efe06 */
.L_x_3061:
[----:B------:R-:W-:Y:S05]  /*b6b0*/  BSYNC B0 ;  /* 0x0000000000007941 */ /* 0x000fea0003800000 */
.L_x_3060:
[----:B------:R-:W-:-:S04]  /*b6c0*/  F2FP.BF16.F32.PACK_AB R0, RZ, R0 ;  /* 0x00000000ff00723e */ /* 0x000fc800000010ff */
[----:B------:R-:W-:Y:S01]  /*b6d0*/  PRMT R25, R0, 0x7610, R25 ;  /* 0x0000761000197816 */ /* 0x000fe20000000019 */
[----:B------:R-:W-:Y:S06]  /*b6e0*/  BRA `(.L_x_3045) ;  /* 0x0000000400287947 */ /* 0x000fec0003800000 */
.L_x_3058:
        /* <DEDUP_REMOVED lines=21> */
.L_x_3067:
[----:B------:R-:W-:Y:S05]  /*b840*/  BSYNC B1 ;  /* 0x0000000000017941 */ /* 0x000fea0003800000 */
.L_x_3066:
[----:B------:R-:W-:Y:S01]  /*b850*/  LEA R5, R0, 0x37800000, 0x17 ;  /* 0x3780000000057811 */ /* 0x000fe200078eb8ff */
[----:B------:R-:W-:-:S05]  /*b860*/  IMAD.SHL.U32 R0, R3, 0x200000, RZ ;  /* 0x0020000003007824 */ /* 0x000fca00078e00ff */
[----:B------:R-:W-:-:S07]  /*b870*/  LOP3.LUT R0, R5, R0, R6, 0xfe, !PT ;  /* 0x0000000005007212 */ /* 0x000fce00078efe06 */
.L_x_3065:
[----:B------:R-:W-:Y:S05]  /*b880*/  BSYNC B0 ;  /* 0x0000000000007941 */ /* 0x000fea0003800000 */
.L_x_3064:
[----:B------:R-:W-:-:S04]  /*b890*/  F2FP.BF16.F32.PACK_AB R0, RZ, R0 ;  /* 0x00000000ff00723e */ /* 0x000fc800000010ff */
[----:B------:R-:W-:Y:S01]  /*b8a0*/  PRMT R25, R0, 0x7610, R25 ;  /* 0x0000761000197816 */ /* 0x000fe20000000019 */
[----:B------:R-:W-:Y:S06]  /*b8b0*/  BRA `(.L_x_3045) ;  /* 0x0000000000b47947 */ /* 0x000fec0003800000 */
.L_x_3057:
        /* <DEDUP_REMOVED lines=14> */
.L_x_3071:
[----:B------:R-:W-:Y:S05]  /*b9a0*/  BSYNC B0 ;  /* 0x0000000000007941 */ /* 0x000fea0003800000 */
.L_x_3070:
[----:B------:R-:W-:-:S04]  /*b9b0*/  F2FP.BF16.F32.PACK_AB R0, RZ, R0 ;  /* 0x00000000ff00723e */ /* 0x000fc800000010ff */
[----:B------:R-:W-:Y:S01]  /*b9c0*/  PRMT R25, R0, 0x7610, R25 ;  /* 0x0000761000197816 */ /* 0x000fe20000000019 */
[----:B------:R-:W-:Y:S06]  /*b9d0*/  BRA `(.L_x_3045) ;  /* 0x00000000006c7947 */ /* 0x000fec0003800000 */
.L_x_3044:
        /* <DEDUP_REMOVED lines=16> */
.L_x_3072:
[----:B------:R-:W-:Y:S01]  /*bae0*/  PRMT R25, RZ, 0x7610, R25 ;  /* 0x00007610ff197816 */ /* 0x000fe20000000019 */
[----:B------:R-:W-:Y:S06]  /*baf0*/  BRA `(.L_x_3045) ;  /* 0x0000000000247947 */ /* 0x000fec0003800000 */
.L_x_3069:
[----:B------:R-:W2:Y:S02]  /*bb00*/  LDG.E.64 R4, desc[UR36][R4.64] ;  /* 0x0000002404047981 */ /* 0x000ea4000c1e1b00 */
[----:B--2---:R-:W0:Y:S02]  /*bb10*/  I2F.U64 R0, R4 ;  /* 0x0000000400007312 */ /* 0x004e240000301000 */
[----:B0-----:R-:W-:-:S04]  /*bb20*/  F2FP.BF16.F32.PACK_AB R0, RZ, R0 ;  /* 0x00000000ff00723e */ /* 0x001fc800000010ff */
[----:B------:R-:W-:Y:S01]  /*bb30*/  PRMT R25, R0, 0x7610, R25 ;  /* 0x0000761000197816 */ /* 0x000fe20000000019 */
[----:B------:R-:W-:Y:S06]  /*bb40*/  BRA `(.L_x_3045) ;  /* 0x0000000000107947 */ /* 0x000fec0003800000 */
.L_x_3068:
[----:B------:R-:W2:Y:S02]  /*bb50*/  LDG.E R4, desc[UR36][R4.64] ;  /* 0x0000002404047981 */ /* 0x000ea4000c1e1900 */
[----:B--2---:R-:W-:-:S04]  /*bb60*/  I2FP.F32.U32 R0, R4 ;  /* 0x0000000400007245 */ /* 0x004fc80000201000 */
[----:B------:R-:W-:-:S04]  /*bb70*/  F2FP.BF16.F32.PACK_AB R0, RZ, R0 ;  /* 0x00000000ff00723e */ /* 0x000fc800000010ff */
[----:B------:R-:W-:-:S07]  /*bb80*/  PRMT R25, R0, 0x7610, R25 ;  /* 0x0000761000197816 */ /* 0x000fce0000000019 */
.L_x_3045:
        /* <DEDUP_REMOVED lines=21> */
.L_x_3076:
[----:B------:R-:W2:Y:S02]  /*bce0*/  LDG.E.U8 R4, desc[UR36][R4.64] ;  /* 0x0000002404047981 */ /* 0x000ea4000c1e1100 */
[----:B--2---:R-:W-:-:S04]  /*bcf0*/  I2FP.F32.U32 R0, R4 ;  /* 0x0000000400007245 */ /* 0x004fc80000201000 */
[----:B------:R-:W-:Y:S01]  /*bd00*/  F2FP.BF16.F32.PACK_AB R0, RZ, R0 ;  /* 0x00000000ff00723e */ /* 0x000fe200000010ff */
[----:B------:R-:W-:Y:S06]  /*bd10*/  BRA `(.L_x_3006) ;  /* 0x0000000c008c7947 */ /* 0x000fec0003800000 */
.L_x_3075:
        /* <DEDUP_REMOVED lines=10> */
.L_x_3079:
[----:B------:R-:W2:Y:S02]  /*bdc0*/  LDG.E R4, desc[UR36][R4.64] ;  /* 0x0000002404047981 */ /* 0x000ea4000c1e1900 */
[----:B--2---:R-:W-:-:S04]  /*bdd0*/  I2FP.F32.S32 R0, R4 ;  /* 0x0000000400007245 */ /* 0x004fc80000201400 */
[----:B------:R-:W-:Y:S01]  /*bde0*/  F2FP.BF16.F32.PACK_AB R0, RZ, R0 ;  /* 0x00000000ff00723e */ /* 0x000fe200000010ff */
[----:B------:R-:W-:Y:S06]  /*bdf0*/  BRA `(.L_x_3006) ;  /* 0x0000000c00547947 */ /* 0x000fec0003800000 */
.L_x_3078:
[----:B------:R-:W2:Y:S02]  /*be00*/  LDG.E.U16 R4, desc[UR36][R4.64] ;  /* 0x0000002404047981 */ /* 0x000ea4000c1e1500 */
[----:B--2---:R-:W0:Y:S02]  /*be10*/  I2F.S16 R0, R4 ;  /* 0x0000000400007306 */ /* 0x004e240000101400 */
[----:B0-----:R-:W-:Y:S01]  /*be20*/  F2FP.BF16.F32.PACK_AB R0, RZ, R0 ;  /* 0x00000000ff00723e */ /* 0x001fe200000010ff */
[----:B------:R-:W-:Y:S06]  /*be30*/  BRA `(.L_x_3006) ;  /* 0x0000000c00447947 */ /* 0x000fec0003800000 */
.L_x_3074:
        /* <DEDUP_REMOVED lines=9> */
.L_x_3081:
[----:B------:R-:W2:Y:S02]  /*bed0*/  LDG.E.U16 R0, desc[UR36][R4.64] ;  /* 0x0000002404007981 */ /* 0x000ea4000c1e1500 */
[----:B--2---:R-:W-:-:S05]  /*bee0*/  HADD2.F32 R0, -RZ, R0.H0_H0 ;  /* 0x20000000ff007230 */ /* 0x004fca0000004100 */
[----:B------:R-:W-:Y:S01]  /*bef0*/  F2FP.BF16.F32.PACK_AB R0, RZ, R0 ;  /* 0x00000000ff00723e */ /* 0x000fe200000010ff */
[----:B------:R-:W-:Y:S06]  /*bf00*/  BRA `(.L_x_3006) ;  /* 0x0000000c00107947 */ /* 0x000fec0003800000 */
.L_x_3080:
        /* <DEDUP_REMOVED lines=9> */
.L_x_3083:
[----:B------:R-:W2:Y:S02]  /*bfa0*/  LDG.E.U16 R4, desc[UR36][R4.64] ;  /* 0x0000002404047981 */ /* 0x000ea4000c1e1500 */
[----:B--2---:R-:W-:-:S05]  /*bfb0*/  HADD2.F32 R0, -RZ, R4.H0_H0 ;  /* 0x20000004ff007230 */ /* 0x004fca0000004100 */
[----:B------:R-:W-:Y:S01]  /*bfc0*/  F2FP.BF16.F32.PACK_AB R0, RZ, R0 ;  /* 0x00000000ff00723e */ /* 0x000fe200000010ff */
[----:B------:R-:W-:Y:S06]  /*bfd0*/  BRA `(.L_x_3006) ;  /* 0x0000000800dc7947 */ /* 0x000fec0003800000 */
.L_x_3082:
        /* <DEDUP_REMOVED lines=8> */
.L_x_3073:
        /* <DEDUP_REMOVED lines=13> */
.L_x_3086:
        /* <DEDUP_REMOVED lines=8> */
.L_x_3085:
        /* <DEDUP_REMOVED lines=28> */
.L_x_3088:
        /* <DEDUP_REMOVED lines=12> */
[----:B------:R-:W-:Y:S01]  /*c430*/  F2FP.BF16.F32.PACK_AB R0, RZ, R0 ;  /* 0x00000000ff00723e */ /* 0x000fe200000010ff */
[----:B------:R-:W-:Y:S06]  /*c440*/  BRA `(.L_x_3006) ;  /* 0x0000000400c07947 */ /* 0x000fec0003800000 */
.L_x_3087:
[----:B------:R0:W5:Y:S01]  /*c450*/  LDG.E.U16 R0, desc[UR36][R4.64] ;  /* 0x0000002404007981 */ /* 0x000162000c1e1500 */
[----:B------:R-:W-:Y:S05]  /*c460*/  BRA `(.L_x_3006) ;  /* 0x0000000400b87947 */ /* 0x000fea0003800000 */
.L_x_3084:
        /* <DEDUP_REMOVED lines=12> */
.L_x_3091:
        /* <DEDUP_REMOVED lines=21> */
.L_x_3095:
[----:B------:R-:W-:Y:S05]  /*c680*/  BSYNC B1 ;  /* 0x0000000000017941 */ /* 0x000fea0003800000 */
.L_x_3094:
[----:B------:R-:W-:Y:S01]  /*c690*/  LEA R5, R0, 0x3b800000, 0x17 ;  /* 0x3b80000000057811 */ /* 0x000fe200078eb8ff */
[----:B------:R-:W-:-:S05]  /*c6a0*/  IMAD.SHL.U32 R0, R3, 0x100000, RZ ;  /* 0x0010000003007824 */ /* 0x000fca00078e00ff */
[----:B------:R-:W-:-:S07]  /*c6b0*/  LOP3.LUT R0, R5, R0, R6, 0xfe, !PT ;  /* 0x0000000005007212 */ /* 0x000fce00078efe06 */
.L_x_3093:
[----:B------:R-:W-:Y:S05]  /*c6c0*/  BSYNC B0 ;  /* 0x0000000000007941 */ /* 0x000fea0003800000 */
.L_x_3092:
[----:B------:R-:W-:Y:S01]  /*c6d0*/  F2FP.BF16.F32.PACK_AB R0, RZ, R0 ;  /* 0x00000000ff00723e */ /* 0x000fe200000010ff */
[----:B------:R-:W-:Y:S06]  /*c6e0*/  BRA `(.L_x_3006) ;  /* 0x0000000400187947 */ /* 0x000fec0003800000 */
.L_x_3090:
        /* <DEDUP_REMOVED lines=21> */
.L_x_3099:
[----:B------:R-:W-:Y:S05]  /*c840*/  BSYNC B1 ;  /* 0x0000000000017941 */ /* 0x000fea0003800000 */
.L_x_3098:
[----:B------:R-:W-:Y:S01]  /*c850*/  LEA R5, R0, 0x37800000, 0x17 ;  /* 0x3780000000057811 */ /* 0x000fe200078eb8ff */
[----:B------:R-:W-:-:S05]  /*c860*/  IMAD.SHL.U32 R0, R3, 0x200000, RZ ;  /* 0x0020000003007824 */ /* 0x000fca00078e00ff */
[----:B------:R-:W-:-:S07]  /*c870*/  LOP3.LUT R0, R5, R0, R6, 0xfe, !PT ;  /* 0x0000000005007212 */ /* 0x000fce00078efe06 */
.L_x_3097:
[----:B------:R-:W-:Y:S05]  /*c880*/  BSYNC B0 ;  /* 0x0000000000007941 */ /* 0x000fea0003800000 */
.L_x_3096:
[----:B------:R-:W-:Y:S01]  /*c890*/  F2FP.BF16.F32.PACK_AB R0, RZ, R0 ;  /* 0x00000000ff00723e */ /* 0x000fe200000010ff */
[----:B------:R-:W-:Y:S06]  /*c8a0*/  BRA `(.L_x_3006) ;  /* 0x0000000000a87947 */ /* 0x000fec0003800000 */
.L_x_3089:
        /* <DEDUP_REMOVED lines=14> */
.L_x_3103:
[----:B------:R-:W-:Y:S05]  /*c990*/  BSYNC B0 ;  /* 0x0000000000007941 */ /* 0x000fea0003800000 */
.L_x_3102:
[----:B------:R-:W-:Y:S01]  /*c9a0*/  F2FP.BF16.F32.PACK_AB R0, RZ, R0 ;  /* 0x00000000ff00723e */ /* 0x000fe200000010ff */
[----:B------:R-:W-:Y:S06]  /*c9b0*/  BRA `(.L_x_3006) ;  /* 0x0000000000647947 */ /* 0x000fec0003800000 */
.L_x_3077:
        /* <DEDUP_REMOVED lines=16> */
.L_x_3104:
[----:B------:R-:W-:Y:S01]  /*cac0*/  PRMT R0, RZ, 0x7610, R0 ;  /* 0x00007610ff007816 */ /* 0x000fe20000000000 */
[----:B------:R-:W-:Y:S06]  /*cad0*/  BRA `(.L_x_3006) ;  /* 0x00000000001c7947 */ /* 0x000fec0003800000 */
.L_x_3101:
[----:B------:R-:W2:Y:S02]  /*cae0*/  LDG.E.64 R4, desc[UR36][R4.64] ;  /* 0x0000002404047981 */ /* 0x000ea4000c1e1b00 */
[----:B--2---:R-:W0:Y:S02]  /*caf0*/  I2F.U64 R0, R4 ;  /* 0x0000000400007312 */ /* 0x004e240000301000 */
[----:B0-----:R-:W-:Y:S01]  /*cb00*/  F2FP.BF16.F32.PACK_AB R0, RZ, R0 ;  /* 0x00000000ff00723e */ /* 0x001fe200000010ff */
[----:B------:R-:W-:Y:S06]  /*cb10*/  BRA `(.L_x_3006) ;  /* 0x00000000000c7947 */ /* 0x000fec0003800000 */
.L_x_3100:
[----:B------:R-:W2:Y:S02]  /*cb20*/  LDG.E R4, desc[UR36][R4.64] ;  /* 0x0000002404047981 */ /* 0x000ea4000c1e1900 */
[----:B--2---:R-:W-:-:S04]  /*cb30*/  I2FP.F32.U32 R0, R4 ;  /* 0x0000000400007245 */ /* 0x004fc80000201000 */
[----:B------:R-:W-:-:S07]  /*cb40*/  F2FP.BF16.F32.PACK_AB R0, RZ, R0 ;  /* 0x00000000ff00723e */ /* 0x000fce00000010ff */
.L_x_3006:
[----:B------:R-:W-:Y:S05]  /*cb50*/  BSYNC B6 ;  /* 0x0000000000067941 */ /* 0x000fea0003800000 */
.L_x_3005:
[----:B------:R-:W1:Y:S01]  /*cb60*/  S2R R3, SR_CTAID.X ;  /* 0x0000000000037919 */ /* 0x000e620000002500 */
[----:B0-----:R-:W1:Y:S01]  /*cb70*/  LDC R5, c[0x0][0x210] ;  /* 0x00008400ff057b82 */ /* 0x001e620000000800 */
[----:B------:R-:W-:Y:S01]  /*cb80*/  BSSY B0, `(.L_x_3105) ;  /* 0x000001e000007945 */ /* 0x000fe20003800000 */
[----:B------:R-:W0:Y:S06]  /*cb90*/  S2R R26, SR_TID.X ;  /* 0x00000000001a7919 */ /* 0x000e2c0000002100 */
[----:B------:R-:W2:Y:S01]  /*cba0*/  LDC.U8 R11, c[0x0][0x25c] ;  /* 0x00009700ff0b7b82 */ /* 0x000ea20000000000 */
[----:B-1----:R-:W-:-:S02]  /*cbb0*/  IMAD R5, R3, -0x200, R5 ;  /* 0xfffffe0003057824 */ /* 0x002fc400078e0205 */
[----:B0-----:R-:W-:-:S03]  /*cbc0*/  VIADD R3, R26, 0x100 ;  /* 0x000001001a037836 */ /* 0x001fc60000000000 */
[CC--:B------:R-:W-:Y:S01]  /*cbd0*/  ISETP.GE.AND P3, PT, R26.reuse, R5.reuse, PT ;  /* 0x000000051a00720c */ /* 0x0c0fe20003f66270 */
[C---:B------:R-:W-:Y:S02]  /*cbe0*/  VIADD R4, R26.reuse, 0x180 ;  /* 0x000001801a047836 */ /* 0x040fe40000000000 */
[----:B------:R-:W-:Y:S01]  /*cbf0*/  VIADD R27, R26, 0x80 ;  /* 0x000000801a1b7836 */ /* 0x000fe20000000000 */
[-C--:B------:R-:W-:Y:S02]  /*cc00*/  ISETP.GE.AND P1, PT, R3, R5.reuse, PT ;  /* 0x000000050300720c */ /* 0x080fe40003f26270 */
[-C--:B------:R-:W-:Y:S01]  /*cc10*/  ISETP.GE.AND P2, PT, R4, R5.reuse, PT ;  /* 0x000000050400720c */ /* 0x080fe20003f46270 */
[----:B------:R-:W0:Y:S01]  /*cc20*/  LDC.U16 R3, c[0x0][0x21a] ;  /* 0x00008680ff037b82 */ /* 0x000e220000000400 */
[----:B------:R-:W-:-:S07]  /*cc30*/  ISETP.GE.AND P0, PT, R27, R5, PT ;  /* 0x000000051b00720c */ /* 0x000fce0003f06270 */
[----:B------:R-:W1:Y:S01]  /*cc40*/  LDC.U16 R4, c[0x0][0x218] ;  /* 0x00008600ff047b82 */ /* 0x000e620000000400 */
[----:B--2---:R-:W-:Y:S05]  /*cc50*/  @P3 BRA `(.L_x_3106) ;  /* 0x0000000000403947 */ /* 0x004fea0003800000 */
[----:B-----5:R-:W-:Y:S02]  /*cc60*/  IMAD.U32 R24, R24, 0x10000, RZ ;  /* 0x0001000018187824 */ /* 0x020fe400078e00ff */
[----:B0-----:R-:W-:Y:S02]  /*cc70*/  IMAD.U32 R5, R3, 0x10000, RZ ;  /* 0x0001000003057824 */ /* 0x001fe400078e00ff */
[----:B------:R-:W-:Y:S02]  /*cc80*/  IMAD.U32 R6, R29, 0x10000, RZ ;  /* 0x000100001d067824 */ /* 0x000fe400078e00ff */
[----:B------:R-:W-:Y:S01]  /*cc90*/  FMUL.FTZ R24, R5, R24 ;  /* 0x0000001805187220 */ /* 0x000fe20000410000 */
[----:B-1----:R-:W-:Y:S02]  /*cca0*/  IMAD.U32 R5, R4, 0x10000, RZ ;  /* 0x0001000004057824 */ /* 0x002fe400078e00ff */
[----:B------:R-:W-:Y:S02]  /*ccb0*/  IMAD.U32 R8, R23, 0x10000, RZ ;  /* 0x0001000017087824 */ /* 0x000fe400078e00ff */
[----:B------:R-:W-:Y:S01]  /*ccc0*/  FMUL.FTZ R6, R5, R6 ;  /* 0x0000000605067220 */ /* 0x000fe20000410000 */
[----:B------:R-:W0:Y:S08]  /*ccd0*/  F2F.BF16.F32 R24, R24 ;  /* 0x0000001800187304 */ /* 0x000e300000202000 */
[----:B------:R-:W1:Y:S01]  /*cce0*/  F2F.BF16.F32 R6, R6 ;  /* 0x0000000600067304 */ /* 0x000e620000202000 */
[----:B0-----:R-:W-:-:S04]  /*ccf0*/  IMAD.U32 R5, R24, 0x10000, RZ ;  /* 0x0001000018057824 */ /* 0x001fc800078e00ff */
[----:B------:R-:W-:Y:S01]  /*cd00*/  FMUL.FTZ R8, R5, R8 ;  /* 0x0000000805087220 */ /* 0x000fe20000410000 */
[----:B-1----:R-:W-:-:S05]  /*cd10*/  IMAD.U32 R5, R6, 0x10000, RZ ;  /* 0x0001000006057824 */ /* 0x002fca00078e00ff */
[----:B------:R-:W0:Y:S02]  /*cd20*/  F2F.BF16.F32 R8, R8 ;  /* 0x0000000800087304 */ /* 0x000e240000202000 */
[----:B0-----:R-:W-:-:S04]  /*cd30*/  IMAD.U32 R10, R8, 0x10000, RZ ;  /* 0x00010000080a7824 */ /* 0x001fc800078e00ff */
[----:B------:R-:W-:-:S06]  /*cd40*/  FADD.FTZ R5, R5, R10 ;  /* 0x0000000a05057221 */ /* 0x000fcc0000010000 */
[----:B------:R-:W2:Y:S02]  /*cd50*/  F2F.BF16.F32 R5, R5 ;  /* 0x0000000500057304 */ /* 0x000ea40000202000 */
.L_x_3106:
[----:B------:R-:W-:Y:S05]  /*cd60*/  BSYNC B0 ;  /* 0x0000000000007941 */ /* 0x000fea0003800000 */
.L_x_3105:
[----:B------:R-:W-:Y:S04]  /*cd70*/  BSSY B0, `(.L_x_3107) ;  /* 0x0000012000007945 */ /* 0x000fe80003800000 */
[----:B------:R-:W-:Y:S05]  /*cd80*/  @P0 BRA `(.L_x_3108) ;  /* 0x0000000000400947 */ /* 0x000fea0003800000 */
        /* <DEDUP_REMOVED lines=14> */
[----:B------:R-:W-:-:S04]  /*ce70*/  FADD.FTZ R7, R7, R8 ;  /* 0x0000000807077221 */ /* 0x000fc80000010000 */
[----:B------:R3:W4:Y:S03]  /*ce80*/  F2F.BF16.F32 R18, R7 ;  /* 0x0000000700127304 */ /* 0x0007260000202000 */
.L_x_3108:
[----:B------:R-:W-:Y:S05]  /*ce90*/  BSYNC B0 ;  /* 0x0000000000007941 */ /* 0x000fea0003800000 */
.L_x_3107:
[----:B------:R-:W-:Y:S04]  /*cea0*/  BSSY B0, `(.L_x_3109) ;  /* 0x0000012000007945 */ /* 0x000fe80003800000 */
[----:B------:R-:W-:Y:S05]  /*ceb0*/  @P1 BRA `(.L_x_3110) ;  /* 0x0000000000401947 */ /* 0x000fea0003800000 */
[----:B-----5:R-:W-:Y:S02]  /*cec0*/  IMAD.U32 R17, R17, 0x10000, RZ ;  /* 0x0001000011117824 */ /* 0x020fe400078e00ff */
[----:B0-----:R-:W-:Y:S02]  /*ced0*/  IMAD.U32 R6, R3, 0x10000, RZ ;  /* 0x0001000003067824 */ /* 0x001fe400078e00ff */
[----:B------:R-:W-:Y:S02]  /*cee0*/  IMAD.U32 R2, R2, 0x10000, RZ ;  /* 0x0001000002027824 */ /* 0x000fe400078e00ff */
[----:B------:R-:W-:Y:S01]  /*cef0*/  FMUL.FTZ R17, R6, R17 ;  /* 0x0000001106117220 */ /* 0x000fe20000410000 */
[----:B-1-3--:R-:W-:Y:S02]  /*cf00*/  IMAD.U32 R7, R4, 0x10000, RZ ;  /* 0x0001000004077824 */ /* 0x00afe400078e00ff */
        /* <DEDUP_REMOVED lines=10> */
[----:B------:R0:W1:Y:S03]  /*cfb0*/  F2F.BF16.F32 R17, R7 ;  /* 0x0000000700117304 */ /* 0x0000660000202000 */
.L_x_3110:
[----:B------:R-:W-:Y:S05]  /*cfc0*/  BSYNC B0 ;  /* 0x0000000000007941 */ /* 0x000fea0003800000 */
.L_x_3109:
[----:B------:R-:W-:Y:S04]  /*cfd0*/  BSSY B0, `(.L_x_3111) ;  /* 0x0000012000007945 */ /* 0x000fe80003800000 */
[----:B------:R-:W-:Y:S05]  /*cfe0*/  @P2 BRA `(.L_x_3112) ;  /* 0x0000000000402947 */ /* 0x000fea0003800000 */
[----:B0----5:R-:W-:Y:S02]  /*cff0*/  IMAD.U32 R2, R3, 0x10000, RZ ;  /* 0x0001000003027824 */ /* 0x021fe400078e00ff */
[----:B------:R-:W-:Y:S02]  /*d000*/  IMAD.U32 R25, R25, 0x10000, RZ ;  /* 0x0001000019197824 */ /* 0x000fe400078e00ff */
[----:B-1-3--:R-:W-:Y:S02]  /*d010*/  IMAD.U32 R7, R4, 0x10000, RZ ;  /* 0x0001000004077824 */ /* 0x00afe400078e00ff */
[----:B------:R-:W-:Y:S01]  /*d020*/  FMUL.FTZ R25, R2, R25 ;  /* 0x0000001902197220 */ /* 0x000fe20000410000 */
[----:B------:R-:W-:Y:S02]  /*d030*/  IMAD.U32 R16, R16, 0x10000, RZ ;  /* 0x0001000010107824 */ /* 0x000fe400078e00ff */
        /* <DEDUP_REMOVED lines=11> */
.L_x_3112:
[----:B------:R-:W-:Y:S05]  /*d0f0*/  BSYNC B0 ;  /* 0x0000000000007941 */ /* 0x000fea0003800000 */
.L_x_3111:
[----:B------:R-:W-:Y:S04]  /*d100*/  BSSY B6, `(.L_x_3113) ;  /* 0x0000113000067945 */ /* 0x000fe80003800000 */
[----:B------:R-:W-:Y:S05]  /*d110*/  @P3 BRA `(.L_x_3114) ;  /* 0x0000001000443947 */ /* 0x000fea0003800000 */
[----:B-----5:R-:W1:Y:S01]  /*d120*/  S2R R0, SR_CTAID.X ;  /* 0x0000000000007919 */ /* 0x020e620000002500 */
[----:B0-----:R-:W0:Y:S01]  /*d130*/  LDC.64 R2, c[0x0][0x228] ;  /* 0x00008a00ff027b82 */ /* 0x001e220000000a00 */
[----:B------:R-:W-:Y:S01]  /*d140*/  ULDC UR4, c[0x0][0x260] ;  /* 0x0000980000047ab9 */ /* 0x000fe20000000800 */
[----:B-1----:R-:W-:Y:S01]  /*d150*/  IMAD R26, R0, 0x200, R26 ;  /* 0x00000200001a7824 */ /* 0x002fe200078e021a */
[----:B------:R-:W-:-:S03]  /*d160*/  PRMT R0, R11, 0x9910, RZ ;  /* 0x000099100b007816 */ /* 0x000fc600000000ff */
[----:B---3--:R-:W-:Y:S01]  /*d170*/  IMAD R7, R26, UR4, RZ ;  /* 0x000000041a077c24 */ /* 0x008fe2000f8e02ff */
        /* <DEDUP_REMOVED lines=12> */
[----:B--2---:R-:W-:Y:S02]  /*d240*/  IMAD.U32 R5, R5, 0x10000, RZ ;  /* 0x0001000005057824 */ /* 0x004fe400078e00ff */
[----:B------:R-:W-:-:S04]  /*d250*/  IMAD.MOV.U32 R26, RZ, RZ, R27 ;  /* 0x000000ffff1a7224 */ /* 0x000fc800078e001b */
[----:B------:R-:W0:Y:S02]  /*d260*/  F2I.FTZ.TRUNC.NTZ R5, R5 ;  /* 0x0000000500057305 */ /* 0x000e24000021f100 */
[----:B0-----:R0:W-:Y:S01]  /*d270*/  STG.E.U8 desc[UR36][R2.64], R5 ;  /* 0x0000000502007986 */ /* 0x0011e2000c101124 */
[----:B------:R-:W-:Y:S05]  /*d280*/  BRA `(.L_x_3114) ;  /* 0x0000000c00e87947 */ /* 0x000fea0003800000 */
.L_x_3118:
[----:B--2---:R-:W-:Y:S02]  /*d290*/  IMAD.U32 R5, R5, 0x10000, RZ ;  /* 0x0001000005057824 */ /* 0x004fe400078e00ff */
[----:B------:R-:W-:-:S04]  /*d2a0*/  IMAD.MOV.U32 R26, RZ, RZ, R27 ;  /* 0x000000ffff1a7224 */ /* 0x000fc800078e001b */
[----:B------:R-:W0:Y:S02]  /*d2b0*/  F2I.S64.TRUNC R4, R5 ;  /* 0x0000000500047311 */ /* 0x000e24000020d900 */
[----:B0-----:R0:W-:Y:S01]  /*d2c0*/  STG.E.U8 desc[UR36][R2.64], R4 ;  /* 0x0000000402007986 */ /* 0x0011e2000c101124 */
[----:B------:R-:W-:Y:S05]  /*d2d0*/  BRA `(.L_x_3114) ;  /* 0x0000000c00d47947 */ /* 0x000fea0003800000 */
.L_x_3117:
[----:B------:R-:W-:-:S13]  /*d2e0*/  ISETP.NE.AND P0, PT, R0, 0x2, PT ;  /* 0x000000020000780c */ /* 0x000fda0003f05270 */
[----:B------:R-:W-:Y:S05]  /*d2f0*/  @!P0 BRA `(.L_x_3120) ;  /* 0x0000000000388947 */ /* 0x000fea0003800000 */
[----:B------:R-:W-:-:S13]  /*d300*/  ISETP.NE.AND P0, PT, R0, 0x3, PT ;  /* 0x000000030000780c */ /* 0x000fda0003f05270 */
[----:B------:R-:W-:Y:S05]  /*d310*/  @!P0 BRA `(.L_x_3121) ;  /* 0x00000000001c8947 */ /* 0x000fea0003800000 */
[----:B------:R-:W-:-:S13]  /*d320*/  ISETP.NE.AND P0, PT, R0, 0x4, PT ;  /* 0x000000040000780c */ /* 0x000fda0003f05270 */
[----:B------:R-:W-:Y:S05]  /*d330*/  @P0 BRA `(.L_x_3119) ;  /* 0x0000000c00500947 */ /* 0x000fea0003800000 */
[----:B--2---:R-:W-:Y:S02]  /*d340*/  IMAD.U32 R5, R5, 0x10000, RZ ;  /* 0x0001000005057824 */ /* 0x004fe400078e00ff */
[----:B------:R-:W-:-:S04]  /*d350*/  IMAD.MOV.U32 R26, RZ, RZ, R27 ;  /* 0x000000ffff1a7224 */ /* 0x000fc800078e001b */
[----:B------:R-:W0:Y:S02]  /*d360*/  F2I.S64.TRUNC R4, R5 ;  /* 0x0000000500047311 */ /* 0x000e24000020d900 */
[----:B0-----:R0:W-:Y:S01]  /*d370*/  STG.E.64 desc[UR36][R2.64], R4 ;  /* 0x0000000402007986 */ /* 0x0011e2000c101b24 */
[----:B------:R-:W-:Y:S05]  /*d380*/  BRA `(.L_x_3114) ;  /* 0x0000000c00a87947 */ /* 0x000fea0003800000 */
.L_x_3121:
[----:B--2---:R-:W-:Y:S02]  /*d390*/  IMAD.U32 R5, R5, 0x10000, RZ ;  /* 0x0001000005057824 */ /* 0x004fe400078e00ff */
[----:B------:R-:W-:-:S04]  /*d3a0*/  IMAD.MOV.U32 R26, RZ, RZ, R27 ;  /* 0x000000ffff1a7224 */ /* 0x000fc800078e001b */
[----:B------:R-:W0:Y:S02]  /*d3b0*/  F2I.FTZ.TRUNC.NTZ R5, R5 ;  /* 0x0000000500057305 */ /* 0x000e24000021f100 */
[----:B0-----:R0:W-:Y:S01]  /*d3c0*/  STG.E desc[UR36][R2.64], R5 ;  /* 0x0000000502007986 */ /* 0x0011e2000c101924 */
[----:B------:R-:W-:Y:S05]  /*d3d0*/  BRA `(.L_x_3114) ;  /* 0x0000000c00947947 */ /* 0x000fea0003800000 */
.L_x_3120:
[----:B--2---:R-:W-:Y:S02]  /*d3e0*/  IMAD.U32 R5, R5, 0x10000, RZ ;  /* 0x0001000005057824 */ /* 0x004fe400078e00ff */
[----:B------:R-:W-:-:S04]  /*d3f0*/  IMAD.MOV.U32 R26, RZ, RZ, R27 ;  /* 0x000000ffff1a7224 */ /* 0x000fc800078e001b */
[----:B------:R-:W0:Y:S02]  /*d400*/  F2I.FTZ.TRUNC.NTZ R5, R5 ;  /* 0x0000000500057305 */ /* 0x000e24000021f100 */
[----:B0-----:R0:W-:Y:S01]  /*d410*/  STG.E.U16 desc[UR36][R2.64], R5 ;  /* 0x0000000502007986 */ /* 0x0011e2000c101524 */
[----:B------:R-:W-:Y:S05]  /*d420*/  BRA `(.L_x_3114) ;  /* 0x0000000c00807947 */ /* 0x000fea0003800000 */
.L_x_3116:
[----:B------:R-:W-:-:S13]  /*d430*/  ISETP.GT.AND P0, PT, R0, 0x6, PT ;  /* 0x000000060000780c */ /* 0x000fda0003f04270 */
[----:B------:R-:W-:Y:S05]  /*d440*/  @P0 BRA `(.L_x_3122) ;  /* 0x0000000000340947 */ /* 0x000fea0003800000 */
[----:B------:R-:W-:-:S13]  /*d450*/  ISETP.NE.AND P0, PT, R0, 0x5, PT ;  /* 0x000000050000780c */ /* 0x000fda0003f05270 */
[----:B------:R-:W-:Y:S05]  /*d460*/  @!P0 BRA `(.L_x_3123) ;  /* 0x0000000000188947 */ /* 0x000fea0003800000 */
[----:B------:R-:W-:-:S13]  /*d470*/  ISETP.NE.AND P0, PT, R0, 0x6, PT ;  /* 0x000000060000780c */ /* 0x000fda0003f05270 */
[----:B------:R-:W-:Y:S05]  /*d480*/  @P0 BRA `(.L_x_3119) ;  /* 0x0000000800fc0947 */ /* 0x000fea0003800000 */
[----:B--2---:R-:W-:Y:S02]  /*d490*/  IMAD.U32 R5, R5, 0x10000, RZ ;  /* 0x0001000005057824 */ /* 0x004fe400078e00ff */
[----:B------:R-:W-:-:S03]  /*d4a0*/  IMAD.MOV.U32 R26, RZ, RZ, R27 ;  /* 0x000000ffff1a7224 */ /* 0x000fc600078e001b */
[----:B------:R0:W-:Y:S01]  /*d4b0*/  STG.E desc[UR36][R2.64], R5 ;  /* 0x0000000502007986 */ /* 0x0001e2000c101924 */
[----:B------:R-:W-:Y:S05]  /*d4c0*/  BRA `(.L_x_3114) ;  /* 0x0000000c00587947 */ /* 0x000fea0003800000 */
.L_x_3123:
[----:B--2---:R-:W-:Y:S02]  /*d4d0*/  IMAD.U32 R0, R5, 0x10000, RZ ;  /* 0x0001000005007824 */ /* 0x004fe400078e00ff */
[----:B------:R-:W-:-:S03]  /*d4e0*/  IMAD.MOV.U32 R26, RZ, RZ, R27 ;  /* 0x000000ffff1a7224 */ /* 0x000fc600078e001b */
[----:B------:R-:W-:-:S05]  /*d4f0*/  F2FP.F16.F32.PACK_AB R0, RZ, R0 ;  /* 0x00000000ff00723e */ /* 0x000fca00000000ff */
[----:B------:R0:W-:Y:S01]  /*d500*/  STG.E.U16 desc[UR36][R2.64], R0 ;  /* 0x0000000002007986 */ /* 0x0001e2000c101524 */
[----:B------:R-:W-:Y:S05]  /*d510*/  BRA `(.L_x_3114) ;  /* 0x0000000c00447947 */ /* 0x000fea0003800000 */
.L_x_3122:
[----:B------:R-:W-:-:S13]  /*d520*/  ISETP.NE.AND P0, PT, R0, 0x7, PT ;  /* 0x000000070000780c */ /* 0x000fda0003f05270 */
[----:B------:R-:W-:Y:S05]  /*d530*/  @!P0 BRA `(.L_x_3124) ;  /* 0x00000000003c8947 */ /* 0x000fea0003800000 */
[----:B------:R-:W-:-:S13]  /*d540*/  ISETP.NE.AND P0, PT, R0, 0x8, PT ;  /* 0x000000080000780c */ /* 0x000fda0003f05270 */
[----:B------:R-:W-:Y:S05]  /*d550*/  @!P0 BRA `(.L_x_3125) ;  /* 0x00000000001c8947 */ /* 0x000fea0003800000 */
[----:B------:R-:W-:-:S13]  /*d560*/  ISETP.NE.AND P0, PT, R0, 0x9, PT ;  /* 0x000000090000780c */ /* 0x000fda0003f05270 */
[----:B------:R-:W-:Y:S05]  /*d570*/  @P0 BRA `(.L_x_3119) ;  /* 0x0000000800c00947 */ /* 0x000fea0003800000 */
[----:B--2---:R-:W-:Y:S02]  /*d580*/  IMAD.U32 R4, R5, 0x10000, RZ ;  /* 0x0001000005047824 */ /* 0x004fe400078e00ff */
[----:B------:R-:W-:Y:S02]  /*d590*/  IMAD.MOV.U32 R5, RZ, RZ, RZ ;  /* 0x000000ffff057224 */ /* 0x000fe400078e00ff */
[----:B------:R-:W-:-:S03]  /*d5a0*/  IMAD.MOV.U32 R26, RZ, RZ, R27 ;  /* 0x000000ffff1a7224 */ /* 0x000fc600078e001b */
[----:B------:R0:W-:Y:S01]  /*d5b0*/  STG.E.64 desc[UR36][R2.64], R4 ;  /* 0x0000000402007986 */ /* 0x0001e2000c101b24 */
[----:B------:R-:W-:Y:S05]  /*d5c0*/  BRA `(.L_x_3114) ;  /* 0x0000000c00187947 */ /* 0x000fea0003800000 */
.L_x_3125:
[----:B--2---:R-:W-:Y:S02]  /*d5d0*/  IMAD.U32 R5, R5, 0x10000, RZ ;  /* 0x0001000005057824 */ /* 0x004fe400078e00ff */
[----:B------:R-:W-:-:S03]  /*d5e0*/  IMAD.MOV.U32 R26, RZ, RZ, R27 ;  /* 0x000000ffff1a7224 */ /* 0x000fc600078e001b */
[----:B------:R-:W-:-:S04]  /*d5f0*/  F2FP.F16.F32.PACK_AB R5, RZ, R5 ;  /* 0x00000005ff05723e */ /* 0x000fc800000000ff */
[----:B------:R-:W-:-:S05]  /*d600*/  PRMT R5, R5, 0x5410, RZ ;  /* 0x0000541005057816 */ /* 0x000fca00000000ff */
[----:B------:R0:W-:Y:S01]  /*d610*/  STG.E desc[UR36][R2.64], R5 ;  /* 0x0000000502007986 */ /* 0x0001e2000c101924 */
[----:B------:R-:W-:Y:S05]  /*d620*/  BRA `(.L_x_3114) ;  /* 0x0000000c00007947 */ /* 0x000fea0003800000 */
.L_x_3124:
[----:B--2---:R-:W-:Y:S02]  /*d630*/  IMAD.U32 R4, R5, 0x10000, RZ ;  /* 0x0001000005047824 */ /* 0x004fe400078e00ff */
[----:B------:R-:W-:Y:S02]  /*d640*/  IMAD.MOV.U32 R26, RZ, RZ, R27 ;  /* 0x000000ffff1a7224 */ /* 0x000fe400078e001b */
[----:B------:R-:W-:-:S06]  /*d650*/  FMUL.FTZ R4, R4, 1 ;  /* 0x3f80000004047820 */ /* 0x000fcc0000410000 */
[----:B------:R-:W0:Y:S02]  /*d660*/  F2F.F64.F32 R4, R4 ;  /* 0x0000000400047310 */ /* 0x000e240000201800 */
[----:B0-----:R0:W-:Y:S01]  /*d670*/  STG.E.64 desc[UR36][R2.64], R4 ;  /* 0x0000000402007986 */ /* 0x0011e2000c101b24 */
[----:B------:R-:W-:Y:S05]  /*d680*/  BRA `(.L_x_3114) ;  /* 0x0000000800e87947 */ /* 0x000fea0003800000 */
.L_x_3115:
        /* <DEDUP_REMOVED lines=10> */
[----:B------:R-:W-:-:S04]  /*d730*/  FSETP.NEU.FTZ.AND P0, PT, R5, RZ, PT ;  /* 0x000000ff0500720b */ /* 0x000fc80003f1d000 */
[----:B------:R-:W-:-:S05]  /*d740*/  SEL R5, RZ, 0x1, !P0 ;  /* 0x00000001ff057807 */ /* 0x000fca0004000000 */
[----:B------:R0:W-:Y:S01]  /*d750*/  STG.E.U8 desc[UR36][R2.64], R5 ;  /* 0x0000000502007986 */ /* 0x0001e2000c101124 */
[----:B------:R-:W-:Y:S05]  /*d760*/  BRA `(.L_x_3114) ;  /* 0x0000000800b07947 */ /* 0x000fea0003800000 */
.L_x_3128:
[----:B--2---:R-:W-:Y:S01]  /*d770*/  IMAD.U32 R5, R5, 0x10000, RZ ;  /* 0x0001000005057824 */ /* 0x004fe200078e00ff */
[----:B------:R-:W-:Y:S01]  /*d780*/  CS2R R6, SRZ ;  /* 0x0000000000067805 */ /* 0x000fe2000001ff00 */
[----:B------:R-:W-:Y:S02]  /*d790*/  IMAD.MOV.U32 R26, RZ, RZ, R27 ;  /* 0x000000ffff1a7224 */ /* 0x000fe400078e001b */
[----:B------:R-:W-:-:S06]  /*d7a0*/  FMUL.FTZ R5, R5, 1 ;  /* 0x3f80000005057820 */ /* 0x000fcc0000410000 */
[----:B------:R-:W0:Y:S02]  /*d7b0*/  F2F.F64.F32 R4, R5 ;  /* 0x0000000500047310 */ /* 0x000e240000201800 */
[----:B0-----:R0:W-:Y:S01]  /*d7c0*/  STG.E.128 desc[UR36][R2.64], R4 ;  /* 0x0000000402007986 */ /* 0x0011e2000c101d24 */
[----:B------:R-:W-:Y:S05]  /*d7d0*/  BRA `(.L_x_3114) ;  /* 0x0000000800947947 */ /* 0x000fea0003800000 */
.L_x_3127:
[----:B------:R-:W-:-:S13]  /*d7e0*/  ISETP.NE.AND P0, PT, R0, 0xf, PT ;  /* 0x0000000f0000780c */ /* 0x000fda0003f05270 */
[----:B------:R-:W-:Y:S05]  /*d7f0*/  @!P0 BRA `(.L_x_3129) ;  /* 0x0000000000bc8947 */ /* 0x000fea0003800000 */
[----:B------:R-:W-:-:S13]  /*d800*/  ISETP.NE.AND P0, PT, R0, 0x17, PT ;  /* 0x000000170000780c */ /* 0x000fda0003f05270 */
[----:B------:R-:W-:Y:S05]  /*d810*/  @!P0 BRA `(.L_x_3130) ;  /* 0x0000000000588947 */ /* 0x000fea0003800000 */
[----:B------:R-:W-:-:S13]  /*d820*/  ISETP.NE.AND P0, PT, R0, 0x18, PT ;  /* 0x000000180000780c */ /* 0x000fda0003f05270 */
[----:B------:R-:W-:Y:S05]  /*d830*/  @P0 BRA `(.L_x_3119) ;  /* 0x0000000800100947 */ /* 0x000fea0003800000 */
[----:B--2---:R-:W-:Y:S01]  /*d840*/  IMAD.U32 R7, R5, 0x10000, RZ ;  /* 0x0001000005077824 */ /* 0x004fe200078e00ff */
        /* <DEDUP_REMOVED lines=14> */
.L_x_3132:
[----:B------:R-:W-:Y:S05]  /*d930*/  BSYNC B0 ;  /* 0x0000000000007941 */ /* 0x000fea0003800000 */
.L_x_3131:
[----:B------:R-:W-:Y:S01]  /*d940*/  LOP3.LUT R5, R0, R5, RZ, 0xfc, !PT ;  /* 0x0000000500057212 */ /* 0x000fe200078efcff */
[----:B------:R-:W-:-:S04]  /*d950*/  IMAD.MOV.U32 R26, RZ, RZ, R27 ;  /* 0x000000ffff1a7224 */ /* 0x000fc800078e001b */
[----:B------:R0:W-:Y:S01]  /*d960*/  STG.E.U8 desc[UR36][R2.64], R5 ;  /* 0x0000000502007986 */ /* 0x0001e2000c101124 */
[----:B------:R-:W-:Y:S05]  /*d970*/  BRA `(.L_x_3114) ;  /* 0x00000008002c7947 */ /* 0x000fea0003800000 */
.L_x_3130:
[----:B--2---:R-:W-:Y:S01]  /*d980*/  IMAD.U32 R5, R5, 0x10000, RZ ;  /* 0x0001000005057824 */ /* 0x004fe200078e00ff */
        /* <DEDUP_REMOVED lines=12> */
.L_x_3134:
[----:B------:R-:W-:Y:S01]  /*da50*/  IMAD.MOV.U32 R0, RZ, RZ, 0x7f ;  /* 0x0000007fff007424 */ /* 0x000fe200078e00ff */
[----:B------:R-:W-:-:S04]  /*da60*/  ISETP.GT.U32.AND P0, PT, R4, 0x7f800000, PT ;  /* 0x7f8000000400780c */ /* 0x000fc80003f04070 */
[----:B------:R-:W-:-:S09]  /*da70*/  SEL R0, R0, 0x7c, P0 ;  /* 0x0000007c00007807 */ /* 0x000fd20000000000 */
.L_x_3135:
[----:B------:R-:W-:Y:S05]  /*da80*/  BSYNC B0 ;  /* 0x0000000000007941 */ /* 0x000fea0003800000 */
.L_x_3133:
[----:B------:R-:W-:Y:S01]  /*da90*/  LOP3.LUT R4, R5, 0x80000000, RZ, 0xc0, !PT ;  /* 0x8000000005047812 */ /* 0x000fe200078ec0ff */
[----:B------:R-:W-:-:S03]  /*daa0*/  IMAD.MOV.U32 R26, RZ, RZ, R27 ;  /* 0x000000ffff1a7224 */ /* 0x000fc600078e001b */
[----:B------:R-:W-:-:S04]  /*dab0*/  SHF.R.U32.HI R5, RZ, 0x18, R4 ;  /* 0x00000018ff057819 */ /* 0x000fc80000011604 */
[----:B------:R-:W-:-:S05]  /*dac0*/  LOP3.LUT R5, R0, R5, RZ, 0xfc, !PT ;  /* 0x0000000500057212 */ /* 0x000fca00078efcff */
[----:B------:R0:W-:Y:S01]  /*dad0*/  STG.E.U8 desc[UR36][R2.64], R5 ;  /* 0x0000000502007986 */ /* 0x0001e2000c101124 */
[----:B------:R-:W-:Y:S05]  /*dae0*/  BRA `(.L_x_3114) ;  /* 0x0000000400d07947 */ /* 0x000fea0003800000 */
.L_x_3129:
[----:B--2---:R0:W-:Y:S01]  /*daf0*/  STG.E.U16 desc[UR36][R2.64], R5 ;  /* 0x0000000502007986 */ /* 0x0041e2000c101524 */
[----:B------:R-:W-:Y:S01]  /*db00*/  IMAD.MOV.U32 R26, RZ, RZ, R27 ;  /* 0x000000ffff1a7224 */ /* 0x000fe200078e001b */
[----:B------:R-:W-:Y:S06]  /*db10*/  BRA `(.L_x_3114) ;  /* 0x0000000400c47947 */ /* 0x000fec0003800000 */
.L_x_3126:
        /* <DEDUP_REMOVED lines=10> */
[----:B------:R-:W0:Y:S02]  /*dbc0*/  F2I.FTZ.U32.TRUNC.NTZ R5, R5 ;  /* 0x0000000500057305 */ /* 0x000e24000021f000 */
[----:B0-----:R0:W-:Y:S01]  /*dbd0*/  STG.E.U16 desc[UR36][R2.64], R5 ;  /* 0x0000000502007986 */ /* 0x0011e2000c101524 */
[----:B------:R-:W-:Y:S05]  /*dbe0*/  BRA `(.L_x_3114) ;  /* 0x0000000400907947 */ /* 0x000fea0003800000 */
.L_x_3138:
[----:B--2---:R-:W-:Y:S01]  /*dbf0*/  IMAD.U32 R7, R5, 0x10000, RZ ;  /* 0x0001000005077824 */ /* 0x004fe200078e00ff */
        /* <DEDUP_REMOVED lines=16> */
.L_x_3141:
[----:B------:R-:W-:-:S04]  /*dd00*/  LOP3.LUT R0, R7, 0x80000000, RZ, 0xc0, !PT ;  /* 0x8000000007007812 */ /* 0x000fc800078ec0ff */
[----:B------:R-:W-:-:S04]  /*dd10*/  SHF.R.U32.HI R5, RZ, 0x18, R0 ;  /* 0x00000018ff057819 */ /* 0x000fc80000011600 */
[----:B------:R-:W-:-:S04]  /*dd20*/  LOP3.LUT R4, R4, R5, RZ, 0xfc, !PT ;  /* 0x0000000504047212 */ /* 0x000fc800078efcff */
[----:B------:R-:W-:-:S07]  /*dd30*/  PRMT R0, R4, 0x7610, R0 ;  /* 0x0000761004007816 */ /* 0x000fce0000000000 */
.L_x_3140:
[----:B------:R-:W-:Y:S05]  /*dd40*/  BSYNC B0 ;  /* 0x0000000000007941 */ /* 0x000fea0003800000 */
.L_x_3139:
[----:B------:R0:W-:Y:S01]  /*dd50*/  STG.E.U8 desc[UR36][R2.64], R0 ;  /* 0x0000000002007986 */ /* 0x0001e2000c101124 */
[----:B------:R-:W-:Y:S01]  /*dd60*/  IMAD.MOV.U32 R26, RZ, RZ, R27 ;  /* 0x000000ffff1a7224 */ /* 0x000fe200078e001b */
[----:B------:R-:W-:Y:S06]  /*dd70*/  BRA `(.L_x_3114) ;  /* 0x00000004002c7947 */ /* 0x000fec0003800000 */
.L_x_3137:
        /* <DEDUP_REMOVED lines=17> */
.L_x_3144:
[----:B------:R-:W-:-:S04]  /*de90*/  LOP3.LUT R0, R7, 0x80000000, RZ, 0xc0, !PT ;  /* 0x8000000007007812 */ /* 0x000fc800078ec0ff */
[----:B------:R-:W-:-:S04]  /*dea0*/  SHF.R.U32.HI R5, RZ, 0x18, R0 ;  /* 0x00000018ff057819 */ /* 0x000fc80000011600 */
[----:B------:R-:W-:-:S04]  /*deb0*/  LOP3.LUT R4, R4, R5, RZ, 0xfc, !PT ;  /* 0x0000000504047212 */ /* 0x000fc800078efcff */
[----:B------:R-:W-:-:S07]  /*dec0*/  PRMT R0, R4, 0x7610, R0 ;  /* 0x0000761004007816 */ /* 0x000fce0000000000 */
.L_x_3143:
[----:B------:R-:W-:Y:S05]  /*ded0*/  BSYNC B0 ;  /* 0x0000000000007941 */ /* 0x000fea0003800000 */
.L_x_3142:
[----:B------:R0:W-:Y:S01]  /*dee0*/  STG.E.U8 desc[UR36][R2.64], R0 ;  /* 0x0000000002007986 */ /* 0x0001e2000c101124 */
[----:B------:R-:W-:Y:S01]  /*def0*/  IMAD.MOV.U32 R26, RZ, RZ, R27 ;  /* 0x000000ffff1a7224 */ /* 0x000fe200078e001b */
[----:B------:R-:W-:Y:S06]  /*df00*/  BRA `(.L_x_3114) ;  /* 0x0000000000c87947 */ /* 0x000fec0003800000 */
.L_x_3136:
[----:B------:R-:W-:-:S13]  /*df10*/  ISETP.NE.AND P0, PT, R0, 0x1c, PT ;  /* 0x0000001c0000780c */ /* 0x000fda0003f05270 */
[----:B------:R-:W-:Y:S05]  /*df20*/  @!P0 BRA `(.L_x_3145) ;  /* 0x0000000000b08947 */ /* 0x000fea0003800000 */
[----:B------:R-:W-:-:S13]  /*df30*/  ISETP.NE.AND P0, PT, R0, 0x1d, PT ;  /* 0x0000001d0000780c */ /* 0x000fda0003f05270 */
[----:B------:R-:W-:Y:S05]  /*df40*/  @!P0 BRA `(.L_x_3146) ;  /* 0x0000000000948947 */ /* 0x000fea0003800000 */
[----:B------:R-:W-:-:S13]  /*df50*/  ISETP.NE.AND P0, PT, R0, 0x2c, PT ;  /* 0x0000002c0000780c */ /* 0x000fda0003f05270 */
[----:B------:R-:W-:Y:S05]  /*df60*/  @P0 BRA `(.L_x_3119) ;  /* 0x0000000000440947 */ /* 0x000fea0003800000 */
[----:B--2---:R-:W-:Y:S02]  /*df70*/  IMAD.U32 R5, R5, 0x10000, RZ ;  /* 0x0001000005057824 */ /* 0x004fe400078e00ff */
        /* <DEDUP_REMOVED lines=16> */
.L_x_3119:
[----:B------:R-:W-:Y:S01]  /*e080*/  MOV R2, 0x228 ;  /* 0x0000022800027802 */ /* 0x000fe20000000f00 */
[----:B------:R-:W-:Y:S01]  /*e090*/  ULDC.64 UR4, c[0x4][0x218] ;  /* 0x0100860000047ab9 */ /* 0x000fe20000000a00 */
[----:B------:R-:W-:Y:S01]  /*e0a0*/  ULDC.64 UR6, c[0x4][0x220] ;  /* 0x0100880000067ab9 */ /* 0x000fe20000000a00 */
[----:B------:R-:W-:Y:S02]  /*e0b0*/  IMAD.U32 R4, RZ, RZ, UR4 ;  /* 0x00000004ff047e24 */ /* 0x000fe4000f8e00ff */
[----:B--2---:R-:W-:Y:S01]  /*e0c0*/  IMAD.U32 R5, RZ, RZ, UR5 ;  /* 0x00000005ff057e24 */ /* 0x004fe2000f8e00ff */
        /* <DEDUP_REMOVED lines=10> */
[----:B0---4-:R-:W-:Y:S05]  /*e170*/  CALL.ABS.NOINC R2 ;  /* 0x0000000002007343 */ /* 0x011fea0003c00000 */
.L_x_3147:
[----:B------:R-:W-:Y:S01]  /*e180*/  IMAD.MOV.U32 R26, RZ, RZ, R27 ;  /* 0x000000ffff1a7224 */ /* 0x000fe200078e001b */
[----:B------:R-:W-:Y:S06]  /*e190*/  BRA `(.L_x_3114) ;  /* 0x0000000000247947 */ /* 0x000fec0003800000 */
.L_x_3146:
[----:B--2---:R-:W-:Y:S02]  /*e1a0*/  IMAD.U32 R5, R5, 0x10000, RZ ;  /* 0x0001000005057824 */ /* 0x004fe400078e00ff */
[----:B------:R-:W-:-:S04]  /*e1b0*/  IMAD.MOV.U32 R26, RZ, RZ, R27 ;  /* 0x000000ffff1a7224 */ /* 0x000fc800078e001b */
[----:B------:R-:W0:Y:S02]  /*e1c0*/  F2I.U64.TRUNC R4, R5 ;  /* 0x0000000500047311 */ /* 0x000e24000020d800 */
[----:B0-----:R0:W-:Y:S01]  /*e1d0*/  STG.E.64 desc[UR36][R2.64], R4 ;  /* 0x0000000402007986 */ /* 0x0011e2000c101b24 */
[----:B------:R-:W-:Y:S05]  /*e1e0*/  BRA `(.L_x_3114) ;  /* 0x0000000000107947 */ /* 0x000fea0003800000 */
.L_x_3145:
[----:B--2---:R-:W-:Y:S02]  /*e1f0*/  IMAD.U32 R5, R5, 0x10000, RZ ;  /* 0x0001000005057824 */ /* 0x004fe400078e00ff */
[----:B------:R-:W-:-:S04]  /*e200*/  IMAD.MOV.U32 R26, RZ, RZ, R27 ;  /* 0x000000ffff1a7224 */ /* 0x000fc800078e001b */
[----:B------:R-:W0:Y:S02]  /*e210*/  F2I.FTZ.U32.TRUNC.NTZ R5, R5 ;  /* 0x0000000500057305 */ /* 0x000e24000021f000 */
[----:B0-----:R0:W-:Y:S02]  /*e220*/  STG.E desc[UR36][R2.64], R5 ;  /* 0x0000000502007986 */ /* 0x0011e4000c101924 */
.L_x_3114:
[----:B------:R-:W-:Y:S05]  /*e230*/  BSYNC B6 ;  /* 0x0000000000067941 */ /* 0x000fea0003800000 */
.L_x_3113:
        /* <DEDUP_REMOVED lines=9> */
[----:B--2---:R-:W-:-:S03]  /*e2d0*/  IMAD R5, R0, UR4, RZ ;  /* 0x0000000400057c24 */ /* 0x004fc6000f8e02ff */
[----:B------:R-:W0:Y:S01]  /*e2e0*/  LDC.64 R2, c[0x0][0x228] ;  /* 0x00008a00ff027b82 */ /* 0x000e220000000a00 */
        /* <DEDUP_REMOVED lines=14> */
[----:B----4-:R-:W-:-:S04]  /*e3d0*/  IMAD.U32 R18, R18, 0x10000, RZ ;  /* 0x0001000012127824 */ /* 0x010fc800078e00ff */
[----:B------:R-:W0:Y:S02]  /*e3e0*/  F2I.FTZ.TRUNC.NTZ R5, R18 ;  /* 0x0000001200057305 */ /* 0x000e24000021f100 */
[----:B0-----:R0:W-:Y:S01]  /*e3f0*/  STG.E.U8 desc[UR36][R2.64], R5 ;  /* 0x0000000502007986 */ /* 0x0011e2000c101124 */
[----:B------:R-:W-:Y:S05]  /*e400*/  BRA `(.L_x_3155) ;  /* 0x0000000c00947947 */ /* 0x000fea0003800000 */
.L_x_3153:
[----:B----4-:R-:W-:-:S06]  /*e410*/  IMAD.U32 R5, R18, 0x10000, RZ ;  /* 0x0001000012057824 */ /* 0x010fcc00078e00ff */
[----:B------:R-:W0:Y:S02]  /*e420*/  F2I.S64.TRUNC R4, R5 ;  /* 0x0000000500047311 */ /* 0x000e24000020d900 */
[----:B0-----:R4:W-:Y:S01]  /*e430*/  STG.E.U8 desc[UR36][R2.64], R4 ;  /* 0x0000000402007986 */ /* 0x0019e2000c101124 */
[----:B------:R-:W-:Y:S05]  /*e440*/  BRA `(.L_x_3155) ;  /* 0x0000000c00847947 */ /* 0x000fea0003800000 */
.L_x_3152:
[----:B------:R-:W-:-:S13]  /*e450*/  ISETP.NE.AND P0, PT, R0, 0x2, PT ;  /* 0x000000020000780c */ /* 0x000fda0003f05270 */
[----:B------:R-:W-:Y:S05]  /*e460*/  @!P0 BRA `(.L_x_3156) ;  /* 0x0000000000308947 */ /* 0x000fea0003800000 */
[----:B------:R-:W-:-:S13]  /*e470*/  ISETP.NE.AND P0, PT, R0, 0x3, PT ;  /* 0x000000030000780c */ /* 0x000fda0003f05270 */
[----:B------:R-:W-:Y:S05]  /*e480*/  @!P0 BRA `(.L_x_3157) ;  /* 0x0000000000188947 */ /* 0x000fea0003800000 */
[----:B------:R-:W-:-:S13]  /*e490*/  ISETP.NE.AND P0, PT, R0, 0x4, PT ;  /* 0x000000040000780c */ /* 0x000fda0003f05270 */
[----:B------:R-:W-:Y:S05]  /*e4a0*/  @P0 BRA `(.L_x_3154) ;  /* 0x0000000c000c0947 */ /* 0x000fea0003800000 */
[----:B----4-:R-:W-:-:S06]  /*e4b0*/  IMAD.U32 R4, R18, 0x10000, RZ ;  /* 0x0001000012047824 */ /* 0x010fcc00078e00ff */
[----:B------:R-:W0:Y:S02]  /*e4c0*/  F2I.S64.TRUNC R4, R4 ;  /* 0x0000000400047311 */ /* 0x000e24000020d900 */
[----:B0-----:R0:W-:Y:S01]  /*e4d0*/  STG.E.64 desc[UR36][R2.64], R4 ;  /* 0x0000000402007986 */ /* 0x0011e2000c101b24 */
[----:B------:R-:W-:Y:S05]  /*e4e0*/  BRA `(.L_x_3155) ;  /* 0x0000000c005c7947 */ /* 0x000fea0003800000 */
.L_x_3157:
[----:B----4-:R-:W-:-:S04]  /*e4f0*/  IMAD.U32 R18, R18, 0x10000, RZ ;  /* 0x0001000012127824 */ /* 0x010fc800078e00ff */
[----:B------:R-:W0:Y:S02]  /*e500*/  F2I.FTZ.TRUNC.NTZ R5, R18 ;  /* 0x0000001200057305 */ /* 0x000e24000021f100 */
[----:B0-----:R1:W-:Y:S01]  /*e510*/  STG.E desc[UR36][R2.64], R5 ;  /* 0x0000000502007986 */ /* 0x0013e2000c101924 */
[----:B------:R-:W-:Y:S05]  /*e520*/  BRA `(.L_x_3155) ;  /* 0x0000000c004c7947 */ /* 0x000fea0003800000 */
.L_x_3156:
[----:B----4-:R-:W-:-:S04]  /*e530*/  IMAD.U32 R18, R18, 0x10000, RZ ;  /* 0x0001000012127824 */ /* 0x010fc800078e00ff */
[----:B------:R-:W0:Y:S02]  /*e540*/  F2I.FTZ.TRUNC.NTZ R5, R18 ;  /* 0x0000001200057305 */ /* 0x000e24000021f100 */
[----:B0-----:R2:W-:Y:S01]  /*e550*/  STG.E.U16 desc[UR36][R2.64], R5 ;  /* 0x0000000502007986 */ /* 0x0015e2000c101524 */
[----:B------:R-:W-:Y:S05]  /*e560*/  BRA `(.L_x_3155) ;  /* 0x0000000c003c7947 */ /* 0x000fea0003800000 */
.L_x_3151:
[----:B------:R-:W-:-:S13]  /*e570*/  ISETP.GT.AND P0, PT, R0, 0x6, PT ;  /* 0x000000060000780c */ /* 0x000fda0003f04270 */
[----:B------:R-:W-:Y:S05]  /*e580*/  @P0 BRA `(.L_x_3158) ;  /* 0x00000000002c0947 */ /* 0x000fea0003800000 */
[----:B------:R-:W-:-:S13]  /*e590*/  ISETP.NE.AND P0, PT, R0, 0x5, PT ;  /* 0x000000050000780c */ /* 0x000fda0003f05270 */
[----:B------:R-:W-:Y:S05]  /*e5a0*/  @!P0 BRA `(.L_x_3159) ;  /* 0x0000000000148947 */ /* 0x000fea0003800000 */
[----:B------:R-:W-:-:S13]  /*e5b0*/  ISETP.NE.AND P0, PT, R0, 0x6, PT ;  /* 0x000000060000780c */ /* 0x000fda0003f05270 */
[----:B------:R-:W-:Y:S05]  /*e5c0*/  @P0 BRA `(.L_x_3154) ;  /* 0x0000000800c40947 */ /* 0x000fea0003800000 */
[----:B----4-:R-:W-:-:S05]  /*e5d0*/  IMAD.U32 R5, R18, 0x10000, RZ ;  /* 0x0001000012057824 */ /* 0x010fca00078e00ff */
[----:B------:R0:W-:Y:S01]  /*e5e0*/  STG.E desc[UR36][R2.64], R5 ;  /* 0x0000000502007986 */ /* 0x0001e2000c101924 */
[----:B------:R-:W-:Y:S05]  /*e5f0*/  BRA `(.L_x_3155) ;  /* 0x0000000c00187947 */ /* 0x000fea0003800000 */
.L_x_3159:
[----:B----4-:R-:W-:-:S05]  /*e600*/  IMAD.U32 R0, R18, 0x10000, RZ ;  /* 0x0001000012007824 */ /* 0x010fca00078e00ff */
[----:B------:R-:W-:-:S05]  /*e610*/  F2FP.F16.F32.PACK_AB R0, RZ, R0 ;  /* 0x00000000ff00723e */ /* 0x000fca00000000ff */
[----:B------:R0:W-:Y:S01]  /*e620*/  STG.E.U16 desc[UR36][R2.64], R0 ;  /* 0x0000000002007986 */ /* 0x0001e2000c101524 */
[----:B------:R-:W-:Y:S05]  /*e630*/  BRA `(.L_x_3155) ;  /* 0x0000000c00087947 */ /* 0x000fea0003800000 */
.L_x_3158:
[----:B------:R-:W-:-:S13]  /*e640*/  ISETP.NE.AND P0, PT, R0, 0x7, PT ;  /* 0x000000070000780c */ /* 0x000fda0003f05270 */
[----:B------:R-:W-:Y:S05]  /*e650*/  @!P0 BRA `(.L_x_3160) ;  /* 0x0000000000348947 */ /* 0x000fea0003800000 */
[----:B------:R-:W-:-:S13]  /*e660*/  ISETP.NE.AND P0, PT, R0, 0x8, PT ;  /* 0x000000080000780c */ /* 0x000fda0003f05270 */
[----:B------:R-:W-:Y:S05]  /*e670*/  @!P0 BRA `(.L_x_3161) ;  /* 0x0000000000188947 */ /* 0x000fea0003800000 */
[----:B------:R-:W-:-:S13]  /*e680*/  ISETP.NE.AND P0, PT, R0, 0x9, PT ;  /* 0x000000090000780c */ /* 0x000fda0003f05270 */
[----:B------:R-:W-:Y:S05]  /*e690*/  @P0 BRA `(.L_x_3154) ;  /* 0x0000000800900947 */ /* 0x000fea0003800000 */
[----:B----4-:R-:W-:Y:S02]  /*e6a0*/  IMAD.U32 R18, R18, 0x10000, RZ ;  /* 0x0001000012127824 */ /* 0x010fe400078e00ff */
[----:B------:R-:W-:-:S05]  /*e6b0*/  IMAD.MOV.U32 R19, RZ, RZ, RZ ;  /* 0x000000ffff137224 */ /* 0x000fca00078e00ff */
[----:B------:R0:W-:Y:S01]  /*e6c0*/  STG.E.64 desc[UR36][R2.64], R18 ;  /* 0x0000001202007986 */ /* 0x0001e2000c101b24 */
[----:B------:R-:W-:Y:S05]  /*e6d0*/  BRA `(.L_x_3155) ;  /* 0x0000000800e07947 */ /* 0x000fea0003800000 */
.L_x_3161:
[----:B----4-:R-:W-:-:S05]  /*e6e0*/  IMAD.U32 R18, R18, 0x10000, RZ ;  /* 0x0001000012127824 */ /* 0x010fca00078e00ff */
[----:B------:R-:W-:-:S04]  /*e6f0*/  F2FP.F16.F32.PACK_AB R5, RZ, R18 ;  /* 0x00000012ff05723e */ /* 0x000fc800000000ff */
[----:B------:R-:W-:-:S05]  /*e700*/  PRMT R5, R5, 0x5410, RZ ;  /* 0x0000541005057816 */ /* 0x000fca00000000ff */
[----:B------:R0:W-:Y:S01]  /*e710*/  STG.E desc[UR36][R2.64], R5 ;  /* 0x0000000502007986 */ /* 0x0001e2000c101924 */
[----:B------:R-:W-:Y:S05]  /*e720*/  BRA `(.L_x_3155) ;  /* 0x0000000800cc7947 */ /* 0x000fea0003800000 */
.L_x_3160:
[----:B----4-:R-:W-:-:S04]  /*e730*/  IMAD.U32 R4, R18, 0x10000, RZ ;  /* 0x0001000012047824 */ /* 0x010fc800078e00ff */
[----:B------:R-:W-:-:S06]  /*e740*/  FMUL.FTZ R4, R4, 1 ;  /* 0x3f80000004047820 */ /* 0x000fcc0000410000 */
[----:B------:R-:W0:Y:S02]  /*e750*/  F2F.F64.F32 R4, R4 ;  /* 0x0000000400047310 */ /* 0x000e240000201800 */
[----:B0-----:R0:W-:Y:S01]  /*e760*/  STG.E.64 desc[UR36][R2.64], R4 ;  /* 0x0000000402007986 */ /* 0x0011e2000c101b24 */
[----:B------:R-:W-:Y:S05]  /*e770*/  BRA `(.L_x_3155) ;  /* 0x0000000800b87947 */ /* 0x000fea0003800000 */
.L_x_3150:
        /* <DEDUP_REMOVED lines=8> */
[----:B----4-:R-:W-:-:S05]  /*e800*/  IMAD.U32 R18, R18, 0x10000, RZ ;  /* 0x0001000012127824 */ /* 0x010fca00078e00ff */
[----:B------:R-:W-:-:S04]  /*e810*/  FSETP.NEU.FTZ.AND P0, PT, R18, RZ, PT ;  /* 0x000000ff1200720b */ /* 0x000fc80003f1d000 */
[----:B------:R-:W-:-:S05]  /*e820*/  SEL R5, RZ, 0x1, !P0 ;  /* 0x00000001ff057807 */ /* 0x000fca0004000000 */
[----:B------:R0:W-:Y:S01]  /*e830*/  STG.E.U8 desc[UR36][R2.64], R5 ;  /* 0x0000000502007986 */ /* 0x0001e2000c101124 */
[----:B------:R-:W-:Y:S05]  /*e840*/  BRA `(.L_x_3155) ;  /* 0x0000000800847947 */ /* 0x000fea0003800000 */
.L_x_3164:
[----:B----4-:R-:W-:Y:S01]  /*e850*/  IMAD.U32 R18, R18, 0x10000, RZ ;  /* 0x0001000012127824 */ /* 0x010fe200078e00ff */
[----:B---3--:R-:W-:-:S03]  /*e860*/  CS2R R6, SRZ ;  /* 0x0000000000067805 */ /* 0x008fc6000001ff00 */
[----:B------:R-:W-:-:S06]  /*e870*/  FMUL.FTZ R4, R18, 1 ;  /* 0x3f80000012047820 */ /* 0x000fcc0000410000 */
[----:B------:R-:W0:Y:S02]  /*e880*/  F2F.F64.F32 R4, R4 ;  /* 0x0000000400047310 */ /* 0x000e240000201800 */
[----:B0-----:R0:W-:Y:S01]  /*e890*/  STG.E.128 desc[UR36][R2.64], R4 ;  /* 0x0000000402007986 */ /* 0x0011e2000c101d24 */
[----:B------:R-:W-:Y:S05]  /*e8a0*/  BRA `(.L_x_3155) ;  /* 0x00000008006c7947 */ /* 0x000fea0003800000 */
.L_x_3163:
[----:B------:R-:W-:-:S13]  /*e8b0*/  ISETP.NE.AND P0, PT, R0, 0xf, PT ;  /* 0x0000000f0000780c */ /* 0x000fda0003f05270 */
[----:B------:R-:W-:Y:S05]  /*e8c0*/  @!P0 BRA `(.L_x_3165) ;  /* 0x0000000000b48947 */ /* 0x000fea0003800000 */
[----:B------:R-:W-:-:S13]  /*e8d0*/  ISETP.NE.AND P0, PT, R0, 0x17, PT ;  /* 0x000000170000780c */ /* 0x000fda0003f05270 */
[----:B------:R-:W-:Y:S05]  /*e8e0*/  @!P0 BRA `(.L_x_3166) ;  /* 0x0000000000548947 */ /* 0x000fea0003800000 */
[----:B------:R-:W-:-:S13]  /*e8f0*/  ISETP.NE.AND P0, PT, R0, 0x18, PT ;  /* 0x000000180000780c */ /* 0x000fda0003f05270 */
[----:B------:R-:W-:Y:S05]  /*e900*/  @P0 BRA `(.L_x_3154) ;  /* 0x0000000400f40947 */ /* 0x000fea0003800000 */
[----:B---34-:R-:W-:Y:S01]  /*e910*/  IMAD.U32 R7, R18, 0x10000, RZ ;  /* 0x0001000012077824 */ /* 0x018fe200078e00ff */
        /* <DEDUP_REMOVED lines=14> */
.L_x_3168:
[----:B------:R-:W-:Y:S05]  /*ea00*/  BSYNC B0 ;  /* 0x0000000000007941 */ /* 0x000fea0003800000 */
.L_x_3167:
[----:B------:R-:W-:-:S05]  /*ea10*/  LOP3.LUT R5, R0, R5, RZ, 0xfc, !PT ;  /* 0x0000000500057212 */ /* 0x000fca00078efcff */
[----:B------:R0:W-:Y:S01]  /*ea20*/  STG.E.U8 desc[UR36][R2.64], R5 ;  /* 0x0000000502007986 */ /* 0x0001e2000c101124 */
[----:B------:R-:W-:Y:S05]  /*ea30*/  BRA `(.L_x_3155) ;  /* 0x0000000800087947 */ /* 0x000fea0003800000 */
.L_x_3166:
[----:B----4-:R-:W-:Y:S01]  /*ea40*/  IMAD.U32 R5, R18, 0x10000, RZ ;  /* 0x0001000012057824 */ /* 0x010fe200078e00ff */
        /* <DEDUP_REMOVED lines=12> */
.L_x_3170:
[----:B------:R-:W-:Y:S01]  /*eb10*/  IMAD.MOV.U32 R0, RZ, RZ, 0x7f ;  /* 0x0000007fff007424 */ /* 0x000fe200078e00ff */
[----:B------:R-:W-:-:S04]  /*eb20*/  ISETP.GT.U32.AND P0, PT, R4, 0x7f800000, PT ;  /* 0x7f8000000400780c */ /* 0x000fc80003f04070 */
[----:B------:R-:W-:-:S09]  /*eb30*/  SEL R0, R0, 0x7c, P0 ;  /* 0x0000007c00007807 */ /* 0x000fd20000000000 */
.L_x_3171:
[----:B------:R-:W-:Y:S05]  /*eb40*/  BSYNC B0 ;  /* 0x0000000000007941 */ /* 0x000fea0003800000 */
.L_x_3169:
[----:B------:R-:W-:-:S04]  /*eb50*/  LOP3.LUT R4, R5, 0x80000000, RZ, 0xc0, !PT ;  /* 0x8000000005047812 */ /* 0x000fc800078ec0ff */
[----:B------:R-:W-:-:S04]  /*eb60*/  SHF.R.U32.HI R5, RZ, 0x18, R4 ;  /* 0x00000018ff057819 */ /* 0x000fc80000011604 */
[----:B------:R-:W-:-:S05]  /*eb70*/  LOP3.LUT R5, R0, R5, RZ, 0xfc, !PT ;  /* 0x0000000500057212 */ /* 0x000fca00078efcff */
[----:B------:R0:W-:Y:S01]  /*eb80*/  STG.E.U8 desc[UR36][R2.64], R5 ;  /* 0x0000000502007986 */ /* 0x0001e2000c101124 */
[----:B------:R-:W-:Y:S05]  /*eb90*/  BRA `(.L_x_3155) ;  /* 0x0000000400b07947 */ /* 0x000fea0003800000 */
.L_x_3165:
[----:B----4-:R0:W-:Y:S01]  /*eba0*/  STG.E.U16 desc[UR36][R2.64], R18 ;  /* 0x0000001202007986 */ /* 0x0101e2000c101524 */
[----:B------:R-:W-:Y:S05]  /*ebb0*/  BRA `(.L_x_3155) ;  /* 0x0000000400a87947 */ /* 0x000fea0003800000 */
.L_x_3162:
        /* <DEDUP_REMOVED lines=8> */
[----:B----4-:R-:W-:-:S06]  /*ec40*/  IMAD.U32 R5, R18, 0x10000, RZ ;  /* 0x0001000012057824 */ /* 0x010fcc00078e00ff */
[----:B------:R-:W0:Y:S02]  /*ec50*/  F2I.FTZ.U32.TRUNC.NTZ R5, R5 ;  /* 0x0000000500057305 */ /* 0x000e24000021f000 */
[----:B0-----:R0:W-:Y:S01]  /*ec60*/  STG.E.U16 desc[UR36][R2.64], R5 ;  /* 0x0000000502007986 */ /* 0x0011e2000c101524 */
[----:B------:R-:W-:Y:S05]  /*ec70*/  BRA `(.L_x_3155) ;  /* 0x0000000400787947 */ /* 0x000fea0003800000 */
.L_x_3174:
[----:B---34-:R-:W-:Y:S01]  /*ec80*/  IMAD.U32 R7, R18, 0x10000, RZ ;  /* 0x0001000012077824 */ /* 0x018fe200078e00ff */
        /* <DEDUP_REMOVED lines=16> */
.L_x_3177:
[----:B------:R-:W-:-:S04]  /*ed90*/  LOP3.LUT R0, R7, 0x80000000, RZ, 0xc0, !PT ;  /* 0x8000000007007812 */ /* 0x000fc800078ec0ff */
[----:B------:R-:W-:-:S04]  /*eda0*/  SHF.R.U32.HI R5, RZ, 0x18, R0 ;  /* 0x00000018ff057819 */ /* 0x000fc80000011600 */
[----:B------:R-:W-:-:S04]  /*edb0*/  LOP3.LUT R4, R4, R5, RZ, 0xfc, !PT ;  /* 0x0000000504047212 */ /* 0x000fc800078efcff */
[----:B------:R-:W-:-:S07]  /*edc0*/  PRMT R0, R4, 0x7610, R0 ;  /* 0x0000761004007816 */ /* 0x000fce0000000000 */
.L_x_3176:
[----:B------:R-:W-:Y:S05]  /*edd0*/  BSYNC B0 ;  /* 0x0000000000007941 */ /* 0x000fea0003800000 */
.L_x_3175:
[----:B------:R0:W-:Y:S01]  /*ede0*/  STG.E.U8 desc[UR36][R2.64], R0 ;  /* 0x0000000002007986 */ /* 0x0001e2000c101124 */
[----:B------:R-:W-:Y:S05]  /*edf0*/  BRA `(.L_x_3155) ;  /* 0x0000000400187947 */ /* 0x000fea0003800000 */
.L_x_3173:
        /* <DEDUP_REMOVED lines=17> */
.L_x_3180:
[----:B------:R-:W-:-:S04]  /*ef10*/  LOP3.LUT R0, R7, 0x80000000, RZ, 0xc0, !PT ;  /* 0x8000000007007812 */ /* 0x000fc800078ec0ff */
[----:B------:R-:W-:-:S04]  /*ef20*/  SHF.R.U32.HI R5, RZ, 0x18, R0 ;  /* 0x00000018ff057819 */ /* 0x000fc80000011600 */
[----:B------:R-:W-:-:S04]  /*ef30*/  LOP3.LUT R4, R4, R5, RZ, 0xfc, !PT ;  /* 0x0000000504047212 */ /* 0x000fc800078efcff */
[----:B------:R-:W-:-:S07]  /*ef40*/  PRMT R0, R4, 0x7610, R0 ;  /* 0x0000761004007816 */ /* 0x000fce0000000000 */
.L_x_3179:
[----:B------:R-:W-:Y:S05]  /*ef50*/  BSYNC B0 ;  /* 0x0000000000007941 */ /* 0x000fea0003800000 */
.L_x_3178:
[----:B------:R0:W-:Y:S01]  /*ef60*/  STG.E.U8 desc[UR36][R2.64], R0 ;  /* 0x0000000002007986 */ /* 0x0001e2000c101124 */
[----:B------:R-:W-:Y:S05]  /*ef70*/  BRA `(.L_x_3155) ;  /* 0x0000000000b87947 */ /* 0x000fea0003800000 */
.L_x_3172:
[----:B------:R-:W-:-:S13]  /*ef80*/  ISETP.NE.AND P0, PT, R0, 0x1c, PT ;  /* 0x0000001c0000780c */ /* 0x000fda0003f05270 */
[----:B------:R-:W-:Y:S05]  /*ef90*/  @!P0 BRA `(.L_x_3181) ;  /* 0x0000000000a48947 */ /* 0x000fea0003800000 */
[----:B------:R-:W-:-:S13]  /*efa0*/  ISETP.NE.AND P0, PT, R0, 0x1d, PT ;  /* 0x0000001d0000780c */ /* 0x000fda0003f05270 */
[----:B------:R-:W-:Y:S05]  /*efb0*/  @!P0 BRA `(.L_x_3182) ;  /* 0x00000000008c8947 */ /* 0x000fea0003800000 */
[----:B------:R-:W-:-:S13]  /*efc0*/  ISETP.NE.AND P0, PT, R0, 0x2c, PT ;  /* 0x0000002c0000780c */ /* 0x000fda0003f05270 */
[----:B------:R-:W-:Y:S05]  /*efd0*/  @P0 BRA `(.L_x_3154) ;  /* 0x0000000000400947 */ /* 0x000fea0003800000 */
[----:B----4-:R-:W-:-:S05]  /*efe0*/  IMAD.U32 R5, R18, 0x10000, RZ ;  /* 0x0001000012057824 */ /* 0x010fca00078e00ff */
        /* <DEDUP_REMOVED lines=15> */
.L_x_3154:
        /* <DEDUP_REMOVED lines=9> */
[----:B---3--:R-:W-:Y:S02]  /*f170*/  IMAD.U32 R7, RZ, RZ, UR5 ;  /* 0x00000005ff077e24 */ /* 0x008fe4000f8e00ff */
[----:B------:R-:W-:Y:S02]  /*f180*/  IMAD.U32 R11, RZ, RZ, UR7 ;  /* 0x00000007ff0b7e24 */ /* 0x000fe4000f8e00ff */
[----:B------:R-:W-:Y:S02]  /*f190*/  IMAD.MOV.U32 R8, RZ, RZ, 0x65 ;  /* 0x00000065ff087424 */ /* 0x000fe400078e00ff */
[----:B------:R-:W-:Y:S02]  /*f1a0*/  IMAD.MOV.U32 R12, RZ, RZ, 0x1 ;  /* 0x00000001ff0c7424 */ /* 0x000fe400078e00ff */
[----:B------:R-:W-:-:S07]  /*f1b0*/  IMAD.MOV.U32 R13, RZ, RZ, RZ ;  /* 0x000000ffff0d7224 */ /* 0x000fce00078e00ff */
[----:B------:R-:W-:-:S07]  /*f1c0*/  LEPC R20, `(.L_x_3183) ;  /* 0x000000001014794e */ /* 0x000fce0000000000 */
[----:B0---4-:R-:W-:Y:S05]  /*f1d0*/  CALL.ABS.NOINC R2 ;  /* 0x0000000002007343 */ /* 0x011fea0003c00000 */
.L_x_3183:
[----:B------:R-:W-:Y:S05]  /*f1e0*/  BRA `(.L_x_3155) ;  /* 0x00000000001c7947 */ /* 0x000fea0003800000 */
.L_x_3182:
[----:B----4-:R-:W-:-:S06]  /*f1f0*/  IMAD.U32 R4, R18, 0x10000, RZ ;  /* 0x0001000012047824 */ /* 0x010fcc00078e00ff */
[----:B------:R-:W0:Y:S02]  /*f200*/  F2I.U64.TRUNC R4, R4 ;  /* 0x0000000400047311 */ /* 0x000e24000020d800 */
[----:B0-----:R0:W-:Y:S01]  /*f210*/  STG.E.64 desc[UR36][R2.64], R4 ;  /* 0x0000000402007986 */ /* 0x0011e2000c101b24 */
[----:B------:R-:W-:Y:S05]  /*f220*/  BRA `(.L_x_3155) ;  /* 0x00000000000c7947 */ /* 0x000fea0003800000 */
.L_x_3181:
[----:B----4-:R-:W-:-:S04]  /*f230*/  IMAD.U32 R18, R18, 0x10000, RZ ;  /* 0x0001000012127824 */ /* 0x010fc800078e00ff */
[----:B------:R-:W0:Y:S02]  /*f240*/  F2I.FTZ.U32.TRUNC.NTZ R5, R18 ;  /* 0x0000001200057305 */ /* 0x000e24000021f000 */
[----:B0-----:R0:W-:Y:S02]  /*f250*/  STG.E desc[UR36][R2.64], R5 ;  /* 0x0000000502007986 */ /* 0x0011e4000c101924 */
.L_x_3155:
[----:B------:R-:W-:-:S05]  /*f260*/  VIADD R26, R26, 0x80 ;  /* 0x000000801a1a7836 */ /* 0x000fca0000000000 */
[----:B------:R-:W-:-:S13]  /*f270*/  ISETP.GE.AND P0, PT, R26, R22, PT ;  /* 0x000000161a00720c */ /* 0x000fda0003f06270 */
[----:B------:R-:W-:Y:S05]  /*f280*/  @P0 BRA `(.L_x_3149) ;  /* 0x0000000c00f00947 */ /* 0x000fea0003800000 */
[----:B012-4-:R-:W0:Y:S01]  /*f290*/  LDC.64 R2, c[0x0][0x228] ;  /* 0x00008a00ff027b82 */ /* 0x017e220000000a00 */
        /* <DEDUP_REMOVED lines=17> */
[----:B------:R-:W-:-:S06]  /*f3b0*/  IMAD.U32 R17, R17, 0x10000, RZ ;  /* 0x0001000011117824 */ /* 0x000fcc00078e00ff */
[----:B------:R-:W0:Y:S02]  /*f3c0*/  F2I.FTZ.TRUNC.NTZ R17, R17 ;  /* 0x0000001100117305 */ /* 0x000e24000021f100 */
[----:B0-----:R0:W-:Y:S01]  /*f3d0*/  STG.E.U8 desc[UR36][R2.64], R17 ;  /* 0x0000001102007986 */ /* 0x0011e2000c101124 */
[----:B------:R-:W-:Y:S05]  /*f3e0*/  BRA `(.L_x_3189) ;  /* 0x0000000c00947947 */ /* 0x000fea0003800000 */
.L_x_3187:
[----:B------:R-:W-:-:S06]  /*f3f0*/  IMAD.U32 R5, R17, 0x10000, RZ ;  /* 0x0001000011057824 */ /* 0x000fcc00078e00ff */
[----:B------:R-:W0:Y:S02]  /*f400*/  F2I.S64.TRUNC R4, R5 ;  /* 0x0000000500047311 */ /* 0x000e24000020d900 */
[----:B0-----:R0:W-:Y:S01]  /*f410*/  STG.E.U8 desc[UR36][R2.64], R4 ;  /* 0x0000000402007986 */ /* 0x0011e2000c101124 */
[----:B------:R-:W-:Y:S05]  /*f420*/  BRA `(.L_x_3189) ;  /* 0x0000000c00847947 */ /* 0x000fea0003800000 */
.L_x_3186:
        /* <DEDUP_REMOVED lines=10> */
.L_x_3191:
[----:B------:R-:W-:-:S06]  /*f4d0*/  IMAD.U32 R17, R17, 0x10000, RZ ;  /* 0x0001000011117824 */ /* 0x000fcc00078e00ff */
[----:B------:R-:W0:Y:S02]  /*f4e0*/  F2I.FTZ.TRUNC.NTZ R17, R17 ;  /* 0x0000001100117305 */ /* 0x000e24000021f100 */
[----:B0-----:R0:W-:Y:S01]  /*f4f0*/  STG.E desc[UR36][R2.64], R17 ;  /* 0x0000001102007986 */ /* 0x0011e2000c101924 */
[----:B------:R-:W-:Y:S05]  /*f500*/  BRA `(.L_x_3189) ;  /* 0x0000000c004c7947 */ /* 0x000fea0003800000 */
.L_x_3190:
[----:B------:R-:W-:-:S06]  /*f510*/  IMAD.U32 R17, R17, 0x10000, RZ ;  /* 0x0001000011117824 */ /* 0x000fcc00078e00ff */
[----:B------:R-:W0:Y:S02]  /*f520*/  F2I.FTZ.TRUNC.NTZ R17, R17 ;  /* 0x0000001100117305 */ /* 0x000e24000021f100 */
[----:B0-----:R0:W-:Y:S01]  /*f530*/  STG.E.U16 desc[UR36][R2.64], R17 ;  /* 0x0000001102007986 */ /* 0x0011e2000c101524 */
[----:B------:R-:W-:Y:S05]  /*f540*/  BRA `(.L_x_3189) ;  /* 0x0000000c003c7947 */ /* 0x000fea0003800000 */
.L_x_3185:
        /* <DEDUP_REMOVED lines=9> */
.L_x_3193:
[----:B------:R-:W-:-:S05]  /*f5e0*/  IMAD.U32 R0, R17, 0x10000, RZ ;  /* 0x0001000011007824 */ /* 0x000fca00078e00ff */
[----:B------:R-:W-:-:S05]  /*f5f0*/  F2FP.F16.F32.PACK_AB R0, RZ, R0 ;  /* 0x00000000ff00723e */ /* 0x000fca00000000ff */
[----:B------:R0:W-:Y:S01]  /*f600*/  STG.E.U16 desc[UR36][R2.64], R0 ;  /* 0x0000000002007986 */ /* 0x0001e2000c101524 */
[----:B------:R-:W-:Y:S05]  /*f610*/  BRA `(.L_x_3189) ;  /* 0x0000000c00087947 */ /* 0x000fea0003800000 */
.L_x_3192:
        /* <DEDUP_REMOVED lines=10> */
.L_x_3195:
[----:B------:R-:W-:-:S05]  /*f6c0*/  IMAD.U32 R17, R17, 0x10000, RZ ;  /* 0x0001000011117824 */ /* 0x000fca00078e00ff */
[----:B------:R-:W-:-:S04]  /*f6d0*/  F2FP.F16.F32.PACK_AB R5, RZ, R17 ;  /* 0x00000011ff05723e */ /* 0x000fc800000000ff */
[----:B------:R-:W-:-:S05]  /*f6e0*/  PRMT R5, R5, 0x5410, RZ ;  /* 0x0000541005057816 */ /* 0x000fca00000000ff */
[----:B------:R0:W-:Y:S01]  /*f6f0*/  STG.E desc[UR36][R2.64], R5 ;  /* 0x0000000502007986 */ /* 0x0001e2000c101924 */
[----:B------:R-:W-:Y:S05]  /*f700*/  BRA `(.L_x_3189) ;  /* 0x0000000800cc7947 */ /* 0x000fea0003800000 */
.L_x_3194:
[----:B------:R-:W-:-:S04]  /*f710*/  IMAD.U32 R4, R17, 0x10000, RZ ;  /* 0x0001000011047824 */ /* 0x000fc800078e00ff */
[----:B------:R-:W-:-:S06]  /*f720*/  FMUL.FTZ R4, R4, 1 ;  /* 0x3f80000004047820 */ /* 0x000fcc0000410000 */
[----:B------:R-:W0:Y:S02]  /*f730*/  F2F.F64.F32 R4, R4 ;  /* 0x0000000400047310 */ /* 0x000e240000201800 */
[----:B0-----:R0:W-:Y:S01]  /*f740*/  STG.E.64 desc[UR36][R2.64], R4 ;  /* 0x0000000402007986 */ /* 0x0011e2000c101b24 */
[----:B------:R-:W-:Y:S05]  /*f750*/  BRA `(.L_x_3189) ;  /* 0x0000000800b87947 */ /* 0x000fea0003800000 */
.L_x_3184:
        /* <DEDUP_REMOVED lines=13> */
.L_x_3198:
[----:B------:R-:W-:Y:S01]  /*f830*/  IMAD.U32 R17, R17, 0x10000, RZ ;  /* 0x0001000011117824 */ /* 0x000fe200078e00ff */
[----:B---3--:R-:W-:-:S03]  /*f840*/  CS2R R6, SRZ ;  /* 0x0000000000067805 */ /* 0x008fc6000001ff00 */
[----:B------:R-:W-:-:S06]  /*f850*/  FMUL.FTZ R4, R17, 1 ;  /* 0x3f80000011047820 */ /* 0x000fcc0000410000 */
[----:B------:R-:W0:Y:S02]  /*f860*/  F2F.F64.F32 R4, R4 ;  /* 0x0000000400047310 */ /* 0x000e240000201800 */
[----:B0-----:R0:W-:Y:S01]  /*f870*/  STG.E.128 desc[UR36][R2.64], R4 ;  /* 0x0000000402007986 */ /* 0x0011e2000c101d24 */
[----:B------:R-:W-:Y:S05]  /*f880*/  BRA `(.L_x_3189) ;  /* 0x00000008006c7947 */ /* 0x000fea0003800000 */
.L_x_3197:
        /* <DEDUP_REMOVED lines=21> */
.L_x_3202:
[----:B------:R-:W-:Y:S05]  /*f9e0*/  BSYNC B0 ;  /* 0x0000000000007941 */ /* 0x000fea0003800000 */
.L_x_3201:
[----:B------:R-:W-:-:S05]  /*f9f0*/  LOP3.LUT R5, R0, R5, RZ, 0xfc, !PT ;  /* 0x0000000500057212 */ /* 0x000fca00078efcff */
[----:B------:R0:W-:Y:S01]  /*fa00*/  STG.E.U8 desc[UR36][R2.64], R5 ;  /* 0x0000000502007986 */ /* 0x0001e2000c101124 */
[----:B------:R-:W-:Y:S05]  /*fa10*/  BRA `(.L_x_3189) ;  /* 0x0000000800087947 */ /* 0x000fea0003800000 */
.L_x_3200:
        /* <DEDUP_REMOVED lines=13> */
.L_x_3204:
[----:B------:R-:W-:Y:S01]  /*faf0*/  IMAD.MOV.U32 R0, RZ, RZ, 0x7f ;  /* 0x0000007fff007424 */ /* 0x000fe200078e00ff */
[----:B------:R-:W-:-:S04]  /*fb00*/  ISETP.GT.U32.AND P0, PT, R4, 0x7f800000, PT ;  /* 0x7f8000000400780c */ /* 0x000fc80003f04070 */
[----:B------:R-:W-:-:S09]  /*fb10*/  SEL R0, R0, 0x7c, P0 ;  /* 0x0000007c00007807 */ /* 0x000fd20000000000 */
.L_x_3205:
[----:B------:R-:W-:Y:S05]  /*fb20*/  BSYNC B0 ;  /* 0x0000000000007941 */ /* 0x000fea0003800000 */
.L_x_3203:
[----:B------:R-:W-:-:S04]  /*fb30*/  LOP3.LUT R4, R17, 0x80000000, RZ, 0xc0, !PT ;  /* 0x8000000011047812 */ /* 0x000fc800078ec0ff */
[----:B------:R-:W-:-:S04]  /*fb40*/  SHF.R.U32.HI R5, RZ, 0x18, R4 ;  /* 0x00000018ff057819 */ /* 0x000fc80000011604 */
[----:B------:R-:W-:-:S05]  /*fb50*/  LOP3.LUT R5, R0, R5, RZ, 0xfc, !PT ;  /* 0x0000000500057212 */ /* 0x000fca00078efcff */
[----:B------:R0:W-:Y:S01]  /*fb60*/  STG.E.U8 desc[UR36][R2.64], R5 ;  /* 0x0000000502007986 */ /* 0x0001e2000c101124 */
[----:B------:R-:W-:Y:S05]  /*fb70*/  BRA `(.L_x_3189) ;  /* 0x0000000400b07947 */ /* 0x000fea0003800000 */
.L_x_3199:
[----:B------:R0:W-:Y:S01]  /*fb80*/  STG.E.U16 desc[UR36][R2.64], R17 ;  /* 0x0000001102007986 */ /* 0x0001e2000c101524 */
[----:B------:R-:W-:Y:S05]  /*fb90*/  BRA `(.L_x_3189) ;  /* 0x0000000400a87947 */ /* 0x000fea0003800000 */
.L_x_3196:
        /* <DEDUP_REMOVED lines=12> */
.L_x_3208:
        /* <DEDUP_REMOVED lines=17> */
.L_x_3211:
[----:B------:R-:W-:-:S04]  /*fd70*/  LOP3.LUT R0, R17, 0x80000000, RZ, 0xc0, !PT ;  /* 0x8000000011007812 */ /* 0x000fc800078ec0ff */
[----:B------:R-:W-:-:S04]  /*fd80*/  SHF.R.U32.HI R5, RZ, 0x18, R0 ;  /* 0x00000018ff057819 */ /* 0x000fc80000011600 */
[----:B------:R-:W-:-:S04]  /*fd90*/  LOP3.LUT R4, R4, R5, RZ, 0xfc, !PT ;  /* 0x0000000504047212 */ /* 0x000fc800078efcff */
[----:B------:R-:W-:-:S07]  /*fda0*/  PRMT R0, R4, 0x7610, R0 ;  /* 0x0000761004007816 */ /* 0x000fce0000000000 */
.L_x_3210:
[----:B------:R-:W-:Y:S05]  /*fdb0*/  BSYNC B0 ;  /* 0x0000000000007941 */ /* 0x000fea0003800000 */
.L_x_3209:
[----:B------:R4:W-:Y:S01]  /*fdc0*/  STG.E.U8 desc[UR36][R2.64], R0 ;  /* 0x0000000002007986 */ /* 0x0009e2000c101124 */
[----:B------:R-:W-:Y:S05]  /*fdd0*/  BRA `(.L_x_3189) ;  /* 0x0000000400187947 */ /* 0x000fea0003800000 */
.L_x_3207:
        /* <DEDUP_REMOVED lines=17> */
.L_x_3214:
[----:B------:R-:W-:-:S04]  /*fef0*/  LOP3.LUT R0, R17, 0x80000000, RZ, 0xc0, !PT ;  /* 0x8000000011007812 */ /* 0x000fc800078ec0ff */
[----:B------:R-:W-:-:S04]  /*ff00*/  SHF.R.U32.HI R5, RZ, 0x18, R0 ;  /* 0x00000018ff057819 */ /* 0x000fc80000011600 */
[----:B------:R-:W-:-:S04]  /*ff10*/  LOP3.LUT R4, R4, R5, RZ, 0xfc, !PT ;  /* 0x0000000504047212 */ /* 0x000fc800078efcff */
[----:B------:R-:W-:-:S07]  /*ff20*/  PRMT R0, R4, 0x7610, R0 ;  /* 0x0000761004007816 */ /* 0x000fce0000000000 */
.L_x_3213:
[----:B------:R-:W-:Y:S05]  /*ff30*/  BSYNC B0 ;  /* 0x0000000000007941 */ /* 0x000fea0003800000 */
.L_x_3212:
[----:B------:R0:W-:Y:S01]  /*ff40*/  STG.E.U8 desc[UR36][R2.64], R0 ;  /* 0x0000000002007986 */ /* 0x0001e2000c101124 */
[----:B------:R-:W-:Y:S05]  /*ff50*/  BRA `(.L_x_3189) ;  /* 0x0000000000b87947 */ /* 0x000fea0003800000 */
.L_x_3206:
        /* <DEDUP_REMOVED lines=22> */
.L_x_3188:
        /* <DEDUP_REMOVED lines=15> */
[----:B0-----:R-:W-:Y:S05]  /*101b0*/  CALL.ABS.NOINC R2 ;  /* 0x0000000002007343 */ /* 0x001fea0003c00000 */
.L_x_3217:
[----:B------:R-:W-:Y:S05]  /*101c0*/  BRA `(.L_x_3189) ;  /* 0x00000000001c7947 */ /* 0x000fea0003800000 */
.L_x_3216:
[----:B------:R-:W-:-:S06]  /*101d0*/  IMAD.U32 R4, R17, 0x10000, RZ ;  /* 0x0001000011047824 */ /* 0x000fcc00078e00ff */
[----:B------:R-:W0:Y:S02]  /*101e0*/  F2I.U64.TRUNC R4, R4 ;  /* 0x0000000400047311 */ /* 0x000e24000020d800 */
[----:B0-----:R2:W-:Y:S01]  /*101f0*/  STG.E.64 desc[UR36][R2.64], R4 ;  /* 0x0000000402007986 */ /* 0x0015e2000c101b24 */
[----:B------:R-:W-:Y:S05]  /*10200*/  BRA `(.L_x_3189) ;  /* 0x00000000000c7947 */ /* 0x000fea0003800000 */
.L_x_3215:
[----:B------:R-:W-:-:S06]  /*10210*/  IMAD.U32 R17, R17, 0x10000, RZ ;  /* 0x0001000011117824 */ /* 0x000fcc00078e00ff */
[----:B------:R-:W0:Y:S02]  /*10220*/  F2I.FTZ.U32.TRUNC.NTZ R17, R17 ;  /* 0x0000001100117305 */ /* 0x000e24000021f000 */
[----:B0-----:R0:W-:Y:S02]  /*10230*/  STG.E desc[UR36][R2.64], R17 ;  /* 0x0000001102007986 */ /* 0x0011e4000c101924 */
.L_x_3189:
[----:B------:R-:W-:-:S07]  /*10240*/  VIADD R26, R26, 0x80 ;  /* 0x000000801a1a7836 */ /* 0x000fce0000000000 */
.L_x_3149:
[----:B------:R-:W-:Y:S05]  /*10250*/  BSYNC B6 ;  /* 0x0000000000067941 */ /* 0x000fea0003800000 */
.L_x_3148:
[----:B------:R-:W-:-:S13]  /*10260*/  ISETP.GE.AND P0, PT, R26, R22, PT ;  /* 0x000000161a00720c */ /* 0x000fda0003f06270 */
[----:B------:R-:W-:Y:S05]  /*10270*/  @P0 EXIT ;  /* 0x000000000000094d */ /* 0x000fea0003800000 */
[----:B0---4-:R-:W0:Y:S01]  /*10280*/  S2R R0, SR_CTAID.X ;  /* 0x0000000000007919 */ /* 0x011e220000002500 */
[----:B--2---:R-:W2:Y:S01]  /*10290*/  LDC.U8 R4, c[0x0][0x25c] ;  /* 0x00009700ff047b82 */ /* 0x004ea20000000000 */
[----:B------:R-:W-:-:S07]  /*102a0*/  ULDC UR4, c[0x0][0x260] ;  /* 0x0000980000047ab9 */ /* 0x000fce0000000800 */
[----:B-1----:R-:W1:Y:S01]  /*102b0*/  LDC.64 R2, c[0x0][0x228] ;  /* 0x00008a00ff027b82 */ /* 0x002e620000000a00 */
        /* <DEDUP_REMOVED lines=17> */
[----:B0-----:R-:W-:Y:S01]  /*103d0*/  STG.E.U8 desc[UR36][R2.64], R5 ;  /* 0x0000000502007986 */ /* 0x001fe2000c101124 */
[----:B------:R-:W-:Y:S05]  /*103e0*/  EXIT ;  /* 0x000000000000794d */ /* 0x000fea0003800000 */
.L_x_3221:
[----:B------:R-:W-:-:S06]  /*103f0*/  IMAD.U32 R5, R16, 0x10000, RZ ;  /* 0x0001000010057824 */ /* 0x000fcc00078e00ff */
[----:B------:R-:W0:Y:S02]  /*10400*/  F2I.S64.TRUNC R4, R5 ;  /* 0x0000000500047311 */ /* 0x000e24000020d900 */
[----:B0-----:R-:W-:Y:S01]  /*10410*/  STG.E.U8 desc[UR36][R2.64], R4 ;  /* 0x0000000402007986 */ /* 0x001fe2000c101124 */
[----:B------:R-:W-:Y:S05]  /*10420*/  EXIT ;  /* 0x000000000000794d */ /* 0x000fea0003800000 */
.L_x_3220:
        /* <DEDUP_REMOVED lines=8> */
[----:B0-----:R-:W-:Y:S01]  /*104b0*/  STG.E.64 desc[UR36][R2.64], R4 ;  /* 0x0000000402007986 */ /* 0x001fe2000c101b24 */
[----:B------:R-:W-:Y:S05]  /*104c0*/  EXIT ;  /* 0x000000000000794d */ /* 0x000fea0003800000 */
.L_x_3224:
[----:B------:R-:W-:-:S04]  /*104d0*/  IMAD.U32 R16, R16, 0x10000, RZ ;  /* 0x0001000010107824 */ /* 0x000fc800078e00ff */
[----:B------:R-:W0:Y:S02]  /*104e0*/  F2I.FTZ.TRUNC.NTZ R5, R16 ;  /* 0x0000001000057305 */ /* 0x000e24000021f100 */
[----:B0-----:R-:W-:Y:S01]  /*104f0*/  STG.E desc[UR36][R2.64], R5 ;  /* 0x0000000502007986 */ /* 0x001fe2000c101924 */
[----:B------:R-:W-:Y:S05]  /*10500*/  EXIT ;  /* 0x000000000000794d */ /* 0x000fea0003800000 */
.L_x_3223:
[----:B------:R-:W-:-:S04]  /*10510*/  IMAD.U32 R16, R16, 0x10000, RZ ;  /* 0x0001000010107824 */ /* 0x000fc800078e00ff */
[----:B------:R-:W0:Y:S02]  /*10520*/  F2I.FTZ.TRUNC.NTZ R5, R16 ;  /* 0x0000001000057305 */ /* 0x000e24000021f100 */
[----:B0-----:R-:W-:Y:S01]  /*10530*/  STG.E.U16 desc[UR36][R2.64], R5 ;  /* 0x0000000502007986 */ /* 0x001fe2000c101524 */
[----:B------:R-:W-:Y:S05]  /*10540*/  EXIT ;  /* 0x000000000000794d */ /* 0x000fea0003800000 */
.L_x_3219:
[----:B------:R-:W-:-:S13]  /*10550*/  ISETP.GT.AND P0, PT, R0, 0x6, PT ;  /* 0x000000060000780c */ /* 0x000fda0003f04270 */
[----:B------:R-:W-:Y:S05]  /*10560*/  @P0 BRA `(.L_x_3225) ;  /* 0x00000000002c0947 */ /* 0x000fea0003800000 */
[----:B------:R-:W-:-:S13]  /*10570*/  ISETP.NE.AND P0, PT, R0, 0x5, PT ;  /* 0x000000050000780c */ /* 0x000fda0003f05270 */
[----:B------:R-:W-:Y:S05]  /*10580*/  @!P0 BRA `(.L_x_3226) ;  /* 0x0000000000148947 */ /* 0x000fea0003800000 */
[----:B------:R-:W-:-:S13]  /*10590*/  ISETP.NE.AND P0, PT, R0, 0x6, PT ;  /* 0x000000060000780c */ /* 0x000fda0003f05270 */
[----:B------:R-:W-:Y:S05]  /*105a0*/  @P0 BRA `(.L_x_3222) ;  /* 0x0000000800c40947 */ /* 0x000fea0003800000 */
[----:B------:R-:W-:-:S05]  /*105b0*/  IMAD.U32 R5, R16, 0x10000, RZ ;  /* 0x0001000010057824 */ /* 0x000fca00078e00ff */
[----:B------:R-:W-:Y:S01]  /*105c0*/  STG.E desc[UR36][R2.64], R5 ;  /* 0x0000000502007986 */ /* 0x000fe2000c101924 */
[----:B------:R-:W-:Y:S05]  /*105d0*/  EXIT ;  /* 0x000000000000794d */ /* 0x000fea0003800000 */
.L_x_3226:
[----:B------:R-:W-:-:S05]  /*105e0*/  IMAD.U32 R0, R16, 0x10000, RZ ;  /* 0x0001000010007824 */ /* 0x000fca00078e00ff */
[----:B------:R-:W-:-:S05]  /*105f0*/  F2FP.F16.F32.PACK_AB R0, RZ, R0 ;  /* 0x00000000ff00723e */ /* 0x000fca00000000ff */
[----:B------:R-:W-:Y:S01]  /*10600*/  STG.E.U16 desc[UR36][R2.64], R0 ;  /* 0x0000000002007986 */ /* 0x000fe2000c101524 */
[----:B------:R-:W-:Y:S05]  /*10610*/  EXIT ;  /* 0x000000000000794d */ /* 0x000fea0003800000 */
.L_x_3225:
        /* <DEDUP_REMOVED lines=8> */
[----:B------:R-:W-:Y:S01]  /*106a0*/  STG.E.64 desc[UR36][R2.64], R16 ;  /* 0x0000001002007986 */ /* 0x000fe2000c101b24 */
[----:B------:R-:W-:Y:S05]  /*106b0*/  EXIT ;  /* 0x000000000000794d */ /* 0x000fea0003800000 */
.L_x_3228:
[----:B------:R-:W-:-:S05]  /*106c0*/  IMAD.U32 R16, R16, 0x10000, RZ ;  /* 0x0001000010107824 */ /* 0x000fca00078e00ff */
[----:B------:R-:W-:-:S04]  /*106d0*/  F2FP.F16.F32.PACK_AB R5, RZ, R16 ;  /* 0x00000010ff05723e */ /* 0x000fc800000000ff */
[----:B------:R-:W-:-:S05]  /*106e0*/  PRMT R5, R5, 0x5410, RZ ;  /* 0x0000541005057816 */ /* 0x000fca00000000ff */
[----:B------:R-:W-:Y:S01]  /*106f0*/  STG.E desc[UR36][R2.64], R5 ;  /* 0x0000000502007986 */ /* 0x000fe2000c101924 */
[----:B------:R-:W-:Y:S05]  /*10700*/  EXIT ;  /* 0x000000000000794d */ /* 0x000fea0003800000 */
.L_x_3227:
[----:B------:R-:W-:-:S04]  /*10710*/  IMAD.U32 R4, R16, 0x10000, RZ ;  /* 0x0001000010047824 */ /* 0x000fc800078e00ff */
[----:B------:R-:W-:-:S06]  /*10720*/  FMUL.FTZ R4, R4, 1 ;  /* 0x3f80000004047820 */ /* 0x000fcc0000410000 */
[----:B------:R-:W0:Y:S02]  /*10730*/  F2F.F64.F32 R4, R4 ;  /* 0x0000000400047310 */ /* 0x000e240000201800 */
[----:B0-----:R-:W-:Y:S01]  /*10740*/  STG.E.64 desc[UR36][R2.64], R4 ;  /* 0x0000000402007986 */ /* 0x001fe2000c101b24 */
[----:B------:R-:W-:Y:S05]  /*10750*/  EXIT ;  /* 0x000000000000794d */ /* 0x000fea0003800000 */
.L_x_3218:
        /* <DEDUP_REMOVED lines=11> */
[----:B------:R-:W-:Y:S01]  /*10810*/  STG.E.U8 desc[UR36][R2.64], R5 ;  /* 0x0000000502007986 */ /* 0x000fe2000c101124 */
[----:B------:R-:W-:Y:S05]  /*10820*/  EXIT ;  /* 0x000000000000794d */ /* 0x000fea0003800000 */
.L_x_3231:
[----:B------:R-:W-:Y:S01]  /*10830*/  IMAD.U32 R16, R16, 0x10000, RZ ;  /* 0x0001000010107824 */ /* 0x000fe200078e00ff */
[----:B---3--:R-:W-:-:S03]  /*10840*/  CS2R R6, SRZ ;  /* 0x0000000000067805 */ /* 0x008fc6000001ff00 */
[----:B------:R-:W-:-:S06]  /*10850*/  FMUL.FTZ R4, R16, 1 ;  /* 0x3f80000010047820 */ /* 0x000fcc0000410000 */
[----:B------:R-:W0:Y:S02]  /*10860*/  F2F.F64.F32 R4, R4 ;  /* 0x0000000400047310 */ /* 0x000e240000201800 */
[----:B0-----:R-:W-:Y:S01]  /*10870*/  STG.E.128 desc[UR36][R2.64], R4 ;  /* 0x0000000402007986 */ /* 0x001fe2000c101d24 */
[----:B------:R-:W-:Y:S05]  /*10880*/  EXIT ;  /* 0x000000000000794d */ /* 0x000fea0003800000 */
.L_x_3230:
[----:B------:R-:W-:-:S13]  /*10890*/  ISETP.NE.AND P0, PT, R0, 0xf, PT ;  /* 0x0000000f0000780c */ /* 0x000fda0003f05270 */
[----:B------:R-:W-:Y:S05]  /*108a0*/  @!P0 BRA `(.L_x_3232) ;  /* 0x0000000000b48947 */ /* 0x000fea0003800000 */
[----:B------:R-:W-:-:S13]  /*108b0*/  ISETP.NE.AND P0, PT, R0, 0x17, PT ;  /* 0x000000170000780c */ /* 0x000fda0003f05270 */
[----:B------:R-:W-:Y:S05]  /*108c0*/  @!P0 BRA `(.L_x_3233) ;  /* 0x0000000000548947 */ /* 0x000fea0003800000 */
[----:B------:R-:W-:-:S13]  /*108d0*/  ISETP.NE.AND P0, PT, R0, 0x18, PT ;  /* 0x000000180000780c */ /* 0x000fda0003f05270 */
[----:B------:R-:W-:Y:S05]  /*108e0*/  @P0 BRA `(.L_x_3222) ;  /* 0x0000000400f40947 */ /* 0x000fea0003800000 */
[----:B---3--:R-:W-:Y:S01]  /*108f0*/  IMAD.U32 R7, R16, 0x10000, RZ ;  /* 0x0001000010077824 */ /* 0x008fe200078e00ff */
        /* <DEDUP_REMOVED lines=14> */
.L_x_3235:
[----:B------:R-:W-:Y:S05]  /*109e0*/  BSYNC B0 ;  /* 0x0000000000007941 */ /* 0x000fea0003800000 */
.L_x_3234:
[----:B------:R-:W-:-:S05]  /*109f0*/  LOP3.LUT R5, R0, R5, RZ, 0xfc, !PT ;  /* 0x0000000500057212 */ /* 0x000fca00078efcff */
[----:B------:R-:W-:Y:S01]  /*10a00*/  STG.E.U8 desc[UR36][R2.64], R5 ;  /* 0x0000000502007986 */ /* 0x000fe2000c101124 */
[----:B------:R-:W-:Y:S05]  /*10a10*/  EXIT ;  /* 0x000000000000794d */ /* 0x000fea0003800000 */
.L_x_3233:
        /* <DEDUP_REMOVED lines=13> */
.L_x_3237:
[----:B------:R-:W-:Y:S01]  /*10af0*/  IMAD.MOV.U32 R0, RZ, RZ, 0x7f ;  /* 0x0000007fff007424 */ /* 0x000fe200078e00ff */
[----:B------:R-:W-:-:S04]  /*10b00*/  ISETP.GT.U32.AND P0, PT, R4, 0x7f800000, PT ;  /* 0x7f8000000400780c */ /* 0x000fc80003f04070 */
[----:B------:R-:W-:-:S09]  /*10b10*/  SEL R0, R0, 0x7c, P0 ;  /* 0x0000007c00007807 */ /* 0x000fd20000000000 */
.L_x_3238:
[----:B------:R-:W-:Y:S05]  /*10b20*/  BSYNC B0 ;  /* 0x0000000000007941 */ /* 0x000fea0003800000 */
.L_x_3236:
[----:B------:R-:W-:-:S04]  /*10b30*/  LOP3.LUT R4, R5, 0x80000000, RZ, 0xc0, !PT ;  /* 0x8000000005047812 */ /* 0x000fc800078ec0ff */
[----:B------:R-:W-:-:S04]  /*10b40*/  SHF.R.U32.HI R5, RZ, 0x18, R4 ;  /* 0x00000018ff057819 */ /* 0x000fc80000011604 */
[----:B------:R-:W-:-:S05]  /*10b50*/  LOP3.LUT R5, R0, R5, RZ, 0xfc, !PT ;  /* 0x0000000500057212 */ /* 0x000fca00078efcff */
[----:B------:R-:W-:Y:S01]  /*10b60*/  STG.E.U8 desc[UR36][R2.64], R5 ;  /* 0x0000000502007986 */ /* 0x000fe2000c101124 */
[----:B------:R-:W-:Y:S05]  /*10b70*/  EXIT ;  /* 0x000000000000794d */ /* 0x000fea0003800000 */
.L_x_3232:
[----:B------:R-:W-:Y:S01]  /*10b80*/  STG.E.U16 desc[UR36][R2.64], R16 ;  /* 0x0000001002007986 */ /* 0x000fe2000c101524 */
[----:B------:R-:W-:Y:S05]  /*10b90*/  EXIT ;  /* 0x000000000000794d */ /* 0x000fea0003800000 */
.L_x_3229:
        /* <DEDUP_REMOVED lines=10> */
[----:B0-----:R-:W-:Y:S01]  /*10c40*/  STG.E.U16 desc[UR36][R2.64], R5 ;  /* 0x0000000502007986 */ /* 0x001fe2000c101524 */
[----:B------:R-:W-:Y:S05]  /*10c50*/  EXIT ;  /* 0x000000000000794d */ /* 0x000fea0003800000 */
.L_x_3241:
[----:B---3--:R-:W-:Y:S01]  /*10c60*/  IMAD.U32 R7, R16, 0x10000, RZ ;  /* 0x0001000010077824 */ /* 0x008fe200078e00ff */
        /* <DEDUP_REMOVED lines=16> */
.L_x_3244:
[----:B------:R-:W-:-:S04]  /*10d70*/  LOP3.LUT R0, R7, 0x80000000, RZ, 0xc0, !PT ;  /* 0x8000000007007812 */ /* 0x000fc800078ec0ff */
[----:B------:R-:W-:-:S04]  /*10d80*/  SHF.R.U32.HI R5, RZ, 0x18, R0 ;  /* 0x00000018ff057819 */ /* 0x000fc80000011600 */
[----:B------:R-:W-:-:S04]  /*10d90*/  LOP3.LUT R4, R4, R5, RZ, 0xfc, !PT ;  /* 0x0000000504047212 */ /* 0x000fc800078efcff */
[----:B------:R-:W-:-:S07]  /*10da0*/  PRMT R0, R4, 0x7610, R0 ;  /* 0x0000761004007816 */ /* 0x000fce0000000000 */
.L_x_3243:
[----:B------:R-:W-:Y:S05]  /*10db0*/  BSYNC B0 ;  /* 0x0000000000007941 */ /* 0x000fea0003800000 */
.L_x_3242:
[----:B------:R-:W-:Y:S01]  /*10dc0*/  STG.E.U8 desc[UR36][R2.64], R0 ;  /* 0x0000000002007986 */ /* 0x000fe2000c101124 */
[----:B------:R-:W-:Y:S05]  /*10dd0*/  EXIT ;  /* 0x000000000000794d */ /* 0x000fea0003800000 */
.L_x_3240:
        /* <DEDUP_REMOVED lines=17> */
.L_x_3247:
[----:B------:R-:W-:-:S04]  /*10ef0*/  LOP3.LUT R0, R7, 0x80000000, RZ, 0xc0, !PT ;  /* 0x8000000007007812 */ /* 0x000fc800078ec0ff */
[----:B------:R-:W-:-:S04]  /*10f00*/  SHF.R.U32.HI R5, RZ, 0x18, R0 ;  /* 0x00000018ff057819 */ /* 0x000fc80000011600 */
[----:B------:R-:W-:-:S04]  /*10f10*/  LOP3.LUT R4, R4, R5, RZ, 0xfc, !PT ;  /* 0x0000000504047212 */ /* 0x000fc800078efcff */
[----:B------:R-:W-:-:S07]  /*10f20*/  PRMT R0, R4, 0x7610, R0 ;  /* 0x0000761004007816 */ /* 0x000fce0000000000 */
.L_x_3246:
[----:B------:R-:W-:Y:S05]  /*10f30*/  BSYNC B0 ;  /* 0x0000000000007941 */ /* 0x000fea0003800000 */
.L_x_3245:
[----:B------:R-:W-:Y:S01]  /*10f40*/  STG.E.U8 desc[UR36][R2.64], R0 ;  /* 0x0000000002007986 */ /* 0x000fe2000c101124 */
[----:B------:R-:W-:Y:S05]  /*10f50*/  EXIT ;  /* 0x000000000000794d */ /* 0x000fea0003800000 */
.L_x_3239:
[----:B------:R-:W-:-:S13]  /*10f60*/  ISETP.NE.AND P0, PT, R0, 0x1c, PT ;  /* 0x0000001c0000780c */ /* 0x000fda0003f05270 */
[----:B------:R-:W-:Y:S05]  /*10f70*/  @!P0 BRA `(.L_x_3248) ;  /* 0x0000000000a48947 */ /* 0x000fea0003800000 */
[----:B------:R-:W-:-:S13]  /*10f80*/  ISETP.NE.AND P0, PT, R0, 0x1d, PT ;  /* 0x0000001d0000780c */ /* 0x000fda0003f05270 */
[----:B------:R-:W-:Y:S05]  /*10f90*/  @!P0 BRA `(.L_x_3249) ;  /* 0x00000000008c8947 */ /* 0x000fea0003800000 */
[----:B------:R-:W-:-:S13]  /*10fa0*/  ISETP.NE.AND P0, PT, R0, 0x2c, PT ;  /* 0x0000002c0000780c */ /* 0x000fda0003f05270 */
[----:B------:R-:W-:Y:S05]  /*10fb0*/  @P0 BRA `(.L_x_3222) ;  /* 0x0000000000400947 */ /* 0x000fea0003800000 */
[----:B------:R-:W-:-:S05]  /*10fc0*/  IMAD.U32 R5, R16, 0x10000, RZ ;  /* 0x0001000010057824 */ /* 0x000fca00078e00ff */
        /* <DEDUP_REMOVED lines=15> */
.L_x_3222:
        /* <DEDUP_REMOVED lines=9> */
[----:B---3--:R-:W-:-:S02]  /*11150*/  IMAD.U32 R7, RZ, RZ, UR5 ;  /* 0x00000005ff077e24 */ /* 0x008fc4000f8e00ff */
[----:B------:R-:W-:Y:S02]  /*11160*/  IMAD.U32 R11, RZ, RZ, UR7 ;  /* 0x00000007ff0b7e24 */ /* 0x000fe4000f8e00ff */
[----:B------:R-:W-:Y:S02]  /*11170*/  IMAD.MOV.U32 R8, RZ, RZ, 0x65 ;  /* 0x00000065ff087424 */ /* 0x000fe400078e00ff */
[----:B------:R-:W-:Y:S02]  /*11180*/  IMAD.MOV.U32 R12, RZ, RZ, 0x1 ;  /* 0x00000001ff0c7424 */ /* 0x000fe400078e00ff */
[----:B0-----:R-:W-:-:S07]  /*11190*/  IMAD.MOV.U32 R13, RZ, RZ, RZ ;  /* 0x000000ffff0d7224 */ /* 0x001fce00078e00ff */
[----:B------:R-:W-:-:S07]  /*111a0*/  LEPC R20, `(.L_x_3250) ;  /* 0x000000001014794e */ /* 0x000fce0000000000 */
[----:B-1----:R-:W-:Y:S05]  /*111b0*/  CALL.ABS.NOINC R2 ;  /* 0x0000000002007343 */ /* 0x002fea0003c00000 */
.L_x_3250:
[----:B------:R-:W-:Y:S05]  /*111c0*/  EXIT ;  /* 0x000000000000794d */ /* 0x000fea0003800000 */
.L_x_3249:
[----:B------:R-:W-:-:S06]  /*111d0*/  IMAD.U32 R4, R16, 0x10000, RZ ;  /* 0x0001000010047824 */ /* 0x000fcc00078e00ff */
[----:B------:R-:W0:Y:S02]  /*111e0*/  F2I.U64.TRUNC R4, R4 ;  /* 0x0000000400047311 */ /* 0x000e24000020d800 */
[----:B0-----:R-:W-:Y:S01]  /*111f0*/  STG.E.64 desc[UR36][R2.64], R4 ;  /* 0x0000000402007986 */ /* 0x001fe2000c101b24 */
[----:B------:R-:W-:Y:S05]  /*11200*/  EXIT ;  /* 0x000000000000794d */ /* 0x000fea0003800000 */
.L_x_3248:
[----:B------:R-:W-:-:S04]  /*11210*/  IMAD.U32 R16, R16, 0x10000, RZ ;  /* 0x0001000010107824 */ /* 0x000fc800078e00ff */
[----:B------:R-:W0:Y:S02]  /*11220*/  F2I.FTZ.U32.TRUNC.NTZ R5, R16 ;  /* 0x0000001000057305 */ /* 0x000e24000021f000 */
[----:B0-----:R-:W-:Y:S01]  /*11230*/  STG.E desc[UR36][R2.64], R5 ;  /* 0x0000000502007986 */ /* 0x001fe2000c101924 */
[----:B------:R-:W-:Y:S05]  /*11240*/  EXIT ;  /* 0x000000000000794d */ /* 0x000fea0003800000 */
.L_x_3251:
        /* <DEDUP_REMOVED lines=11> */
.L_x_24099:


//--------------------- .text._ZN2at6native18elementwise_kernelILi128ELi4EZNS0_22gpu_kernel_impl_nocastIZZZNS0_54_GLOBAL__N__d8c5977b_16_LinearAlgebra_cu_140f0503_289316addr_kernel_cudaERNS_14TensorIteratorERKN3c106ScalarES9_ENKUlvE_clEvENKUlvE8_clEvEUlNS6_8BFloat16ESC_SC_E0_EEvRNS_18TensorIteratorBaseERKT_EUliE_EEviT1_ --------------------------
	.section	.text._ZN2at6native18elementwise_kernelILi128ELi4EZNS0_22gpu_kernel_impl_nocastIZZZNS0_54_GLOBAL__N__d8c5977b_16_LinearAlgebra_cu_140f0503_289316addr_kernel_cudaERNS_14TensorIteratorERKN3c106ScalarES9_ENKUlvE_clEvENKUlvE8_clEvEUlNS6_8BFloat16ESC_SC_E0_EEvRNS_18TensorIteratorBaseERKT_EUliE_EEviT1_,"ax",@progbits
	.align	128
        .global         _ZN2at6native18elementwise_kernelILi128ELi4EZNS0_22gpu_kernel_impl_nocastIZZZNS0_54_GLOBAL__N__d8c5977b_16_LinearAlgebra_cu_140f0503_289316addr_kernel_cudaERNS_14TensorIteratorERKN3c106ScalarES9_ENKUlvE_clEvENKUlvE8_clEvEUlNS6_8BFloat16ESC_SC_E0_EEvRNS_18TensorIteratorBaseERKT_EUliE_EEviT1_
        .type           _ZN2at6native18elementwise_kernelILi128ELi4EZNS0_22gpu_kernel_impl_nocastIZZZNS0_54_GLOBAL__N__d8c5977b_16_LinearAlgebra_cu_140f0503_289316addr_kernel_cudaERNS_14TensorIteratorERKN3c106ScalarES9_ENKUlvE_clEvENKUlvE8_clEvEUlNS6_8BFloat16ESC_SC_E0_EEvRNS_18TensorIteratorBaseERKT_EUliE_EEviT1_,@function
        .size           _ZN2at6native18elementwise_kernelILi128ELi4EZNS0_22gpu_kernel_impl_nocastIZZZNS0_54_GLOBAL__N__d8c5977b_16_LinearAlgebra_cu_140f0503_289316addr_kernel_cudaERNS_14TensorIteratorERKN3c106ScalarES9_ENKUlvE_clEvENKUlvE8_clEvEUlNS6_8BFloat16ESC_SC_E0_EEvRNS_18TensorIteratorBaseERKT_EUliE_EEviT1_,(.L_x_24100 - _ZN2at6native18elementwise_kernelILi128ELi4EZNS0_22gpu_kernel_impl_nocastIZZZNS0_54_GLOBAL__N__d8c5977b_16_LinearAlgebra_cu_140f0503_289316addr_kernel_cudaERNS_14TensorIteratorERKN3c106ScalarES9_ENKUlvE_clEvENKUlvE8_clEvEUlNS6_8BFloat16ESC_SC_E0_EEvRNS_18TensorIteratorBaseERKT_EUliE_EEviT1_)
        .other          _ZN2at6native18elementwise_kernelILi128ELi4EZNS0_22gpu_kernel_impl_nocastIZZZNS0_54_GLOBAL__N__d8c5977b_16_LinearAlgebra_cu_140f0503_289316addr_kernel_cudaERNS_14TensorIteratorERKN3c106ScalarES9_ENKUlvE_clEvENKUlvE8_clEvEUlNS6_8BFloat16ESC_SC_E0_EEvRNS_18TensorIteratorBaseERKT_EUliE_EEviT1_,@"STO_CUDA_ENTRY STV_DEFAULT"
_ZN2at6native18elementwise_kernelILi128ELi4EZNS0_22gpu_kernel_impl_nocastIZZZNS0_54_GLOBAL__N__d8c5977b_16_LinearAlgebra_cu_140f0503_289316addr_kernel_cudaERNS_14TensorIteratorERKN3c106ScalarES9_ENKUlvE_clEvENKUlvE8_clEvEUlNS6_8BFloat16ESC_SC_E0_EEvRNS_18TensorIteratorBaseERKT_EUliE_EEviT1_:
.text._ZN2at6native18elementwise_kernelILi128ELi4EZNS0_22gpu_kernel_impl_nocastIZZZNS0_54_GLOBAL__N__d8c5977b_16_LinearAlgebra_cu_140f0503_289316addr_kernel_cudaERNS_14TensorIteratorERKN3c106ScalarES9_ENKUlvE_clEvENKUlvE8_clEvEUlNS6_8BFloat16ESC_SC_E0_EEvRNS_18TensorIteratorBaseERKT_EUliE_EEviT1_:
[----:B------:R-:W-:Y:S01]  /*0000*/  LDC R1, c[0x0][0x28] ;  /* 0x00000a00ff017b82 */ /* 0x000fe20000000800 */
[----:B------:R-:W0:Y:S01]  /*0010*/  S2R R3, SR_CTAID.X ;  /* 0x0000000000037919 */ /* 0x000e220000002500 */
[----:B------:R-:W-:Y:S01]  /*0020*/  ULDC UR6, c[0x0][0x210] ;  /* 0x0000840000067ab9 */ /* 0x000fe20000000800 */
[----:B------:R-:W-:Y:S01]  /*0030*/  ULDC.64 UR4, c[0x0][0x208] ;  /* 0x0000820000047ab9 */ /* 0x000fe20000000a00 */
[----:B------:R-:W-:Y:S01]  /*0040*/  ULDC.U16 UR7, c[0x0][0x4f8] ;  /* 0x00013e0000077ab9 */ /* 0x000fe20000000400 */
[----:B------:R-:W0:Y:S01]  /*0050*/  S2R R0, SR_TID.X ;  /* 0x0000000000007919 */ /* 0x000e220000002100 */
[----:B------:R-:W-:Y:S01]  /*0060*/  ULDC.U16 UR8, c[0x0][0x4fa] ;  /* 0x00013e8000087ab9 */ /* 0x000fe20000000400 */
[----:B------:R-:W-:Y:S01]  /*0070*/  BSSY B0, `(.L_x_3252) ;  /* 0x00001a1000007945 */ /* 0x000fe20003800000 */
        /* <DEDUP_REMOVED lines=383> */
.L_x_3254:
[----:B------:R-:W-:Y:S01]  /*1870*/  ULDC.64 UR10, c[0x0][0x4e8] ;  /* 0x00013a00000a7ab9 */ /* 0x000fe20000000a00 */
[----:B------:R-:W-:Y:S01]  /*1880*/  ULDC.64 UR12, c[0x0][0x4f0] ;  /* 0x00013c00000c7ab9 */ /* 0x000fe20000000a00 */
[----:B------:R-:W-:-:S04]  /*1890*/  IADD3 R8, P0, R7, UR10, RZ ;  /* 0x0000000a07087c10 */ /* 0x000fc8000ff1e0ff */
[----:B------:R-:W-:Y:S01]  /*18a0*/  IADD3.X R9, RZ, UR11, RZ, P0, !PT ;  /* 0x0000000bff097c10 */ /* 0x000fe200087fe4ff */
[----:B------:R-:W-:-:S04]  /*18b0*/  ULDC.64 UR10, c[0x0][0x4e0] ;  /* 0x00013800000a7ab9 */ /* 0x000fc80000000a00 */
[----:B------:R-:W2:Y:S01]  /*18c0*/  LDG.E.U16 R8, desc[UR4][R8.64] ;  /* 0x0000000408087981 */ /* 0x000ea2000c1e1500 */
[----:B------:R-:W-:Y:S02]  /*18d0*/  IADD3 R6, P0, R2, UR10, RZ ;  /* 0x0000000a02067c10 */ /* 0x000fe4000ff1e0ff */
[----:B------:R-:W-:Y:S02]  /*18e0*/  IADD3 R10, P1, R0, UR12, RZ ;  /* 0x0000000c000a7c10 */ /* 0x000fe4000ff3e0ff */
[----:B------:R-:W-:Y:S01]  /*18f0*/  IADD3.X R7, RZ, UR11, RZ, P0, !PT ;  /* 0x0000000bff077c10 */ /* 0x000fe200087fe4ff */
[----:B------:R-:W-:Y:S01]  /*1900*/  USHF.L.U32 UR9, UR8, 0x10, URZ ;  /* 0x0000001008097899 */ /* 0x000fe2000800063f */
[----:B------:R-:W-:Y:S01]  /*1910*/  IADD3.X R11, RZ, UR13, RZ, P1, !PT ;  /* 0x0000000dff0b7c10 */ /* 0x000fe20008ffe4ff */
[----:B------:R-:W-:Y:S02]  /*1920*/  ULDC.64 UR10, c[0x0][0x4d8] ;  /* 0x00013600000a7ab9 */ /* 0x000fe40000000a00 */
[----:B------:R-:W3:Y:S04]  /*1930*/  LDG.E.U16 R6, desc[UR4][R6.64] ;  /* 0x0000000406067981 */ /* 0x000ee8000c1e1500 */
[----:B------:R-:W4:Y:S01]  /*1940*/  LDG.E.U16 R10, desc[UR4][R10.64] ;  /* 0x000000040a0a7981 */ /* 0x000f22000c1e1500 */
[----:B------:R-:W-:-:S02]  /*1950*/  IADD3 R3, R3, 0x80, RZ ;  /* 0x0000008003037810 */ /* 0x000fc40007ffe0ff */
[----:B--2---:R-:W-:-:S05]  /*1960*/  SHF.L.U32 R0, R8, 0x10, RZ ;  /* 0x0000001008007819 */ /* 0x004fca00000006ff */
[----:B------:R-:W-:Y:S01]  /*1970*/  FMUL.FTZ R2, R0, UR9 ;  /* 0x0000000900027c20 */ /* 0x000fe20008410000 */
[----:B------:R-:W-:Y:S01]  /*1980*/  USHF.L.U32 UR9, UR7, 0x10, URZ ;  /* 0x0000001007097899 */ /* 0x000fe2000800063f */
[----:B---3--:R-:W-:-:S04]  /*1990*/  SHF.L.U32 R0, R6, 0x10, RZ ;  /* 0x0000001006007819 */ /* 0x008fc800000006ff */
[----:B------:R-:W0:Y:S01]  /*19a0*/  F2F.BF16.F32 R2, R2 ;  /* 0x0000000200027304 */ /* 0x000e220000202000 */
[----:B----4-:R-:W-:Y:S01]  /*19b0*/  SHF.L.U32 R9, R10, 0x10, RZ ;  /* 0x000000100a097819 */ /* 0x010fe200000006ff */
[----:B------:R-:W-:-:S06]  /*19c0*/  FMUL.FTZ R0, R0, UR9 ;  /* 0x0000000900007c20 */ /* 0x000fcc0008410000 */
[----:B------:R-:W1:Y:S01]  /*19d0*/  F2F.BF16.F32 R0, R0 ;  /* 0x0000000000007304 */ /* 0x000e620000202000 */
[----:B0-----:R-:W-:-:S05]  /*19e0*/  SHF.L.U32 R4, R2, 0x10, RZ ;  /* 0x0000001002047819 */ /* 0x001fca00000006ff */
[----:B------:R-:W-:Y:S01]  /*19f0*/  FMUL.FTZ R9, R4, R9 ;  /* 0x0000000904097220 */ /* 0x000fe20000410000 */
[----:B-1----:R-:W-:-:S05]  /*1a00*/  SHF.L.U32 R4, R0, 0x10, RZ ;  /* 0x0000001000047819 */ /* 0x002fca00000006ff */
[----:B------:R-:W0:Y:S02]  /*1a10*/  F2F.BF16.F32 R9, R9 ;  /* 0x0000000900097304 */ /* 0x000e240000202000 */
[----:B0-----:R-:W-:-:S05]  /*1a20*/  SHF.L.U32 R7, R9, 0x10, RZ ;  /* 0x0000001009077819 */ /* 0x001fca00000006ff */
[----:B------:R-:W-:Y:S01]  /*1a30*/  FADD.FTZ R7, R4, R7 ;  /* 0x0000000704077221 */ /* 0x000fe20000010000 */
[----:B------:R-:W-:-:S04]  /*1a40*/  IADD3 R4, P0, R5, UR10, RZ ;  /* 0x0000000a05047c10 */ /* 0x000fc8000ff1e0ff */
[----:B------:R-:W-:Y:S02]  /*1a50*/  F2FP.BF16.F32.PACK_AB R7, RZ, R7 ;  /* 0x00000007ff07723e */ /* 0x000fe400000010ff */
[----:B------:R-:W-:-:S05]  /*1a60*/  IADD3.X R5, RZ, UR11, RZ, P0, !PT ;  /* 0x0000000bff057c10 */ /* 0x000fca00087fe4ff */
[----:B------:R0:W-:Y:S02]  /*1a70*/  STG.E.U16 desc[UR4][R4.64], R7 ;  /* 0x0000000704007986 */ /* 0x0001e4000c101504 */
.L_x_3253:
[----:B------:R-:W-:Y:S05]  /*1a80*/  BSYNC B0 ;  /* 0x0000000000007941 */ /* 0x000fea0003800000 */
.L_x_3252:
        /* <DEDUP_REMOVED lines=382> */
.L_x_3257:
        /* <DEDUP_REMOVED lines=31> */
[----:B------:R-:W-:Y:S02]  /*3460*/  IADD3.X R5, RZ, UR11, RZ, P0, !PT ;  /* 0x0000000bff057c10 */ /* 0x000fe400087fe4ff */
[----:B------:R-:W-:-:S03]  /*3470*/  ISETP.GE.AND P0, PT, R3, UR6, PT ;  /* 0x0000000603007c0c */ /* 0x000fc6000bf06270 */
[----:B------:R1:W-:Y:S10]  /*3480*/  STG.E.U16 desc[UR4][R4.64], R7 ;  /* 0x0000000704007986 */ /* 0x0003f4000c101504 */
        /* <DEDUP_REMOVED lines=380> */
.L_x_3258:
        /* <DEDUP_REMOVED lines=33> */
.L_x_3256:
[----:B------:R-:W-:Y:S05]  /*4e60*/  BSYNC B0 ;  /* 0x0000000000007941 */ /* 0x000fea0003800000 */
.L_x_3255:
        /* <DEDUP_REMOVED lines=381> */
.L_x_3259:
        /* <DEDUP_REMOVED lines=31> */
[----:B------:R-:W-:Y:S01]  /*6830*/  STG.E.U16 desc[UR4][R2.64], R4 ;  /* 0x0000000402007986 */ /* 0x000fe2000c101504 */
[----:B------:R-:W-:Y:S05]  /*6840*/  EXIT ;  /* 0x000000000000794d */ /* 0x000fea0003800000 */
.L_x_3260:
        /* <DEDUP_REMOVED lines=11> */
.L_x_24100:


//--------------------- .text._ZN2at6native27unrolled_elementwise_kernelIZZZNS0_54_GLOBAL__N__d8c5977b_16_LinearAlgebra_cu_140f0503_289316addr_kernel_cudaERNS_14TensorIteratorERKN3c106ScalarES8_ENKUlvE_clEvENKUlvE8_clEvEUlNS5_8BFloat16ESB_SB_E0_St5arrayIPcLm4EELi4E23TrivialOffsetCalculatorILi3EjESG_ILi1EjENS0_6memory15LoadWithoutCastENSJ_16StoreWithoutCastEEEviT_T0_T2_T3_T4_T5_ --------------------------
	.section	.text._ZN2at6native27unrolled_elementwise_kernelIZZZNS0_54_GLOBAL__N__d8c5977b_16_LinearAlgebra_cu_140f0503_289316addr_kernel_cudaERNS_14TensorIteratorERKN3c106ScalarES8_ENKUlvE_clEvENKUlvE8_clEvEUlNS5_8BFloat16ESB_SB_E0_St5arrayIPcLm4EELi4E23TrivialOffsetCalculatorILi3EjESG_ILi1EjENS0_6memory15LoadWithoutCastENSJ_16StoreWithoutCastEEEviT_T0_T2_T3_T4_T5_,"ax",@progbits
	.align	128
        .global         _ZN2at6native27unrolled_elementwise_kernelIZZZNS0_54_GLOBAL__N__d8c5977b_16_LinearAlgebra_cu_140f0503_289316addr_kernel_cudaERNS_14TensorIteratorERKN3c106ScalarES8_ENKUlvE_clEvENKUlvE8_clEvEUlNS5_8BFloat16ESB_SB_E0_St5arrayIPcLm4EELi4E23TrivialOffsetCalculatorILi3EjESG_ILi1EjENS0_6memory15LoadWithoutCastENSJ_16StoreWithoutCastEEEviT_T0_T2_T3_T4_T5_
        .type           _ZN2at6native27unrolled_elementwise_kernelIZZZNS0_54_GLOBAL__N__d8c5977b_16_LinearAlgebra_cu_140f0503_289316addr_kernel_cudaERNS_14TensorIteratorERKN3c106ScalarES8_ENKUlvE_clEvENKUlvE8_clEvEUlNS5_8BFloat16ESB_SB_E0_St5arrayIPcLm4EELi4E23TrivialOffsetCalculatorILi3EjESG_ILi1EjENS0_6memory15LoadWithoutCastENSJ_16StoreWithoutCastEEEviT_T0_T2_T3_T4_T5_,@function
        .size           _ZN2at6native27unrolled_elementwise_kernelIZZZNS0_54_GLOBAL__N__d8c5977b_16_LinearAlgebra_cu_140f0503_289316addr_kernel_cudaERNS_14TensorIteratorERKN3c106ScalarES8_ENKUlvE_clEvENKUlvE8_clEvEUlNS5_8BFloat16ESB_SB_E0_St5arrayIPcLm4EELi4E23TrivialOffsetCalculatorILi3EjESG_ILi1EjENS0_6memory15LoadWithoutCastENSJ_16StoreWithoutCastEEEviT_T0_T2_T3_T4_T5_,(.L_x_24101 - _ZN2at6native27unrolled_elementwise_kernelIZZZNS0_54_GLOBAL__N__d8c5977b_16_LinearAlgebra_cu_140f0503_289316addr_kernel_cudaERNS_14TensorIteratorERKN3c106ScalarES8_ENKUlvE_clEvENKUlvE8_clEvEUlNS5_8BFloat16ESB_SB_E0_St5arrayIPcLm4EELi4E23TrivialOffsetCalculatorILi3EjESG_ILi1EjENS0_6memory15LoadWithoutCastENSJ_16StoreWithoutCastEEEviT_T0_T2_T3_T4_T5_)
        .other          _ZN2at6native27unrolled_elementwise_kernelIZZZNS0_54_GLOBAL__N__d8c5977b_16_LinearAlgebra_cu_140f0503_289316addr_kernel_cudaERNS_14TensorIteratorERKN3c106ScalarES8_ENKUlvE_clEvENKUlvE8_clEvEUlNS5_8BFloat16ESB_SB_E0_St5arrayIPcLm4EELi4E23TrivialOffsetCalculatorILi3EjESG_ILi1EjENS0_6memory15LoadWithoutCastENSJ_16StoreWithoutCastEEEviT_T0_T2_T3_T4_T5_,@"STO_CUDA_ENTRY STV_DEFAULT"
_ZN2at6native27unrolled_elementwise_kernelIZZZNS0_54_GLOBAL__N__d8c5977b_16_LinearAlgebra_cu_140f0503_289316addr_kernel_cudaERNS_14TensorIteratorERKN3c106ScalarES8_ENKUlvE_clEvENKUlvE8_clEvEUlNS5_8BFloat16ESB_SB_E0_St5arrayIPcLm4EELi4E23TrivialOffsetCalculatorILi3EjESG_ILi1EjENS0_6memory15LoadWithoutCastENSJ_16StoreWithoutCastEEEviT_T0_T2_T3_T4_T5_:
.text._ZN2at6native27unrolled_elementwise_kernelIZZZNS0_54_GLOBAL__N__d8c5977b_16_LinearAlgebra_cu_140f0503_289316addr_kernel_cudaERNS_14TensorIteratorERKN3c106ScalarES8_ENKUlvE_clEvENKUlvE8_clEvEUlNS5_8BFloat16ESB_SB_E0_St5arrayIPcLm4EELi4E23TrivialOffsetCalculatorILi3EjESG_ILi1EjENS0_6memory15LoadWithoutCastENSJ_16StoreWithoutCastEEEviT_T0_T2_T3_T4_T5_:
        /* <DEDUP_REMOVED lines=10> */
[----:B------:R-:W-:Y:S01]  /*00a0*/  @!P0 IMAD R29, R0, 0x200, R11 ;  /* 0x00000200001d8824 */ /* 0x000fe200078e020b */
[----:B------:R-:W-:-:S04]  /*00b0*/  @!P0 IADD3 R11, R11, 0x80, RZ ;  /* 0x000000800b0b8810 */ /* 0x000fc80007ffe0ff */
[----:B------:R-:W-:-:S13]  /*00c0*/  ISETP.GE.AND P1, PT, R11, R2, PT ;  /* 0x000000020b00720c */ /* 0x000fda0003f26270 */
[----:B------:R-:W0:Y:S01]  /*00d0*/  @!P1 LDC.64 R12, c[0x0][0x230] ;  /* 0x00008c00ff0c9b82 */ /* 0x000e220000000a00 */
[----:B------:R-:W-:Y:S01]  /*00e0*/  @!P1 IMAD R5, R0, 0x200, R11 ;  /* 0x0000020000059824 */ /* 0x000fe200078e020b */
[----:B------:R-:W-:-:S04]  /*00f0*/  @!P1 IADD3 R11, R11, 0x80, RZ ;  /* 0x000000800b0b9810 */ /* 0x000fc80007ffe0ff */
[C---:B------:R-:W-:Y:S02]  /*0100*/  ISETP.GE.AND P3, PT, R11.reuse, R2, PT ;  /* 0x000000020b00720c */ /* 0x040fe40003f66270 */
[----:B------:R-:W1:Y:S08]  /*0110*/  @!P1 LDC.64 R6, c[0x0][0x238] ;  /* 0x00008e00ff069b82 */ /* 0x000e700000000a00 */
[----:B------:R-:W2:Y:S03]  /*0120*/  @!P1 LDC.64 R8, c[0x0][0x240] ;  /* 0x00009000ff089b82 */ /* 0x000ea60000000a00 */
[----:B------:R-:W-:Y:S01]  /*0130*/  @!P3 IMAD R25, R0, 0x200, R11 ;  /* 0x000002000019b824 */ /* 0x000fe200078e020b */
[----:B------:R-:W-:Y:S01]  /*0140*/  @!P3 IADD3 R11, R11, 0x80, RZ ;  /* 0x000000800b0bb810 */ /* 0x000fe20007ffe0ff */
[----:B0-----:R-:W-:-:S03]  /*0150*/  @!P1 IMAD.WIDE.U32 R12, R5, 0x2, R12 ;  /* 0x00000002050c9825 */ /* 0x001fc600078e000c */
[----:B------:R-:W0:Y:S01]  /*0160*/  @!P3 LDC.64 R22, c[0x0][0x230] ;  /* 0x00008c00ff16bb82 */ /* 0x000e220000000a00 */
[----:B------:R-:W-:Y:S01]  /*0170*/  ISETP.GE.AND P2, PT, R11, R2, PT ;  /* 0x000000020b00720c */ /* 0x000fe20003f46270 */
[----:B------:R3:W5:Y:S01]  /*0180*/  @!P1 LDG.E.U16 R3, desc[UR6][R12.64] ;  /* 0x000000060c039981 */ /* 0x000762000c1e1500 */
[----:B-1----:R-:W-:-:S05]  /*0190*/  @!P1 IMAD.WIDE.U32 R6, R5, 0x2, R6 ;  /* 0x0000000205069825 */ /* 0x002fca00078e0006 */
[----:B------:R-:W1:Y:S01]  /*01a0*/  @!P3 LDC.64 R20, c[0x0][0x238] ;  /* 0x00008e00ff14bb82 */ /* 0x000e620000000a00 */
[----:B------:R4:W5:Y:S07]  /*01b0*/  @!P1 LDG.E.U16 R4, desc[UR6][R6.64] ;  /* 0x0000000606049981 */ /* 0x00096e000c1e1500 */
[----:B---3--:R-:W3:Y:S01]  /*01c0*/  @!P3 LDC.64 R12, c[0x0][0x240] ;  /* 0x00009000ff0cbb82 */ /* 0x008ee20000000a00 */
[----:B----4-:R-:W-:-:S07]  /*01d0*/  PRMT R6, RZ, 0x7610, R6 ;  /* 0x00007610ff067816 */ /* 0x010fce0000000006 */
[----:B------:R-:W4:Y:S01]  /*01e0*/  @!P2 LDC.64 R14, c[0x0][0x230] ;  /* 0x00008c00ff0eab82 */ /* 0x000f220000000a00 */
[----:B------:R-:W-:Y:S01]  /*01f0*/  PRMT R7, RZ, 0x7610, R7 ;  /* 0x00007610ff077816 */ /* 0x000fe20000000007 */
[----:B0-----:R-:W-:-:S05]  /*0200*/  @!P3 IMAD.WIDE.U32 R22, R25, 0x2, R22 ;  /* 0x000000021916b825 */ /* 0x001fca00078e0016 */
[----:B------:R0:W5:Y:S01]  /*0210*/  @!P3 LDG.E.U16 R6, desc[UR6][R22.64] ;  /* 0x000000061606b981 */ /* 0x000162000c1e1500 */
[C---:B-1----:R-:W-:Y:S01]  /*0220*/  @!P3 IMAD.WIDE.U32 R20, R25.reuse, 0x2, R20 ;  /* 0x000000021914b825 */ /* 0x042fe200078e0014 */
[----:B------:R-:W-:Y:S01]  /*0230*/  PRMT R26, RZ, 0x7610, R26 ;  /* 0x00007610ff1a7816 */ /* 0x000fe2000000001a */
[----:B------:R-:W1:Y:S03]  /*0240*/  @!P2 LDC.64 R16, c[0x0][0x238] ;  /* 0x00008e00ff10ab82 */ /* 0x000e660000000a00 */
[----:B------:R2:W5:Y:S01]  /*0250*/  @!P3 LDG.E.U16 R7, desc[UR6][R20.64] ;  /* 0x000000061407b981 */ /* 0x000562000c1e1500 */
[----:B---3--:R-:W-:-:S04]  /*0260*/  @!P3 IMAD.WIDE.U32 R12, R25, 0x2, R12 ;  /* 0x00000002190cb825 */ /* 0x008fc800078e000c */
[----:B------:R-:W3:Y:S08]  /*0270*/  @!P0 LDC.64 R24, c[0x0][0x230] ;  /* 0x00008c00ff188b82 */ /* 0x000ef00000000a00 */
[----:B0-----:R-:W0:Y:S08]  /*0280*/  @!P0 LDC.64 R22, c[0x0][0x238] ;  /* 0x00008e00ff168b82 */ /* 0x001e300000000a00 */
[----:B--2---:R-:W2:Y:S01]  /*0290*/  @!P0 LDC.64 R20, c[0x0][0x240] ;  /* 0x00009000ff148b82 */ /* 0x004ea20000000a00 */
[----:B------:R-:W-:Y:S01]  /*02a0*/  @!P1 IMAD.WIDE.U32 R8, R5, 0x2, R8 ;  /* 0x0000000205089825 */ /* 0x000fe200078e0008 */
[----:B------:R-:W-:-:S03]  /*02b0*/  PRMT R5, RZ, 0x7610, R5 ;  /* 0x00007610ff057816 */ /* 0x000fc60000000005 */
[----:B------:R-:W-:-:S03]  /*02c0*/  @!P2 IMAD R11, R0, 0x200, R11 ;  /* 0x00000200000ba824 */ /* 0x000fc600078e020b */
[----:B------:R1:W5:Y:S01]  /*02d0*/  @!P1 LDG.E.U16 R5, desc[UR6][R8.64] ;  /* 0x0000000608059981 */ /* 0x000362000c1e1500 */
[----:B----4-:R-:W-:Y:S01]  /*02e0*/  @!P2 IMAD.WIDE.U32 R14, R11, 0x2, R14 ;  /* 0x000000020b0ea825 */ /* 0x010fe200078e000e */
[----:B------:R-:W-:Y:S01]  /*02f0*/  PRMT R28, RZ, 0x7610, R28 ;  /* 0x00007610ff1c7816 */ /* 0x000fe2000000001c */
[----:B------:R-:W4:Y:S01]  /*0300*/  @!P2 LDC.64 R18, c[0x0][0x240] ;  /* 0x00009000ff12ab82 */ /* 0x000f220000000a00 */
[----:B-1----:R-:W-:Y:S01]  /*0310*/  PRMT R9, RZ, 0x7610, R9 ;  /* 0x00007610ff097816 */ /* 0x002fe20000000009 */
[----:B---3--:R-:W-:-:S05]  /*0320*/  @!P0 IMAD.WIDE.U32 R24, R29, 0x2, R24 ;  /* 0x000000021d188825 */ /* 0x008fca00078e0018 */
[----:B------:R1:W5:Y:S01]  /*0330*/  @!P2 LDG.E.U16 R9, desc[UR6][R14.64] ;  /* 0x000000060e09a981 */ /* 0x000362000c1e1500 */
[----:B0-----:R-:W-:-:S03]  /*0340*/  @!P0 IMAD.WIDE.U32 R22, R29, 0x2, R22 ;  /* 0x000000021d168825 */ /* 0x001fc600078e0016 */
[----:B------:R-:W5:Y:S01]  /*0350*/  @!P0 LDG.E.U16 R26, desc[UR6][R24.64] ;  /* 0x00000006181a8981 */ /* 0x000f62000c1e1500 */
[----:B--2---:R-:W-:-:S03]  /*0360*/  @!P0 IMAD.WIDE.U32 R20, R29, 0x2, R20 ;  /* 0x000000021d148825 */ /* 0x004fc600078e0014 */
[----:B------:R-:W5:Y:S01]  /*0370*/  @!P0 LDG.E.U16 R28, desc[UR6][R22.64] ;  /* 0x00000006161c8981 */ /* 0x000f62000c1e1500 */
[----:B-1----:R-:W-:-:S06]  /*0380*/  PRMT R14, RZ, 0x7610, R14 ;  /* 0x00007610ff0e7816 */ /* 0x002fcc000000000e */
[----:B------:R-:W5:Y:S01]  /*0390*/  @!P0 LDG.E.U16 R14, desc[UR6][R20.64] ;  /* 0x00000006140e8981 */ /* 0x000f62000c1e1500 */
[----:B------:R-:W-:-:S06]  /*03a0*/  PRMT R8, RZ, 0x7610, R8 ;  /* 0x00007610ff087816 */ /* 0x000fcc0000000008 */
[----:B------:R0:W5:Y:S01]  /*03b0*/  @!P3 LDG.E.U16 R8, desc[UR6][R12.64] ;  /* 0x000000060c08b981 */ /* 0x000162000c1e1500 */
[----:B------:R-:W-:Y:S01]  /*03c0*/  PRMT R10, RZ, 0x7610, R10 ;  /* 0x00007610ff0a7816 */ /* 0x000fe2000000000a */
[----:B0-----:R-:W0:Y:S01]  /*03d0*/  @!P0 LDC.64 R12, c[0x0][0x228] ;  /* 0x00008a00ff0c8b82 */ /* 0x001e220000000a00 */
[----:B------:R-:W-:Y:S01]  /*03e0*/  @!P2 IMAD.WIDE.U32 R16, R11, 0x2, R16 ;  /* 0x000000020b10a825 */ /* 0x000fe200078e0010 */
[----:B------:R-:W-:-:S03]  /*03f0*/  MOV R15, R27 ;  /* 0x0000001b000f7202 */ /* 0x000fc60000000f00 */
[----:B----4-:R-:W-:Y:S01]  /*0400*/  @!P2 IMAD.WIDE.U32 R18, R11, 0x2, R18 ;  /* 0x000000020b12a825 */ /* 0x010fe200078e0012 */
[----:B------:R-:W-:Y:S01]  /*0410*/  PRMT R11, RZ, 0x7610, R11 ;  /* 0x00007610ff0b7816 */ /* 0x000fe2000000000b */
[----:B------:R1:W5:Y:S02]  /*0420*/  @!P2 LDG.E.U16 R10, desc[UR6][R16.64] ;  /* 0x00000006100aa981 */ /* 0x000364000c1e1500 */
[----:B------:R-:W-:-:S03]  /*0430*/  VIADD R29, R15, 0x80 ;  /* 0x000000800f1d7836 */ /* 0x000fc60000000000 */
[----:B------:R2:W5:Y:S01]  /*0440*/  @!P2 LDG.E.U16 R11, desc[UR6][R18.64] ;  /* 0x00000006120ba981 */ /* 0x000562000c1e1500 */
[----:B-1----:R-:W-:Y:S01]  /*0450*/  IADD3 R17, R15, 0x100, RZ ;  /* 0x000001000f117810 */ /* 0x002fe20007ffe0ff */
[----:B------:R-:W-:Y:S01]  /*0460*/  ULDC.U16 UR5, c[0x0][0x218] ;  /* 0x0000860000057ab9 */ /* 0x000fe20000000400 */
[----:B------:R-:W-:Y:S02]  /*0470*/  ULDC.U16 UR8, c[0x0][0x21a] ;  /* 0x0000868000087ab9 */ /* 0x000fe40000000400 */
[-C--:B------:R-:W-:Y:S01]  /*0480*/  ISETP.GE.AND P2, PT, R17, R2.reuse, PT ;  /* 0x000000021100720c */ /* 0x080fe20003f46270 */
[----:B--2---:R-:W-:Y:S01]  /*0490*/  VIADD R19, R15, 0x180 ;  /* 0x000001800f137836 */ /* 0x004fe20000000000 */
[----:B------:R-:W-:Y:S01]  /*04a0*/  @!P0 MOV R15, R29 ;  /* 0x0000001d000f8202 */ /* 0x000fe20000000f00 */
[----:B------:R-:W-:Y:S01]  /*04b0*/  @!P0 IMAD R17, R0, 0x200, R27 ;  /* 0x0000020000118824 */ /* 0x000fe200078e021b */
[----:B------:R-:W-:Y:S01]  /*04c0*/  BSSY B0, `(.L_x_3261) ;  /* 0x0000016000007945 */ /* 0x000fe20003800000 */
[----:B------:R-:W-:-:S02]  /*04d0*/  ISETP.GE.AND P1, PT, R29, R2, PT ;  /* 0x000000021d00720c */ /* 0x000fc40003f26270 */
[-C--:B------:R-:W-:Y:S01]  /*04e0*/  ISETP.GE.AND P3, PT, R19, R2.reuse, PT ;  /* 0x000000021300720c */ /* 0x080fe20003f66270 */
[----:B0-----:R-:W-:Y:S01]  /*04f0*/  @!P0 IMAD.WIDE.U32 R12, R17, 0x2, R12 ;  /* 0x00000002110c8825 */ /* 0x001fe200078e000c */
[----:B------:R-:W-:Y:S01]  /*0500*/  ISETP.GE.AND P4, PT, R15, R2, PT ;  /* 0x000000020f00720c */ /* 0x000fe20003f86270 */
[----:B------:R-:W-:-:S12]  /*0510*/  @P0 BRA `(.L_x_3262) ;  /* 0x0000000000400947 */ /* 0x000fd80003800000 */
[----:B------:R-:W-:Y:S01]  /*0520*/  USHF.L.U32 UR4, UR8, 0x10, URZ ;  /* 0x0000001008047899 */ /* 0x000fe2000800063f */
[----:B-----5:R-:W-:Y:S01]  /*0530*/  SHF.L.U32 R28, R28, 0x10, RZ ;  /* 0x000000101c1c7819 */ /* 0x020fe200000006ff */
[----:B------:R-:W-:Y:S01]  /*0540*/  IMAD.U32 R26, R26, 0x10000, RZ ;  /* 0x000100001a1a7824 */ /* 0x000fe200078e00ff */
[----:B------:R-:W-:-:S03]  /*0550*/  SHF.L.U32 R17, R14, 0x10, RZ ;  /* 0x000000100e117819 */ /* 0x000fc600000006ff */
[----:B------:R-:W-:Y:S01]  /*0560*/  FMUL.FTZ R28, R28, UR4 ;  /* 0x000000041c1c7c20 */ /* 0x000fe20008410000 */
[----:B------:R-:W-:-:S05]  /*0570*/  USHF.L.U32 UR4, UR5, 0x10, URZ ;  /* 0x0000001005047899 */ /* 0x000fca000800063f */
[----:B------:R-:W0:Y:S01]  /*0580*/  F2F.BF16.F32 R28, R28 ;  /* 0x0000001c001c7304 */ /* 0x000e220000202000 */
[----:B------:R-:W-:-:S07]  /*0590*/  FMUL.FTZ R26, R26, UR4 ;  /* 0x000000041a1a7c20 */ /* 0x000fce0008410000 */
[----:B------:R-:W1:Y:S01]  /*05a0*/  F2F.BF16.F32 R26, R26 ;  /* 0x0000001a001a7304 */ /* 0x000e620000202000 */
[----:B0-----:R-:W-:-:S04]  /*05b0*/  IMAD.U32 R14, R28, 0x10000, RZ ;  /* 0x000100001c0e7824 */ /* 0x001fc800078e00ff */
[----:B------:R-:W-:Y:S01]  /*05c0*/  FMUL.FTZ R17, R14, R17 ;  /* 0x000000110e117220 */ /* 0x000fe20000410000 */
[----:B-1----:R-:W-:-:S05]  /*05d0*/  SHF.L.U32 R14, R26, 0x10, RZ ;  /* 0x000000101a0e7819 */ /* 0x002fca00000006ff */
[----:B------:R-:W0:Y:S02]  /*05e0*/  F2F.BF16.F32 R17, R17 ;  /* 0x0000001100117304 */ /* 0x000e240000202000 */
[----:B0-----:R-:W-:-:S04]  /*05f0*/  IMAD.U32 R19, R17, 0x10000, RZ ;  /* 0x0001000011137824 */ /* 0x001fc800078e00ff */
[----:B------:R-:W-:-:S05]  /*0600*/  FADD.FTZ R14, R14, R19 ;  /* 0x000000130e0e7221 */ /* 0x000fca0000010000 */
[----:B------:R-:W-:-:S07]  /*0610*/  F2FP.BF16.F32.PACK_AB R14, RZ, R14 ;  /* 0x0000000eff0e723e */ /* 0x000fce00000010ff */
.L_x_3262:
[----:B------:R-:W-:Y:S05]  /*0620*/  BSYNC B0 ;  /* 0x0000000000007941 */ /* 0x000fea0003800000 */
.L_x_3261:
[----:B------:R-:W-:Y:S04]  /*0630*/  BSSY B0, `(.L_x_3263) ;  /* 0x0000012000007945 */ /* 0x000fe80003800000 */
[----:B------:R-:W-:Y:S05]  /*0640*/  @P1 BRA `(.L_x_3264) ;  /* 0x0000000000401947 */ /* 0x000fea0003800000 */
        /* <DEDUP_REMOVED lines=16> */
.L_x_3264:
[----:B------:R-:W-:Y:S05]  /*0750*/  BSYNC B0 ;  /* 0x0000000000007941 */ /* 0x000fea0003800000 */
.L_x_3263:
        /* <DEDUP_REMOVED lines=11> */
[----:B0-----:R-:W-:-:S05]  /*0810*/  SHF.L.U32 R4, R7, 0x10, RZ ;  /* 0x0000001007047819 */ /* 0x001fca00000006ff */
[----:B------:R-:W-:Y:S01]  /*0820*/  FMUL.FTZ R5, R4, R5 ;  /* 0x0000000504057220 */ /* 0x000fe20000410000 */
[----:B-1----:R-:W-:-:S05]  /*0830*/  SHF.L.U32 R4, R6, 0x10, RZ ;  /* 0x0000001006047819 */ /* 0x002fca00000006ff */
[----:B------:R-:W0:Y:S02]  /*0840*/  F2F.BF16.F32 R5, R5 ;  /* 0x0000000500057304 */ /* 0x000e240000202000 */
[----:B0-----:R-:W-:-:S04]  /*0850*/  IMAD.U32 R17, R5, 0x10000, RZ ;  /* 0x0001000005117824 */ /* 0x001fc800078e00ff */
[----:B------:R-:W-:-:S05]  /*0860*/  FADD.FTZ R4, R4, R17 ;  /* 0x0000001104047221 */ /* 0x000fca0000010000 */
[----:B------:R-:W-:-:S07]  /*0870*/  F2FP.BF16.F32.PACK_AB R4, RZ, R4 ;  /* 0x00000004ff04723e */ /* 0x000fce00000010ff */
.L_x_3266:
[----:B------:R-:W-:Y:S05]  /*0880*/  BSYNC B0 ;  /* 0x0000000000007941 */ /* 0x000fea0003800000 */
.L_x_3265:
        /* <DEDUP_REMOVED lines=18> */
.L_x_3268:
[----:B------:R-:W-:Y:S05]  /*09b0*/  BSYNC B0 ;  /* 0x0000000000007941 */ /* 0x000fea0003800000 */
.L_x_3267:
[----:B-----5:R0:W-:Y:S01]  /*09c0*/  @!P0 STG.E.U16 desc[UR6][R12.64], R14 ;  /* 0x0000000e0c008986 */ /* 0x0201e2000c101506 */
[----:B------:R-:W-:Y:S04]  /*09d0*/  BSSY B0, `(.L_x_3269) ;  /* 0x000000c000007945 */ /* 0x000fe80003800000 */
[----:B------:R-:W-:Y:S05]  /*09e0*/  @P4 BRA `(.L_x_3270) ;  /* 0x0000000000284947 */ /* 0x000fea0003800000 */
[----:B------:R-:W1:Y:S01]  /*09f0*/  LDC.64 R8, c[0x0][0x228] ;  /* 0x00008a00ff087b82 */ /* 0x000e620000000a00 */
[----:B------:R-:W-:Y:S02]  /*0a00*/  LEA R7, R0, R15, 0x9 ;  /* 0x0000000f00077211 */ /* 0x000fe400078e48ff */
[----:B------:R-:W-:-:S04]  /*0a10*/  IADD3 R15, R15, 0x80, RZ ;  /* 0x000000800f0f7810 */ /* 0x000fc80007ffe0ff */
[----:B------:R-:W-:-:S13]  /*0a20*/  ISETP.GE.AND P0, PT, R15, R2, PT ;  /* 0x000000020f00720c */ /* 0x000fda0003f06270 */
[----:B------:R-:W-:Y:S01]  /*0a30*/  @!P0 IMAD R5, R0, 0x200, R15 ;  /* 0x0000020000058824 */ /* 0x000fe200078e020f */
[----:B------:R-:W-:Y:S01]  /*0a40*/  @!P0 IADD3 R15, R15, 0x80, RZ ;  /* 0x000000800f0f8810 */ /* 0x000fe20007ffe0ff */
[----:B-1----:R-:W-:-:S04]  /*0a50*/  IMAD.WIDE.U32 R6, R7, 0x2, R8 ;  /* 0x0000000207067825 */ /* 0x002fc800078e0008 */
[----:B------:R-:W-:Y:S01]  /*0a60*/  @!P0 IMAD.WIDE.U32 R8, R5, 0x2, R8 ;  /* 0x0000000205088825 */ /* 0x000fe200078e0008 */
[----:B------:R1:W-:Y:S04]  /*0a70*/  STG.E.U16 desc[UR6][R6.64], R3 ;  /* 0x0000000306007986 */ /* 0x0003e8000c101506 */
[----:B------:R1:W-:Y:S02]  /*0a80*/  @!P0 STG.E.U16 desc[UR6][R8.64], R4 ;  /* 0x0000000408008986 */ /* 0x0003e4000c101506 */
.L_x_3270:
[----:B------:R-:W-:Y:S05]  /*0a90*/  BSYNC B0 ;  /* 0x0000000000007941 */ /* 0x000fea0003800000 */
.L_x_3269:
[----:B------:R-:W-:-:S13]  /*0aa0*/  ISETP.GE.AND P0, PT, R15, R2, PT ;  /* 0x000000020f00720c */ /* 0x000fda0003f06270 */
[----:B------:R-:W-:Y:S05]  /*0ab0*/  @P0 EXIT ;  /* 0x000000000000094d */ /* 0x000fea0003800000 */
[----:B-1----:R-:W1:Y:S01]  /*0ac0*/  LDC.64 R2, c[0x0][0x228] ;  /* 0x00008a00ff027b82 */ /* 0x002e620000000a00 */
[----:B------:R-:W-:-:S05]  /*0ad0*/  LEA R15, R0, R15, 0x9 ;  /* 0x0000000f000f7211 */ /* 0x000fca00078e48ff */
[----:B-1----:R-:W-:-:S05]  /*0ae0*/  IMAD.WIDE.U32 R2, R15, 0x2, R2 ;  /* 0x000000020f027825 */ /* 0x002fca00078e0002 */
[----:B------:R-:W-:Y:S01]  /*0af0*/  STG.E.U16 desc[UR6][R2.64], R10 ;  /* 0x0000000a02007986 */ /* 0x000fe2000c101506 */
[----:B------:R-:W-:Y:S05]  /*0b00*/  EXIT ;  /* 0x000000000000794d */ /* 0x000fea0003800000 */
.L_x_3271:
        /* <DEDUP_REMOVED lines=15> */
.L_x_24101:


//--------------------- .text._ZN2at6native29vectorized_elementwise_kernelILi2EZZZNS0_54_GLOBAL__N__d8c5977b_16_LinearAlgebra_cu_140f0503_289316addr_kernel_cudaERNS_14TensorIteratorERKN3c106ScalarES8_ENKUlvE_clEvENKUlvE8_clEvEUlNS5_8BFloat16ESB_SB_E0_St5arrayIPcLm4EEEEviT0_T1_ --------------------------
	.section	.text._ZN2at6native29vectorized_elementwise_kernelILi2EZZZNS0_54_GLOBAL__N__d8c5977b_16_LinearAlgebra_cu_140f0503_289316addr_kernel_cudaERNS_14TensorIteratorERKN3c106ScalarES8_ENKUlvE_clEvENKUlvE8_clEvEUlNS5_8BFloat16ESB_SB_E0_St5arrayIPcLm4EEEEviT0_T1_,"ax",@progbits
	.align	128
        .global         _ZN2at6native29vectorized_elementwise_kernelILi2EZZZNS0_54_GLOBAL__N__d8c5977b_16_LinearAlgebra_cu_140f0503_289316addr_kernel_cudaERNS_14TensorIteratorERKN3c106ScalarES8_ENKUlvE_clEvENKUlvE8_clEvEUlNS5_8BFloat16ESB_SB_E0_St5arrayIPcLm4EEEEviT0_T1_
        .type           _ZN2at6native29vectorized_elementwise_kernelILi2EZZZNS0_54_GLOBAL__N__d8c5977b_16_LinearAlgebra_cu_140f0503_289316addr_kernel_cudaERNS_14TensorIteratorERKN3c106ScalarES8_ENKUlvE_clEvENKUlvE8_clEvEUlNS5_8BFloat16ESB_SB_E0_St5arrayIPcLm4EEEEviT0_T1_,@function
        .size           _ZN2at6native29vectorized_elementwise_kernelILi2EZZZNS0_54_GLOBAL__N__d8c5977b_16_LinearAlgebra_cu_140f0503_289316addr_kernel_cudaERNS_14TensorIteratorERKN3c106ScalarES8_ENKUlvE_clEvENKUlvE8_clEvEUlNS5_8BFloat16ESB_SB_E0_St5arrayIPcLm4EEEEviT0_T1_,(.L_x_24102 - _ZN2at6native29vectorized_elementwise_kernelILi2EZZZNS0_54_GLOBAL__N__d8c5977b_16_LinearAlgebra_cu_140f0503_289316addr_kernel_cudaERNS_14TensorIteratorERKN3c106ScalarES8_ENKUlvE_clEvENKUlvE8_clEvEUlNS5_8BFloat16ESB_SB_E0_St5arrayIPcLm4EEEEviT0_T1_)
        .other          _ZN2at6native29vectorized_elementwise_kernelILi2EZZZNS0_54_GLOBAL__N__d8c5977b_16_LinearAlgebra_cu_140f0503_289316addr_kernel_cudaERNS_14TensorIteratorERKN3c106ScalarES8_ENKUlvE_clEvENKUlvE8_clEvEUlNS5_8BFloat16ESB_SB_E0_St5arrayIPcLm4EEEEviT0_T1_,@"STO_CUDA_ENTRY STV_DEFAULT"
_ZN2at6native29vectorized_elementwise_kernelILi2EZZZNS0_54_GLOBAL__N__d8c5977b_16_LinearAlgebra_cu_140f0503_289316addr_kernel_cudaERNS_14TensorIteratorERKN3c106ScalarES8_ENKUlvE_clEvENKUlvE8_clEvEUlNS5_8BFloat16ESB_SB_E0_St5arrayIPcLm4EEEEviT0_T1_:
.text._ZN2at6native29vectorized_elementwise_kernelILi2EZZZNS0_54_GLOBAL__N__d8c5977b_16_LinearAlgebra_cu_140f0503_289316addr_kernel_cudaERNS_14TensorIteratorERKN3c106ScalarES8_ENKUlvE_clEvENKUlvE8_clEvEUlNS5_8BFloat16ESB_SB_E0_St5arrayIPcLm4EEEEviT0_T1_:
[----:B------:R-:W-:Y:S01]  /*0000*/  LDC R1, c[0x0][0x28] ;  /* 0x00000a00ff017b82 */ /* 0x000fe20000000800 */
[----:B------:R-:W0:Y:S01]  /*0010*/  S2R R2, SR_CTAID.X ;  /* 0x0000000000027919 */ /* 0x000e220000002500 */
[----:B------:R-:W-:Y:S01]  /*0020*/  ULDC UR4, c[0x0][0x210] ;  /* 0x0000840000047ab9 */ /* 0x000fe20000000800 */
[----:B------:R-:W-:Y:S01]  /*0030*/  ULDC.64 UR8, c[0x0][0x208] ;  /* 0x0000820000087ab9 */ /* 0x000fe20000000a00 */
[----:B------:R-:W-:Y:S01]  /*0040*/  ULDC.U16 UR5, c[0x0][0x21a] ;  /* 0x0000868000057ab9 */ /* 0x000fe20000000400 */
[----:B0-----:R-:W-:-:S04]  /*0050*/  SHF.L.U32 R2, R2, 0xa, RZ ;  /* 0x0000000a02027819 */ /* 0x001fc800000006ff */
[----:B------:R-:W-:Y:S01]  /*0060*/  IADD3 R3, -R2, UR4, RZ ;  /* 0x0000000402037c10 */ /* 0x000fe2000fffe1ff */
[----:B------:R-:W-:-:S03]  /*0070*/  ULDC.U16 UR4, c[0x0][0x218] ;  /* 0x0000860000047ab9 */ /* 0x000fc60000000400 */
[----:B------:R-:W-:-:S13]  /*0080*/  ISETP.GE.U32.AND P0, PT, R3, 0x400, PT ;  /* 0x000004000300780c */ /* 0x000fda0003f06070 */
[----:B------:R-:W-:Y:S05]  /*0090*/  @!P0 BRA `(.L_x_3272) ;  /* 0x0000000800608947 */ /* 0x000fea0003800000 */
[----:B------:R-:W0:Y:S01]  /*00a0*/  S2R R0, SR_TID.X ;  /* 0x0000000000007919 */ /* 0x000e220000002100 */
[----:B------:R-:W1:Y:S08]  /*00b0*/  LDC.64 R4, c[0x0][0x238] ;  /* 0x00008e00ff047b82 */ /* 0x000e700000000a00 */
[----:B------:R-:W2:Y:S01]  /*00c0*/  LDC.64 R8, c[0x0][0x230] ;  /* 0x00008c00ff087b82 */ /* 0x000ea20000000a00 */
[----:B-1----:R-:W-:-:S04]  /*00d0*/  IMAD.WIDE R4, R2, 0x2, R4 ;  /* 0x0000000202047825 */ /* 0x002fc800078e0204 */
[----:B0-----:R-:W-:-:S04]  /*00e0*/  IMAD.WIDE.U32 R12, R0, 0x4, R4 ;  /* 0x00000004000c7825 */ /* 0x001fc800078e0004 */
[----:B--2---:R-:W-:Y:S01]  /*00f0*/  IMAD.WIDE R4, R2, 0x2, R8 ;  /* 0x0000000202047825 */ /* 0x004fe200078e0208 */
[----:B------:R-:W2:Y:S01]  /*0100*/  LDG.E R6, desc[UR8][R12.64] ;  /* 0x000000080c067981 */ /* 0x000ea2000c1e1900 */
[----:B------:R-:W0:Y:S03]  /*0110*/  LDC.64 R8, c[0x0][0x240] ;  /* 0x00009000ff087b82 */ /* 0x000e260000000a00 */
[----:B------:R-:W3:Y:S01]  /*0120*/  LDG.E R15, desc[UR8][R12.64+0x400] ;  /* 0x000400080c0f7981 */ /* 0x000ee2000c1e1900 */
[----:B------:R-:W-:-:S03]  /*0130*/  IMAD.WIDE.U32 R4, R0, 0x4, R4 ;  /* 0x0000000400047825 */ /* 0x000fc600078e0004 */
[----:B------:R-:W4:Y:S04]  /*0140*/  LDG.E R14, desc[UR8][R12.64+0x200] ;  /* 0x000200080c0e7981 */ /* 0x000f28000c1e1900 */
[----:B------:R-:W5:Y:S04]  /*0150*/  LDG.E R20, desc[UR8][R4.64+0x600] ;  /* 0x0006000804147981 */ /* 0x000f68000c1e1900 */
[----:B------:R-:W5:Y:S04]  /*0160*/  LDG.E R16, desc[UR8][R12.64+0x600] ;  /* 0x000600080c107981 */ /* 0x000f68000c1e1900 */
[----:B------:R-:W5:Y:S04]  /*0170*/  LDG.E R19, desc[UR8][R4.64] ;  /* 0x0000000804137981 */ /* 0x000f68000c1e1900 */
[----:B------:R-:W5:Y:S01]  /*0180*/  LDG.E R17, desc[UR8][R4.64+0x200] ;  /* 0x0002000804117981 */ /* 0x000f62000c1e1900 */
[----:B0-----:R-:W-:-:S03]  /*0190*/  IMAD.WIDE R8, R2, 0x2, R8 ;  /* 0x0000000202087825 */ /* 0x001fc600078e0208 */
[----:B------:R3:W5:Y:S01]  /*01a0*/  LDG.E R18, desc[UR8][R4.64+0x400] ;  /* 0x0004000804127981 */ /* 0x000762000c1e1900 */
[----:B------:R-:W-:-:S05]  /*01b0*/  IMAD.WIDE.U32 R22, R0, 0x4, R8 ;  /* 0x0000000400167825 */ /* 0x000fca00078e0008 */
[----:B------:R-:W5:Y:S04]  /*01c0*/  LDG.E R10, desc[UR8][R22.64] ;  /* 0x00000008160a7981 */ /* 0x000f68000c1e1900 */
[----:B------:R-:W5:Y:S04]  /*01d0*/  LDG.E R7, desc[UR8][R22.64+0x200] ;  /* 0x0002000816077981 */ /* 0x000f68000c1e1900 */
[----:B------:R-:W5:Y:S04]  /*01e0*/  LDG.E R8, desc[UR8][R22.64+0x400] ;  /* 0x0004000816087981 */ /* 0x000f68000c1e1900 */
[----:B------:R5:W5:Y:S01]  /*01f0*/  LDG.E R9, desc[UR8][R22.64+0x600] ;  /* 0x0006000816097981 */ /* 0x000b62000c1e1900 */
[----:B------:R-:W-:-:S02]  /*0200*/  USHF.L.U32 UR7, UR5, 0x10, URZ ;  /* 0x0000001005077899 */ /* 0x000fc4000800063f */
[----:B------:R-:W-:Y:S01]  /*0210*/  USHF.L.U32 UR6, UR4, 0x10, URZ ;  /* 0x0000001004067899 */ /* 0x000fe2000800063f */
[C---:B--2---:R-:W-:Y:S01]  /*0220*/  IMAD.U32 R3, R6.reuse, 0x10000, RZ ;  /* 0x0001000006037824 */ /* 0x044fe200078e00ff */
[----:B------:R-:W-:-:S03]  /*0230*/  PRMT R6, R6, 0x7632, R6 ;  /* 0x0000763206067816 */ /* 0x000fc60000000006 */
[----:B------:R-:W-:Y:S01]  /*0240*/  FMUL.FTZ R21, R3, UR7 ;  /* 0x0000000703157c20 */ /* 0x000fe20008410000 */
[C---:B---3--:R-:W-:Y:S01]  /*0250*/  IMAD.U32 R4, R15.reuse, 0x10000, RZ ;  /* 0x000100000f047824 */ /* 0x048fe200078e00ff */
[C---:B----4-:R-:W-:Y:S02]  /*0260*/  SHF.L.U32 R3, R14.reuse, 0x10, RZ ;  /* 0x000000100e037819 */ /* 0x050fe400000006ff */
[----:B------:R-:W-:Y:S02]  /*0270*/  PRMT R14, R14, 0x7632, R14 ;  /* 0x000076320e0e7816 */ /* 0x000fe4000000000e */
[----:B-----5:R-:W-:Y:S01]  /*0280*/  SHF.L.U32 R22, R20, 0x10, RZ ;  /* 0x0000001014167819 */ /* 0x020fe200000006ff */
[----:B------:R-:W-:Y:S01]  /*0290*/  FMUL.FTZ R12, R4, UR7 ;  /* 0x00000007040c7c20 */ /* 0x000fe20008410000 */
[----:B------:R-:W-:Y:S02]  /*02a0*/  SHF.L.U32 R23, R14, 0x10, RZ ;  /* 0x000000100e177819 */ /* 0x000fe400000006ff */
[----:B------:R-:W-:Y:S01]  /*02b0*/  SHF.L.U32 R4, R16, 0x10, RZ ;  /* 0x0000001010047819 */ /* 0x000fe200000006ff */
[----:B------:R-:W-:Y:S01]  /*02c0*/  FMUL.FTZ R25, R22, UR6 ;  /* 0x0000000616197c20 */ /* 0x000fe20008410000 */
[----:B------:R-:W-:Y:S01]  /*02d0*/  IMAD.U32 R22, R6, 0x10000, RZ ;  /* 0x0001000006167824 */ /* 0x000fe200078e00ff */
[----:B------:R-:W-:Y:S01]  /*02e0*/  PRMT R15, R15, 0x7632, R15 ;  /* 0x000076320f0f7816 */ /* 0x000fe2000000000f */
[----:B------:R-:W-:Y:S01]  /*02f0*/  FMUL.FTZ R11, R3, UR7 ;  /* 0x00000007030b7c20 */ /* 0x000fe20008410000 */
[----:B------:R-:W-:Y:S01]  /*0300*/  FMUL.FTZ R13, R4, UR7 ;  /* 0x00000007040d7c20 */ /* 0x000fe20008410000 */
[----:B------:R-:W-:Y:S01]  /*0310*/  F2F.BF16.F32 R21, R21 ;  /* 0x0000001500157304 */ /* 0x000fe20000202000 */
[----:B------:R-:W-:Y:S01]  /*0320*/  IMAD.U32 R3, R19, 0x10000, RZ ;  /* 0x0001000013037824 */ /* 0x000fe200078e00ff */
[----:B------:R-:W-:Y:S01]  /*0330*/  SHF.L.U32 R4, R17, 0x10, RZ ;  /* 0x0000001011047819 */ /* 0x000fe200000006ff */
[----:B------:R-:W-:Y:S01]  /*0340*/  FMUL.FTZ R23, R23, UR7 ;  /* 0x0000000717177c20 */ /* 0x000fe20008410000 */
[----:B------:R-:W-:Y:S01]  /*0350*/  PRMT R16, R16, 0x7632, R16 ;  /* 0x0000763210107816 */ /* 0x000fe20000000010 */
[----:B------:R-:W-:Y:S01]  /*0360*/  FMUL.FTZ R22, R22, UR7 ;  /* 0x0000000716167c20 */ /* 0x000fe20008410000 */
[----:B------:R-:W-:-:S02]  /*0370*/  PRMT R19, R19, 0x7632, R19 ;  /* 0x0000763213137816 */ /* 0x000fc40000000013 */
[----:B------:R-:W-:Y:S01]  /*0380*/  PRMT R17, R17, 0x7632, R17 ;  /* 0x0000763211117816 */ /* 0x000fe20000000011 */
[----:B------:R0:W-:Y:S01]  /*0390*/  F2F.BF16.F32 R6, R25 ;  /* 0x0000001900067304 */ /* 0x0001e20000202000 */
[----:B------:R-:W-:Y:S02]  /*03a0*/  IMAD.U32 R24, R15, 0x10000, RZ ;  /* 0x000100000f187824 */ /* 0x000fe400078e00ff */
[C---:B------:R-:W-:Y:S01]  /*03b0*/  IMAD.U32 R5, R18.reuse, 0x10000, RZ ;  /* 0x0001000012057824 */ /* 0x040fe200078e00ff */
[----:B------:R-:W-:-:S04]  /*03c0*/  PRMT R18, R18, 0x7632, R18 ;  /* 0x0000763212127816 */ /* 0x000fc80000000012 */
[----:B------:R1:W-:Y:S01]  /*03d0*/  F2F.BF16.F32 R15, R23 ;  /* 0x00000017000f7304 */ /* 0x0003e20000202000 */
[----:B0-----:R-:W-:Y:S01]  /*03e0*/  SHF.L.U32 R25, R16, 0x10, RZ ;  /* 0x0000001010197819 */ /* 0x001fe200000006ff */
[----:B------:R-:W-:-:S06]  /*03f0*/  FMUL.FTZ R24, R24, UR7 ;  /* 0x0000000718187c20 */ /* 0x000fcc0008410000 */
[----:B------:R-:W0:Y:S01]  /*0400*/  F2F.BF16.F32 R12, R12 ;  /* 0x0000000c000c7304 */ /* 0x000e220000202000 */
[----:B-1----:R-:W-:Y:S01]  /*0410*/  SHF.L.U32 R23, R17, 0x10, RZ ;  /* 0x0000001011177819 */ /* 0x002fe200000006ff */
[----:B------:R-:W-:-:S06]  /*0420*/  FMUL.FTZ R27, R25, UR7 ;  /* 0x00000007191b7c20 */ /* 0x000fcc0008410000 */
[----:B------:R1:W-:Y:S01]  /*0430*/  F2F.BF16.F32 R14, R22 ;  /* 0x00000016000e7304 */ /* 0x0003e20000202000 */
[----:B------:R-:W-:Y:S01]  /*0440*/  FMUL.FTZ R25, R23, UR6 ;  /* 0x0000000617197c20 */ /* 0x000fe20008410000 */
[----:B------:R-:W-:Y:S01]  /*0450*/  IMAD.U32 R23, R18, 0x10000, RZ ;  /* 0x0001000012177824 */ /* 0x000fe200078e00ff */
[----:B------:R-:W-:Y:S01]  /*0460*/  PRMT R20, R20, 0x7632, R20 ;  /* 0x0000763214147816 */ /* 0x000fe20000000014 */
[----:B-1----:R-:W-:-:S04]  /*0470*/  IMAD.U32 R22, R19, 0x10000, RZ ;  /* 0x0001000013167824 */ /* 0x002fc800078e00ff */
[----:B------:R-:W1:Y:S01]  /*0480*/  F2F.BF16.F32 R11, R11 ;  /* 0x0000000b000b7304 */ /* 0x000e620000202000 */
[----:B------:R-:W-:-:S07]  /*0490*/  FMUL.FTZ R22, R22, UR6 ;  /* 0x0000000616167c20 */ /* 0x000fce0008410000 */
[----:B------:R-:W2:Y:S01]  /*04a0*/  F2F.BF16.F32 R13, R13 ;  /* 0x0000000d000d7304 */ /* 0x000ea20000202000 */
[----:B------:R-:W-:Y:S01]  /*04b0*/  FMUL.FTZ R26, R23, UR6 ;  /* 0x00000006171a7c20 */ /* 0x000fe20008410000 */
[----:B------:R-:W-:-:S06]  /*04c0*/  IMAD.U32 R23, R10, 0x10000, RZ ;  /* 0x000100000a177824 */ /* 0x000fcc00078e00ff */
[----:B------:R3:W4:Y:S01]  /*04d0*/  F2F.BF16.F32 R16, R24 ;  /* 0x0000001800107304 */ /* 0x0007220000202000 */
[----:B0-----:R-:W-:-:S07]  /*04e0*/  SHF.L.U32 R12, R12, 0x10, RZ ;  /* 0x000000100c0c7819 */ /* 0x001fce00000006ff */
[----:B------:R0:W-:Y:S01]  /*04f0*/  F2F.BF16.F32 R17, R22 ;  /* 0x0000001600117304 */ /* 0x0001e20000202000 */
[----:B---3--:R-:W-:Y:S02]  /*0500*/  SHF.L.U32 R24, R20, 0x10, RZ ;  /* 0x0000001014187819 */ /* 0x008fe400000006ff */
[----:B0-----:R-:W-:-:S05]  /*0510*/  SHF.L.U32 R22, R21, 0x10, RZ ;  /* 0x0000001015167819 */ /* 0x001fca00000006ff */
[----:B------:R0:W3:Y:S01]  /*0520*/  F2F.BF16.F32 R19, R27 ;  /* 0x0000001b00137304 */ /* 0x0000e20000202000 */
[----:B------:R-:W-:Y:S01]  /*0530*/  FMUL.FTZ R22, R22, R23 ;  /* 0x0000001716167220 */ /* 0x000fe20000410000 */
[----:B------:R-:W-:Y:S02]  /*0540*/  IMAD.U32 R23, R8, 0x10000, RZ ;  /* 0x0001000008177824 */ /* 0x000fe400078e00ff */
[----:B0-----:R-:W-:Y:S01]  /*0550*/  FMUL.FTZ R27, R24, UR6 ;  /* 0x00000006181b7c20 */ /* 0x001fe20008410000 */
[----:B------:R-:W-:Y:S01]  /*0560*/  IMAD.U32 R24, R7, 0x10000, RZ ;  /* 0x0001000007187824 */ /* 0x000fe200078e00ff */
[----:B------:R-:W-:Y:S01]  /*0570*/  PRMT R7, R10, 0x7632, R7 ;  /* 0x000076320a077816 */ /* 0x000fe20000000007 */
[----:B------:R-:W-:Y:S01]  /*0580*/  FMUL.FTZ R23, R12, R23 ;  /* 0x000000170c177220 */ /* 0x000fe20000410000 */
[----:B-1----:R-:W-:Y:S01]  /*0590*/  SHF.L.U32 R11, R11, 0x10, RZ ;  /* 0x000000100b0b7819 */ /* 0x002fe200000006ff */
[----:B------:R-:W-:Y:S01]  /*05a0*/  IMAD.U32 R12, R9, 0x10000, RZ ;  /* 0x00010000090c7824 */ /* 0x000fe200078e00ff */
[----:B--2---:R-:W-:-:S02]  /*05b0*/  SHF.L.U32 R13, R13, 0x10, RZ ;  /* 0x000000100d0d7819 */ /* 0x004fc400000006ff */
[----:B------:R-:W-:Y:S01]  /*05c0*/  PRMT R8, R7, 0x7632, R8 ;  /* 0x0000763207087816 */ /* 0x000fe20000000008 */
[----:B------:R-:W-:Y:S01]  /*05d0*/  FMUL.FTZ R3, R3, UR6 ;  /* 0x0000000603037c20 */ /* 0x000fe20008410000 */
[----:B------:R-:W-:Y:S01]  /*05e0*/  FMUL.FTZ R11, R11, R24 ;  /* 0x000000180b0b7220 */ /* 0x000fe20000410000 */
[----:B------:R-:W-:Y:S01]  /*05f0*/  FMUL.FTZ R24, R13, R12 ;  /* 0x0000000c0d187220 */ /* 0x000fe20000410000 */
[----:B------:R-:W-:Y:S01]  /*0600*/  SHF.L.U32 R14, R14, 0x10, RZ ;  /* 0x000000100e0e7819 */ /* 0x000fe200000006ff */
[----:B------:R-:W-:Y:S01]  /*0610*/  IMAD.U32 R13, R7, 0x10000, RZ ;  /* 0x00010000070d7824 */ /* 0x000fe200078e00ff */
[----:B------:R-:W-:Y:S01]  /*0620*/  SHF.L.U32 R15, R15, 0x10, RZ ;  /* 0x000000100f0f7819 */ /* 0x000fe200000006ff */
[C---:B------:R-:W-:Y:S01]  /*0630*/  IMAD.U32 R12, R8.reuse, 0x10000, RZ ;  /* 0x00010000080c7824 */ /* 0x040fe200078e00ff */
[----:B------:R-:W-:Y:S01]  /*0640*/  PRMT R8, R8, 0x7632, R8 ;  /* 0x0000763208087816 */ /* 0x000fe20000000008 */
[----:B------:R-:W0:Y:S01]  /*0650*/  F2F.BF16.F32 R3, R3 ;  /* 0x0000000300037304 */ /* 0x000e220000202000 */
[----:B------:R-:W-:Y:S01]  /*0660*/  FMUL.FTZ R13, R14, R13 ;  /* 0x0000000d0e0d7220 */ /* 0x000fe20000410000 */
[----:B------:R-:W-:Y:S01]  /*0670*/  FMUL.FTZ R14, R15, R12 ;  /* 0x0000000c0f0e7220 */ /* 0x000fe20000410000 */
[----:B----4-:R-:W-:Y:S01]  /*0680*/  SHF.L.U32 R16, R16, 0x10, RZ ;  /* 0x0000001010107819 */ /* 0x010fe200000006ff */
[----:B------:R-:W-:Y:S01]  /*0690*/  FMUL.FTZ R4, R4, UR6 ;  /* 0x0000000604047c20 */ /* 0x000fe20008410000 */
[----:B------:R-:W-:Y:S01]  /*06a0*/  IMAD.U32 R15, R8, 0x10000, RZ ;  /* 0x00010000080f7824 */ /* 0x000fe200078e00ff */
[----:B------:R-:W-:-:S02]  /*06b0*/  PRMT R9, R9, 0x7632, R9 ;  /* 0x0000763209097816 */ /* 0x000fc40000000009 */
[----:B---3--:R-:W-:Y:S01]  /*06c0*/  SHF.L.U32 R19, R19, 0x10, RZ ;  /* 0x0000001013137819 */ /* 0x008fe200000006ff */
[----:B------:R-:W-:Y:S01]  /*06d0*/  FMUL.FTZ R12, R16, R15 ;  /* 0x0000000f100c7220 */ /* 0x000fe20000410000 */
[----:B------:R-:W1:Y:S01]  /*06e0*/  F2F.BF16.F32 R4, R4 ;  /* 0x0000000400047304 */ /* 0x000e620000202000 */
[----:B------:R-:W-:Y:S02]  /*06f0*/  IMAD.U32 R16, R9, 0x10000, RZ ;  /* 0x0001000009107824 */ /* 0x000fe400078e00ff */
[----:B------:R-:W-:Y:S01]  /*0700*/  FMUL.FTZ R5, R5, UR6 ;  /* 0x0000000605057c20 */ /* 0x000fe20008410000 */
[----:B------:R-:W2:Y:S04]  /*0710*/  LDC.64 R8, c[0x0][0x228] ;  /* 0x00008a00ff087b82 */ /* 0x000ea80000000a00 */
[----:B------:R-:W3:Y:S01]  /*0720*/  F2F.BF16.F32 R22, R22 ;  /* 0x0000001600167304 */ /* 0x000ee20000202000 */
[----:B0-----:R-:W-:-:S07]  /*0730*/  IMAD.U32 R15, R3, 0x10000, RZ ;  /* 0x00010000030f7824 */ /* 0x001fce00078e00ff */
[----:B------:R0:W-:Y:S02]  /*0740*/  F2F.BF16.F32 R7, R24 ;  /* 0x0000001800077304 */ /* 0x0001e40000202000 */
[----:B0-----:R-:W-:-:S06]  /*0750*/  FMUL.FTZ R24, R19, R16 ;  /* 0x0000001013187220 */ /* 0x001fcc0000410000 */
[----:B------:R-:W-:Y:S08]  /*0760*/  F2F.BF16.F32 R5, R5 ;  /* 0x0000000500057304 */ /* 0x000ff00000202000 */
[----:B------:R-:W0:Y:S08]  /*0770*/  F2F.BF16.F32 R18, R25 ;  /* 0x0000001900127304 */ /* 0x000e300000202000 */
[----:B------:R-:W-:Y:S08]  /*0780*/  F2F.BF16.F32 R20, R26 ;  /* 0x0000001a00147304 */ /* 0x000ff00000202000 */
[----:B------:R-:W-:Y:S08]  /*0790*/  F2F.BF16.F32 R21, R27 ;  /* 0x0000001b00157304 */ /* 0x000ff00000202000 */
[----:B------:R-:W4:Y:S08]  /*07a0*/  F2F.BF16.F32 R13, R13 ;  /* 0x0000000d000d7304 */ /* 0x000f300000202000 */
[----:B------:R-:W5:Y:S08]  /*07b0*/  F2F.BF16.F32 R14, R14 ;  /* 0x0000000e000e7304 */ /* 0x000f700000202000 */
[----:B------:R-:W-:Y:S08]  /*07c0*/  F2F.BF16.F32 R12, R12 ;  /* 0x0000000c000c7304 */ /* 0x000ff00000202000 */
[----:B------:R-:W2:Y:S08]  /*07d0*/  F2F.BF16.F32 R11, R11 ;  /* 0x0000000b000b7304 */ /* 0x000eb00000202000 */
[----:B------:R0:W2:Y:S08]  /*07e0*/  F2F.BF16.F32 R10, R23 ;  /* 0x00000017000a7304 */ /* 0x0000b00000202000 */
[----:B------:R-:W2:Y:S01]  /*07f0*/  F2F.BF16.F32 R3, R24 ;  /* 0x0000001800037304 */ /* 0x000ea20000202000 */
[----:B-1----:R-:W-:Y:S01]  /*0800*/  SHF.L.U32 R19, R4, 0x10, RZ ;  /* 0x0000001004137819 */ /* 0x002fe200000006ff */
[----:B---3--:R-:W-:Y:S01]  /*0810*/  IMAD.U32 R4, R22, 0x10000, RZ ;  /* 0x0001000016047824 */ /* 0x008fe200078e00ff */
[----:B0-----:R-:W-:Y:S01]  /*0820*/  SHF.L.U32 R23, R18, 0x10, RZ ;  /* 0x0000001012177819 */ /* 0x001fe200000006ff */
[----:B------:R-:W-:Y:S01]  /*0830*/  IMAD.U32 R17, R17, 0x10000, RZ ;  /* 0x0001000011117824 */ /* 0x000fe200078e00ff */
[----:B----4-:R-:W-:Y:S01]  /*0840*/  SHF.L.U32 R16, R13, 0x10, RZ ;  /* 0x000000100d107819 */ /* 0x010fe200000006ff */
[----:B------:R-:W-:Y:S01]  /*0850*/  FADD.FTZ R4, R15, R4 ;  /* 0x000000040f047221 */ /* 0x000fe20000010000 */
[----:B-----5:R-:W-:Y:S01]  /*0860*/  SHF.L.U32 R14, R14, 0x10, RZ ;  /* 0x000000100e0e7819 */ /* 0x020fe200000006ff */
[----:B--2---:R-:W-:Y:S01]  /*0870*/  IMAD.U32 R18, R11, 0x10000, RZ ;  /* 0x000100000b127824 */ /* 0x004fe200078e00ff */
[----:B------:R-:W-:Y:S01]  /*0880*/  SHF.L.U32 R5, R5, 0x10, RZ ;  /* 0x0000001005057819 */ /* 0x000fe200000006ff */
[----:B------:R-:W-:Y:S01]  /*0890*/  IMAD.U32 R6, R6, 0x10000, RZ ;  /* 0x0001000006067824 */ /* 0x000fe200078e00ff */
[----:B------:R-:W-:Y:S01]  /*08a0*/  SHF.L.U32 R20, R20, 0x10, RZ ;  /* 0x0000001014147819 */ /* 0x000fe200000006ff */
[----:B------:R-:W-:Y:S01]  /*08b0*/  IMAD.U32 R10, R10, 0x10000, RZ ;  /* 0x000100000a0a7824 */ /* 0x000fe200078e00ff */
[----:B------:R-:W-:-:S02]  /*08c0*/  SHF.L.U32 R21, R21, 0x10, RZ ;  /* 0x0000001015157819 */ /* 0x000fc400000006ff */
[----:B------:R-:W-:Y:S01]  /*08d0*/  SHF.L.U32 R15, R12, 0x10, RZ ;  /* 0x000000100c0f7819 */ /* 0x000fe200000006ff */
[----:B------:R-:W-:Y:S01]  /*08e0*/  IMAD.U32 R12, R3, 0x10000, RZ ;  /* 0x00010000030c7824 */ /* 0x000fe200078e00ff */
[----:B------:R-:W-:Y:S01]  /*08f0*/  SHF.L.U32 R7, R7, 0x10, RZ ;  /* 0x0000001007077819 */ /* 0x000fe200000006ff */
[----:B------:R-:W-:-:S04]  /*0900*/  IMAD.WIDE.U32 R8, R2, 0x2, R8 ;  /* 0x0000000202087825 */ /* 0x000fc800078e0008 */
[----:B------:R-:W-:Y:S01]  /*0910*/  FADD.FTZ R11, R17, R16 ;  /* 0x00000010110b7221 */ /* 0x000fe20000010000 */
[----:B------:R-:W-:Y:S01]  /*0920*/  FADD.FTZ R13, R19, R18 ;  /* 0x00000012130d7221 */ /* 0x000fe20000010000 */
[----:B------:R-:W-:Y:S01]  /*0930*/  FADD.FTZ R14, R23, R14 ;  /* 0x0000000e170e7221 */ /* 0x000fe20000010000 */
[----:B------:R-:W-:Y:S01]  /*0940*/  FADD.FTZ R5, R5, R10 ;  /* 0x0000000a05057221 */ /* 0x000fe20000010000 */
[----:B------:R-:W-:Y:S01]  /*0950*/  FADD.FTZ R20, R20, R15 ;  /* 0x0000000f14147221 */ /* 0x000fe20000010000 */
[----:B------:R-:W-:Y:S01]  /*0960*/  FADD.FTZ R6, R6, R7 ;  /* 0x0000000706067221 */ /* 0x000fe20000010000 */
[----:B------:R-:W-:Y:S01]  /*0970*/  FADD.FTZ R21, R21, R12 ;  /* 0x0000000c15157221 */ /* 0x000fe20000010000 */
[----:B------:R-:W-:Y:S01]  /*0980*/  F2FP.BF16.F32.PACK_AB R11, R11, R4 ;  /* 0x000000040b0b723e */ /* 0x000fe200000010ff */
[----:B------:R-:W-:Y:S01]  /*0990*/  IMAD.WIDE R8, R0, 0x4, R8 ;  /* 0x0000000400087825 */ /* 0x000fe200078e0208 */
[----:B------:R-:W-:Y:S02]  /*09a0*/  F2FP.BF16.F32.PACK_AB R13, R14, R13 ;  /* 0x0000000d0e0d723e */ /* 0x000fe400000010ff */
[----:B------:R-:W-:-:S02]  /*09b0*/  F2FP.BF16.F32.PACK_AB R5, R20, R5 ;  /* 0x000000051405723e */ /* 0x000fc400000010ff */
[----:B------:R-:W-:Y:S01]  /*09c0*/  F2FP.BF16.F32.PACK_AB R21, R21, R6 ;  /* 0x000000061515723e */ /* 0x000fe200000010ff */
[----:B------:R-:W-:Y:S04]  /*09d0*/  STG.E desc[UR8][R8.64], R11 ;  /* 0x0000000b08007986 */ /* 0x000fe8000c101908 */
[----:B------:R-:W-:Y:S04]  /*09e0*/  STG.E desc[UR8][R8.64+0x200], R13 ;  /* 0x0002000d08007986 */ /* 0x000fe8000c101908 */
[----:B------:R-:W-:Y:S04]  /*09f0*/  STG.E desc[UR8][R8.64+0x400], R5 ;  /* 0x0004000508007986 */ /* 0x000fe8000c101908 */
[----:B------:R-:W-:Y:S01]  /*0a00*/  STG.E desc[UR8][R8.64+0x600], R21 ;  /* 0x0006001508007986 */ /* 0x000fe2000c101908 */
[----:B------:R-:W-:Y:S05]  /*0a10*/  EXIT ;  /* 0x000000000000794d */ /* 0x000fea0003800000 */
.L_x_3272:
[----:B------:R-:W0:Y:S01]  /*0a20*/  S2R R4, SR_TID.X ;  /* 0x0000000000047919 */ /* 0x000e220000002100 */
[----:B------:R-:W-:Y:S02]  /*0a30*/  PRMT R5, RZ, 0x7610, R5 ;  /* 0x00007610ff057816 */ /* 0x000fe40000000005 */
[----:B------:R-:W-:Y:S02]  /*0a40*/  PRMT R6, RZ, 0x7610, R6 ;  /* 0x00007610ff067816 */ /* 0x000fe40000000006 */
[----:B0-----:R-:W-:Y:S02]  /*0a50*/  ISETP.GE.AND P0, PT, R4, R3, PT ;  /* 0x000000030400720c */ /* 0x001fe40003f06270 */
[----:B------:R-:W-:-:S11]  /*0a60*/  MOV R15, R4 ;  /* 0x00000004000f7202 */ /* 0x000fd60000000f00 */
[----:B------:R-:W-:Y:S01]  /*0a70*/  @!P0 IADD3 R7, R2, R15, RZ ;  /* 0x0000000f02078210 */ /* 0x000fe20007ffe0ff */
[----:B------:R-:W-:Y:S01]  /*0a80*/  @!P0 VIADD R15, R15, 0x80 ;  /* 0x000000800f0f8836 */ /* 0x000fe20000000000 */
[----:B------:R-:W0:Y:S04]  /*0a90*/  @!P0 LDC.64 R22, c[0x0][0x230] ;  /* 0x00008c00ff168b82 */ /* 0x000e280000000a00 */
[----:B------:R-:W-:-:S04]  /*0aa0*/  ISETP.GE.AND P1, PT, R15, R3, PT ;  /* 0x000000030f00720c */ /* 0x000fc80003f26270 */
[----:B------:R-:W1:Y:S08]  /*0ab0*/  @!P0 LDC.64 R10, c[0x0][0x238] ;  /* 0x00008e00ff0a8b82 */ /* 0x000e700000000a00 */
[----:B------:R-:W2:Y:S01]  /*0ac0*/  @!P0 LDC.64 R24, c[0x0][0x240] ;  /* 0x00009000ff188b82 */ /* 0x000ea20000000a00 */
[----:B------:R-:W-:Y:S02]  /*0ad0*/  @!P1 IADD3 R9, R2, R15, RZ ;  /* 0x0000000f02099210 */ /* 0x000fe40007ffe0ff */
[----:B------:R-:W-:-:S04]  /*0ae0*/  @!P1 IADD3 R15, R15, 0x80, RZ ;  /* 0x000000800f0f9810 */ /* 0x000fc80007ffe0ff */
[----:B------:R-:W-:Y:S01]  /*0af0*/  ISETP.GE.AND P2, PT, R15, R3, PT ;  /* 0x000000030f00720c */ /* 0x000fe20003f46270 */
[----:B------:R-:W3:Y:S01]  /*0b00*/  @!P1 LDC.64 R18, c[0x0][0x240] ;  /* 0x00009000ff129b82 */ /* 0x000ee20000000a00 */
[----:B0-----:R-:W-:-:S05]  /*0b10*/  @!P0 IMAD.WIDE.U32 R22, R7, 0x2, R22 ;  /* 0x0000000207168825 */ /* 0x001fca00078e0016 */
[----:B------:R-:W5:Y:S02]  /*0b20*/  @!P0 LDG.E.U16 R5, desc[UR8][R22.64] ;  /* 0x0000000816058981 */ /* 0x000f64000c1e1500 */
[----:B------:R-:W0:Y:S01]  /*0b30*/  @!P1 LDC.64 R20, c[0x0][0x230] ;  /* 0x00008c00ff149b82 */ /* 0x000e220000000a00 */
[----:B-1----:R-:W-:-:S07]  /*0b40*/  @!P0 IMAD.WIDE.U32 R10, R7, 0x2, R10 ;  /* 0x00000002070a8825 */ /* 0x002fce00078e000a */
[----:B------:R-:W1:Y:S01]  /*0b50*/  @!P1 LDC.64 R26, c[0x0][0x238] ;  /* 0x00008e00ff1a9b82 */ /* 0x000e620000000a00 */
[----:B------:R-:W-:Y:S01]  /*0b60*/  @!P2 IMAD.IADD R13, R2, 0x1, R15 ;  /* 0x00000001020da824 */ /* 0x000fe200078e020f */
[----:B------:R-:W-:Y:S01]  /*0b70*/  @!P2 IADD3 R15, R15, 0x80, RZ ;  /* 0x000000800f0fa810 */ /* 0x000fe20007ffe0ff */
[----:B--2---:R-:W-:Y:S01]  /*0b80*/  @!P0 IMAD.WIDE.U32 R24, R7, 0x2, R24 ;  /* 0x0000000207188825 */ /* 0x004fe200078e0018 */
[----:B------:R-:W-:Y:S01]  /*0b90*/  PRMT R7, RZ, 0x7610, R7 ;  /* 0x00007610ff077816 */ /* 0x000fe20000000007 */
[----:B------:R2:W5:Y:S01]  /*0ba0*/  @!P0 LDG.E.U16 R6, desc[UR8][R10.64] ;  /* 0x000000080a068981 */ /* 0x000562000c1e1500 */
[----:B------:R-:W-:Y:S02]  /*0bb0*/  ISETP.GE.AND P3, PT, R15, R3, PT ;  /* 0x000000030f00720c */ /* 0x000fe40003f66270 */
[----:B------:R-:W4:Y:S01]  /*0bc0*/  @!P2 LDC.64 R28, c[0x0][0x238] ;  /* 0x00008e00ff1cab82 */ /* 0x000f220000000a00 */
[C---:B---3--:R-:W-:Y:S01]  /*0bd0*/  @!P1 IMAD.WIDE.U32 R18, R9.reuse, 0x2, R18 ;  /* 0x0000000209129825 */ /* 0x048fe200078e0012 */
[----:B------:R3:W5:Y:S06]  /*0be0*/  @!P0 LDG.E.U16 R7, desc[UR8][R24.64] ;  /* 0x0000000818078981 */ /* 0x00076c000c1e1500 */
        /* <DEDUP_REMOVED lines=11> */
[----:B------:R-:W-:Y:S01]  /*0ca0*/  @!P3 VIADD R15, R15, 0x80 ;  /* 0x000000800f0fb836 */ /* 0x000fe20000000000 */
[----:B------:R0:W5:Y:S04]  /*0cb0*/  @!P1 LDG.E.U16 R9, desc[UR8][R26.64] ;  /* 0x000000081a099981 */ /* 0x000168000c1e1500 */
        /* <DEDUP_REMOVED lines=33> */
[----:B---3--:R-:W-:-:S04]  /*0ed0*/  @!P1 IMAD.WIDE.U32 R22, R0, 0x2, R22 ;  /* 0x0000000200169825 */ /* 0x008fc800078e0016 */
[----:B-1----:R-:W-:Y:S01]  /*0ee0*/  @!P1 IMAD.WIDE.U32 R24, R0, 0x2, R24 ;  /* 0x0000000200189825 */ /* 0x002fe200078e0018 */
[----:B------:R1:W5:Y:S01]  /*0ef0*/  @!P1 LDG.E.U16 R19, desc[UR8][R22.64] ;  /* 0x0000000816139981 */ /* 0x000362000c1e1500 */
[----:B--2---:R-:W2:Y:S03]  /*0f00*/  @!P2 LDC.64 R28, c[0x0][0x238] ;  /* 0x00008e00ff1cab82 */ /* 0x004ea60000000a00 */
[----:B------:R3:W5:Y:S01]  /*0f10*/  @!P1 LDG.E.U16 R21, desc[UR8][R24.64] ;  /* 0x0000000818159981 */ /* 0x000762000c1e1500 */
[----:B-1----:R-:W-:Y:S01]  /*0f20*/  PRMT R22, RZ, 0x7610, R22 ;  /* 0x00007610ff167816 */ /* 0x002fe20000000016 */
[----:B---3--:R-:W-:Y:S01]  /*0f30*/  @!P2 IMAD.IADD R25, R2, 0x1, R15 ;  /* 0x000000010219a824 */ /* 0x008fe200078e020f */
[----:B------:R-:W-:-:S03]  /*0f40*/  @!P2 IADD3 R15, R15, 0x80, RZ ;  /* 0x000000800f0fa810 */ /* 0x000fc60007ffe0ff */
[----:B0-----:R-:W-:Y:S01]  /*0f50*/  @!P2 IMAD.WIDE.U32 R26, R25, 0x2, R26 ;  /* 0x00000002191aa825 */ /* 0x001fe200078e001a */
[----:B------:R-:W-:-:S04]  /*0f60*/  ISETP.GE.AND P1, PT, R15, R3, PT ;  /* 0x000000030f00720c */ /* 0x000fc80003f26270 */
[----:B------:R0:W5:Y:S01]  /*0f70*/  @!P2 LDG.E.U16 R22, desc[UR8][R26.64] ;  /* 0x000000081a16a981 */ /* 0x000162000c1e1500 */
[----:B------:R-:W-:Y:S01]  /*0f80*/  PRMT R23, RZ, 0x7610, R23 ;  /* 0x00007610ff177816 */ /* 0x000fe20000000017 */
[----:B--2---:R-:W-:-:S05]  /*0f90*/  @!P2 IMAD.WIDE.U32 R28, R25, 0x2, R28 ;  /* 0x00000002191ca825 */ /* 0x004fca00078e001c */
        /* <DEDUP_REMOVED lines=15> */
[----:B------:R-:W-:Y:S02]  /*1090*/  @!P1 VIADD R15, R15, 0x80 ;  /* 0x000000800f0f9836 */ /* 0x000fe40000000000 */
        /* <DEDUP_REMOVED lines=19> */
[----:B------:R-:W-:Y:S01]  /*11d0*/  USHF.L.U32 UR6, UR5, 0x10, URZ ;  /* 0x0000001005067899 */ /* 0x000fe2000800063f */
[----:B-----5:R-:W-:Y:S02]  /*11e0*/  SHF.L.U32 R6, R6, 0x10, RZ ;  /* 0x0000001006067819 */ /* 0x020fe400000006ff */
[----:B------:R-:W-:Y:S02]  /*11f0*/  SHF.L.U32 R7, R7, 0x10, RZ ;  /* 0x0000001007077819 */ /* 0x000fe400000006ff */
[----:B------:R-:W-:Y:S01]  /*1200*/  SHF.L.U32 R5, R5, 0x10, RZ ;  /* 0x0000001005057819 */ /* 0x000fe200000006ff */
[----:B0-----:R-:W-:Y:S01]  /*1210*/  FMUL.FTZ R14, R6, UR6 ;  /* 0x00000006060e7c20 */ /* 0x001fe20008410000 */
[----:B------:R-:W-:-:S05]  /*1220*/  USHF.L.U32 UR6, UR4, 0x10, URZ ;  /* 0x0000001004067899 */ /* 0x000fca000800063f */
[----:B------:R-:W0:Y:S02]  /*1230*/  F2F.BF16.F32 R14, R14 ;  /* 0x0000000e000e7304 */ /* 0x000e240000202000 */
[----:B0-----:R-:W-:-:S04]  /*1240*/  IMAD.U32 R6, R14, 0x10000, RZ ;  /* 0x000100000e067824 */ /* 0x001fc800078e00ff */
[----:B------:R-:W-:Y:S01]  /*1250*/  FMUL.FTZ R7, R6, R7 ;  /* 0x0000000706077220 */ /* 0x000fe20000410000 */
[----:B------:R-:W-:-:S05]  /*1260*/  FMUL.FTZ R6, R5, UR6 ;  /* 0x0000000605067c20 */ /* 0x000fca0008410000 */
[----:B------:R-:W0:Y:S08]  /*1270*/  F2F.BF16.F32 R7, R7 ;  /* 0x0000000700077304 */ /* 0x000e300000202000 */
[----:B------:R-:W1:Y:S01]  /*1280*/  F2F.BF16.F32 R6, R6 ;  /* 0x0000000600067304 */ /* 0x000e620000202000 */
[----:B0-----:R-:W-:Y:S01]  /*1290*/  SHF.L.U32 R15, R7, 0x10, RZ ;  /* 0x00000010070f7819 */ /* 0x001fe200000006ff */
[----:B-1----:R-:W-:-:S04]  /*12a0*/  IMAD.U32 R5, R6, 0x10000, RZ ;  /* 0x0001000006057824 */ /* 0x002fc800078e00ff */
[----:B------:R-:W-:-:S05]  /*12b0*/  FADD.FTZ R5, R5, R15 ;  /* 0x0000000f05057221 */ /* 0x000fca0000010000 */
[----:B------:R-:W-:-:S07]  /*12c0*/  F2FP.BF16.F32.PACK_AB R5, RZ, R5 ;  /* 0x00000005ff05723e */ /* 0x000fce00000010ff */
.L_x_3274:
[----:B------:R-:W-:Y:S05]  /*12d0*/  BSYNC B0 ;  /* 0x0000000000007941 */ /* 0x000fea0003800000 */
.L_x_3273:
[----:B0-----:R-:W-:Y:S01]  /*12e0*/  IADD3 R14, R4, 0x80, RZ ;  /* 0x00000080040e7810 */ /* 0x001fe20007ffe0ff */
[----:B------:R-:W-:Y:S03]  /*12f0*/  BSSY B0, `(.L_x_3275) ;  /* 0x0000013000007945 */ /* 0x000fe60003800000 */
[----:B------:R-:W-:-:S13]  /*1300*/  ISETP.GE.AND P1, PT, R14, R3, PT ;  /* 0x000000030e00720c */ /* 0x000fda0003f26270 */
[----:B------:R-:W-:Y:S05]  /*1310*/  @P1 BRA `(.L_x_3276) ;  /* 0x0000000000401947 */ /* 0x000fea0003800000 */
[----:B------:R-:W-:Y:S01]  /*1320*/  USHF.L.U32 UR6, UR5, 0x10, URZ ;  /* 0x0000001005067899 */ /* 0x000fe2000800063f */
[----:B-----5:R-:W-:Y:S01]  /*1330*/  IMAD.U32 R9, R9, 0x10000, RZ ;  /* 0x0001000009097824 */ /* 0x020fe200078e00ff */
[----:B------:R-:W-:Y:S02]  /*1340*/  SHF.L.U32 R8, R8, 0x10, RZ ;  /* 0x0000001008087819 */ /* 0x000fe400000006ff */
[----:B------:R-:W-:Y:S02]  /*1350*/  SHF.L.U32 R10, R10, 0x10, RZ ;  /* 0x000000100a0a7819 */ /* 0x000fe400000006ff */
        /* <DEDUP_REMOVED lines=9> */
[----:B0-----:R-:W-:-:S05]  /*13f0*/  SHF.L.U32 R15, R9, 0x10, RZ ;  /* 0x00000010090f7819 */ /* 0x001fca00000006ff */
[----:B------:R-:W-:-:S05]  /*1400*/  FADD.FTZ R8, R8, R15 ;  /* 0x0000000f08087221 */ /* 0x000fca0000010000 */
[----:B------:R-:W-:-:S07]  /*1410*/  F2FP.BF16.F32.PACK_AB R8, RZ, R8 ;  /* 0x00000008ff08723e */ /* 0x000fce00000010ff */
.L_x_3276:
[----:B------:R-:W-:Y:S05]  /*1420*/  BSYNC B0 ;  /* 0x0000000000007941 */ /* 0x000fea0003800000 */
.L_x_3275:
[----:B-----5:R-:W-:Y:S01]  /*1430*/  VIADD R6, R4, 0x100 ;  /* 0x0000010004067836 */ /* 0x020fe20000000000 */
[----:B------:R-:W-:Y:S04]  /*1440*/  BSSY B0, `(.L_x_3277) ;  /* 0x0000013000007945 */ /* 0x000fe80003800000 */
[----:B------:R-:W-:-:S13]  /*1450*/  ISETP.GE.AND P1, PT, R6, R3, PT ;  /* 0x000000030600720c */ /* 0x000fda0003f26270 */
[----:B------:R-:W-:Y:S05]  /*1460*/  @P1 BRA `(.L_x_3278) ;  /* 0x0000000000401947 */ /* 0x000fea0003800000 */
[----:B------:R-:W-:Y:S01]  /*1470*/  USHF.L.U32 UR6, UR5, 0x10, URZ ;  /* 0x0000001005067899 */ /* 0x000fe2000800063f */
[----:B------:R-:W-:Y:S01]  /*1480*/  SHF.L.U32 R12, R12, 0x10, RZ ;  /* 0x000000100c0c7819 */ /* 0x000fe200000006ff */
        /* <DEDUP_REMOVED lines=14> */
.L_x_3278:
[----:B------:R-:W-:Y:S05]  /*1570*/  BSYNC B0 ;  /* 0x0000000000007941 */ /* 0x000fea0003800000 */
.L_x_3277:
[C---:B------:R-:W-:Y:S01]  /*1580*/  IADD3 R6, R4.reuse, 0x180, RZ ;  /* 0x0000018004067810 */ /* 0x040fe20007ffe0ff */
[----:B------:R-:W-:Y:S01]  /*1590*/  VIADD R10, R4, 0x280 ;  /* 0x00000280040a7836 */ /* 0x000fe20000000000 */
[----:B------:R-:W-:Y:S01]  /*15a0*/  BSSY B0, `(.L_x_3279) ;  /* 0x000001c000007945 */ /* 0x000fe20003800000 */
[----:B------:R-:W-:Y:S01]  /*15b0*/  @!P0 IMAD.IADD R11, R2, 0x1, R4 ;  /* 0x00000001020b8824 */ /* 0x000fe200078e0204 */
[-C--:B------:R-:W-:Y:S02]  /*15c0*/  ISETP.GE.AND P1, PT, R6, R3.reuse, PT ;  /* 0x000000030600720c */ /* 0x080fe40003f26270 */
[----:B------:R-:W-:Y:S02]  /*15d0*/  IADD3 R6, R4, 0x200, RZ ;  /* 0x0000020004067810 */ /* 0x000fe40007ffe0ff */
[-C--:B------:R-:W-:Y:S02]  /*15e0*/  ISETP.GE.AND P3, PT, R10, R3.reuse, PT ;  /* 0x000000030a00720c */ /* 0x080fe40003f66270 */
[----:B------:R-:W-:-:S02]  /*15f0*/  ISETP.GE.AND P2, PT, R6, R3, PT ;  /* 0x000000030600720c */ /* 0x000fc40003f46270 */
[C---:B------:R-:W-:Y:S02]  /*1600*/  IADD3 R6, R4.reuse, 0x300, RZ ;  /* 0x0000030004067810 */ /* 0x040fe40007ffe0ff */
[----:B------:R-:W-:Y:S02]  /*1610*/  IADD3 R10, R4, 0x380, RZ ;  /* 0x00000380040a7810 */ /* 0x000fe40007ffe0ff */
[-C--:B------:R-:W-:Y:S02]  /*1620*/  ISETP.GE.AND P4, PT, R6, R3.reuse, PT ;  /* 0x000000030600720c */ /* 0x080fe40003f86270 */
[----:B------:R-:W0:Y:S01]  /*1630*/  @!P0 LDC.64 R6, c[0x0][0x228] ;  /* 0x00008a00ff068b82 */ /* 0x000e220000000a00 */
[----:B------:R-:W-:Y:S01]  /*1640*/  ISETP.GE.AND P5, PT, R10, R3, PT ;  /* 0x000000030a00720c */ /* 0x000fe20003fa6270 */
[----:B------:R-:W-:-:S12]  /*1650*/  @P1 BRA `(.L_x_3280) ;  /* 0x0000000000401947 */ /* 0x000fd80003800000 */
[----:B------:R-:W-:Y:S01]  /*1660*/  USHF.L.U32 UR6, UR5, 0x10, URZ ;  /* 0x0000001005067899 */ /* 0x000fe2000800063f */
[----:B------:R-:W-:Y:S01]  /*1670*/  SHF.L.U32 R17, R17, 0x10, RZ ;  /* 0x0000001011117819 */ /* 0x000fe200000006ff */
[----:B------:R-:W-:Y:S01]  /*1680*/  IMAD.U32 R13, R18, 0x10000, RZ ;  /* 0x00010000120d7824 */ /* 0x000fe200078e00ff */
[----:B------:R-:W-:-:S03]  /*1690*/  SHF.L.U32 R16, R16, 0x10, RZ ;  /* 0x0000001010107819 */ /* 0x000fc600000006ff */
[----:B------:R-:W-:Y:S01]  /*16a0*/  FMUL.FTZ R17, R17, UR6 ;  /* 0x0000000611117c20 */ /* 0x000fe20008410000 */
[----:B------:R-:W-:-:S05]  /*16b0*/  USHF.L.U32 UR6, UR4, 0x10, URZ ;  /* 0x0000001004067899 */ /* 0x000fca000800063f */
[----:B------:R-:W1:Y:S01]  /*16c0*/  F2F.BF16.F32 R17, R17 ;  /* 0x0000001100117304 */ /* 0x000e620000202000 */
[----:B------:R-:W-:-:S07]  /*16d0*/  FMUL.FTZ R16, R16, UR6 ;  /* 0x0000000610107c20 */ /* 0x000fce0008410000 */
[----:B------:R-:W2:Y:S01]  /*16e0*/  F2F.BF16.F32 R16, R16 ;  /* 0x0000001000107304 */ /* 0x000ea20000202000 */
[----:B-1----:R-:W-:-:S05]  /*16f0*/  SHF.L.U32 R10, R17, 0x10, RZ ;  /* 0x00000010110a7819 */ /* 0x002fca00000006ff */
[----:B------:R-:W-:Y:S01]  /*1700*/  FMUL.FTZ R13, R10, R13 ;  /* 0x0000000d0a0d7220 */ /* 0x000fe20000410000 */
[----:B--2---:R-:W-:-:S05]  /*1710*/  SHF.L.U32 R10, R16, 0x10, RZ ;  /* 0x00000010100a7819 */ /* 0x004fca00000006ff */
[----:B------:R-:W1:Y:S02]  /*1720*/  F2F.BF16.F32 R13, R13 ;  /* 0x0000000d000d7304 */ /* 0x000e640000202000 */
[----:B-1----:R-:W-:-:S04]  /*1730*/  IMAD.U32 R15, R13, 0x10000, RZ ;  /* 0x000100000d0f7824 */ /* 0x002fc800078e00ff */
[----:B------:R-:W-:-:S05]  /*1740*/  FADD.FTZ R10, R10, R15 ;  /* 0x0000000f0a0a7221 */ /* 0x000fca0000010000 */
[----:B------:R-:W-:-:S07]  /*1750*/  F2FP.BF16.F32.PACK_AB R10, RZ, R10 ;  /* 0x0000000aff0a723e */ /* 0x000fce00000010ff */
.L_x_3280:
[----:B------:R-:W-:Y:S05]  /*1760*/  BSYNC B0 ;  /* 0x0000000000007941 */ /* 0x000fea0003800000 */
.L_x_3279:
[----:B------:R-:W-:Y:S01]  /*1770*/  BSSY B0, `(.L_x_3281) ;  /* 0x0000013000007945 */ /* 0x000fe20003800000 */
[----:B0-----:R-:W-:-:S03]  /*1780*/  @!P0 IMAD.WIDE.U32 R6, R11, 0x2, R6 ;  /* 0x000000020b068825 */ /* 0x001fc600078e0006 */
        /* <DEDUP_REMOVED lines=17> */
.L_x_3282:
[----:B------:R-:W-:Y:S05]  /*18a0*/  BSYNC B0 ;  /* 0x0000000000007941 */ /* 0x000fea0003800000 */
.L_x_3281:
[----:B------:R-:W-:Y:S04]  /*18b0*/  BSSY B0, `(.L_x_3283) ;  /* 0x0000012000007945 */ /* 0x000fe80003800000 */
        /* <DEDUP_REMOVED lines=17> */
.L_x_3284:
[----:B------:R-:W-:Y:S05]  /*19d0*/  BSYNC B0 ;  /* 0x0000000000007941 */ /* 0x000fea0003800000 */
.L_x_3283:
        /* <DEDUP_REMOVED lines=18> */
.L_x_3286:
[----:B------:R-:W-:Y:S05]  /*1b00*/  BSYNC B0 ;  /* 0x0000000000007941 */ /* 0x000fea0003800000 */
.L_x_3285:
        /* <DEDUP_REMOVED lines=18> */
.L_x_3288:
[----:B------:R-:W-:Y:S05]  /*1c30*/  BSYNC B0 ;  /* 0x0000000000007941 */ /* 0x000fea0003800000 */
.L_x_3287:
[----:B------:R-:W-:Y:S01]  /*1c40*/  @!P0 MOV R4, R14 ;  /* 0x0000000e00048202 */ /* 0x000fe20000000f00 */
[----:B------:R0:W-:Y:S01]  /*1c50*/  @!P0 STG.E.U16 desc[UR8][R6.64], R5 ;  /* 0x0000000506008986 */ /* 0x0001e2000c101508 */
[----:B------:R-:W-:Y:S04]  /*1c60*/  BSSY B0, `(.L_x_3289) ;  /* 0x000002d000007945 */ /* 0x000fe80003800000 */
[----:B------:R-:W-:Y:S01]  /*1c70*/  BSSY B1, `(.L_x_3290) ;  /* 0x0000025000017945 */ /* 0x000fe20003800000 */
[----:B------:R-:W-:-:S13]  /*1c80*/  ISETP.GE.AND P0, PT, R4, R3, PT ;  /* 0x000000030400720c */ /* 0x000fda0003f06270 */
[----:B0-----:R-:W-:Y:S05]  /*1c90*/  @P0 BRA `(.L_x_3291) ;  /* 0x0000000000300947 */ /* 0x001fea0003800000 */
[----:B------:R-:W0:Y:S01]  /*1ca0*/  LDC.64 R6, c[0x0][0x228] ;  /* 0x00008a00ff067b82 */ /* 0x000e220000000a00 */
[----:B------:R-:W-:Y:S01]  /*1cb0*/  IADD3 R5, R2, R4, RZ ;  /* 0x0000000402057210 */ /* 0x000fe20007ffe0ff */
[----:B------:R-:W-:-:S05]  /*1cc0*/  VIADD R4, R4, 0x80 ;  /* 0x0000008004047836 */ /* 0x000fca0000000000 */
        /* <DEDUP_REMOVED lines=9> */
.L_x_3291:
[----:B------:R-:W-:-:S13]  /*1d60*/  ISETP.GE.AND P0, PT, R4, R3, PT ;  /* 0x000000030400720c */ /* 0x000fda0003f06270 */
[----:B------:R-:W-:Y:S05]  /*1d70*/  @P0 BRA `(.L_x_3293) ;  /* 0x0000000000300947 */ /* 0x000fea0003800000 */
[----:B0-----:R-:W0:Y:S01]  /*1d80*/  LDC.64 R6, c[0x0][0x228] ;  /* 0x00008a00ff067b82 */ /* 0x001e220000000a00 */
[----:B------:R-:W-:Y:S01]  /*1d90*/  IMAD.IADD R5, R2, 0x1, R4 ;  /* 0x0000000102057824 */ /* 0x000fe200078e0204 */
[----:B------:R-:W-:-:S03]  /*1da0*/  IADD3 R4, R4, 0x80, RZ ;  /* 0x0000008004047810 */ /* 0x000fc60007ffe0ff */
[----:B0-----:R-:W-:-:S05]  /*1db0*/  IMAD.WIDE.U32 R6, R5, 0x2, R6 ;  /* 0x0000000205067825 */ /* 0x001fca00078e0006 */
[----:B------:R1:W-:Y:S02]  /*1dc0*/  STG.E.U16 desc[UR8][R6.64], R10 ;  /* 0x0000000a06007986 */ /* 0x0003e4000c101508 */
.L_x_3292:
[----:B------:R-:W-:-:S13]  /*1dd0*/  ISETP.GE.AND P0, PT, R4, R3, PT ;  /* 0x000000030400720c */ /* 0x000fda0003f06270 */
[----:B------:R-:W-:Y:S05]  /*1de0*/  @P0 BRA `(.L_x_3294) ;  /* 0x0000000000340947 */ /* 0x000fea0003800000 */
[----:B01----:R-:W0:Y:S01]  /*1df0*/  LDC.64 R6, c[0x0][0x228] ;  /* 0x00008a00ff067b82 */ /* 0x003e220000000a00 */
[----:B------:R-:W-:Y:S01]  /*1e00*/  IADD3 R5, R2, R4, RZ ;  /* 0x0000000402057210 */ /* 0x000fe20007ffe0ff */
[----:B------:R-:W-:-:S04]  /*1e10*/  VIADD R4, R4, 0x80 ;  /* 0x0000008004047836 */ /* 0x000fc80000000000 */
[----:B0-----:R-:W-:-:S05]  /*1e20*/  IMAD.WIDE.U32 R6, R5, 0x2, R6 ;  /* 0x0000000205067825 */ /* 0x001fca00078e0006 */
[----:B------:R1:W-:Y:S02]  /*1e30*/  STG.E.U16 desc[UR8][R6.64], R11 ;  /* 0x0000000b06007986 */ /* 0x0003e4000c101508 */
.L_x_3293:
        /* <DEDUP_REMOVED lines=8> */
.L_x_3294:
[----:B------:R-:W-:Y:S05]  /*1ec0*/  BSYNC B1 ;  /* 0x0000000000017941 */ /* 0x000fea0003800000 */
.L_x_3290:
[----:B------:R-:W-:-:S13]  /*1ed0*/  ISETP.GE.AND P0, PT, R4, R3, PT ;  /* 0x000000030400720c */ /* 0x000fda0003f06270 */
[----:B012---:R-:W0:Y:S01]  /*1ee0*/  @!P0 LDC.64 R6, c[0x0][0x228] ;  /* 0x00008a00ff068b82 */ /* 0x007e220000000a00 */
[----:B------:R-:W-:Y:S01]  /*1ef0*/  @!P0 IMAD.IADD R5, R2, 0x1, R4 ;  /* 0x0000000102058824 */ /* 0x000fe200078e0204 */
[----:B------:R-:W-:-:S03]  /*1f00*/  @!P0 IADD3 R4, R4, 0x80, RZ ;  /* 0x0000008004048810 */ /* 0x000fc60007ffe0ff */
[----:B0-----:R-:W-:-:S05]  /*1f10*/  @!P0 IMAD.WIDE.U32 R6, R5, 0x2, R6 ;  /* 0x0000000205068825 */ /* 0x001fca00078e0006 */
[----:B------:R2:W-:Y:S02]  /*1f20*/  @!P0 STG.E.U16 desc[UR8][R6.64], R13 ;  /* 0x0000000d06008986 */ /* 0x0005e4000c101508 */
.L_x_3295:
[----:B------:R-:W-:Y:S05]  /*1f30*/  BSYNC B0 ;  /* 0x0000000000007941 */ /* 0x000fea0003800000 */
.L_x_3289:
        /* <DEDUP_REMOVED lines=8> */
.L_x_3296:
        /* <DEDUP_REMOVED lines=12> */
.L_x_24102:


//--------------------- .text._ZN2at6native29vectorized_elementwise_kernelILi4EZZZNS0_54_GLOBAL__N__d8c5977b_16_LinearAlgebra_cu_140f0503_289316addr_kernel_cudaERNS_14TensorIteratorERKN3c106ScalarES8_ENKUlvE_clEvENKUlvE8_clEvEUlNS5_8BFloat16ESB_SB_E0_St5arrayIPcLm4EEEEviT0_T1_ --------------------------
	.section	.text._ZN2at6native29vectorized_elementwise_kernelILi4EZZZNS0_54_GLOBAL__N__d8c5977b_16_LinearAlgebra_cu_140f0503_289316addr_kernel_cudaERNS_14TensorIteratorERKN3c106ScalarES8_ENKUlvE_clEvENKUlvE8_clEvEUlNS5_8BFloat16ESB_SB_E0_St5arrayIPcLm4EEEEviT0_T1_,"ax",@progbits
	.align	128
        .global         _ZN2at6native29vectorized_elementwise_kernelILi4EZZZNS0_54_GLOBAL__N__d8c5977b_16_LinearAlgebra_cu_140f0503_289316addr_kernel_cudaERNS_14TensorIteratorERKN3c106ScalarES8_ENKUlvE_clEvENKUlvE8_clEvEUlNS5_8BFloat16ESB_SB_E0_St5arrayIPcLm4EEEEviT0_T1_
        .type           _ZN2at6native29vectorized_elementwise_kernelILi4EZZZNS0_54_GLOBAL__N__d8c5977b_16_LinearAlgebra_cu_140f0503_289316addr_kernel_cudaERNS_14TensorIteratorERKN3c106ScalarES8_ENKUlvE_clEvENKUlvE8_clEvEUlNS5_8BFloat16ESB_SB_E0_St5arrayIPcLm4EEEEviT0_T1_,@function
        .size           _ZN2at6native29vectorized_elementwise_kernelILi4EZZZNS0_54_GLOBAL__N__d8c5977b_16_LinearAlgebra_cu_140f0503_289316addr_kernel_cudaERNS_14TensorIteratorERKN3c106ScalarES8_ENKUlvE_clEvENKUlvE8_clEvEUlNS5_8BFloat16ESB_SB_E0_St5arrayIPcLm4EEEEviT0_T1_,(.L_x_24103 - _ZN2at6native29vectorized_elementwise_kernelILi4EZZZNS0_54_GLOBAL__N__d8c5977b_16_LinearAlgebra_cu_140f0503_289316addr_kernel_cudaERNS_14TensorIteratorERKN3c106ScalarES8_ENKUlvE_clEvENKUlvE8_clEvEUlNS5_8BFloat16ESB_SB_E0_St5arrayIPcLm4EEEEviT0_T1_)
        .other          _ZN2at6native29vectorized_elementwise_kernelILi4EZZZNS0_54_GLOBAL__N__d8c5977b_16_LinearAlgebra_cu_140f0503_289316addr_kernel_cudaERNS_14TensorIteratorERKN3c106ScalarES8_ENKUlvE_clEvENKUlvE8_clEvEUlNS5_8BFloat16ESB_SB_E0_St5arrayIPcLm4EEEEviT0_T1_,@"STO_CUDA_ENTRY STV_DEFAULT"
_ZN2at6native29vectorized_elementwise_kernelILi4EZZZNS0_54_GLOBAL__N__d8c5977b_16_LinearAlgebra_cu_140f0503_289316addr_kernel_cudaERNS_14TensorIteratorERKN3c106ScalarES8_ENKUlvE_clEvENKUlvE8_clEvEUlNS5_8BFloat16ESB_SB_E0_St5arrayIPcLm4EEEEviT0_T1_:
.text._ZN2at6native29vectorized_elementwise_kernelILi4EZZZNS0_54_GLOBAL__N__d8c5977b_16_LinearAlgebra_cu_140f0503_289316addr_kernel_cudaERNS_14TensorIteratorERKN3c106ScalarES8_ENKUlvE_clEvENKUlvE8_clEvEUlNS5_8BFloat16ESB_SB_E0_St5arrayIPcLm4EEEEviT0_T1_:
        /* <DEDUP_REMOVED lines=16> */
[----:B------:R-:W2:Y:S04]  /*0100*/  LDG.E.64 R12, desc[UR8][R20.64] ;  /* 0x00000008140c7981 */ /* 0x000ea8000c1e1b00 */
[----:B------:R-:W3:Y:S01]  /*0110*/  LDG.E.64 R6, desc[UR8][R20.64+0x400] ;  /* 0x0004000814067981 */ /* 0x000ee2000c1e1b00 */
[----:B------:R-:W-:Y:S02]  /*0120*/  IMAD.WIDE.U32 R18, R16, 0x8, R4 ;  /* 0x0000000810127825 */ /* 0x000fe400078e0004 */
[----:B------:R-:W0:Y:S03]  /*0130*/  LDC.64 R4, c[0x0][0x240] ;  /* 0x00009000ff047b82 */ /* 0x000e260000000a00 */
[----:B------:R-:W4:Y:S04]  /*0140*/  LDG.E.64 R8, desc[UR8][R18.64] ;  /* 0x0000000812087981 */ /* 0x000f28000c1e1b00 */
[----:B------:R1:W5:Y:S01]  /*0150*/  LDG.E.64 R14, desc[UR8][R18.64+0x400] ;  /* 0x00040008120e7981 */ /* 0x000362000c1e1b00 */
[----:B0-----:R-:W-:-:S04]  /*0160*/  IMAD.WIDE R4, R2, 0x2, R4 ;  /* 0x0000000202047825 */ /* 0x001fc800078e0204 */
[----:B------:R-:W-:-:S05]  /*0170*/  IMAD.WIDE.U32 R24, R16, 0x8, R4 ;  /* 0x0000000810187825 */ /* 0x000fca00078e0004 */
[----:B------:R-:W5:Y:S04]  /*0180*/  LDG.E.64 R10, desc[UR8][R24.64] ;  /* 0x00000008180a7981 */ /* 0x000f68000c1e1b00 */
[----:B------:R0:W5:Y:S01]  /*0190*/  LDG.E.64 R4, desc[UR8][R24.64+0x400] ;  /* 0x0004000818047981 */ /* 0x000162000c1e1b00 */
[----:B------:R-:W-:Y:S02]  /*01a0*/  USHF.L.U32 UR7, UR5, 0x10, URZ ;  /* 0x0000001005077899 */ /* 0x000fe4000800063f */
[----:B------:R-:W-:Y:S01]  /*01b0*/  USHF.L.U32 UR6, UR4, 0x10, URZ ;  /* 0x0000001004067899 */ /* 0x000fe2000800063f */
[C---:B--2---:R-:W-:Y:S01]  /*01c0*/  IMAD.U32 R0, R12.reuse, 0x10000, RZ ;  /* 0x000100000c007824 */ /* 0x044fe200078e00ff */
[----:B------:R-:W-:-:S03]  /*01d0*/  PRMT R12, R12, 0x7632, R12 ;  /* 0x000076320c0c7816 */ /* 0x000fc6000000000c */
[----:B------:R-:W-:Y:S01]  /*01e0*/  FMUL.FTZ R23, R0, UR7 ;  /* 0x0000000700177c20 */ /* 0x000fe20008410000 */
[----:B---3--:R-:W-:Y:S01]  /*01f0*/  IMAD.U32 R3, R6, 0x10000, RZ ;  /* 0x0001000006037824 */ /* 0x008fe200078e00ff */
[C---:B------:R-:W-:Y:S02]  /*0200*/  SHF.L.U32 R0, R13.reuse, 0x10, RZ ;  /* 0x000000100d007819 */ /* 0x040fe400000006ff */
[----:B------:R-:W-:Y:S01]  /*0210*/  PRMT R13, R13, 0x7632, R13 ;  /* 0x000076320d0d7816 */ /* 0x000fe2000000000d */
[----:B-1----:R-:W-:Y:S01]  /*0220*/  FMUL.FTZ R19, R3, UR7 ;  /* 0x0000000703137c20 */ /* 0x002fe20008410000 */
[----:B------:R-:W-:Y:S01]  /*0230*/  SHF.L.U32 R3, R7, 0x10, RZ ;  /* 0x0000001007037819 */ /* 0x000fe200000006ff */
[----:B------:R-:W-:Y:S01]  /*0240*/  FMUL.FTZ R18, R0, UR7 ;  /* 0x0000000700127c20 */ /* 0x000fe20008410000 */
[----:B----4-:R-:W-:Y:S01]  /*0250*/  IMAD.U32 R0, R8, 0x10000, RZ ;  /* 0x0001000008007824 */ /* 0x010fe200078e00ff */
[----:B------:R-:W1:Y:S01]  /*0260*/  F2F.BF16.F32 R23, R23 ;  /* 0x0000001700177304 */ /* 0x000e620000202000 */
[----:B-----5:R-:W-:-:S02]  /*0270*/  IMAD.U32 R21, R14, 0x10000, RZ ;  /* 0x000100000e157824 */ /* 0x020fc400078e00ff */
[----:B------:R-:W-:Y:S01]  /*0280*/  FMUL.FTZ R20, R3, UR7 ;  /* 0x0000000703147c20 */ /* 0x000fe20008410000 */
[----:B------:R-:W-:Y:S01]  /*0290*/  FMUL.FTZ R3, R0, UR6 ;  /* 0x0000000600037c20 */ /* 0x000fe20008410000 */
[----:B------:R-:W-:Y:S02]  /*02a0*/  SHF.L.U32 R0, R9, 0x10, RZ ;  /* 0x0000001009007819 */ /* 0x000fe400000006ff */
[----:B------:R-:W-:Y:S01]  /*02b0*/  PRMT R7, R7, 0x7632, R7 ;  /* 0x0000763207077816 */ /* 0x000fe20000000007 */
[----:B------:R-:W-:Y:S02]  /*02c0*/  F2F.BF16.F32 R18, R18 ;  /* 0x0000001200127304 */ /* 0x000fe40000202000 */
[----:B------:R-:W-:Y:S01]  /*02d0*/  FMUL.FTZ R17, R0, UR6 ;  /* 0x0000000600117c20 */ /* 0x000fe20008410000 */
[----:B------:R-:W-:Y:S01]  /*02e0*/  FMUL.FTZ R0, R21, UR6 ;  /* 0x0000000615007c20 */ /* 0x000fe20008410000 */
[----:B------:R-:W-:Y:S02]  /*02f0*/  SHF.L.U32 R21, R15, 0x10, RZ ;  /* 0x000000100f157819 */ /* 0x000fe400000006ff */
[----:B------:R-:W-:-:S02]  /*0300*/  SHF.L.U32 R7, R7, 0x10, RZ ;  /* 0x0000001007077819 */ /* 0x000fc400000006ff */
[----:B------:R-:W-:Y:S01]  /*0310*/  PRMT R8, R8, 0x7632, R8 ;  /* 0x0000763208087816 */ /* 0x000fe20000000008 */
[----:B0-----:R-:W-:Y:S01]  /*0320*/  FMUL.FTZ R24, R21, UR6 ;  /* 0x0000000615187c20 */ /* 0x001fe20008410000 */
[----:B------:R-:W-:Y:S01]  /*0330*/  IMAD.U32 R21, R12, 0x10000, RZ ;  /* 0x000100000c157824 */ /* 0x000fe200078e00ff */
[----:B------:R-:W-:Y:S01]  /*0340*/  SHF.L.U32 R13, R13, 0x10, RZ ;  /* 0x000000100d0d7819 */ /* 0x000fe200000006ff */
[----:B------:R-:W-:Y:S01]  /*0350*/  F2F.BF16.F32 R19, R19 ;  /* 0x0000001300137304 */ /* 0x000fe20000202000 */
[----:B------:R-:W-:Y:S01]  /*0360*/  PRMT R6, R6, 0x7632, R6 ;  /* 0x0000763206067816 */ /* 0x000fe20000000006 */
[----:B------:R-:W-:Y:S01]  /*0370*/  FMUL.FTZ R21, R21, UR7 ;  /* 0x0000000715157c20 */ /* 0x000fe20008410000 */
[----:B-1----:R-:W-:Y:S01]  /*0380*/  SHF.L.U32 R23, R23, 0x10, RZ ;  /* 0x0000001017177819 */ /* 0x002fe200000006ff */
[----:B------:R-:W-:Y:S01]  /*0390*/  FMUL.FTZ R22, R13, UR7 ;  /* 0x000000070d167c20 */ /* 0x000fe20008410000 */
[----:B------:R-:W-:Y:S01]  /*03a0*/  PRMT R9, R9, 0x7632, R9 ;  /* 0x0000763209097816 */ /* 0x000fe20000000009 */
[----:B------:R-:W-:Y:S01]  /*03b0*/  IMAD.U32 R13, R6, 0x10000, RZ ;  /* 0x00010000060d7824 */ /* 0x000fe200078e00ff */
[----:B------:R-:W-:Y:S01]  /*03c0*/  PRMT R15, R15, 0x7632, R15 ;  /* 0x000076320f0f7816 */ /* 0x000fe2000000000f */
[----:B------:R0:W1:Y:S01]  /*03d0*/  F2F.BF16.F32 R12, R24 ;  /* 0x00000018000c7304 */ /* 0x0000620000202000 */
[----:B------:R-:W-:Y:S01]  /*03e0*/  PRMT R14, R14, 0x7632, R14 ;  /* 0x000076320e0e7816 */ /* 0x000fe2000000000e */
[----:B------:R-:W-:Y:S01]  /*03f0*/  FMUL.FTZ R13, R13, UR7 ;  /* 0x000000070d0d7c20 */ /* 0x000fe20008410000 */
[----:B------:R-:W-:-:S02]  /*0400*/  SHF.L.U32 R9, R9, 0x10, RZ ;  /* 0x0000001009097819 */ /* 0x000fc400000006ff */
[----:B------:R-:W-:Y:S01]  /*0410*/  SHF.L.U32 R15, R15, 0x10, RZ ;  /* 0x000000100f0f7819 */ /* 0x000fe200000006ff */
[----:B------:R-:W-:Y:S01]  /*0420*/  IMAD.U32 R25, R4, 0x10000, RZ ;  /* 0x0001000004197824 */ /* 0x000fe200078e00ff */
[----:B------:R-:W-:Y:S01]  /*0430*/  PRMT R4, R10, 0x7632, R4 ;  /* 0x000076320a047816 */ /* 0x000fe20000000004 */
[----:B------:R-:W2:Y:S01]  /*0440*/  F2F.BF16.F32 R20, R20 ;  /* 0x0000001400147304 */ /* 0x000ea20000202000 */
[----:B0-----:R-:W-:Y:S01]  /*0450*/  FMUL.FTZ R24, R7, UR7 ;  /* 0x0000000707187c20 */ /* 0x001fe20008410000 */
[----:B------:R-:W-:Y:S02]  /*0460*/  IMAD.U32 R7, R8, 0x10000, RZ ;  /* 0x0001000008077824 */ /* 0x000fe400078e00ff */
[----:B------:R-:W-:Y:S01]  /*0470*/  FMUL.FTZ R9, R9, UR6 ;  /* 0x0000000609097c20 */ /* 0x000fe20008410000 */
[----:B------:R-:W-:Y:S02]  /*0480*/  IMAD.U32 R14, R14, 0x10000, RZ ;  /* 0x000100000e0e7824 */ /* 0x000fe400078e00ff */
[----:B------:R-:W-:Y:S01]  /*0490*/  FMUL.FTZ R15, R15, UR6 ;  /* 0x000000060f0f7c20 */ /* 0x000fe20008410000 */
[----:B------:R-:W-:Y:S01]  /*04a0*/  FMUL.FTZ R7, R7, UR6 ;  /* 0x0000000607077c20 */ /* 0x000fe20008410000 */
[----:B-1----:R-:W-:Y:S01]  /*04b0*/  SHF.L.U32 R12, R12, 0x10, RZ ;  /* 0x000000100c0c7819 */ /* 0x002fe200000006ff */
[----:B------:R0:W1:Y:S01]  /*04c0*/  F2F.BF16.F32 R8, R24 ;  /* 0x0000001800087304 */ /* 0x0000620000202000 */
[----:B------:R-:W-:Y:S01]  /*04d0*/  FMUL.FTZ R14, R14, UR6 ;  /* 0x000000060e0e7c20 */ /* 0x000fe20008410000 */
[----:B--2---:R-:W-:-:S06]  /*04e0*/  SHF.L.U32 R20, R20, 0x10, RZ ;  /* 0x0000001014147819 */ /* 0x004fcc00000006ff */
[----:B------:R-:W2:Y:S01]  /*04f0*/  F2F.BF16.F32 R6, R22 ;  /* 0x0000001600067304 */ /* 0x000ea20000202000 */
[----:B0-----:R-:W-:-:S04]  /*0500*/  IMAD.U32 R24, R10, 0x10000, RZ ;  /* 0x000100000a187824 */ /* 0x001fc800078e00ff */
[----:B------:R-:W-:Y:S01]  /*0510*/  FMUL.FTZ R23, R23, R24 ;  /* 0x0000001817177220 */ /* 0x000fe20000410000 */
[----:B------:R-:W-:Y:S01]  /*0520*/  IMAD.U32 R24, R11, 0x10000, RZ ;  /* 0x000100000b187824 */ /* 0x000fe200078e00ff */
[----:B-1----:R-:W-:Y:S01]  /*0530*/  SHF.L.U32 R8, R8, 0x10, RZ ;  /* 0x0000001008087819 */ /* 0x002fe200000006ff */
[----:B------:R0:W1:Y:S01]  /*0540*/  F2F.BF16.F32 R22, R7 ;  /* 0x0000000700167304 */ /* 0x0000620000202000 */
[----:B--2---:R-:W-:-:S07]  /*0550*/  SHF.L.U32 R6, R6, 0x10, RZ ;  /* 0x0000001006067819 */ /* 0x004fce00000006ff */
[----:B------:R-:W2:Y:S01]  /*0560*/  F2F.BF16.F32 R21, R21 ;  /* 0x0000001500157304 */ /* 0x000ea20000202000 */
[----:B0-----:R-:W-:-:S05]  /*0570*/  SHF.L.U32 R7, R18, 0x10, RZ ;  /* 0x0000001012077819 */ /* 0x001fca00000006ff */
[----:B------:R-:W-:Y:S01]  /*0580*/  FMUL.FTZ R7, R7, R24 ;  /* 0x0000001807077220 */ /* 0x000fe20000410000 */
[----:B------:R-:W-:Y:S01]  /*0590*/  SHF.L.U32 R24, R19, 0x10, RZ ;  /* 0x0000001013187819 */ /* 0x000fe200000006ff */
[----:B------:R-:W0:Y:S01]  /*05a0*/  F2F.BF16.F32 R13, R13 ;  /* 0x0000000d000d7304 */ /* 0x000e220000202000 */
[----:B-1----:R-:W-:-:S03]  /*05b0*/  IMAD.U32 R22, R22, 0x10000, RZ ;  /* 0x0001000016167824 */ /* 0x002fc600078e00ff */
[----:B------:R-:W-:Y:S01]  /*05c0*/  FMUL.FTZ R24, R24, R25 ;  /* 0x0000001918187220 */ /* 0x000fe20000410000 */
[C---:B------:R-:W-:Y:S01]  /*05d0*/  IMAD.U32 R25, R5.reuse, 0x10000, RZ ;  /* 0x0001000005197824 */ /* 0x040fe200078e00ff */
[----:B------:R-:W-:Y:S02]  /*05e0*/  PRMT R5, R5, 0x7632, R5 ;  /* 0x0000763205057816 */ /* 0x000fe40000000005 */
[----:B------:R1:W3:Y:S01]  /*05f0*/  F2F.BF16.F32 R19, R7 ;  /* 0x0000000700137304 */ /* 0x0002e20000202000 */
[----:B------:R-:W-:Y:S01]  /*0600*/  FMUL.FTZ R25, R20, R25 ;  /* 0x0000001914197220 */ /* 0x000fe20000410000 */
[----:B------:R-:W-:Y:S01]  /*0610*/  IMAD.U32 R20, R4, 0x10000, RZ ;  /* 0x0001000004147824 */ /* 0x000fe200078e00ff */
[----:B------:R-:W-:Y:S02]  /*0620*/  PRMT R4, R11, 0x7632, R4 ;  /* 0x000076320b047816 */ /* 0x000fe40000000004 */
[----:B--2---:R-:W-:Y:S02]  /*0630*/  SHF.L.U32 R21, R21, 0x10, RZ ;  /* 0x0000001015157819 */ /* 0x004fe400000006ff */
[----:B0-----:R-:W-:Y:S01]  /*0640*/  SHF.L.U32 R13, R13, 0x10, RZ ;  /* 0x000000100d0d7819 */ /* 0x001fe200000006ff */
[----:B------:R0:W-:Y:S01]  /*0650*/  F2F.BF16.F32 R10, R24 ;  /* 0x00000018000a7304 */ /* 0x0001e20000202000 */
[C---:B-1----:R-:W-:Y:S01]  /*0660*/  IMAD.U32 R7, R4.reuse, 0x10000, RZ ;  /* 0x0001000004077824 */ /* 0x042fe200078e00ff */
[----:B------:R-:W-:Y:S01]  /*0670*/  PRMT R4, R4, 0x7632, R4 ;  /* 0x0000763204047816 */ /* 0x000fe20000000004 */
[----:B------:R-:W-:-:S02]  /*0680*/  FMUL.FTZ R20, R21, R20 ;  /* 0x0000001415147220 */ /* 0x000fc40000410000 */
[----:B------:R-:W-:Y:S02]  /*0690*/  FMUL.FTZ R21, R6, R7 ;  /* 0x0000000706157220 */ /* 0x000fe40000410000 */
[----:B------:R-:W1:Y:S01]  /*06a0*/  LDC.64 R6, c[0x0][0x228] ;  /* 0x00008a00ff067b82 */ /* 0x000e620000000a00 */
[----:B------:R2:W4:Y:S01]  /*06b0*/  F2F.BF16.F32 R18, R23 ;  /* 0x0000001700127304 */ /* 0x0005220000202000 */
[----:B0-----:R-:W-:-:S07]  /*06c0*/  IMAD.U32 R24, R4, 0x10000, RZ ;  /* 0x0001000004187824 */ /* 0x001fce00078e00ff */
[----:B------:R-:W0:Y:S01]  /*06d0*/  F2F.BF16.F32 R17, R17 ;  /* 0x0000001100117304 */ /* 0x000e220000202000 */
[----:B--2---:R-:W-:Y:S01]  /*06e0*/  FMUL.FTZ R23, R13, R24 ;  /* 0x000000180d177220 */ /* 0x004fe20000410000 */
[----:B------:R-:W-:Y:S02]  /*06f0*/  IMAD.U32 R13, R5, 0x10000, RZ ;  /* 0x00010000050d7824 */ /* 0x000fe400078e00ff */
[----:B---3--:R-:W-:Y:S02]  /*0700*/  IMAD.U32 R24, R19, 0x10000, RZ ;  /* 0x0001000013187824 */ /* 0x008fe400078e00ff */
[----:B------:R-:W-:Y:S01]  /*0710*/  FMUL.FTZ R8, R8, R13 ;  /* 0x0000000d08087220 */ /* 0x000fe20000410000 */
[----:B----4-:R-:W-:Y:S01]  /*0720*/  SHF.L.U32 R18, R18, 0x10, RZ ;  /* 0x0000001012127819 */ /* 0x010fe200000006ff */
[----:B------:R-:W2:Y:S01]  /*0730*/  F2F.BF16.F32 R3, R3 ;  /* 0x0000000300037304 */ /* 0x000ea20000202000 */
[----:B0-----:R-:W-:-:S07]  /*0740*/  SHF.L.U32 R13, R17, 0x10, RZ ;  /* 0x00000010110d7819 */ /* 0x001fce00000006ff */
[----:B------:R-:W0:Y:S01]  /*0750*/  F2F.BF16.F32 R20, R20 ;  /* 0x0000001400147304 */ /* 0x000e220000202000 */
[----:B-1----:R-:W-:-:S04]  /*0760*/  IMAD.WIDE.U32 R6, R2, 0x2, R6 ;  /* 0x0000000202067825 */ /* 0x002fc800078e0006 */
[----:B------:R-:W-:Y:S01]  /*0770*/  FADD.FTZ R13, R13, R24 ;  /* 0x000000180d0d7221 */ /* 0x000fe20000010000 */
[----:B--2---:R-:W-:Y:S02]  /*0780*/  IMAD.U32 R3, R3, 0x10000, RZ ;  /* 0x0001000003037824 */ /* 0x004fe400078e00ff */
[----:B------:R-:W1:Y:S01]  /*0790*/  F2F.BF16.F32 R9, R9 ;  /* 0x0000000900097304 */ /* 0x000e620000202000 */
[----:B------:R-:W-:-:S04]  /*07a0*/  IMAD.WIDE R6, R16, 0x8, R6 ;  /* 0x0000000810067825 */ /* 0x000fc800078e0206 */
[----:B------:R-:W-:Y:S01]  /*07b0*/  FADD.FTZ R3, R3, R18 ;  /* 0x0000001203037221 */ /* 0x000fe20000010000 */
[----:B0-----:R-:W-:Y:S02]  /*07c0*/  SHF.L.U32 R17, R20, 0x10, RZ ;  /* 0x0000001014117819 */ /* 0x001fe400000006ff */
[----:B------:R-:W0:Y:S03]  /*07d0*/  F2F.BF16.F32 R15, R15 ;  /* 0x0000000f000f7304 */ /* 0x000e260000202000 */
[----:B------:R-:W-:Y:S01]  /*07e0*/  FADD.FTZ R18, R22, R17 ;  /* 0x0000001116127221 */ /* 0x000fe20000010000 */
[----:B-1----:R-:W-:-:S04]  /*07f0*/  SHF.L.U32 R9, R9, 0x10, RZ ;  /* 0x0000001009097819 */ /* 0x002fc800000006ff */
[----:B------:R-:W1:Y:S01]  /*0800*/  F2F.BF16.F32 R11, R25 ;  /* 0x00000019000b7304 */ /* 0x000e620000202000 */
[----:B0-----:R-:W-:-:S07]  /*0810*/  SHF.L.U32 R2, R15, 0x10, RZ ;  /* 0x000000100f027819 */ /* 0x001fce00000006ff */
[----:B------:R-:W0:Y:S01]  /*0820*/  F2F.BF16.F32 R4, R21 ;  /* 0x0000001500047304 */ /* 0x000e220000202000 */
[----:B------:R-:W-:Y:S01]  /*0830*/  IMAD.U32 R15, R10, 0x10000, RZ ;  /* 0x000100000a0f7824 */ /* 0x000fe200078e00ff */
[----:B-1----:R-:W-:-:S06]  /*0840*/  SHF.L.U32 R11, R11, 0x10, RZ ;  /* 0x000000100b0b7819 */ /* 0x002fcc00000006ff */
[----:B------:R-:W1:Y:S01]  /*0850*/  F2F.BF16.F32 R5, R23 ;  /* 0x0000001700057304 */ /* 0x000e620000202000 */
[----:B------:R-:W-:Y:S01]  /*0860*/  FADD.FTZ R11, R12, R11 ;  /* 0x0000000b0c0b7221 */ /* 0x000fe20000010000 */
[----:B------:R-:W-:Y:S02]  /*0870*/  F2FP.BF16.F32.PACK_AB R12, R18, R3 ;  /* 0x00000003120c723e */ /* 0x000fe400000010ff */
[----:B0-----:R-:W-:-:S04]  /*0880*/  SHF.L.U32 R4, R4, 0x10, RZ ;  /* 0x0000001004047819 */ /* 0x001fc800000006ff */
[----:B------:R-:W0:Y:S01]  /*0890*/  F2F.BF16.F32 R0, R0 ;  /* 0x0000000000007304 */ /* 0x000e220000202000 */
[----:B------:R-:W-:Y:S01]  /*08a0*/  FADD.FTZ R4, R9, R4 ;  /* 0x0000000409047221 */ /* 0x000fe20000010000 */
[----:B-1----:R-:W-:-:S06]  /*08b0*/  SHF.L.U32 R5, R5, 0x10, RZ ;  /* 0x0000001005057819 */ /* 0x002fcc00000006ff */
[----:B------:R-:W1:Y:S01]  /*08c0*/  F2F.BF16.F32 R14, R14 ;  /* 0x0000000e000e7304 */ /* 0x000e620000202000 */
[----:B------:R-:W-:-:S05]  /*08d0*/  F2FP.BF16.F32.PACK_AB R13, R4, R13 ;  /* 0x0000000d040d723e */ /* 0x000fca00000010ff */
[----:B------:R-:W-:Y:S01]  /*08e0*/  STG.E.64 desc[UR8][R6.64], R12 ;  /* 0x0000000c06007986 */ /* 0x000fe2000c101b08 */
[----:B0-----:R-:W-:Y:S01]  /*08f0*/  IMAD.U32 R0, R0, 0x10000, RZ ;  /* 0x0001000000007824 */ /* 0x001fe200078e00ff */
[----:B------:R-:W0:Y:S03]  /*0900*/  F2F.BF16.F32 R8, R8 ;  /* 0x0000000800087304 */ /* 0x000e260000202000 */
[----:B------:R-:W-:Y:S01]  /*0910*/  FADD.FTZ R0, R0, R15 ;  /* 0x0000000f00007221 */ /* 0x000fe20000010000 */
[----:B-1----:R-:W-:-:S04]  /*0920*/  IMAD.U32 R14, R14, 0x10000, RZ ;  /* 0x000100000e0e7824 */ /* 0x002fc800078e00ff */
[----:B------:R-:W-:Y:S01]  /*0930*/  FADD.FTZ R5, R14, R5 ;  /* 0x000000050e057221 */ /* 0x000fe20000010000 */
[----:B0-----:R-:W-:-:S04]  /*0940*/  IMAD.U32 R17, R8, 0x10000, RZ ;  /* 0x0001000008117824 */ /* 0x001fc800078e00ff */
[----:B------:R-:W-:Y:S01]  /*0950*/  F2FP.BF16.F32.PACK_AB R10, R5, R0 ;  /* 0x00000000050a723e */ /* 0x000fe200000010ff */
[----:B------:R-:W-:-:S05]  /*0960*/  FADD.FTZ R2, R2, R17 ;  /* 0x0000001102027221 */ /* 0x000fca0000010000 */
[----:B------:R-:W-:-:S05]  /*0970*/  F2FP.BF16.F32.PACK_AB R11, R2, R11 ;  /* 0x0000000b020b723e */ /* 0x000fca00000010ff */
[----:B------:R-:W-:Y:S01]  /*0980*/  STG.E.64 desc[UR8][R6.64+0x400], R10 ;  /* 0x0004000a06007986 */ /* 0x000fe2000c101b08 */
[----:B------:R-:W-:Y:S05]  /*0990*/  EXIT ;  /* 0x000000000000794d */ /* 0x000fea0003800000 */
.L_x_3297:
        /* <DEDUP_REMOVED lines=139> */
.L_x_3299:
[----:B------:R-:W-:Y:S05]  /*1250*/  BSYNC B0 ;  /* 0x0000000000007941 */ /* 0x000fea0003800000 */
.L_x_3298:
        /* <DEDUP_REMOVED lines=20> */
.L_x_3301:
[----:B------:R-:W-:Y:S05]  /*13a0*/  BSYNC B0 ;  /* 0x0000000000007941 */ /* 0x000fea0003800000 */
.L_x_3300:
        /* <DEDUP_REMOVED lines=20> */
.L_x_3303:
[----:B------:R-:W-:Y:S05]  /*14f0*/  BSYNC B0 ;  /* 0x0000000000007941 */ /* 0x000fea0003800000 */
.L_x_3302:
        /* <DEDUP_REMOVED lines=30> */
.L_x_3305:
[----:B------:R-:W-:Y:S05]  /*16e0*/  BSYNC B0 ;  /* 0x0000000000007941 */ /* 0x000fea0003800000 */
.L_x_3304:
        /* <DEDUP_REMOVED lines=19> */
.L_x_3307:
[----:B------:R-:W-:Y:S05]  /*1820*/  BSYNC B0 ;  /* 0x0000000000007941 */ /* 0x000fea0003800000 */
.L_x_3306:
        /* <DEDUP_REMOVED lines=18> */
.L_x_3309:
[----:B------:R-:W-:Y:S05]  /*1950*/  BSYNC B0 ;  /* 0x0000000000007941 */ /* 0x000fea0003800000 */
.L_x_3308:
        /* <DEDUP_REMOVED lines=18> */
.L_x_3311:
[----:B------:R-:W-:Y:S05]  /*1a80*/  BSYNC B0 ;  /* 0x0000000000007941 */ /* 0x000fea0003800000 */
.L_x_3310:
        /* <DEDUP_REMOVED lines=18> */
.L_x_3313:
[----:B------:R-:W-:Y:S05]  /*1bb0*/  BSYNC B0 ;  /* 0x0000000000007941 */ /* 0x000fea0003800000 */
.L_x_3312:
        /* <DEDUP_REMOVED lines=18> */
.L_x_3316:
[----:B------:R-:W-:-:S13]  /*1ce0*/  ISETP.GE.AND P0, PT, R4, R3, PT ;  /* 0x000000030400720c */ /* 0x000fda0003f06270 */
[----:B------:R-:W-:Y:S05]  /*1cf0*/  @P0 BRA `(.L_x_3318) ;  /* 0x0000000000300947 */ /* 0x000fea0003800000 */
[----:B0-----:R-:W0:Y:S01]  /*1d00*/  LDC.64 R6, c[0x0][0x228] ;  /* 0x00008a00ff067b82 */ /* 0x001e220000000a00 */
[----:B------:R-:W-:Y:S01]  /*1d10*/  IMAD.IADD R5, R2, 0x1, R4 ;  /* 0x0000000102057824 */ /* 0x000fe200078e0204 */
[----:B------:R-:W-:-:S03]  /*1d20*/  IADD3 R4, R4, 0x80, RZ ;  /* 0x0000008004047810 */ /* 0x000fc60007ffe0ff */
[----:B0-----:R-:W-:-:S05]  /*1d30*/  IMAD.WIDE.U32 R6, R5, 0x2, R6 ;  /* 0x0000000205067825 */ /* 0x001fca00078e0006 */
[----:B------:R1:W-:Y:S02]  /*1d40*/  STG.E.U16 desc[UR8][R6.64], R10 ;  /* 0x0000000a06007986 */ /* 0x0003e4000c101508 */
.L_x_3317:
[----:B------:R-:W-:-:S13]  /*1d50*/  ISETP.GE.AND P0, PT, R4, R3, PT ;  /* 0x000000030400720c */ /* 0x000fda0003f06270 */
[----:B------:R-:W-:Y:S05]  /*1d60*/  @P0 BRA `(.L_x_3319) ;  /* 0x0000000000340947 */ /* 0x000fea0003800000 */
[----:B01----:R-:W0:Y:S01]  /*1d70*/  LDC.64 R6, c[0x0][0x228] ;  /* 0x00008a00ff067b82 */ /* 0x003e220000000a00 */
[----:B------:R-:W-:Y:S01]  /*1d80*/  IADD3 R5, R2, R4, RZ ;  /* 0x0000000402057210 */ /* 0x000fe20007ffe0ff */
[----:B------:R-:W-:-:S04]  /*1d90*/  VIADD R4, R4, 0x80 ;  /* 0x0000008004047836 */ /* 0x000fc80000000000 */
[----:B0-----:R-:W-:-:S05]  /*1da0*/  IMAD.WIDE.U32 R6, R5, 0x2, R6 ;  /* 0x0000000205067825 */ /* 0x001fca00078e0006 */
[----:B------:R1:W-:Y:S02]  /*1db0*/  STG.E.U16 desc[UR8][R6.64], R11 ;  /* 0x0000000b06007986 */ /* 0x0003e4000c101508 */
.L_x_3318:
        /* <DEDUP_REMOVED lines=8> */
.L_x_3319:
[----:B------:R-:W-:Y:S05]  /*1e40*/  BSYNC B1 ;  /* 0x0000000000017941 */ /* 0x000fea0003800000 */
.L_x_3315:
[----:B------:R-:W-:-:S13]  /*1e50*/  ISETP.GE.AND P0, PT, R4, R3, PT ;  /* 0x000000030400720c */ /* 0x000fda0003f06270 */
[----:B012---:R-:W0:Y:S01]  /*1e60*/  @!P0 LDC.64 R6, c[0x0][0x228] ;  /* 0x00008a00ff068b82 */ /* 0x007e220000000a00 */
[----:B------:R-:W-:Y:S01]  /*1e70*/  @!P0 IMAD.IADD R5, R2, 0x1, R4 ;  /* 0x0000000102058824 */ /* 0x000fe200078e0204 */
[----:B------:R-:W-:-:S03]  /*1e80*/  @!P0 IADD3 R4, R4, 0x80, RZ ;  /* 0x0000008004048810 */ /* 0x000fc60007ffe0ff */
[----:B0-----:R-:W-:-:S05]  /*1e90*/  @!P0 IMAD.WIDE.U32 R6, R5, 0x2, R6 ;  /* 0x0000000205068825 */ /* 0x001fca00078e0006 */
[----:B------:R2:W-:Y:S02]  /*1ea0*/  @!P0 STG.E.U16 desc[UR8][R6.64], R13 ;  /* 0x0000000d06008986 */ /* 0x0005e4000c101508 */
.L_x_3320:
[----:B------:R-:W-:Y:S05]  /*1eb0*/  BSYNC B0 ;  /* 0x0000000000007941 */ /* 0x000fea0003800000 */
.L_x_3314:
        /* <DEDUP_REMOVED lines=8> */
.L_x_3321:
        /* <DEDUP_REMOVED lines=12> */
.L_x_24103:


//--------------------- .text._ZN2at6native29vectorized_elementwise_kernelILi8EZZZNS0_54_GLOBAL__N__d8c5977b_16_LinearAlgebra_cu_140f0503_289316addr_kernel_cudaERNS_14TensorIteratorERKN3c106ScalarES8_ENKUlvE_clEvENKUlvE8_clEvEUlNS5_8BFloat16ESB_SB_E0_St5arrayIPcLm4EEEEviT0_T1_ --------------------------
	.section	.text._ZN2at6native29vectorized_elementwise_kernelILi8EZZZNS0_54_GLOBAL__N__d8c5977b_16_LinearAlgebra_cu_140f0503_289316addr_kernel_cudaERNS_14TensorIteratorERKN3c106ScalarES8_ENKUlvE_clEvENKUlvE8_clEvEUlNS5_8BFloat16ESB_SB_E0_St5arrayIPcLm4EEEEviT0_T1_,"ax",@progbits
	.align	128
        .global         _ZN2at6native29vectorized_elementwise_kernelILi8EZZZNS0_54_GLOBAL__N__d8c5977b_16_LinearAlgebra_cu_140f0503_289316addr_kernel_cudaERNS_14TensorIteratorERKN3c106ScalarES8_ENKUlvE_clEvENKUlvE8_clEvEUlNS5_8BFloat16ESB_SB_E0_St5arrayIPcLm4EEEEviT0_T1_
        .type           _ZN2at6native29vectorized_elementwise_kernelILi8EZZZNS0_54_GLOBAL__N__d8c5977b_16_LinearAlgebra_cu_140f0503_289316addr_kernel_cudaERNS_14TensorIteratorERKN3c106ScalarES8_ENKUlvE_clEvENKUlvE8_clEvEUlNS5_8BFloat16ESB_SB_E0_St5arrayIPcLm4EEEEviT0_T1_,@function
        .size           _ZN2at6native29vectorized_elementwise_kernelILi8EZZZNS0_54_GLOBAL__N__d8c5977b_16_LinearAlgebra_cu_140f0503_289316addr_kernel_cudaERNS_14TensorIteratorERKN3c106ScalarES8_ENKUlvE_clEvENKUlvE8_clEvEUlNS5_8BFloat16ESB_SB_E0_St5arrayIPcLm4EEEEviT0_T1_,(.L_x_24104 - _ZN2at6native29vectorized_elementwise_kernelILi8EZZZNS0_54_GLOBAL__N__d8c5977b_16_LinearAlgebra_cu_140f0503_289316addr_kernel_cudaERNS_14TensorIteratorERKN3c106ScalarES8_ENKUlvE_clEvENKUlvE8_clEvEUlNS5_8BFloat16ESB_SB_E0_St5arrayIPcLm4EEEEviT0_T1_)
        .other          _ZN2at6native29vectorized_elementwise_kernelILi8EZZZNS0_54_GLOBAL__N__d8c5977b_16_LinearAlgebra_cu_140f0503_289316addr_kernel_cudaERNS_14TensorIteratorERKN3c106ScalarES8_ENKUlvE_clEvENKUlvE8_clEvEUlNS5_8BFloat16ESB_SB_E0_St5arrayIPcLm4EEEEviT0_T1_,@"STO_CUDA_ENTRY STV_DEFAULT"
_ZN2at6native29vectorized_elementwise_kernelILi8EZZZNS0_54_GLOBAL__N__d8c5977b_16_LinearAlgebra_cu_140f0503_289316addr_kernel_cudaERNS_14TensorIteratorERKN3c106ScalarES8_ENKUlvE_clEvENKUlvE8_clEvEUlNS5_8BFloat16ESB_SB_E0_St5arrayIPcLm4EEEEviT0_T1_:
.text._ZN2at6native29vectorized_elementwise_kernelILi8EZZZNS0_54_GLOBAL__N__d8c5977b_16_LinearAlgebra_cu_140f0503_289316addr_kernel_cudaERNS_14TensorIteratorERKN3c106ScalarES8_ENKUlvE_clEvENKUlvE8_clEvEUlNS5_8BFloat16ESB_SB_E0_St5arrayIPcLm4EEEEviT0_T1_:
        /* <DEDUP_REMOVED lines=12> */
[----:B------:R-:W2:Y:S08]  /*00c0*/  LDC.64 R6, c[0x0][0x230] ;  /* 0x00008c00ff067b82 */ /* 0x000eb00000000a00 */
[----:B------:R-:W3:Y:S01]  /*00d0*/  LDC.64 R8, c[0x0][0x240] ;  /* 0x00009000ff087b82 */ /* 0x000ee20000000a00 */
[----:B-1----:R-:W-:-:S04]  /*00e0*/  IMAD.WIDE R4, R2, 0x2, R4 ;  /* 0x0000000202047825 */ /* 0x002fc800078e0204 */
        /* <DEDUP_REMOVED lines=8> */
[----:B------:R-:W-:Y:S02]  /*0170*/  USHF.L.U32 UR7, UR5, 0x10, URZ ;  /* 0x0000001005077899 */ /* 0x000fe4000800063f */
[----:B------:R-:W-:Y:S01]  /*0180*/  USHF.L.U32 UR6, UR4, 0x10, URZ ;  /* 0x0000001004067899 */ /* 0x000fe2000800063f */
[----:B--2---:R-:W-:Y:S01]  /*0190*/  IMAD.U32 R0, R13, 0x10000, RZ ;  /* 0x000100000d007824 */ /* 0x004fe200078e00ff */
[----:B------:R-:W-:Y:S02]  /*01a0*/  SHF.L.U32 R16, R14, 0x10, RZ ;  /* 0x000000100e107819 */ /* 0x000fe400000006ff */
[----:B------:R-:W-:Y:S01]  /*01b0*/  SHF.L.U32 R17, R15, 0x10, RZ ;  /* 0x000000100f117819 */ /* 0x000fe200000006ff */
[----:B------:R-:W-:Y:S01]  /*01c0*/  FMUL.FTZ R23, R0, UR7 ;  /* 0x0000000700177c20 */ /* 0x000fe20008410000 */
[----:B------:R-:W-:Y:S01]  /*01d0*/  IMAD.U32 R0, R12, 0x10000, RZ ;  /* 0x000100000c007824 */ /* 0x000fe200078e00ff */
[----:B------:R-:W-:Y:S01]  /*01e0*/  PRMT R13, R13, 0x7632, R13 ;  /* 0x000076320d0d7816 */ /* 0x000fe2000000000d */
[----:B------:R-:W-:Y:S01]  /*01f0*/  FMUL.FTZ R16, R16, UR7 ;  /* 0x0000000710107c20 */ /* 0x000fe20008410000 */
[----:B------:R-:W-:Y:S01]  /*0200*/  PRMT R14, R14, 0x7632, R14 ;  /* 0x000076320e0e7816 */ /* 0x000fe2000000000e */
[----:B------:R-:W-:Y:S01]  /*0210*/  FMUL.FTZ R19, R0, UR7 ;  /* 0x0000000700137c20 */ /* 0x000fe20008410000 */
[----:B------:R-:W0:Y:S01]  /*0220*/  F2F.BF16.F32 R23, R23 ;  /* 0x0000001700177304 */ /* 0x000e220000202000 */
[----:B----4-:R-:W-:Y:S01]  /*0230*/  IMAD.U32 R0, R5, 0x10000, RZ ;  /* 0x0001000005007824 */ /* 0x010fe200078e00ff */
[----:B------:R-:W-:Y:S01]  /*0240*/  SHF.L.U32 R21, R7, 0x10, RZ ;  /* 0x0000001007157819 */ /* 0x000fe200000006ff */
[----:B------:R-:W-:Y:S01]  /*0250*/  FMUL.FTZ R20, R17, UR7 ;  /* 0x0000000711147c20 */ /* 0x000fe20008410000 */
[----:B------:R-:W-:Y:S01]  /*0260*/  PRMT R5, R5, 0x7632, R5 ;  /* 0x0000763205057816 */ /* 0x000fe20000000005 */
[----:B------:R-:W-:Y:S01]  /*0270*/  FMUL.FTZ R0, R0, UR6 ;  /* 0x0000000600007c20 */ /* 0x000fe20008410000 */
[----:B------:R-:W-:Y:S01]  /*0280*/  PRMT R15, R15, 0x7632, R15 ;  /* 0x000076320f0f7816 */ /* 0x000fe2000000000f */
[----:B------:R-:W-:Y:S01]  /*0290*/  FMUL.FTZ R24, R21, UR6 ;  /* 0x0000000615187c20 */ /* 0x000fe20008410000 */
[----:B------:R1:W-:Y:S01]  /*02a0*/  F2F.BF16.F32 R18, R16 ;  /* 0x0000001000127304 */ /* 0x0003e20000202000 */
[----:B------:R-:W-:Y:S01]  /*02b0*/  IMAD.U32 R21, R13, 0x10000, RZ ;  /* 0x000100000d157824 */ /* 0x000fe200078e00ff */
[----:B------:R-:W-:Y:S01]  /*02c0*/  SHF.L.U32 R14, R14, 0x10, RZ ;  /* 0x000000100e0e7819 */ /* 0x000fe200000006ff */
[----:B------:R-:W-:Y:S01]  /*02d0*/  IMAD.U32 R5, R5, 0x10000, RZ ;  /* 0x0001000005057824 */ /* 0x000fe200078e00ff */
[C---:B------:R-:W-:Y:S01]  /*02e0*/  SHF.L.U32 R17, R6.reuse, 0x10, RZ ;  /* 0x0000001006117819 */ /* 0x040fe200000006ff */
[----:B------:R-:W-:Y:S01]  /*02f0*/  FMUL.FTZ R22, R21, UR7 ;  /* 0x0000000715167c20 */ /* 0x000fe20008410000 */
[----:B------:R-:W-:Y:S01]  /*0300*/  SHF.L.U32 R15, R15, 0x10, RZ ;  /* 0x000000100f0f7819 */ /* 0x000fe200000006ff */
[----:B------:R-:W-:Y:S01]  /*0310*/  FMUL.FTZ R5, R5, UR6 ;  /* 0x0000000605057c20 */ /* 0x000fe20008410000 */
[----:B------:R-:W-:Y:S01]  /*0320*/  PRMT R6, R6, 0x7632, R6 ;  /* 0x0000763206067816 */ /* 0x000fe20000000006 */
[----:B------:R-:W-:Y:S01]  /*0330*/  F2F.BF16.F32 R19, R19 ;  /* 0x0000001300137304 */ /* 0x000fe20000202000 */
[----:B-1----:R-:W-:-:S02]  /*0340*/  IMAD.U32 R16, R4, 0x10000, RZ ;  /* 0x0001000004107824 */ /* 0x002fc400078e00ff */
[----:B------:R-:W-:Y:S01]  /*0350*/  FMUL.FTZ R21, R14, UR7 ;  /* 0x000000070e157c20 */ /* 0x000fe20008410000 */
[----:B------:R-:W-:Y:S01]  /*0360*/  FMUL.FTZ R14, R15, UR7 ;  /* 0x000000070f0e7c20 */ /* 0x000fe20008410000 */
[----:B------:R-:W-:Y:S01]  /*0370*/  PRMT R4, R4, 0x7632, R4 ;  /* 0x0000763204047816 */ /* 0x000fe20000000004 */
[----:B---3--:R-:W-:Y:S01]  /*0380*/  IMAD.U32 R26, R10, 0x10000, RZ ;  /* 0x000100000a1a7824 */ /* 0x008fe200078e00ff */
[----:B------:R-:W-:Y:S01]  /*0390*/  SHF.L.U32 R15, R6, 0x10, RZ ;  /* 0x00000010060f7819 */ /* 0x000fe200000006ff */
[----:B------:R-:W-:Y:S01]  /*03a0*/  IMAD.U32 R28, R11, 0x10000, RZ ;  /* 0x000100000b1c7824 */ /* 0x000fe200078e00ff */
[----:B------:R0:W1:Y:S01]  /*03b0*/  F2F.BF16.F32 R6, R5 ;  /* 0x0000000500067304 */ /* 0x0000620000202000 */
[----:B------:R-:W-:Y:S01]  /*03c0*/  IMAD.U32 R4, R4, 0x10000, RZ ;  /* 0x0001000004047824 */ /* 0x000fe200078e00ff */
[----:B------:R-:W-:Y:S01]  /*03d0*/  PRMT R12, R12, 0x7632, R12 ;  /* 0x000076320c0c7816 */ /* 0x000fe2000000000c */
[----:B------:R-:W-:Y:S01]  /*03e0*/  FMUL.FTZ R16, R16, UR6 ;  /* 0x0000000610107c20 */ /* 0x000fe20008410000 */
[----:B------:R-:W-:Y:S01]  /*03f0*/  PRMT R7, R7, 0x7632, R7 ;  /* 0x0000763207077816 */ /* 0x000fe20000000007 */
[----:B------:R-:W-:Y:S01]  /*0400*/  FMUL.FTZ R4, R4, UR6 ;  /* 0x0000000604047c20 */ /* 0x000fe20008410000 */
[----:B------:R-:W-:Y:S01]  /*0410*/  PRMT R10, R10, 0x7632, R10 ;  /* 0x000076320a0a7816 */ /* 0x000fe2000000000a */
[----:B------:R-:W-:Y:S01]  /*0420*/  IMAD.U32 R12, R12, 0x10000, RZ ;  /* 0x000100000c0c7824 */ /* 0x000fe200078e00ff */
[----:B------:R2:W3:Y:S01]  /*0430*/  F2F.BF16.F32 R13, R24 ;  /* 0x00000018000d7304 */ /* 0x0004e20000202000 */
[----:B0-----:R-:W-:Y:S01]  /*0440*/  SHF.L.U32 R5, R23, 0x10, RZ ;  /* 0x0000001017057819 */ /* 0x001fe200000006ff */
[----:B------:R-:W-:Y:S01]  /*0450*/  FMUL.FTZ R17, R17, UR6 ;  /* 0x0000000611117c20 */ /* 0x000fe20008410000 */
[----:B------:R-:W-:Y:S01]  /*0460*/  SHF.L.U32 R25, R7, 0x10, RZ ;  /* 0x0000001007197819 */ /* 0x000fe200000006ff */
[----:B------:R-:W-:Y:S01]  /*0470*/  FMUL.FTZ R12, R12, UR7 ;  /* 0x000000070c0c7c20 */ /* 0x000fe20008410000 */
[----:B------:R-:W-:Y:S01]  /*0480*/  PRMT R11, R11, 0x7632, R11 ;  /* 0x000076320b0b7816 */ /* 0x000fe2000000000b */
[----:B------:R-:W-:Y:S01]  /*0490*/  FMUL.FTZ R15, R15, UR6 ;  /* 0x000000060f0f7c20 */ /* 0x000fe20008410000 */
[----:B-1----:R-:W-:Y:S01]  /*04a0*/  SHF.L.U32 R6, R6, 0x10, RZ ;  /* 0x0000001006067819 */ /* 0x002fe200000006ff */
[----:B------:R-:W-:Y:S01]  /*04b0*/  F2F.BF16.F32 R20, R20 ;  /* 0x0000001400147304 */ /* 0x000fe20000202000 */
[C---:B--2---:R-:W-:Y:S01]  /*04c0*/  IMAD.U32 R24, R9.reuse, 0x10000, RZ ;  /* 0x0001000009187824 */ /* 0x044fe200078e00ff */
[----:B------:R-:W-:Y:S01]  /*04d0*/  PRMT R9, R9, 0x7632, R9 ;  /* 0x0000763209097816 */ /* 0x000fe20000000009 */
[----:B------:R-:W-:-:S02]  /*04e0*/  FMUL.FTZ R25, R25, UR6 ;  /* 0x0000000619197c20 */ /* 0x000fc40008410000 */
[----:B------:R-:W-:Y:S01]  /*04f0*/  FMUL.FTZ R24, R5, R24 ;  /* 0x0000001805187220 */ /* 0x000fe20000410000 */
[----:B------:R-:W-:Y:S01]  /*0500*/  SHF.L.U32 R5, R18, 0x10, RZ ;  /* 0x0000001012057819 */ /* 0x000fe200000006ff */
[----:B---3--:R-:W-:Y:S01]  /*0510*/  IMAD.U32 R13, R13, 0x10000, RZ ;  /* 0x000100000d0d7824 */ /* 0x008fe200078e00ff */
[----:B------:R-:W0:Y:S03]  /*0520*/  F2F.BF16.F32 R21, R21 ;  /* 0x0000001500157304 */ /* 0x000e260000202000 */
[----:B------:R-:W-:Y:S01]  /*0530*/  FMUL.FTZ R26, R5, R26 ;  /* 0x0000001a051a7220 */ /* 0x000fe20000410000 */
[----:B------:R-:W-:-:S04]  /*0540*/  IMAD.U32 R5, R8, 0x10000, RZ ;  /* 0x0001000008057824 */ /* 0x000fc800078e00ff */
[----:B------:R-:W1:Y:S01]  /*0550*/  F2F.BF16.F32 R22, R22 ;  /* 0x0000001600167304 */ /* 0x000e620000202000 */
[----:B0-----:R-:W-:-:S07]  /*0560*/  SHF.L.U32 R21, R21, 0x10, RZ ;  /* 0x0000001015157819 */ /* 0x001fce00000006ff */
[----:B------:R0:W2:Y:S01]  /*0570*/  F2F.BF16.F32 R7, R4 ;  /* 0x0000000400077304 */ /* 0x0000a20000202000 */
[----:B-1----:R-:W-:-:S07]  /*0580*/  SHF.L.U32 R22, R22, 0x10, RZ ;  /* 0x0000001016167819 */ /* 0x002fce00000006ff */
[----:B------:R-:W1:Y:S01]  /*0590*/  F2F.BF16.F32 R14, R14 ;  /* 0x0000000e000e7304 */ /* 0x000e620000202000 */
[----:B0-----:R-:W-:-:S05]  /*05a0*/  SHF.L.U32 R4, R19, 0x10, RZ ;  /* 0x0000001013047819 */ /* 0x001fca00000006ff */
[----:B------:R-:W-:Y:S01]  /*05b0*/  FMUL.FTZ R4, R4, R5 ;  /* 0x0000000504047220 */ /* 0x000fe20000410000 */
[----:B------:R-:W-:Y:S01]  /*05c0*/  SHF.L.U32 R5, R20, 0x10, RZ ;  /* 0x0000001014057819 */ /* 0x000fe200000006ff */
[----:B------:R-:W0:Y:S01]  /*05d0*/  F2F.BF16.F32 R12, R12 ;  /* 0x0000000c000c7304 */ /* 0x000e220000202000 */
[----:B--2---:R-:W-:-:S03]  /*05e0*/  IMAD.U32 R7, R7, 0x10000, RZ ;  /* 0x0001000007077824 */ /* 0x004fc600078e00ff */
[----:B------:R-:W-:Y:S01]  /*05f0*/  FMUL.FTZ R28, R5, R28 ;  /* 0x0000001c051c7220 */ /* 0x000fe20000410000 */
[----:B------:R-:W-:Y:S01]  /*0600*/  IMAD.U32 R5, R9, 0x10000, RZ ;  /* 0x0001000009057824 */ /* 0x000fe200078e00ff */
[----:B-1----:R-:W-:Y:S02]  /*0610*/  SHF.L.U32 R14, R14, 0x10, RZ ;  /* 0x000000100e0e7819 */ /* 0x002fe400000006ff */
[----:B------:R1:W-:Y:S01]  /*0620*/  F2F.BF16.F32 R18, R24 ;  /* 0x0000001800127304 */ /* 0x0003e20000202000 */
[----:B------:R-:W-:Y:S01]  /*0630*/  FMUL.FTZ R22, R22, R5 ;  /* 0x0000000516167220 */ /* 0x000fe20000410000 */
[----:B0-----:R-:W-:-:S06]  /*0640*/  SHF.L.U32 R12, R12, 0x10, RZ ;  /* 0x000000100c0c7819 */ /* 0x001fcc00000006ff */
[----:B------:R-:W0:Y:S01]  /*0650*/  F2F.BF16.F32 R0, R0 ;  /* 0x0000000000007304 */ /* 0x000e220000202000 */
[----:B-1----:R-:W-:-:S04]  /*0660*/  IMAD.U32 R24, R10, 0x10000, RZ ;  /* 0x000100000a187824 */ /* 0x002fc800078e00ff */
[----:B------:R-:W-:Y:S01]  /*0670*/  FMUL.FTZ R24, R21, R24 ;  /* 0x0000001815187220 */ /* 0x000fe20000410000 */
[----:B------:R-:W-:Y:S01]  /*0680*/  IMAD.U32 R21, R11, 0x10000, RZ ;  /* 0x000100000b157824 */ /* 0x000fe200078e00ff */
[----:B------:R-:W-:Y:S01]  /*0690*/  PRMT R11, R8, 0x7632, R11 ;  /* 0x00007632080b7816 */ /* 0x000fe2000000000b */
[----:B------:R-:W1:Y:S08]  /*06a0*/  F2F.BF16.F32 R16, R16 ;  /* 0x0000001000107304 */ /* 0x000e700000202000 */
[----:B------:R2:W-:Y:S08]  /*06b0*/  F2F.BF16.F32 R20, R4 ;  /* 0x0000000400147304 */ /* 0x0005f00000202000 */
[----:B------:R3:W4:Y:S01]  /*06c0*/  F2F.BF16.F32 R19, R26 ;  /* 0x0000001a00137304 */ /* 0x0007220000202000 */
[----:B--2---:R-:W2:Y:S07]  /*06d0*/  LDC.64 R4, c[0x0][0x228] ;  /* 0x00008a00ff047b82 */ /* 0x004eae0000000a00 */
[----:B------:R-:W5:Y:S01]  /*06e0*/  F2F.BF16.F32 R9, R28 ;  /* 0x0000001c00097304 */ /* 0x000f620000202000 */
[----:B---3--:R-:W-:Y:S01]  /*06f0*/  FMUL.FTZ R26, R14, R21 ;  /* 0x000000150e1a7220 */ /* 0x008fe20000410000 */
[----:B------:R-:W-:-:S04]  /*0700*/  IMAD.U32 R21, R11, 0x10000, RZ ;  /* 0x000100000b157824 */ /* 0x000fc800078e00ff */
[----:B------:R-:W-:Y:S01]  /*0710*/  FMUL.FTZ R21, R12, R21 ;  /* 0x000000150c157220 */ /* 0x000fe20000410000 */
[----:B0-----:R-:W-:Y:S01]  /*0720*/  IMAD.U32 R12, R0, 0x10000, RZ ;  /* 0x00010000000c7824 */ /* 0x001fe200078e00ff */
[----:B------:R-:W0:Y:S01]  /*0730*/  F2F.BF16.F32 R17, R17 ;  /* 0x0000001100117304 */ /* 0x000e220000202000 */
[----:B-1----:R-:W-:Y:S02]  /*0740*/  IMAD.U32 R0, R16, 0x10000, RZ ;  /* 0x0001000010007824 */ /* 0x002fe400078e00ff */
[----:B----4-:R-:W-:-:S05]  /*0750*/  IMAD.U32 R19, R19, 0x10000, RZ ;  /* 0x0001000013137824 */ /* 0x010fca00078e00ff */
[----:B------:R-:W1:Y:S01]  /*0760*/  F2F.BF16.F32 R15, R15 ;  /* 0x0000000f000f7304 */ /* 0x000e620000202000 */
[----:B--2---:R-:W-:Y:S01]  /*0770*/  IMAD.WIDE.U32 R4, R2, 0x2, R4 ;  /* 0x0000000202047825 */ /* 0x004fe200078e0004 */
[----:B-----5:R-:W-:Y:S02]  /*0780*/  SHF.L.U32 R2, R9, 0x10, RZ ;  /* 0x0000001009027819 */ /* 0x020fe400000006ff */
[----:B0-----:R-:W-:-:S04]  /*0790*/  SHF.L.U32 R14, R17, 0x10, RZ ;  /* 0x00000010110e7819 */ /* 0x001fc800000006ff */
[----:B------:R-:W0:Y:S01]  /*07a0*/  F2F.BF16.F32 R10, R22 ;  /* 0x00000016000a7304 */ /* 0x000e220000202000 */
[----:B------:R-:W-:Y:S01]  /*07b0*/  SHF.L.U32 R17, R20, 0x10, RZ ;  /* 0x0000001014117819 */ /* 0x000fe200000006ff */
[----:B------:R-:W-:Y:S01]  /*07c0*/  FADD.FTZ R2, R13, R2 ;  /* 0x000000020d027221 */ /* 0x000fe20000010000 */
[----:B------:R-:W-:-:S04]  /*07d0*/  IMAD.WIDE R4, R3, 0x10, R4 ;  /* 0x0000001003047825 */ /* 0x000fc800078e0204 */
[----:B------:R-:W-:Y:S01]  /*07e0*/  FADD.FTZ R14, R14, R19 ;  /* 0x000000130e0e7221 */ /* 0x000fe20000010000 */
[----:B------:R-:W-:Y:S01]  /*07f0*/  FADD.FTZ R0, R0, R17 ;  /* 0x0000001100007221 */ /* 0x000fe20000010000 */
[----:B-1----:R-:W-:Y:S01]  /*0800*/  SHF.L.U32 R15, R15, 0x10, RZ ;  /* 0x000000100f0f7819 */ /* 0x002fe200000006ff */
[----:B------:R1:W2:Y:S01]  /*0810*/  F2F.BF16.F32 R23, R25 ;  /* 0x0000001900177304 */ /* 0x0002a20000202000 */
[----:B0-----:R-:W-:-:S07]  /*0820*/  SHF.L.U32 R9, R10, 0x10, RZ ;  /* 0x000000100a097819 */ /* 0x001fce00000006ff */
[----:B------:R-:W0:Y:S01]  /*0830*/  F2F.BF16.F32 R8, R24 ;  /* 0x0000001800087304 */ /* 0x000e220000202000 */
[----:B-1----:R-:W-:Y:S01]  /*0840*/  SHF.L.U32 R25, R18, 0x10, RZ ;  /* 0x0000001012197819 */ /* 0x002fe200000006ff */
[----:B------:R-:W-:-:S04]  /*0850*/  FADD.FTZ R9, R6, R9 ;  /* 0x0000000906097221 */ /* 0x000fc80000010000 */
[----:B------:R-:W-:Y:S01]  /*0860*/  FADD.FTZ R12, R12, R25 ;  /* 0x000000190c0c7221 */ /* 0x000fe20000010000 */
[----:B--2---:R-:W-:Y:S01]  /*0870*/  SHF.L.U32 R23, R23, 0x10, RZ ;  /* 0x0000001017177819 */ /* 0x004fe200000006ff */
[----:B------:R-:W1:Y:S03]  /*0880*/  F2F.BF16.F32 R11, R26 ;  /* 0x0000001a000b7304 */ /* 0x000e660000202000 */
[----:B------:R-:W-:Y:S01]  /*0890*/  F2FP.BF16.F32.PACK_AB R13, R9, R12 ;  /* 0x0000000c090d723e */ /* 0x000fe200000010ff */
[----:B0-----:R-:W-:-:S04]  /*08a0*/  IMAD.U32 R8, R8, 0x10000, RZ ;  /* 0x0001000008087824 */ /* 0x001fc800078e00ff */
[----:B------:R-:W0:Y:S01]  /*08b0*/  F2F.BF16.F32 R16, R21 ;  /* 0x0000001500107304 */ /* 0x000e220000202000 */
[----:B------:R-:W-:Y:S01]  /*08c0*/  FADD.FTZ R15, R15, R8 ;  /* 0x000000080f0f7221 */ /* 0x000fe20000010000 */
[----:B-1----:R-:W-:-:S04]  /*08d0*/  SHF.L.U32 R10, R11, 0x10, RZ ;  /* 0x000000100b0a7819 */ /* 0x002fc800000006ff */
[----:B------:R-:W-:Y:S01]  /*08e0*/  F2FP.BF16.F32.PACK_AB R14, R15, R14 ;  /* 0x0000000e0f0e723e */ /* 0x000fe200000010ff */
[----:B------:R-:W-:Y:S01]  /*08f0*/  FADD.FTZ R23, R23, R10 ;  /* 0x0000000a17177221 */ /* 0x000fe20000010000 */
[----:B0-----:R-:W-:-:S04]  /*0900*/  IMAD.U32 R16, R16, 0x10000, RZ ;  /* 0x0001000010107824 */ /* 0x001fc800078e00ff */
[----:B------:R-:W-:Y:S01]  /*0910*/  F2FP.BF16.F32.PACK_AB R15, R23, R2 ;  /* 0x00000002170f723e */ /* 0x000fe200000010ff */
[----:B------:R-:W-:-:S05]  /*0920*/  FADD.FTZ R7, R7, R16 ;  /* 0x0000001007077221 */ /* 0x000fca0000010000 */
[----:B------:R-:W-:-:S05]  /*0930*/  F2FP.BF16.F32.PACK_AB R12, R7, R0 ;  /* 0x00000000070c723e */ /* 0x000fca00000010ff */
[----:B------:R-:W-:Y:S01]  /*0940*/  STG.E.128 desc[UR8][R4.64], R12 ;  /* 0x0000000c04007986 */ /* 0x000fe2000c101d08 */
[----:B------:R-:W-:Y:S05]  /*0950*/  EXIT ;  /* 0x000000000000794d */ /* 0x000fea0003800000 */
.L_x_3322:
        /* <DEDUP_REMOVED lines=139> */
.L_x_3324:
[----:B------:R-:W-:Y:S05]  /*1210*/  BSYNC B0 ;  /* 0x0000000000007941 */ /* 0x000fea0003800000 */
.L_x_3323:
        /* <DEDUP_REMOVED lines=20> */
.L_x_3326:
[----:B------:R-:W-:Y:S05]  /*1360*/  BSYNC B0 ;  /* 0x0000000000007941 */ /* 0x000fea0003800000 */
.L_x_3325:
        /* <DEDUP_REMOVED lines=20> */
.L_x_3328:
[----:B------:R-:W-:Y:S05]  /*14b0*/  BSYNC B0 ;  /* 0x0000000000007941 */ /* 0x000fea0003800000 */
.L_x_3327:
        /* <DEDUP_REMOVED lines=30> */
.L_x_3330:
[----:B------:R-:W-:Y:S05]  /*16a0*/  BSYNC B0 ;  /* 0x0000000000007941 */ /* 0x000fea0003800000 */
.L_x_3329:
        /* <DEDUP_REMOVED lines=19> */
.L_x_3332:
[----:B------:R-:W-:Y:S05]  /*17e0*/  BSYNC B0 ;  /* 0x0000000000007941 */ /* 0x000fea0003800000 */
.L_x_3331:
        /* <DEDUP_REMOVED lines=18> */
.L_x_3334:
[----:B------:R-:W-:Y:S05]  /*1910*/  BSYNC B0 ;  /* 0x0000000000007941 */ /* 0x000fea0003800000 */
.L_x_3333:
        /* <DEDUP_REMOVED lines=18> */
.L_x_3336:
[----:B------:R-:W-:Y:S05]  /*1a40*/  BSYNC B0 ;  /* 0x0000000000007941 */ /* 0x000fea0003800000 */
.L_x_3335:
        /* <DEDUP_REMOVED lines=18> */
.L_x_3338:
[----:B------:R-:W-:Y:S05]  /*1b70*/  BSYNC B0 ;  /* 0x0000000000007941 */ /* 0x000fea0003800000 */
.L_x_3337:
        /* <DEDUP_REMOVED lines=18> */
.L_x_3341:
[----:B------:R-:W-:-:S13]  /*1ca0*/  ISETP.GE.AND P0, PT, R4, R3, PT ;  /* 0x000000030400720c */ /* 0x000fda0003f06270 */
[----:B------:R-:W-:Y:S05]  /*1cb0*/  @P0 BRA `(.L_x_3343) ;  /* 0x0000000000300947 */ /* 0x000fea0003800000 */
[----:B0-----:R-:W0:Y:S01]  /*1cc0*/  LDC.64 R6, c[0x0][0x228] ;  /* 0x00008a00ff067b82 */ /* 0x001e220000000a00 */
[----:B------:R-:W-:Y:S01]  /*1cd0*/  IMAD.IADD R5, R2, 0x1, R4 ;  /* 0x0000000102057824 */ /* 0x000fe200078e0204 */
[----:B------:R-:W-:-:S03]  /*1ce0*/  IADD3 R4, R4, 0x80, RZ ;  /* 0x0000008004047810 */ /* 0x000fc60007ffe0ff */
[----:B0-----:R-:W-:-:S05]  /*1cf0*/  IMAD.WIDE.U32 R6, R5, 0x2, R6 ;  /* 0x0000000205067825 */ /* 0x001fca00078e0006 */
[----:B------:R1:W-:Y:S02]  /*1d00*/  STG.E.U16 desc[UR8][R6.64], R10 ;  /* 0x0000000a06007986 */ /* 0x0003e4000c101508 */
.L_x_3342:
[----:B------:R-:W-:-:S13]  /*1d10*/  ISETP.GE.AND P0, PT, R4, R3, PT ;  /* 0x000000030400720c */ /* 0x000fda0003f06270 */
[----:B------:R-:W-:Y:S05]  /*1d20*/  @P0 BRA `(.L_x_3344) ;  /* 0x0000000000340947 */ /* 0x000fea0003800000 */
[----:B01----:R-:W0:Y:S01]  /*1d30*/  LDC.64 R6, c[0x0][0x228] ;  /* 0x00008a00ff067b82 */ /* 0x003e220000000a00 */
[----:B------:R-:W-:Y:S01]  /*1d40*/  IADD3 R5, R2, R4, RZ ;  /* 0x0000000402057210 */ /* 0x000fe20007ffe0ff */
[----:B------:R-:W-:-:S04]  /*1d50*/  VIADD R4, R4, 0x80 ;  /* 0x0000008004047836 */ /* 0x000fc80000000000 */
[----:B0-----:R-:W-:-:S05]  /*1d60*/  IMAD.WIDE.U32 R6, R5, 0x2, R6 ;  /* 0x0000000205067825 */ /* 0x001fca00078e0006 */
[----:B------:R1:W-:Y:S02]  /*1d70*/  STG.E.U16 desc[UR8][R6.64], R11 ;  /* 0x0000000b06007986 */ /* 0x0003e4000c101508 */
.L_x_3343:
        /* <DEDUP_REMOVED lines=8> */
.L_x_3344:
[----:B------:R-:W-:Y:S05]  /*1e00*/  BSYNC B1 ;  /* 0x0000000000017941 */ /* 0x000fea0003800000 */
.L_x_3340:
[----:B------:R-:W-:-:S13]  /*1e10*/  ISETP.GE.AND P0, PT, R4, R3, PT ;  /* 0x000000030400720c */ /* 0x000fda0003f06270 */
[----:B012---:R-:W0:Y:S01]  /*1e20*/  @!P0 LDC.64 R6, c[0x0][0x228] ;  /* 0x00008a00ff068b82 */ /* 0x007e220000000a00 */
[----:B------:R-:W-:Y:S01]  /*1e30*/  @!P0 IMAD.IADD R5, R2, 0x1, R4 ;  /* 0x0000000102058824 */ /* 0x000fe200078e0204 */
[----:B------:R-:W-:-:S03]  /*1e40*/  @!P0 IADD3 R4, R4, 0x80, RZ ;  /* 0x0000008004048810 */ /* 0x000fc60007ffe0ff */
[----:B0-----:R-:W-:-:S05]  /*1e50*/  @!P0 IMAD.WIDE.U32 R6, R5, 0x2, R6 ;  /* 0x0000000205068825 */ /* 0x001fca00078e0006 */
[----:B------:R2:W-:Y:S02]  /*1e60*/  @!P0 STG.E.U16 desc[UR8][R6.64], R13 ;  /* 0x0000000d06008986 */ /* 0x0005e4000c101508 */
.L_x_3345:
[----:B------:R-:W-:Y:S05]  /*1e70*/  BSYNC B0 ;  /* 0x0000000000007941 */ /* 0x000fea0003800000 */
.L_x_3339:
        /* <DEDUP_REMOVED lines=8> */
.L_x_3346:
        /* <DEDUP_REMOVED lines=16> */
.L_x_24104:


//--------------------- .text._ZN2at6native18elementwise_kernelILi128ELi4EZNS0_15gpu_kernel_implIZZZNS0_54_GLOBAL__N__d8c5977b_16_LinearAlgebra_cu_140f0503_289316addr_kernel_cudaERNS_14TensorIteratorERKN3c106ScalarES9_ENKUlvE_clEvENKUlvE8_clEvEUlNS6_8BFloat16ESC_SC_E_EEvRNS_18TensorIteratorBaseERKT_EUliE_EEviT1_ --------------------------
	.section	.text._ZN2at6native18elementwise_kernelILi128ELi4EZNS0_15gpu_kernel_implIZZZNS0_54_GLOBAL__N__d8c5977b_16_LinearAlgebra_cu_140f0503_289316addr_kernel_cudaERNS_14TensorIteratorERKN3c106ScalarES9_ENKUlvE_clEvENKUlvE8_clEvEUlNS6_8BFloat16ESC_SC_E_EEvRNS_18TensorIteratorBaseERKT_EUliE_EEviT1_,"ax",@progbits
	.align	128
        .global         _ZN2at6native18elementwise_kernelILi128ELi4EZNS0_15gpu_kernel_implIZZZNS0_54_GLOBAL__N__d8c5977b_16_LinearAlgebra_cu_140f0503_289316addr_kernel_cudaERNS_14TensorIteratorERKN3c106ScalarES9_ENKUlvE_clEvENKUlvE8_clEvEUlNS6_8BFloat16ESC_SC_E_EEvRNS_18TensorIteratorBaseERKT_EUliE_EEviT1_
        .type           _ZN2at6native18elementwise_kernelILi128ELi4EZNS0_15gpu_kernel_implIZZZNS0_54_GLOBAL__N__d8c5977b_16_LinearAlgebra_cu_140f0503_289316addr_kernel_cudaERNS_14TensorIteratorERKN3c106ScalarES9_ENKUlvE_clEvENKUlvE8_clEvEUlNS6_8BFloat16ESC_SC_E_EEvRNS_18TensorIteratorBaseERKT_EUliE_EEviT1_,@function
        .size           _ZN2at6native18elementwise_kernelILi128ELi4EZNS0_15gpu_kernel_implIZZZNS0_54_GLOBAL__N__d8c5977b_16_LinearAlgebra_cu_140f0503_289316addr_kernel_cudaERNS_14TensorIteratorERKN3c106ScalarES9_ENKUlvE_clEvENKUlvE8_clEvEUlNS6_8BFloat16ESC_SC_E_EEvRNS_18TensorIteratorBaseERKT_EUliE_EEviT1_,(.L_x_24105 - _ZN2at6native18elementwise_kernelILi128ELi4EZNS0_15gpu_kernel_implIZZZNS0_54_GLOBAL__N__d8c5977b_16_LinearAlgebra_cu_140f0503_289316addr_kernel_cudaERNS_14TensorIteratorERKN3c106ScalarES9_ENKUlvE_clEvENKUlvE8_clEvEUlNS6_8BFloat16ESC_SC_E_EEvRNS_18TensorIteratorBaseERKT_EUliE_EEviT1_)
        .other          _ZN2at6native18elementwise_kernelILi128ELi4EZNS0_15gpu_kernel_implIZZZNS0_54_GLOBAL__N__d8c5977b_16_LinearAlgebra_cu_140f0503_289316addr_kernel_cudaERNS_14TensorIteratorERKN3c106ScalarES9_ENKUlvE_clEvENKUlvE8_clEvEUlNS6_8BFloat16ESC_SC_E_EEvRNS_18TensorIteratorBaseERKT_EUliE_EEviT1_,@"STO_CUDA_ENTRY STV_DEFAULT"
_ZN2at6native18elementwise_kernelILi128ELi4EZNS0_15gpu_kernel_implIZZZNS0_54_GLOBAL__N__d8c5977b_16_LinearAlgebra_cu_140f0503_289316addr_kernel_cudaERNS_14TensorIteratorERKN3c106ScalarES9_ENKUlvE_clEvENKUlvE8_clEvEUlNS6_8BFloat16ESC_SC_E_EEvRNS_18TensorIteratorBaseERKT_EUliE_EEviT1_:
.text._ZN2at6native18elementwise_kernelILi128ELi4EZNS0_15gpu_kernel_implIZZZNS0_54_GLOBAL__N__d8c5977b_16_LinearAlgebra_cu_140f0503_289316addr_kernel_cudaERNS_14TensorIteratorERKN3c106ScalarES9_ENKUlvE_clEvENKUlvE8_clEvEUlNS6_8BFloat16ESC_SC_E_EEvRNS_18TensorIteratorBaseERKT_EUliE_EEviT1_:
        /* <DEDUP_REMOVED lines=364> */
.L_x_3349:
        /* <DEDUP_REMOVED lines=27> */
.L_x_3350:
        /* <DEDUP_REMOVED lines=20> */
.L_x_3354:
[----:B------:R-:W2:Y:S02]  /*19b0*/  LDG.E.U8 R2, desc[UR36][R2.64] ;  /* 0x0000002402027981 */ /* 0x000ea4000c1e1100 */
[----:B--2---:R-:W-:-:S04]  /*19c0*/  I2FP.F32.U32 R0, R2 ;  /* 0x0000000200007245 */ /* 0x004fc80000201000 */
[----:B------:R-:W-:-:S04]  /*19d0*/  F2FP.BF16.F32.PACK_AB R0, RZ, R0 ;  /* 0x00000000ff00723e */ /* 0x000fc800000010ff */
[----:B------:R-:W-:Y:S01]  /*19e0*/  PRMT R19, R0, 0x7610, R19 ;  /* 0x0000761000137816 */ /* 0x000fe20000000013 */
[----:B------:R-:W-:Y:S06]  /*19f0*/  BRA `(.L_x_3356) ;  /* 0x0000000c00c87947 */ /* 0x000fec0003800000 */
.L_x_3353:
        /* <DEDUP_REMOVED lines=11> */
.L_x_3358:
[----:B------:R-:W2:Y:S02]  /*1ab0*/  LDG.E R2, desc[UR36][R2.64] ;  /* 0x0000002402027981 */ /* 0x000ea4000c1e1900 */
[----:B--2---:R-:W-:-:S04]  /*1ac0*/  I2FP.F32.S32 R0, R2 ;  /* 0x0000000200007245 */ /* 0x004fc80000201400 */
[----:B------:R-:W-:-:S04]  /*1ad0*/  F2FP.BF16.F32.PACK_AB R0, RZ, R0 ;  /* 0x00000000ff00723e */ /* 0x000fc800000010ff */
[----:B------:R-:W-:Y:S01]  /*1ae0*/  PRMT R19, R0, 0x7610, R19 ;  /* 0x0000761000137816 */ /* 0x000fe20000000013 */
[----:B------:R-:W-:Y:S06]  /*1af0*/  BRA `(.L_x_3356) ;  /* 0x0000000c00887947 */ /* 0x000fec0003800000 */
.L_x_3357:
[----:B------:R-:W2:Y:S02]  /*1b00*/  LDG.E.U16 R2, desc[UR36][R2.64] ;  /* 0x0000002402027981 */ /* 0x000ea4000c1e1500 */
[----:B--2---:R-:W0:Y:S02]  /*1b10*/  I2F.S16 R0, R2 ;  /* 0x0000000200007306 */ /* 0x004e240000101400 */
[----:B0-----:R-:W-:-:S04]  /*1b20*/  F2FP.BF16.F32.PACK_AB R0, RZ, R0 ;  /* 0x00000000ff00723e */ /* 0x001fc800000010ff */
[----:B------:R-:W-:Y:S01]  /*1b30*/  PRMT R19, R0, 0x7610, R19 ;  /* 0x0000761000137816 */ /* 0x000fe20000000013 */
[----:B------:R-:W-:Y:S06]  /*1b40*/  BRA `(.L_x_3356) ;  /* 0x0000000c00747947 */ /* 0x000fec0003800000 */
.L_x_3352:
        /* <DEDUP_REMOVED lines=9> */
.L_x_3360:
[----:B------:R-:W2:Y:S02]  /*1be0*/  LDG.E.U16 R0, desc[UR36][R2.64] ;  /* 0x0000002402007981 */ /* 0x000ea4000c1e1500 */
[----:B--2---:R-:W-:-:S05]  /*1bf0*/  HADD2.F32 R0, -RZ, R0.H0_H0 ;  /* 0x20000000ff007230 */ /* 0x004fca0000004100 */
[----:B------:R-:W-:-:S04]  /*1c00*/  F2FP.BF16.F32.PACK_AB R0, RZ, R0 ;  /* 0x00000000ff00723e */ /* 0x000fc800000010ff */
[----:B------:R-:W-:Y:S01]  /*1c10*/  PRMT R19, R0, 0x7610, R19 ;  /* 0x0000761000137816 */ /* 0x000fe20000000013 */
[----:B------:R-:W-:Y:S06]  /*1c20*/  BRA `(.L_x_3356) ;  /* 0x0000000c003c7947 */ /* 0x000fec0003800000 */
.L_x_3359:
        /* <DEDUP_REMOVED lines=9> */
.L_x_3362:
[----:B------:R-:W2:Y:S02]  /*1cc0*/  LDG.E.U16 R2, desc[UR36][R2.64] ;  /* 0x0000002402027981 */ /* 0x000ea4000c1e1500 */
[----:B--2---:R-:W-:-:S05]  /*1cd0*/  HADD2.F32 R0, -RZ, R2.H0_H0 ;  /* 0x20000002ff007230 */ /* 0x004fca0000004100 */
[----:B------:R-:W-:-:S04]  /*1ce0*/  F2FP.BF16.F32.PACK_AB R0, RZ, R0 ;  /* 0x00000000ff00723e */ /* 0x000fc800000010ff */
[----:B------:R-:W-:Y:S01]  /*1cf0*/  PRMT R19, R0, 0x7610, R19 ;  /* 0x0000761000137816 */ /* 0x000fe20000000013 */
[----:B------:R-:W-:Y:S06]  /*1d00*/  BRA `(.L_x_3356) ;  /* 0x0000000c00047947 */ /* 0x000fec0003800000 */
.L_x_3361:
        /* <DEDUP_REMOVED lines=9> */
.L_x_3351:
        /* <DEDUP_REMOVED lines=14> */
.L_x_3365:
        /* <DEDUP_REMOVED lines=9> */
.L_x_3364:
        /* <DEDUP_REMOVED lines=28> */
.L_x_3367:
        /* <DEDUP_REMOVED lines=15> */
.L_x_3366:
[----:B------:R0:W5:Y:S01]  /*21c0*/  LDG.E.U16 R19, desc[UR36][R2.64] ;  /* 0x0000002402137981 */ /* 0x000162000c1e1500 */
[----:B------:R-:W-:Y:S05]  /*21d0*/  BRA `(.L_x_3356) ;  /* 0x0000000400d07947 */ /* 0x000fea0003800000 */
.L_x_3363:
        /* <DEDUP_REMOVED lines=13> */
.L_x_3370:
        /* <DEDUP_REMOVED lines=21> */
.L_x_3374:
[----:B------:R-:W-:Y:S05]  /*2400*/  BSYNC B1 ;  /* 0x0000000000017941 */ /* 0x000fea0003800000 */
.L_x_3373:
[----:B------:R-:W-:Y:S01]  /*2410*/  LEA R3, R0, 0x3b800000, 0x17 ;  /* 0x3b80000000037811 */ /* 0x000fe200078eb8ff */
[----:B------:R-:W-:-:S05]  /*2420*/  IMAD.SHL.U32 R0, R2, 0x100000, RZ ;  /* 0x0010000002007824 */ /* 0x000fca00078e00ff */
[----:B------:R-:W-:-:S07]  /*2430*/  LOP3.LUT R0, R3, R0, R4, 0xfe, !PT ;  /* 0x0000000003007212 */ /* 0x000fce00078efe04 */
.L_x_3372:
[----:B------:R-:W-:Y:S05]  /*2440*/  BSYNC B0 ;  /* 0x0000000000007941 */ /* 0x000fea0003800000 */
.L_x_3371:
[----:B------:R-:W-:-:S04]  /*2450*/  F2FP.BF16.F32.PACK_AB R0, RZ, R0 ;  /* 0x00000000ff00723e */ /* 0x000fc800000010ff */
[----:B------:R-:W-:Y:S01]  /*2460*/  PRMT R19, R0, 0x7610, R19 ;  /* 0x0000761000137816 */ /* 0x000fe20000000013 */
[----:B------:R-:W-:Y:S06]  /*2470*/  BRA `(.L_x_3356) ;  /* 0x0000000400287947 */ /* 0x000fec0003800000 */
.L_x_3369:
        /* <DEDUP_REMOVED lines=21> */
.L_x_3378:
[----:B------:R-:W-:Y:S05]  /*25d0*/  BSYNC B1 ;  /* 0x0000000000017941 */ /* 0x000fea0003800000 */
.L_x_3377:
[----:B------:R-:W-:Y:S01]  /*25e0*/  LEA R3, R0, 0x37800000, 0x17 ;  /* 0x3780000000037811 */ /* 0x000fe200078eb8ff */
[----:B------:R-:W-:-:S05]  /*25f0*/  IMAD.SHL.U32 R0, R2, 0x200000, RZ ;  /* 0x0020000002007824 */ /* 0x000fca00078e00ff */
[----:B------:R-:W-:-:S07]  /*2600*/  LOP3.LUT R0, R3, R0, R4, 0xfe, !PT ;  /* 0x0000000003007212 */ /* 0x000fce00078efe04 */
.L_x_3376:
[----:B------:R-:W-:Y:S05]  /*2610*/  BSYNC B0 ;  /* 0x0000000000007941 */ /* 0x000fea0003800000 */
.L_x_3375:
[----:B------:R-:W-:-:S04]  /*2620*/  F2FP.BF16.F32.PACK_AB R0, RZ, R0 ;  /* 0x00000000ff00723e */ /* 0x000fc800000010ff */
[----:B------:R-:W-:Y:S01]  /*2630*/  PRMT R19, R0, 0x7610, R19 ;  /* 0x0000761000137816 */ /* 0x000fe20000000013 */
[----:B------:R-:W-:Y:S06]  /*2640*/  BRA `(.L_x_3356) ;  /* 0x0000000000b47947 */ /* 0x000fec0003800000 */
.L_x_3368:
        /* <DEDUP_REMOVED lines=14> */
.L_x_3382:
[----:B------:R-:W-:Y:S05]  /*2730*/  BSYNC B0 ;  /* 0x0000000000007941 */ /* 0x000fea0003800000 */
.L_x_3381:
[----:B------:R-:W-:-:S04]  /*2740*/  F2FP.BF16.F32.PACK_AB R0, RZ, R0 ;  /* 0x00000000ff00723e */ /* 0x000fc800000010ff */
[----:B------:R-:W-:Y:S01]  /*2750*/  PRMT R19, R0, 0x7610, R19 ;  /* 0x0000761000137816 */ /* 0x000fe20000000013 */
[----:B------:R-:W-:Y:S06]  /*2760*/  BRA `(.L_x_3356) ;  /* 0x00000000006c7947 */ /* 0x000fec0003800000 */
.L_x_3355:
        /* <DEDUP_REMOVED lines=16> */
.L_x_3383:
[----:B------:R-:W-:Y:S01]  /*2870*/  PRMT R19, RZ, 0x7610, R19 ;  /* 0x00007610ff137816 */ /* 0x000fe20000000013 */
[----:B------:R-:W-:Y:S06]  /*2880*/  BRA `(.L_x_3356) ;  /* 0x0000000000247947 */ /* 0x000fec0003800000 */
.L_x_3380:
[----:B------:R-:W2:Y:S02]  /*2890*/  LDG.E.64 R2, desc[UR36][R2.64] ;  /* 0x0000002402027981 */ /* 0x000ea4000c1e1b00 */
[----:B--2---:R-:W0:Y:S02]  /*28a0*/  I2F.U64 R0, R2 ;  /* 0x0000000200007312 */ /* 0x004e240000301000 */
[----:B0-----:R-:W-:-:S04]  /*28b0*/  F2FP.BF16.F32.PACK_AB R0, RZ, R0 ;  /* 0x00000000ff00723e */ /* 0x001fc800000010ff */
[----:B------:R-:W-:Y:S01]  /*28c0*/  PRMT R19, R0, 0x7610, R19 ;  /* 0x0000761000137816 */ /* 0x000fe20000000013 */
[----:B------:R-:W-:Y:S06]  /*28d0*/  BRA `(.L_x_3356) ;  /* 0x0000000000107947 */ /* 0x000fec0003800000 */
.L_x_3379:
[----:B------:R-:W2:Y:S02]  /*28e0*/  LDG.E R2, desc[UR36][R2.64] ;  /* 0x0000002402027981 */ /* 0x000ea4000c1e1900 */
[----:B--2---:R-:W-:-:S04]  /*28f0*/  I2FP.F32.U32 R0, R2 ;  /* 0x0000000200007245 */ /* 0x004fc80000201000 */
[----:B------:R-:W-:-:S04]  /*2900*/  F2FP.BF16.F32.PACK_AB R0, RZ, R0 ;  /* 0x00000000ff00723e */ /* 0x000fc800000010ff */
[----:B------:R-:W-:-:S07]  /*2910*/  PRMT R19, R0, 0x7610, R19 ;  /* 0x0000761000137816 */ /* 0x000fce0000000013 */
.L_x_3356:
        /* <DEDUP_REMOVED lines=19> */
.L_x_3387:
[----:B------:R-:W2:Y:S02]  /*2a50*/  LDG.E.U8 R2, desc[UR36][R2.64] ;  /* 0x0000002402027981 */ /* 0x000ea4000c1e1100 */
[----:B--2---:R-:W-:-:S04]  /*2a60*/  I2FP.F32.U32 R0, R2 ;  /* 0x0000000200007245 */ /* 0x004fc80000201000 */
[----:B------:R-:W-:Y:S01]  /*2a70*/  F2FP.BF16.F32.PACK_AB R0, RZ, R0 ;  /* 0x00000000ff00723e */ /* 0x000fe200000010ff */
[----:B------:R-:W-:Y:S06]  /*2a80*/  BRA `(.L_x_3389) ;  /* 0x0000000c00907947 */ /* 0x000fec0003800000 */
.L_x_3386:
        /* <DEDUP_REMOVED lines=10> */
.L_x_3391:
[----:B------:R-:W2:Y:S02]  /*2b30*/  LDG.E R2, desc[UR36][R2.64] ;  /* 0x0000002402027981 */ /* 0x000ea4000c1e1900 */
[----:B--2---:R-:W-:-:S04]  /*2b40*/  I2FP.F32.S32 R0, R2 ;  /* 0x0000000200007245 */ /* 0x004fc80000201400 */
[----:B------:R-:W-:Y:S01]  /*2b50*/  F2FP.BF16.F32.PACK_AB R0, RZ, R0 ;  /* 0x00000000ff00723e */ /* 0x000fe200000010ff */
[----:B------:R-:W-:Y:S06]  /*2b60*/  BRA `(.L_x_3389) ;  /* 0x0000000c00587947 */ /* 0x000fec0003800000 */
.L_x_3390:
[----:B------:R-:W2:Y:S02]  /*2b70*/  LDG.E.U16 R2, desc[UR36][R2.64] ;  /* 0x0000002402027981 */ /* 0x000ea4000c1e1500 */
[----:B--2---:R-:W0:Y:S02]  /*2b80*/  I2F.S16 R0, R2 ;  /* 0x0000000200007306 */ /* 0x004e240000101400 */
[----:B0-----:R-:W-:Y:S01]  /*2b90*/  F2FP.BF16.F32.PACK_AB R0, RZ, R0 ;  /* 0x00000000ff00723e */ /* 0x001fe200000010ff */
[----:B------:R-:W-:Y:S06]  /*2ba0*/  BRA `(.L_x_3389) ;  /* 0x0000000c00487947 */ /* 0x000fec0003800000 */
.L_x_3385:
        /* <DEDUP_REMOVED lines=9> */
.L_x_3393:
[----:B------:R-:W2:Y:S02]  /*2c40*/  LDG.E.U16 R0, desc[UR36][R2.64] ;  /* 0x0000002402007981 */ /* 0x000ea4000c1e1500 */
[----:B--2---:R-:W-:-:S05]  /*2c50*/  HADD2.F32 R0, -RZ, R0.H0_H0 ;  /* 0x20000000ff007230 */ /* 0x004fca0000004100 */
[----:B------:R-:W-:Y:S01]  /*2c60*/  F2FP.BF16.F32.PACK_AB R0, RZ, R0 ;  /* 0x00000000ff00723e */ /* 0x000fe200000010ff */
[----:B------:R-:W-:Y:S06]  /*2c70*/  BRA `(.L_x_3389) ;  /* 0x0000000c00147947 */ /* 0x000fec0003800000 */
.L_x_3392:
        /* <DEDUP_REMOVED lines=9> */
.L_x_3395:
[----:B------:R-:W2:Y:S02]  /*2d10*/  LDG.E.U16 R2, desc[UR36][R2.64] ;  /* 0x0000002402027981 */ /* 0x000ea4000c1e1500 */
[----:B--2---:R-:W-:-:S05]  /*2d20*/  HADD2.F32 R0, -RZ, R2.H0_H0 ;  /* 0x20000002ff007230 */ /* 0x004fca0000004100 */
[----:B------:R-:W-:Y:S01]  /*2d30*/  F2FP.BF16.F32.PACK_AB R0, RZ, R0 ;  /* 0x00000000ff00723e */ /* 0x000fe200000010ff */
[----:B------:R-:W-:Y:S06]  /*2d40*/  BRA `(.L_x_3389) ;  /* 0x0000000800e07947 */ /* 0x000fec0003800000 */
.L_x_3394:
        /* <DEDUP_REMOVED lines=8> */
.L_x_3384:
        /* <DEDUP_REMOVED lines=13> */
.L_x_3398:
        /* <DEDUP_REMOVED lines=8> */
.L_x_3397:
        /* <DEDUP_REMOVED lines=28> */
.L_x_3400:
        /* <DEDUP_REMOVED lines=15> */
.L_x_3399:
[----:B------:R0:W5:Y:S01]  /*31d0*/  LDG.E.U16 R0, desc[UR36][R2.64] ;  /* 0x0000002402007981 */ /* 0x000162000c1e1500 */
[----:B------:R-:W-:Y:S05]  /*31e0*/  BRA `(.L_x_3389) ;  /* 0x0000000400b87947 */ /* 0x000fea0003800000 */
.L_x_3396:
        /* <DEDUP_REMOVED lines=12> */
.L_x_3403:
        /* <DEDUP_REMOVED lines=21> */
.L_x_3407:
[----:B------:R-:W-:Y:S05]  /*3400*/  BSYNC B1 ;  /* 0x0000000000017941 */ /* 0x000fea0003800000 */
.L_x_3406:
[----:B------:R-:W-:Y:S01]  /*3410*/  LEA R3, R0, 0x3b800000, 0x17 ;  /* 0x3b80000000037811 */ /* 0x000fe200078eb8ff */
[----:B------:R-:W-:-:S05]  /*3420*/  IMAD.SHL.U32 R0, R2, 0x100000, RZ ;  /* 0x0010000002007824 */ /* 0x000fca00078e00ff */
[----:B------:R-:W-:-:S07]  /*3430*/  LOP3.LUT R0, R3, R0, R4, 0xfe, !PT ;  /* 0x0000000003007212 */ /* 0x000fce00078efe04 */
.L_x_3405:
[----:B------:R-:W-:Y:S05]  /*3440*/  BSYNC B0 ;  /* 0x0000000000007941 */ /* 0x000fea0003800000 */
.L_x_3404:
[----:B------:R-:W-:Y:S01]  /*3450*/  F2FP.BF16.F32.PACK_AB R0, RZ, R0 ;  /* 0x00000000ff00723e */ /* 0x000fe200000010ff */
[----:B------:R-:W-:Y:S06]  /*3460*/  BRA `(.L_x_3389) ;  /* 0x0000000400187947 */ /* 0x000fec0003800000 */
.L_x_3402:
        /* <DEDUP_REMOVED lines=21> */
.L_x_3411:
[----:B------:R-:W-:Y:S05]  /*35c0*/  BSYNC B1 ;  /* 0x0000000000017941 */ /* 0x000fea0003800000 */
.L_x_3410:
[----:B------:R-:W-:Y:S01]  /*35d0*/  LEA R3, R0, 0x37800000, 0x17 ;  /* 0x3780000000037811 */ /* 0x000fe200078eb8ff */
[----:B------:R-:W-:-:S05]  /*35e0*/  IMAD.SHL.U32 R0, R2, 0x200000, RZ ;  /* 0x0020000002007824 */ /* 0x000fca00078e00ff */
[----:B------:R-:W-:-:S07]  /*35f0*/  LOP3.LUT R0, R3, R0, R4, 0xfe, !PT ;  /* 0x0000000003007212 */ /* 0x000fce00078efe04 */
.L_x_3409:
[----:B------:R-:W-:Y:S05]  /*3600*/  BSYNC B0 ;  /* 0x0000000000007941 */ /* 0x000fea0003800000 */
.L_x_3408:
[----:B------:R-:W-:Y:S01]  /*3610*/  F2FP.BF16.F32.PACK_AB R0, RZ, R0 ;  /* 0x00000000ff00723e */ /* 0x000fe200000010ff */
[----:B------:R-:W-:Y:S06]  /*3620*/  BRA `(.L_x_3389) ;  /* 0x0000000000a87947 */ /* 0x000fec0003800000 */
.L_x_3401:
        /* <DEDUP_REMOVED lines=14> */
.L_x_3415:
[----:B------:R-:W-:Y:S05]  /*3710*/  BSYNC B0 ;  /* 0x0000000000007941 */ /* 0x000fea0003800000 */
.L_x_3414:
[----:B------:R-:W-:Y:S01]  /*3720*/  F2FP.BF16.F32.PACK_AB R0, RZ, R0 ;  /* 0x00000000ff00723e */ /* 0x000fe200000010ff */
[----:B------:R-:W-:Y:S06]  /*3730*/  BRA `(.L_x_3389) ;  /* 0x0000000000647947 */ /* 0x000fec0003800000 */
.L_x_3388:
        /* <DEDUP_REMOVED lines=16> */
.L_x_3416:
[----:B------:R-:W-:Y:S01]  /*3840*/  PRMT R0, RZ, 0x7610, R0 ;  /* 0x00007610ff007816 */ /* 0x000fe20000000000 */
[----:B------:R-:W-:Y:S06]  /*3850*/  BRA `(.L_x_3389) ;  /* 0x00000000001c7947 */ /* 0x000fec0003800000 */
.L_x_3413:
[----:B------:R-:W2:Y:S02]  /*3860*/  LDG.E.64 R2, desc[UR36][R2.64] ;  /* 0x0000002402027981 */ /* 0x000ea4000c1e1b00 */
[----:B--2---:R-:W0:Y:S02]  /*3870*/  I2F.U64 R0, R2 ;  /* 0x0000000200007312 */ /* 0x004e240000301000 */
[----:B0-----:R-:W-:Y:S01]  /*3880*/  F2FP.BF16.F32.PACK_AB R0, RZ, R0 ;  /* 0x00000000ff00723e */ /* 0x001fe200000010ff */
[----:B------:R-:W-:Y:S06]  /*3890*/  BRA `(.L_x_3389) ;  /* 0x00000000000c7947 */ /* 0x000fec0003800000 */
.L_x_3412:
[----:B------:R-:W2:Y:S02]  /*38a0*/  LDG.E R2, desc[UR36][R2.64] ;  /* 0x0000002402027981 */ /* 0x000ea4000c1e1900 */
[----:B--2---:R-:W-:-:S04]  /*38b0*/  I2FP.F32.U32 R0, R2 ;  /* 0x0000000200007245 */ /* 0x004fc80000201000 */
[----:B------:R-:W-:-:S07]  /*38c0*/  F2FP.BF16.F32.PACK_AB R0, RZ, R0 ;  /* 0x00000000ff00723e */ /* 0x000fce00000010ff */
.L_x_3389:
[----:B------:R-:W-:Y:S01]  /*38d0*/  ULDC.U16 UR4, c[0x0][0x4f8] ;  /* 0x00013e0000047ab9 */ /* 0x000fe20000000400 */
[----:B-----5:R-:W-:Y:S01]  /*38e0*/  IMAD.U32 R19, R19, 0x10000, RZ ;  /* 0x0001000013137824 */ /* 0x020fe200078e00ff */
[----:B------:R-:W-:Y:S01]  /*38f0*/  USHF.L.U32 UR4, UR4, 0x10, URZ ;  /* 0x0000001004047899 */ /* 0x000fe2000800063f */
[----:B------:R-:W1:Y:S01]  /*3900*/  LDC.U8 R4, c[0x0][0x508] ;  /* 0x00014200ff047b82 */ /* 0x000e620000000000 */
[----:B0-----:R-:W-:-:S04]  /*3910*/  IMAD.U32 R3, R0, 0x10000, RZ ;  /* 0x0001000000037824 */ /* 0x001fc800078e00ff */
[----:B------:R-:W-:-:S06]  /*3920*/  FMUL.FTZ R19, R19, UR4 ;  /* 0x0000000413137c20 */ /* 0x000fcc0008410000 */
[----:B------:R-:W0:Y:S01]  /*3930*/  F2F.BF16.F32 R19, R19 ;  /* 0x0000001300137304 */ /* 0x000e220000202000 */
[----:B-1----:R-:W-:Y:S01]  /*3940*/  PRMT R2, R4, 0x9910, RZ ;  /* 0x0000991004027816 */ /* 0x002fe200000000ff */
[----:B0-----:R-:W-:-:S03]  /*3950*/  IMAD.U32 R0, R19, 0x10000, RZ ;  /* 0x0001000013007824 */ /* 0x001fc600078e00ff */
[----:B------:R-:W-:Y:S01]  /*3960*/  ISETP.GT.AND P0, PT, R2, 0x9, PT ;  /* 0x000000090200780c */ /* 0x000fe20003f04270 */
[----:B------:R-:W-:-:S04]  /*3970*/  FMUL.FTZ R0, R0, R3 ;  /* 0x0000000300007220 */ /* 0x000fc80000410000 */
[----:B------:R0:W1:Y:S08]  /*3980*/  F2F.BF16.F32 R3, R0 ;  /* 0x0000000000037304 */ /* 0x0000700000202000 */
        /* <DEDUP_REMOVED lines=9> */
[----:B01----:R-:W-:-:S04]  /*3a20*/  IMAD.U32 R0, R3, 0x10000, RZ ;  /* 0x0001000003007824 */ /* 0x003fc800078e00ff */
[----:B------:R-:W0:Y:S02]  /*3a30*/  F2I.FTZ.TRUNC.NTZ R3, R0 ;  /* 0x0000000000037305 */ /* 0x000e24000021f100 */
[----:B0-----:R0:W-:Y:S01]  /*3a40*/  STG.E.U8 desc[UR36][R16.64], R3 ;  /* 0x0000000310007986 */ /* 0x0011e2000c101124 */
[----:B------:R-:W-:Y:S05]  /*3a50*/  BRA `(.L_x_3422) ;  /* 0x0000000c00947947 */ /* 0x000fea0003800000 */
.L_x_3420:
[----:B-1----:R-:W-:-:S06]  /*3a60*/  IMAD.U32 R3, R3, 0x10000, RZ ;  /* 0x0001000003037824 */ /* 0x002fcc00078e00ff */
[----:B------:R-:W1:Y:S02]  /*3a70*/  F2I.S64.TRUNC R2, R3 ;  /* 0x0000000300027311 */ /* 0x000e64000020d900 */
[----:B-1----:R1:W-:Y:S01]  /*3a80*/  STG.E.U8 desc[UR36][R16.64], R2 ;  /* 0x0000000210007986 */ /* 0x0023e2000c101124 */
[----:B------:R-:W-:Y:S05]  /*3a90*/  BRA `(.L_x_3422) ;  /* 0x0000000c00847947 */ /* 0x000fea0003800000 */
.L_x_3419:
[----:B------:R-:W-:-:S13]  /*3aa0*/  ISETP.NE.AND P0, PT, R2, 0x2, PT ;  /* 0x000000020200780c */ /* 0x000fda0003f05270 */
[----:B------:R-:W-:Y:S05]  /*3ab0*/  @!P0 BRA `(.L_x_3423) ;  /* 0x0000000000308947 */ /* 0x000fea0003800000 */
[----:B------:R-:W-:-:S13]  /*3ac0*/  ISETP.NE.AND P0, PT, R2, 0x3, PT ;  /* 0x000000030200780c */ /* 0x000fda0003f05270 */
[----:B------:R-:W-:Y:S05]  /*3ad0*/  @!P0 BRA `(.L_x_3424) ;  /* 0x0000000000188947 */ /* 0x000fea0003800000 */
[----:B------:R-:W-:-:S13]  /*3ae0*/  ISETP.NE.AND P0, PT, R2, 0x4, PT ;  /* 0x000000040200780c */ /* 0x000fda0003f05270 */
[----:B------:R-:W-:Y:S05]  /*3af0*/  @P0 BRA `(.L_x_3421) ;  /* 0x0000000c000c0947 */ /* 0x000fea0003800000 */
[----:B-1----:R-:W-:-:S06]  /*3b00*/  IMAD.U32 R3, R3, 0x10000, RZ ;  /* 0x0001000003037824 */ /* 0x002fcc00078e00ff */
[----:B------:R-:W1:Y:S02]  /*3b10*/  F2I.S64.TRUNC R2, R3 ;  /* 0x0000000300027311 */ /* 0x000e64000020d900 */
[----:B-1----:R1:W-:Y:S01]  /*3b20*/  STG.E.64 desc[UR36][R16.64], R2 ;  /* 0x0000000210007986 */ /* 0x0023e2000c101b24 */
[----:B------:R-:W-:Y:S05]  /*3b30*/  BRA `(.L_x_3422) ;  /* 0x0000000c005c7947 */ /* 0x000fea0003800000 */
.L_x_3424:
[----:B-1----:R-:W-:-:S06]  /*3b40*/  IMAD.U32 R3, R3, 0x10000, RZ ;  /* 0x0001000003037824 */ /* 0x002fcc00078e00ff */
[----:B------:R-:W1:Y:S02]  /*3b50*/  F2I.FTZ.TRUNC.NTZ R3, R3 ;  /* 0x0000000300037305 */ /* 0x000e64000021f100 */
[----:B-1----:R1:W-:Y:S01]  /*3b60*/  STG.E desc[UR36][R16.64], R3 ;  /* 0x0000000310007986 */ /* 0x0023e2000c101924 */
[----:B------:R-:W-:Y:S05]  /*3b70*/  BRA `(.L_x_3422) ;  /* 0x0000000c004c7947 */ /* 0x000fea0003800000 */
.L_x_3423:
[----:B-1----:R-:W-:-:S06]  /*3b80*/  IMAD.U32 R3, R3, 0x10000, RZ ;  /* 0x0001000003037824 */ /* 0x002fcc00078e00ff */
[----:B------:R-:W1:Y:S02]  /*3b90*/  F2I.FTZ.TRUNC.NTZ R3, R3 ;  /* 0x0000000300037305 */ /* 0x000e64000021f100 */
[----:B-1----:R1:W-:Y:S01]  /*3ba0*/  STG.E.U16 desc[UR36][R16.64], R3 ;  /* 0x0000000310007986 */ /* 0x0023e2000c101524 */
[----:B------:R-:W-:Y:S05]  /*3bb0*/  BRA `(.L_x_3422) ;  /* 0x0000000c003c7947 */ /* 0x000fea0003800000 */
.L_x_3418:
        /* <DEDUP_REMOVED lines=9> */
.L_x_3426:
[----:B01----:R-:W-:-:S05]  /*3c50*/  IMAD.U32 R0, R3, 0x10000, RZ ;  /* 0x0001000003007824 */ /* 0x003fca00078e00ff */
[----:B------:R-:W-:-:S05]  /*3c60*/  F2FP.F16.F32.PACK_AB R0, RZ, R0 ;  /* 0x00000000ff00723e */ /* 0x000fca00000000ff */
[----:B------:R0:W-:Y:S01]  /*3c70*/  STG.E.U16 desc[UR36][R16.64], R0 ;  /* 0x0000000010007986 */ /* 0x0001e2000c101524 */
[----:B------:R-:W-:Y:S05]  /*3c80*/  BRA `(.L_x_3422) ;  /* 0x0000000c00087947 */ /* 0x000fea0003800000 */
.L_x_3425:
[----:B------:R-:W-:-:S13]  /*3c90*/  ISETP.NE.AND P0, PT, R2, 0x7, PT ;  /* 0x000000070200780c */ /* 0x000fda0003f05270 */
[----:B------:R-:W-:Y:S05]  /*3ca0*/  @!P0 BRA `(.L_x_3427) ;  /* 0x0000000000348947 */ /* 0x000fea0003800000 */
[----:B------:R-:W-:-:S13]  /*3cb0*/  ISETP.NE.AND P0, PT, R2, 0x8, PT ;  /* 0x000000080200780c */ /* 0x000fda0003f05270 */
[----:B------:R-:W-:Y:S05]  /*3cc0*/  @!P0 BRA `(.L_x_3428) ;  /* 0x0000000000188947 */ /* 0x000fea0003800000 */
[----:B------:R-:W-:-:S13]  /*3cd0*/  ISETP.NE.AND P0, PT, R2, 0x9, PT ;  /* 0x000000090200780c */ /* 0x000fda0003f05270 */
[----:B------:R-:W-:Y:S05]  /*3ce0*/  @P0 BRA `(.L_x_3421) ;  /* 0x0000000800900947 */ /* 0x000fea0003800000 */
[----:B-1----:R-:W-:Y:S02]  /*3cf0*/  IMAD.U32 R2, R3, 0x10000, RZ ;  /* 0x0001000003027824 */ /* 0x002fe400078e00ff */
[----:B------:R-:W-:-:S05]  /*3d00*/  IMAD.MOV.U32 R3, RZ, RZ, RZ ;  /* 0x000000ffff037224 */ /* 0x000fca00078e00ff */
[----:B------:R1:W-:Y:S01]  /*3d10*/  STG.E.64 desc[UR36][R16.64], R2 ;  /* 0x0000000210007986 */ /* 0x0003e2000c101b24 */
[----:B------:R-:W-:Y:S05]  /*3d20*/  BRA `(.L_x_3422) ;  /* 0x0000000800e07947 */ /* 0x000fea0003800000 */
.L_x_3428:
[----:B-1----:R-:W-:-:S05]  /*3d30*/  IMAD.U32 R3, R3, 0x10000, RZ ;  /* 0x0001000003037824 */ /* 0x002fca00078e00ff */
[----:B------:R-:W-:-:S04]  /*3d40*/  F2FP.F16.F32.PACK_AB R3, RZ, R3 ;  /* 0x00000003ff03723e */ /* 0x000fc800000000ff */
[----:B------:R-:W-:-:S05]  /*3d50*/  PRMT R3, R3, 0x5410, RZ ;  /* 0x0000541003037816 */ /* 0x000fca00000000ff */
[----:B------:R1:W-:Y:S01]  /*3d60*/  STG.E desc[UR36][R16.64], R3 ;  /* 0x0000000310007986 */ /* 0x0003e2000c101924 */
[----:B------:R-:W-:Y:S05]  /*3d70*/  BRA `(.L_x_3422) ;  /* 0x0000000800cc7947 */ /* 0x000fea0003800000 */
.L_x_3427:
[----:B-1----:R-:W-:-:S04]  /*3d80*/  IMAD.U32 R2, R3, 0x10000, RZ ;  /* 0x0001000003027824 */ /* 0x002fc800078e00ff */
[----:B------:R-:W-:-:S06]  /*3d90*/  FMUL.FTZ R2, R2, 1 ;  /* 0x3f80000002027820 */ /* 0x000fcc0000410000 */
[----:B------:R-:W1:Y:S02]  /*3da0*/  F2F.F64.F32 R2, R2 ;  /* 0x0000000200027310 */ /* 0x000e640000201800 */
[----:B-1----:R1:W-:Y:S01]  /*3db0*/  STG.E.64 desc[UR36][R16.64], R2 ;  /* 0x0000000210007986 */ /* 0x0023e2000c101b24 */
[----:B------:R-:W-:Y:S05]  /*3dc0*/  BRA `(.L_x_3422) ;  /* 0x0000000800b87947 */ /* 0x000fea0003800000 */
.L_x_3417:
        /* <DEDUP_REMOVED lines=13> */
.L_x_3431:
[----:B-1----:R-:W-:Y:S01]  /*3ea0*/  IMAD.U32 R3, R3, 0x10000, RZ ;  /* 0x0001000003037824 */ /* 0x002fe200078e00ff */
[----:B------:R-:W-:-:S03]  /*3eb0*/  CS2R R6, SRZ ;  /* 0x0000000000067805 */ /* 0x000fc6000001ff00 */
[----:B------:R-:W-:-:S04]  /*3ec0*/  FMUL.FTZ R3, R3, 1 ;  /* 0x3f80000003037820 */ /* 0x000fc80000410000 */
[----:B------:R-:W1:Y:S02]  /*3ed0*/  F2F.F64.F32 R4, R3 ;  /* 0x0000000300047310 */ /* 0x000e640000201800 */
[----:B-1----:R1:W-:Y:S01]  /*3ee0*/  STG.E.128 desc[UR36][R16.64], R4 ;  /* 0x0000000410007986 */ /* 0x0023e2000c101d24 */
[----:B------:R-:W-:Y:S05]  /*3ef0*/  BRA `(.L_x_3422) ;  /* 0x00000008006c7947 */ /* 0x000fea0003800000 */
.L_x_3430:
        /* <DEDUP_REMOVED lines=8> */
[C---:B------:R-:W-:Y:S02]  /*3f80*/  LOP3.LUT R2, R5.reuse, 0x7fffffff, RZ, 0xc0, !PT ;  /* 0x7fffffff05027812 */ /* 0x040fe400078ec0ff */
[----:B0-----:R-:W-:Y:S02]  /*3f90*/  LOP3.LUT R0, R5, 0x80000000, RZ, 0xc0, !PT ;  /* 0x8000000005007812 */ /* 0x001fe400078ec0ff */
        /* <DEDUP_REMOVED lines=11> */
.L_x_3435:
[----:B------:R-:W-:Y:S05]  /*4050*/  BSYNC B0 ;  /* 0x0000000000007941 */ /* 0x000fea0003800000 */
.L_x_3434:
[----:B------:R-:W-:-:S05]  /*4060*/  LOP3.LUT R3, R0, R3, RZ, 0xfc, !PT ;  /* 0x0000000300037212 */ /* 0x000fca00078efcff */
[----:B------:R0:W-:Y:S01]  /*4070*/  STG.E.U8 desc[UR36][R16.64], R3 ;  /* 0x0000000310007986 */ /* 0x0001e2000c101124 */
[----:B------:R-:W-:Y:S05]  /*4080*/  BRA `(.L_x_3422) ;  /* 0x0000000800087947 */ /* 0x000fea0003800000 */
.L_x_3433:
[----:B-1----:R-:W-:Y:S01]  /*4090*/  IMAD.U32 R3, R3, 0x10000, RZ ;  /* 0x0001000003037824 */ /* 0x002fe200078e00ff */
[----:B------:R-:W-:Y:S04]  /*40a0*/  BSSY B0, `(.L_x_3436) ;  /* 0x000000f000007945 */ /* 0x000fe80003800000 */
[----:B------:R-:W-:-:S04]  /*40b0*/  LOP3.LUT R2, R3, 0x7fffffff, RZ, 0xc0, !PT ;  /* 0x7fffffff03027812 */ /* 0x000fc800078ec0ff */
[----:B------:R-:W-:-:S13]  /*40c0*/  ISETP.GT.U32.AND P0, PT, R2, 0x477fffff, PT ;  /* 0x477fffff0200780c */ /* 0x000fda0003f04070 */
[----:B------:R-:W-:Y:S05]  /*40d0*/  @P0 BRA `(.L_x_3437) ;  /* 0x0000000000200947 */ /* 0x000fea0003800000 */
[----:B------:R-:W-:-:S13]  /*40e0*/  ISETP.GE.U32.AND P0, PT, R2, 0x38800000, PT ;  /* 0x388000000200780c */ /* 0x000fda0003f06070 */
[----:B0-----:R-:W-:Y:S01]  /*40f0*/  @P0 SHF.R.U32.HI R0, RZ, 0x15, R3 ;  /* 0x00000015ff000819 */ /* 0x001fe20000011603 */
[----:B------:R-:W-:-:S03]  /*4100*/  @!P0 FADD.FTZ R2, R2, 128 ;  /* 0x4300000002028421 */ /* 0x000fc60000010000 */
[----:B------:R-:W-:-:S04]  /*4110*/  @P0 LOP3.LUT R0, R0, 0x1, RZ, 0xc0, !PT ;  /* 0x0000000100000812 */ /* 0x000fc800078ec0ff */
[----:B------:R-:W-:-:S04]  /*4120*/  @P0 IADD3 R0, R3, 0x80fffff, R0 ;  /* 0x080fffff03000810 */ /* 0x000fc80007ffe000 */
[----:B------:R-:W-:Y:S01]  /*4130*/  @P0 SHF.R.U32.HI R0, RZ, 0x15, R0 ;  /* 0x00000015ff000819 */ /* 0x000fe20000011600 */
[----:B------:R-:W-:Y:S01]  /*4140*/  @!P0 VIADD R0, R2, 0xbd000000 ;  /* 0xbd00000002008836 */ /* 0x000fe20000000000 */
[----:B------:R-:W-:Y:S06]  /*4150*/  BRA `(.L_x_3438) ;  /* 0x00000000000c7947 */ /* 0x000fec0003800000 */
.L_x_3437:
[----:B0-----:R-:W-:Y:S01]  /*4160*/  IMAD.MOV.U32 R0, RZ, RZ, 0x7f ;  /* 0x0000007fff007424 */ /* 0x001fe200078e00ff */
[----:B------:R-:W-:-:S04]  /*4170*/  ISETP.GT.U32.AND P0, PT, R2, 0x7f800000, PT ;  /* 0x7f8000000200780c */ /* 0x000fc80003f04070 */
[----:B------:R-:W-:-:S09]  /*4180*/  SEL R0, R0, 0x7c, P0 ;  /* 0x0000007c00007807 */ /* 0x000fd20000000000 */
.L_x_3438:
[----:B------:R-:W-:Y:S05]  /*4190*/  BSYNC B0 ;  /* 0x0000000000007941 */ /* 0x000fea0003800000 */
.L_x_3436:
[----:B------:R-:W-:-:S04]  /*41a0*/  LOP3.LUT R2, R3, 0x80000000, RZ, 0xc0, !PT ;  /* 0x8000000003027812 */ /* 0x000fc800078ec0ff */
[----:B------:R-:W-:-:S04]  /*41b0*/  SHF.R.U32.HI R3, RZ, 0x18, R2 ;  /* 0x00000018ff037819 */ /* 0x000fc80000011602 */
[----:B------:R-:W-:-:S05]  /*41c0*/  LOP3.LUT R3, R0, R3, RZ, 0xfc, !PT ;  /* 0x0000000300037212 */ /* 0x000fca00078efcff */
[----:B------:R0:W-:Y:S01]  /*41d0*/  STG.E.U8 desc[UR36][R16.64], R3 ;  /* 0x0000000310007986 */ /* 0x0001e2000c101124 */
[----:B------:R-:W-:Y:S05]  /*41e0*/  BRA `(.L_x_3422) ;  /* 0x0000000400b07947 */ /* 0x000fea0003800000 */
.L_x_3432:
[----:B-1----:R1:W-:Y:S01]  /*41f0*/  STG.E.U16 desc[UR36][R16.64], R3 ;  /* 0x0000000310007986 */ /* 0x0023e2000c101524 */
[----:B------:R-:W-:Y:S05]  /*4200*/  BRA `(.L_x_3422) ;  /* 0x0000000400a87947 */ /* 0x000fea0003800000 */
.L_x_3429:
        /* <DEDUP_REMOVED lines=12> */
.L_x_3441:
[----:B-1----:R-:W-:Y:S01]  /*42d0*/  IMAD.U32 R3, R3, 0x10000, RZ ;  /* 0x0001000003037824 */ /* 0x002fe200078e00ff */
[----:B------:R-:W-:Y:S01]  /*42e0*/  BSSY B0, `(.L_x_3442) ;  /* 0x0000014000007945 */ /* 0x000fe20003800000 */
[----:B------:R-:W-:-:S03]  /*42f0*/  IMAD.MOV.U32 R8, RZ, RZ, 0x80 ;  /* 0x00000080ff087424 */ /* 0x000fc600078e00ff */
[----:B------:R-:W-:-:S04]  /*4300*/  LOP3.LUT R2, R3, 0x7fffffff, RZ, 0xc0, !PT ;  /* 0x7fffffff03027812 */ /* 0x000fc800078ec0ff */
[----:B------:R-:W-:-:S13]  /*4310*/  ISETP.GT.U32.AND P0, PT, R2, 0x437fffff, PT ;  /* 0x437fffff0200780c */ /* 0x000fda0003f04070 */
[----:B------:R-:W-:Y:S05]  /*4320*/  @P0 BRA `(.L_x_3443) ;  /* 0x00000000003c0947 */ /* 0x000fea0003800000 */
[----:B------:R-:W-:-:S13]  /*4330*/  ISETP.GE.U32.AND P0, PT, R2, 0x3c000000, PT ;  /* 0x3c0000000200780c */ /* 0x000fda0003f06070 */
[----:B0-----:R-:W-:-:S04]  /*4340*/  @P0 SHF.R.U32.HI R0, RZ, 0x14, R3 ;  /* 0x00000014ff000819 */ /* 0x001fc80000011603 */
        /* <DEDUP_REMOVED lines=9> */
.L_x_3444:
[----:B------:R-:W-:-:S04]  /*43e0*/  LOP3.LUT R2, R3, 0x80000000, RZ, 0xc0, !PT ;  /* 0x8000000003027812 */ /* 0x000fc800078ec0ff */
[----:B------:R-:W-:-:S04]  /*43f0*/  SHF.R.U32.HI R3, RZ, 0x18, R2 ;  /* 0x00000018ff037819 */ /* 0x000fc80000011602 */
[----:B------:R-:W-:-:S04]  /*4400*/  LOP3.LUT R0, R0, R3, RZ, 0xfc, !PT ;  /* 0x0000000300007212 */ /* 0x000fc800078efcff */
[----:B------:R-:W-:-:S07]  /*4410*/  PRMT R8, R0, 0x7610, R8 ;  /* 0x0000761000087816 */ /* 0x000fce0000000008 */
.L_x_3443:
[----:B------:R-:W-:Y:S05]  /*4420*/  BSYNC B0 ;  /* 0x0000000000007941 */ /* 0x000fea0003800000 */
.L_x_3442:
[----:B------:R4:W-:Y:S01]  /*4430*/  STG.E.U8 desc[UR36][R16.64], R8 ;  /* 0x0000000810007986 */ /* 0x0009e2000c101124 */
[----:B------:R-:W-:Y:S05]  /*4440*/  BRA `(.L_x_3422) ;  /* 0x0000000400187947 */ /* 0x000fea0003800000 */
.L_x_3440:
        /* <DEDUP_REMOVED lines=17> */
.L_x_3447:
[----:B------:R-:W-:-:S04]  /*4560*/  LOP3.LUT R2, R3, 0x80000000, RZ, 0xc0, !PT ;  /* 0x8000000003027812 */ /* 0x000fc800078ec0ff */
[----:B------:R-:W-:-:S04]  /*4570*/  SHF.R.U32.HI R3, RZ, 0x18, R2 ;  /* 0x00000018ff037819 */ /* 0x000fc80000011602 */
[----:B------:R-:W-:-:S04]  /*4580*/  LOP3.LUT R0, R0, R3, RZ, 0xfc, !PT ;  /* 0x0000000300007212 */ /* 0x000fc800078efcff */
[----:B------:R-:W-:-:S07]  /*4590*/  PRMT R8, R0, 0x7610, R8 ;  /* 0x0000761000087816 */ /* 0x000fce0000000008 */
.L_x_3446:
[----:B------:R-:W-:Y:S05]  /*45a0*/  BSYNC B0 ;  /* 0x0000000000007941 */ /* 0x000fea0003800000 */
.L_x_3445:
[----:B------:R1:W-:Y:S01]  /*45b0*/  STG.E.U8 desc[UR36][R16.64], R8 ;  /* 0x0000000810007986 */ /* 0x0003e2000c101124 */
[----:B------:R-:W-:Y:S05]  /*45c0*/  BRA `(.L_x_3422) ;  /* 0x0000000000b87947 */ /* 0x000fea0003800000 */
.L_x_3439:
        /* <DEDUP_REMOVED lines=8> */
[----:B------:R-:W-:-:S04]  /*4650*/  LOP3.LUT R2, R4, 0xff, RZ, 0xc0, !PT ;  /* 0x000000ff04027812 */ /* 0x000fc800078ec0ff */
[----:B------:R-:W-:-:S13]  /*4660*/  ISETP.NE.AND P1, PT, R2, 0xff, PT ;  /* 0x000000ff0200780c */ /* 0x000fda0003f25270 */
[--C-:B0-----:R-:W-:Y:S02]  /*4670*/  @P1 SHF.R.U32.HI R0, RZ, 0x16, R3.reuse ;  /* 0x00000016ff001819 */ /* 0x101fe40000011603 */
        /* <DEDUP_REMOVED lines=11> */
.L_x_3421:
[----:B------:R-:W-:Y:S01]  /*4730*/  MOV R2, 0x228 ;  /* 0x0000022800027802 */ /* 0x000fe20000000f00 */
[----:B------:R-:W-:Y:S01]  /*4740*/  ULDC.64 UR4, c[0x4][0x218] ;  /* 0x0100860000047ab9 */ /* 0x000fe20000000a00 */
[----:B------:R-:W-:Y:S01]  /*4750*/  ULDC.64 UR6, c[0x4][0x220] ;  /* 0x0100880000067ab9 */ /* 0x000fe20000000a00 */
[----:B------:R-:W-:Y:S02]  /*4760*/  IMAD.U32 R4, RZ, RZ, UR4 ;  /* 0x00000004ff047e24 */ /* 0x000fe4000f8e00ff */
[----:B------:R-:W-:Y:S01]  /*4770*/  IMAD.U32 R5, RZ, RZ, UR5 ;  /* 0x00000005ff057e24 */ /* 0x000fe2000f8e00ff */
[----:B-1----:R-:W1:Y:S01]  /*4780*/  LDC.64 R2, c[0x4][R2] ;  /* 0x0100000002027b82 */ /* 0x002e620000000a00 */
        /* <DEDUP_REMOVED lines=10> */
.L_x_3450:
[----:B------:R-:W-:Y:S05]  /*4830*/  BRA `(.L_x_3422) ;  /* 0x00000000001c7947 */ /* 0x000fea0003800000 */
.L_x_3449:
[----:B-1----:R-:W-:-:S06]  /*4840*/  IMAD.U32 R3, R3, 0x10000, RZ ;  /* 0x0001000003037824 */ /* 0x002fcc00078e00ff */
[----:B------:R-:W1:Y:S02]  /*4850*/  F2I.U64.TRUNC R2, R3 ;  /* 0x0000000300027311 */ /* 0x000e64000020d800 */
[----:B-1----:R3:W-:Y:S01]  /*4860*/  STG.E.64 desc[UR36][R16.64], R2 ;  /* 0x0000000210007986 */ /* 0x0027e2000c101b24 */
[----:B------:R-:W-:Y:S05]  /*4870*/  BRA `(.L_x_3422) ;  /* 0x00000000000c7947 */ /* 0x000fea0003800000 */
.L_x_3448:
[----:B-1----:R-:W-:-:S06]  /*4880*/  IMAD.U32 R3, R3, 0x10000, RZ ;  /* 0x0001000003037824 */ /* 0x002fcc00078e00ff */
[----:B------:R-:W1:Y:S02]  /*4890*/  F2I.FTZ.U32.TRUNC.NTZ R3, R3 ;  /* 0x0000000300037305 */ /* 0x000e64000021f000 */
[----:B-1----:R1:W-:Y:S02]  /*48a0*/  STG.E desc[UR36][R16.64], R3 ;  /* 0x0000000310007986 */ /* 0x0023e4000c101924 */
.L_x_3422:
[----:B------:R-:W-:-:S04]  /*48b0*/  IMAD R18, R23, 0x200, R18 ;  /* 0x0000020017127824 */ /* 0x000fc800078e0212 */
[----:B------:R-:W-:-:S07]  /*48c0*/  VIADD R19, R18, 0x80 ;  /* 0x0000008012137836 */ /* 0x000fce0000000000 */
.L_x_3348:
[----:B------:R-:W-:Y:S05]  /*48d0*/  BSYNC B6 ;  /* 0x0000000000067941 */ /* 0x000fea0003800000 */
.L_x_3347:
        /* <DEDUP_REMOVED lines=358> */
.L_x_3453:
        /* <DEDUP_REMOVED lines=27> */
.L_x_3454:
        /* <DEDUP_REMOVED lines=20> */
.L_x_3458:
[----:B------:R-:W2:Y:S02]  /*6230*/  LDG.E.U8 R2, desc[UR36][R2.64] ;  /* 0x0000002402027981 */ /* 0x000ea4000c1e1100 */
[----:B--2---:R-:W-:-:S04]  /*6240*/  I2FP.F32.U32 R0, R2 ;  /* 0x0000000200007245 */ /* 0x004fc80000201000 */
[----:B------:R-:W-:-:S04]  /*6250*/  F2FP.BF16.F32.PACK_AB R0, RZ, R0 ;  /* 0x00000000ff00723e */ /* 0x000fc800000010ff */
[----:B------:R-:W-:Y:S01]  /*6260*/  PRMT R22, R0, 0x7610, R22 ;  /* 0x0000761000167816 */ /* 0x000fe20000000016 */
[----:B------:R-:W-:Y:S06]  /*6270*/  BRA `(.L_x_3460) ;  /* 0x0000000c00c87947 */ /* 0x000fec0003800000 */
.L_x_3457:
        /* <DEDUP_REMOVED lines=11> */
.L_x_3462:
[----:B------:R-:W2:Y:S02]  /*6330*/  LDG.E R2, desc[UR36][R2.64] ;  /* 0x0000002402027981 */ /* 0x000ea4000c1e1900 */
[----:B--2---:R-:W-:-:S04]  /*6340*/  I2FP.F32.S32 R0, R2 ;  /* 0x0000000200007245 */ /* 0x004fc80000201400 */
[----:B------:R-:W-:-:S04]  /*6350*/  F2FP.BF16.F32.PACK_AB R0, RZ, R0 ;  /* 0x00000000ff00723e */ /* 0x000fc800000010ff */
[----:B------:R-:W-:Y:S01]  /*6360*/  PRMT R22, R0, 0x7610, R22 ;  /* 0x0000761000167816 */ /* 0x000fe20000000016 */
[----:B------:R-:W-:Y:S06]  /*6370*/  BRA `(.L_x_3460) ;  /* 0x0000000c00887947 */ /* 0x000fec0003800000 */
.L_x_3461:
[----:B------:R-:W2:Y:S02]  /*6380*/  LDG.E.U16 R2, desc[UR36][R2.64] ;  /* 0x0000002402027981 */ /* 0x000ea4000c1e1500 */
[----:B--2---:R-:W0:Y:S02]  /*6390*/  I2F.S16 R0, R2 ;  /* 0x0000000200007306 */ /* 0x004e240000101400 */
[----:B0-----:R-:W-:-:S04]  /*63a0*/  F2FP.BF16.F32.PACK_AB R0, RZ, R0 ;  /* 0x00000000ff00723e */ /* 0x001fc800000010ff */
[----:B------:R-:W-:Y:S01]  /*63b0*/  PRMT R22, R0, 0x7610, R22 ;  /* 0x0000761000167816 */ /* 0x000fe20000000016 */
[----:B------:R-:W-:Y:S06]  /*63c0*/  BRA `(.L_x_3460) ;  /* 0x0000000c00747947 */ /* 0x000fec0003800000 */
.L_x_3456:
        /* <DEDUP_REMOVED lines=9> */
.L_x_3464:
[----:B------:R-:W2:Y:S02]  /*6460*/  LDG.E.U16 R0, desc[UR36][R2.64] ;  /* 0x0000002402007981 */ /* 0x000ea4000c1e1500 */
[----:B--2---:R-:W-:-:S05]  /*6470*/  HADD2.F32 R0, -RZ, R0.H0_H0 ;  /* 0x20000000ff007230 */ /* 0x004fca0000004100 */
[----:B------:R-:W-:-:S04]  /*6480*/  F2FP.BF16.F32.PACK_AB R0, RZ, R0 ;  /* 0x00000000ff00723e */ /* 0x000fc800000010ff */
[----:B------:R-:W-:Y:S01]  /*6490*/  PRMT R22, R0, 0x7610, R22 ;  /* 0x0000761000167816 */ /* 0x000fe20000000016 */
[----:B------:R-:W-:Y:S06]  /*64a0*/  BRA `(.L_x_3460) ;  /* 0x0000000c003c7947 */ /* 0x000fec0003800000 */
.L_x_3463:
        /* <DEDUP_REMOVED lines=9> */
.L_x_3466:
[----:B------:R-:W2:Y:S02]  /*6540*/  LDG.E.U16 R2, desc[UR36][R2.64] ;  /* 0x0000002402027981 */ /* 0x000ea4000c1e1500 */
[----:B--2---:R-:W-:-:S05]  /*6550*/  HADD2.F32 R0, -RZ, R2.H0_H0 ;  /* 0x20000002ff007230 */ /* 0x004fca0000004100 */
[----:B------:R-:W-:-:S04]  /*6560*/  F2FP.BF16.F32.PACK_AB R0, RZ, R0 ;  /* 0x00000000ff00723e */ /* 0x000fc800000010ff */
[----:B------:R-:W-:Y:S01]  /*6570*/  PRMT R22, R0, 0x7610, R22 ;  /* 0x0000761000167816 */ /* 0x000fe20000000016 */
[----:B------:R-:W-:Y:S06]  /*6580*/  BRA `(.L_x_3460) ;  /* 0x0000000c00047947 */ /* 0x000fec0003800000 */
.L_x_3465:
        /* <DEDUP_REMOVED lines=9> */
.L_x_3455:
        /* <DEDUP_REMOVED lines=14> */
.L_x_3469:
        /* <DEDUP_REMOVED lines=9> */
.L_x_3468:
        /* <DEDUP_REMOVED lines=28> */
.L_x_3471:
        /* <DEDUP_REMOVED lines=15> */
.L_x_3470:
[----:B------:R0:W5:Y:S01]  /*6a40*/  LDG.E.U16 R22, desc[UR36][R2.64] ;  /* 0x0000002402167981 */ /* 0x000162000c1e1500 */
[----:B------:R-:W-:Y:S05]  /*6a50*/  BRA `(.L_x_3460) ;  /* 0x0000000400d07947 */ /* 0x000fea0003800000 */
.L_x_3467:
        /* <DEDUP_REMOVED lines=13> */
.L_x_3474:
        /* <DEDUP_REMOVED lines=21> */
.L_x_3478:
[----:B------:R-:W-:Y:S05]  /*6c80*/  BSYNC B1 ;  /* 0x0000000000017941 */ /* 0x000fea0003800000 */
.L_x_3477:
[----:B------:R-:W-:Y:S01]  /*6c90*/  LEA R3, R0, 0x3b800000, 0x17 ;  /* 0x3b80000000037811 */ /* 0x000fe200078eb8ff */
[----:B------:R-:W-:-:S05]  /*6ca0*/  IMAD.SHL.U32 R0, R2, 0x100000, RZ ;  /* 0x0010000002007824 */ /* 0x000fca00078e00ff */
[----:B------:R-:W-:-:S07]  /*6cb0*/  LOP3.LUT R0, R3, R0, R4, 0xfe, !PT ;  /* 0x0000000003007212 */ /* 0x000fce00078efe04 */
.L_x_3476:
[----:B------:R-:W-:Y:S05]  /*6cc0*/  BSYNC B0 ;  /* 0x0000000000007941 */ /* 0x000fea0003800000 */
.L_x_3475:
[----:B------:R-:W-:-:S04]  /*6cd0*/  F2FP.BF16.F32.PACK_AB R0, RZ, R0 ;  /* 0x00000000ff00723e */ /* 0x000fc800000010ff */
[----:B------:R-:W-:Y:S01]  /*6ce0*/  PRMT R22, R0, 0x7610, R22 ;  /* 0x0000761000167816 */ /* 0x000fe20000000016 */
[----:B------:R-:W-:Y:S06]  /*6cf0*/  BRA `(.L_x_3460) ;  /* 0x0000000400287947 */ /* 0x000fec0003800000 */
.L_x_3473:
        /* <DEDUP_REMOVED lines=21> */
.L_x_3482:
[----:B------:R-:W-:Y:S05]  /*6e50*/  BSYNC B1 ;  /* 0x0000000000017941 */ /* 0x000fea0003800000 */
.L_x_3481:
[----:B------:R-:W-:Y:S01]  /*6e60*/  LEA R3, R0, 0x37800000, 0x17 ;  /* 0x3780000000037811 */ /* 0x000fe200078eb8ff */
[----:B------:R-:W-:-:S05]  /*6e70*/  IMAD.SHL.U32 R0, R2, 0x200000, RZ ;  /* 0x0020000002007824 */ /* 0x000fca00078e00ff */
[----:B------:R-:W-:-:S07]  /*6e80*/  LOP3.LUT R0, R3, R0, R4, 0xfe, !PT ;  /* 0x0000000003007212 */ /* 0x000fce00078efe04 */
.L_x_3480:
[----:B------:R-:W-:Y:S05]  /*6e90*/  BSYNC B0 ;  /* 0x0000000000007941 */ /* 0x000fea0003800000 */
.L_x_3479:
[----:B------:R-:W-:-:S04]  /*6ea0*/  F2FP.BF16.F32.PACK_AB R0, RZ, R0 ;  /* 0x00000000ff00723e */ /* 0x000fc800000010ff */
[----:B------:R-:W-:Y:S01]  /*6eb0*/  PRMT R22, R0, 0x7610, R22 ;  /* 0x0000761000167816 */ /* 0x000fe20000000016 */
[----:B------:R-:W-:Y:S06]  /*6ec0*/  BRA `(.L_x_3460) ;  /* 0x0000000000b47947 */ /* 0x000fec0003800000 */
.L_x_3472:
        /* <DEDUP_REMOVED lines=14> */
.L_x_3486:
[----:B------:R-:W-:Y:S05]  /*6fb0*/  BSYNC B0 ;  /* 0x0000000000007941 */ /* 0x000fea0003800000 */
.L_x_3485:
[----:B------:R-:W-:-:S04]  /*6fc0*/  F2FP.BF16.F32.PACK_AB R0, RZ, R0 ;  /* 0x00000000ff00723e */ /* 0x000fc800000010ff */
[----:B------:R-:W-:Y:S01]  /*6fd0*/  PRMT R22, R0, 0x7610, R22 ;  /* 0x0000761000167816 */ /* 0x000fe20000000016 */
[----:B------:R-:W-:Y:S06]  /*6fe0*/  BRA `(.L_x_3460) ;  /* 0x00000000006c7947 */ /* 0x000fec0003800000 */
.L_x_3459:
        /* <DEDUP_REMOVED lines=16> */
.L_x_3487:
[----:B------:R-:W-:Y:S01]  /*70f0*/  PRMT R22, RZ, 0x7610, R22 ;  /* 0x00007610ff167816 */ /* 0x000fe20000000016 */
[----:B------:R-:W-:Y:S06]  /*7100*/  BRA `(.L_x_3460) ;  /* 0x0000000000247947 */ /* 0x000fec0003800000 */
.L_x_3484:
[----:B------:R-:W2:Y:S02]  /*7110*/  LDG.E.64 R2, desc[UR36][R2.64] ;  /* 0x0000002402027981 */ /* 0x000ea4000c1e1b00 */
[----:B--2---:R-:W0:Y:S02]  /*7120*/  I2F.U64 R0, R2 ;  /* 0x0000000200007312 */ /* 0x004e240000301000 */
[----:B0-----:R-:W-:-:S04]  /*7130*/  F2FP.BF16.F32.PACK_AB R0, RZ, R0 ;  /* 0x00000000ff00723e */ /* 0x001fc800000010ff */
[----:B------:R-:W-:Y:S01]  /*7140*/  PRMT R22, R0, 0x7610, R22 ;  /* 0x0000761000167816 */ /* 0x000fe20000000016 */
[----:B------:R-:W-:Y:S06]  /*7150*/  BRA `(.L_x_3460) ;  /* 0x0000000000107947 */ /* 0x000fec0003800000 */
.L_x_3483:
[----:B------:R-:W2:Y:S02]  /*7160*/  LDG.E R2, desc[UR36][R2.64] ;  /* 0x0000002402027981 */ /* 0x000ea4000c1e1900 */
[----:B--2---:R-:W-:-:S04]  /*7170*/  I2FP.F32.U32 R0, R2 ;  /* 0x0000000200007245 */ /* 0x004fc80000201000 */
[----:B------:R-:W-:-:S04]  /*7180*/  F2FP.BF16.F32.PACK_AB R0, RZ, R0 ;  /* 0x00000000ff00723e */ /* 0x000fc800000010ff */
[----:B------:R-:W-:-:S07]  /*7190*/  PRMT R22, R0, 0x7610, R22 ;  /* 0x0000761000167816 */ /* 0x000fce0000000016 */
.L_x_3460:
        /* <DEDUP_REMOVED lines=19> */
.L_x_3491:
[----:B------:R-:W2:Y:S02]  /*72d0*/  LDG.E.U8 R2, desc[UR36][R2.64] ;  /* 0x0000002402027981 */ /* 0x000ea4000c1e1100 */
[----:B--2---:R-:W-:-:S04]  /*72e0*/  I2FP.F32.U32 R0, R2 ;  /* 0x0000000200007245 */ /* 0x004fc80000201000 */
[----:B------:R-:W-:Y:S01]  /*72f0*/  F2FP.BF16.F32.PACK_AB R0, RZ, R0 ;  /* 0x00000000ff00723e */ /* 0x000fe200000010ff */
[----:B------:R-:W-:Y:S06]  /*7300*/  BRA `(.L_x_3493) ;  /* 0x0000000c00907947 */ /* 0x000fec0003800000 */
.L_x_3490:
        /* <DEDUP_REMOVED lines=10> */
.L_x_3495:
[----:B------:R-:W2:Y:S02]  /*73b0*/  LDG.E R2, desc[UR36][R2.64] ;  /* 0x0000002402027981 */ /* 0x000ea4000c1e1900 */
[----:B--2---:R-:W-:-:S04]  /*73c0*/  I2FP.F32.S32 R0, R2 ;  /* 0x0000000200007245 */ /* 0x004fc80000201400 */
[----:B------:R-:W-:Y:S01]  /*73d0*/  F2FP.BF16.F32.PACK_AB R0, RZ, R0 ;  /* 0x00000000ff00723e */ /* 0x000fe200000010ff */
[----:B------:R-:W-:Y:S06]  /*73e0*/  BRA `(.L_x_3493) ;  /* 0x0000000c00587947 */ /* 0x000fec0003800000 */
.L_x_3494:
[----:B------:R-:W2:Y:S02]  /*73f0*/  LDG.E.U16 R2, desc[UR36][R2.64] ;  /* 0x0000002402027981 */ /* 0x000ea4000c1e1500 */
[----:B--2---:R-:W0:Y:S02]  /*7400*/  I2F.S16 R0, R2 ;  /* 0x0000000200007306 */ /* 0x004e240000101400 */
[----:B0-----:R-:W-:Y:S01]  /*7410*/  F2FP.BF16.F32.PACK_AB R0, RZ, R0 ;  /* 0x00000000ff00723e */ /* 0x001fe200000010ff */
[----:B------:R-:W-:Y:S06]  /*7420*/  BRA `(.L_x_3493) ;  /* 0x0000000c00487947 */ /* 0x000fec0003800000 */
.L_x_3489:
        /* <DEDUP_REMOVED lines=9> */
.L_x_3497:
[----:B------:R-:W2:Y:S02]  /*74c0*/  LDG.E.U16 R0, desc[UR36][R2.64] ;  /* 0x0000002402007981 */ /* 0x000ea4000c1e1500 */
[----:B--2---:R-:W-:-:S05]  /*74d0*/  HADD2.F32 R0, -RZ, R0.H0_H0 ;  /* 0x20000000ff007230 */ /* 0x004fca0000004100 */
[----:B------:R-:W-:Y:S01]  /*74e0*/  F2FP.BF16.F32.PACK_AB R0, RZ, R0 ;  /* 0x00000000ff00723e */ /* 0x000fe200000010ff */
[----:B------:R-:W-:Y:S06]  /*74f0*/  BRA `(.L_x_3493) ;  /* 0x0000000c00147947 */ /* 0x000fec0003800000 */
.L_x_3496:
        /* <DEDUP_REMOVED lines=9> */
.L_x_3499:
[----:B------:R-:W2:Y:S02]  /*7590*/  LDG.E.U16 R2, desc[UR36][R2.64] ;  /* 0x0000002402027981 */ /* 0x000ea4000c1e1500 */
[----:B--2---:R-:W-:-:S05]  /*75a0*/  HADD2.F32 R0, -RZ, R2.H0_H0 ;  /* 0x20000002ff007230 */ /* 0x004fca0000004100 */
[----:B------:R-:W-:Y:S01]  /*75b0*/  F2FP.BF16.F32.PACK_AB R0, RZ, R0 ;  /* 0x00000000ff00723e */ /* 0x000fe200000010ff */
[----:B------:R-:W-:Y:S06]  /*75c0*/  BRA `(.L_x_3493) ;  /* 0x0000000800e07947 */ /* 0x000fec0003800000 */
.L_x_3498:
        /* <DEDUP_REMOVED lines=8> */
.L_x_3488:
        /* <DEDUP_REMOVED lines=13> */
.L_x_3502:
        /* <DEDUP_REMOVED lines=8> */
.L_x_3501:
        /* <DEDUP_REMOVED lines=28> */
.L_x_3504:
        /* <DEDUP_REMOVED lines=15> */
.L_x_3503:
[----:B------:R0:W5:Y:S01]  /*7a50*/  LDG.E.U16 R0, desc[UR36][R2.64] ;  /* 0x0000002402007981 */ /* 0x000162000c1e1500 */
[----:B------:R-:W-:Y:S05]  /*7a60*/  BRA `(.L_x_3493) ;  /* 0x0000000400b87947 */ /* 0x000fea0003800000 */
.L_x_3500:
        /* <DEDUP_REMOVED lines=12> */
.L_x_3507:
        /* <DEDUP_REMOVED lines=21> */
.L_x_3511:
[----:B------:R-:W-:Y:S05]  /*7c80*/  BSYNC B1 ;  /* 0x0000000000017941 */ /* 0x000fea0003800000 */
.L_x_3510:
[----:B------:R-:W-:Y:S01]  /*7c90*/  LEA R3, R0, 0x3b800000, 0x17 ;  /* 0x3b80000000037811 */ /* 0x000fe200078eb8ff */
[----:B------:R-:W-:-:S05]  /*7ca0*/  IMAD.SHL.U32 R0, R2, 0x100000, RZ ;  /* 0x0010000002007824 */ /* 0x000fca00078e00ff */
[----:B------:R-:W-:-:S07]  /*7cb0*/  LOP3.LUT R0, R3, R0, R4, 0xfe, !PT ;  /* 0x0000000003007212 */ /* 0x000fce00078efe04 */
.L_x_3509:
[----:B------:R-:W-:Y:S05]  /*7cc0*/  BSYNC B0 ;  /* 0x0000000000007941 */ /* 0x000fea0003800000 */
.L_x_3508:
[----:B------:R-:W-:Y:S01]  /*7cd0*/  F2FP.BF16.F32.PACK_AB R0, RZ, R0 ;  /* 0x00000000ff00723e */ /* 0x000fe200000010ff */
[----:B------:R-:W-:Y:S06]  /*7ce0*/  BRA `(.L_x_3493) ;  /* 0x0000000400187947 */ /* 0x000fec0003800000 */
.L_x_3506:
        /* <DEDUP_REMOVED lines=21> */
.L_x_3515:
[----:B------:R-:W-:Y:S05]  /*7e40*/  BSYNC B1 ;  /* 0x0000000000017941 */ /* 0x000fea0003800000 */
.L_x_3514:
[----:B------:R-:W-:Y:S01]  /*7e50*/  LEA R3, R0, 0x37800000, 0x17 ;  /* 0x3780000000037811 */ /* 0x000fe200078eb8ff */
[----:B------:R-:W-:-:S05]  /*7e60*/  IMAD.SHL.U32 R0, R2, 0x200000, RZ ;  /* 0x0020000002007824 */ /* 0x000fca00078e00ff */
[----:B------:R-:W-:-:S07]  /*7e70*/  LOP3.LUT R0, R3, R0, R4, 0xfe, !PT ;  /* 0x0000000003007212 */ /* 0x000fce00078efe04 */
.L_x_3513:
[----:B------:R-:W-:Y:S05]  /*7e80*/  BSYNC B0 ;  /* 0x0000000000007941 */ /* 0x000fea0003800000 */
.L_x_3512:
[----:B------:R-:W-:Y:S01]  /*7e90*/  F2FP.BF16.F32.PACK_AB R0, RZ, R0 ;  /* 0x00000000ff00723e */ /* 0x000fe200000010ff */
[----:B------:R-:W-:Y:S06]  /*7ea0*/  BRA `(.L_x_3493) ;  /* 0x0000000000a87947 */ /* 0x000fec0003800000 */
.L_x_3505:
        /* <DEDUP_REMOVED lines=14> */
.L_x_3519:
[----:B------:R-:W-:Y:S05]  /*7f90*/  BSYNC B0 ;  /* 0x0000000000007941 */ /* 0x000fea0003800000 */
.L_x_3518:
[----:B------:R-:W-:Y:S01]  /*7fa0*/  F2FP.BF16.F32.PACK_AB R0, RZ, R0 ;  /* 0x00000000ff00723e */ /* 0x000fe200000010ff */
[----:B------:R-:W-:Y:S06]  /*7fb0*/  BRA `(.L_x_3493) ;  /* 0x0000000000647947 */ /* 0x000fec0003800000 */
.L_x_3492:
        /* <DEDUP_REMOVED lines=16> */
.L_x_3520:
[----:B------:R-:W-:Y:S01]  /*80c0*/  PRMT R0, RZ, 0x7610, R0 ;  /* 0x00007610ff007816 */ /* 0x000fe20000000000 */
[----:B------:R-:W-:Y:S06]  /*80d0*/  BRA `(.L_x_3493) ;  /* 0x00000000001c7947 */ /* 0x000fec0003800000 */
.L_x_3517:
[----:B------:R-:W2:Y:S02]  /*80e0*/  LDG.E.64 R2, desc[UR36][R2.64] ;  /* 0x0000002402027981 */ /* 0x000ea4000c1e1b00 */
[----:B--2---:R-:W0:Y:S02]  /*80f0*/  I2F.U64 R0, R2 ;  /* 0x0000000200007312 */ /* 0x004e240000301000 */
[----:B0-----:R-:W-:Y:S01]  /*8100*/  F2FP.BF16.F32.PACK_AB R0, RZ, R0 ;  /* 0x00000000ff00723e */ /* 0x001fe200000010ff */
[----:B------:R-:W-:Y:S06]  /*8110*/  BRA `(.L_x_3493) ;  /* 0x00000000000c7947 */ /* 0x000fec0003800000 */
.L_x_3516:
[----:B------:R-:W2:Y:S02]  /*8120*/  LDG.E R2, desc[UR36][R2.64] ;  /* 0x0000002402027981 */ /* 0x000ea4000c1e1900 */
[----:B--2---:R-:W-:-:S04]  /*8130*/  I2FP.F32.U32 R0, R2 ;  /* 0x0000000200007245 */ /* 0x004fc80000201000 */
[----:B------:R-:W-:-:S07]  /*8140*/  F2FP.BF16.F32.PACK_AB R0, RZ, R0 ;  /* 0x00000000ff00723e */ /* 0x000fce00000010ff */
.L_x_3493:
        /* <DEDUP_REMOVED lines=25> */
.L_x_3524:
[----:B-1----:R-:W-:-:S06]  /*82e0*/  IMAD.U32 R3, R3, 0x10000, RZ ;  /* 0x0001000003037824 */ /* 0x002fcc00078e00ff */
[----:B------:R-:W1:Y:S02]  /*82f0*/  F2I.S64.TRUNC R2, R3 ;  /* 0x0000000300027311 */ /* 0x000e64000020d900 */
[----:B-1----:R1:W-:Y:S01]  /*8300*/  STG.E.U8 desc[UR36][R16.64], R2 ;  /* 0x0000000210007986 */ /* 0x0023e2000c101124 */
[----:B------:R-:W-:Y:S05]  /*8310*/  BRA `(.L_x_3526) ;  /* 0x0000000c00847947 */ /* 0x000fea0003800000 */
.L_x_3523:
        /* <DEDUP_REMOVED lines=10> */
.L_x_3528:
[----:B-1----:R-:W-:-:S06]  /*83c0*/  IMAD.U32 R3, R3, 0x10000, RZ ;  /* 0x0001000003037824 */ /* 0x002fcc00078e00ff */
[----:B------:R-:W1:Y:S02]  /*83d0*/  F2I.FTZ.TRUNC.NTZ R3, R3 ;  /* 0x0000000300037305 */ /* 0x000e64000021f100 */
[----:B-1----:R4:W-:Y:S01]  /*83e0*/  STG.E desc[UR36][R16.64], R3 ;  /* 0x0000000310007986 */ /* 0x0029e2000c101924 */
[----:B------:R-:W-:Y:S05]  /*83f0*/  BRA `(.L_x_3526) ;  /* 0x0000000c004c7947 */ /* 0x000fea0003800000 */
.L_x_3527:
[----:B-1----:R-:W-:-:S06]  /*8400*/  IMAD.U32 R3, R3, 0x10000, RZ ;  /* 0x0001000003037824 */ /* 0x002fcc00078e00ff */
[----:B------:R-:W1:Y:S02]  /*8410*/  F2I.FTZ.TRUNC.NTZ R3, R3 ;  /* 0x0000000300037305 */ /* 0x000e64000021f100 */
[----:B-1----:R3:W-:Y:S01]  /*8420*/  STG.E.U16 desc[UR36][R16.64], R3 ;  /* 0x0000000310007986 */ /* 0x0027e2000c101524 */
[----:B------:R-:W-:Y:S05]  /*8430*/  BRA `(.L_x_3526) ;  /* 0x0000000c003c7947 */ /* 0x000fea0003800000 */
.L_x_3522:
        /* <DEDUP_REMOVED lines=9> */
.L_x_3530:
[----:B01----:R-:W-:-:S05]  /*84d0*/  IMAD.U32 R0, R3, 0x10000, RZ ;  /* 0x0001000003007824 */ /* 0x003fca00078e00ff */
[----:B------:R-:W-:-:S05]  /*84e0*/  F2FP.F16.F32.PACK_AB R0, RZ, R0 ;  /* 0x00000000ff00723e */ /* 0x000fca00000000ff */
[----:B------:R0:W-:Y:S01]  /*84f0*/  STG.E.U16 desc[UR36][R16.64], R0 ;  /* 0x0000000010007986 */ /* 0x0001e2000c101524 */
[----:B------:R-:W-:Y:S05]  /*8500*/  BRA `(.L_x_3526) ;  /* 0x0000000c00087947 */ /* 0x000fea0003800000 */
.L_x_3529:
        /* <DEDUP_REMOVED lines=10> */
.L_x_3532:
[----:B-1----:R-:W-:-:S05]  /*85b0*/  IMAD.U32 R3, R3, 0x10000, RZ ;  /* 0x0001000003037824 */ /* 0x002fca00078e00ff */
[----:B------:R-:W-:-:S04]  /*85c0*/  F2FP.F16.F32.PACK_AB R3, RZ, R3 ;  /* 0x00000003ff03723e */ /* 0x000fc800000000ff */
[----:B------:R-:W-:-:S05]  /*85d0*/  PRMT R3, R3, 0x5410, RZ ;  /* 0x0000541003037816 */ /* 0x000fca00000000ff */
[----:B------:R1:W-:Y:S01]  /*85e0*/  STG.E desc[UR36][R16.64], R3 ;  /* 0x0000000310007986 */ /* 0x0003e2000c101924 */
[----:B------:R-:W-:Y:S05]  /*85f0*/  BRA `(.L_x_3526) ;  /* 0x0000000800cc7947 */ /* 0x000fea0003800000 */
.L_x_3531:
[----:B-1----:R-:W-:-:S04]  /*8600*/  IMAD.U32 R2, R3, 0x10000, RZ ;  /* 0x0001000003027824 */ /* 0x002fc800078e00ff */
[----:B------:R-:W-:-:S06]  /*8610*/  FMUL.FTZ R2, R2, 1 ;  /* 0x3f80000002027820 */ /* 0x000fcc0000410000 */
[----:B------:R-:W1:Y:S02]  /*8620*/  F2F.F64.F32 R2, R2 ;  /* 0x0000000200027310 */ /* 0x000e640000201800 */
[----:B-1----:R1:W-:Y:S01]  /*8630*/  STG.E.64 desc[UR36][R16.64], R2 ;  /* 0x0000000210007986 */ /* 0x0023e2000c101b24 */
[----:B------:R-:W-:Y:S05]  /*8640*/  BRA `(.L_x_3526) ;  /* 0x0000000800b87947 */ /* 0x000fea0003800000 */
.L_x_3521:
        /* <DEDUP_REMOVED lines=13> */
.L_x_3535:
[----:B-1----:R-:W-:Y:S01]  /*8720*/  IMAD.U32 R3, R3, 0x10000, RZ ;  /* 0x0001000003037824 */ /* 0x002fe200078e00ff */
[----:B------:R-:W-:-:S03]  /*8730*/  CS2R R6, SRZ ;  /* 0x0000000000067805 */ /* 0x000fc6000001ff00 */
[----:B------:R-:W-:-:S04]  /*8740*/  FMUL.FTZ R3, R3, 1 ;  /* 0x3f80000003037820 */ /* 0x000fc80000410000 */
[----:B------:R-:W1:Y:S02]  /*8750*/  F2F.F64.F32 R4, R3 ;  /* 0x0000000300047310 */ /* 0x000e640000201800 */
[----:B-1----:R1:W-:Y:S01]  /*8760*/  STG.E.128 desc[UR36][R16.64], R4 ;  /* 0x0000000410007986 */ /* 0x0023e2000c101d24 */
[----:B------:R-:W-:Y:S05]  /*8770*/  BRA `(.L_x_3526) ;  /* 0x00000008006c7947 */ /* 0x000fea0003800000 */
.L_x_3534:
        /* <DEDUP_REMOVED lines=21> */
.L_x_3539:
[----:B------:R-:W-:Y:S05]  /*88d0*/  BSYNC B0 ;  /* 0x0000000000007941 */ /* 0x000fea0003800000 */
.L_x_3538:
[----:B------:R-:W-:-:S05]  /*88e0*/  LOP3.LUT R3, R0, R3, RZ, 0xfc, !PT ;  /* 0x0000000300037212 */ /* 0x000fca00078efcff */
[----:B------:R0:W-:Y:S01]  /*88f0*/  STG.E.U8 desc[UR36][R16.64], R3 ;  /* 0x0000000310007986 */ /* 0x0001e2000c101124 */
[----:B------:R-:W-:Y:S05]  /*8900*/  BRA `(.L_x_3526) ;  /* 0x0000000800087947 */ /* 0x000fea0003800000 */
.L_x_3537:
        /* <DEDUP_REMOVED lines=13> */
.L_x_3541:
[----:B0-----:R-:W-:Y:S01]  /*89e0*/  IMAD.MOV.U32 R0, RZ, RZ, 0x7f ;  /* 0x0000007fff007424 */ /* 0x001fe200078e00ff */
[----:B------:R-:W-:-:S04]  /*89f0*/  ISETP.GT.U32.AND P0, PT, R2, 0x7f800000, PT ;  /* 0x7f8000000200780c */ /* 0x000fc80003f04070 */
[----:B------:R-:W-:-:S09]  /*8a00*/  SEL R0, R0, 0x7c, P0 ;  /* 0x0000007c00007807 */ /* 0x000fd20000000000 */
.L_x_3542:
[----:B------:R-:W-:Y:S05]  /*8a10*/  BSYNC B0 ;  /* 0x0000000000007941 */ /* 0x000fea0003800000 */
.L_x_3540:
[----:B------:R-:W-:-:S04]  /*8a20*/  LOP3.LUT R2, R3, 0x80000000, RZ, 0xc0, !PT ;  /* 0x8000000003027812 */ /* 0x000fc800078ec0ff */
[----:B------:R-:W-:-:S04]  /*8a30*/  SHF.R.U32.HI R3, RZ, 0x18, R2 ;  /* 0x00000018ff037819 */ /* 0x000fc80000011602 */
[----:B------:R-:W-:-:S05]  /*8a40*/  LOP3.LUT R3, R0, R3, RZ, 0xfc, !PT ;  /* 0x0000000300037212 */ /* 0x000fca00078efcff */
[----:B------:R0:W-:Y:S01]  /*8a50*/  STG.E.U8 desc[UR36][R16.64], R3 ;  /* 0x0000000310007986 */ /* 0x0001e2000c101124 */
[----:B------:R-:W-:Y:S05]  /*8a60*/  BRA `(.L_x_3526) ;  /* 0x0000000400b07947 */ /* 0x000fea0003800000 */
.L_x_3536:
[----:B-1----:R1:W-:Y:S01]  /*8a70*/  STG.E.U16 desc[UR36][R16.64], R3 ;  /* 0x0000000310007986 */ /* 0x0023e2000c101524 */
[----:B------:R-:W-:Y:S05]  /*8a80*/  BRA `(.L_x_3526) ;  /* 0x0000000400a87947 */ /* 0x000fea0003800000 */
.L_x_3533:
        /* <DEDUP_REMOVED lines=12> */
.L_x_3545:
        /* <DEDUP_REMOVED lines=17> */
.L_x_3548:
[----:B------:R-:W-:-:S04]  /*8c60*/  LOP3.LUT R2, R3, 0x80000000, RZ, 0xc0, !PT ;  /* 0x8000000003027812 */ /* 0x000fc800078ec0ff */
[----:B------:R-:W-:-:S04]  /*8c70*/  SHF.R.U32.HI R3, RZ, 0x18, R2 ;  /* 0x00000018ff037819 */ /* 0x000fc80000011602 */
[----:B------:R-:W-:-:S04]  /*8c80*/  LOP3.LUT R0, R0, R3, RZ, 0xfc, !PT ;  /* 0x0000000300007212 */ /* 0x000fc800078efcff */
[----:B------:R-:W-:-:S07]  /*8c90*/  PRMT R8, R0, 0x7610, R8 ;  /* 0x0000761000087816 */ /* 0x000fce0000000008 */
.L_x_3547:
[----:B------:R-:W-:Y:S05]  /*8ca0*/  BSYNC B0 ;  /* 0x0000000000007941 */ /* 0x000fea0003800000 */
.L_x_3546:
[----:B------:R1:W-:Y:S01]  /*8cb0*/  STG.E.U8 desc[UR36][R16.64], R8 ;  /* 0x0000000810007986 */ /* 0x0003e2000c101124 */
[----:B------:R-:W-:Y:S05]  /*8cc0*/  BRA `(.L_x_3526) ;  /* 0x0000000400187947 */ /* 0x000fea0003800000 */
.L_x_3544:
        /* <DEDUP_REMOVED lines=17> */
.L_x_3551:
[----:B------:R-:W-:-:S04]  /*8de0*/  LOP3.LUT R2, R3, 0x80000000, RZ, 0xc0, !PT ;  /* 0x8000000003027812 */ /* 0x000fc800078ec0ff */
[----:B------:R-:W-:-:S04]  /*8df0*/  SHF.R.U32.HI R3, RZ, 0x18, R2 ;  /* 0x00000018ff037819 */ /* 0x000fc80000011602 */
[----:B------:R-:W-:-:S04]  /*8e00*/  LOP3.LUT R0, R0, R3, RZ, 0xfc, !PT ;  /* 0x0000000300007212 */ /* 0x000fc800078efcff */
[----:B------:R-:W-:-:S07]  /*8e10*/  PRMT R8, R0, 0x7610, R8 ;  /* 0x0000761000087816 */ /* 0x000fce0000000008 */
.L_x_3550:
[----:B------:R-:W-:Y:S05]  /*8e20*/  BSYNC B0 ;  /* 0x0000000000007941 */ /* 0x000fea0003800000 */
.L_x_3549:
[----:B------:R1:W-:Y:S01]  /*8e30*/  STG.E.U8 desc[UR36][R16.64], R8 ;  /* 0x0000000810007986 */ /* 0x0003e2000c101124 */
[----:B------:R-:W-:Y:S05]  /*8e40*/  BRA `(.L_x_3526) ;  /* 0x0000000000b87947 */ /* 0x000fea0003800000 */
.L_x_3543:
        /* <DEDUP_REMOVED lines=22> */
.L_x_3525:
[----:B0-----:R-:W-:Y:S01]  /*8fb0*/  MOV R0, 0x228 ;  /* 0x0000022800007802 */ /* 0x001fe20000000f00 */
[----:B------:R-:W-:Y:S01]  /*8fc0*/  ULDC.64 UR4, c[0x4][0x218] ;  /* 0x0100860000047ab9 */ /* 0x000fe20000000a00 */
[----:B------:R-:W-:Y:S01]  /*8fd0*/  ULDC.64 UR6, c[0x4][0xa8] ;  /* 0x01002a0000067ab9 */ /* 0x000fe20000000a00 */
[----:B------:R-:W-:Y:S01]  /*8fe0*/  IMAD.U32 R4, RZ, RZ, UR4 ;  /* 0x00000004ff047e24 */ /* 0x000fe2000f8e00ff */
[----:B-1----:R0:W1:Y:S01]  /*8ff0*/  LDC.64 R2, c[0x4][R0] ;  /* 0x0100000000027b82 */ /* 0x0020620000000a00 */
        /* <DEDUP_REMOVED lines=11> */
.L_x_3554:
[----:B------:R-:W-:Y:S05]  /*90b0*/  BRA `(.L_x_3526) ;  /* 0x00000000001c7947 */ /* 0x000fea0003800000 */
.L_x_3553:
[----:B-1----:R-:W-:-:S06]  /*90c0*/  IMAD.U32 R3, R3, 0x10000, RZ ;  /* 0x0001000003037824 */ /* 0x002fcc00078e00ff */
[----:B------:R-:W1:Y:S02]  /*90d0*/  F2I.U64.TRUNC R2, R3 ;  /* 0x0000000300027311 */ /* 0x000e64000020d800 */
[----:B-1----:R1:W-:Y:S01]  /*90e0*/  STG.E.64 desc[UR36][R16.64], R2 ;  /* 0x0000000210007986 */ /* 0x0023e2000c101b24 */
[----:B------:R-:W-:Y:S05]  /*90f0*/  BRA `(.L_x_3526) ;  /* 0x00000000000c7947 */ /* 0x000fea0003800000 */
.L_x_3552:
[----:B-1----:R-:W-:-:S06]  /*9100*/  IMAD.U32 R3, R3, 0x10000, RZ ;  /* 0x0001000003037824 */ /* 0x002fcc00078e00ff */
[----:B------:R-:W1:Y:S02]  /*9110*/  F2I.FTZ.U32.TRUNC.NTZ R3, R3 ;  /* 0x0000000300037305 */ /* 0x000e64000021f000 */
[----:B-1----:R1:W-:Y:S02]  /*9120*/  STG.E desc[UR36][R16.64], R3 ;  /* 0x0000000310007986 */ /* 0x0023e4000c101924 */
.L_x_3526:
[----:B------:R-:W-:-:S07]  /*9130*/  VIADD R19, R19, 0x80 ;  /* 0x0000008013137836 */ /* 0x000fce0000000000 */
.L_x_3452:
[----:B------:R-:W-:Y:S05]  /*9140*/  BSYNC B6 ;  /* 0x0000000000067941 */ /* 0x000fea0003800000 */
.L_x_3451:
        /* <DEDUP_REMOVED lines=358> */
.L_x_3557:
        /* <DEDUP_REMOVED lines=27> */
.L_x_3558:
        /* <DEDUP_REMOVED lines=20> */
.L_x_3562:
[----:B------:R-:W2:Y:S02]  /*aaa0*/  LDG.E.U8 R2, desc[UR36][R2.64] ;  /* 0x0000002402027981 */ /* 0x000ea4000c1e1100 */
[----:B--2---:R-:W-:-:S04]  /*aab0*/  I2FP.F32.U32 R0, R2 ;  /* 0x0000000200007245 */ /* 0x004fc80000201000 */
[----:B------:R-:W-:-:S04]  /*aac0*/  F2FP.BF16.F32.PACK_AB R0, RZ, R0 ;  /* 0x00000000ff00723e */ /* 0x000fc800000010ff */
[----:B------:R-:W-:Y:S01]  /*aad0*/  PRMT R22, R0, 0x7610, R22 ;  /* 0x0000761000167816 */ /* 0x000fe20000000016 */
[----:B------:R-:W-:Y:S06]  /*aae0*/  BRA `(.L_x_3564) ;  /* 0x0000000c00c87947 */ /* 0x000fec0003800000 */
.L_x_3561:
        /* <DEDUP_REMOVED lines=11> */
.L_x_3566:
[----:B------:R-:W2:Y:S02]  /*aba0*/  LDG.E R2, desc[UR36][R2.64] ;  /* 0x0000002402027981 */ /* 0x000ea4000c1e1900 */
[----:B--2---:R-:W-:-:S04]  /*abb0*/  I2FP.F32.S32 R0, R2 ;  /* 0x0000000200007245 */ /* 0x004fc80000201400 */
[----:B------:R-:W-:-:S04]  /*abc0*/  F2FP.BF16.F32.PACK_AB R0, RZ, R0 ;  /* 0x00000000ff00723e */ /* 0x000fc800000010ff */
[----:B------:R-:W-:Y:S01]  /*abd0*/  PRMT R22, R0, 0x7610, R22 ;  /* 0x0000761000167816 */ /* 0x000fe20000000016 */
[----:B------:R-:W-:Y:S06]  /*abe0*/  BRA `(.L_x_3564) ;  /* 0x0000000c00887947 */ /* 0x000fec0003800000 */
.L_x_3565:
[----:B------:R-:W2:Y:S02]  /*abf0*/  LDG.E.U16 R2, desc[UR36][R2.64] ;  /* 0x0000002402027981 */ /* 0x000ea4000c1e1500 */
[----:B--2---:R-:W0:Y:S02]  /*ac00*/  I2F.S16 R0, R2 ;  /* 0x0000000200007306 */ /* 0x004e240000101400 */
[----:B0-----:R-:W-:-:S04]  /*ac10*/  F2FP.BF16.F32.PACK_AB R0, RZ, R0 ;  /* 0x00000000ff00723e */ /* 0x001fc800000010ff */
[----:B------:R-:W-:Y:S01]  /*ac20*/  PRMT R22, R0, 0x7610, R22 ;  /* 0x0000761000167816 */ /* 0x000fe20000000016 */
[----:B------:R-:W-:Y:S06]  /*ac30*/  BRA `(.L_x_3564) ;  /* 0x0000000c00747947 */ /* 0x000fec0003800000 */
.L_x_3560:
        /* <DEDUP_REMOVED lines=9> */
.L_x_3568:
[----:B------:R-:W2:Y:S02]  /*acd0*/  LDG.E.U16 R0, desc[UR36][R2.64] ;  /* 0x0000002402007981 */ /* 0x000ea4000c1e1500 */
[----:B--2---:R-:W-:-:S05]  /*ace0*/  HADD2.F32 R0, -RZ, R0.H0_H0 ;  /* 0x20000000ff007230 */ /* 0x004fca0000004100 */
[----:B------:R-:W-:-:S04]  /*acf0*/  F2FP.BF16.F32.PACK_AB R0, RZ, R0 ;  /* 0x00000000ff00723e */ /* 0x000fc800000010ff */
[----:B------:R-:W-:Y:S01]  /*ad00*/  PRMT R22, R0, 0x7610, R22 ;  /* 0x0000761000167816 */ /* 0x000fe20000000016 */
[----:B------:R-:W-:Y:S06]  /*ad10*/  BRA `(.L_x_3564) ;  /* 0x0000000c003c7947 */ /* 0x000fec0003800000 */
.L_x_3567:
        /* <DEDUP_REMOVED lines=9> */
.L_x_3570:
[----:B------:R-:W2:Y:S02]  /*adb0*/  LDG.E.U16 R2, desc[UR36][R2.64] ;  /* 0x0000002402027981 */ /* 0x000ea4000c1e1500 */
[----:B--2---:R-:W-:-:S05]  /*adc0*/  HADD2.F32 R0, -RZ, R2.H0_H0 ;  /* 0x20000002ff007230 */ /* 0x004fca0000004100 */
[----:B------:R-:W-:-:S04]  /*add0*/  F2FP.BF16.F32.PACK_AB R0, RZ, R0 ;  /* 0x00000000ff00723e */ /* 0x000fc800000010ff */
[----:B------:R-:W-:Y:S01]  /*ade0*/  PRMT R22, R0, 0x7610, R22 ;  /* 0x0000761000167816 */ /* 0x000fe20000000016 */
[----:B------:R-:W-:Y:S06]  /*adf0*/  BRA `(.L_x_3564) ;  /* 0x0000000c00047947 */ /* 0x000fec0003800000 */
.L_x_3569:
        /* <DEDUP_REMOVED lines=9> */
.L_x_3559:
        /* <DEDUP_REMOVED lines=14> */
.L_x_3573:
        /* <DEDUP_REMOVED lines=9> */
.L_x_3572:
        /* <DEDUP_REMOVED lines=28> */
.L_x_3575:
        /* <DEDUP_REMOVED lines=15> */
.L_x_3574:
[----:B------:R0:W5:Y:S01]  /*b2b0*/  LDG.E.U16 R22, desc[UR36][R2.64] ;  /* 0x0000002402167981 */ /* 0x000162000c1e1500 */
[----:B------:R-:W-:Y:S05]  /*b2c0*/  BRA `(.L_x_3564) ;  /* 0x0000000400d07947 */ /* 0x000fea0003800000 */
.L_x_3571:
        /* <DEDUP_REMOVED lines=13> */
.L_x_3578:
        /* <DEDUP_REMOVED lines=21> */
.L_x_3582:
[----:B------:R-:W-:Y:S05]  /*b4f0*/  BSYNC B1 ;  /* 0x0000000000017941 */ /* 0x000fea0003800000 */
.L_x_3581:
[----:B------:R-:W-:Y:S01]  /*b500*/  LEA R3, R0, 0x3b800000, 0x17 ;  /* 0x3b80000000037811 */ /* 0x000fe200078eb8ff */
[----:B------:R-:W-:-:S05]  /*b510*/  IMAD.SHL.U32 R0, R2, 0x100000, RZ ;  /* 0x0010000002007824 */ /* 0x000fca00078e00ff */
[----:B------:R-:W-:-:S07]  /*b520*/  LOP3.LUT R0, R3, R0, R4, 0xfe, !PT ;  /* 0x0000000003007212 */ /* 0x000fce00078efe04 */
.L_x_3580:
[----:B------:R-:W-:Y:S05]  /*b530*/  BSYNC B0 ;  /* 0x0000000000007941 */ /* 0x000fea0003800000 */
.L_x_3579:
[----:B------:R-:W-:-:S04]  /*b540*/  F2FP.BF16.F32.PACK_AB R0, RZ, R0 ;  /* 0x00000000ff00723e */ /* 0x000fc800000010ff */
[----:B------:R-:W-:Y:S01]  /*b550*/  PRMT R22, R0, 0x7610, R22 ;  /* 0x0000761000167816 */ /* 0x000fe20000000016 */
[----:B------:R-:W-:Y:S06]  /*b560*/  BRA `(.L_x_3564) ;  /* 0x0000000400287947 */ /* 0x000fec0003800000 */
.L_x_3577:
        /* <DEDUP_REMOVED lines=21> */
.L_x_3586:
[----:B------:R-:W-:Y:S05]  /*b6c0*/  BSYNC B1 ;  /* 0x0000000000017941 */ /* 0x000fea0003800000 */
.L_x_3585:
[----:B------:R-:W-:Y:S01]  /*b6d0*/  LEA R3, R0, 0x37800000, 0x17 ;  /* 0x3780000000037811 */ /* 0x000fe200078eb8ff */
[----:B------:R-:W-:-:S05]  /*b6e0*/  IMAD.SHL.U32 R0, R2, 0x200000, RZ ;  /* 0x0020000002007824 */ /* 0x000fca00078e00ff */
[----:B------:R-:W-:-:S07]  /*b6f0*/  LOP3.LUT R0, R3, R0, R4, 0xfe, !PT ;  /* 0x0000000003007212 */ /* 0x000fce00078efe04 */
.L_x_3584:
[----:B------:R-:W-:Y:S05]  /*b700*/  BSYNC B0 ;  /* 0x0000000000007941 */ /* 0x000fea0003800000 */
.L_x_3583:
[----:B------:R-:W-:-:S04]  /*b710*/  F2FP.BF16.F32.PACK_AB R0, RZ, R0 ;  /* 0x00000000ff00723e */ /* 0x000fc800000010ff */
[----:B------:R-:W-:Y:S01]  /*b720*/  PRMT R22, R0, 0x7610, R22 ;  /* 0x0000761000167816 */ /* 0x000fe20000000016 */
[----:B------:R-:W-:Y:S06]  /*b730*/  BRA `(.L_x_3564) ;  /* 0x0000000000b47947 */ /* 0x000fec0003800000 */
.L_x_3576:
        /* <DEDUP_REMOVED lines=14> */
.L_x_3590:
[----:B------:R-:W-:Y:S05]  /*b820*/  BSYNC B0 ;  /* 0x0000000000007941 */ /* 0x000fea0003800000 */
.L_x_3589:
[----:B------:R-:W-:-:S04]  /*b830*/  F2FP.BF16.F32.PACK_AB R0, RZ, R0 ;  /* 0x00000000ff00723e */ /* 0x000fc800000010ff */
[----:B------:R-:W-:Y:S01]  /*b840*/  PRMT R22, R0, 0x7610, R22 ;  /* 0x0000761000167816 */ /* 0x000fe20000000016 */
[----:B------:R-:W-:Y:S06]  /*b850*/  BRA `(.L_x_3564) ;  /* 0x00000000006c7947 */ /* 0x000fec0003800000 */
.L_x_3563:
        /* <DEDUP_REMOVED lines=16> */
.L_x_3591:
[----:B------:R-:W-:Y:S01]  /*b960*/  PRMT R22, RZ, 0x7610, R22 ;  /* 0x00007610ff167816 */ /* 0x000fe20000000016 */
[----:B------:R-:W-:Y:S06]  /*b970*/  BRA `(.L_x_3564) ;  /* 0x0000000000247947 */ /* 0x000fec0003800000 */
.L_x_3588:
[----:B------:R-:W2:Y:S02]  /*b980*/  LDG.E.64 R2, desc[UR36][R2.64] ;  /* 0x0000002402027981 */ /* 0x000ea4000c1e1b00 */
[----:B--2---:R-:W0:Y:S02]  /*b990*/  I2F.U64 R0, R2 ;  /* 0x0000000200007312 */ /* 0x004e240000301000 */
[----:B0-----:R-:W-:-:S04]  /*b9a0*/  F2FP.BF16.F32.PACK_AB R0, RZ, R0 ;  /* 0x00000000ff00723e */ /* 0x001fc800000010ff */
[----:B------:R-:W-:Y:S01]  /*b9b0*/  PRMT R22, R0, 0x7610, R22 ;  /* 0x0000761000167816 */ /* 0x000fe20000000016 */
[----:B------:R-:W-:Y:S06]  /*b9c0*/  BRA `(.L_x_3564) ;  /* 0x0000000000107947 */ /* 0x000fec0003800000 */
.L_x_3587:
[----:B------:R-:W2:Y:S02]  /*b9d0*/  LDG.E R2, desc[UR36][R2.64] ;  /* 0x0000002402027981 */ /* 0x000ea4000c1e1900 */
[----:B--2---:R-:W-:-:S04]  /*b9e0*/  I2FP.F32.U32 R0, R2 ;  /* 0x0000000200007245 */ /* 0x004fc80000201000 */
[----:B------:R-:W-:-:S04]  /*b9f0*/  F2FP.BF16.F32.PACK_AB R0, RZ, R0 ;  /* 0x00000000ff00723e */ /* 0x000fc800000010ff */
[----:B------:R-:W-:-:S07]  /*ba00*/  PRMT R22, R0, 0x7610, R22 ;  /* 0x0000761000167816 */ /* 0x000fce0000000016 */
.L_x_3564:
        /* <DEDUP_REMOVED lines=19> */
.L_x_3595:
[----:B------:R-:W2:Y:S02]  /*bb40*/  LDG.E.U8 R2, desc[UR36][R2.64] ;  /* 0x0000002402027981 */ /* 0x000ea4000c1e1100 */
[----:B--2---:R-:W-:-:S04]  /*bb50*/  I2FP.F32.U32 R0, R2 ;  /* 0x0000000200007245 */ /* 0x004fc80000201000 */
[----:B------:R-:W-:Y:S01]  /*bb60*/  F2FP.BF16.F32.PACK_AB R0, RZ, R0 ;  /* 0x00000000ff00723e */ /* 0x000fe200000010ff */
[----:B------:R-:W-:Y:S06]  /*bb70*/  BRA `(.L_x_3597) ;  /* 0x0000000c00907947 */ /* 0x000fec0003800000 */
.L_x_3594:
        /* <DEDUP_REMOVED lines=10> */
.L_x_3599:
[----:B------:R-:W2:Y:S02]  /*bc20*/  LDG.E R2, desc[UR36][R2.64] ;  /* 0x0000002402027981 */ /* 0x000ea4000c1e1900 */
[----:B--2---:R-:W-:-:S04]  /*bc30*/  I2FP.F32.S32 R0, R2 ;  /* 0x0000000200007245 */ /* 0x004fc80000201400 */
[----:B------:R-:W-:Y:S01]  /*bc40*/  F2FP.BF16.F32.PACK_AB R0, RZ, R0 ;  /* 0x00000000ff00723e */ /* 0x000fe200000010ff */
[----:B------:R-:W-:Y:S06]  /*bc50*/  BRA `(.L_x_3597) ;  /* 0x0000000c00587947 */ /* 0x000fec0003800000 */
.L_x_3598:
[----:B------:R-:W2:Y:S02]  /*bc60*/  LDG.E.U16 R2, desc[UR36][R2.64] ;  /* 0x0000002402027981 */ /* 0x000ea4000c1e1500 */
[----:B--2---:R-:W0:Y:S02]  /*bc70*/  I2F.S16 R0, R2 ;  /* 0x0000000200007306 */ /* 0x004e240000101400 */
[----:B0-----:R-:W-:Y:S01]  /*bc80*/  F2FP.BF16.F32.PACK_AB R0, RZ, R0 ;  /* 0x00000000ff00723e */ /* 0x001fe200000010ff */
[----:B------:R-:W-:Y:S06]  /*bc90*/  BRA `(.L_x_3597) ;  /* 0x0000000c00487947 */ /* 0x000fec0003800000 */
.L_x_3593:
        /* <DEDUP_REMOVED lines=9> */
.L_x_3601:
[----:B------:R-:W2:Y:S02]  /*bd30*/  LDG.E.U16 R0, desc[UR36][R2.64] ;  /* 0x0000002402007981 */ /* 0x000ea4000c1e1500 */
[----:B--2---:R-:W-:-:S05]  /*bd40*/  HADD2.F32 R0, -RZ, R0.H0_H0 ;  /* 0x20000000ff007230 */ /* 0x004fca0000004100 */
[----:B------:R-:W-:Y:S01]  /*bd50*/  F2FP.BF16.F32.PACK_AB R0, RZ, R0 ;  /* 0x00000000ff00723e */ /* 0x000fe200000010ff */
[----:B------:R-:W-:Y:S06]  /*bd60*/  BRA `(.L_x_3597) ;  /* 0x0000000c00147947 */ /* 0x000fec0003800000 */
.L_x_3600:
        /* <DEDUP_REMOVED lines=9> */
.L_x_3603:
[----:B------:R-:W2:Y:S02]  /*be00*/  LDG.E.U16 R2, desc[UR36][R2.64] ;  /* 0x0000002402027981 */ /* 0x000ea4000c1e1500 */
[----:B--2---:R-:W-:-:S05]  /*be10*/  HADD2.F32 R0, -RZ, R2.H0_H0 ;  /* 0x20000002ff007230 */ /* 0x004fca0000004100 */
[----:B------:R-:W-:Y:S01]  /*be20*/  F2FP.BF16.F32.PACK_AB R0, RZ, R0 ;  /* 0x00000000ff00723e */ /* 0x000fe200000010ff */
[----:B------:R-:W-:Y:S06]  /*be30*/  BRA `(.L_x_3597) ;  /* 0x0000000800e07947 */ /* 0x000fec0003800000 */
.L_x_3602:
        /* <DEDUP_REMOVED lines=8> */
.L_x_3592:
        /* <DEDUP_REMOVED lines=13> */
.L_x_3606:
        /* <DEDUP_REMOVED lines=8> */
.L_x_3605:
        /* <DEDUP_REMOVED lines=28> */
.L_x_3608:
        /* <DEDUP_REMOVED lines=15> */
.L_x_3607:
[----:B------:R0:W5:Y:S01]  /*c2c0*/  LDG.E.U16 R0, desc[UR36][R2.64] ;  /* 0x0000002402007981 */ /* 0x000162000c1e1500 */
[----:B------:R-:W-:Y:S05]  /*c2d0*/  BRA `(.L_x_3597) ;  /* 0x0000000400b87947 */ /* 0x000fea0003800000 */
.L_x_3604:
        /* <DEDUP_REMOVED lines=12> */
.L_x_3611:
        /* <DEDUP_REMOVED lines=21> */
.L_x_3615:
[----:B------:R-:W-:Y:S05]  /*c4f0*/  BSYNC B1 ;  /* 0x0000000000017941 */ /* 0x000fea0003800000 */
.L_x_3614:
[----:B------:R-:W-:Y:S01]  /*c500*/  LEA R3, R0, 0x3b800000, 0x17 ;  /* 0x3b80000000037811 */ /* 0x000fe200078eb8ff */
[----:B------:R-:W-:-:S05]  /*c510*/  IMAD.SHL.U32 R0, R2, 0x100000, RZ ;  /* 0x0010000002007824 */ /* 0x000fca00078e00ff */
[----:B------:R-:W-:-:S07]  /*c520*/  LOP3.LUT R0, R3, R0, R4, 0xfe, !PT ;  /* 0x0000000003007212 */ /* 0x000fce00078efe04 */
.L_x_3613:
[----:B------:R-:W-:Y:S05]  /*c530*/  BSYNC B0 ;  /* 0x0000000000007941 */ /* 0x000fea0003800000 */
.L_x_3612:
[----:B------:R-:W-:Y:S01]  /*c540*/  F2FP.BF16.F32.PACK_AB R0, RZ, R0 ;  /* 0x00000000ff00723e */ /* 0x000fe200000010ff */
[----:B------:R-:W-:Y:S06]  /*c550*/  BRA `(.L_x_3597) ;  /* 0x0000000400187947 */ /* 0x000fec0003800000 */
.L_x_3610:
        /* <DEDUP_REMOVED lines=21> */
.L_x_3619:
[----:B------:R-:W-:Y:S05]  /*c6b0*/  BSYNC B1 ;  /* 0x0000000000017941 */ /* 0x000fea0003800000 */
.L_x_3618:
[----:B------:R-:W-:Y:S01]  /*c6c0*/  LEA R3, R0, 0x37800000, 0x17 ;  /* 0x3780000000037811 */ /* 0x000fe200078eb8ff */
[----:B------:R-:W-:-:S05]  /*c6d0*/  IMAD.SHL.U32 R0, R2, 0x200000, RZ ;  /* 0x0020000002007824 */ /* 0x000fca00078e00ff */
[----:B------:R-:W-:-:S07]  /*c6e0*/  LOP3.LUT R0, R3, R0, R4, 0xfe, !PT ;  /* 0x0000000003007212 */ /* 0x000fce00078efe04 */
.L_x_3617:
[----:B------:R-:W-:Y:S05]  /*c6f0*/  BSYNC B0 ;  /* 0x0000000000007941 */ /* 0x000fea0003800000 */
.L_x_3616:
[----:B------:R-:W-:Y:S01]  /*c700*/  F2FP.BF16.F32.PACK_AB R0, RZ, R0 ;  /* 0x00000000ff00723e */ /* 0x000fe200000010ff */
[----:B------:R-:W-:Y:S06]  /*c710*/  BRA `(.L_x_3597) ;  /* 0x0000000000a87947 */ /* 0x000fec0003800000 */
.L_x_3609:
        /* <DEDUP_REMOVED lines=14> */
.L_x_3623:
[----:B------:R-:W-:Y:S05]  /*c800*/  BSYNC B0 ;  /* 0x0000000000007941 */ /* 0x000fea0003800000 */
.L_x_3622:
[----:B------:R-:W-:Y:S01]  /*c810*/  F2FP.BF16.F32.PACK_AB R0, RZ, R0 ;  /* 0x00000000ff00723e */ /* 0x000fe200000010ff */
[----:B------:R-:W-:Y:S06]  /*c820*/  BRA `(.L_x_3597) ;  /* 0x0000000000647947 */ /* 0x000fec0003800000 */
.L_x_3596:
        /* <DEDUP_REMOVED lines=16> */
.L_x_3624:
[----:B------:R-:W-:Y:S01]  /*c930*/  PRMT R0, RZ, 0x7610, R0 ;  /* 0x00007610ff007816 */ /* 0x000fe20000000000 */
[----:B------:R-:W-:Y:S06]  /*c940*/  BRA `(.L_x_3597) ;  /* 0x00000000001c7947 */ /* 0x000fec0003800000 */
.L_x_3621:
[----:B------:R-:W2:Y:S02]  /*c950*/  LDG.E.64 R2, desc[UR36][R2.64] ;  /* 0x0000002402027981 */ /* 0x000ea4000c1e1b00 */
[----:B--2---:R-:W0:Y:S02]  /*c960*/  I2F.U64 R0, R2 ;  /* 0x0000000200007312 */ /* 0x004e240000301000 */
[----:B0-----:R-:W-:Y:S01]  /*c970*/  F2FP.BF16.F32.PACK_AB R0, RZ, R0 ;  /* 0x00000000ff00723e */ /* 0x001fe200000010ff */
[----:B------:R-:W-:Y:S06]  /*c980*/  BRA `(.L_x_3597) ;  /* 0x00000000000c7947 */ /* 0x000fec0003800000 */
.L_x_3620:
[----:B------:R-:W2:Y:S02]  /*c990*/  LDG.E R2, desc[UR36][R2.64] ;  /* 0x0000002402027981 */ /* 0x000ea4000c1e1900 */
[----:B--2---:R-:W-:-:S04]  /*c9a0*/  I2FP.F32.U32 R0, R2 ;  /* 0x0000000200007245 */ /* 0x004fc80000201000 */
[----:B------:R-:W-:-:S07]  /*c9b0*/  F2FP.BF16.F32.PACK_AB R0, RZ, R0 ;  /* 0x00000000ff00723e */ /* 0x000fce00000010ff */
.L_x_3597:
        /* <DEDUP_REMOVED lines=25> */
.L_x_3628:
[----:B-1----:R-:W-:-:S06]  /*cb50*/  IMAD.U32 R3, R3, 0x10000, RZ ;  /* 0x0001000003037824 */ /* 0x002fcc00078e00ff */
[----:B------:R-:W1:Y:S02]  /*cb60*/  F2I.S64.TRUNC R2, R3 ;  /* 0x0000000300027311 */ /* 0x000e64000020d900 */
[----:B-1----:R1:W-:Y:S01]  /*cb70*/  STG.E.U8 desc[UR36][R16.64], R2 ;  /* 0x0000000210007986 */ /* 0x0023e2000c101124 */
[----:B------:R-:W-:Y:S05]  /*cb80*/  BRA `(.L_x_3630) ;  /* 0x0000000c00847947 */ /* 0x000fea0003800000 */
.L_x_3627:
        /* <DEDUP_REMOVED lines=10> */
.L_x_3632:
[----:B-1----:R-:W-:-:S06]  /*cc30*/  IMAD.U32 R3, R3, 0x10000, RZ ;  /* 0x0001000003037824 */ /* 0x002fcc00078e00ff */
[----:B------:R-:W1:Y:S02]  /*cc40*/  F2I.FTZ.TRUNC.NTZ R3, R3 ;  /* 0x0000000300037305 */ /* 0x000e64000021f100 */
[----:B-1----:R1:W-:Y:S01]  /*cc50*/  STG.E desc[UR36][R16.64], R3 ;  /* 0x0000000310007986 */ /* 0x0023e2000c101924 */
[----:B------:R-:W-:Y:S05]  /*cc60*/  BRA `(.L_x_3630) ;  /* 0x0000000c004c7947 */ /* 0x000fea0003800000 */
.L_x_3631:
[----:B-1----:R-:W-:-:S06]  /*cc70*/  IMAD.U32 R3, R3, 0x10000, RZ ;  /* 0x0001000003037824 */ /* 0x002fcc00078e00ff */
[----:B------:R-:W1:Y:S02]  /*cc80*/  F2I.FTZ.TRUNC.NTZ R3, R3 ;  /* 0x0000000300037305 */ /* 0x000e64000021f100 */
[----:B-1----:R1:W-:Y:S01]  /*cc90*/  STG.E.U16 desc[UR36][R16.64], R3 ;  /* 0x0000000310007986 */ /* 0x0023e2000c101524 */
[----:B------:R-:W-:Y:S05]  /*cca0*/  BRA `(.L_x_3630) ;  /* 0x0000000c003c7947 */ /* 0x000fea0003800000 */
.L_x_3626:
        /* <DEDUP_REMOVED lines=9> */
.L_x_3634:
[----:B01----:R-:W-:-:S05]  /*cd40*/  IMAD.U32 R0, R3, 0x10000, RZ ;  /* 0x0001000003007824 */ /* 0x003fca00078e00ff */
[----:B------:R-:W-:-:S05]  /*cd50*/  F2FP.F16.F32.PACK_AB R0, RZ, R0 ;  /* 0x00000000ff00723e */ /* 0x000fca00000000ff */
[----:B------:R2:W-:Y:S01]  /*cd60*/  STG.E.U16 desc[UR36][R16.64], R0 ;  /* 0x0000000010007986 */ /* 0x0005e2000c101524 */
[----:B------:R-:W-:Y:S05]  /*cd70*/  BRA `(.L_x_3630) ;  /* 0x0000000c00087947 */ /* 0x000fea0003800000 */
.L_x_3633:
        /* <DEDUP_REMOVED lines=10> */
.L_x_3636:
[----:B-1----:R-:W-:-:S05]  /*ce20*/  IMAD.U32 R3, R3, 0x10000, RZ ;  /* 0x0001000003037824 */ /* 0x002fca00078e00ff */
[----:B------:R-:W-:-:S04]  /*ce30*/  F2FP.F16.F32.PACK_AB R3, RZ, R3 ;  /* 0x00000003ff03723e */ /* 0x000fc800000000ff */
[----:B------:R-:W-:-:S05]  /*ce40*/  PRMT R3, R3, 0x5410, RZ ;  /* 0x0000541003037816 */ /* 0x000fca00000000ff */
[----:B------:R1:W-:Y:S01]  /*ce50*/  STG.E desc[UR36][R16.64], R3 ;  /* 0x0000000310007986 */ /* 0x0003e2000c101924 */
[----:B------:R-:W-:Y:S05]  /*ce60*/  BRA `(.L_x_3630) ;  /* 0x0000000800cc7947 */ /* 0x000fea0003800000 */
.L_x_3635:
[----:B-1----:R-:W-:-:S04]  /*ce70*/  IMAD.U32 R2, R3, 0x10000, RZ ;  /* 0x0001000003027824 */ /* 0x002fc800078e00ff */
[----:B------:R-:W-:-:S06]  /*ce80*/  FMUL.FTZ R2, R2, 1 ;  /* 0x3f80000002027820 */ /* 0x000fcc0000410000 */
[----:B------:R-:W1:Y:S02]  /*ce90*/  F2F.F64.F32 R2, R2 ;  /* 0x0000000200027310 */ /* 0x000e640000201800 */
[----:B-1----:R3:W-:Y:S01]  /*cea0*/  STG.E.64 desc[UR36][R16.64], R2 ;  /* 0x0000000210007986 */ /* 0x0027e2000c101b24 */
[----:B------:R-:W-:Y:S05]  /*ceb0*/  BRA `(.L_x_3630) ;  /* 0x0000000800b87947 */ /* 0x000fea0003800000 */
.L_x_3625:
        /* <DEDUP_REMOVED lines=13> */
.L_x_3639:
[----:B-1----:R-:W-:Y:S01]  /*cf90*/  IMAD.U32 R3, R3, 0x10000, RZ ;  /* 0x0001000003037824 */ /* 0x002fe200078e00ff */
[----:B------:R-:W-:-:S03]  /*cfa0*/  CS2R R6, SRZ ;  /* 0x0000000000067805 */ /* 0x000fc6000001ff00 */
[----:B------:R-:W-:-:S04]  /*cfb0*/  FMUL.FTZ R3, R3, 1 ;  /* 0x3f80000003037820 */ /* 0x000fc80000410000 */
[----:B------:R-:W1:Y:S02]  /*cfc0*/  F2F.F64.F32 R4, R3 ;  /* 0x0000000300047310 */ /* 0x000e640000201800 */
[----:B-1----:R1:W-:Y:S01]  /*cfd0*/  STG.E.128 desc[UR36][R16.64], R4 ;  /* 0x0000000410007986 */ /* 0x0023e2000c101d24 */
[----:B------:R-:W-:Y:S05]  /*cfe0*/  BRA `(.L_x_3630) ;  /* 0x00000008006c7947 */ /* 0x000fea0003800000 */
.L_x_3638:
        /* <DEDUP_REMOVED lines=21> */
.L_x_3643:
[----:B------:R-:W-:Y:S05]  /*d140*/  BSYNC B0 ;  /* 0x0000000000007941 */ /* 0x000fea0003800000 */
.L_x_3642:
[----:B------:R-:W-:-:S05]  /*d150*/  LOP3.LUT R3, R0, R3, RZ, 0xfc, !PT ;  /* 0x0000000300037212 */ /* 0x000fca00078efcff */
[----:B------:R0:W-:Y:S01]  /*d160*/  STG.E.U8 desc[UR36][R16.64], R3 ;  /* 0x0000000310007986 */ /* 0x0001e2000c101124 */
[----:B------:R-:W-:Y:S05]  /*d170*/  BRA `(.L_x_3630) ;  /* 0x0000000800087947 */ /* 0x000fea0003800000 */
.L_x_3641:
        /* <DEDUP_REMOVED lines=13> */
.L_x_3645:
[----:B0-----:R-:W-:Y:S01]  /*d250*/  IMAD.MOV.U32 R0, RZ, RZ, 0x7f ;  /* 0x0000007fff007424 */ /* 0x001fe200078e00ff */
[----:B------:R-:W-:-:S04]  /*d260*/  ISETP.GT.U32.AND P0, PT, R2, 0x7f800000, PT ;  /* 0x7f8000000200780c */ /* 0x000fc80003f04070 */
[----:B------:R-:W-:-:S09]  /*d270*/  SEL R0, R0, 0x7c, P0 ;  /* 0x0000007c00007807 */ /* 0x000fd20000000000 */
.L_x_3646:
[----:B------:R-:W-:Y:S05]  /*d280*/  BSYNC B0 ;  /* 0x0000000000007941 */ /* 0x000fea0003800000 */
.L_x_3644:
[----:B------:R-:W-:-:S04]  /*d290*/  LOP3.LUT R2, R3, 0x80000000, RZ, 0xc0, !PT ;  /* 0x8000000003027812 */ /* 0x000fc800078ec0ff */
[----:B------:R-:W-:-:S04]  /*d2a0*/  SHF.R.U32.HI R3, RZ, 0x18, R2 ;  /* 0x00000018ff037819 */ /* 0x000fc80000011602 */
[----:B------:R-:W-:-:S05]  /*d2b0*/  LOP3.LUT R3, R0, R3, RZ, 0xfc, !PT ;  /* 0x0000000300037212 */ /* 0x000fca00078efcff */
[----:B------:R0:W-:Y:S01]  /*d2c0*/  STG.E.U8 desc[UR36][R16.64], R3 ;  /* 0x0000000310007986 */ /* 0x0001e2000c101124 */
[----:B------:R-:W-:Y:S05]  /*d2d0*/  BRA `(.L_x_3630) ;  /* 0x0000000400b07947 */ /* 0x000fea0003800000 */
.L_x_3640:
[----:B-1----:R1:W-:Y:S01]  /*d2e0*/  STG.E.U16 desc[UR36][R16.64], R3 ;  /* 0x0000000310007986 */ /* 0x0023e2000c101524 */
[----:B------:R-:W-:Y:S05]  /*d2f0*/  BRA `(.L_x_3630) ;  /* 0x0000000400a87947 */ /* 0x000fea0003800000 */
.L_x_3637:
        /* <DEDUP_REMOVED lines=12> */
.L_x_3649:
        /* <DEDUP_REMOVED lines=17> */
.L_x_3652:
[----:B------:R-:W-:-:S04]  /*d4d0*/  LOP3.LUT R2, R3, 0x80000000, RZ, 0xc0, !PT ;  /* 0x8000000003027812 */ /* 0x000fc800078ec0ff */
[----:B------:R-:W-:-:S04]  /*d4e0*/  SHF.R.U32.HI R3, RZ, 0x18, R2 ;  /* 0x00000018ff037819 */ /* 0x000fc80000011602 */
[----:B------:R-:W-:-:S04]  /*d4f0*/  LOP3.LUT R0, R0, R3, RZ, 0xfc, !PT ;  /* 0x0000000300007212 */ /* 0x000fc800078efcff */
[----:B------:R-:W-:-:S07]  /*d500*/  PRMT R8, R0, 0x7610, R8 ;  /* 0x0000761000087816 */ /* 0x000fce0000000008 */
.L_x_3651:
[----:B------:R-:W-:Y:S05]  /*d510*/  BSYNC B0 ;  /* 0x0000000000007941 */ /* 0x000fea0003800000 */
.L_x_3650:
[----:B------:R1:W-:Y:S01]  /*d520*/  STG.E.U8 desc[UR36][R16.64], R8 ;  /* 0x0000000810007986 */ /* 0x0003e2000c101124 */
[----:B------:R-:W-:Y:S05]  /*d530*/  BRA `(.L_x_3630) ;  /* 0x0000000400187947 */ /* 0x000fea0003800000 */
.L_x_3648:
        /* <DEDUP_REMOVED lines=17> */
.L_x_3655:
[----:B------:R-:W-:-:S04]  /*d650*/  LOP3.LUT R2, R3, 0x80000000, RZ, 0xc0, !PT ;  /* 0x8000000003027812 */ /* 0x000fc800078ec0ff */
[----:B------:R-:W-:-:S04]  /*d660*/  SHF.R.U32.HI R3, RZ, 0x18, R2 ;  /* 0x00000018ff037819 */ /* 0x000fc80000011602 */
[----:B------:R-:W-:-:S04]  /*d670*/  LOP3.LUT R0, R0, R3, RZ, 0xfc, !PT ;  /* 0x0000000300007212 */ /* 0x000fc800078efcff */
[----:B------:R-:W-:-:S07]  /*d680*/  PRMT R8, R0, 0x7610, R8 ;  /* 0x0000761000087816 */ /* 0x000fce0000000008 */
.L_x_3654:
[----:B------:R-:W-:Y:S05]  /*d690*/  BSYNC B0 ;  /* 0x0000000000007941 */ /* 0x000fea0003800000 */
.L_x_3653:
[----:B------:R1:W-:Y:S01]  /*d6a0*/  STG.E.U8 desc[UR36][R16.64], R8 ;  /* 0x0000000810007986 */ /* 0x0003e2000c101124 */
[----:B------:R-:W-:Y:S05]  /*d6b0*/  BRA `(.L_x_3630) ;  /* 0x0000000000b87947 */ /* 0x000fea0003800000 */
.L_x_3647:
        /* <DEDUP_REMOVED lines=22> */
.L_x_3629:
        /* <DEDUP_REMOVED lines=16> */
.L_x_3658:
[----:B------:R-:W-:Y:S05]  /*d920*/  BRA `(.L_x_3630) ;  /* 0x00000000001c7947 */ /* 0x000fea0003800000 */
.L_x_3657:
[----:B-1----:R-:W-:-:S06]  /*d930*/  IMAD.U32 R3, R3, 0x10000, RZ ;  /* 0x0001000003037824 */ /* 0x002fcc00078e00ff */
[----:B------:R-:W1:Y:S02]  /*d940*/  F2I.U64.TRUNC R2, R3 ;  /* 0x0000000300027311 */ /* 0x000e64000020d800 */
[----:B-1----:R1:W-:Y:S01]  /*d950*/  STG.E.64 desc[UR36][R16.64], R2 ;  /* 0x0000000210007986 */ /* 0x0023e2000c101b24 */
[----:B------:R-:W-:Y:S05]  /*d960*/  BRA `(.L_x_3630) ;  /* 0x00000000000c7947 */ /* 0x000fea0003800000 */
.L_x_3656:
[----:B-1----:R-:W-:-:S06]  /*d970*/  IMAD.U32 R3, R3, 0x10000, RZ ;  /* 0x0001000003037824 */ /* 0x002fcc00078e00ff */
[----:B------:R-:W1:Y:S02]  /*d980*/  F2I.FTZ.U32.TRUNC.NTZ R3, R3 ;  /* 0x0000000300037305 */ /* 0x000e64000021f000 */
[----:B-1----:R1:W-:Y:S02]  /*d990*/  STG.E desc[UR36][R16.64], R3 ;  /* 0x0000000310007986 */ /* 0x0023e4000c101924 */
.L_x_3630:
[----:B------:R-:W-:-:S07]  /*d9a0*/  VIADD R19, R19, 0x80 ;  /* 0x0000008013137836 */ /* 0x000fce0000000000 */
.L_x_3556:
[----:B------:R-:W-:Y:S05]  /*d9b0*/  BSYNC B6 ;  /* 0x0000000000067941 */ /* 0x000fea0003800000 */
.L_x_3555:
[----:B------:R-:W-:Y:S02]  /*d9c0*/  ULDC UR4, c[0x0][0x210] ;  /* 0x0000840000047ab9 */ /* 0x000fe40000000800 */
[----:B------:R-:W-:-:S13]  /*d9d0*/  ISETP.GE.AND P0, PT, R19, UR4, PT ;  /* 0x0000000413007c0c */ /* 0x000fda000bf06270 */
[----:B------:R-:W-:Y:S05]  /*d9e0*/  @P0 EXIT ;  /* 0x000000000000094d */ /* 0x000fea0003800000 */
[----:B0-2---:R-:W0:Y:S01]  /*d9f0*/  LDC R0, c[0x0][0x218] ;  /* 0x00008600ff007b82 */ /* 0x005e220000000800 */
[----:B------:R-:W-:Y:S02]  /*da00*/  IMAD.MOV.U32 R18, RZ, RZ, RZ ;  /* 0x000000ffff127224 */ /* 0x000fe400078e00ff */
[----:B------:R-:W-:Y:S02]  /*da10*/  IMAD.MOV.U32 R22, RZ, RZ, RZ ;  /* 0x000000ffff167224 */ /* 0x000fe400078e00ff */
[----:B-1-34-:R-:W-:Y:S01]  /*da20*/  IMAD.MOV.U32 R16, RZ, RZ, RZ ;  /* 0x000000ffff107224 */ /* 0x01afe200078e00ff */
        /* <DEDUP_REMOVED lines=350> */
.L_x_3659:
        /* <DEDUP_REMOVED lines=27> */
.L_x_3660:
        /* <DEDUP_REMOVED lines=20> */
.L_x_3664:
[----:B------:R-:W2:Y:S02]  /*f300*/  LDG.E.U8 R2, desc[UR36][R2.64] ;  /* 0x0000002402027981 */ /* 0x000ea4000c1e1100 */
[----:B--2---:R-:W-:-:S04]  /*f310*/  I2FP.F32.U32 R0, R2 ;  /* 0x0000000200007245 */ /* 0x004fc80000201000 */
[----:B------:R-:W-:-:S04]  /*f320*/  F2FP.BF16.F32.PACK_AB R0, RZ, R0 ;  /* 0x00000000ff00723e */ /* 0x000fc800000010ff */
[----:B------:R-:W-:Y:S01]  /*f330*/  PRMT R19, R0, 0x7610, R19 ;  /* 0x0000761000137816 */ /* 0x000fe20000000013 */
[----:B------:R-:W-:Y:S06]  /*f340*/  BRA `(.L_x_3666) ;  /* 0x0000000c00c87947 */ /* 0x000fec0003800000 */
.L_x_3663:
        /* <DEDUP_REMOVED lines=11> */
.L_x_3668:
[----:B------:R-:W2:Y:S02]  /*f400*/  LDG.E R2, desc[UR36][R2.64] ;  /* 0x0000002402027981 */ /* 0x000ea4000c1e1900 */
[----:B--2---:R-:W-:-:S04]  /*f410*/  I2FP.F32.S32 R0, R2 ;  /* 0x0000000200007245 */ /* 0x004fc80000201400 */
[----:B------:R-:W-:-:S04]  /*f420*/  F2FP.BF16.F32.PACK_AB R0, RZ, R0 ;  /* 0x00000000ff00723e */ /* 0x000fc800000010ff */
[----:B------:R-:W-:Y:S01]  /*f430*/  PRMT R19, R0, 0x7610, R19 ;  /* 0x0000761000137816 */ /* 0x000fe20000000013 */
[----:B------:R-:W-:Y:S06]  /*f440*/  BRA `(.L_x_3666) ;  /* 0x0000000c00887947 */ /* 0x000fec0003800000 */
.L_x_3667:
[----:B------:R-:W2:Y:S02]  /*f450*/  LDG.E.U16 R2, desc[UR36][R2.64] ;  /* 0x0000002402027981 */ /* 0x000ea4000c1e1500 */
[----:B--2---:R-:W0:Y:S02]  /*f460*/  I2F.S16 R0, R2 ;  /* 0x0000000200007306 */ /* 0x004e240000101400 */
[----:B0-----:R-:W-:-:S04]  /*f470*/  F2FP.BF16.F32.PACK_AB R0, RZ, R0 ;  /* 0x00000000ff00723e */ /* 0x001fc800000010ff */
[----:B------:R-:W-:Y:S01]  /*f480*/  PRMT R19, R0, 0x7610, R19 ;  /* 0x0000761000137816 */ /* 0x000fe20000000013 */
[----:B------:R-:W-:Y:S06]  /*f490*/  BRA `(.L_x_3666) ;  /* 0x0000000c00747947 */ /* 0x000fec0003800000 */
.L_x_3662:
        /* <DEDUP_REMOVED lines=9> */
.L_x_3670:
[----:B------:R-:W2:Y:S02]  /*f530*/  LDG.E.U16 R0, desc[UR36][R2.64] ;  /* 0x0000002402007981 */ /* 0x000ea4000c1e1500 */
[----:B--2---:R-:W-:-:S05]  /*f540*/  HADD2.F32 R0, -RZ, R0.H0_H0 ;  /* 0x20000000ff007230 */ /* 0x004fca0000004100 */
[----:B------:R-:W-:-:S04]  /*f550*/  F2FP.BF16.F32.PACK_AB R0, RZ, R0 ;  /* 0x00000000ff00723e */ /* 0x000fc800000010ff */
[----:B------:R-:W-:Y:S01]  /*f560*/  PRMT R19, R0, 0x7610, R19 ;  /* 0x0000761000137816 */ /* 0x000fe20000000013 */
[----:B------:R-:W-:Y:S06]  /*f570*/  BRA `(.L_x_3666) ;  /* 0x0000000c003c7947 */ /* 0x000fec0003800000 */
.L_x_3669:
        /* <DEDUP_REMOVED lines=9> */
.L_x_3672:
[----:B------:R-:W2:Y:S02]  /*f610*/  LDG.E.U16 R2, desc[UR36][R2.64] ;  /* 0x0000002402027981 */ /* 0x000ea4000c1e1500 */
[----:B--2---:R-:W-:-:S05]  /*f620*/  HADD2.F32 R0, -RZ, R2.H0_H0 ;  /* 0x20000002ff007230 */ /* 0x004fca0000004100 */
[----:B------:R-:W-:-:S04]  /*f630*/  F2FP.BF16.F32.PACK_AB R0, RZ, R0 ;  /* 0x00000000ff00723e */ /* 0x000fc800000010ff */
[----:B------:R-:W-:Y:S01]  /*f640*/  PRMT R19, R0, 0x7610, R19 ;  /* 0x0000761000137816 */ /* 0x000fe20000000013 */
[----:B------:R-:W-:Y:S06]  /*f650*/  BRA `(.L_x_3666) ;  /* 0x0000000c00047947 */ /* 0x000fec0003800000 */
.L_x_3671:
        /* <DEDUP_REMOVED lines=9> */
.L_x_3661:
        /* <DEDUP_REMOVED lines=14> */
.L_x_3675:
        /* <DEDUP_REMOVED lines=9> */
.L_x_3674:
        /* <DEDUP_REMOVED lines=28> */
.L_x_3677:
        /* <DEDUP_REMOVED lines=15> */
.L_x_3676:
[----:B------:R0:W5:Y:S01]  /*fb10*/  LDG.E.U16 R19, desc[UR36][R2.64] ;  /* 0x0000002402137981 */ /* 0x000162000c1e1500 */
[----:B------:R-:W-:Y:S05]  /*fb20*/  BRA `(.L_x_3666) ;  /* 0x0000000400d07947 */ /* 0x000fea0003800000 */
.L_x_3673:
        /* <DEDUP_REMOVED lines=13> */
.L_x_3680:
        /* <DEDUP_REMOVED lines=21> */
.L_x_3684:
[----:B------:R-:W-:Y:S05]  /*fd50*/  BSYNC B1 ;  /* 0x0000000000017941 */ /* 0x000fea0003800000 */
.L_x_3683:
[----:B------:R-:W-:Y:S01]  /*fd60*/  LEA R3, R0, 0x3b800000, 0x17 ;  /* 0x3b80000000037811 */ /* 0x000fe200078eb8ff */
[----:B------:R-:W-:-:S05]  /*fd70*/  IMAD.SHL.U32 R0, R2, 0x100000, RZ ;  /* 0x0010000002007824 */ /* 0x000fca00078e00ff */
[----:B------:R-:W-:-:S07]  /*fd80*/  LOP3.LUT R0, R3, R0, R4, 0xfe, !PT ;  /* 0x0000000003007212 */ /* 0x000fce00078efe04 */
.L_x_3682:
[----:B------:R-:W-:Y:S05]  /*fd90*/  BSYNC B0 ;  /* 0x0000000000007941 */ /* 0x000fea0003800000 */
.L_x_3681:
[----:B------:R-:W-:-:S04]  /*fda0*/  F2FP.BF16.F32.PACK_AB R0, RZ, R0 ;  /* 0x00000000ff00723e */ /* 0x000fc800000010ff */
[----:B------:R-:W-:Y:S01]  /*fdb0*/  PRMT R19, R0, 0x7610, R19 ;  /* 0x0000761000137816 */ /* 0x000fe20000000013 */
[----:B------:R-:W-:Y:S06]  /*fdc0*/  BRA `(.L_x_3666) ;  /* 0x0000000400287947 */ /* 0x000fec0003800000 */
.L_x_3679:
        /* <DEDUP_REMOVED lines=21> */
.L_x_3688:
[----:B------:R-:W-:Y:S05]  /*ff20*/  BSYNC B1 ;  /* 0x0000000000017941 */ /* 0x000fea0003800000 */
.L_x_3687:
[----:B------:R-:W-:Y:S01]  /*ff30*/  LEA R3, R0, 0x37800000, 0x17 ;  /* 0x3780000000037811 */ /* 0x000fe200078eb8ff */
[----:B------:R-:W-:-:S05]  /*ff40*/  IMAD.SHL.U32 R0, R2, 0x200000, RZ ;  /* 0x0020000002007824 */ /* 0x000fca00078e00ff */
[----:B------:R-:W-:-:S07]  /*ff50*/  LOP3.LUT R0, R3, R0, R4, 0xfe, !PT ;  /* 0x0000000003007212 */ /* 0x000fce00078efe04 */
.L_x_3686:
[----:B------:R-:W-:Y:S05]  /*ff60*/  BSYNC B0 ;  /* 0x0000000000007941 */ /* 0x000fea0003800000 */
.L_x_3685:
[----:B------:R-:W-:-:S04]  /*ff70*/  F2FP.BF16.F32.PACK_AB R0, RZ, R0 ;  /* 0x00000000ff00723e */ /* 0x000fc800000010ff */
[----:B------:R-:W-:Y:S01]  /*ff80*/  PRMT R19, R0, 0x7610, R19 ;  /* 0x0000761000137816 */ /* 0x000fe20000000013 */
[----:B------:R-:W-:Y:S06]  /*ff90*/  BRA `(.L_x_3666) ;  /* 0x0000000000b47947 */ /* 0x000fec0003800000 */
.L_x_3678:
        /* <DEDUP_REMOVED lines=14> */
.L_x_3692:
[----:B------:R-:W-:Y:S05]  /*10080*/  BSYNC B0 ;  /* 0x0000000000007941 */ /* 0x000fea0003800000 */
.L_x_3691:
[----:B------:R-:W-:-:S04]  /*10090*/  F2FP.BF16.F32.PACK_AB R0, RZ, R0 ;  /* 0x00000000ff00723e */ /* 0x000fc800000010ff */
[----:B------:R-:W-:Y:S01]  /*100a0*/  PRMT R19, R0, 0x7610, R19 ;  /* 0x0000761000137816 */ /* 0x000fe20000000013 */
[----:B------:R-:W-:Y:S06]  /*100b0*/  BRA `(.L_x_3666) ;  /* 0x00000000006c7947 */ /* 0x000fec0003800000 */
.L_x_3665:
        /* <DEDUP_REMOVED lines=16> */
.L_x_3693:
[----:B------:R-:W-:Y:S01]  /*101c0*/  PRMT R19, RZ, 0x7610, R19 ;  /* 0x00007610ff137816 */ /* 0x000fe20000000013 */
[----:B------:R-:W-:Y:S06]  /*101d0*/  BRA `(.L_x_3666) ;  /* 0x0000000000247947 */ /* 0x000fec0003800000 */
.L_x_3690:
[----:B------:R-:W2:Y:S02]  /*101e0*/  LDG.E.64 R2, desc[UR36][R2.64] ;  /* 0x0000002402027981 */ /* 0x000ea4000c1e1b00 */
[----:B--2---:R-:W0:Y:S02]  /*101f0*/  I2F.U64 R0, R2 ;  /* 0x0000000200007312 */ /* 0x004e240000301000 */
[----:B0-----:R-:W-:-:S04]  /*10200*/  F2FP.BF16.F32.PACK_AB R0, RZ, R0 ;  /* 0x00000000ff00723e */ /* 0x001fc800000010ff */
[----:B------:R-:W-:Y:S01]  /*10210*/  PRMT R19, R0, 0x7610, R19 ;  /* 0x0000761000137816 */ /* 0x000fe20000000013 */
[----:B------:R-:W-:Y:S06]  /*10220*/  BRA `(.L_x_3666) ;  /* 0x0000000000107947 */ /* 0x000fec0003800000 */
.L_x_3689:
[----:B------:R-:W2:Y:S02]  /*10230*/  LDG.E R2, desc[UR36][R2.64] ;  /* 0x0000002402027981 */ /* 0x000ea4000c1e1900 */
[----:B--2---:R-:W-:-:S04]  /*10240*/  I2FP.F32.U32 R0, R2 ;  /* 0x0000000200007245 */ /* 0x004fc80000201000 */
[----:B------:R-:W-:-:S04]  /*10250*/  F2FP.BF16.F32.PACK_AB R0, RZ, R0 ;  /* 0x00000000ff00723e */ /* 0x000fc800000010ff */
[----:B------:R-:W-:-:S07]  /*10260*/  PRMT R19, R0, 0x7610, R19 ;  /* 0x0000761000137816 */ /* 0x000fce0000000013 */
.L_x_3666:
        /* <DEDUP_REMOVED lines=19> */
.L_x_3697:
[----:B------:R-:W2:Y:S02]  /*103a0*/  LDG.E.U8 R2, desc[UR36][R2.64] ;  /* 0x0000002402027981 */ /* 0x000ea4000c1e1100 */
[----:B--2---:R-:W-:-:S04]  /*103b0*/  I2FP.F32.U32 R0, R2 ;  /* 0x0000000200007245 */ /* 0x004fc80000201000 */
[----:B------:R-:W-:Y:S01]  /*103c0*/  F2FP.BF16.F32.PACK_AB R0, RZ, R0 ;  /* 0x00000000ff00723e */ /* 0x000fe200000010ff */
[----:B------:R-:W-:Y:S06]  /*103d0*/  BRA `(.L_x_3699) ;  /* 0x0000000c00907947 */ /* 0x000fec0003800000 */
.L_x_3696:
        /* <DEDUP_REMOVED lines=10> */
.L_x_3701:
[----:B------:R-:W2:Y:S02]  /*10480*/  LDG.E R2, desc[UR36][R2.64] ;  /* 0x0000002402027981 */ /* 0x000ea4000c1e1900 */
[----:B--2---:R-:W-:-:S04]  /*10490*/  I2FP.F32.S32 R0, R2 ;  /* 0x0000000200007245 */ /* 0x004fc80000201400 */
[----:B------:R-:W-:Y:S01]  /*104a0*/  F2FP.BF16.F32.PACK_AB R0, RZ, R0 ;  /* 0x00000000ff00723e */ /* 0x000fe200000010ff */
[----:B------:R-:W-:Y:S06]  /*104b0*/  BRA `(.L_x_3699) ;  /* 0x0000000c00587947 */ /* 0x000fec0003800000 */
.L_x_3700:
[----:B------:R-:W2:Y:S02]  /*104c0*/  LDG.E.U16 R2, desc[UR36][R2.64] ;  /* 0x0000002402027981 */ /* 0x000ea4000c1e1500 */
[----:B--2---:R-:W0:Y:S02]  /*104d0*/  I2F.S16 R0, R2 ;  /* 0x0000000200007306 */ /* 0x004e240000101400 */
[----:B0-----:R-:W-:Y:S01]  /*104e0*/  F2FP.BF16.F32.PACK_AB R0, RZ, R0 ;  /* 0x00000000ff00723e */ /* 0x001fe200000010ff */
[----:B------:R-:W-:Y:S06]  /*104f0*/  BRA `(.L_x_3699) ;  /* 0x0000000c00487947 */ /* 0x000fec0003800000 */
.L_x_3695:
        /* <DEDUP_REMOVED lines=9> */
.L_x_3703:
[----:B------:R-:W2:Y:S02]  /*10590*/  LDG.E.U16 R0, desc[UR36][R2.64] ;  /* 0x0000002402007981 */ /* 0x000ea4000c1e1500 */
[----:B--2---:R-:W-:-:S05]  /*105a0*/  HADD2.F32 R0, -RZ, R0.H0_H0 ;  /* 0x20000000ff007230 */ /* 0x004fca0000004100 */
[----:B------:R-:W-:Y:S01]  /*105b0*/  F2FP.BF16.F32.PACK_AB R0, RZ, R0 ;  /* 0x00000000ff00723e */ /* 0x000fe200000010ff */
[----:B------:R-:W-:Y:S06]  /*105c0*/  BRA `(.L_x_3699) ;  /* 0x0000000c00147947 */ /* 0x000fec0003800000 */
.L_x_3702:
        /* <DEDUP_REMOVED lines=9> */
.L_x_3705:
[----:B------:R-:W2:Y:S02]  /*10660*/  LDG.E.U16 R2, desc[UR36][R2.64] ;  /* 0x0000002402027981 */ /* 0x000ea4000c1e1500 */
[----:B--2---:R-:W-:-:S05]  /*10670*/  HADD2.F32 R0, -RZ, R2.H0_H0 ;  /* 0x20000002ff007230 */ /* 0x004fca0000004100 */
[----:B------:R-:W-:Y:S01]  /*10680*/  F2FP.BF16.F32.PACK_AB R0, RZ, R0 ;  /* 0x00000000ff00723e */ /* 0x000fe200000010ff */
[----:B------:R-:W-:Y:S06]  /*10690*/  BRA `(.L_x_3699) ;  /* 0x0000000800e07947 */ /* 0x000fec0003800000 */
.L_x_3704:
        /* <DEDUP_REMOVED lines=8> */
.L_x_3694:
        /* <DEDUP_REMOVED lines=13> */
.L_x_3708:
        /* <DEDUP_REMOVED lines=8> */
.L_x_3707:
        /* <DEDUP_REMOVED lines=28> */
.L_x_3710:
        /* <DEDUP_REMOVED lines=15> */
.L_x_3709:
[----:B------:R0:W5:Y:S01]  /*10b20*/  LDG.E.U16 R0, desc[UR36][R2.64] ;  /* 0x0000002402007981 */ /* 0x000162000c1e1500 */
[----:B------:R-:W-:Y:S05]  /*10b30*/  BRA `(.L_x_3699) ;  /* 0x0000000400b87947 */ /* 0x000fea0003800000 */
.L_x_3706:
        /* <DEDUP_REMOVED lines=12> */
.L_x_3713:
        /* <DEDUP_REMOVED lines=21> */
.L_x_3717:
[----:B------:R-:W-:Y:S05]  /*10d50*/  BSYNC B1 ;  /* 0x0000000000017941 */ /* 0x000fea0003800000 */
.L_x_3716:
[----:B------:R-:W-:Y:S01]  /*10d60*/  LEA R3, R0, 0x3b800000, 0x17 ;  /* 0x3b80000000037811 */ /* 0x000fe200078eb8ff */
[----:B------:R-:W-:-:S05]  /*10d70*/  IMAD.SHL.U32 R0, R2, 0x100000, RZ ;  /* 0x0010000002007824 */ /* 0x000fca00078e00ff */
[----:B------:R-:W-:-:S07]  /*10d80*/  LOP3.LUT R0, R3, R0, R4, 0xfe, !PT ;  /* 0x0000000003007212 */ /* 0x000fce00078efe04 */
.L_x_3715:
[----:B------:R-:W-:Y:S05]  /*10d90*/  BSYNC B0 ;  /* 0x0000000000007941 */ /* 0x000fea0003800000 */
.L_x_3714:
[----:B------:R-:W-:Y:S01]  /*10da0*/  F2FP.BF16.F32.PACK_AB R0, RZ, R0 ;  /* 0x00000000ff00723e */ /* 0x000fe200000010ff */
[----:B------:R-:W-:Y:S06]  /*10db0*/  BRA `(.L_x_3699) ;  /* 0x0000000400187947 */ /* 0x000fec0003800000 */
.L_x_3712:
        /* <DEDUP_REMOVED lines=21> */
.L_x_3721:
[----:B------:R-:W-:Y:S05]  /*10f10*/  BSYNC B1 ;  /* 0x0000000000017941 */ /* 0x000fea0003800000 */
.L_x_3720:
[----:B------:R-:W-:Y:S01]  /*10f20*/  LEA R3, R0, 0x37800000, 0x17 ;  /* 0x3780000000037811 */ /* 0x000fe200078eb8ff */
[----:B------:R-:W-:-:S05]  /*10f30*/  IMAD.SHL.U32 R0, R2, 0x200000, RZ ;  /* 0x0020000002007824 */ /* 0x000fca00078e00ff */
[----:B------:R-:W-:-:S07]  /*10f40*/  LOP3.LUT R0, R3, R0, R4, 0xfe, !PT ;  /* 0x0000000003007212 */ /* 0x000fce00078efe04 */
.L_x_3719:
[----:B------:R-:W-:Y:S05]  /*10f50*/  BSYNC B0 ;  /* 0x0000000000007941 */ /* 0x000fea0003800000 */
.L_x_3718:
[----:B------:R-:W-:Y:S01]  /*10f60*/  F2FP.BF16.F32.PACK_AB R0, RZ, R0 ;  /* 0x00000000ff00723e */ /* 0x000fe200000010ff */
[----:B------:R-:W-:Y:S06]  /*10f70*/  BRA `(.L_x_3699) ;  /* 0x0000000000a87947 */ /* 0x000fec0003800000 */
.L_x_3711:
        /* <DEDUP_REMOVED lines=14> */
.L_x_3725:
[----:B------:R-:W-:Y:S05]  /*11060*/  BSYNC B0 ;  /* 0x0000000000007941 */ /* 0x000fea0003800000 */
.L_x_3724:
[----:B------:R-:W-:Y:S01]  /*11070*/  F2FP.BF16.F32.PACK_AB R0, RZ, R0 ;  /* 0x00000000ff00723e */ /* 0x000fe200000010ff */
[----:B------:R-:W-:Y:S06]  /*11080*/  BRA `(.L_x_3699) ;  /* 0x0000000000647947 */ /* 0x000fec0003800000 */
.L_x_3698:
        /* <DEDUP_REMOVED lines=16> */
.L_x_3726:
[----:B------:R-:W-:Y:S01]  /*11190*/  PRMT R0, RZ, 0x7610, R0 ;  /* 0x00007610ff007816 */ /* 0x000fe20000000000 */
[----:B------:R-:W-:Y:S06]  /*111a0*/  BRA `(.L_x_3699) ;  /* 0x00000000001c7947 */ /* 0x000fec0003800000 */
.L_x_3723:
[----:B------:R-:W2:Y:S02]  /*111b0*/  LDG.E.64 R2, desc[UR36][R2.64] ;  /* 0x0000002402027981 */ /* 0x000ea4000c1e1b00 */
[----:B--2---:R-:W0:Y:S02]  /*111c0*/  I2F.U64 R0, R2 ;  /* 0x0000000200007312 */ /* 0x004e240000301000 */
[----:B0-----:R-:W-:Y:S01]  /*111d0*/  F2FP.BF16.F32.PACK_AB R0, RZ, R0 ;  /* 0x00000000ff00723e */ /* 0x001fe200000010ff */
[----:B------:R-:W-:Y:S06]  /*111e0*/  BRA `(.L_x_3699) ;  /* 0x00000000000c7947 */ /* 0x000fec0003800000 */
.L_x_3722:
[----:B------:R-:W2:Y:S02]  /*111f0*/  LDG.E R2, desc[UR36][R2.64] ;  /* 0x0000002402027981 */ /* 0x000ea4000c1e1900 */
[----:B--2---:R-:W-:-:S04]  /*11200*/  I2FP.F32.U32 R0, R2 ;  /* 0x0000000200007245 */ /* 0x004fc80000201000 */
[----:B------:R-:W-:-:S07]  /*11210*/  F2FP.BF16.F32.PACK_AB R0, RZ, R0 ;  /* 0x00000000ff00723e */ /* 0x000fce00000010ff */
.L_x_3699:
        /* <DEDUP_REMOVED lines=23> */
[----:B0-----:R-:W-:Y:S01]  /*11390*/  STG.E.U8 desc[UR36][R16.64], R3 ;  /* 0x0000000310007986 */ /* 0x001fe2000c101124 */
[----:B------:R-:W-:Y:S05]  /*113a0*/  EXIT ;  /* 0x000000000000794d */ /* 0x000fea0003800000 */
.L_x_3730:
[----:B-1----:R-:W-:-:S06]  /*113b0*/  IMAD.U32 R3, R3, 0x10000, RZ ;  /* 0x0001000003037824 */ /* 0x002fcc00078e00ff */
[----:B------:R-:W1:Y:S02]  /*113c0*/  F2I.S64.TRUNC R2, R3 ;  /* 0x0000000300027311 */ /* 0x000e64000020d900 */
[----:B-1----:R-:W-:Y:S01]  /*113d0*/  STG.E.U8 desc[UR36][R16.64], R2 ;  /* 0x0000000210007986 */ /* 0x002fe2000c101124 */
[----:B------:R-:W-:Y:S05]  /*113e0*/  EXIT ;  /* 0x000000000000794d */ /* 0x000fea0003800000 */
.L_x_3729:
        /* <DEDUP_REMOVED lines=8> */
[----:B-1----:R-:W-:Y:S01]  /*11470*/  STG.E.64 desc[UR36][R16.64], R2 ;  /* 0x0000000210007986 */ /* 0x002fe2000c101b24 */
[----:B------:R-:W-:Y:S05]  /*11480*/  EXIT ;  /* 0x000000000000794d */ /* 0x000fea0003800000 */
.L_x_3733:
[----:B-1----:R-:W-:-:S06]  /*11490*/  IMAD.U32 R3, R3, 0x10000, RZ ;  /* 0x0001000003037824 */ /* 0x002fcc00078e00ff */
[----:B------:R-:W1:Y:S02]  /*114a0*/  F2I.FTZ.TRUNC.NTZ R3, R3 ;  /* 0x0000000300037305 */ /* 0x000e64000021f100 */
[----:B-1----:R-:W-:Y:S01]  /*114b0*/  STG.E desc[UR36][R16.64], R3 ;  /* 0x0000000310007986 */ /* 0x002fe2000c101924 */
[----:B------:R-:W-:Y:S05]  /*114c0*/  EXIT ;  /* 0x000000000000794d */ /* 0x000fea0003800000 */
.L_x_3732:
[----:B-1----:R-:W-:-:S06]  /*114d0*/  IMAD.U32 R3, R3, 0x10000, RZ ;  /* 0x0001000003037824 */ /* 0x002fcc00078e00ff */
[----:B------:R-:W1:Y:S02]  /*114e0*/  F2I.FTZ.TRUNC.NTZ R3, R3 ;  /* 0x0000000300037305 */ /* 0x000e64000021f100 */
[----:B-1----:R-:W-:Y:S01]  /*114f0*/  STG.E.U16 desc[UR36][R16.64], R3 ;  /* 0x0000000310007986 */ /* 0x002fe2000c101524 */
[----:B------:R-:W-:Y:S05]  /*11500*/  EXIT ;  /* 0x000000000000794d */ /* 0x000fea0003800000 */
.L_x_3728:
        /* <DEDUP_REMOVED lines=9> */
.L_x_3735:
[----:B01----:R-:W-:-:S05]  /*115a0*/  IMAD.U32 R0, R3, 0x10000, RZ ;  /* 0x0001000003007824 */ /* 0x003fca00078e00ff */
[----:B------:R-:W-:-:S05]  /*115b0*/  F2FP.F16.F32.PACK_AB R0, RZ, R0 ;  /* 0x00000000ff00723e */ /* 0x000fca00000000ff */
[----:B------:R-:W-:Y:S01]  /*115c0*/  STG.E.U16 desc[UR36][R16.64], R0 ;  /* 0x0000000010007986 */ /* 0x000fe2000c101524 */
[----:B------:R-:W-:Y:S05]  /*115d0*/  EXIT ;  /* 0x000000000000794d */ /* 0x000fea0003800000 */
.L_x_3734:
        /* <DEDUP_REMOVED lines=8> */
[----:B------:R-:W-:Y:S01]  /*11660*/  STG.E.64 desc[UR36][R16.64], R2 ;  /* 0x0000000210007986 */ /* 0x000fe2000c101b24 */
[----:B------:R-:W-:Y:S05]  /*11670*/  EXIT ;  /* 0x000000000000794d */ /* 0x000fea0003800000 */
.L_x_3737:
[----:B-1----:R-:W-:-:S05]  /*11680*/  IMAD.U32 R3, R3, 0x10000, RZ ;  /* 0x0001000003037824 */ /* 0x002fca00078e00ff */
[----:B------:R-:W-:-:S04]  /*11690*/  F2FP.F16.F32.PACK_AB R3, RZ, R3 ;  /* 0x00000003ff03723e */ /* 0x000fc800000000ff */
[----:B------:R-:W-:-:S05]  /*116a0*/  PRMT R3, R3, 0x5410, RZ ;  /* 0x0000541003037816 */ /* 0x000fca00000000ff */
[----:B------:R-:W-:Y:S01]  /*116b0*/  STG.E desc[UR36][R16.64], R3 ;  /* 0x0000000310007986 */ /* 0x000fe2000c101924 */
[----:B------:R-:W-:Y:S05]  /*116c0*/  EXIT ;  /* 0x000000000000794d */ /* 0x000fea0003800000 */
.L_x_3736:
[----:B-1----:R-:W-:-:S04]  /*116d0*/  IMAD.U32 R2, R3, 0x10000, RZ ;  /* 0x0001000003027824 */ /* 0x002fc800078e00ff */
[----:B------:R-:W-:-:S06]  /*116e0*/  FMUL.FTZ R2, R2, 1 ;  /* 0x3f80000002027820 */ /* 0x000fcc0000410000 */
[----:B------:R-:W1:Y:S02]  /*116f0*/  F2F.F64.F32 R2, R2 ;  /* 0x0000000200027310 */ /* 0x000e640000201800 */
[----:B-1----:R-:W-:Y:S01]  /*11700*/  STG.E.64 desc[UR36][R16.64], R2 ;  /* 0x0000000210007986 */ /* 0x002fe2000c101b24 */
[----:B------:R-:W-:Y:S05]  /*11710*/  EXIT ;  /* 0x000000000000794d */ /* 0x000fea0003800000 */
.L_x_3727:
        /* <DEDUP_REMOVED lines=13> */
.L_x_3740:
[----:B-1----:R-:W-:Y:S01]  /*117f0*/  IMAD.U32 R3, R3, 0x10000, RZ ;  /* 0x0001000003037824 */ /* 0x002fe200078e00ff */
[----:B------:R-:W-:-:S03]  /*11800*/  CS2R R6, SRZ ;  /* 0x0000000000067805 */ /* 0x000fc6000001ff00 */
[----:B------:R-:W-:-:S04]  /*11810*/  FMUL.FTZ R3, R3, 1 ;  /* 0x3f80000003037820 */ /* 0x000fc80000410000 */
[----:B------:R-:W1:Y:S02]  /*11820*/  F2F.F64.F32 R4, R3 ;  /* 0x0000000300047310 */ /* 0x000e640000201800 */
[----:B-1----:R-:W-:Y:S01]  /*11830*/  STG.E.128 desc[UR36][R16.64], R4 ;  /* 0x0000000410007986 */ /* 0x002fe2000c101d24 */
[----:B------:R-:W-:Y:S05]  /*11840*/  EXIT ;  /* 0x000000000000794d */ /* 0x000fea0003800000 */
.L_x_3739:
        /* <DEDUP_REMOVED lines=21> */
.L_x_3744:
[----:B------:R-:W-:Y:S05]  /*119a0*/  BSYNC B0 ;  /* 0x0000000000007941 */ /* 0x000fea0003800000 */
.L_x_3743:
[----:B------:R-:W-:-:S05]  /*119b0*/  LOP3.LUT R3, R0, R3, RZ, 0xfc, !PT ;  /* 0x0000000300037212 */ /* 0x000fca00078efcff */
[----:B------:R-:W-:Y:S01]  /*119c0*/  STG.E.U8 desc[UR36][R16.64], R3 ;  /* 0x0000000310007986 */ /* 0x000fe2000c101124 */
[----:B------:R-:W-:Y:S05]  /*119d0*/  EXIT ;  /* 0x000000000000794d */ /* 0x000fea0003800000 */
.L_x_3742:
        /* <DEDUP_REMOVED lines=13> */
.L_x_3746:
[----:B0-----:R-:W-:Y:S01]  /*11ab0*/  IMAD.MOV.U32 R0, RZ, RZ, 0x7f ;  /* 0x0000007fff007424 */ /* 0x001fe200078e00ff */
[----:B------:R-:W-:-:S04]  /*11ac0*/  ISETP.GT.U32.AND P0, PT, R2, 0x7f800000, PT ;  /* 0x7f8000000200780c */ /* 0x000fc80003f04070 */
[----:B------:R-:W-:-:S09]  /*11ad0*/  SEL R0, R0, 0x7c, P0 ;  /* 0x0000007c00007807 */ /* 0x000fd20000000000 */
.L_x_3747:
[----:B------:R-:W-:Y:S05]  /*11ae0*/  BSYNC B0 ;  /* 0x0000000000007941 */ /* 0x000fea0003800000 */
.L_x_3745:
[----:B------:R-:W-:-:S04]  /*11af0*/  LOP3.LUT R2, R3, 0x80000000, RZ, 0xc0, !PT ;  /* 0x8000000003027812 */ /* 0x000fc800078ec0ff */
[----:B------:R-:W-:-:S04]  /*11b00*/  SHF.R.U32.HI R3, RZ, 0x18, R2 ;  /* 0x00000018ff037819 */ /* 0x000fc80000011602 */
[----:B------:R-:W-:-:S05]  /*11b10*/  LOP3.LUT R3, R0, R3, RZ, 0xfc, !PT ;  /* 0x0000000300037212 */ /* 0x000fca00078efcff */
[----:B------:R-:W-:Y:S01]  /*11b20*/  STG.E.U8 desc[UR36][R16.64], R3 ;  /* 0x0000000310007986 */ /* 0x000fe2000c101124 */
[----:B------:R-:W-:Y:S05]  /*11b30*/  EXIT ;  /* 0x000000000000794d */ /* 0x000fea0003800000 */
.L_x_3741:
[----:B-1----:R-:W-:Y:S01]  /*11b40*/  STG.E.U16 desc[UR36][R16.64], R3 ;  /* 0x0000000310007986 */ /* 0x002fe2000c101524 */
[----:B------:R-:W-:Y:S05]  /*11b50*/  EXIT ;  /* 0x000000000000794d */ /* 0x000fea0003800000 */
.L_x_3738:
        /* <DEDUP_REMOVED lines=12> */
.L_x_3750:
        /* <DEDUP_REMOVED lines=17> */
.L_x_3753:
[----:B------:R-:W-:-:S04]  /*11d30*/  LOP3.LUT R2, R3, 0x80000000, RZ, 0xc0, !PT ;  /* 0x8000000003027812 */ /* 0x000fc800078ec0ff */
[----:B------:R-:W-:-:S04]  /*11d40*/  SHF.R.U32.HI R3, RZ, 0x18, R2 ;  /* 0x00000018ff037819 */ /* 0x000fc80000011602 */
[----:B------:R-:W-:-:S04]  /*11d50*/  LOP3.LUT R0, R0, R3, RZ, 0xfc, !PT ;  /* 0x0000000300007212 */ /* 0x000fc800078efcff */
[----:B------:R-:W-:-:S07]  /*11d60*/  PRMT R8, R0, 0x7610, R8 ;  /* 0x0000761000087816 */ /* 0x000fce0000000008 */
.L_x_3752:
[----:B------:R-:W-:Y:S05]  /*11d70*/  BSYNC B0 ;  /* 0x0000000000007941 */ /* 0x000fea0003800000 */
.L_x_3751:
[----:B------:R-:W-:Y:S01]  /*11d80*/  STG.E.U8 desc[UR36][R16.64], R8 ;  /* 0x0000000810007986 */ /* 0x000fe2000c101124 */
[----:B------:R-:W-:Y:S05]  /*11d90*/  EXIT ;  /* 0x000000000000794d */ /* 0x000fea0003800000 */
.L_x_3749:
        /* <DEDUP_REMOVED lines=17> */
.L_x_3756:
[----:B------:R-:W-:-:S04]  /*11eb0*/  LOP3.LUT R2, R3, 0x80000000, RZ, 0xc0, !PT ;  /* 0x8000000003027812 */ /* 0x000fc800078ec0ff */
[----:B------:R-:W-:-:S04]  /*11ec0*/  SHF.R.U32.HI R3, RZ, 0x18, R2 ;  /* 0x00000018ff037819 */ /* 0x000fc80000011602 */
[----:B------:R-:W-:-:S04]  /*11ed0*/  LOP3.LUT R0, R0, R3, RZ, 0xfc, !PT ;  /* 0x0000000300007212 */ /* 0x000fc800078efcff */
[----:B------:R-:W-:-:S07]  /*11ee0*/  PRMT R8, R0, 0x7610, R8 ;  /* 0x0000761000087816 */ /* 0x000fce0000000008 */
.L_x_3755:
[----:B------:R-:W-:Y:S05]  /*11ef0*/  BSYNC B0 ;  /* 0x0000000000007941 */ /* 0x000fea0003800000 */
.L_x_3754:
[----:B------:R-:W-:Y:S01]  /*11f00*/  STG.E.U8 desc[UR36][R16.64], R8 ;  /* 0x0000000810007986 */ /* 0x000fe2000c101124 */
[----:B------:R-:W-:Y:S05]  /*11f10*/  EXIT ;  /* 0x000000000000794d */ /* 0x000fea0003800000 */
.L_x_3748:
        /* <DEDUP_REMOVED lines=22> */
.L_x_3731:
        /* <DEDUP_REMOVED lines=16> */
.L_x_3759:
[----:B------:R-:W-:Y:S05]  /*12180*/  EXIT ;  /* 0x000000000000794d */ /* 0x000fea0003800000 */
.L_x_3758:
[----:B-1----:R-:W-:-:S06]  /*12190*/  IMAD.U32 R3, R3, 0x10000, RZ ;  /* 0x0001000003037824 */ /* 0x002fcc00078e00ff */
[----:B------:R-:W1:Y:S02]  /*121a0*/  F2I.U64.TRUNC R2, R3 ;  /* 0x0000000300027311 */ /* 0x000e64000020d800 */
[----:B-1----:R-:W-:Y:S01]  /*121b0*/  STG.E.64 desc[UR36][R16.64], R2 ;  /* 0x0000000210007986 */ /* 0x002fe2000c101b24 */
[----:B------:R-:W-:Y:S05]  /*121c0*/  EXIT ;  /* 0x000000000000794d */ /* 0x000fea0003800000 */
.L_x_3757:
[----:B-1----:R-:W-:-:S06]  /*121d0*/  IMAD.U32 R3, R3, 0x10000, RZ ;  /* 0x0001000003037824 */ /* 0x002fcc00078e00ff */
[----:B------:R-:W1:Y:S02]  /*121e0*/  F2I.FTZ.U32.TRUNC.NTZ R3, R3 ;  /* 0x0000000300037305 */ /* 0x000e64000021f000 */
[----:B-1----:R-:W-:Y:S01]  /*121f0*/  STG.E desc[UR36][R16.64], R3 ;  /* 0x0000000310007986 */ /* 0x002fe2000c101924 */
[----:B------:R-:W-:Y:S05]  /*12200*/  EXIT ;  /* 0x000000000000794d */ /* 0x000fea0003800000 */
.L_x_3760:
        /* <DEDUP_REMOVED lines=15> */
.L_x_24105:


//--------------------- .text._ZN2at6native27unrolled_elementwise_kernelIZZZNS0_54_GLOBAL__N__d8c5977b_16_LinearAlgebra_cu_140f0503_289316addr_kernel_cudaERNS_14TensorIteratorERKN3c106ScalarES8_ENKUlvE_clEvENKUlvE8_clEvEUlNS5_8BFloat16ESB_SB_E_St5arrayIPcLm4EELi4E23TrivialOffsetCalculatorILi3EjESG_ILi1EjENS0_6memory12LoadWithCastILi3EEENSJ_13StoreWithCastILi1EEEEEviT_T0_T2_T3_T4_T5_ --------------------------
	.section	.text._ZN2at6native27unrolled_elementwise_kernelIZZZNS0_54_GLOBAL__N__d8c5977b_16_LinearAlgebra_cu_140f0503_289316addr_kernel_cudaERNS_14TensorIteratorERKN3c106ScalarES8_ENKUlvE_clEvENKUlvE8_clEvEUlNS5_8BFloat16ESB_SB_E_St5arrayIPcLm4EELi4E23TrivialOffsetCalculatorILi3EjESG_ILi1EjENS0_6memory12LoadWithCastILi3EEENSJ_13StoreWithCastILi1EEEEEviT_T0_T2_T3_T4_T5_,"ax",@progbits
	.align	128
        .global         _ZN2at6native27unrolled_elementwise_kernelIZZZNS0_54_GLOBAL__N__d8c5977b_16_LinearAlgebra_cu_140f0503_289316addr_kernel_cudaERNS_14TensorIteratorERKN3c106ScalarES8_ENKUlvE_clEvENKUlvE8_clEvEUlNS5_8BFloat16ESB_SB_E_St5arrayIPcLm4EELi4E23TrivialOffsetCalculatorILi3EjESG_ILi1EjENS0_6memory12LoadWithCastILi3EEENSJ_13StoreWithCastILi1EEEEEviT_T0_T2_T3_T4_T5_
        .type           _ZN2at6native27unrolled_elementwise_kernelIZZZNS0_54_GLOBAL__N__d8c5977b_16_LinearAlgebra_cu_140f0503_289316addr_kernel_cudaERNS_14TensorIteratorERKN3c106ScalarES8_ENKUlvE_clEvENKUlvE8_clEvEUlNS5_8BFloat16ESB_SB_E_St5arrayIPcLm4EELi4E23TrivialOffsetCalculatorILi3EjESG_ILi1EjENS0_6memory12LoadWithCastILi3EEENSJ_13StoreWithCastILi1EEEEEviT_T0_T2_T3_T4_T5_,@function
        .size           _ZN2at6native27unrolled_elementwise_kernelIZZZNS0_54_GLOBAL__N__d8c5977b_16_LinearAlgebra_cu_140f0503_289316addr_kernel_cudaERNS_14TensorIteratorERKN3c106ScalarES8_ENKUlvE_clEvENKUlvE8_clEvEUlNS5_8BFloat16ESB_SB_E_St5arrayIPcLm4EELi4E23TrivialOffsetCalculatorILi3EjESG_ILi1EjENS0_6memory12LoadWithCastILi3EEENSJ_13StoreWithCastILi1EEEEEviT_T0_T2_T3_T4_T5_,(.L_x_24106 - _ZN2at6native27unrolled_elementwise_kernelIZZZNS0_54_GLOBAL__N__d8c5977b_16_LinearAlgebra_cu_140f0503_289316addr_kernel_cudaERNS_14TensorIteratorERKN3c106ScalarES8_ENKUlvE_clEvENKUlvE8_clEvEUlNS5_8BFloat16ESB_SB_E_St5arrayIPcLm4EELi4E23TrivialOffsetCalculatorILi3EjESG_ILi1EjENS0_6memory12LoadWithCastILi3EEENSJ_13StoreWithCastILi1EEEEEviT_T0_T2_T3_T4_T5_)
        .other          _ZN2at6native27unrolled_elementwise_kernelIZZZNS0_54_GLOBAL__N__d8c5977b_16_LinearAlgebra_cu_140f0503_289316addr_kernel_cudaERNS_14TensorIteratorERKN3c106ScalarES8_ENKUlvE_clEvENKUlvE8_clEvEUlNS5_8BFloat16ESB_SB_E_St5arrayIPcLm4EELi4E23TrivialOffsetCalculatorILi3EjESG_ILi1EjENS0_6memory12LoadWithCastILi3EEENSJ_13StoreWithCastILi1EEEEEviT_T0_T2_T3_T4_T5_,@"STO_CUDA_ENTRY STV_DEFAULT"
_ZN2at6native27unrolled_elementwise_kernelIZZZNS0_54_GLOBAL__N__d8c5977b_16_LinearAlgebra_cu_140f0503_289316addr_kernel_cudaERNS_14TensorIteratorERKN3c106ScalarES8_ENKUlvE_clEvENKUlvE8_clEvEUlNS5_8BFloat16ESB_SB_E_St5arrayIPcLm4EELi4E23TrivialOffsetCalculatorILi3EjESG_ILi1EjENS0_6memory12LoadWithCastILi3EEENSJ_13StoreWithCastILi1EEEEEviT_T0_T2_T3_T4_T5_:
.text._ZN2at6native27unrolled_elementwise_kernelIZZZNS0_54_GLOBAL__N__d8c5977b_16_LinearAlgebra_cu_140f0503_289316addr_kernel_cudaERNS_14TensorIteratorERKN3c106ScalarES8_ENKUlvE_clEvENKUlvE8_clEvEUlNS5_8BFloat16ESB_SB_E_St5arrayIPcLm4EELi4E23TrivialOffsetCalculatorILi3EjESG_ILi1EjENS0_6memory12LoadWithCastILi3EEENSJ_13StoreWithCastILi1EEEEEviT_T0_T2_T3_T4_T5_:
        /* <DEDUP_REMOVED lines=40> */
.L_x_3763:
        /* <DEDUP_REMOVED lines=21> */
.L_x_3767:
[----:B------:R-:W2:Y:S02]  /*03d0*/  LDG.E.U8 R4, desc[UR36][R4.64] ;  /* 0x0000002404047981 */ /* 0x000ea4000c1e1100 */
[----:B--2---:R-:W-:-:S04]  /*03e0*/  I2FP.F32.U32 R0, R4 ;  /* 0x0000000400007245 */ /* 0x004fc80000201000 */
[----:B------:R-:W-:-:S04]  /*03f0*/  F2FP.BF16.F32.PACK_AB R0, RZ, R0 ;  /* 0x00000000ff00723e */ /* 0x000fc800000010ff */
[----:B------:R-:W-:Y:S01]  /*0400*/  PRMT R18, R0, 0x7610, R18 ;  /* 0x0000761000127816 */ /* 0x000fe20000000012 */
[----:B------:R-:W-:Y:S06]  /*0410*/  BRA `(.L_x_3769) ;  /* 0x0000000c00c87947 */ /* 0x000fec0003800000 */
.L_x_3766:
        /* <DEDUP_REMOVED lines=11> */
.L_x_3771:
[----:B------:R-:W2:Y:S02]  /*04d0*/  LDG.E R4, desc[UR36][R4.64] ;  /* 0x0000002404047981 */ /* 0x000ea4000c1e1900 */
[----:B--2---:R-:W-:-:S04]  /*04e0*/  I2FP.F32.S32 R0, R4 ;  /* 0x0000000400007245 */ /* 0x004fc80000201400 */
[----:B------:R-:W-:-:S04]  /*04f0*/  F2FP.BF16.F32.PACK_AB R0, RZ, R0 ;  /* 0x00000000ff00723e */ /* 0x000fc800000010ff */
[----:B------:R-:W-:Y:S01]  /*0500*/  PRMT R18, R0, 0x7610, R18 ;  /* 0x0000761000127816 */ /* 0x000fe20000000012 */
[----:B------:R-:W-:Y:S06]  /*0510*/  BRA `(.L_x_3769) ;  /* 0x0000000c00887947 */ /* 0x000fec0003800000 */
.L_x_3770:
[----:B------:R-:W2:Y:S02]  /*0520*/  LDG.E.U16 R4, desc[UR36][R4.64] ;  /* 0x0000002404047981 */ /* 0x000ea4000c1e1500 */
[----:B--2---:R-:W1:Y:S02]  /*0530*/  I2F.S16 R0, R4 ;  /* 0x0000000400007306 */ /* 0x004e640000101400 */
[----:B-1----:R-:W-:-:S04]  /*0540*/  F2FP.BF16.F32.PACK_AB R0, RZ, R0 ;  /* 0x00000000ff00723e */ /* 0x002fc800000010ff */
[----:B------:R-:W-:Y:S01]  /*0550*/  PRMT R18, R0, 0x7610, R18 ;  /* 0x0000761000127816 */ /* 0x000fe20000000012 */
[----:B------:R-:W-:Y:S06]  /*0560*/  BRA `(.L_x_3769) ;  /* 0x0000000c00747947 */ /* 0x000fec0003800000 */
.L_x_3765:
        /* <DEDUP_REMOVED lines=9> */
.L_x_3773:
[----:B------:R-:W2:Y:S02]  /*0600*/  LDG.E.U16 R0, desc[UR36][R4.64] ;  /* 0x0000002404007981 */ /* 0x000ea4000c1e1500 */
[----:B--2---:R-:W-:-:S05]  /*0610*/  HADD2.F32 R0, -RZ, R0.H0_H0 ;  /* 0x20000000ff007230 */ /* 0x004fca0000004100 */
[----:B------:R-:W-:-:S04]  /*0620*/  F2FP.BF16.F32.PACK_AB R0, RZ, R0 ;  /* 0x00000000ff00723e */ /* 0x000fc800000010ff */
[----:B------:R-:W-:Y:S01]  /*0630*/  PRMT R18, R0, 0x7610, R18 ;  /* 0x0000761000127816 */ /* 0x000fe20000000012 */
[----:B------:R-:W-:Y:S06]  /*0640*/  BRA `(.L_x_3769) ;  /* 0x0000000c003c7947 */ /* 0x000fec0003800000 */
.L_x_3772:
        /* <DEDUP_REMOVED lines=9> */
.L_x_3775:
[----:B------:R-:W2:Y:S02]  /*06e0*/  LDG.E.U16 R4, desc[UR36][R4.64] ;  /* 0x0000002404047981 */ /* 0x000ea4000c1e1500 */
[----:B--2---:R-:W-:-:S05]  /*06f0*/  HADD2.F32 R0, -RZ, R4.H0_H0 ;  /* 0x20000004ff007230 */ /* 0x004fca0000004100 */
[----:B------:R-:W-:-:S04]  /*0700*/  F2FP.BF16.F32.PACK_AB R0, RZ, R0 ;  /* 0x00000000ff00723e */ /* 0x000fc800000010ff */
[----:B------:R-:W-:Y:S01]  /*0710*/  PRMT R18, R0, 0x7610, R18 ;  /* 0x0000761000127816 */ /* 0x000fe20000000012 */
[----:B------:R-:W-:Y:S06]  /*0720*/  BRA `(.L_x_3769) ;  /* 0x0000000c00047947 */ /* 0x000fec0003800000 */
.L_x_3774:
        /* <DEDUP_REMOVED lines=9> */
.L_x_3764:
        /* <DEDUP_REMOVED lines=14> */
.L_x_3778:
        /* <DEDUP_REMOVED lines=9> */
.L_x_3777:
        /* <DEDUP_REMOVED lines=28> */
.L_x_3780:
        /* <DEDUP_REMOVED lines=15> */
.L_x_3779:
[----:B------:R1:W5:Y:S01]  /*0be0*/  LDG.E.U16 R18, desc[UR36][R4.64] ;  /* 0x0000002404127981 */ /* 0x000362000c1e1500 */
[----:B------:R-:W-:Y:S05]  /*0bf0*/  BRA `(.L_x_3769) ;  /* 0x0000000400d07947 */ /* 0x000fea0003800000 */
.L_x_3776:
        /* <DEDUP_REMOVED lines=13> */
.L_x_3783:
        /* <DEDUP_REMOVED lines=21> */
.L_x_3787:
[----:B------:R-:W-:Y:S05]  /*0e20*/  BSYNC B1 ;  /* 0x0000000000017941 */ /* 0x000fea0003800000 */
.L_x_3786:
[----:B------:R-:W-:Y:S01]  /*0e30*/  LEA R5, R0, 0x3b800000, 0x17 ;  /* 0x3b80000000057811 */ /* 0x000fe200078eb8ff */
[----:B------:R-:W-:-:S05]  /*0e40*/  IMAD.SHL.U32 R0, R3, 0x100000, RZ ;  /* 0x0010000003007824 */ /* 0x000fca00078e00ff */
[----:B------:R-:W-:-:S07]  /*0e50*/  LOP3.LUT R0, R5, R0, R6, 0xfe, !PT ;  /* 0x0000000005007212 */ /* 0x000fce00078efe06 */
.L_x_3785:
[----:B------:R-:W-:Y:S05]  /*0e60*/  BSYNC B0 ;  /* 0x0000000000007941 */ /* 0x000fea0003800000 */
.L_x_3784:
[----:B------:R-:W-:-:S04]  /*0e70*/  F2FP.BF16.F32.PACK_AB R0, RZ, R0 ;  /* 0x00000000ff00723e */ /* 0x000fc800000010ff */
[----:B------:R-:W-:Y:S01]  /*0e80*/  PRMT R18, R0, 0x7610, R18 ;  /* 0x0000761000127816 */ /* 0x000fe20000000012 */
[----:B------:R-:W-:Y:S06]  /*0e90*/  BRA `(.L_x_3769) ;  /* 0x0000000400287947 */ /* 0x000fec0003800000 */
.L_x_3782:
        /* <DEDUP_REMOVED lines=21> */
.L_x_3791:
[----:B------:R-:W-:Y:S05]  /*0ff0*/  BSYNC B1 ;  /* 0x0000000000017941 */ /* 0x000fea0003800000 */
.L_x_3790:
[----:B------:R-:W-:Y:S01]  /*1000*/  LEA R5, R0, 0x37800000, 0x17 ;  /* 0x3780000000057811 */ /* 0x000fe200078eb8ff */
[----:B------:R-:W-:-:S05]  /*1010*/  IMAD.SHL.U32 R0, R3, 0x200000, RZ ;  /* 0x0020000003007824 */ /* 0x000fca00078e00ff */
[----:B------:R-:W-:-:S07]  /*1020*/  LOP3.LUT R0, R5, R0, R6, 0xfe, !PT ;  /* 0x0000000005007212 */ /* 0x000fce00078efe06 */
.L_x_3789:
[----:B------:R-:W-:Y:S05]  /*1030*/  BSYNC B0 ;  /* 0x0000000000007941 */ /* 0x000fea0003800000 */
.L_x_3788:
[----:B------:R-:W-:-:S04]  /*1040*/  F2FP.BF16.F32.PACK_AB R0, RZ, R0 ;  /* 0x00000000ff00723e */ /* 0x000fc800000010ff */
[----:B------:R-:W-:Y:S01]  /*1050*/  PRMT R18, R0, 0x7610, R18 ;  /* 0x0000761000127816 */ /* 0x000fe20000000012 */
[----:B------:R-:W-:Y:S06]  /*1060*/  BRA `(.L_x_3769) ;  /* 0x0000000000b47947 */ /* 0x000fec0003800000 */
.L_x_3781:
        /* <DEDUP_REMOVED lines=14> */
.L_x_3795:
[----:B------:R-:W-:Y:S05]  /*1150*/  BSYNC B0 ;  /* 0x0000000000007941 */ /* 0x000fea0003800000 */
.L_x_3794:
[----:B------:R-:W-:-:S04]  /*1160*/  F2FP.BF16.F32.PACK_AB R0, RZ, R0 ;  /* 0x00000000ff00723e */ /* 0x000fc800000010ff */
[----:B------:R-:W-:Y:S01]  /*1170*/  PRMT R18, R0, 0x7610, R18 ;  /* 0x0000761000127816 */ /* 0x000fe20000000012 */
[----:B------:R-:W-:Y:S06]  /*1180*/  BRA `(.L_x_3769) ;  /* 0x00000000006c7947 */ /* 0x000fec0003800000 */
.L_x_3768:
        /* <DEDUP_REMOVED lines=16> */
.L_x_3796:
[----:B------:R-:W-:Y:S01]  /*1290*/  PRMT R18, RZ, 0x7610, R18 ;  /* 0x00007610ff127816 */ /* 0x000fe20000000012 */
[----:B------:R-:W-:Y:S06]  /*12a0*/  BRA `(.L_x_3769) ;  /* 0x0000000000247947 */ /* 0x000fec0003800000 */
.L_x_3793:
[----:B------:R-:W2:Y:S02]  /*12b0*/  LDG.E.64 R4, desc[UR36][R4.64] ;  /* 0x0000002404047981 */ /* 0x000ea4000c1e1b00 */
[----:B--2---:R-:W1:Y:S02]  /*12c0*/  I2F.U64 R0, R4 ;  /* 0x0000000400007312 */ /* 0x004e640000301000 */
[----:B-1----:R-:W-:-:S04]  /*12d0*/  F2FP.BF16.F32.PACK_AB R0, RZ, R0 ;  /* 0x00000000ff00723e */ /* 0x002fc800000010ff */
[----:B------:R-:W-:Y:S01]  /*12e0*/  PRMT R18, R0, 0x7610, R18 ;  /* 0x0000761000127816 */ /* 0x000fe20000000012 */
[----:B------:R-:W-:Y:S06]  /*12f0*/  BRA `(.L_x_3769) ;  /* 0x0000000000107947 */ /* 0x000fec0003800000 */
.L_x_3792:
[----:B------:R-:W2:Y:S02]  /*1300*/  LDG.E R4, desc[UR36][R4.64] ;  /* 0x0000002404047981 */ /* 0x000ea4000c1e1900 */
[----:B--2---:R-:W-:-:S04]  /*1310*/  I2FP.F32.U32 R0, R4 ;  /* 0x0000000400007245 */ /* 0x004fc80000201000 */
[----:B------:R-:W-:-:S04]  /*1320*/  F2FP.BF16.F32.PACK_AB R0, RZ, R0 ;  /* 0x00000000ff00723e */ /* 0x000fc800000010ff */
[----:B------:R-:W-:-:S07]  /*1330*/  PRMT R18, R0, 0x7610, R18 ;  /* 0x0000761000127816 */ /* 0x000fce0000000012 */
.L_x_3769:
        /* <DEDUP_REMOVED lines=21> */
.L_x_3800:
[----:B------:R-:W2:Y:S02]  /*1490*/  LDG.E.U8 R4, desc[UR36][R4.64] ;  /* 0x0000002404047981 */ /* 0x000ea4000c1e1100 */
[----:B--2---:R-:W-:-:S04]  /*14a0*/  I2FP.F32.U32 R0, R4 ;  /* 0x0000000400007245 */ /* 0x004fc80000201000 */
[----:B------:R-:W-:-:S04]  /*14b0*/  F2FP.BF16.F32.PACK_AB R0, RZ, R0 ;  /* 0x00000000ff00723e */ /* 0x000fc800000010ff */
[----:B------:R-:W-:Y:S01]  /*14c0*/  PRMT R19, R0, 0x7610, R19 ;  /* 0x0000761000137816 */ /* 0x000fe20000000013 */
[----:B------:R-:W-:Y:S06]  /*14d0*/  BRA `(.L_x_3802) ;  /* 0x0000000c00c87947 */ /* 0x000fec0003800000 */
.L_x_3799:
        /* <DEDUP_REMOVED lines=11> */
.L_x_3804:
[----:B------:R-:W2:Y:S02]  /*1590*/  LDG.E R4, desc[UR36][R4.64] ;  /* 0x0000002404047981 */ /* 0x000ea4000c1e1900 */
[----:B--2---:R-:W-:-:S04]  /*15a0*/  I2FP.F32.S32 R0, R4 ;  /* 0x0000000400007245 */ /* 0x004fc80000201400 */
[----:B------:R-:W-:-:S04]  /*15b0*/  F2FP.BF16.F32.PACK_AB R0, RZ, R0 ;  /* 0x00000000ff00723e */ /* 0x000fc800000010ff */
[----:B------:R-:W-:Y:S01]  /*15c0*/  PRMT R19, R0, 0x7610, R19 ;  /* 0x0000761000137816 */ /* 0x000fe20000000013 */
[----:B------:R-:W-:Y:S06]  /*15d0*/  BRA `(.L_x_3802) ;  /* 0x0000000c00887947 */ /* 0x000fec0003800000 */
.L_x_3803:
[----:B------:R-:W2:Y:S02]  /*15e0*/  LDG.E.U16 R4, desc[UR36][R4.64] ;  /* 0x0000002404047981 */ /* 0x000ea4000c1e1500 */
[----:B--2---:R-:W0:Y:S02]  /*15f0*/  I2F.S16 R0, R4 ;  /* 0x0000000400007306 */ /* 0x004e240000101400 */
[----:B0-----:R-:W-:-:S04]  /*1600*/  F2FP.BF16.F32.PACK_AB R0, RZ, R0 ;  /* 0x00000000ff00723e */ /* 0x001fc800000010ff */
[----:B------:R-:W-:Y:S01]  /*1610*/  PRMT R19, R0, 0x7610, R19 ;  /* 0x0000761000137816 */ /* 0x000fe20000000013 */
[----:B------:R-:W-:Y:S06]  /*1620*/  BRA `(.L_x_3802) ;  /* 0x0000000c00747947 */ /* 0x000fec0003800000 */
.L_x_3798:
        /* <DEDUP_REMOVED lines=9> */
.L_x_3806:
[----:B------:R-:W2:Y:S02]  /*16c0*/  LDG.E.U16 R0, desc[UR36][R4.64] ;  /* 0x0000002404007981 */ /* 0x000ea4000c1e1500 */
[----:B--2---:R-:W-:-:S05]  /*16d0*/  HADD2.F32 R0, -RZ, R0.H0_H0 ;  /* 0x20000000ff007230 */ /* 0x004fca0000004100 */
[----:B------:R-:W-:-:S04]  /*16e0*/  F2FP.BF16.F32.PACK_AB R0, RZ, R0 ;  /* 0x00000000ff00723e */ /* 0x000fc800000010ff */
[----:B------:R-:W-:Y:S01]  /*16f0*/  PRMT R19, R0, 0x7610, R19 ;  /* 0x0000761000137816 */ /* 0x000fe20000000013 */
[----:B------:R-:W-:Y:S06]  /*1700*/  BRA `(.L_x_3802) ;  /* 0x0000000c003c7947 */ /* 0x000fec0003800000 */
.L_x_3805:
        /* <DEDUP_REMOVED lines=9> */
.L_x_3808:
[----:B------:R-:W2:Y:S02]  /*17a0*/  LDG.E.U16 R4, desc[UR36][R4.64] ;  /* 0x0000002404047981 */ /* 0x000ea4000c1e1500 */
[----:B--2---:R-:W-:-:S05]  /*17b0*/  HADD2.F32 R0, -RZ, R4.H0_H0 ;  /* 0x20000004ff007230 */ /* 0x004fca0000004100 */
[----:B------:R-:W-:-:S04]  /*17c0*/  F2FP.BF16.F32.PACK_AB R0, RZ, R0 ;  /* 0x00000000ff00723e */ /* 0x000fc800000010ff */
[----:B------:R-:W-:Y:S01]  /*17d0*/  PRMT R19, R0, 0x7610, R19 ;  /* 0x0000761000137816 */ /* 0x000fe20000000013 */
[----:B------:R-:W-:Y:S06]  /*17e0*/  BRA `(.L_x_3802) ;  /* 0x0000000c00047947 */ /* 0x000fec0003800000 */
.L_x_3807:
        /* <DEDUP_REMOVED lines=9> */
.L_x_3797:
        /* <DEDUP_REMOVED lines=14> */
.L_x_3811:
        /* <DEDUP_REMOVED lines=9> */
.L_x_3810:
        /* <DEDUP_REMOVED lines=28> */
.L_x_3813:
        /* <DEDUP_REMOVED lines=15> */
.L_x_3812:
[----:B------:R0:W5:Y:S01]  /*1ca0*/  LDG.E.U16 R19, desc[UR36][R4.64] ;  /* 0x0000002404137981 */ /* 0x000162000c1e1500 */
[----:B------:R-:W-:Y:S05]  /*1cb0*/  BRA `(.L_x_3802) ;  /* 0x0000000400d07947 */ /* 0x000fea0003800000 */
.L_x_3809:
        /* <DEDUP_REMOVED lines=13> */
.L_x_3816:
        /* <DEDUP_REMOVED lines=21> */
.L_x_3820:
[----:B------:R-:W-:Y:S05]  /*1ee0*/  BSYNC B1 ;  /* 0x0000000000017941 */ /* 0x000fea0003800000 */
.L_x_3819:
[----:B------:R-:W-:Y:S01]  /*1ef0*/  LEA R5, R0, 0x3b800000, 0x17 ;  /* 0x3b80000000057811 */ /* 0x000fe200078eb8ff */
[----:B------:R-:W-:-:S05]  /*1f00*/  IMAD.SHL.U32 R0, R3, 0x100000, RZ ;  /* 0x0010000003007824 */ /* 0x000fca00078e00ff */
[----:B------:R-:W-:-:S07]  /*1f10*/  LOP3.LUT R0, R5, R0, R6, 0xfe, !PT ;  /* 0x0000000005007212 */ /* 0x000fce00078efe06 */
.L_x_3818:
[----:B------:R-:W-:Y:S05]  /*1f20*/  BSYNC B0 ;  /* 0x0000000000007941 */ /* 0x000fea0003800000 */
.L_x_3817:
[----:B------:R-:W-:-:S04]  /*1f30*/  F2FP.BF16.F32.PACK_AB R0, RZ, R0 ;  /* 0x00000000ff00723e */ /* 0x000fc800000010ff */
[----:B------:R-:W-:Y:S01]  /*1f40*/  PRMT R19, R0, 0x7610, R19 ;  /* 0x0000761000137816 */ /* 0x000fe20000000013 */
[----:B------:R-:W-:Y:S06]  /*1f50*/  BRA `(.L_x_3802) ;  /* 0x0000000400287947 */ /* 0x000fec0003800000 */
.L_x_3815:
        /* <DEDUP_REMOVED lines=21> */
.L_x_3824:
[----:B------:R-:W-:Y:S05]  /*20b0*/  BSYNC B1 ;  /* 0x0000000000017941 */ /* 0x000fea0003800000 */
.L_x_3823:
[----:B------:R-:W-:Y:S01]  /*20c0*/  LEA R5, R0, 0x37800000, 0x17 ;  /* 0x3780000000057811 */ /* 0x000fe200078eb8ff */
[----:B------:R-:W-:-:S05]  /*20d0*/  IMAD.SHL.U32 R0, R3, 0x200000, RZ ;  /* 0x0020000003007824 */ /* 0x000fca00078e00ff */
[----:B------:R-:W-:-:S07]  /*20e0*/  LOP3.LUT R0, R5, R0, R6, 0xfe, !PT ;  /* 0x0000000005007212 */ /* 0x000fce00078efe06 */
.L_x_3822:
[----:B------:R-:W-:Y:S05]  /*20f0*/  BSYNC B0 ;  /* 0x0000000000007941 */ /* 0x000fea0003800000 */
.L_x_3821:
[----:B------:R-:W-:-:S04]  /*2100*/  F2FP.BF16.F32.PACK_AB R0, RZ, R0 ;  /* 0x00000000ff00723e */ /* 0x000fc800000010ff */
[----:B------:R-:W-:Y:S01]  /*2110*/  PRMT R19, R0, 0x7610, R19 ;  /* 0x0000761000137816 */ /* 0x000fe20000000013 */
[----:B------:R-:W-:Y:S06]  /*2120*/  BRA `(.L_x_3802) ;  /* 0x0000000000b47947 */ /* 0x000fec0003800000 */
.L_x_3814:
        /* <DEDUP_REMOVED lines=14> */
.L_x_3828:
[----:B------:R-:W-:Y:S05]  /*2210*/  BSYNC B0 ;  /* 0x0000000000007941 */ /* 0x000fea0003800000 */
.L_x_3827:
[----:B------:R-:W-:-:S04]  /*2220*/  F2FP.BF16.F32.PACK_AB R0, RZ, R0 ;  /* 0x00000000ff00723e */ /* 0x000fc800000010ff */
[----:B------:R-:W-:Y:S01]  /*2230*/  PRMT R19, R0, 0x7610, R19 ;  /* 0x0000761000137816 */ /* 0x000fe20000000013 */
[----:B------:R-:W-:Y:S06]  /*2240*/  BRA `(.L_x_3802) ;  /* 0x00000000006c7947 */ /* 0x000fec0003800000 */
.L_x_3801:
        /* <DEDUP_REMOVED lines=16> */
.L_x_3829:
[----:B------:R-:W-:Y:S01]  /*2350*/  PRMT R19, RZ, 0x7610, R19 ;  /* 0x00007610ff137816 */ /* 0x000fe20000000013 */
[----:B------:R-:W-:Y:S06]  /*2360*/  BRA `(.L_x_3802) ;  /* 0x0000000000247947 */ /* 0x000fec0003800000 */
.L_x_3826:
[----:B------:R-:W2:Y:S02]  /*2370*/  LDG.E.64 R4, desc[UR36][R4.64] ;  /* 0x0000002404047981 */ /* 0x000ea4000c1e1b00 */
[----:B--2---:R-:W0:Y:S02]  /*2380*/  I2F.U64 R0, R4 ;  /* 0x0000000400007312 */ /* 0x004e240000301000 */
[----:B0-----:R-:W-:-:S04]  /*2390*/  F2FP.BF16.F32.PACK_AB R0, RZ, R0 ;  /* 0x00000000ff00723e */ /* 0x001fc800000010ff */
[----:B------:R-:W-:Y:S01]  /*23a0*/  PRMT R19, R0, 0x7610, R19 ;  /* 0x0000761000137816 */ /* 0x000fe20000000013 */
[----:B------:R-:W-:Y:S06]  /*23b0*/  BRA `(.L_x_3802) ;  /* 0x0000000000107947 */ /* 0x000fec0003800000 */
.L_x_3825:
[----:B------:R-:W2:Y:S02]  /*23c0*/  LDG.E R4, desc[UR36][R4.64] ;  /* 0x0000002404047981 */ /* 0x000ea4000c1e1900 */
[----:B--2---:R-:W-:-:S04]  /*23d0*/  I2FP.F32.U32 R0, R4 ;  /* 0x0000000400007245 */ /* 0x004fc80000201000 */
[----:B------:R-:W-:-:S04]  /*23e0*/  F2FP.BF16.F32.PACK_AB R0, RZ, R0 ;  /* 0x00000000ff00723e */ /* 0x000fc800000010ff */
[----:B------:R-:W-:-:S07]  /*23f0*/  PRMT R19, R0, 0x7610, R19 ;  /* 0x0000761000137816 */ /* 0x000fce0000000013 */
.L_x_3802:
[----:B------:R-:W-:-:S07]  /*2400*/  VIADD R25, R25, 0x80 ;  /* 0x0000008019197836 */ /* 0x000fce0000000000 */
.L_x_3762:
[----:B------:R-:W-:Y:S05]  /*2410*/  BSYNC B6 ;  /* 0x0000000000067941 */ /* 0x000fea0003800000 */
.L_x_3761:
        /* <DEDUP_REMOVED lines=8> */
[CC--:B0-----:R-:W-:Y:S02]  /*24a0*/  SHF.L.U32 R4, R3.reuse, R0.reuse, RZ ;  /* 0x0000000003047219 */ /* 0x0c1fe400000006ff */
        /* <DEDUP_REMOVED lines=20> */
.L_x_3832:
        /* <DEDUP_REMOVED lines=21> */
.L_x_3836:
[----:B------:R-:W2:Y:S02]  /*2740*/  LDG.E.U8 R4, desc[UR36][R4.64] ;  /* 0x0000002404047981 */ /* 0x000ea4000c1e1100 */
[----:B--2---:R-:W-:-:S04]  /*2750*/  I2FP.F32.U32 R0, R4 ;  /* 0x0000000400007245 */ /* 0x004fc80000201000 */
[----:B------:R-:W-:-:S04]  /*2760*/  F2FP.BF16.F32.PACK_AB R0, RZ, R0 ;  /* 0x00000000ff00723e */ /* 0x000fc800000010ff */
[----:B------:R-:W-:Y:S01]  /*2770*/  PRMT R17, R0, 0x7610, R17 ;  /* 0x0000761000117816 */ /* 0x000fe20000000011 */
[----:B------:R-:W-:Y:S06]  /*2780*/  BRA `(.L_x_3838) ;  /* 0x0000000c00cc7947 */ /* 0x000fec0003800000 */
.L_x_3835:
        /* <DEDUP_REMOVED lines=11> */
.L_x_3840:
[----:B------:R-:W2:Y:S02]  /*2840*/  LDG.E R4, desc[UR36][R4.64] ;  /* 0x0000002404047981 */ /* 0x000ea4000c1e1900 */
[----:B--2---:R-:W-:-:S04]  /*2850*/  I2FP.F32.S32 R0, R4 ;  /* 0x0000000400007245 */ /* 0x004fc80000201400 */
[----:B------:R-:W-:-:S04]  /*2860*/  F2FP.BF16.F32.PACK_AB R0, RZ, R0 ;  /* 0x00000000ff00723e */ /* 0x000fc800000010ff */
[----:B------:R-:W-:Y:S01]  /*2870*/  PRMT R17, R0, 0x7610, R17 ;  /* 0x0000761000117816 */ /* 0x000fe20000000011 */
[----:B------:R-:W-:Y:S06]  /*2880*/  BRA `(.L_x_3838) ;  /* 0x0000000c008c7947 */ /* 0x000fec0003800000 */
.L_x_3839:
[----:B------:R-:W2:Y:S02]  /*2890*/  LDG.E.U16 R4, desc[UR36][R4.64] ;  /* 0x0000002404047981 */ /* 0x000ea4000c1e1500 */
[----:B--2---:R-:W0:Y:S02]  /*28a0*/  I2F.S16 R0, R4 ;  /* 0x0000000400007306 */ /* 0x004e240000101400 */
[----:B0-----:R-:W-:-:S04]  /*28b0*/  F2FP.BF16.F32.PACK_AB R0, RZ, R0 ;  /* 0x00000000ff00723e */ /* 0x001fc800000010ff */
[----:B------:R-:W-:Y:S01]  /*28c0*/  PRMT R17, R0, 0x7610, R17 ;  /* 0x0000761000117816 */ /* 0x000fe20000000011 */
[----:B------:R-:W-:Y:S06]  /*28d0*/  BRA `(.L_x_3838) ;  /* 0x0000000c00787947 */ /* 0x000fec0003800000 */
.L_x_3834:
        /* <DEDUP_REMOVED lines=9> */
.L_x_3842:
[----:B------:R-:W2:Y:S02]  /*2970*/  LDG.E.U16 R0, desc[UR36][R4.64] ;  /* 0x0000002404007981 */ /* 0x000ea4000c1e1500 */
[----:B--2---:R-:W-:-:S05]  /*2980*/  HADD2.F32 R0, -RZ, R0.H0_H0 ;  /* 0x20000000ff007230 */ /* 0x004fca0000004100 */
[----:B------:R-:W-:-:S04]  /*2990*/  F2FP.BF16.F32.PACK_AB R0, RZ, R0 ;  /* 0x00000000ff00723e */ /* 0x000fc800000010ff */
[----:B------:R-:W-:Y:S01]  /*29a0*/  PRMT R17, R0, 0x7610, R17 ;  /* 0x0000761000117816 */ /* 0x000fe20000000011 */
[----:B------:R-:W-:Y:S06]  /*29b0*/  BRA `(.L_x_3838) ;  /* 0x0000000c00407947 */ /* 0x000fec0003800000 */
.L_x_3841:
        /* <DEDUP_REMOVED lines=9> */
.L_x_3844:
[----:B------:R-:W2:Y:S02]  /*2a50*/  LDG.E.U16 R4, desc[UR36][R4.64] ;  /* 0x0000002404047981 */ /* 0x000ea4000c1e1500 */
[----:B--2---:R-:W-:-:S05]  /*2a60*/  HADD2.F32 R0, -RZ, R4.H0_H0 ;  /* 0x20000004ff007230 */ /* 0x004fca0000004100 */
[----:B------:R-:W-:-:S04]  /*2a70*/  F2FP.BF16.F32.PACK_AB R0, RZ, R0 ;  /* 0x00000000ff00723e */ /* 0x000fc800000010ff */
[----:B------:R-:W-:Y:S01]  /*2a80*/  PRMT R17, R0, 0x7610, R17 ;  /* 0x0000761000117816 */ /* 0x000fe20000000011 */
[----:B------:R-:W-:Y:S06]  /*2a90*/  BRA `(.L_x_3838) ;  /* 0x0000000c00087947 */ /* 0x000fec0003800000 */
.L_x_3843:
        /* <DEDUP_REMOVED lines=9> */
.L_x_3833:
        /* <DEDUP_REMOVED lines=14> */
.L_x_3847:
        /* <DEDUP_REMOVED lines=9> */
.L_x_3846:
        /* <DEDUP_REMOVED lines=28> */
.L_x_3849:
        /* <DEDUP_REMOVED lines=16> */
.L_x_3848:
[----:B------:R0:W5:Y:S01]  /*2f60*/  LDG.E.U16 R17, desc[UR36][R4.64] ;  /* 0x0000002404117981 */ /* 0x000162000c1e1500 */
[----:B------:R-:W-:Y:S05]  /*2f70*/  BRA `(.L_x_3838) ;  /* 0x0000000400d07947 */ /* 0x000fea0003800000 */
.L_x_3845:
        /* <DEDUP_REMOVED lines=13> */
.L_x_3852:
        /* <DEDUP_REMOVED lines=21> */
.L_x_3856:
[----:B------:R-:W-:Y:S05]  /*31a0*/  BSYNC B1 ;  /* 0x0000000000017941 */ /* 0x000fea0003800000 */
.L_x_3855:
[----:B------:R-:W-:Y:S01]  /*31b0*/  LEA R5, R0, 0x3b800000, 0x17 ;  /* 0x3b80000000057811 */ /* 0x000fe200078eb8ff */
[----:B------:R-:W-:-:S05]  /*31c0*/  IMAD.SHL.U32 R0, R3, 0x100000, RZ ;  /* 0x0010000003007824 */ /* 0x000fca00078e00ff */
[----:B------:R-:W-:-:S07]  /*31d0*/  LOP3.LUT R0, R5, R0, R6, 0xfe, !PT ;  /* 0x0000000005007212 */ /* 0x000fce00078efe06 */
.L_x_3854:
[----:B------:R-:W-:Y:S05]  /*31e0*/  BSYNC B0 ;  /* 0x0000000000007941 */ /* 0x000fea0003800000 */
.L_x_3853:
[----:B------:R-:W-:-:S04]  /*31f0*/  F2FP.BF16.F32.PACK_AB R0, RZ, R0 ;  /* 0x00000000ff00723e */ /* 0x000fc800000010ff */
[----:B------:R-:W-:Y:S01]  /*3200*/  PRMT R17, R0, 0x7610, R17 ;  /* 0x0000761000117816 */ /* 0x000fe20000000011 */
[----:B------:R-:W-:Y:S06]  /*3210*/  BRA `(.L_x_3838) ;  /* 0x0000000400287947 */ /* 0x000fec0003800000 */
.L_x_3851:
        /* <DEDUP_REMOVED lines=21> */
.L_x_3860:
[----:B------:R-:W-:Y:S05]  /*3370*/  BSYNC B1 ;  /* 0x0000000000017941 */ /* 0x000fea0003800000 */
.L_x_3859:
[----:B------:R-:W-:Y:S01]  /*3380*/  LEA R5, R0, 0x37800000, 0x17 ;  /* 0x3780000000057811 */ /* 0x000fe200078eb8ff */
[----:B------:R-:W-:-:S05]  /*3390*/  IMAD.SHL.U32 R0, R3, 0x200000, RZ ;  /* 0x0020000003007824 */ /* 0x000fca00078e00ff */
[----:B------:R-:W-:-:S07]  /*33a0*/  LOP3.LUT R0, R5, R0, R6, 0xfe, !PT ;  /* 0x0000000005007212 */ /* 0x000fce00078efe06 */
.L_x_3858:
[----:B------:R-:W-:Y:S05]  /*33b0*/  BSYNC B0 ;  /* 0x0000000000007941 */ /* 0x000fea0003800000 */
.L_x_3857:
[----:B------:R-:W-:-:S04]  /*33c0*/  F2FP.BF16.F32.PACK_AB R0, RZ, R0 ;  /* 0x00000000ff00723e */ /* 0x000fc800000010ff */
[----:B------:R-:W-:Y:S01]  /*33d0*/  PRMT R17, R0, 0x7610, R17 ;  /* 0x0000761000117816 */ /* 0x000fe20000000011 */
[----:B------:R-:W-:Y:S06]  /*33e0*/  BRA `(.L_x_3838) ;  /* 0x0000000000b47947 */ /* 0x000fec0003800000 */
.L_x_3850:
        /* <DEDUP_REMOVED lines=14> */
.L_x_3864:
[----:B------:R-:W-:Y:S05]  /*34d0*/  BSYNC B0 ;  /* 0x0000000000007941 */ /* 0x000fea0003800000 */
.L_x_3863:
[----:B------:R-:W-:-:S04]  /*34e0*/  F2FP.BF16.F32.PACK_AB R0, RZ, R0 ;  /* 0x00000000ff00723e */ /* 0x000fc800000010ff */
[----:B------:R-:W-:Y:S01]  /*34f0*/  PRMT R17, R0, 0x7610, R17 ;  /* 0x0000761000117816 */ /* 0x000fe20000000011 */
[----:B------:R-:W-:Y:S06]  /*3500*/  BRA `(.L_x_3838) ;  /* 0x00000000006c7947 */ /* 0x000fec0003800000 */
.L_x_3837:
        /* <DEDUP_REMOVED lines=16> */
.L_x_3865:
[----:B------:R-:W-:Y:S01]  /*3610*/  PRMT R17, RZ, 0x7610, R17 ;  /* 0x00007610ff117816 */ /* 0x000fe20000000011 */
[----:B------:R-:W-:Y:S06]  /*3620*/  BRA `(.L_x_3838) ;  /* 0x0000000000247947 */ /* 0x000fec0003800000 */
.L_x_3862:
[----:B------:R-:W2:Y:S02]  /*3630*/  LDG.E.64 R4, desc[UR36][R4.64] ;  /* 0x0000002404047981 */ /* 0x000ea4000c1e1b00 */
[----:B--2---:R-:W0:Y:S02]  /*3640*/  I2F.U64 R0, R4 ;  /* 0x0000000400007312 */ /* 0x004e240000301000 */
[----:B0-----:R-:W-:-:S04]  /*3650*/  F2FP.BF16.F32.PACK_AB R0, RZ, R0 ;  /* 0x00000000ff00723e */ /* 0x001fc800000010ff */
[----:B------:R-:W-:Y:S01]  /*3660*/  PRMT R17, R0, 0x7610, R17 ;  /* 0x0000761000117816 */ /* 0x000fe20000000011 */
[----:B------:R-:W-:Y:S06]  /*3670*/  BRA `(.L_x_3838) ;  /* 0x0000000000107947 */ /* 0x000fec0003800000 */
.L_x_3861:
[----:B------:R-:W2:Y:S02]  /*3680*/  LDG.E R4, desc[UR36][R4.64] ;  /* 0x0000002404047981 */ /* 0x000ea4000c1e1900 */
[----:B--2---:R-:W-:-:S04]  /*3690*/  I2FP.F32.U32 R0, R4 ;  /* 0x0000000400007245 */ /* 0x004fc80000201000 */
[----:B------:R-:W-:-:S04]  /*36a0*/  F2FP.BF16.F32.PACK_AB R0, RZ, R0 ;  /* 0x00000000ff00723e */ /* 0x000fc800000010ff */
[----:B------:R-:W-:-:S07]  /*36b0*/  PRMT R17, R0, 0x7610, R17 ;  /* 0x0000761000117816 */ /* 0x000fce0000000011 */
.L_x_3838:
        /* <DEDUP_REMOVED lines=21> */
.L_x_3869:
[----:B------:R-:W2:Y:S02]  /*3810*/  LDG.E.U8 R4, desc[UR36][R4.64] ;  /* 0x0000002404047981 */ /* 0x000ea4000c1e1100 */
[----:B--2---:R-:W-:-:S04]  /*3820*/  I2FP.F32.U32 R0, R4 ;  /* 0x0000000400007245 */ /* 0x004fc80000201000 */
[----:B------:R-:W-:-:S04]  /*3830*/  F2FP.BF16.F32.PACK_AB R0, RZ, R0 ;  /* 0x00000000ff00723e */ /* 0x000fc800000010ff */
[----:B------:R-:W-:Y:S01]  /*3840*/  PRMT R22, R0, 0x7610, R22 ;  /* 0x0000761000167816 */ /* 0x000fe20000000016 */
[----:B------:R-:W-:Y:S06]  /*3850*/  BRA `(.L_x_3871) ;  /* 0x0000000c00c87947 */ /* 0x000fec0003800000 */
.L_x_3868:
        /* <DEDUP_REMOVED lines=11> */
.L_x_3873:
[----:B------:R-:W2:Y:S02]  /*3910*/  LDG.E R4, desc[UR36][R4.64] ;  /* 0x0000002404047981 */ /* 0x000ea4000c1e1900 */
[----:B--2---:R-:W-:-:S04]  /*3920*/  I2FP.F32.S32 R0, R4 ;  /* 0x0000000400007245 */ /* 0x004fc80000201400 */
[----:B------:R-:W-:-:S04]  /*3930*/  F2FP.BF16.F32.PACK_AB R0, RZ, R0 ;  /* 0x00000000ff00723e */ /* 0x000fc800000010ff */
[----:B------:R-:W-:Y:S01]  /*3940*/  PRMT R22, R0, 0x7610, R22 ;  /* 0x0000761000167816 */ /* 0x000fe20000000016 */
[----:B------:R-:W-:Y:S06]  /*3950*/  BRA `(.L_x_3871) ;  /* 0x0000000c00887947 */ /* 0x000fec0003800000 */
.L_x_3872:
[----:B------:R-:W2:Y:S02]  /*3960*/  LDG.E.U16 R4, desc[UR36][R4.64] ;  /* 0x0000002404047981 */ /* 0x000ea4000c1e1500 */
[----:B--2---:R-:W0:Y:S02]  /*3970*/  I2F.S16 R0, R4 ;  /* 0x0000000400007306 */ /* 0x004e240000101400 */
[----:B0-----:R-:W-:-:S04]  /*3980*/  F2FP.BF16.F32.PACK_AB R0, RZ, R0 ;  /* 0x00000000ff00723e */ /* 0x001fc800000010ff */
[----:B------:R-:W-:Y:S01]  /*3990*/  PRMT R22, R0, 0x7610, R22 ;  /* 0x0000761000167816 */ /* 0x000fe20000000016 */
[----:B------:R-:W-:Y:S06]  /*39a0*/  BRA `(.L_x_3871) ;  /* 0x0000000c00747947 */ /* 0x000fec0003800000 */
.L_x_3867:
        /* <DEDUP_REMOVED lines=9> */
.L_x_3875:
[----:B------:R-:W2:Y:S02]  /*3a40*/  LDG.E.U16 R0, desc[UR36][R4.64] ;  /* 0x0000002404007981 */ /* 0x000ea4000c1e1500 */
[----:B--2---:R-:W-:-:S05]  /*3a50*/  HADD2.F32 R0, -RZ, R0.H0_H0 ;  /* 0x20000000ff007230 */ /* 0x004fca0000004100 */
[----:B------:R-:W-:-:S04]  /*3a60*/  F2FP.BF16.F32.PACK_AB R0, RZ, R0 ;  /* 0x00000000ff00723e */ /* 0x000fc800000010ff */
[----:B------:R-:W-:Y:S01]  /*3a70*/  PRMT R22, R0, 0x7610, R22 ;  /* 0x0000761000167816 */ /* 0x000fe20000000016 */
[----:B------:R-:W-:Y:S06]  /*3a80*/  BRA `(.L_x_3871) ;  /* 0x0000000c003c7947 */ /* 0x000fec0003800000 */
.L_x_3874:
        /* <DEDUP_REMOVED lines=9> */
.L_x_3877:
[----:B------:R-:W2:Y:S02]  /*3b20*/  LDG.E.U16 R4, desc[UR36][R4.64] ;  /* 0x0000002404047981 */ /* 0x000ea4000c1e1500 */
[----:B--2---:R-:W-:-:S05]  /*3b30*/  HADD2.F32 R0, -RZ, R4.H0_H0 ;  /* 0x20000004ff007230 */ /* 0x004fca0000004100 */
[----:B------:R-:W-:-:S04]  /*3b40*/  F2FP.BF16.F32.PACK_AB R0, RZ, R0 ;  /* 0x00000000ff00723e */ /* 0x000fc800000010ff */
[----:B------:R-:W-:Y:S01]  /*3b50*/  PRMT R22, R0, 0x7610, R22 ;  /* 0x0000761000167816 */ /* 0x000fe20000000016 */
[----:B------:R-:W-:Y:S06]  /*3b60*/  BRA `(.L_x_3871) ;  /* 0x0000000c00047947 */ /* 0x000fec0003800000 */
.L_x_3876:
        /* <DEDUP_REMOVED lines=9> */
.L_x_3866:
        /* <DEDUP_REMOVED lines=14> */
.L_x_3880:
        /* <DEDUP_REMOVED lines=9> */
.L_x_3879:
        /* <DEDUP_REMOVED lines=28> */
.L_x_3882:
        /* <DEDUP_REMOVED lines=15> */
.L_x_3881:
[----:B------:R0:W5:Y:S01]  /*4020*/  LDG.E.U16 R22, desc[UR36][R4.64] ;  /* 0x0000002404167981 */ /* 0x000162000c1e1500 */
[----:B------:R-:W-:Y:S05]  /*4030*/  BRA `(.L_x_3871) ;  /* 0x0000000400d07947 */ /* 0x000fea0003800000 */
.L_x_3878:
        /* <DEDUP_REMOVED lines=13> */
.L_x_3885:
        /* <DEDUP_REMOVED lines=21> */
.L_x_3889:
[----:B------:R-:W-:Y:S05]  /*4260*/  BSYNC B1 ;  /* 0x0000000000017941 */ /* 0x000fea0003800000 */
.L_x_3888:
[----:B------:R-:W-:Y:S01]  /*4270*/  LEA R5, R0, 0x3b800000, 0x17 ;  /* 0x3b80000000057811 */ /* 0x000fe200078eb8ff */
[----:B------:R-:W-:-:S05]  /*4280*/  IMAD.SHL.U32 R0, R3, 0x100000, RZ ;  /* 0x0010000003007824 */ /* 0x000fca00078e00ff */
[----:B------:R-:W-:-:S07]  /*4290*/  LOP3.LUT R0, R5, R0, R6, 0xfe, !PT ;  /* 0x0000000005007212 */ /* 0x000fce00078efe06 */
.L_x_3887:
[----:B------:R-:W-:Y:S05]  /*42a0*/  BSYNC B0 ;  /* 0x0000000000007941 */ /* 0x000fea0003800000 */
.L_x_3886:
[----:B------:R-:W-:-:S04]  /*42b0*/  F2FP.BF16.F32.PACK_AB R0, RZ, R0 ;  /* 0x00000000ff00723e */ /* 0x000fc800000010ff */
[----:B------:R-:W-:Y:S01]  /*42c0*/  PRMT R22, R0, 0x7610, R22 ;  /* 0x0000761000167816 */ /* 0x000fe20000000016 */
[----:B------:R-:W-:Y:S06]  /*42d0*/  BRA `(.L_x_3871) ;  /* 0x0000000400287947 */ /* 0x000fec0003800000 */
.L_x_3884:
        /* <DEDUP_REMOVED lines=21> */
.L_x_3893:
[----:B------:R-:W-:Y:S05]  /*4430*/  BSYNC B1 ;  /* 0x0000000000017941 */ /* 0x000fea0003800000 */
.L_x_3892:
[----:B------:R-:W-:Y:S01]  /*4440*/  LEA R5, R0, 0x37800000, 0x17 ;  /* 0x3780000000057811 */ /* 0x000fe200078eb8ff */
[----:B------:R-:W-:-:S05]  /*4450*/  IMAD.SHL.U32 R0, R3, 0x200000, RZ ;  /* 0x0020000003007824 */ /* 0x000fca00078e00ff */
[----:B------:R-:W-:-:S07]  /*4460*/  LOP3.LUT R0, R5, R0, R6, 0xfe, !PT ;  /* 0x0000000005007212 */ /* 0x000fce00078efe06 */
.L_x_3891:
[----:B------:R-:W-:Y:S05]  /*4470*/  BSYNC B0 ;  /* 0x0000000000007941 */ /* 0x000fea0003800000 */
.L_x_3890:
[----:B------:R-:W-:-:S04]  /*4480*/  F2FP.BF16.F32.PACK_AB R0, RZ, R0 ;  /* 0x00000000ff00723e */ /* 0x000fc800000010ff */
[----:B------:R-:W-:Y:S01]  /*4490*/  PRMT R22, R0, 0x7610, R22 ;  /* 0x0000761000167816 */ /* 0x000fe20000000016 */
[----:B------:R-:W-:Y:S06]  /*44a0*/  BRA `(.L_x_3871) ;  /* 0x0000000000b47947 */ /* 0x000fec0003800000 */
.L_x_3883:
        /* <DEDUP_REMOVED lines=14> */
.L_x_3897:
[----:B------:R-:W-:Y:S05]  /*4590*/  BSYNC B0 ;  /* 0x0000000000007941 */ /* 0x000fea0003800000 */
.L_x_3896:
[----:B------:R-:W-:-:S04]  /*45a0*/  F2FP.BF16.F32.PACK_AB R0, RZ, R0 ;  /* 0x00000000ff00723e */ /* 0x000fc800000010ff */
[----:B------:R-:W-:Y:S01]  /*45b0*/  PRMT R22, R0, 0x7610, R22 ;  /* 0x0000761000167816 */ /* 0x000fe20000000016 */
[----:B------:R-:W-:Y:S06]  /*45c0*/  BRA `(.L_x_3871) ;  /* 0x00000000006c7947 */ /* 0x000fec0003800000 */
.L_x_3870:
        /* <DEDUP_REMOVED lines=16> */
.L_x_3898:
[----:B------:R-:W-:Y:S01]  /*46d0*/  PRMT R22, RZ, 0x7610, R22 ;  /* 0x00007610ff167816 */ /* 0x000fe20000000016 */
[----:B------:R-:W-:Y:S06]  /*46e0*/  BRA `(.L_x_3871) ;  /* 0x0000000000247947 */ /* 0x000fec0003800000 */
.L_x_3895:
[----:B------:R-:W2:Y:S02]  /*46f0*/  LDG.E.64 R4, desc[UR36][R4.64] ;  /* 0x0000002404047981 */ /* 0x000ea4000c1e1b00 */
[----:B--2---:R-:W0:Y:S02]  /*4700*/  I2F.U64 R0, R4 ;  /* 0x0000000400007312 */ /* 0x004e240000301000 */
[----:B0-----:R-:W-:-:S04]  /*4710*/  F2FP.BF16.F32.PACK_AB R0, RZ, R0 ;  /* 0x00000000ff00723e */ /* 0x001fc800000010ff */
[----:B------:R-:W-:Y:S01]  /*4720*/  PRMT R22, R0, 0x7610, R22 ;  /* 0x0000761000167816 */ /* 0x000fe20000000016 */
[----:B------:R-:W-:Y:S06]  /*4730*/  BRA `(.L_x_3871) ;  /* 0x0000000000107947 */ /* 0x000fec0003800000 */
.L_x_3894:
[----:B------:R-:W2:Y:S02]  /*4740*/  LDG.E R4, desc[UR36][R4.64] ;  /* 0x0000002404047981 */ /* 0x000ea4000c1e1900 */
[----:B--2---:R-:W-:-:S04]  /*4750*/  I2FP.F32.U32 R0, R4 ;  /* 0x0000000400007245 */ /* 0x004fc80000201000 */
[----:B------:R-:W-:-:S04]  /*4760*/  F2FP.BF16.F32.PACK_AB R0, RZ, R0 ;  /* 0x00000000ff00723e */ /* 0x000fc800000010ff */
[----:B------:R-:W-:-:S07]  /*4770*/  PRMT R22, R0, 0x7610, R22 ;  /* 0x0000761000167816 */ /* 0x000fce0000000016 */
.L_x_3871:
[----:B------:R-:W-:-:S07]  /*4780*/  VIADD R25, R25, 0x80 ;  /* 0x0000008019197836 */ /* 0x000fce0000000000 */
.L_x_3831:
[----:B------:R-:W-:Y:S05]  /*4790*/  BSYNC B6 ;  /* 0x0000000000067941 */ /* 0x000fea0003800000 */
.L_x_3830:
        /* <DEDUP_REMOVED lines=31> */
.L_x_3901:
        /* <DEDUP_REMOVED lines=22> */
.L_x_3905:
[----:B------:R-:W2:Y:S02]  /*4af0*/  LDG.E.U8 R4, desc[UR36][R4.64] ;  /* 0x0000002404047981 */ /* 0x000ea4000c1e1100 */
[----:B--2---:R-:W-:-:S04]  /*4b00*/  I2FP.F32.U32 R0, R4 ;  /* 0x0000000400007245 */ /* 0x004fc80000201000 */
[----:B------:R-:W-:-:S04]  /*4b10*/  F2FP.BF16.F32.PACK_AB R0, RZ, R0 ;  /* 0x00000000ff00723e */ /* 0x000fc800000010ff */
[----:B------:R-:W-:Y:S01]  /*4b20*/  PRMT R26, R0, 0x7610, R26 ;  /* 0x00007610001a7816 */ /* 0x000fe2000000001a */
[----:B------:R-:W-:Y:S06]  /*4b30*/  BRA `(.L_x_3907) ;  /* 0x0000000c00c87947 */ /* 0x000fec0003800000 */
.L_x_3904:
        /* <DEDUP_REMOVED lines=11> */
.L_x_3909:
[----:B------:R-:W2:Y:S02]  /*4bf0*/  LDG.E R4, desc[UR36][R4.64] ;  /* 0x0000002404047981 */ /* 0x000ea4000c1e1900 */
[----:B--2---:R-:W-:-:S04]  /*4c00*/  I2FP.F32.S32 R0, R4 ;  /* 0x0000000400007245 */ /* 0x004fc80000201400 */
[----:B------:R-:W-:-:S04]  /*4c10*/  F2FP.BF16.F32.PACK_AB R0, RZ, R0 ;  /* 0x00000000ff00723e */ /* 0x000fc800000010ff */
[----:B------:R-:W-:Y:S01]  /*4c20*/  PRMT R26, R0, 0x7610, R26 ;  /* 0x00007610001a7816 */ /* 0x000fe2000000001a */
[----:B------:R-:W-:Y:S06]  /*4c30*/  BRA `(.L_x_3907) ;  /* 0x0000000c00887947 */ /* 0x000fec0003800000 */
.L_x_3908:
[----:B------:R-:W2:Y:S02]  /*4c40*/  LDG.E.U16 R4, desc[UR36][R4.64] ;  /* 0x0000002404047981 */ /* 0x000ea4000c1e1500 */
[----:B--2---:R-:W0:Y:S02]  /*4c50*/  I2F.S16 R0, R4 ;  /* 0x0000000400007306 */ /* 0x004e240000101400 */
[----:B0-----:R-:W-:-:S04]  /*4c60*/  F2FP.BF16.F32.PACK_AB R0, RZ, R0 ;  /* 0x00000000ff00723e */ /* 0x001fc800000010ff */
[----:B------:R-:W-:Y:S01]  /*4c70*/  PRMT R26, R0, 0x7610, R26 ;  /* 0x00007610001a7816 */ /* 0x000fe2000000001a */
[----:B------:R-:W-:Y:S06]  /*4c80*/  BRA `(.L_x_3907) ;  /* 0x0000000c00747947 */ /* 0x000fec0003800000 */
.L_x_3903:
        /* <DEDUP_REMOVED lines=9> */
.L_x_3911:
[----:B------:R-:W2:Y:S02]  /*4d20*/  LDG.E.U16 R0, desc[UR36][R4.64] ;  /* 0x0000002404007981 */ /* 0x000ea4000c1e1500 */
[----:B--2---:R-:W-:-:S05]  /*4d30*/  HADD2.F32 R0, -RZ, R0.H0_H0 ;  /* 0x20000000ff007230 */ /* 0x004fca0000004100 */
[----:B------:R-:W-:-:S04]  /*4d40*/  F2FP.BF16.F32.PACK_AB R0, RZ, R0 ;  /* 0x00000000ff00723e */ /* 0x000fc800000010ff */
[----:B------:R-:W-:Y:S01]  /*4d50*/  PRMT R26, R0, 0x7610, R26 ;  /* 0x00007610001a7816 */ /* 0x000fe2000000001a */
[----:B------:R-:W-:Y:S06]  /*4d60*/  BRA `(.L_x_3907) ;  /* 0x0000000c003c7947 */ /* 0x000fec0003800000 */
.L_x_3910:
        /* <DEDUP_REMOVED lines=9> */
.L_x_3913:
[----:B------:R-:W2:Y:S02]  /*4e00*/  LDG.E.U16 R4, desc[UR36][R4.64] ;  /* 0x0000002404047981 */ /* 0x000ea4000c1e1500 */
[----:B--2---:R-:W-:-:S05]  /*4e10*/  HADD2.F32 R0, -RZ, R4.H0_H0 ;  /* 0x20000004ff007230 */ /* 0x004fca0000004100 */
[----:B------:R-:W-:-:S04]  /*4e20*/  F2FP.BF16.F32.PACK_AB R0, RZ, R0 ;  /* 0x00000000ff00723e */ /* 0x000fc800000010ff */
[----:B------:R-:W-:Y:S01]  /*4e30*/  PRMT R26, R0, 0x7610, R26 ;  /* 0x00007610001a7816 */ /* 0x000fe2000000001a */
[----:B------:R-:W-:Y:S06]  /*4e40*/  BRA `(.L_x_3907) ;  /* 0x0000000c00047947 */ /* 0x000fec0003800000 */
.L_x_3912:
        /* <DEDUP_REMOVED lines=9> */
.L_x_3902:
        /* <DEDUP_REMOVED lines=14> */
.L_x_3916:
        /* <DEDUP_REMOVED lines=9> */
.L_x_3915:
        /* <DEDUP_REMOVED lines=28> */
.L_x_3918:
        /* <DEDUP_REMOVED lines=15> */
.L_x_3917:
[----:B------:R0:W5:Y:S01]  /*5300*/  LDG.E.U16 R26, desc[UR36][R4.64] ;  /* 0x00000024041a7981 */ /* 0x000162000c1e1500 */
[----:B------:R-:W-:Y:S05]  /*5310*/  BRA `(.L_x_3907) ;  /* 0x0000000400d07947 */ /* 0x000fea0003800000 */
.L_x_3914:
        /* <DEDUP_REMOVED lines=13> */
.L_x_3921:
        /* <DEDUP_REMOVED lines=21> */
.L_x_3925:
[----:B------:R-:W-:Y:S05]  /*5540*/  BSYNC B1 ;  /* 0x0000000000017941 */ /* 0x000fea0003800000 */
.L_x_3924:
[----:B------:R-:W-:Y:S01]  /*5550*/  LEA R5, R0, 0x3b800000, 0x17 ;  /* 0x3b80000000057811 */ /* 0x000fe200078eb8ff */
[----:B------:R-:W-:-:S05]  /*5560*/  IMAD.SHL.U32 R0, R3, 0x100000, RZ ;  /* 0x0010000003007824 */ /* 0x000fca00078e00ff */
[----:B------:R-:W-:-:S07]  /*5570*/  LOP3.LUT R0, R5, R0, R6, 0xfe, !PT ;  /* 0x0000000005007212 */ /* 0x000fce00078efe06 */
.L_x_3923:
[----:B------:R-:W-:Y:S05]  /*5580*/  BSYNC B0 ;  /* 0x0000000000007941 */ /* 0x000fea0003800000 */
.L_x_3922:
[----:B------:R-:W-:-:S04]  /*5590*/  F2FP.BF16.F32.PACK_AB R0, RZ, R0 ;  /* 0x00000000ff00723e */ /* 0x000fc800000010ff */
[----:B------:R-:W-:Y:S01]  /*55a0*/  PRMT R26, R0, 0x7610, R26 ;  /* 0x00007610001a7816 */ /* 0x000fe2000000001a */
[----:B------:R-:W-:Y:S06]  /*55b0*/  BRA `(.L_x_3907) ;  /* 0x0000000400287947 */ /* 0x000fec0003800000 */
.L_x_3920:
        /* <DEDUP_REMOVED lines=21> */
.L_x_3929:
[----:B------:R-:W-:Y:S05]  /*5710*/  BSYNC B1 ;  /* 0x0000000000017941 */ /* 0x000fea0003800000 */
.L_x_3928:
[----:B------:R-:W-:Y:S01]  /*5720*/  LEA R5, R0, 0x37800000, 0x17 ;  /* 0x3780000000057811 */ /* 0x000fe200078eb8ff */
[----:B------:R-:W-:-:S05]  /*5730*/  IMAD.SHL.U32 R0, R3, 0x200000, RZ ;  /* 0x0020000003007824 */ /* 0x000fca00078e00ff */
[----:B------:R-:W-:-:S07]  /*5740*/  LOP3.LUT R0, R5, R0, R6, 0xfe, !PT ;  /* 0x0000000005007212 */ /* 0x000fce00078efe06 */
.L_x_3927:
[----:B------:R-:W-:Y:S05]  /*5750*/  BSYNC B0 ;  /* 0x0000000000007941 */ /* 0x000fea0003800000 */
.L_x_3926:
[----:B------:R-:W-:-:S04]  /*5760*/  F2FP.BF16.F32.PACK_AB R0, RZ, R0 ;  /* 0x00000000ff00723e */ /* 0x000fc800000010ff */
[----:B------:R-:W-:Y:S01]  /*5770*/  PRMT R26, R0, 0x7610, R26 ;  /* 0x00007610001a7816 */ /* 0x000fe2000000001a */
[----:B------:R-:W-:Y:S06]  /*5780*/  BRA `(.L_x_3907) ;  /* 0x0000000000b47947 */ /* 0x000fec0003800000 */
.L_x_3919:
        /* <DEDUP_REMOVED lines=14> */
.L_x_3933:
[----:B------:R-:W-:Y:S05]  /*5870*/  BSYNC B0 ;  /* 0x0000000000007941 */ /* 0x000fea0003800000 */
.L_x_3932:
[----:B------:R-:W-:-:S04]  /*5880*/  F2FP.BF16.F32.PACK_AB R0, RZ, R0 ;  /* 0x00000000ff00723e */ /* 0x000fc800000010ff */
[----:B------:R-:W-:Y:S01]  /*5890*/  PRMT R26, R0, 0x7610, R26 ;  /* 0x00007610001a7816 */ /* 0x000fe2000000001a */
[----:B------:R-:W-:Y:S06]  /*58a0*/  BRA `(.L_x_3907) ;  /* 0x00000000006c7947 */ /* 0x000fec0003800000 */
.L_x_3906:
        /* <DEDUP_REMOVED lines=16> */
.L_x_3934:
[----:B------:R-:W-:Y:S01]  /*59b0*/  PRMT R26, RZ, 0x7610, R26 ;  /* 0x00007610ff1a7816 */ /* 0x000fe2000000001a */
[----:B------:R-:W-:Y:S06]  /*59c0*/  BRA `(.L_x_3907) ;  /* 0x0000000000247947 */ /* 0x000fec0003800000 */
.L_x_3931:
[----:B------:R-:W2:Y:S02]  /*59d0*/  LDG.E.64 R4, desc[UR36][R4.64] ;  /* 0x0000002404047981 */ /* 0x000ea4000c1e1b00 */
[----:B--2---:R-:W0:Y:S02]  /*59e0*/  I2F.U64 R0, R4 ;  /* 0x0000000400007312 */ /* 0x004e240000301000 */
[----:B0-----:R-:W-:-:S04]  /*59f0*/  F2FP.BF16.F32.PACK_AB R0, RZ, R0 ;  /* 0x00000000ff00723e */ /* 0x001fc800000010ff */
[----:B------:R-:W-:Y:S01]  /*5a00*/  PRMT R26, R0, 0x7610, R26 ;  /* 0x00007610001a7816 */ /* 0x000fe2000000001a */
[----:B------:R-:W-:Y:S06]  /*5a10*/  BRA `(.L_x_3907) ;  /* 0x0000000000107947 */ /* 0x000fec0003800000 */
.L_x_3930:
[----:B------:R-:W2:Y:S02]  /*5a20*/  LDG.E R4, desc[UR36][R4.64] ;  /* 0x0000002404047981 */ /* 0x000ea4000c1e1900 */
[----:B--2---:R-:W-:-:S04]  /*5a30*/  I2FP.F32.U32 R0, R4 ;  /* 0x0000000400007245 */ /* 0x004fc80000201000 */
[----:B------:R-:W-:-:S04]  /*5a40*/  F2FP.BF16.F32.PACK_AB R0, RZ, R0 ;  /* 0x00000000ff00723e */ /* 0x000fc800000010ff */
[----:B------:R-:W-:-:S07]  /*5a50*/  PRMT R26, R0, 0x7610, R26 ;  /* 0x00007610001a7816 */ /* 0x000fce000000001a */
.L_x_3907:
        /* <DEDUP_REMOVED lines=22> */
.L_x_3938:
[----:B------:R-:W2:Y:S02]  /*5bc0*/  LDG.E.U8 R4, desc[UR36][R4.64] ;  /* 0x0000002404047981 */ /* 0x000ea4000c1e1100 */
[----:B--2---:R-:W-:-:S04]  /*5bd0*/  I2FP.F32.U32 R0, R4 ;  /* 0x0000000400007245 */ /* 0x004fc80000201000 */
[----:B------:R-:W-:-:S04]  /*5be0*/  F2FP.BF16.F32.PACK_AB R0, RZ, R0 ;  /* 0x00000000ff00723e */ /* 0x000fc800000010ff */
[----:B------:R-:W-:Y:S01]  /*5bf0*/  PRMT R27, R0, 0x7610, R27 ;  /* 0x00007610001b7816 */ /* 0x000fe2000000001b */
[----:B------:R-:W-:Y:S06]  /*5c00*/  BRA `(.L_x_3940) ;  /* 0x0000000c00c87947 */ /* 0x000fec0003800000 */
.L_x_3937:
        /* <DEDUP_REMOVED lines=11> */
.L_x_3942:
[----:B------:R-:W2:Y:S02]  /*5cc0*/  LDG.E R4, desc[UR36][R4.64] ;  /* 0x0000002404047981 */ /* 0x000ea4000c1e1900 */
[----:B--2---:R-:W-:-:S04]  /*5cd0*/  I2FP.F32.S32 R0, R4 ;  /* 0x0000000400007245 */ /* 0x004fc80000201400 */
[----:B------:R-:W-:-:S04]  /*5ce0*/  F2FP.BF16.F32.PACK_AB R0, RZ, R0 ;  /* 0x00000000ff00723e */ /* 0x000fc800000010ff */
[----:B------:R-:W-:Y:S01]  /*5cf0*/  PRMT R27, R0, 0x7610, R27 ;  /* 0x00007610001b7816 */ /* 0x000fe2000000001b */
[----:B------:R-:W-:Y:S06]  /*5d00*/  BRA `(.L_x_3940) ;  /* 0x0000000c00887947 */ /* 0x000fec0003800000 */
.L_x_3941:
[----:B------:R-:W2:Y:S02]  /*5d10*/  LDG.E.U16 R4, desc[UR36][R4.64] ;  /* 0x0000002404047981 */ /* 0x000ea4000c1e1500 */
[----:B--2---:R-:W0:Y:S02]  /*5d20*/  I2F.S16 R0, R4 ;  /* 0x0000000400007306 */ /* 0x004e240000101400 */
[----:B0-----:R-:W-:-:S04]  /*5d30*/  F2FP.BF16.F32.PACK_AB R0, RZ, R0 ;  /* 0x00000000ff00723e */ /* 0x001fc800000010ff */
[----:B------:R-:W-:Y:S01]  /*5d40*/  PRMT R27, R0, 0x7610, R27 ;  /* 0x00007610001b7816 */ /* 0x000fe2000000001b */
[----:B------:R-:W-:Y:S06]  /*5d50*/  BRA `(.L_x_3940) ;  /* 0x0000000c00747947 */ /* 0x000fec0003800000 */
.L_x_3936:
        /* <DEDUP_REMOVED lines=9> */
.L_x_3944:
[----:B------:R-:W2:Y:S02]  /*5df0*/  LDG.E.U16 R0, desc[UR36][R4.64] ;  /* 0x0000002404007981 */ /* 0x000ea4000c1e1500 */
[----:B--2---:R-:W-:-:S05]  /*5e00*/  HADD2.F32 R0, -RZ, R0.H0_H0 ;  /* 0x20000000ff007230 */ /* 0x004fca0000004100 */
[----:B------:R-:W-:-:S04]  /*5e10*/  F2FP.BF16.F32.PACK_AB R0, RZ, R0 ;  /* 0x00000000ff00723e */ /* 0x000fc800000010ff */
[----:B------:R-:W-:Y:S01]  /*5e20*/  PRMT R27, R0, 0x7610, R27 ;  /* 0x00007610001b7816 */ /* 0x000fe2000000001b */
[----:B------:R-:W-:Y:S06]  /*5e30*/  BRA `(.L_x_3940) ;  /* 0x0000000c003c7947 */ /* 0x000fec0003800000 */
.L_x_3943:
        /* <DEDUP_REMOVED lines=9> */
.L_x_3946:
[----:B------:R-:W2:Y:S02]  /*5ed0*/  LDG.E.U16 R4, desc[UR36][R4.64] ;  /* 0x0000002404047981 */ /* 0x000ea4000c1e1500 */
[----:B--2---:R-:W-:-:S05]  /*5ee0*/  HADD2.F32 R0, -RZ, R4.H0_H0 ;  /* 0x20000004ff007230 */ /* 0x004fca0000004100 */
[----:B------:R-:W-:-:S04]  /*5ef0*/  F2FP.BF16.F32.PACK_AB R0, RZ, R0 ;  /* 0x00000000ff00723e */ /* 0x000fc800000010ff */
[----:B------:R-:W-:Y:S01]  /*5f00*/  PRMT R27, R0, 0x7610, R27 ;  /* 0x00007610001b7816 */ /* 0x000fe2000000001b */
[----:B------:R-:W-:Y:S06]  /*5f10*/  BRA `(.L_x_3940) ;  /* 0x0000000c00047947 */ /* 0x000fec0003800000 */
.L_x_3945:
        /* <DEDUP_REMOVED lines=9> */
.L_x_3935:
        /* <DEDUP_REMOVED lines=14> */
.L_x_3949:
        /* <DEDUP_REMOVED lines=9> */
.L_x_3948:
        /* <DEDUP_REMOVED lines=28> */
.L_x_3951:
        /* <DEDUP_REMOVED lines=15> */
.L_x_3950:
[----:B------:R0:W5:Y:S01]  /*63d0*/  LDG.E.U16 R27, desc[UR36][R4.64] ;  /* 0x00000024041b7981 */ /* 0x000162000c1e1500 */
[----:B------:R-:W-:Y:S05]  /*63e0*/  BRA `(.L_x_3940) ;  /* 0x0000000400d07947 */ /* 0x000fea0003800000 */
.L_x_3947:
        /* <DEDUP_REMOVED lines=13> */
.L_x_3954:
        /* <DEDUP_REMOVED lines=21> */
.L_x_3958:
[----:B------:R-:W-:Y:S05]  /*6610*/  BSYNC B1 ;  /* 0x0000000000017941 */ /* 0x000fea0003800000 */
.L_x_3957:
[----:B------:R-:W-:Y:S01]  /*6620*/  LEA R5, R0, 0x3b800000, 0x17 ;  /* 0x3b80000000057811 */ /* 0x000fe200078eb8ff */
[----:B------:R-:W-:-:S05]  /*6630*/  IMAD.SHL.U32 R0, R3, 0x100000, RZ ;  /* 0x0010000003007824 */ /* 0x000fca00078e00ff */
[----:B------:R-:W-:-:S07]  /*6640*/  LOP3.LUT R0, R5, R0, R6, 0xfe, !PT ;  /* 0x0000000005007212 */ /* 0x000fce00078efe06 */
.L_x_3956:
[----:B------:R-:W-:Y:S05]  /*6650*/  BSYNC B0 ;  /* 0x0000000000007941 */ /* 0x000fea0003800000 */
.L_x_3955:
[----:B------:R-:W-:-:S04]  /*6660*/  F2FP.BF16.F32.PACK_AB R0, RZ, R0 ;  /* 0x00000000ff00723e */ /* 0x000fc800000010ff */
[----:B------:R-:W-:Y:S01]  /*6670*/  PRMT R27, R0, 0x7610, R27 ;  /* 0x00007610001b7816 */ /* 0x000fe2000000001b */
[----:B------:R-:W-:Y:S06]  /*6680*/  BRA `(.L_x_3940) ;  /* 0x0000000400287947 */ /* 0x000fec0003800000 */
.L_x_3953:
        /* <DEDUP_REMOVED lines=21> */
.L_x_3962:
[----:B------:R-:W-:Y:S05]  /*67e0*/  BSYNC B1 ;  /* 0x0000000000017941 */ /* 0x000fea0003800000 */
.L_x_3961:
[----:B------:R-:W-:Y:S01]  /*67f0*/  LEA R5, R0, 0x37800000, 0x17 ;  /* 0x3780000000057811 */ /* 0x000fe200078eb8ff */
[----:B------:R-:W-:-:S05]  /*6800*/  IMAD.SHL.U32 R0, R3, 0x200000, RZ ;  /* 0x0020000003007824 */ /* 0x000fca00078e00ff */
[----:B------:R-:W-:-:S07]  /*6810*/  LOP3.LUT R0, R5, R0, R6, 0xfe, !PT ;  /* 0x0000000005007212 */ /* 0x000fce00078efe06 */
.L_x_3960:
[----:B------:R-:W-:Y:S05]  /*6820*/  BSYNC B0 ;  /* 0x0000000000007941 */ /* 0x000fea0003800000 */
.L_x_3959:
[----:B------:R-:W-:-:S04]  /*6830*/  F2FP.BF16.F32.PACK_AB R0, RZ, R0 ;  /* 0x00000000ff00723e */ /* 0x000fc800000010ff */
[----:B------:R-:W-:Y:S01]  /*6840*/  PRMT R27, R0, 0x7610, R27 ;  /* 0x00007610001b7816 */ /* 0x000fe2000000001b */
[----:B------:R-:W-:Y:S06]  /*6850*/  BRA `(.L_x_3940) ;  /* 0x0000000000b47947 */ /* 0x000fec0003800000 */
.L_x_3952:
        /* <DEDUP_REMOVED lines=14> */
.L_x_3966:
[----:B------:R-:W-:Y:S05]  /*6940*/  BSYNC B0 ;  /* 0x0000000000007941 */ /* 0x000fea0003800000 */
.L_x_3965:
[----:B------:R-:W-:-:S04]  /*6950*/  F2FP.BF16.F32.PACK_AB R0, RZ, R0 ;  /* 0x00000000ff00723e */ /* 0x000fc800000010ff */
[----:B------:R-:W-:Y:S01]  /*6960*/  PRMT R27, R0, 0x7610, R27 ;  /* 0x00007610001b7816 */ /* 0x000fe2000000001b */
[----:B------:R-:W-:Y:S06]  /*6970*/  BRA `(.L_x_3940) ;  /* 0x00000000006c7947 */ /* 0x000fec0003800000 */
.L_x_3939:
        /* <DEDUP_REMOVED lines=16> */
.L_x_3967:
[----:B------:R-:W-:Y:S01]  /*6a80*/  PRMT R27, RZ, 0x7610, R27 ;  /* 0x00007610ff1b7816 */ /* 0x000fe2000000001b */
[----:B------:R-:W-:Y:S06]  /*6a90*/  BRA `(.L_x_3940) ;  /* 0x0000000000247947 */ /* 0x000fec0003800000 */
.L_x_3964:
[----:B------:R-:W2:Y:S02]  /*6aa0*/  LDG.E.64 R4, desc[UR36][R4.64] ;  /* 0x0000002404047981 */ /* 0x000ea4000c1e1b00 */
[----:B--2---:R-:W0:Y:S02]  /*6ab0*/  I2F.U64 R0, R4 ;  /* 0x0000000400007312 */ /* 0x004e240000301000 */
[----:B0-----:R-:W-:-:S04]  /*6ac0*/  F2FP.BF16.F32.PACK_AB R0, RZ, R0 ;  /* 0x00000000ff00723e */ /* 0x001fc800000010ff */
[----:B------:R-:W-:Y:S01]  /*6ad0*/  PRMT R27, R0, 0x7610, R27 ;  /* 0x00007610001b7816 */ /* 0x000fe2000000001b */
[----:B------:R-:W-:Y:S06]  /*6ae0*/  BRA `(.L_x_3940) ;  /* 0x0000000000107947 */ /* 0x000fec0003800000 */
.L_x_3963:
[----:B------:R-:W2:Y:S02]  /*6af0*/  LDG.E R4, desc[UR36][R4.64] ;  /* 0x0000002404047981 */ /* 0x000ea4000c1e1900 */
[----:B--2---:R-:W-:-:S04]  /*6b00*/  I2FP.F32.U32 R0, R4 ;  /* 0x0000000400007245 */ /* 0x004fc80000201000 */
[----:B------:R-:W-:-:S04]  /*6b10*/  F2FP.BF16.F32.PACK_AB R0, RZ, R0 ;  /* 0x00000000ff00723e */ /* 0x000fc800000010ff */
[----:B------:R-:W-:-:S07]  /*6b20*/  PRMT R27, R0, 0x7610, R27 ;  /* 0x00007610001b7816 */ /* 0x000fce000000001b */
.L_x_3940:
[----:B------:R-:W-:-:S07]  /*6b30*/  VIADD R25, R25, 0x80 ;  /* 0x0000008019197836 */ /* 0x000fce0000000000 */
.L_x_3900:
[----:B------:R-:W-:Y:S05]  /*6b40*/  BSYNC B6 ;  /* 0x0000000000067941 */ /* 0x000fea0003800000 */
.L_x_3899:
        /* <DEDUP_REMOVED lines=29> */
.L_x_3970:
        /* <DEDUP_REMOVED lines=22> */
.L_x_3974:
[----:B------:R-:W2:Y:S02]  /*6e80*/  LDG.E.U8 R4, desc[UR36][R4.64] ;  /* 0x0000002404047981 */ /* 0x000ea4000c1e1100 */
[----:B--2---:R-:W-:-:S04]  /*6e90*/  I2FP.F32.U32 R0, R4 ;  /* 0x0000000400007245 */ /* 0x004fc80000201000 */
[----:B------:R-:W-:-:S04]  /*6ea0*/  F2FP.BF16.F32.PACK_AB R0, RZ, R0 ;  /* 0x00000000ff00723e */ /* 0x000fc800000010ff */
[----:B------:R-:W-:Y:S01]  /*6eb0*/  PRMT R24, R0, 0x7610, R24 ;  /* 0x0000761000187816 */ /* 0x000fe20000000018 */
[----:B------:R-:W-:Y:S06]  /*6ec0*/  BRA `(.L_x_3976) ;  /* 0x0000000c00c87947 */ /* 0x000fec0003800000 */
.L_x_3973:
        /* <DEDUP_REMOVED lines=11> */
.L_x_3978:
[----:B------:R-:W2:Y:S02]  /*6f80*/  LDG.E R4, desc[UR36][R4.64] ;  /* 0x0000002404047981 */ /* 0x000ea4000c1e1900 */
[----:B--2---:R-:W-:-:S04]  /*6f90*/  I2FP.F32.S32 R0, R4 ;  /* 0x0000000400007245 */ /* 0x004fc80000201400 */
[----:B------:R-:W-:-:S04]  /*6fa0*/  F2FP.BF16.F32.PACK_AB R0, RZ, R0 ;  /* 0x00000000ff00723e */ /* 0x000fc800000010ff */
[----:B------:R-:W-:Y:S01]  /*6fb0*/  PRMT R24, R0, 0x7610, R24 ;  /* 0x0000761000187816 */ /* 0x000fe20000000018 */
[----:B------:R-:W-:Y:S06]  /*6fc0*/  BRA `(.L_x_3976) ;  /* 0x0000000c00887947 */ /* 0x000fec0003800000 */
.L_x_3977:
[----:B------:R-:W2:Y:S02]  /*6fd0*/  LDG.E.U16 R4, desc[UR36][R4.64] ;  /* 0x0000002404047981 */ /* 0x000ea4000c1e1500 */
[----:B--2---:R-:W0:Y:S02]  /*6fe0*/  I2F.S16 R0, R4 ;  /* 0x0000000400007306 */ /* 0x004e240000101400 */
[----:B0-----:R-:W-:-:S04]  /*6ff0*/  F2FP.BF16.F32.PACK_AB R0, RZ, R0 ;  /* 0x00000000ff00723e */ /* 0x001fc800000010ff */
[----:B------:R-:W-:Y:S01]  /*7000*/  PRMT R24, R0, 0x7610, R24 ;  /* 0x0000761000187816 */ /* 0x000fe20000000018 */
[----:B------:R-:W-:Y:S06]  /*7010*/  BRA `(.L_x_3976) ;  /* 0x0000000c00747947 */ /* 0x000fec0003800000 */
.L_x_3972:
        /* <DEDUP_REMOVED lines=9> */
.L_x_3980:
[----:B------:R-:W2:Y:S02]  /*70b0*/  LDG.E.U16 R0, desc[UR36][R4.64] ;  /* 0x0000002404007981 */ /* 0x000ea4000c1e1500 */
[----:B--2---:R-:W-:-:S05]  /*70c0*/  HADD2.F32 R0, -RZ, R0.H0_H0 ;  /* 0x20000000ff007230 */ /* 0x004fca0000004100 */
[----:B------:R-:W-:-:S04]  /*70d0*/  F2FP.BF16.F32.PACK_AB R0, RZ, R0 ;  /* 0x00000000ff00723e */ /* 0x000fc800000010ff */
[----:B------:R-:W-:Y:S01]  /*70e0*/  PRMT R24, R0, 0x7610, R24 ;  /* 0x0000761000187816 */ /* 0x000fe20000000018 */
[----:B------:R-:W-:Y:S06]  /*70f0*/  BRA `(.L_x_3976) ;  /* 0x0000000c003c7947 */ /* 0x000fec0003800000 */
.L_x_3979:
        /* <DEDUP_REMOVED lines=9> */
.L_x_3982:
[----:B------:R-:W2:Y:S02]  /*7190*/  LDG.E.U16 R4, desc[UR36][R4.64] ;  /* 0x0000002404047981 */ /* 0x000ea4000c1e1500 */
[----:B--2---:R-:W-:-:S05]  /*71a0*/  HADD2.F32 R0, -RZ, R4.H0_H0 ;  /* 0x20000004ff007230 */ /* 0x004fca0000004100 */
[----:B------:R-:W-:-:S04]  /*71b0*/  F2FP.BF16.F32.PACK_AB R0, RZ, R0 ;  /* 0x00000000ff00723e */ /* 0x000fc800000010ff */
[----:B------:R-:W-:Y:S01]  /*71c0*/  PRMT R24, R0, 0x7610, R24 ;  /* 0x0000761000187816 */ /* 0x000fe20000000018 */
[----:B------:R-:W-:Y:S06]  /*71d0*/  BRA `(.L_x_3976) ;  /* 0x0000000c00047947 */ /* 0x000fec0003800000 */
.L_x_3981:
        /* <DEDUP_REMOVED lines=9> */
.L_x_3971:
        /* <DEDUP_REMOVED lines=14> */
.L_x_3985:
        /* <DEDUP_REMOVED lines=9> */
.L_x_3984:
        /* <DEDUP_REMOVED lines=28> */
.L_x_3987:
        /* <DEDUP_REMOVED lines=15> */
.L_x_3986:
[----:B------:R0:W5:Y:S01]  /*7690*/  LDG.E.U16 R24, desc[UR36][R4.64] ;  /* 0x0000002404187981 */ /* 0x000162000c1e1500 */
[----:B------:R-:W-:Y:S05]  /*76a0*/  BRA `(.L_x_3976) ;  /* 0x0000000400d07947 */ /* 0x000fea0003800000 */
.L_x_3983:
        /* <DEDUP_REMOVED lines=13> */
.L_x_3990:
        /* <DEDUP_REMOVED lines=21> */
.L_x_3994:
[----:B------:R-:W-:Y:S05]  /*78d0*/  BSYNC B1 ;  /* 0x0000000000017941 */ /* 0x000fea0003800000 */
.L_x_3993:
[----:B------:R-:W-:Y:S01]  /*78e0*/  LEA R5, R0, 0x3b800000, 0x17 ;  /* 0x3b80000000057811 */ /* 0x000fe200078eb8ff */
[----:B------:R-:W-:-:S05]  /*78f0*/  IMAD.SHL.U32 R0, R3, 0x100000, RZ ;  /* 0x0010000003007824 */ /* 0x000fca00078e00ff */
[----:B------:R-:W-:-:S07]  /*7900*/  LOP3.LUT R0, R5, R0, R6, 0xfe, !PT ;  /* 0x0000000005007212 */ /* 0x000fce00078efe06 */
.L_x_3992:
[----:B------:R-:W-:Y:S05]  /*7910*/  BSYNC B0 ;  /* 0x0000000000007941 */ /* 0x000fea0003800000 */
.L_x_3991:
[----:B------:R-:W-:-:S04]  /*7920*/  F2FP.BF16.F32.PACK_AB R0, RZ, R0 ;  /* 0x00000000ff00723e */ /* 0x000fc800000010ff */
[----:B------:R-:W-:Y:S01]  /*7930*/  PRMT R24, R0, 0x7610, R24 ;  /* 0x0000761000187816 */ /* 0x000fe20000000018 */
[----:B------:R-:W-:Y:S06]  /*7940*/  BRA `(.L_x_3976) ;  /* 0x0000000400287947 */ /* 0x000fec0003800000 */
.L_x_3989:
        /* <DEDUP_REMOVED lines=21> */
.L_x_3998:
[----:B------:R-:W-:Y:S05]  /*7aa0*/  BSYNC B1 ;  /* 0x0000000000017941 */ /* 0x000fea0003800000 */
.L_x_3997:
[----:B------:R-:W-:Y:S01]  /*7ab0*/  LEA R5, R0, 0x37800000, 0x17 ;  /* 0x3780000000057811 */ /* 0x000fe200078eb8ff */
[----:B------:R-:W-:-:S05]  /*7ac0*/  IMAD.SHL.U32 R0, R3, 0x200000, RZ ;  /* 0x0020000003007824 */ /* 0x000fca00078e00ff */
[----:B------:R-:W-:-:S07]  /*7ad0*/  LOP3.LUT R0, R5, R0, R6, 0xfe, !PT ;  /* 0x0000000005007212 */ /* 0x000fce00078efe06 */
.L_x_3996:
[----:B------:R-:W-:Y:S05]  /*7ae0*/  BSYNC B0 ;  /* 0x0000000000007941 */ /* 0x000fea0003800000 */
.L_x_3995:
[----:B------:R-:W-:-:S04]  /*7af0*/  F2FP.BF16.F32.PACK_AB R0, RZ, R0 ;  /* 0x00000000ff00723e */ /* 0x000fc800000010ff */
[----:B------:R-:W-:Y:S01]  /*7b00*/  PRMT R24, R0, 0x7610, R24 ;  /* 0x0000761000187816 */ /* 0x000fe20000000018 */
[----:B------:R-:W-:Y:S06]  /*7b10*/  BRA `(.L_x_3976) ;  /* 0x0000000000b47947 */ /* 0x000fec0003800000 */
.L_x_3988:
        /* <DEDUP_REMOVED lines=14> */
.L_x_4002:
[----:B------:R-:W-:Y:S05]  /*7c00*/  BSYNC B0 ;  /* 0x0000000000007941 */ /* 0x000fea0003800000 */
.L_x_4001:
[----:B------:R-:W-:-:S04]  /*7c10*/  F2FP.BF16.F32.PACK_AB R0, RZ, R0 ;  /* 0x00000000ff00723e */ /* 0x000fc800000010ff */
[----:B------:R-:W-:Y:S01]  /*7c20*/  PRMT R24, R0, 0x7610, R24 ;  /* 0x0000761000187816 */ /* 0x000fe20000000018 */
[----:B------:R-:W-:Y:S06]  /*7c30*/  BRA `(.L_x_3976) ;  /* 0x00000000006c7947 */ /* 0x000fec0003800000 */
.L_x_3975:
        /* <DEDUP_REMOVED lines=16> */
.L_x_4003:
[----:B------:R-:W-:Y:S01]  /*7d40*/  PRMT R24, RZ, 0x7610, R24 ;  /* 0x00007610ff187816 */ /* 0x000fe20000000018 */
[----:B------:R-:W-:Y:S06]  /*7d50*/  BRA `(.L_x_3976) ;  /* 0x0000000000247947 */ /* 0x000fec0003800000 */
.L_x_4000:
[----:B------:R-:W2:Y:S02]  /*7d60*/  LDG.E.64 R4, desc[UR36][R4.64] ;  /* 0x0000002404047981 */ /* 0x000ea4000c1e1b00 */
[----:B--2---:R-:W0:Y:S02]  /*7d70*/  I2F.U64 R0, R4 ;  /* 0x0000000400007312 */ /* 0x004e240000301000 */
[----:B0-----:R-:W-:-:S04]  /*7d80*/  F2FP.BF16.F32.PACK_AB R0, RZ, R0 ;  /* 0x00000000ff00723e */ /* 0x001fc800000010ff */
[----:B------:R-:W-:Y:S01]  /*7d90*/  PRMT R24, R0, 0x7610, R24 ;  /* 0x0000761000187816 */ /* 0x000fe20000000018 */
[----:B------:R-:W-:Y:S06]  /*7da0*/  BRA `(.L_x_3976) ;  /* 0x0000000000107947 */ /* 0x000fec0003800000 */
.L_x_3999:
[----:B------:R-:W2:Y:S02]  /*7db0*/  LDG.E R4, desc[UR36][R4.64] ;  /* 0x0000002404047981 */ /* 0x000ea4000c1e1900 */
[----:B--2---:R-:W-:-:S04]  /*7dc0*/  I2FP.F32.U32 R0, R4 ;  /* 0x0000000400007245 */ /* 0x004fc80000201000 */
[----:B------:R-:W-:-:S04]  /*7dd0*/  F2FP.BF16.F32.PACK_AB R0, RZ, R0 ;  /* 0x00000000ff00723e */ /* 0x000fc800000010ff */
[----:B------:R-:W-:-:S07]  /*7de0*/  PRMT R24, R0, 0x7610, R24 ;  /* 0x0000761000187816 */ /* 0x000fce0000000018 */
.L_x_3976:
        /* <DEDUP_REMOVED lines=21> */
.L_x_4007:
[----:B------:R-:W2:Y:S02]  /*7f40*/  LDG.E.U8 R4, desc[UR36][R4.64] ;  /* 0x0000002404047981 */ /* 0x000ea4000c1e1100 */
[----:B--2---:R-:W-:-:S04]  /*7f50*/  I2FP.F32.U32 R0, R4 ;  /* 0x0000000400007245 */ /* 0x004fc80000201000 */
[----:B------:R-:W-:Y:S01]  /*7f60*/  F2FP.BF16.F32.PACK_AB R0, RZ, R0 ;  /* 0x00000000ff00723e */ /* 0x000fe200000010ff */
[----:B------:R-:W-:Y:S06]  /*7f70*/  BRA `(.L_x_3969) ;  /* 0x0000000c008c7947 */ /* 0x000fec0003800000 */
.L_x_4006:
        /* <DEDUP_REMOVED lines=10> */
.L_x_4010:
[----:B------:R-:W2:Y:S02]  /*8020*/  LDG.E R4, desc[UR36][R4.64] ;  /* 0x0000002404047981 */ /* 0x000ea4000c1e1900 */
[----:B--2---:R-:W-:-:S04]  /*8030*/  I2FP.F32.S32 R0, R4 ;  /* 0x0000000400007245 */ /* 0x004fc80000201400 */
[----:B------:R-:W-:Y:S01]  /*8040*/  F2FP.BF16.F32.PACK_AB R0, RZ, R0 ;  /* 0x00000000ff00723e */ /* 0x000fe200000010ff */
[----:B------:R-:W-:Y:S06]  /*8050*/  BRA `(.L_x_3969) ;  /* 0x0000000c00547947 */ /* 0x000fec0003800000 */
.L_x_4009:
[----:B------:R-:W2:Y:S02]  /*8060*/  LDG.E.U16 R4, desc[UR36][R4.64] ;  /* 0x0000002404047981 */ /* 0x000ea4000c1e1500 */
[----:B--2---:R-:W0:Y:S02]  /*8070*/  I2F.S16 R0, R4 ;  /* 0x0000000400007306 */ /* 0x004e240000101400 */
[----:B0-----:R-:W-:Y:S01]  /*8080*/  F2FP.BF16.F32.PACK_AB R0, RZ, R0 ;  /* 0x00000000ff00723e */ /* 0x001fe200000010ff */
[----:B------:R-:W-:Y:S06]  /*8090*/  BRA `(.L_x_3969) ;  /* 0x0000000c00447947 */ /* 0x000fec0003800000 */
.L_x_4005:
        /* <DEDUP_REMOVED lines=9> */
.L_x_4012:
[----:B------:R-:W2:Y:S02]  /*8130*/  LDG.E.U16 R0, desc[UR36][R4.64] ;  /* 0x0000002404007981 */ /* 0x000ea4000c1e1500 */
[----:B--2---:R-:W-:-:S05]  /*8140*/  HADD2.F32 R0, -RZ, R0.H0_H0 ;  /* 0x20000000ff007230 */ /* 0x004fca0000004100 */
[----:B------:R-:W-:Y:S01]  /*8150*/  F2FP.BF16.F32.PACK_AB R0, RZ, R0 ;  /* 0x00000000ff00723e */ /* 0x000fe200000010ff */
[----:B------:R-:W-:Y:S06]  /*8160*/  BRA `(.L_x_3969) ;  /* 0x0000000c00107947 */ /* 0x000fec0003800000 */
.L_x_4011:
        /* <DEDUP_REMOVED lines=9> */
.L_x_4014:
[----:B------:R-:W2:Y:S02]  /*8200*/  LDG.E.U16 R4, desc[UR36][R4.64] ;  /* 0x0000002404047981 */ /* 0x000ea4000c1e1500 */
[----:B--2---:R-:W-:-:S05]  /*8210*/  HADD2.F32 R0, -RZ, R4.H0_H0 ;  /* 0x20000004ff007230 */ /* 0x004fca0000004100 */
[----:B------:R-:W-:Y:S01]  /*8220*/  F2FP.BF16.F32.PACK_AB R0, RZ, R0 ;  /* 0x00000000ff00723e */ /* 0x000fe200000010ff */
[----:B------:R-:W-:Y:S06]  /*8230*/  BRA `(.L_x_3969) ;  /* 0x0000000800dc7947 */ /* 0x000fec0003800000 */
.L_x_4013:
        /* <DEDUP_REMOVED lines=8> */
.L_x_4004:
        /* <DEDUP_REMOVED lines=13> */
.L_x_4017:
        /* <DEDUP_REMOVED lines=8> */
.L_x_4016:
        /* <DEDUP_REMOVED lines=28> */
.L_x_4019:
        /* <DEDUP_REMOVED lines=14> */
.L_x_4018:
[----:B------:R1:W5:Y:S01]  /*86b0*/  LDG.E.U16 R0, desc[UR36][R4.64] ;  /* 0x0000002404007981 */ /* 0x000362000c1e1500 */
[----:B------:R-:W-:Y:S05]  /*86c0*/  BRA `(.L_x_3969) ;  /* 0x0000000400b87947 */ /* 0x000fea0003800000 */
.L_x_4015:
        /* <DEDUP_REMOVED lines=12> */
.L_x_4022:
        /* <DEDUP_REMOVED lines=21> */
.L_x_4026:
[----:B------:R-:W-:Y:S05]  /*88e0*/  BSYNC B1 ;  /* 0x0000000000017941 */ /* 0x000fea0003800000 */
.L_x_4025:
[----:B------:R-:W-:Y:S01]  /*88f0*/  LEA R5, R0, 0x3b800000, 0x17 ;  /* 0x3b80000000057811 */ /* 0x000fe200078eb8ff */
[----:B------:R-:W-:-:S05]  /*8900*/  IMAD.SHL.U32 R0, R3, 0x100000, RZ ;  /* 0x0010000003007824 */ /* 0x000fca00078e00ff */
[----:B------:R-:W-:-:S07]  /*8910*/  LOP3.LUT R0, R5, R0, R6, 0xfe, !PT ;  /* 0x0000000005007212 */ /* 0x000fce00078efe06 */
.L_x_4024:
[----:B------:R-:W-:Y:S05]  /*8920*/  BSYNC B0 ;  /* 0x0000000000007941 */ /* 0x000fea0003800000 */
.L_x_4023:
[----:B------:R-:W-:Y:S01]  /*8930*/  F2FP.BF16.F32.PACK_AB R0, RZ, R0 ;  /* 0x00000000ff00723e */ /* 0x000fe200000010ff */
[----:B------:R-:W-:Y:S06]  /*8940*/  BRA `(.L_x_3969) ;  /* 0x0000000400187947 */ /* 0x000fec0003800000 */
.L_x_4021:
        /* <DEDUP_REMOVED lines=21> */
.L_x_4030:
[----:B------:R-:W-:Y:S05]  /*8aa0*/  BSYNC B1 ;  /* 0x0000000000017941 */ /* 0x000fea0003800000 */
.L_x_4029:
[----:B------:R-:W-:Y:S01]  /*8ab0*/  LEA R5, R0, 0x37800000, 0x17 ;  /* 0x3780000000057811 */ /* 0x000fe200078eb8ff */
[----:B------:R-:W-:-:S05]  /*8ac0*/  IMAD.SHL.U32 R0, R3, 0x200000, RZ ;  /* 0x0020000003007824 */ /* 0x000fca00078e00ff */
[----:B------:R-:W-:-:S07]  /*8ad0*/  LOP3.LUT R0, R5, R0, R6, 0xfe, !PT ;  /* 0x0000000005007212 */ /* 0x000fce00078efe06 */
.L_x_4028:
[----:B------:R-:W-:Y:S05]  /*8ae0*/  BSYNC B0 ;  /* 0x0000000000007941 */ /* 0x000fea0003800000 */
.L_x_4027:
[----:B------:R-:W-:Y:S01]  /*8af0*/  F2FP.BF16.F32.PACK_AB R0, RZ, R0 ;  /* 0x00000000ff00723e */ /* 0x000fe200000010ff */
[----:B------:R-:W-:Y:S06]  /*8b00*/  BRA `(.L_x_3969) ;  /* 0x0000000000a87947 */ /* 0x000fec0003800000 */
.L_x_4020:
        /* <DEDUP_REMOVED lines=14> */
.L_x_4034:
[----:B------:R-:W-:Y:S05]  /*8bf0*/  BSYNC B0 ;  /* 0x0000000000007941 */ /* 0x000fea0003800000 */
.L_x_4033:
[----:B------:R-:W-:Y:S01]  /*8c00*/  F2FP.BF16.F32.PACK_AB R0, RZ, R0 ;  /* 0x00000000ff00723e */ /* 0x000fe200000010ff */
[----:B------:R-:W-:Y:S06]  /*8c10*/  BRA `(.L_x_3969) ;  /* 0x0000000000647947 */ /* 0x000fec0003800000 */
.L_x_4008:
        /* <DEDUP_REMOVED lines=16> */
.L_x_4035:
[----:B------:R-:W-:Y:S01]  /*8d20*/  PRMT R0, RZ, 0x7610, R0 ;  /* 0x00007610ff007816 */ /* 0x000fe20000000000 */
[----:B------:R-:W-:Y:S06]  /*8d30*/  BRA `(.L_x_3969) ;  /* 0x00000000001c7947 */ /* 0x000fec0003800000 */
.L_x_4032:
[----:B------:R-:W2:Y:S02]  /*8d40*/  LDG.E.64 R4, desc[UR36][R4.64] ;  /* 0x0000002404047981 */ /* 0x000ea4000c1e1b00 */
[----:B--2---:R-:W0:Y:S02]  /*8d50*/  I2F.U64 R0, R4 ;  /* 0x0000000400007312 */ /* 0x004e240000301000 */
[----:B0-----:R-:W-:Y:S01]  /*8d60*/  F2FP.BF16.F32.PACK_AB R0, RZ, R0 ;  /* 0x00000000ff00723e */ /* 0x001fe200000010ff */
[----:B------:R-:W-:Y:S06]  /*8d70*/  BRA `(.L_x_3969) ;  /* 0x00000000000c7947 */ /* 0x000fec0003800000 */
.L_x_4031:
[----:B------:R-:W2:Y:S02]  /*8d80*/  LDG.E R4, desc[UR36][R4.64] ;  /* 0x0000002404047981 */ /* 0x000ea4000c1e1900 */
[----:B--2---:R-:W-:-:S04]  /*8d90*/  I2FP.F32.U32 R0, R4 ;  /* 0x0000000400007245 */ /* 0x004fc80000201000 */
[----:B------:R-:W-:-:S07]  /*8da0*/  F2FP.BF16.F32.PACK_AB R0, RZ, R0 ;  /* 0x00000000ff00723e */ /* 0x000fce00000010ff */
.L_x_3969:
[----:B------:R-:W-:Y:S05]  /*8db0*/  BSYNC B6 ;  /* 0x0000000000067941 */ /* 0x000fea0003800000 */
.L_x_3968:
[----:B------:R-:W2:Y:S01]  /*8dc0*/  S2R R25, SR_TID.X ;  /* 0x0000000000197919 */ /* 0x000ea20000002100 */
[----:B01----:R-:W0:Y:S01]  /*8dd0*/  LDC.U16 R4, c[0x0][0x218] ;  /* 0x00008600ff047b82 */ /* 0x003e220000000400 */
[----:B------:R-:W-:Y:S01]  /*8de0*/  BSSY B6, `(.L_x_4036) ;  /* 0x000013a000067945 */ /* 0x000fe20003800000 */
[C---:B--2---:R-:W-:Y:S01]  /*8df0*/  VIADD R5, R25.reuse, 0x100 ;  /* 0x0000010019057836 */ /* 0x044fe20000000000 */
[CC--:B------:R-:W-:Y:S01]  /*8e00*/  ISETP.GE.AND P3, PT, R25.reuse, R16.reuse, PT ;  /* 0x000000101900720c */ /* 0x0c0fe20003f66270 */
[C---:B------:R-:W-:Y:S02]  /*8e10*/  VIADD R23, R25.reuse, 0x80 ;  /* 0x0000008019177836 */ /* 0x040fe40000000000 */
[----:B------:R-:W-:Y:S01]  /*8e20*/  VIADD R7, R25, 0x180 ;  /* 0x0000018019077836 */ /* 0x000fe20000000000 */
[-C--:B------:R-:W-:Y:S02]  /*8e30*/  ISETP.GE.AND P1, PT, R5, R16.reuse, PT ;  /* 0x000000100500720c */ /* 0x080fe40003f26270 */
[----:B------:R-:W-:-:S02]  /*8e40*/  ISETP.GE.AND P0, PT, R23, R16, PT ;  /* 0x000000101700720c */ /* 0x000fc40003f06270 */
[----:B------:R-:W-:-:S05]  /*8e50*/  ISETP.GE.AND P2, PT, R7, R16, PT ;  /* 0x000000100700720c */ /* 0x000fca0003f46270 */
[----:B-----5:R-:W-:Y:S02]  /*8e60*/  @!P3 IMAD.U32 R18, R18, 0x10000, RZ ;  /* 0x000100001212b824 */ /* 0x020fe400078e00ff */
[----:B0-----:R-:W-:Y:S02]  /*8e70*/  @!P3 IMAD.U32 R5, R4, 0x10000, RZ ;  /* 0x000100000405b824 */ /* 0x001fe400078e00ff */
[----:B------:R-:W-:Y:S02]  /*8e80*/  @!P1 IMAD.U32 R26, R26, 0x10000, RZ ;  /* 0x000100001a1a9824 */ /* 0x000fe400078e00ff */
[C---:B------:R-:W-:Y:S02]  /*8e90*/  @!P1 IMAD.U32 R7, R4.reuse, 0x10000, RZ ;  /* 0x0001000004079824 */ /* 0x040fe400078e00ff */
[----:B------:R-:W-:Y:S01]  /*8ea0*/  @!P3 FMUL.FTZ R5, R5, R18 ;  /* 0x000000120505b220 */ /* 0x000fe20000410000 */
[----:B------:R-:W-:Y:S01]  /*8eb0*/  @!P0 IMAD.U32 R6, R17, 0x10000, RZ ;  /* 0x0001000011068824 */ /* 0x000fe200078e00ff */
[----:B------:R-:W0:Y:S01]  /*8ec0*/  LDC.U8 R18, c[0x0][0x25c] ;  /* 0x00009700ff127b82 */ /* 0x000e220000000000 */
[----:B------:R-:W-:Y:S01]  /*8ed0*/  @!P1 FMUL.FTZ R26, R7, R26 ;  /* 0x0000001a071a9220 */ /* 0x000fe20000410000 */
[----:B------:R-:W-:-:S02]  /*8ee0*/  @!P0 IMAD.U32 R7, R4, 0x10000, RZ ;  /* 0x0001000004078824 */ /* 0x000fc400078e00ff */
[----:B------:R-:W-:Y:S01]  /*8ef0*/  @!P2 IMAD.U32 R24, R24, 0x10000, RZ ;  /* 0x000100001818a824 */ /* 0x000fe200078e00ff */
[----:B------:R-:W1:Y:S01]  /*8f00*/  @!P3 F2F.BF16.F32 R5, R5 ;  /* 0x000000050005b304 */ /* 0x000e620000202000 */
[----:B------:R-:W-:Y:S01]  /*8f10*/  @!P0 FMUL.FTZ R6, R7, R6 ;  /* 0x0000000607068220 */ /* 0x000fe20000410000 */
[----:B------:R-:W-:Y:S02]  /*8f20*/  @!P2 IMAD.U32 R7, R4, 0x10000, RZ ;  /* 0x000100000407a824 */ /* 0x000fe400078e00ff */
[----:B------:R-:W-:Y:S02]  /*8f30*/  @!P3 IMAD.U32 R4, R19, 0x10000, RZ ;  /* 0x000100001304b824 */ /* 0x000fe400078e00ff */
[----:B------:R-:W-:Y:S01]  /*8f40*/  @!P2 FMUL.FTZ R24, R7, R24 ;  /* 0x000000180718a220 */ /* 0x000fe20000410000 */
[----:B------:R-:W-:Y:S01]  /*8f50*/  @!P1 IMAD.U32 R27, R27, 0x10000, RZ ;  /* 0x000100001b1b9824 */ /* 0x000fe200078e00ff */
[----:B------:R-:W2:Y:S01]  /*8f60*/  @!P1 F2F.BF16.F32 R26, R26 ;  /* 0x0000001a001a9304 */ /* 0x000ea20000202000 */
[----:B------:R-:W-:-:S02]  /*8f70*/  @!P2 IMAD.U32 R7, R0, 0x10000, RZ ;  /* 0x000100000007a824 */ /* 0x000fc400078e00ff */
[----:B-1----:R-:W-:-:S05]  /*8f80*/  @!P3 IMAD.U32 R5, R5, 0x10000, RZ ;  /* 0x000100000505b824 */ /* 0x002fca00078e00ff */
[----:B------:R-:W1:Y:S01]  /*8f90*/  @!P0 F2F.BF16.F32 R6, R6 ;  /* 0x0000000600068304 */ /* 0x000e620000202000 */
[----:B------:R-:W-:Y:S01]  /*8fa0*/  @!P3 FMUL.FTZ R4, R5, R4 ;  /* 0x000000040504b220 */ /* 0x000fe20000410000 */
[----:B------:R-:W-:Y:S02]  /*8fb0*/  @!P0 IMAD.U32 R5, R22, 0x10000, RZ ;  /* 0x0001000016058824 */ /* 0x000fe400078e00ff */
[----:B--2---:R-:W-:-:S04]  /*8fc0*/  @!P1 IMAD.U32 R26, R26, 0x10000, RZ ;  /* 0x000100001a1a9824 */ /* 0x004fc800078e00ff */
[----:B------:R-:W2:Y:S01]  /*8fd0*/  @!P2 F2F.BF16.F32 R24, R24 ;  /* 0x000000180018a304 */ /* 0x000ea20000202000 */
[----:B------:R-:W-:Y:S01]  /*8fe0*/  @!P1 FMUL.FTZ R26, R26, R27 ;  /* 0x0000001b1a1a9220 */ /* 0x000fe20000410000 */
[----:B-1----:R-:W-:-:S06]  /*8ff0*/  @!P0 IMAD.U32 R6, R6, 0x10000, RZ ;  /* 0x0001000006068824 */ /* 0x002fcc00078e00ff */
[----:B------:R1:W3:Y:S01]  /*9000*/  @!P3 F2F.BF16.F32 R3, R4 ;  /* 0x000000040003b304 */ /* 0x0002e20000202000 */
[----:B------:R-:W-:Y:S01]  /*9010*/  @!P0 FMUL.FTZ R5, R6, R5 ;  /* 0x0000000506058220 */ /* 0x000fe20000410000 */
[----:B--2---:R-:W-:-:S06]  /*9020*/  @!P2 IMAD.U32 R24, R24, 0x10000, RZ ;  /* 0x000100001818a824 */ /* 0x004fcc00078e00ff */
[----:B------:R1:W2:Y:S01]  /*9030*/  @!P1 F2F.BF16.F32 R17, R26 ;  /* 0x0000001a00119304 */ /* 0x0002a20000202000 */
[----:B------:R-:W-:-:S07]  /*9040*/  @!P2 FMUL.FTZ R7, R24, R7 ;  /* 0x000000071807a220 */ /* 0x000fce0000410000 */
[----:B------:R1:W4:Y:S08]  /*9050*/  @!P0 F2F.BF16.F32 R22, R5 ;  /* 0x0000000500168304 */ /* 0x0003300000202000 */
[----:B------:R1:W0:Y:S01]  /*9060*/  @!P2 F2F.BF16.F32 R19, R7 ;  /* 0x000000070013a304 */ /* 0x0002220000202000 */
[----:B--23--:R-:W-:Y:S05]  /*9070*/  @P3 BRA `(.L_x_4037) ;  /* 0x0000001000403947 */ /* 0x00cfea0003800000 */
[----:B------:R-:W2:Y:S01]  /*9080*/  LDC.64 R8, c[0x0][0x228] ;  /* 0x00008a00ff087b82 */ /* 0x000ea20000000a00 */
[----:B0-----:R-:W-:Y:S01]  /*9090*/  PRMT R0, R18, 0x9910, RZ ;  /* 0x0000991012007816 */ /* 0x001fe200000000ff */
[----:B------:R-:W-:Y:S01]  /*90a0*/  IMAD R25, R2, 0x200, R25 ;  /* 0x0000020002197824 */ /* 0x000fe200078e0219 */
[----:B------:R-:W-:Y:S02]  /*90b0*/  ULDC UR4, c[0x0][0x260] ;  /* 0x0000980000047ab9 */ /* 0x000fe40000000800 */
[----:B------:R-:W-:Y:S01]  /*90c0*/  ISETP.GT.AND P0, PT, R0, 0x9, PT ;  /* 0x000000090000780c */ /* 0x000fe20003f04270 */
[----:B------:R-:W-:-:S05]  /*90d0*/  IMAD R25, R25, UR4, RZ ;  /* 0x0000000419197c24 */ /* 0x000fca000f8e02ff */
[----:B--2---:R-:W-:-:S05]  /*90e0*/  IADD3 R8, P1, R25, R8, RZ ;  /* 0x0000000819087210 */ /* 0x004fca0007f3e0ff */
        /* <DEDUP_REMOVED lines=10> */
[----:B------:R-:W-:Y:S02]  /*9190*/  IMAD.U32 R3, R3, 0x10000, RZ ;  /* 0x0001000003037824 */ /* 0x000fe400078e00ff */
[----:B------:R-:W-:-:S04]  /*91a0*/  IMAD.MOV.U32 R25, RZ, RZ, R23 ;  /* 0x000000ffff197224 */ /* 0x000fc800078e0017 */
[----:B------:R-:W0:Y:S02]  /*91b0*/  F2I.FTZ.TRUNC.NTZ R3, R3 ;  /* 0x0000000300037305 */ /* 0x000e24000021f100 */
[----:B0-----:R0:W-:Y:S01]  /*91c0*/  STG.E.U8 desc[UR36][R8.64], R3 ;  /* 0x0000000308007986 */ /* 0x0011e2000c101124 */
[----:B------:R-:W-:Y:S05]  /*91d0*/  BRA `(.L_x_4037) ;  /* 0x0000000c00e87947 */ /* 0x000fea0003800000 */
.L_x_4041:
[----:B-1----:R-:W-:Y:S02]  /*91e0*/  IMAD.U32 R5, R3, 0x10000, RZ ;  /* 0x0001000003057824 */ /* 0x002fe400078e00ff */
[----:B------:R-:W-:-:S04]  /*91f0*/  IMAD.MOV.U32 R25, RZ, RZ, R23 ;  /* 0x000000ffff197224 */ /* 0x000fc800078e0017 */
[----:B------:R-:W0:Y:S02]  /*9200*/  F2I.S64.TRUNC R4, R5 ;  /* 0x0000000500047311 */ /* 0x000e24000020d900 */
[----:B0-----:R0:W-:Y:S01]  /*9210*/  STG.E.U8 desc[UR36][R8.64], R4 ;  /* 0x0000000408007986 */ /* 0x0011e2000c101124 */
[----:B------:R-:W-:Y:S05]  /*9220*/  BRA `(.L_x_4037) ;  /* 0x0000000c00d47947 */ /* 0x000fea0003800000 */
.L_x_4040:
[----:B------:R-:W-:-:S13]  /*9230*/  ISETP.NE.AND P0, PT, R0, 0x2, PT ;  /* 0x000000020000780c */ /* 0x000fda0003f05270 */
[----:B------:R-:W-:Y:S05]  /*9240*/  @!P0 BRA `(.L_x_4043) ;  /* 0x0000000000388947 */ /* 0x000fea0003800000 */
[----:B------:R-:W-:-:S13]  /*9250*/  ISETP.NE.AND P0, PT, R0, 0x3, PT ;  /* 0x000000030000780c */ /* 0x000fda0003f05270 */
[----:B------:R-:W-:Y:S05]  /*9260*/  @!P0 BRA `(.L_x_4044) ;  /* 0x00000000001c8947 */ /* 0x000fea0003800000 */
[----:B------:R-:W-:-:S13]  /*9270*/  ISETP.NE.AND P0, PT, R0, 0x4, PT ;  /* 0x000000040000780c */ /* 0x000fda0003f05270 */
[----:B------:R-:W-:Y:S05]  /*9280*/  @P0 BRA `(.L_x_4042) ;  /* 0x0000000c00500947 */ /* 0x000fea0003800000 */
[----:B-1----:R-:W-:Y:S02]  /*9290*/  IMAD.U32 R4, R3, 0x10000, RZ ;  /* 0x0001000003047824 */ /* 0x002fe400078e00ff */
[----:B------:R-:W-:-:S04]  /*92a0*/  IMAD.MOV.U32 R25, RZ, RZ, R23 ;  /* 0x000000ffff197224 */ /* 0x000fc800078e0017 */
[----:B------:R-:W0:Y:S02]  /*92b0*/  F2I.S64.TRUNC R4, R4 ;  /* 0x0000000400047311 */ /* 0x000e24000020d900 */
[----:B0-----:R0:W-:Y:S01]  /*92c0*/  STG.E.64 desc[UR36][R8.64], R4 ;  /* 0x0000000408007986 */ /* 0x0011e2000c101b24 */
[----:B------:R-:W-:Y:S05]  /*92d0*/  BRA `(.L_x_4037) ;  /* 0x0000000c00a87947 */ /* 0x000fea0003800000 */
.L_x_4044:
[----:B------:R-:W-:Y:S02]  /*92e0*/  IMAD.U32 R3, R3, 0x10000, RZ ;  /* 0x0001000003037824 */ /* 0x000fe400078e00ff */
[----:B------:R-:W-:-:S04]  /*92f0*/  IMAD.MOV.U32 R25, RZ, RZ, R23 ;  /* 0x000000ffff197224 */ /* 0x000fc800078e0017 */
[----:B------:R-:W0:Y:S02]  /*9300*/  F2I.FTZ.TRUNC.NTZ R3, R3 ;  /* 0x0000000300037305 */ /* 0x000e24000021f100 */
[----:B0-----:R0:W-:Y:S01]  /*9310*/  STG.E desc[UR36][R8.64], R3 ;  /* 0x0000000308007986 */ /* 0x0011e2000c101924 */
[----:B------:R-:W-:Y:S05]  /*9320*/  BRA `(.L_x_4037) ;  /* 0x0000000c00947947 */ /* 0x000fea0003800000 */
.L_x_4043:
[----:B------:R-:W-:Y:S02]  /*9330*/  IMAD.U32 R3, R3, 0x10000, RZ ;  /* 0x0001000003037824 */ /* 0x000fe400078e00ff */
[----:B------:R-:W-:-:S04]  /*9340*/  IMAD.MOV.U32 R25, RZ, RZ, R23 ;  /* 0x000000ffff197224 */ /* 0x000fc800078e0017 */
[----:B------:R-:W0:Y:S02]  /*9350*/  F2I.FTZ.TRUNC.NTZ R3, R3 ;  /* 0x0000000300037305 */ /* 0x000e24000021f100 */
[----:B0-----:R0:W-:Y:S01]  /*9360*/  STG.E.U16 desc[UR36][R8.64], R3 ;  /* 0x0000000308007986 */ /* 0x0011e2000c101524 */
[----:B------:R-:W-:Y:S05]  /*9370*/  BRA `(.L_x_4037) ;  /* 0x0000000c00807947 */ /* 0x000fea0003800000 */
.L_x_4039:
[----:B------:R-:W-:-:S13]  /*9380*/  ISETP.GT.AND P0, PT, R0, 0x6, PT ;  /* 0x000000060000780c */ /* 0x000fda0003f04270 */
[----:B------:R-:W-:Y:S05]  /*9390*/  @P0 BRA `(.L_x_4045) ;  /* 0x0000000000340947 */ /* 0x000fea0003800000 */
[----:B------:R-:W-:-:S13]  /*93a0*/  ISETP.NE.AND P0, PT, R0, 0x5, PT ;  /* 0x000000050000780c */ /* 0x000fda0003f05270 */
[----:B------:R-:W-:Y:S05]  /*93b0*/  @!P0 BRA `(.L_x_4046) ;  /* 0x0000000000188947 */ /* 0x000fea0003800000 */
[----:B------:R-:W-:-:S13]  /*93c0*/  ISETP.NE.AND P0, PT, R0, 0x6, PT ;  /* 0x000000060000780c */ /* 0x000fda0003f05270 */
[----:B------:R-:W-:Y:S05]  /*93d0*/  @P0 BRA `(.L_x_4042) ;  /* 0x0000000800fc0947 */ /* 0x000fea0003800000 */
[----:B------:R-:W-:Y:S02]  /*93e0*/  IMAD.U32 R3, R3, 0x10000, RZ ;  /* 0x0001000003037824 */ /* 0x000fe400078e00ff */
[----:B------:R-:W-:-:S03]  /*93f0*/  IMAD.MOV.U32 R25, RZ, RZ, R23 ;  /* 0x000000ffff197224 */ /* 0x000fc600078e0017 */
[----:B------:R3:W-:Y:S01]  /*9400*/  STG.E desc[UR36][R8.64], R3 ;  /* 0x0000000308007986 */ /* 0x0007e2000c101924 */
[----:B------:R-:W-:Y:S05]  /*9410*/  BRA `(.L_x_4037) ;  /* 0x0000000c00587947 */ /* 0x000fea0003800000 */
.L_x_4046:
[----:B------:R-:W-:Y:S02]  /*9420*/  IMAD.U32 R0, R3, 0x10000, RZ ;  /* 0x0001000003007824 */ /* 0x000fe400078e00ff */
[----:B------:R-:W-:-:S03]  /*9430*/  IMAD.MOV.U32 R25, RZ, RZ, R23 ;  /* 0x000000ffff197224 */ /* 0x000fc600078e0017 */
[----:B------:R-:W-:-:S05]  /*9440*/  F2FP.F16.F32.PACK_AB R0, RZ, R0 ;  /* 0x00000000ff00723e */ /* 0x000fca00000000ff */
[----:B------:R2:W-:Y:S01]  /*9450*/  STG.E.U16 desc[UR36][R8.64], R0 ;  /* 0x0000000008007986 */ /* 0x0005e2000c101524 */
[----:B------:R-:W-:Y:S05]  /*9460*/  BRA `(.L_x_4037) ;  /* 0x0000000c00447947 */ /* 0x000fea0003800000 */
.L_x_4045:
[----:B------:R-:W-:-:S13]  /*9470*/  ISETP.NE.AND P0, PT, R0, 0x7, PT ;  /* 0x000000070000780c */ /* 0x000fda0003f05270 */
[----:B------:R-:W-:Y:S05]  /*9480*/  @!P0 BRA `(.L_x_4047) ;  /* 0x00000000003c8947 */ /* 0x000fea0003800000 */
[----:B------:R-:W-:-:S13]  /*9490*/  ISETP.NE.AND P0, PT, R0, 0x8, PT ;  /* 0x000000080000780c */ /* 0x000fda0003f05270 */
[----:B------:R-:W-:Y:S05]  /*94a0*/  @!P0 BRA `(.L_x_4048) ;  /* 0x00000000001c8947 */ /* 0x000fea0003800000 */
[----:B------:R-:W-:-:S13]  /*94b0*/  ISETP.NE.AND P0, PT, R0, 0x9, PT ;  /* 0x000000090000780c */ /* 0x000fda0003f05270 */
[----:B------:R-:W-:Y:S05]  /*94c0*/  @P0 BRA `(.L_x_4042) ;  /* 0x0000000800c00947 */ /* 0x000fea0003800000 */
[----:B-1----:R-:W-:Y:S02]  /*94d0*/  IMAD.U32 R4, R3, 0x10000, RZ ;  /* 0x0001000003047824 */ /* 0x002fe400078e00ff */
[----:B------:R-:W-:Y:S02]  /*94e0*/  IMAD.MOV.U32 R5, RZ, RZ, RZ ;  /* 0x000000ffff057224 */ /* 0x000fe400078e00ff */
[----:B------:R-:W-:-:S03]  /*94f0*/  IMAD.MOV.U32 R25, RZ, RZ, R23 ;  /* 0x000000ffff197224 */ /* 0x000fc600078e0017 */
[----:B------:R0:W-:Y:S01]  /*9500*/  STG.E.64 desc[UR36][R8.64], R4 ;  /* 0x0000000408007986 */ /* 0x0001e2000c101b24 */
[----:B------:R-:W-:Y:S05]  /*9510*/  BRA `(.L_x_4037) ;  /* 0x0000000c00187947 */ /* 0x000fea0003800000 */
.L_x_4048:
[----:B------:R-:W-:Y:S02]  /*9520*/  IMAD.U32 R3, R3, 0x10000, RZ ;  /* 0x0001000003037824 */ /* 0x000fe400078e00ff */
[----:B------:R-:W-:-:S03]  /*9530*/  IMAD.MOV.U32 R25, RZ, RZ, R23 ;  /* 0x000000ffff197224 */ /* 0x000fc600078e0017 */
[----:B------:R-:W-:-:S04]  /*9540*/  F2FP.F16.F32.PACK_AB R3, RZ, R3 ;  /* 0x00000003ff03723e */ /* 0x000fc800000000ff */
[----:B------:R-:W-:-:S05]  /*9550*/  PRMT R3, R3, 0x5410, RZ ;  /* 0x0000541003037816 */ /* 0x000fca00000000ff */
[----:B------:R0:W-:Y:S01]  /*9560*/  STG.E desc[UR36][R8.64], R3 ;  /* 0x0000000308007986 */ /* 0x0001e2000c101924 */
[----:B------:R-:W-:Y:S05]  /*9570*/  BRA `(.L_x_4037) ;  /* 0x0000000c00007947 */ /* 0x000fea0003800000 */
.L_x_4047:
[----:B-1----:R-:W-:Y:S02]  /*9580*/  IMAD.U32 R4, R3, 0x10000, RZ ;  /* 0x0001000003047824 */ /* 0x002fe400078e00ff */
[----:B------:R-:W-:Y:S02]  /*9590*/  IMAD.MOV.U32 R25, RZ, RZ, R23 ;  /* 0x000000ffff197224 */ /* 0x000fe400078e0017 */
[----:B------:R-:W-:-:S06]  /*95a0*/  FMUL.FTZ R4, R4, 1 ;  /* 0x3f80000004047820 */ /* 0x000fcc0000410000 */
[----:B------:R-:W0:Y:S02]  /*95b0*/  F2F.F64.F32 R4, R4 ;  /* 0x0000000400047310 */ /* 0x000e240000201800 */
[----:B0-----:R0:W-:Y:S01]  /*95c0*/  STG.E.64 desc[UR36][R8.64], R4 ;  /* 0x0000000408007986 */ /* 0x0011e2000c101b24 */
[----:B------:R-:W-:Y:S05]  /*95d0*/  BRA `(.L_x_4037) ;  /* 0x0000000800e87947 */ /* 0x000fea0003800000 */
.L_x_4038:
        /* <DEDUP_REMOVED lines=10> */
[----:B------:R-:W-:-:S04]  /*9680*/  FSETP.NEU.FTZ.AND P0, PT, R3, RZ, PT ;  /* 0x000000ff0300720b */ /* 0x000fc80003f1d000 */
[----:B------:R-:W-:-:S05]  /*9690*/  SEL R3, RZ, 0x1, !P0 ;  /* 0x00000001ff037807 */ /* 0x000fca0004000000 */
[----:B------:R0:W-:Y:S01]  /*96a0*/  STG.E.U8 desc[UR36][R8.64], R3 ;  /* 0x0000000308007986 */ /* 0x0001e2000c101124 */
[----:B------:R-:W-:Y:S05]  /*96b0*/  BRA `(.L_x_4037) ;  /* 0x0000000800b07947 */ /* 0x000fea0003800000 */
.L_x_4051:
[----:B------:R-:W-:Y:S01]  /*96c0*/  IMAD.U32 R3, R3, 0x10000, RZ ;  /* 0x0001000003037824 */ /* 0x000fe200078e00ff */
[----:B-1----:R-:W-:Y:S01]  /*96d0*/  CS2R R6, SRZ ;  /* 0x0000000000067805 */ /* 0x002fe2000001ff00 */
[----:B------:R-:W-:Y:S02]  /*96e0*/  IMAD.MOV.U32 R25, RZ, RZ, R23 ;  /* 0x000000ffff197224 */ /* 0x000fe400078e0017 */
[----:B------:R-:W-:-:S04]  /*96f0*/  FMUL.FTZ R3, R3, 1 ;  /* 0x3f80000003037820 */ /* 0x000fc80000410000 */
[----:B------:R-:W0:Y:S02]  /*9700*/  F2F.F64.F32 R4, R3 ;  /* 0x0000000300047310 */ /* 0x000e240000201800 */
[----:B0-----:R0:W-:Y:S01]  /*9710*/  STG.E.128 desc[UR36][R8.64], R4 ;  /* 0x0000000408007986 */ /* 0x0011e2000c101d24 */
[----:B------:R-:W-:Y:S05]  /*9720*/  BRA `(.L_x_4037) ;  /* 0x0000000800947947 */ /* 0x000fea0003800000 */
.L_x_4050:
        /* <DEDUP_REMOVED lines=21> */
.L_x_4055:
[----:B------:R-:W-:Y:S05]  /*9880*/  BSYNC B0 ;  /* 0x0000000000007941 */ /* 0x000fea0003800000 */
.L_x_4054:
[----:B------:R-:W-:Y:S01]  /*9890*/  LOP3.LUT R5, R0, R5, RZ, 0xfc, !PT ;  /* 0x0000000500057212 */ /* 0x000fe200078efcff */
[----:B------:R-:W-:-:S04]  /*98a0*/  IMAD.MOV.U32 R25, RZ, RZ, R23 ;  /* 0x000000ffff197224 */ /* 0x000fc800078e0017 */
[----:B------:R0:W-:Y:S01]  /*98b0*/  STG.E.U8 desc[UR36][R8.64], R5 ;  /* 0x0000000508007986 */ /* 0x0001e2000c101124 */
[----:B------:R-:W-:Y:S05]  /*98c0*/  BRA `(.L_x_4037) ;  /* 0x00000008002c7947 */ /* 0x000fea0003800000 */
.L_x_4053:
[----:B-1----:R-:W-:Y:S01]  /*98d0*/  IMAD.U32 R5, R3, 0x10000, RZ ;  /* 0x0001000003057824 */ /* 0x002fe200078e00ff */
        /* <DEDUP_REMOVED lines=12> */
.L_x_4057:
[----:B------:R-:W-:Y:S01]  /*99a0*/  IMAD.MOV.U32 R0, RZ, RZ, 0x7f ;  /* 0x0000007fff007424 */ /* 0x000fe200078e00ff */
[----:B------:R-:W-:-:S04]  /*99b0*/  ISETP.GT.U32.AND P0, PT, R3, 0x7f800000, PT ;  /* 0x7f8000000300780c */ /* 0x000fc80003f04070 */
[----:B------:R-:W-:-:S09]  /*99c0*/  SEL R0, R0, 0x7c, P0 ;  /* 0x0000007c00007807 */ /* 0x000fd20000000000 */
.L_x_4058:
[----:B------:R-:W-:Y:S05]  /*99d0*/  BSYNC B0 ;  /* 0x0000000000007941 */ /* 0x000fea0003800000 */
.L_x_4056:
[----:B------:R-:W-:Y:S01]  /*99e0*/  LOP3.LUT R3, R5, 0x80000000, RZ, 0xc0, !PT ;  /* 0x8000000005037812 */ /* 0x000fe200078ec0ff */
[----:B------:R-:W-:-:S03]  /*99f0*/  IMAD.MOV.U32 R25, RZ, RZ, R23 ;  /* 0x000000ffff197224 */ /* 0x000fc600078e0017 */
[----:B------:R-:W-:-:S04]  /*9a00*/  SHF.R.U32.HI R3, RZ, 0x18, R3 ;  /* 0x00000018ff037819 */ /* 0x000fc80000011603 */
[----:B------:R-:W-:-:S05]  /*9a10*/  LOP3.LUT R3, R0, R3, RZ, 0xfc, !PT ;  /* 0x0000000300037212 */ /* 0x000fca00078efcff */
[----:B------:R0:W-:Y:S01]  /*9a20*/  STG.E.U8 desc[UR36][R8.64], R3 ;  /* 0x0000000308007986 */ /* 0x0001e2000c101124 */
[----:B------:R-:W-:Y:S05]  /*9a30*/  BRA `(.L_x_4037) ;  /* 0x0000000400d07947 */ /* 0x000fea0003800000 */
.L_x_4052:
[----:B------:R0:W-:Y:S01]  /*9a40*/  STG.E.U16 desc[UR36][R8.64], R3 ;  /* 0x0000000308007986 */ /* 0x0001e2000c101524 */
[----:B------:R-:W-:Y:S01]  /*9a50*/  IMAD.MOV.U32 R25, RZ, RZ, R23 ;  /* 0x000000ffff197224 */ /* 0x000fe200078e0017 */
[----:B------:R-:W-:Y:S06]  /*9a60*/  BRA `(.L_x_4037) ;  /* 0x0000000400c47947 */ /* 0x000fec0003800000 */
.L_x_4049:
        /* <DEDUP_REMOVED lines=8> */
[----:B------:R-:W-:Y:S02]  /*9af0*/  IMAD.U32 R3, R3, 0x10000, RZ ;  /* 0x0001000003037824 */ /* 0x000fe400078e00ff */
[----:B------:R-:W-:-:S04]  /*9b00*/  IMAD.MOV.U32 R25, RZ, RZ, R23 ;  /* 0x000000ffff197224 */ /* 0x000fc800078e0017 */
[----:B------:R-:W0:Y:S02]  /*9b10*/  F2I.FTZ.U32.TRUNC.NTZ R3, R3 ;  /* 0x0000000300037305 */ /* 0x000e24000021f000 */
[----:B0-----:R0:W-:Y:S01]  /*9b20*/  STG.E.U16 desc[UR36][R8.64], R3 ;  /* 0x0000000308007986 */ /* 0x0011e2000c101524 */
[----:B------:R-:W-:Y:S05]  /*9b30*/  BRA `(.L_x_4037) ;  /* 0x0000000400907947 */ /* 0x000fea0003800000 */
.L_x_4061:
[----:B-1----:R-:W-:Y:S01]  /*9b40*/  IMAD.U32 R5, R3, 0x10000, RZ ;  /* 0x0001000003057824 */ /* 0x002fe200078e00ff */
        /* <DEDUP_REMOVED lines=16> */
.L_x_4064:
[----:B------:R-:W-:-:S04]  /*9c50*/  LOP3.LUT R3, R5, 0x80000000, RZ, 0xc0, !PT ;  /* 0x8000000005037812 */ /* 0x000fc800078ec0ff */
[----:B------:R-:W-:-:S04]  /*9c60*/  SHF.R.U32.HI R3, RZ, 0x18, R3 ;  /* 0x00000018ff037819 */ /* 0x000fc80000011603 */
[----:B------:R-:W-:-:S04]  /*9c70*/  LOP3.LUT R0, R0, R3, RZ, 0xfc, !PT ;  /* 0x0000000300007212 */ /* 0x000fc800078efcff */
[----:B------:R-:W-:-:S07]  /*9c80*/  PRMT R4, R0, 0x7610, R4 ;  /* 0x0000761000047816 */ /* 0x000fce0000000004 */
.L_x_4063:
[----:B------:R-:W-:Y:S05]  /*9c90*/  BSYNC B0 ;  /* 0x0000000000007941 */ /* 0x000fea0003800000 */
.L_x_4062:
[----:B------:R0:W-:Y:S01]  /*9ca0*/  STG.E.U8 desc[UR36][R8.64], R4 ;  /* 0x0000000408007986 */ /* 0x0001e2000c101124 */
[----:B------:R-:W-:Y:S01]  /*9cb0*/  IMAD.MOV.U32 R25, RZ, RZ, R23 ;  /* 0x000000ffff197224 */ /* 0x000fe200078e0017 */
[----:B------:R-:W-:Y:S06]  /*9cc0*/  BRA `(.L_x_4037) ;  /* 0x00000004002c7947 */ /* 0x000fec0003800000 */
.L_x_4060:
        /* <DEDUP_REMOVED lines=17> */
.L_x_4067:
[----:B------:R-:W-:-:S04]  /*9de0*/  LOP3.LUT R3, R5, 0x80000000, RZ, 0xc0, !PT ;  /* 0x8000000005037812 */ /* 0x000fc800078ec0ff */
[----:B------:R-:W-:-:S04]  /*9df0*/  SHF.R.U32.HI R3, RZ, 0x18, R3 ;  /* 0x00000018ff037819 */ /* 0x000fc80000011603 */
[----:B------:R-:W-:-:S04]  /*9e00*/  LOP3.LUT R0, R0, R3, RZ, 0xfc, !PT ;  /* 0x0000000300007212 */ /* 0x000fc800078efcff */
[----:B------:R-:W-:-:S07]  /*9e10*/  PRMT R4, R0, 0x7610, R4 ;  /* 0x0000761000047816 */ /* 0x000fce0000000004 */
.L_x_4066:
[----:B------:R-:W-:Y:S05]  /*9e20*/  BSYNC B0 ;  /* 0x0000000000007941 */ /* 0x000fea0003800000 */
.L_x_4065:
[----:B------:R0:W-:Y:S01]  /*9e30*/  STG.E.U8 desc[UR36][R8.64], R4 ;  /* 0x0000000408007986 */ /* 0x0001e2000c101124 */
[----:B------:R-:W-:Y:S01]  /*9e40*/  IMAD.MOV.U32 R25, RZ, RZ, R23 ;  /* 0x000000ffff197224 */ /* 0x000fe200078e0017 */
[----:B------:R-:W-:Y:S06]  /*9e50*/  BRA `(.L_x_4037) ;  /* 0x0000000000c87947 */ /* 0x000fec0003800000 */
.L_x_4059:
[----:B------:R-:W-:-:S13]  /*9e60*/  ISETP.NE.AND P0, PT, R0, 0x1c, PT ;  /* 0x0000001c0000780c */ /* 0x000fda0003f05270 */
[----:B------:R-:W-:Y:S05]  /*9e70*/  @!P0 BRA `(.L_x_4068) ;  /* 0x0000000000b08947 */ /* 0x000fea0003800000 */
[----:B------:R-:W-:-:S13]  /*9e80*/  ISETP.NE.AND P0, PT, R0, 0x1d, PT ;  /* 0x0000001d0000780c */ /* 0x000fda0003f05270 */
[----:B------:R-:W-:Y:S05]  /*9e90*/  @!P0 BRA `(.L_x_4069) ;  /* 0x0000000000948947 */ /* 0x000fea0003800000 */
[----:B------:R-:W-:-:S13]  /*9ea0*/  ISETP.NE.AND P0, PT, R0, 0x2c, PT ;  /* 0x0000002c0000780c */ /* 0x000fda0003f05270 */
[----:B------:R-:W-:Y:S05]  /*9eb0*/  @P0 BRA `(.L_x_4042) ;  /* 0x0000000000440947 */ /* 0x000fea0003800000 */
[----:B-1----:R-:W-:Y:S02]  /*9ec0*/  IMAD.U32 R4, R3, 0x10000, RZ ;  /* 0x0001000003047824 */ /* 0x002fe400078e00ff */
        /* <DEDUP_REMOVED lines=16> */
.L_x_4042:
[----:B------:R-:W-:Y:S01]  /*9fd0*/  MOV R14, 0x228 ;  /* 0x00000228000e7802 */ /* 0x000fe20000000f00 */
[----:B------:R-:W-:Y:S01]  /*9fe0*/  ULDC.64 UR4, c[0x4][0x218] ;  /* 0x0100860000047ab9 */ /* 0x000fe20000000a00 */
[----:B------:R-:W-:Y:S01]  /*9ff0*/  ULDC.64 UR6, c[0x4][0x220] ;  /* 0x0100880000067ab9 */ /* 0x000fe20000000a00 */
[----:B-1----:R-:W-:Y:S02]  /*a000*/  IMAD.U32 R4, RZ, RZ, UR4 ;  /* 0x00000004ff047e24 */ /* 0x002fe4000f8e00ff */
        /* <DEDUP_REMOVED lines=12> */
.L_x_4070:
[----:B------:R-:W-:Y:S01]  /*a0d0*/  IMAD.MOV.U32 R25, RZ, RZ, R23 ;  /* 0x000000ffff197224 */ /* 0x000fe200078e0017 */
[----:B------:R-:W-:Y:S06]  /*a0e0*/  BRA `(.L_x_4037) ;  /* 0x0000000000247947 */ /* 0x000fec0003800000 */
.L_x_4069:
[----:B-1----:R-:W-:Y:S02]  /*a0f0*/  IMAD.U32 R4, R3, 0x10000, RZ ;  /* 0x0001000003047824 */ /* 0x002fe400078e00ff */
[----:B------:R-:W-:-:S04]  /*a100*/  IMAD.MOV.U32 R25, RZ, RZ, R23 ;  /* 0x000000ffff197224 */ /* 0x000fc800078e0017 */
[----:B------:R-:W0:Y:S02]  /*a110*/  F2I.U64.TRUNC R4, R4 ;  /* 0x0000000400047311 */ /* 0x000e24000020d800 */
[----:B0-----:R0:W-:Y:S01]  /*a120*/  STG.E.64 desc[UR36][R8.64], R4 ;  /* 0x0000000408007986 */ /* 0x0011e2000c101b24 */
[----:B------:R-:W-:Y:S05]  /*a130*/  BRA `(.L_x_4037) ;  /* 0x0000000000107947 */ /* 0x000fea0003800000 */
.L_x_4068:
[----:B------:R-:W-:Y:S02]  /*a140*/  IMAD.U32 R3, R3, 0x10000, RZ ;  /* 0x0001000003037824 */ /* 0x000fe400078e00ff */
[----:B------:R-:W-:-:S04]  /*a150*/  IMAD.MOV.U32 R25, RZ, RZ, R23 ;  /* 0x000000ffff197224 */ /* 0x000fc800078e0017 */
[----:B------:R-:W0:Y:S02]  /*a160*/  F2I.FTZ.U32.TRUNC.NTZ R3, R3 ;  /* 0x0000000300037305 */ /* 0x000e24000021f000 */
[----:B0-----:R0:W-:Y:S02]  /*a170*/  STG.E desc[UR36][R8.64], R3 ;  /* 0x0000000308007986 */ /* 0x0011e4000c101924 */
.L_x_4037:
[----:B------:R-:W-:Y:S05]  /*a180*/  BSYNC B6 ;  /* 0x0000000000067941 */ /* 0x000fea0003800000 */
.L_x_4036:
[----:B------:R-:W-:Y:S01]  /*a190*/  ISETP.GE.AND P0, PT, R25, R16, PT ;  /* 0x000000101900720c */ /* 0x000fe20003f06270 */
[----:B------:R-:W-:-:S12]  /*a1a0*/  BSSY B6, `(.L_x_4071) ;  /* 0x00001fc000067945 */ /* 0x000fd80003800000 */
[----:B------:R-:W-:Y:S05]  /*a1b0*/  @P0 BRA `(.L_x_4072) ;  /* 0x0000001c00e80947 */ /* 0x000fea0003800000 */
[----:B0-23--:R-:W0:Y:S01]  /*a1c0*/  LDC.64 R8, c[0x0][0x228] ;  /* 0x00008a00ff087b82 */ /* 0x00de220000000a00 */
[----:B------:R-:W-:Y:S01]  /*a1d0*/  IMAD R0, R2, 0x200, R25 ;  /* 0x0000020002007824 */ /* 0x000fe200078e0219 */
[----:B-1----:R-:W-:Y:S01]  /*a1e0*/  PRMT R4, R18, 0x9910, RZ ;  /* 0x0000991012047816 */ /* 0x002fe200000000ff */
        /* <DEDUP_REMOVED lines=19> */
.L_x_4076:
[----:B----4-:R-:W-:-:S06]  /*a320*/  IMAD.U32 R5, R22, 0x10000, RZ ;  /* 0x0001000016057824 */ /* 0x010fcc00078e00ff */
[----:B------:R-:W0:Y:S02]  /*a330*/  F2I.S64.TRUNC R4, R5 ;  /* 0x0000000500047311 */ /* 0x000e24000020d900 */
[----:B0-----:R0:W-:Y:S01]  /*a340*/  STG.E.U8 desc[UR36][R8.64], R4 ;  /* 0x0000000408007986 */ /* 0x0011e2000c101124 */
[----:B------:R-:W-:Y:S05]  /*a350*/  BRA `(.L_x_4078) ;  /* 0x0000000c00847947 */ /* 0x000fea0003800000 */
.L_x_4075:
        /* <DEDUP_REMOVED lines=10> */
.L_x_4080:
[----:B----4-:R-:W-:-:S04]  /*a400*/  IMAD.U32 R22, R22, 0x10000, RZ ;  /* 0x0001000016167824 */ /* 0x010fc800078e00ff */
[----:B------:R-:W0:Y:S02]  /*a410*/  F2I.FTZ.TRUNC.NTZ R3, R22 ;  /* 0x0000001600037305 */ /* 0x000e24000021f100 */
[----:B0-----:R0:W-:Y:S01]  /*a420*/  STG.E desc[UR36][R8.64], R3 ;  /* 0x0000000308007986 */ /* 0x0011e2000c101924 */
[----:B------:R-:W-:Y:S05]  /*a430*/  BRA `(.L_x_4078) ;  /* 0x0000000c004c7947 */ /* 0x000fea0003800000 */
.L_x_4079:
[----:B----4-:R-:W-:-:S04]  /*a440*/  IMAD.U32 R22, R22, 0x10000, RZ ;  /* 0x0001000016167824 */ /* 0x010fc800078e00ff */
[----:B------:R-:W0:Y:S02]  /*a450*/  F2I.FTZ.TRUNC.NTZ R3, R22 ;  /* 0x0000001600037305 */ /* 0x000e24000021f100 */
[----:B0-----:R0:W-:Y:S01]  /*a460*/  STG.E.U16 desc[UR36][R8.64], R3 ;  /* 0x0000000308007986 */ /* 0x0011e2000c101524 */
[----:B------:R-:W-:Y:S05]  /*a470*/  BRA `(.L_x_4078) ;  /* 0x0000000c003c7947 */ /* 0x000fea0003800000 */
.L_x_4074:
        /* <DEDUP_REMOVED lines=9> */
.L_x_4082:
[----:B----4-:R-:W-:-:S05]  /*a510*/  IMAD.U32 R0, R22, 0x10000, RZ ;  /* 0x0001000016007824 */ /* 0x010fca00078e00ff */
[----:B------:R-:W-:-:S05]  /*a520*/  F2FP.F16.F32.PACK_AB R0, RZ, R0 ;  /* 0x00000000ff00723e */ /* 0x000fca00000000ff */
[----:B------:R0:W-:Y:S01]  /*a530*/  STG.E.U16 desc[UR36][R8.64], R0 ;  /* 0x0000000008007986 */ /* 0x0001e2000c101524 */
[----:B------:R-:W-:Y:S05]  /*a540*/  BRA `(.L_x_4078) ;  /* 0x0000000c00087947 */ /* 0x000fea0003800000 */
.L_x_4081:
        /* <DEDUP_REMOVED lines=10> */
.L_x_4084:
[----:B----4-:R-:W-:-:S05]  /*a5f0*/  IMAD.U32 R22, R22, 0x10000, RZ ;  /* 0x0001000016167824 */ /* 0x010fca00078e00ff */
[----:B------:R-:W-:-:S04]  /*a600*/  F2FP.F16.F32.PACK_AB R3, RZ, R22 ;  /* 0x00000016ff03723e */ /* 0x000fc800000000ff */
[----:B------:R-:W-:-:S05]  /*a610*/  PRMT R3, R3, 0x5410, RZ ;  /* 0x0000541003037816 */ /* 0x000fca00000000ff */
[----:B------:R3:W-:Y:S01]  /*a620*/  STG.E desc[UR36][R8.64], R3 ;  /* 0x0000000308007986 */ /* 0x0007e2000c101924 */
[----:B------:R-:W-:Y:S05]  /*a630*/  BRA `(.L_x_4078) ;  /* 0x0000000800cc7947 */ /* 0x000fea0003800000 */
.L_x_4083:
[----:B----4-:R-:W-:-:S04]  /*a640*/  IMAD.U32 R4, R22, 0x10000, RZ ;  /* 0x0001000016047824 */ /* 0x010fc800078e00ff */
[----:B------:R-:W-:-:S06]  /*a650*/  FMUL.FTZ R4, R4, 1 ;  /* 0x3f80000004047820 */ /* 0x000fcc0000410000 */
[----:B------:R-:W0:Y:S02]  /*a660*/  F2F.F64.F32 R4, R4 ;  /* 0x0000000400047310 */ /* 0x000e240000201800 */
[----:B0-----:R4:W-:Y:S01]  /*a670*/  STG.E.64 desc[UR36][R8.64], R4 ;  /* 0x0000000408007986 */ /* 0x0019e2000c101b24 */
[----:B------:R-:W-:Y:S05]  /*a680*/  BRA `(.L_x_4078) ;  /* 0x0000000800b87947 */ /* 0x000fea0003800000 */
.L_x_4073:
        /* <DEDUP_REMOVED lines=13> */
.L_x_4087:
[----:B----4-:R-:W-:Y:S01]  /*a760*/  IMAD.U32 R22, R22, 0x10000, RZ ;  /* 0x0001000016167824 */ /* 0x010fe200078e00ff */
[----:B------:R-:W-:-:S03]  /*a770*/  CS2R R6, SRZ ;  /* 0x0000000000067805 */ /* 0x000fc6000001ff00 */
[----:B------:R-:W-:-:S06]  /*a780*/  FMUL.FTZ R4, R22, 1 ;  /* 0x3f80000016047820 */ /* 0x000fcc0000410000 */
[----:B------:R-:W0:Y:S02]  /*a790*/  F2F.F64.F32 R4, R4 ;  /* 0x0000000400047310 */ /* 0x000e240000201800 */
[----:B0-----:R0:W-:Y:S01]  /*a7a0*/  STG.E.128 desc[UR36][R8.64], R4 ;  /* 0x0000000408007986 */ /* 0x0011e2000c101d24 */
[----:B------:R-:W-:Y:S05]  /*a7b0*/  BRA `(.L_x_4078) ;  /* 0x00000008006c7947 */ /* 0x000fea0003800000 */
.L_x_4086:
[----:B------:R-:W-:-:S13]  /*a7c0*/  ISETP.NE.AND P0, PT, R0, 0xf, PT ;  /* 0x0000000f0000780c */ /* 0x000fda0003f05270 */
[----:B------:R-:W-:Y:S05]  /*a7d0*/  @!P0 BRA `(.L_x_4088) ;  /* 0x0000000000b48947 */ /* 0x000fea0003800000 */
[----:B------:R-:W-:-:S13]  /*a7e0*/  ISETP.NE.AND P0, PT, R0, 0x17, PT ;  /* 0x000000170000780c */ /* 0x000fda0003f05270 */
[----:B------:R-:W-:Y:S05]  /*a7f0*/  @!P0 BRA `(.L_x_4089) ;  /* 0x0000000000548947 */ /* 0x000fea0003800000 */
[----:B------:R-:W-:-:S13]  /*a800*/  ISETP.NE.AND P0, PT, R0, 0x18, PT ;  /* 0x000000180000780c */ /* 0x000fda0003f05270 */
[----:B------:R-:W-:Y:S05]  /*a810*/  @P0 BRA `(.L_x_4077) ;  /* 0x0000000400f40947 */ /* 0x000fea0003800000 */
[----:B----4-:R-:W-:Y:S01]  /*a820*/  IMAD.U32 R7, R22, 0x10000, RZ ;  /* 0x0001000016077824 */ /* 0x010fe200078e00ff */
        /* <DEDUP_REMOVED lines=14> */
.L_x_4091:
[----:B------:R-:W-:Y:S05]  /*a910*/  BSYNC B0 ;  /* 0x0000000000007941 */ /* 0x000fea0003800000 */
.L_x_4090:
[----:B------:R-:W-:-:S05]  /*a920*/  LOP3.LUT R5, R0, R5, RZ, 0xfc, !PT ;  /* 0x0000000500057212 */ /* 0x000fca00078efcff */
[----:B------:R0:W-:Y:S01]  /*a930*/  STG.E.U8 desc[UR36][R8.64], R5 ;  /* 0x0000000508007986 */ /* 0x0001e2000c101124 */
[----:B------:R-:W-:Y:S05]  /*a940*/  BRA `(.L_x_4078) ;  /* 0x0000000800087947 */ /* 0x000fea0003800000 */
.L_x_4089:
        /* <DEDUP_REMOVED lines=13> */
.L_x_4093:
[----:B------:R-:W-:Y:S01]  /*aa20*/  IMAD.MOV.U32 R0, RZ, RZ, 0x7f ;  /* 0x0000007fff007424 */ /* 0x000fe200078e00ff */
[----:B------:R-:W-:-:S04]  /*aa30*/  ISETP.GT.U32.AND P0, PT, R3, 0x7f800000, PT ;  /* 0x7f8000000300780c */ /* 0x000fc80003f04070 */
[----:B------:R-:W-:-:S09]  /*aa40*/  SEL R0, R0, 0x7c, P0 ;  /* 0x0000007c00007807 */ /* 0x000fd20000000000 */
.L_x_4094:
[----:B------:R-:W-:Y:S05]  /*aa50*/  BSYNC B0 ;  /* 0x0000000000007941 */ /* 0x000fea0003800000 */
.L_x_4092:
[----:B------:R-:W-:-:S04]  /*aa60*/  LOP3.LUT R3, R5, 0x80000000, RZ, 0xc0, !PT ;  /* 0x8000000005037812 */ /* 0x000fc800078ec0ff */
[----:B------:R-:W-:-:S04]  /*aa70*/  SHF.R.U32.HI R3, RZ, 0x18, R3 ;  /* 0x00000018ff037819 */ /* 0x000fc80000011603 */
[----:B------:R-:W-:-:S05]  /*aa80*/  LOP3.LUT R3, R0, R3, RZ, 0xfc, !PT ;  /* 0x0000000300037212 */ /* 0x000fca00078efcff */
[----:B------:R0:W-:Y:S01]  /*aa90*/  STG.E.U8 desc[UR36][R8.64], R3 ;  /* 0x0000000308007986 */ /* 0x0001e2000c101124 */
[----:B------:R-:W-:Y:S05]  /*aaa0*/  BRA `(.L_x_4078) ;  /* 0x0000000400b07947 */ /* 0x000fea0003800000 */
.L_x_4088:
[----:B----4-:R0:W-:Y:S01]  /*aab0*/  STG.E.U16 desc[UR36][R8.64], R22 ;  /* 0x0000001608007986 */ /* 0x0101e2000c101524 */
[----:B------:R-:W-:Y:S05]  /*aac0*/  BRA `(.L_x_4078) ;  /* 0x0000000400a87947 */ /* 0x000fea0003800000 */
.L_x_4085:
        /* <DEDUP_REMOVED lines=12> */
.L_x_4097:
[----:B----4-:R-:W-:Y:S01]  /*ab90*/  IMAD.U32 R5, R22, 0x10000, RZ ;  /* 0x0001000016057824 */ /* 0x010fe200078e00ff */
        /* <DEDUP_REMOVED lines=16> */
.L_x_4100:
[----:B------:R-:W-:-:S04]  /*aca0*/  LOP3.LUT R3, R5, 0x80000000, RZ, 0xc0, !PT ;  /* 0x8000000005037812 */ /* 0x000fc800078ec0ff */
[----:B------:R-:W-:-:S04]  /*acb0*/  SHF.R.U32.HI R3, RZ, 0x18, R3 ;  /* 0x00000018ff037819 */ /* 0x000fc80000011603 */
[----:B------:R-:W-:-:S04]  /*acc0*/  LOP3.LUT R0, R0, R3, RZ, 0xfc, !PT ;  /* 0x0000000300007212 */ /* 0x000fc800078efcff */
[----:B------:R-:W-:-:S07]  /*acd0*/  PRMT R4, R0, 0x7610, R4 ;  /* 0x0000761000047816 */ /* 0x000fce0000000004 */
.L_x_4099:
[----:B------:R-:W-:Y:S05]  /*ace0*/  BSYNC B0 ;  /* 0x0000000000007941 */ /* 0x000fea0003800000 */
.L_x_4098:
[----:B------:R0:W-:Y:S01]  /*acf0*/  STG.E.U8 desc[UR36][R8.64], R4 ;  /* 0x0000000408007986 */ /* 0x0001e2000c101124 */
[----:B------:R-:W-:Y:S05]  /*ad00*/  BRA `(.L_x_4078) ;  /* 0x0000000400187947 */ /* 0x000fea0003800000 */
.L_x_4096:
        /* <DEDUP_REMOVED lines=17> */
.L_x_4103:
[----:B------:R-:W-:-:S04]  /*ae20*/  LOP3.LUT R3, R5, 0x80000000, RZ, 0xc0, !PT ;  /* 0x8000000005037812 */ /* 0x000fc800078ec0ff */
[----:B------:R-:W-:-:S04]  /*ae30*/  SHF.R.U32.HI R3, RZ, 0x18, R3 ;  /* 0x00000018ff037819 */ /* 0x000fc80000011603 */
[----:B------:R-:W-:-:S04]  /*ae40*/  LOP3.LUT R0, R0, R3, RZ, 0xfc, !PT ;  /* 0x0000000300007212 */ /* 0x000fc800078efcff */
[----:B------:R-:W-:-:S07]  /*ae50*/  PRMT R4, R0, 0x7610, R4 ;  /* 0x0000761000047816 */ /* 0x000fce0000000004 */
.L_x_4102:
[----:B------:R-:W-:Y:S05]  /*ae60*/  BSYNC B0 ;  /* 0x0000000000007941 */ /* 0x000fea0003800000 */
.L_x_4101:
[----:B------:R0:W-:Y:S01]  /*ae70*/  STG.E.U8 desc[UR36][R8.64], R4 ;  /* 0x0000000408007986 */ /* 0x0001e2000c101124 */
[----:B------:R-:W-:Y:S05]  /*ae80*/  BRA `(.L_x_4078) ;  /* 0x0000000000b87947 */ /* 0x000fea0003800000 */
.L_x_4095:
        /* <DEDUP_REMOVED lines=22> */
.L_x_4077:
        /* <DEDUP_REMOVED lines=16> */
.L_x_4106:
[----:B------:R-:W-:Y:S05]  /*b0f0*/  BRA `(.L_x_4078) ;  /* 0x00000000001c7947 */ /* 0x000fea0003800000 */
.L_x_4105:
[----:B----4-:R-:W-:-:S06]  /*b100*/  IMAD.U32 R4, R22, 0x10000, RZ ;  /* 0x0001000016047824 */ /* 0x010fcc00078e00ff */
[----:B------:R-:W0:Y:S02]  /*b110*/  F2I.U64.TRUNC R4, R4 ;  /* 0x0000000400047311 */ /* 0x000e24000020d800 */
[----:B0-----:R0:W-:Y:S01]  /*b120*/  STG.E.64 desc[UR36][R8.64], R4 ;  /* 0x0000000408007986 */ /* 0x0011e2000c101b24 */
[----:B------:R-:W-:Y:S05]  /*b130*/  BRA `(.L_x_4078) ;  /* 0x00000000000c7947 */ /* 0x000fea0003800000 */
.L_x_4104:
[----:B----4-:R-:W-:-:S04]  /*b140*/  IMAD.U32 R22, R22, 0x10000, RZ ;  /* 0x0001000016167824 */ /* 0x010fc800078e00ff */
[----:B------:R-:W0:Y:S02]  /*b150*/  F2I.FTZ.U32.TRUNC.NTZ R3, R22 ;  /* 0x0000001600037305 */ /* 0x000e24000021f000 */
[----:B0-----:R0:W-:Y:S02]  /*b160*/  STG.E desc[UR36][R8.64], R3 ;  /* 0x0000000308007986 */ /* 0x0011e4000c101924 */
.L_x_4078:
        /* <DEDUP_REMOVED lines=25> */
.L_x_4110:
[----:B------:R-:W-:-:S06]  /*b300*/  IMAD.U32 R5, R17, 0x10000, RZ ;  /* 0x0001000011057824 */ /* 0x000fcc00078e00ff */
[----:B------:R-:W0:Y:S02]  /*b310*/  F2I.S64.TRUNC R4, R5 ;  /* 0x0000000500047311 */ /* 0x000e24000020d900 */
[----:B0-----:R0:W-:Y:S01]  /*b320*/  STG.E.U8 desc[UR36][R8.64], R4 ;  /* 0x0000000408007986 */ /* 0x0011e2000c101124 */
[----:B------:R-:W-:Y:S05]  /*b330*/  BRA `(.L_x_4112) ;  /* 0x0000000c00847947 */ /* 0x000fea0003800000 */
.L_x_4109:
        /* <DEDUP_REMOVED lines=10> */
.L_x_4114:
[----:B------:R-:W-:-:S06]  /*b3e0*/  IMAD.U32 R17, R17, 0x10000, RZ ;  /* 0x0001000011117824 */ /* 0x000fcc00078e00ff */
[----:B------:R-:W0:Y:S02]  /*b3f0*/  F2I.FTZ.TRUNC.NTZ R17, R17 ;  /* 0x0000001100117305 */ /* 0x000e24000021f100 */
[----:B0-----:R0:W-:Y:S01]  /*b400*/  STG.E desc[UR36][R8.64], R17 ;  /* 0x0000001108007986 */ /* 0x0011e2000c101924 */
[----:B------:R-:W-:Y:S05]  /*b410*/  BRA `(.L_x_4112) ;  /* 0x0000000c004c7947 */ /* 0x000fea0003800000 */
.L_x_4113:
[----:B------:R-:W-:-:S06]  /*b420*/  IMAD.U32 R17, R17, 0x10000, RZ ;  /* 0x0001000011117824 */ /* 0x000fcc00078e00ff */
[----:B------:R-:W0:Y:S02]  /*b430*/  F2I.FTZ.TRUNC.NTZ R17, R17 ;  /* 0x0000001100117305 */ /* 0x000e24000021f100 */
[----:B0-----:R0:W-:Y:S01]  /*b440*/  STG.E.U16 desc[UR36][R8.64], R17 ;  /* 0x0000001108007986 */ /* 0x0011e2000c101524 */
[----:B------:R-:W-:Y:S05]  /*b450*/  BRA `(.L_x_4112) ;  /* 0x0000000c003c7947 */ /* 0x000fea0003800000 */
.L_x_4108:
        /* <DEDUP_REMOVED lines=9> */
.L_x_4116:
[----:B------:R-:W-:-:S05]  /*b4f0*/  IMAD.U32 R0, R17, 0x10000, RZ ;  /* 0x0001000011007824 */ /* 0x000fca00078e00ff */
[----:B------:R-:W-:-:S05]  /*b500*/  F2FP.F16.F32.PACK_AB R0, RZ, R0 ;  /* 0x00000000ff00723e */ /* 0x000fca00000000ff */
[----:B------:R4:W-:Y:S01]  /*b510*/  STG.E.U16 desc[UR36][R8.64], R0 ;  /* 0x0000000008007986 */ /* 0x0009e2000c101524 */
[----:B------:R-:W-:Y:S05]  /*b520*/  BRA `(.L_x_4112) ;  /* 0x0000000c00087947 */ /* 0x000fea0003800000 */
.L_x_4115:
        /* <DEDUP_REMOVED lines=10> */
.L_x_4118:
[----:B------:R-:W-:-:S05]  /*b5d0*/  IMAD.U32 R17, R17, 0x10000, RZ ;  /* 0x0001000011117824 */ /* 0x000fca00078e00ff */
[----:B------:R-:W-:-:S04]  /*b5e0*/  F2FP.F16.F32.PACK_AB R3, RZ, R17 ;  /* 0x00000011ff03723e */ /* 0x000fc800000000ff */
[----:B------:R-:W-:-:S05]  /*b5f0*/  PRMT R3, R3, 0x5410, RZ ;  /* 0x0000541003037816 */ /* 0x000fca00000000ff */
[----:B------:R2:W-:Y:S01]  /*b600*/  STG.E desc[UR36][R8.64], R3 ;  /* 0x0000000308007986 */ /* 0x0005e2000c101924 */
[----:B------:R-:W-:Y:S05]  /*b610*/  BRA `(.L_x_4112) ;  /* 0x0000000800cc7947 */ /* 0x000fea0003800000 */
.L_x_4117:
[----:B------:R-:W-:-:S04]  /*b620*/  IMAD.U32 R4, R17, 0x10000, RZ ;  /* 0x0001000011047824 */ /* 0x000fc800078e00ff */
[----:B------:R-:W-:-:S06]  /*b630*/  FMUL.FTZ R4, R4, 1 ;  /* 0x3f80000004047820 */ /* 0x000fcc0000410000 */
[----:B------:R-:W0:Y:S02]  /*b640*/  F2F.F64.F32 R4, R4 ;  /* 0x0000000400047310 */ /* 0x000e240000201800 */
[----:B0-----:R0:W-:Y:S01]  /*b650*/  STG.E.64 desc[UR36][R8.64], R4 ;  /* 0x0000000408007986 */ /* 0x0011e2000c101b24 */
[----:B------:R-:W-:Y:S05]  /*b660*/  BRA `(.L_x_4112) ;  /* 0x0000000800b87947 */ /* 0x000fea0003800000 */
.L_x_4107:
        /* <DEDUP_REMOVED lines=13> */
.L_x_4121:
[----:B------:R-:W-:Y:S01]  /*b740*/  IMAD.U32 R17, R17, 0x10000, RZ ;  /* 0x0001000011117824 */ /* 0x000fe200078e00ff */
[----:B------:R-:W-:-:S03]  /*b750*/  CS2R R6, SRZ ;  /* 0x0000000000067805 */ /* 0x000fc6000001ff00 */
[----:B------:R-:W-:-:S06]  /*b760*/  FMUL.FTZ R4, R17, 1 ;  /* 0x3f80000011047820 */ /* 0x000fcc0000410000 */
[----:B------:R-:W0:Y:S02]  /*b770*/  F2F.F64.F32 R4, R4 ;  /* 0x0000000400047310 */ /* 0x000e240000201800 */
[----:B0-----:R0:W-:Y:S01]  /*b780*/  STG.E.128 desc[UR36][R8.64], R4 ;  /* 0x0000000408007986 */ /* 0x0011e2000c101d24 */
[----:B------:R-:W-:Y:S05]  /*b790*/  BRA `(.L_x_4112) ;  /* 0x00000008006c7947 */ /* 0x000fea0003800000 */
.L_x_4120:
        /* <DEDUP_REMOVED lines=21> */
.L_x_4125:
[----:B------:R-:W-:Y:S05]  /*b8f0*/  BSYNC B0 ;  /* 0x0000000000007941 */ /* 0x000fea0003800000 */
.L_x_4124:
[----:B------:R-:W-:-:S05]  /*b900*/  LOP3.LUT R5, R0, R5, RZ, 0xfc, !PT ;  /* 0x0000000500057212 */ /* 0x000fca00078efcff */
[----:B------:R0:W-:Y:S01]  /*b910*/  STG.E.U8 desc[UR36][R8.64], R5 ;  /* 0x0000000508007986 */ /* 0x0001e2000c101124 */
[----:B------:R-:W-:Y:S05]  /*b920*/  BRA `(.L_x_4112) ;  /* 0x0000000800087947 */ /* 0x000fea0003800000 */
.L_x_4123:
        /* <DEDUP_REMOVED lines=13> */
.L_x_4127:
[----:B------:R-:W-:Y:S01]  /*ba00*/  IMAD.MOV.U32 R0, RZ, RZ, 0x7f ;  /* 0x0000007fff007424 */ /* 0x000fe200078e00ff */
[----:B------:R-:W-:-:S04]  /*ba10*/  ISETP.GT.U32.AND P0, PT, R3, 0x7f800000, PT ;  /* 0x7f8000000300780c */ /* 0x000fc80003f04070 */
[----:B------:R-:W-:-:S09]  /*ba20*/  SEL R0, R0, 0x7c, P0 ;  /* 0x0000007c00007807 */ /* 0x000fd20000000000 */
.L_x_4128:
[----:B------:R-:W-:Y:S05]  /*ba30*/  BSYNC B0 ;  /* 0x0000000000007941 */ /* 0x000fea0003800000 */
.L_x_4126:
[----:B------:R-:W-:-:S04]  /*ba40*/  LOP3.LUT R3, R17, 0x80000000, RZ, 0xc0, !PT ;  /* 0x8000000011037812 */ /* 0x000fc800078ec0ff */
[----:B------:R-:W-:-:S04]  /*ba50*/  SHF.R.U32.HI R3, RZ, 0x18, R3 ;  /* 0x00000018ff037819 */ /* 0x000fc80000011603 */
[----:B------:R-:W-:-:S05]  /*ba60*/  LOP3.LUT R3, R0, R3, RZ, 0xfc, !PT ;  /* 0x0000000300037212 */ /* 0x000fca00078efcff */
[----:B------:R0:W-:Y:S01]  /*ba70*/  STG.E.U8 desc[UR36][R8.64], R3 ;  /* 0x0000000308007986 */ /* 0x0001e2000c101124 */
[----:B------:R-:W-:Y:S05]  /*ba80*/  BRA `(.L_x_4112) ;  /* 0x0000000400b07947 */ /* 0x000fea0003800000 */
.L_x_4122:
[----:B------:R0:W-:Y:S01]  /*ba90*/  STG.E.U16 desc[UR36][R8.64], R17 ;  /* 0x0000001108007986 */ /* 0x0001e2000c101524 */
[----:B------:R-:W-:Y:S05]  /*baa0*/  BRA `(.L_x_4112) ;  /* 0x0000000400a87947 */ /* 0x000fea0003800000 */
.L_x_4119:
        /* <DEDUP_REMOVED lines=12> */
.L_x_4131:
        /* <DEDUP_REMOVED lines=17> */
.L_x_4134:
[----:B------:R-:W-:-:S04]  /*bc80*/  LOP3.LUT R3, R17, 0x80000000, RZ, 0xc0, !PT ;  /* 0x8000000011037812 */ /* 0x000fc800078ec0ff */
[----:B------:R-:W-:-:S04]  /*bc90*/  SHF.R.U32.HI R3, RZ, 0x18, R3 ;  /* 0x00000018ff037819 */ /* 0x000fc80000011603 */
[----:B------:R-:W-:-:S04]  /*bca0*/  LOP3.LUT R0, R0, R3, RZ, 0xfc, !PT ;  /* 0x0000000300007212 */ /* 0x000fc800078efcff */
[----:B------:R-:W-:-:S07]  /*bcb0*/  PRMT R4, R0, 0x7610, R4 ;  /* 0x0000761000047816 */ /* 0x000fce0000000004 */
.L_x_4133:
[----:B------:R-:W-:Y:S05]  /*bcc0*/  BSYNC B0 ;  /* 0x0000000000007941 */ /* 0x000fea0003800000 */
.L_x_4132:
[----:B------:R0:W-:Y:S01]  /*bcd0*/  STG.E.U8 desc[UR36][R8.64], R4 ;  /* 0x0000000408007986 */ /* 0x0001e2000c101124 */
[----:B------:R-:W-:Y:S05]  /*bce0*/  BRA `(.L_x_4112) ;  /* 0x0000000400187947 */ /* 0x000fea0003800000 */
.L_x_4130:
        /* <DEDUP_REMOVED lines=17> */
.L_x_4137:
[----:B------:R-:W-:-:S04]  /*be00*/  LOP3.LUT R3, R17, 0x80000000, RZ, 0xc0, !PT ;  /* 0x8000000011037812 */ /* 0x000fc800078ec0ff */
[----:B------:R-:W-:-:S04]  /*be10*/  SHF.R.U32.HI R3, RZ, 0x18, R3 ;  /* 0x00000018ff037819 */ /* 0x000fc80000011603 */
[----:B------:R-:W-:-:S04]  /*be20*/  LOP3.LUT R0, R0, R3, RZ, 0xfc, !PT ;  /* 0x0000000300007212 */ /* 0x000fc800078efcff */
[----:B------:R-:W-:-:S07]  /*be30*/  PRMT R4, R0, 0x7610, R4 ;  /* 0x0000761000047816 */ /* 0x000fce0000000004 */
.L_x_4136:
[----:B------:R-:W-:Y:S05]  /*be40*/  BSYNC B0 ;  /* 0x0000000000007941 */ /* 0x000fea0003800000 */
.L_x_4135:
[----:B------:R0:W-:Y:S01]  /*be50*/  STG.E.U8 desc[UR36][R8.64], R4 ;  /* 0x0000000408007986 */ /* 0x0001e2000c101124 */
[----:B------:R-:W-:Y:S05]  /*be60*/  BRA `(.L_x_4112) ;  /* 0x0000000000b87947 */ /* 0x000fea0003800000 */
.L_x_4129:
        /* <DEDUP_REMOVED lines=22> */
.L_x_4111:
        /* <DEDUP_REMOVED lines=16> */
.L_x_4140:
[----:B------:R-:W-:Y:S05]  /*c0d0*/  BRA `(.L_x_4112) ;  /* 0x00000000001c7947 */ /* 0x000fea0003800000 */
.L_x_4139:
[----:B------:R-:W-:-:S06]  /*c0e0*/  IMAD.U32 R4, R17, 0x10000, RZ ;  /* 0x0001000011047824 */ /* 0x000fcc00078e00ff */
[----:B------:R-:W0:Y:S02]  /*c0f0*/  F2I.U64.TRUNC R4, R4 ;  /* 0x0000000400047311 */ /* 0x000e24000020d800 */
[----:B0-----:R0:W-:Y:S01]  /*c100*/  STG.E.64 desc[UR36][R8.64], R4 ;  /* 0x0000000408007986 */ /* 0x0011e2000c101b24 */
[----:B------:R-:W-:Y:S05]  /*c110*/  BRA `(.L_x_4112) ;  /* 0x00000000000c7947 */ /* 0x000fea0003800000 */
.L_x_4138:
[----:B------:R-:W-:-:S06]  /*c120*/  IMAD.U32 R17, R17, 0x10000, RZ ;  /* 0x0001000011117824 */ /* 0x000fcc00078e00ff */
[----:B------:R-:W0:Y:S02]  /*c130*/  F2I.FTZ.U32.TRUNC.NTZ R17, R17 ;  /* 0x0000001100117305 */ /* 0x000e24000021f000 */
[----:B0-----:R0:W-:Y:S02]  /*c140*/  STG.E desc[UR36][R8.64], R17 ;  /* 0x0000001108007986 */ /* 0x0011e4000c101924 */
.L_x_4112:
[----:B------:R-:W-:-:S07]  /*c150*/  VIADD R25, R25, 0x80 ;  /* 0x0000008019197836 */ /* 0x000fce0000000000 */
.L_x_4072:
[----:B------:R-:W-:Y:S05]  /*c160*/  BSYNC B6 ;  /* 0x0000000000067941 */ /* 0x000fea0003800000 */
.L_x_4071:
[----:B------:R-:W-:-:S13]  /*c170*/  ISETP.GE.AND P0, PT, R25, R16, PT ;  /* 0x000000101900720c */ /* 0x000fda0003f06270 */
[----:B------:R-:W-:Y:S05]  /*c180*/  @P0 EXIT ;  /* 0x000000000000094d */ /* 0x000fea0003800000 */
[----:B01--4-:R-:W0:Y:S01]  /*c190*/  LDC.64 R4, c[0x0][0x228] ;  /* 0x00008a00ff047b82 */ /* 0x013e220000000a00 */
[----:B--2---:R-:W-:Y:S01]  /*c1a0*/  PRMT R0, R18, 0x9910, RZ ;  /* 0x0000991012007816 */ /* 0x004fe200000000ff */
[----:B------:R-:W-:Y:S01]  /*c1b0*/  IMAD R2, R2, 0x200, R25 ;  /* 0x0000020002027824 */ /* 0x000fe200078e0219 */
[----:B------:R-:W-:Y:S02]  /*c1c0*/  ULDC UR4, c[0x0][0x260] ;  /* 0x0000980000047ab9 */ /* 0x000fe40000000800 */
[----:B------:R-:W-:Y:S01]  /*c1d0*/  ISETP.GT.AND P1, PT, R0, 0x9, PT ;  /* 0x000000090000780c */ /* 0x000fe20003f24270 */
[----:B---3--:R-:W-:-:S05]  /*c1e0*/  IMAD R3, R2, UR4, RZ ;  /* 0x0000000402037c24 */ /* 0x008fca000f8e02ff */
        /* <DEDUP_REMOVED lines=13> */
[----:B0-----:R-:W-:Y:S01]  /*c2c0*/  STG.E.U8 desc[UR36][R2.64], R19 ;  /* 0x0000001302007986 */ /* 0x001fe2000c101124 */
[----:B------:R-:W-:Y:S05]  /*c2d0*/  EXIT ;  /* 0x000000000000794d */ /* 0x000fea0003800000 */
.L_x_4144:
[----:B------:R-:W-:-:S06]  /*c2e0*/  IMAD.U32 R5, R19, 0x10000, RZ ;  /* 0x0001000013057824 */ /* 0x000fcc00078e00ff */
[----:B------:R-:W0:Y:S02]  /*c2f0*/  F2I.S64.TRUNC R4, R5 ;  /* 0x0000000500047311 */ /* 0x000e24000020d900 */
[----:B0-----:R-:W-:Y:S01]  /*c300*/  STG.E.U8 desc[UR36][R2.64], R4 ;  /* 0x0000000402007986 */ /* 0x001fe2000c101124 */
[----:B------:R-:W-:Y:S05]  /*c310*/  EXIT ;  /* 0x000000000000794d */ /* 0x000fea0003800000 */
.L_x_4143:
        /* <DEDUP_REMOVED lines=10> */
.L_x_4147:
[----:B------:R-:W-:-:S06]  /*c3c0*/  IMAD.U32 R19, R19, 0x10000, RZ ;  /* 0x0001000013137824 */ /* 0x000fcc00078e00ff */
[----:B------:R-:W0:Y:S02]  /*c3d0*/  F2I.FTZ.TRUNC.NTZ R19, R19 ;  /* 0x0000001300137305 */ /* 0x000e24000021f100 */
[----:B0-----:R-:W-:Y:S01]  /*c3e0*/  STG.E desc[UR36][R2.64], R19 ;  /* 0x0000001302007986 */ /* 0x001fe2000c101924 */
[----:B------:R-:W-:Y:S05]  /*c3f0*/  EXIT ;  /* 0x000000000000794d */ /* 0x000fea0003800000 */
.L_x_4146:
[----:B------:R-:W-:-:S06]  /*c400*/  IMAD.U32 R19, R19, 0x10000, RZ ;  /* 0x0001000013137824 */ /* 0x000fcc00078e00ff */
[----:B------:R-:W0:Y:S02]  /*c410*/  F2I.FTZ.TRUNC.NTZ R19, R19 ;  /* 0x0000001300137305 */ /* 0x000e24000021f100 */
[----:B0-----:R-:W-:Y:S01]  /*c420*/  STG.E.U16 desc[UR36][R2.64], R19 ;  /* 0x0000001302007986 */ /* 0x001fe2000c101524 */
[----:B------:R-:W-:Y:S05]  /*c430*/  EXIT ;  /* 0x000000000000794d */ /* 0x000fea0003800000 */
.L_x_4142:
        /* <DEDUP_REMOVED lines=9> */
.L_x_4149:
[----:B------:R-:W-:-:S05]  /*c4d0*/  IMAD.U32 R0, R19, 0x10000, RZ ;  /* 0x0001000013007824 */ /* 0x000fca00078e00ff */
[----:B------:R-:W-:-:S05]  /*c4e0*/  F2FP.F16.F32.PACK_AB R0, RZ, R0 ;  /* 0x00000000ff00723e */ /* 0x000fca00000000ff */
[----:B------:R-:W-:Y:S01]  /*c4f0*/  STG.E.U16 desc[UR36][R2.64], R0 ;  /* 0x0000000002007986 */ /* 0x000fe2000c101524 */
[----:B------:R-:W-:Y:S05]  /*c500*/  EXIT ;  /* 0x000000000000794d */ /* 0x000fea0003800000 */
.L_x_4148:
        /* <DEDUP_REMOVED lines=10> */
.L_x_4151:
[----:B------:R-:W-:-:S05]  /*c5b0*/  IMAD.U32 R19, R19, 0x10000, RZ ;  /* 0x0001000013137824 */ /* 0x000fca00078e00ff */
[----:B------:R-:W-:-:S04]  /*c5c0*/  F2FP.F16.F32.PACK_AB R5, RZ, R19 ;  /* 0x00000013ff05723e */ /* 0x000fc800000000ff */
[----:B------:R-:W-:-:S05]  /*c5d0*/  PRMT R5, R5, 0x5410, RZ ;  /* 0x0000541005057816 */ /* 0x000fca00000000ff */
[----:B------:R-:W-:Y:S01]  /*c5e0*/  STG.E desc[UR36][R2.64], R5 ;  /* 0x0000000502007986 */ /* 0x000fe2000c101924 */
[----:B------:R-:W-:Y:S05]  /*c5f0*/  EXIT ;  /* 0x000000000000794d */ /* 0x000fea0003800000 */
.L_x_4150:
[----:B------:R-:W-:-:S04]  /*c600*/  IMAD.U32 R4, R19, 0x10000, RZ ;  /* 0x0001000013047824 */ /* 0x000fc800078e00ff */
[----:B------:R-:W-:-:S06]  /*c610*/  FMUL.FTZ R4, R4, 1 ;  /* 0x3f80000004047820 */ /* 0x000fcc0000410000 */
[----:B------:R-:W0:Y:S02]  /*c620*/  F2F.F64.F32 R4, R4 ;  /* 0x0000000400047310 */ /* 0x000e240000201800 */
[----:B0-----:R-:W-:Y:S01]  /*c630*/  STG.E.64 desc[UR36][R2.64], R4 ;  /* 0x0000000402007986 */ /* 0x001fe2000c101b24 */
[----:B------:R-:W-:Y:S05]  /*c640*/  EXIT ;  /* 0x000000000000794d */ /* 0x000fea0003800000 */
.L_x_4141:
        /* <DEDUP_REMOVED lines=13> */
.L_x_4154:
[----:B------:R-:W-:Y:S01]  /*c720*/  IMAD.U32 R19, R19, 0x10000, RZ ;  /* 0x0001000013137824 */ /* 0x000fe200078e00ff */
[----:B------:R-:W-:-:S03]  /*c730*/  CS2R R6, SRZ ;  /* 0x0000000000067805 */ /* 0x000fc6000001ff00 */
[----:B------:R-:W-:-:S06]  /*c740*/  FMUL.FTZ R4, R19, 1 ;  /* 0x3f80000013047820 */ /* 0x000fcc0000410000 */
[----:B------:R-:W0:Y:S02]  /*c750*/  F2F.F64.F32 R4, R4 ;  /* 0x0000000400047310 */ /* 0x000e240000201800 */
[----:B0-----:R-:W-:Y:S01]  /*c760*/  STG.E.128 desc[UR36][R2.64], R4 ;  /* 0x0000000402007986 */ /* 0x001fe2000c101d24 */
[----:B------:R-:W-:Y:S05]  /*c770*/  EXIT ;  /* 0x000000000000794d */ /* 0x000fea0003800000 */
.L_x_4153:
        /* <DEDUP_REMOVED lines=21> */
.L_x_4158:
[----:B------:R-:W-:Y:S05]  /*c8d0*/  BSYNC B0 ;  /* 0x0000000000007941 */ /* 0x000fea0003800000 */
.L_x_4157:
[----:B------:R-:W-:-:S05]  /*c8e0*/  LOP3.LUT R5, R0, R5, RZ, 0xfc, !PT ;  /* 0x0000000500057212 */ /* 0x000fca00078efcff */
[----:B------:R-:W-:Y:S01]  /*c8f0*/  STG.E.U8 desc[UR36][R2.64], R5 ;  /* 0x0000000502007986 */ /* 0x000fe2000c101124 */
[----:B------:R-:W-:Y:S05]  /*c900*/  EXIT ;  /* 0x000000000000794d */ /* 0x000fea0003800000 */
.L_x_4156:
        /* <DEDUP_REMOVED lines=13> */
.L_x_4160:
[----:B------:R-:W-:Y:S01]  /*c9e0*/  IMAD.MOV.U32 R0, RZ, RZ, 0x7f ;  /* 0x0000007fff007424 */ /* 0x000fe200078e00ff */
[----:B------:R-:W-:-:S04]  /*c9f0*/  ISETP.GT.U32.AND P0, PT, R4, 0x7f800000, PT ;  /* 0x7f8000000400780c */ /* 0x000fc80003f04070 */
[----:B------:R-:W-:-:S09]  /*ca00*/  SEL R0, R0, 0x7c, P0 ;  /* 0x0000007c00007807 */ /* 0x000fd20000000000 */
.L_x_4161:
[----:B------:R-:W-:Y:S05]  /*ca10*/  BSYNC B0 ;  /* 0x0000000000007941 */ /* 0x000fea0003800000 */
.L_x_4159:
[----:B------:R-:W-:-:S04]  /*ca20*/  LOP3.LUT R4, R19, 0x80000000, RZ, 0xc0, !PT ;  /* 0x8000000013047812 */ /* 0x000fc800078ec0ff */
[----:B------:R-:W-:-:S04]  /*ca30*/  SHF.R.U32.HI R5, RZ, 0x18, R4 ;  /* 0x00000018ff057819 */ /* 0x000fc80000011604 */
[----:B------:R-:W-:-:S05]  /*ca40*/  LOP3.LUT R5, R0, R5, RZ, 0xfc, !PT ;  /* 0x0000000500057212 */ /* 0x000fca00078efcff */
[----:B------:R-:W-:Y:S01]  /*ca50*/  STG.E.U8 desc[UR36][R2.64], R5 ;  /* 0x0000000502007986 */ /* 0x000fe2000c101124 */
[----:B------:R-:W-:Y:S05]  /*ca60*/  EXIT ;  /* 0x000000000000794d */ /* 0x000fea0003800000 */
.L_x_4155:
[----:B------:R-:W-:Y:S01]  /*ca70*/  STG.E.U16 desc[UR36][R2.64], R19 ;  /* 0x0000001302007986 */ /* 0x000fe2000c101524 */
[----:B------:R-:W-:Y:S05]  /*ca80*/  EXIT ;  /* 0x000000000000794d */ /* 0x000fea0003800000 */
.L_x_4152:
        /* <DEDUP_REMOVED lines=12> */
.L_x_4164:
        /* <DEDUP_REMOVED lines=17> */
.L_x_4167:
[----:B------:R-:W-:-:S04]  /*cc60*/  LOP3.LUT R0, R19, 0x80000000, RZ, 0xc0, !PT ;  /* 0x8000000013007812 */ /* 0x000fc800078ec0ff */
[----:B------:R-:W-:-:S04]  /*cc70*/  SHF.R.U32.HI R5, RZ, 0x18, R0 ;  /* 0x00000018ff057819 */ /* 0x000fc80000011600 */
[----:B------:R-:W-:-:S04]  /*cc80*/  LOP3.LUT R4, R4, R5, RZ, 0xfc, !PT ;  /* 0x0000000504047212 */ /* 0x000fc800078efcff */
[----:B------:R-:W-:-:S07]  /*cc90*/  PRMT R0, R4, 0x7610, R0 ;  /* 0x0000761004007816 */ /* 0x000fce0000000000 */
.L_x_4166:
[----:B------:R-:W-:Y:S05]  /*cca0*/  BSYNC B0 ;  /* 0x0000000000007941 */ /* 0x000fea0003800000 */
.L_x_4165:
[----:B------:R-:W-:Y:S01]  /*ccb0*/  STG.E.U8 desc[UR36][R2.64], R0 ;  /* 0x0000000002007986 */ /* 0x000fe2000c101124 */
[----:B------:R-:W-:Y:S05]  /*ccc0*/  EXIT ;  /* 0x000000000000794d */ /* 0x000fea0003800000 */
.L_x_4163:
        /* <DEDUP_REMOVED lines=17> */
.L_x_4170:
[----:B------:R-:W-:-:S04]  /*cde0*/  LOP3.LUT R0, R19, 0x80000000, RZ, 0xc0, !PT ;  /* 0x8000000013007812 */ /* 0x000fc800078ec0ff */
[----:B------:R-:W-:-:S04]  /*cdf0*/  SHF.R.U32.HI R5, RZ, 0x18, R0 ;  /* 0x00000018ff057819 */ /* 0x000fc80000011600 */
[----:B------:R-:W-:-:S04]  /*ce00*/  LOP3.LUT R4, R4, R5, RZ, 0xfc, !PT ;  /* 0x0000000504047212 */ /* 0x000fc800078efcff */
[----:B------:R-:W-:-:S07]  /*ce10*/  PRMT R0, R4, 0x7610, R0 ;  /* 0x0000761004007816 */ /* 0x000fce0000000000 */
.L_x_4169:
[----:B------:R-:W-:Y:S05]  /*ce20*/  BSYNC B0 ;  /* 0x0000000000007941 */ /* 0x000fea0003800000 */
.L_x_4168:
[----:B------:R-:W-:Y:S01]  /*ce30*/  STG.E.U8 desc[UR36][R2.64], R0 ;  /* 0x0000000002007986 */ /* 0x000fe2000c101124 */
[----:B------:R-:W-:Y:S05]  /*ce40*/  EXIT ;  /* 0x000000000000794d */ /* 0x000fea0003800000 */
.L_x_4162:
        /* <DEDUP_REMOVED lines=22> */
.L_x_4145:
        /* <DEDUP_REMOVED lines=16> */
.L_x_4173:
[----:B------:R-:W-:Y:S05]  /*d0b0*/  EXIT ;  /* 0x000000000000794d */ /* 0x000fea0003800000 */
.L_x_4172:
[----:B------:R-:W-:-:S06]  /*d0c0*/  IMAD.U32 R4, R19, 0x10000, RZ ;  /* 0x0001000013047824 */ /* 0x000fcc00078e00ff */
[----:B------:R-:W0:Y:S02]  /*d0d0*/  F2I.U64.TRUNC R4, R4 ;  /* 0x0000000400047311 */ /* 0x000e24000020d800 */
[----:B0-----:R-:W-:Y:S01]  /*d0e0*/  STG.E.64 desc[UR36][R2.64], R4 ;  /* 0x0000000402007986 */ /* 0x001fe2000c101b24 */
[----:B------:R-:W-:Y:S05]  /*d0f0*/  EXIT ;  /* 0x000000000000794d */ /* 0x000fea0003800000 */
.L_x_4171:
[----:B------:R-:W-:-:S06]  /*d100*/  IMAD.U32 R19, R19, 0x10000, RZ ;  /* 0x0001000013137824 */ /* 0x000fcc00078e00ff */
[----:B------:R-:W0:Y:S02]  /*d110*/  F2I.FTZ.U32.TRUNC.NTZ R19, R19 ;  /* 0x0000001300137305 */ /* 0x000e24000021f000 */
[----:B0-----:R-:W-:Y:S01]  /*d120*/  STG.E desc[UR36][R2.64], R19 ;  /* 0x0000001302007986 */ /* 0x001fe2000c101924 */
[----:B------:R-:W-:Y:S05]  /*d130*/  EXIT ;  /* 0x000000000000794d */ /* 0x000fea0003800000 */
.L_x_4174:
        /* <DEDUP_REMOVED lines=12> */
.L_x_24106:


//--------------------- .text._ZN2at6native18elementwise_kernelILi128ELi4EZNS0_22gpu_kernel_impl_nocastIZZZNS0_54_GLOBAL__N__d8c5977b_16_LinearAlgebra_cu_140f0503_289316addr_kernel_cudaERNS_14TensorIteratorERKN3c106ScalarES9_ENKUlvE_clEvENKUlvE8_clEvEUlNS6_8BFloat16ESC_SC_E_EEvRNS_18TensorIteratorBaseERKT_EUliE_EEviT1_ --------------------------
	.section	.text._ZN2at6native18elementwise_kernelILi128ELi4EZNS0_22gpu_kernel_impl_nocastIZZZNS0_54_GLOBAL__N__d8c5977b_16_LinearAlgebra_cu_140f0503_289316addr_kernel_cudaERNS_14TensorIteratorERKN3c106ScalarES9_ENKUlvE_clEvENKUlvE8_clEvEUlNS6_8BFloat16ESC_SC_E_EEvRNS_18TensorIteratorBaseERKT_EUliE_EEviT1_,"ax",@progbits
	.align	128
        .global         _ZN2at6native18elementwise_kernelILi128ELi4EZNS0_22gpu_kernel_impl_nocastIZZZNS0_54_GLOBAL__N__d8c5977b_16_LinearAlgebra_cu_140f0503_289316addr_kernel_cudaERNS_14TensorIteratorERKN3c106ScalarES9_ENKUlvE_clEvENKUlvE8_clEvEUlNS6_8BFloat16ESC_SC_E_EEvRNS_18TensorIteratorBaseERKT_EUliE_EEviT1_
        .type           _ZN2at6native18elementwise_kernelILi128ELi4EZNS0_22gpu_kernel_impl_nocastIZZZNS0_54_GLOBAL__N__d8c5977b_16_LinearAlgebra_cu_140f0503_289316addr_kernel_cudaERNS_14TensorIteratorERKN3c106ScalarES9_ENKUlvE_clEvENKUlvE8_clEvEUlNS6_8BFloat16ESC_SC_E_EEvRNS_18TensorIteratorBaseERKT_EUliE_EEviT1_,@function
        .size           _ZN2at6native18elementwise_kernelILi128ELi4EZNS0_22gpu_kernel_impl_nocastIZZZNS0_54_GLOBAL__N__d8c5977b_16_LinearAlgebra_cu_140f0503_289316addr_kernel_cudaERNS_14TensorIteratorERKN3c106ScalarES9_ENKUlvE_clEvENKUlvE8_clEvEUlNS6_8BFloat16ESC_SC_E_EEvRNS_18TensorIteratorBaseERKT_EUliE_EEviT1_,(.L_x_24107 - _ZN2at6native18elementwise_kernelILi128ELi4EZNS0_22gpu_kernel_impl_nocastIZZZNS0_54_GLOBAL__N__d8c5977b_16_LinearAlgebra_cu_140f0503_289316addr_kernel_cudaERNS_14TensorIteratorERKN3c106ScalarES9_ENKUlvE_clEvENKUlvE8_clEvEUlNS6_8BFloat16ESC_SC_E_EEvRNS_18TensorIteratorBaseERKT_EUliE_EEviT1_)
        .other          _ZN2at6native18elementwise_kernelILi128ELi4EZNS0_22gpu_kernel_impl_nocastIZZZNS0_54_GLOBAL__N__d8c5977b_16_LinearAlgebra_cu_140f0503_289316addr_kernel_cudaERNS_14TensorIteratorERKN3c106ScalarES9_ENKUlvE_clEvENKUlvE8_clEvEUlNS6_8BFloat16ESC_SC_E_EEvRNS_18TensorIteratorBaseERKT_EUliE_EEviT1_,@"STO_CUDA_ENTRY STV_DEFAULT"
_ZN2at6native18elementwise_kernelILi128ELi4EZNS0_22gpu_kernel_impl_nocastIZZZNS0_54_GLOBAL__N__d8c5977b_16_LinearAlgebra_cu_140f0503_289316addr_kernel_cudaERNS_14TensorIteratorERKN3c106ScalarES9_ENKUlvE_clEvENKUlvE8_clEvEUlNS6_8BFloat16ESC_SC_E_EEvRNS_18TensorIteratorBaseERKT_EUliE_EEviT1_:
.text._ZN2at6native18elementwise_kernelILi128ELi4EZNS0_22gpu_kernel_impl_nocastIZZZNS0_54_GLOBAL__N__d8c5977b_16_LinearAlgebra_cu_140f0503_289316addr_kernel_cudaERNS_14TensorIteratorERKN3c106ScalarES9_ENKUlvE_clEvENKUlvE8_clEvEUlNS6_8BFloat16ESC_SC_E_EEvRNS_18TensorIteratorBaseERKT_EUliE_EEviT1_:
[----:B------:R-:W-:Y:S01]  /*0000*/  LDC R1, c[0x0][0x28] ;  /* 0x00000a00ff017b82 */ /* 0x000fe20000000800 */
[----:B------:R-:W0:Y:S01]  /*0010*/  S2R R3, SR_CTAID.X ;  /* 0x0000000000037919 */ /* 0x000e220000002500 */
[----:B------:R-:W-:Y:S01]  /*0020*/  ULDC UR6, c[0x0][0x210] ;  /* 0x0000840000067ab9 */ /* 0x000fe20000000800 */
[----:B------:R-:W-:Y:S01]  /*0030*/  ULDC.64 UR4, c[0x0][0x208] ;  /* 0x0000820000047ab9 */ /* 0x000fe20000000a00 */
[----:B------:R-:W-:Y:S01]  /*0040*/  ULDC.U16 UR7, c[0x0][0x4f8] ;  /* 0x00013e0000077ab9 */ /* 0x000fe20000000400 */
[----:B------:R-:W0:Y:S01]  /*0050*/  S2R R0, SR_TID.X ;  /* 0x0000000000007919 */ /* 0x000e220000002100 */
        /* <DEDUP_REMOVED lines=13> */
[----:B------:R-:W-:Y:S01]  /*0130*/  ULDC.64 UR10, c[0x0][0x350] ;  /* 0x0000d400000a7ab9 */ /* 0x000fe20000000a00 */
[----:B------:R-:W-:Y:S01]  /*0140*/  ISETP.NE.AND P0, PT, R10, 0x1, PT ;  /* 0x000000010a00780c */ /* 0x000fe20003f05270 */
        /* <DEDUP_REMOVED lines=343> */
.L_x_4177:
[----:B------:R-:W-:Y:S02]  /*16c0*/  ULDC.64 UR8, c[0x0][0x4e8] ;  /* 0x00013a0000087ab9 */ /* 0x000fe40000000a00 */
[----:B------:R-:W-:-:S04]  /*16d0*/  IADD3 R4, P0, R5, UR8, RZ ;  /* 0x0000000805047c10 */ /* 0x000fc8000ff1e0ff */
[----:B------:R-:W-:Y:S01]  /*16e0*/  IADD3.X R5, RZ, UR9, RZ, P0, !PT ;  /* 0x00000009ff057c10 */ /* 0x000fe200087fe4ff */
[----:B------:R-:W-:-:S04]  /*16f0*/  ULDC.64 UR8, c[0x0][0x4f0] ;  /* 0x00013c0000087ab9 */ /* 0x000fc80000000a00 */
[----:B------:R-:W2:Y:S01]  /*1700*/  LDG.E.U16 R4, desc[UR4][R4.64] ;  /* 0x0000000404047981 */ /* 0x000ea2000c1e1500 */
[----:B------:R-:W-:-:S04]  /*1710*/  IADD3 R6, P0, R2, UR8, RZ ;  /* 0x0000000802067c10 */ /* 0x000fc8000ff1e0ff */
[----:B------:R-:W-:-:S05]  /*1720*/  IADD3.X R7, RZ, UR9, RZ, P0, !PT ;  /* 0x00000009ff077c10 */ /* 0x000fca00087fe4ff */
[----:B------:R-:W3:Y:S01]  /*1730*/  LDG.E.U16 R6, desc[UR4][R6.64] ;  /* 0x0000000406067981 */ /* 0x000ee2000c1e1500 */
[----:B------:R-:W-:Y:S01]  /*1740*/  USHF.L.U32 UR8, UR7, 0x10, URZ ;  /* 0x0000001007087899 */ /* 0x000fe2000800063f */
[----:B------:R-:W-:Y:S02]  /*1750*/  IADD3 R3, R3, 0x80, RZ ;  /* 0x0000008003037810 */ /* 0x000fe40007ffe0ff */
[----:B--2---:R-:W-:-:S05]  /*1760*/  SHF.L.U32 R2, R4, 0x10, RZ ;  /* 0x0000001004027819 */ /* 0x004fca00000006ff */
[----:B------:R-:W-:Y:S01]  /*1770*/  FMUL.FTZ R2, R2, UR8 ;  /* 0x0000000802027c20 */ /* 0x000fe20008410000 */
[----:B------:R-:W-:Y:S02]  /*1780*/  ULDC.64 UR8, c[0x0][0x4d8] ;  /* 0x0001360000087ab9 */ /* 0x000fe40000000a00 */
[----:B------:R-:W-:Y:S02]  /*1790*/  IADD3 R4, P0, R0, UR8, RZ ;  /* 0x0000000800047c10 */ /* 0x000fe4000ff1e0ff */
[----:B---3--:R-:W-:Y:S01]  /*17a0*/  SHF.L.U32 R9, R6, 0x10, RZ ;  /* 0x0000001006097819 */ /* 0x008fe200000006ff */
[----:B------:R-:W0:Y:S01]  /*17b0*/  F2F.BF16.F32 R2, R2 ;  /* 0x0000000200027304 */ /* 0x000e220000202000 */
[----:B------:R-:W-:Y:S02]  /*17c0*/  IADD3.X R5, RZ, UR9, RZ, P0, !PT ;  /* 0x00000009ff057c10 */ /* 0x000fe400087fe4ff */
[----:B0-----:R-:W-:-:S05]  /*17d0*/  SHF.L.U32 R8, R2, 0x10, RZ ;  /* 0x0000001002087819 */ /* 0x001fca00000006ff */
[----:B------:R-:W-:-:S05]  /*17e0*/  FMUL.FTZ R8, R8, R9 ;  /* 0x0000000908087220 */ /* 0x000fca0000410000 */
[----:B------:R-:W-:-:S05]  /*17f0*/  F2FP.BF16.F32.PACK_AB R8, RZ, R8 ;  /* 0x00000008ff08723e */ /* 0x000fca00000010ff */
[----:B------:R0:W-:Y:S02]  /*1800*/  STG.E.U16 desc[UR4][R4.64], R8 ;  /* 0x0000000804007986 */ /* 0x0001e4000c101504 */
.L_x_4176:
[----:B------:R-:W-:Y:S05]  /*1810*/  BSYNC B0 ;  /* 0x0000000000007941 */ /* 0x000fea0003800000 */
.L_x_4175:
        /* <DEDUP_REMOVED lines=356> */
.L_x_4180:
        /* <DEDUP_REMOVED lines=17> */
[----:B------:R-:W-:Y:S02]  /*2f70*/  ISETP.GE.AND P0, PT, R3, UR6, PT ;  /* 0x0000000603007c0c */ /* 0x000fe4000bf06270 */
[----:B0-----:R-:W-:-:S05]  /*2f80*/  SHF.L.U32 R8, R2, 0x10, RZ ;  /* 0x0000001002087819 */ /* 0x001fca00000006ff */
[----:B------:R-:W-:-:S05]  /*2f90*/  FMUL.FTZ R8, R8, R9 ;  /* 0x0000000908087220 */ /* 0x000fca0000410000 */
[----:B------:R-:W-:-:S05]  /*2fa0*/  F2FP.BF16.F32.PACK_AB R8, RZ, R8 ;  /* 0x00000008ff08723e */ /* 0x000fca00000010ff */
        /* <DEDUP_REMOVED lines=355> */
.L_x_4181:
        /* <DEDUP_REMOVED lines=21> */
.L_x_4179:
[----:B------:R-:W-:Y:S05]  /*4730*/  BSYNC B0 ;  /* 0x0000000000007941 */ /* 0x000fea0003800000 */
.L_x_4178:
        /* <DEDUP_REMOVED lines=355> */
.L_x_4182:
[----:B------:R-:W-:Y:S02]  /*5d70*/  ULDC.64 UR8, c[0x0][0x4e8] ;  /* 0x00013a0000087ab9 */ /* 0x000fe40000000a00 */
[----:B------:R-:W-:-:S04]  /*5d80*/  IADD3 R4, P0, R5, UR8, RZ ;  /* 0x0000000805047c10 */ /* 0x000fc8000ff1e0ff */
[----:B------:R-:W-:Y:S01]  /*5d90*/  IADD3.X R5, RZ, UR9, RZ, P0, !PT ;  /* 0x00000009ff057c10 */ /* 0x000fe200087fe4ff */
[----:B------:R-:W-:-:S04]  /*5da0*/  ULDC.64 UR8, c[0x0][0x4f0] ;  /* 0x00013c0000087ab9 */ /* 0x000fc80000000a00 */
[----:B------:R-:W2:Y:S01]  /*5db0*/  LDG.E.U16 R4, desc[UR4][R4.64] ;  /* 0x0000000404047981 */ /* 0x000ea2000c1e1500 */
[----:B------:R-:W-:-:S04]  /*5dc0*/  IADD3 R2, P0, R2, UR8, RZ ;  /* 0x0000000802027c10 */ /* 0x000fc8000ff1e0ff */
[----:B------:R-:W-:Y:S01]  /*5dd0*/  IADD3.X R3, RZ, UR9, RZ, P0, !PT ;  /* 0x00000009ff037c10 */ /* 0x000fe200087fe4ff */
[----:B------:R-:W-:Y:S01]  /*5de0*/  USHF.L.U32 UR6, UR7, 0x10, URZ ;  /* 0x0000001007067899 */ /* 0x000fe2000800063f */
[----:B------:R-:W-:-:S03]  /*5df0*/  ULDC.64 UR8, c[0x0][0x4d8] ;  /* 0x0001360000087ab9 */ /* 0x000fc60000000a00 */
[----:B------:R-:W3:Y:S01]  /*5e00*/  LDG.E.U16 R2, desc[UR4][R2.64] ;  /* 0x0000000402027981 */ /* 0x000ee2000c1e1500 */
[----:B--2---:R-:W-:Y:S02]  /*5e10*/  SHF.L.U32 R6, R4, 0x10, RZ ;  /* 0x0000001004067819 */ /* 0x004fe400000006ff */
[----:B------:R-:W-:-:S03]  /*5e20*/  IADD3 R4, P0, R0, UR8, RZ ;  /* 0x0000000800047c10 */ /* 0x000fc6000ff1e0ff */
[----:B------:R-:W-:Y:S01]  /*5e30*/  FMUL.FTZ R6, R6, UR6 ;  /* 0x0000000606067c20 */ /* 0x000fe20008410000 */
[----:B------:R-:W-:Y:S02]  /*5e40*/  IADD3.X R5, RZ, UR9, RZ, P0, !PT ;  /* 0x00000009ff057c10 */ /* 0x000fe400087fe4ff */
[----:B---3--:R-:W-:-:S03]  /*5e50*/  SHF.L.U32 R8, R2, 0x10, RZ ;  /* 0x0000001002087819 */ /* 0x008fc600000006ff */
[----:B------:R-:W0:Y:S02]  /*5e60*/  F2F.BF16.F32 R6, R6 ;  /* 0x0000000600067304 */ /* 0x000e240000202000 */
[----:B0-----:R-:W-:-:S05]  /*5e70*/  SHF.L.U32 R7, R6, 0x10, RZ ;  /* 0x0000001006077819 */ /* 0x001fca00000006ff */
[----:B------:R-:W-:-:S05]  /*5e80*/  FMUL.FTZ R7, R7, R8 ;  /* 0x0000000807077220 */ /* 0x000fca0000410000 */
[----:B------:R-:W-:-:S05]  /*5e90*/  F2FP.BF16.F32.PACK_AB R7, RZ, R7 ;  /* 0x00000007ff07723e */ /* 0x000fca00000010ff */
[----:B------:R-:W-:Y:S01]  /*5ea0*/  STG.E.U16 desc[UR4][R4.64], R7 ;  /* 0x0000000704007986 */ /* 0x000fe2000c101504 */
[----:B------:R-:W-:Y:S05]  /*5eb0*/  EXIT ;  /* 0x000000000000794d */ /* 0x000fea0003800000 */
.L_x_4183:
        /* <DEDUP_REMOVED lines=12> */
.L_x_24107:


//--------------------- .text._ZN2at6native27unrolled_elementwise_kernelIZZZNS0_54_GLOBAL__N__d8c5977b_16_LinearAlgebra_cu_140f0503_289316addr_kernel_cudaERNS_14TensorIteratorERKN3c106ScalarES8_ENKUlvE_clEvENKUlvE8_clEvEUlNS5_8BFloat16ESB_SB_E_St5arrayIPcLm4EELi4E23TrivialOffsetCalculatorILi3EjESG_ILi1EjENS0_6memory15LoadWithoutCastENSJ_16StoreWithoutCastEEEviT_T0_T2_T3_T4_T5_ --------------------------
	.section	.text._ZN2at6native27unrolled_elementwise_kernelIZZZNS0_54_GLOBAL__N__d8c5977b_16_LinearAlgebra_cu_140f0503_289316addr_kernel_cudaERNS_14TensorIteratorERKN3c106ScalarES8_ENKUlvE_clEvENKUlvE8_clEvEUlNS5_8BFloat16ESB_SB_E_St5arrayIPcLm4EELi4E23TrivialOffsetCalculatorILi3EjESG_ILi1EjENS0_6memory15LoadWithoutCastENSJ_16StoreWithoutCastEEEviT_T0_T2_T3_T4_T5_,"ax",@progbits
	.align	128
        .global         _ZN2at6native27unrolled_elementwise_kernelIZZZNS0_54_GLOBAL__N__d8c5977b_16_LinearAlgebra_cu_140f0503_289316addr_kernel_cudaERNS_14TensorIteratorERKN3c106ScalarES8_ENKUlvE_clEvENKUlvE8_clEvEUlNS5_8BFloat16ESB_SB_E_St5arrayIPcLm4EELi4E23TrivialOffsetCalculatorILi3EjESG_ILi1EjENS0_6memory15LoadWithoutCastENSJ_16StoreWithoutCastEEEviT_T0_T2_T3_T4_T5_
        .type           _ZN2at6native27unrolled_elementwise_kernelIZZZNS0_54_GLOBAL__N__d8c5977b_16_LinearAlgebra_cu_140f0503_289316addr_kernel_cudaERNS_14TensorIteratorERKN3c106ScalarES8_ENKUlvE_clEvENKUlvE8_clEvEUlNS5_8BFloat16ESB_SB_E_St5arrayIPcLm4EELi4E23TrivialOffsetCalculatorILi3EjESG_ILi1EjENS0_6memory15LoadWithoutCastENSJ_16StoreWithoutCastEEEviT_T0_T2_T3_T4_T5_,@function
        .size           _ZN2at6native27unrolled_elementwise_kernelIZZZNS0_54_GLOBAL__N__d8c5977b_16_LinearAlgebra_cu_140f0503_289316addr_kernel_cudaERNS_14TensorIteratorERKN3c106ScalarES8_ENKUlvE_clEvENKUlvE8_clEvEUlNS5_8BFloat16ESB_SB_E_St5arrayIPcLm4EELi4E23TrivialOffsetCalculatorILi3EjESG_ILi1EjENS0_6memory15LoadWithoutCastENSJ_16StoreWithoutCastEEEviT_T0_T2_T3_T4_T5_,(.L_x_24108 - _ZN2at6native27unrolled_elementwise_kernelIZZZNS0_54_GLOBAL__N__d8c5977b_16_LinearAlgebra_cu_140f0503_289316addr_kernel_cudaERNS_14TensorIteratorERKN3c106ScalarES8_ENKUlvE_clEvENKUlvE8_clEvEUlNS5_8BFloat16ESB_SB_E_St5arrayIPcLm4EELi4E23TrivialOffsetCalculatorILi3EjESG_ILi1EjENS0_6memory15LoadWithoutCastENSJ_16StoreWithoutCastEEEviT_T0_T2_T3_T4_T5_)
        .other          _ZN2at6native27unrolled_elementwise_kernelIZZZNS0_54_GLOBAL__N__d8c5977b_16_LinearAlgebra_cu_140f0503_289316addr_kernel_cudaERNS_14TensorIteratorERKN3c106ScalarES8_ENKUlvE_clEvENKUlvE8_clEvEUlNS5_8BFloat16ESB_SB_E_St5arrayIPcLm4EELi4E23TrivialOffsetCalculatorILi3EjESG_ILi1EjENS0_6memory15LoadWithoutCastENSJ_16StoreWithoutCastEEEviT_T0_T2_T3_T4_T5_,@"STO_CUDA_ENTRY STV_DEFAULT"
_ZN2at6native27unrolled_elementwise_kernelIZZZNS0_54_GLOBAL__N__d8c5977b_16_LinearAlgebra_cu_140f0503_289316addr_kernel_cudaERNS_14TensorIteratorERKN3c106ScalarES8_ENKUlvE_clEvENKUlvE8_clEvEUlNS5_8BFloat16ESB_SB_E_St5arrayIPcLm4EELi4E23TrivialOffsetCalculatorILi3EjESG_ILi1EjENS0_6memory15LoadWithoutCastENSJ_16StoreWithoutCastEEEviT_T0_T2_T3_T4_T5_:
.text._ZN2at6native27unrolled_elementwise_kernelIZZZNS0_54_GLOBAL__N__d8c5977b_16_LinearAlgebra_cu_140f0503_289316addr_kernel_cudaERNS_14TensorIteratorERKN3c106ScalarES8_ENKUlvE_clEvENKUlvE8_clEvEUlNS5_8BFloat16ESB_SB_E_St5arrayIPcLm4EELi4E23TrivialOffsetCalculatorILi3EjESG_ILi1EjENS0_6memory15LoadWithoutCastENSJ_16StoreWithoutCastEEEviT_T0_T2_T3_T4_T5_:
[----:B------:R-:W-:Y:S01]  /*0000*/  LDC R1, c[0x0][0x28] ;  /* 0x00000a00ff017b82 */ /* 0x000fe20000000800 */
[----:B------:R-:W0:Y:S07]  /*0010*/  S2R R13, SR_CTAID.X ;  /* 0x00000000000d7919 */ /* 0x000e2e0000002500 */
[----:B------:R-:W0:Y:S01]  /*0020*/  LDC R0, c[0x0][0x210] ;  /* 0x00008400ff007b82 */ /* 0x000e220000000800 */
[----:B------:R-:W-:Y:S01]  /*0030*/  PRMT R17, RZ, 0x7610, R17 ;  /* 0x00007610ff117816 */ /* 0x000fe20000000011 */
[----:B------:R-:W-:Y:S01]  /*0040*/  ULDC.64 UR4, c[0x0][0x208] ;  /* 0x0000820000047ab9 */ /* 0x000fe20000000a00 */
[----:B------:R-:W1:Y:S01]  /*0050*/  S2R R18, SR_TID.X ;  /* 0x0000000000127919 */ /* 0x000e620000002100 */
[----:B0-----:R-:W-:-:S02]  /*0060*/  IMAD R15, R13, -0x200, R0 ;  /* 0xfffffe000d0f7824 */ /* 0x001fc400078e0200 */
[----:B-1----:R-:W-:-:S03]  /*0070*/  IMAD.MOV.U32 R0, RZ, RZ, R18 ;  /* 0x000000ffff007224 */ /* 0x002fc600078e0012 */
[----:B------:R-:W-:-:S13]  /*0080*/  ISETP.GE.AND P0, PT, R18, R15, PT ;  /* 0x0000000f1200720c */ /* 0x000fda0003f06270 */
[----:B------:R-:W-:Y:S01]  /*0090*/  @!P0 IMAD R27, R13, 0x200, R0 ;  /* 0x000002000d1b8824 */ /* 0x000fe200078e0200 */
[----:B------:R-:W-:Y:S01]  /*00a0*/  @!P0 IADD3 R0, R0, 0x80, RZ ;  /* 0x0000008000008810 */ /* 0x000fe20007ffe0ff */
[----:B------:R-:W0:Y:S03]  /*00b0*/  @!P0 LDC.64 R28, c[0x0][0x238] ;  /* 0x00008e00ff1c8b82 */ /* 0x000e260000000a00 */
[----:B------:R-:W-:-:S05]  /*00c0*/  ISETP.GE.AND P1, PT, R0, R15, PT ;  /* 0x0000000f0000720c */ /* 0x000fca0003f26270 */
[----:B------:R-:W1:Y:S08]  /*00d0*/  @!P0 LDC.64 R6, c[0x0][0x240] ;  /* 0x00009000ff068b82 */ /* 0x000e700000000a00 */
[----:B------:R-:W2:Y:S01]  /*00e0*/  @!P1 LDC.64 R20, c[0x0][0x238] ;  /* 0x00008e00ff149b82 */ /* 0x000ea20000000a00 */
[----:B------:R-:W-:Y:S01]  /*00f0*/  @!P1 IMAD R25, R13, 0x200, R0 ;  /* 0x000002000d199824 */ /* 0x000fe200078e0200 */
[----:B------:R-:W-:-:S04]  /*0100*/  @!P1 IADD3 R0, R0, 0x80, RZ ;  /* 0x0000008000009810 */ /* 0x000fc80007ffe0ff */
[----:B------:R-:W-:Y:S01]  /*0110*/  ISETP.GE.AND P3, PT, R0, R15, PT ;  /* 0x0000000f0000720c */ /* 0x000fe20003f66270 */
[----:B0-----:R-:W-:Y:S01]  /*0120*/  @!P0 IMAD.WIDE.U32 R28, R27, 0x2, R28 ;  /* 0x000000021b1c8825 */ /* 0x001fe200078e001c */
[----:B------:R-:W-:Y:S01]  /*0130*/  PRMT R19, RZ, 0x7610, R19 ;  /* 0x00007610ff137816 */ /* 0x000fe20000000013 */
[----:B------:R-:W0:Y:S03]  /*0140*/  @!P1 LDC.64 R4, c[0x0][0x240] ;  /* 0x00009000ff049b82 */ /* 0x000e260000000a00 */
[----:B------:R-:W3:Y:S07]  /*0150*/  @!P0 LDG.E.U16 R17, desc[UR4][R28.64] ;  /* 0x000000041c118981 */ /* 0x000eee000c1e1500 */
[----:B------:R-:W4:Y:S01]  /*0160*/  @!P3 LDC.64 R8, c[0x0][0x238] ;  /* 0x00008e00ff08bb82 */ /* 0x000f220000000a00 */
[----:B--2---:R-:W-:Y:S01]  /*0170*/  @!P1 IMAD.WIDE.U32 R20, R25, 0x2, R20 ;  /* 0x0000000219149825 */ /* 0x004fe200078e0014 */
[----:B------:R-:W-:-:S02]  /*0180*/  PRMT R22, RZ, 0x7610, R22 ;  /* 0x00007610ff167816 */ /* 0x000fc40000000016 */
[----:B------:R-:W-:Y:S01]  /*0190*/  PRMT R24, RZ, 0x7610, R24 ;  /* 0x00007610ff187816 */ /* 0x000fe20000000018 */
[----:B-1----:R-:W-:Y:S01]  /*01a0*/  @!P0 IMAD.WIDE.U32 R6, R27, 0x2, R6 ;  /* 0x000000021b068825 */ /* 0x002fe200078e0006 */
[----:B------:R1:W2:Y:S02]  /*01b0*/  @!P1 LDG.E.U16 R19, desc[UR4][R20.64] ;  /* 0x0000000414139981 */ /* 0x0002a4000c1e1500 */
[----:B------:R-:W1:Y:S01]  /*01c0*/  @!P3 LDC.64 R2, c[0x0][0x240] ;  /* 0x00009000ff02bb82 */ /* 0x000e620000000a00 */
[----:B------:R-:W-:Y:S01]  /*01d0*/  @!P3 IMAD R23, R13, 0x200, R0 ;  /* 0x000002000d17b824 */ /* 0x000fe200078e0200 */
[----:B------:R-:W-:Y:S01]  /*01e0*/  @!P3 IADD3 R0, R0, 0x80, RZ ;  /* 0x000000800000b810 */ /* 0x000fe20007ffe0ff */
[----:B------:R-:W2:Y:S03]  /*01f0*/  @!P0 LDG.E.U16 R24, desc[UR4][R6.64] ;  /* 0x0000000406188981 */ /* 0x000ea6000c1e1500 */
[----:B------:R-:W-:Y:S01]  /*0200*/  ISETP.GE.AND P2, PT, R0, R15, PT ;  /* 0x0000000f0000720c */ /* 0x000fe20003f46270 */
[----:B----4-:R-:W-:-:S05]  /*0210*/  @!P3 IMAD.WIDE.U32 R10, R23, 0x2, R8 ;  /* 0x00000002170ab825 */ /* 0x010fca00078e0008 */
[----:B------:R4:W2:Y:S07]  /*0220*/  @!P3 LDG.E.U16 R22, desc[UR4][R10.64] ;  /* 0x000000040a16b981 */ /* 0x0008ae000c1e1500 */
[----:B------:R-:W4:Y:S01]  /*0230*/  @!P2 LDC.64 R8, c[0x0][0x238] ;  /* 0x00008e00ff08ab82 */ /* 0x000f220000000a00 */
[----:B0-----:R-:W-:Y:S01]  /*0240*/  @!P1 IMAD.WIDE.U32 R4, R25, 0x2, R4 ;  /* 0x0000000219049825 */ /* 0x001fe200078e0004 */
[----:B------:R-:W-:Y:S02]  /*0250*/  PRMT R25, RZ, 0x7610, R25 ;  /* 0x00007610ff197816 */ /* 0x000fe40000000019 */
[----:B-1----:R-:W-:Y:S01]  /*0260*/  PRMT R20, RZ, 0x7610, R20 ;  /* 0x00007610ff147816 */ /* 0x002fe20000000014 */
[----:B------:R-:W-:-:S03]  /*0270*/  @!P3 IMAD.WIDE.U32 R2, R23, 0x2, R2 ;  /* 0x000000021702b825 */ /* 0x000fc600078e0002 */
[----:B------:R0:W2:Y:S01]  /*0280*/  @!P1 LDG.E.U16 R25, desc[UR4][R4.64] ;  /* 0x0000000404199981 */ /* 0x0000a2000c1e1500 */
[----:B------:R-:W-:-:S03]  /*0290*/  @!P2 IMAD R21, R13, 0x200, R0 ;  /* 0x000002000d15a824 */ /* 0x000fc600078e0200 */
[----:B------:R1:W2:Y:S01]  /*02a0*/  @!P3 LDG.E.U16 R20, desc[UR4][R2.64] ;  /* 0x000000040214b981 */ /* 0x0002a2000c1e1500 */
[----:B------:R-:W-:Y:S01]  /*02b0*/  PRMT R0, RZ, 0x7610, R0 ;  /* 0x00007610ff007816 */ /* 0x000fe20000000000 */
[----:B----4-:R-:W-:Y:S02]  /*02c0*/  @!P2 IMAD.WIDE.U32 R10, R21, 0x2, R8 ;  /* 0x00000002150aa825 */ /* 0x010fe400078e0008 */
[----:B------:R-:W4:Y:S03]  /*02d0*/  @!P2 LDC.64 R8, c[0x0][0x240] ;  /* 0x00009000ff08ab82 */ /* 0x000f260000000a00 */
[----:B------:R-:W2:Y:S05]  /*02e0*/  @!P2 LDG.E.U16 R0, desc[UR4][R10.64] ;  /* 0x000000040a00a981 */ /* 0x000eaa000c1e1500 */
[----:B0-----:R-:W1:Y:S01]  /*02f0*/  LDC.U16 R4, c[0x0][0x218] ;  /* 0x00008600ff047b82 */ /* 0x001e620000000400 */
[----:B------:R-:W-:-:S02]  /*0300*/  PRMT R6, RZ, 0x7610, R6 ;  /* 0x00007610ff067816 */ /* 0x000fc40000000006 */
[----:B------:R-:W-:Y:S01]  /*0310*/  IADD3 R26, R18, 0x80, RZ ;  /* 0x00000080121a7810 */ /* 0x000fe20007ffe0ff */
[----:B----4-:R-:W-:-:S05]  /*0320*/  @!P2 IMAD.WIDE.U32 R8, R21, 0x2, R8 ;  /* 0x000000021508a825 */ /* 0x010fca00078e0008 */
[----:B------:R0:W5:Y:S01]  /*0330*/  @!P2 LDG.E.U16 R6, desc[UR4][R8.64] ;  /* 0x000000040806a981 */ /* 0x000162000c1e1500 */
[----:B------:R-:W-:Y:S02]  /*0340*/  ISETP.GE.AND P2, PT, R26, R15, PT ;  /* 0x0000000f1a00720c */ /* 0x000fe40003f46270 */
[----:B-1----:R-:W-:Y:S01]  /*0350*/  @!P0 SHF.L.U32 R2, R4, 0x10, RZ ;  /* 0x0000001004028819 */ /* 0x002fe200000006ff */
[----:B------:R-:W-:-:S05]  /*0360*/  VIADD R28, R18, 0x100 ;  /* 0x00000100121c7836 */ /* 0x000fca0000000000 */
[----:B------:R-:W-:Y:S01]  /*0370*/  ISETP.GE.AND P3, PT, R28, R15, PT ;  /* 0x0000000f1c00720c */ /* 0x000fe20003f66270 */
[----:B0-----:R-:W-:-:S12]  /*0380*/  @!P0 IMAD R9, R13, 0x200, R18 ;  /* 0x000002000d098824 */ /* 0x001fd800078e0212 */
[----:B------:R-:W-:Y:S02]  /*0390*/  @!P3 SHF.L.U32 R5, R4, 0x10, RZ ;  /* 0x000000100405b819 */ /* 0x000fe400000006ff */
[----:B------:R-:W-:Y:S02]  /*03a0*/  IADD3 R10, R18, 0x180, RZ ;  /* 0x00000180120a7810 */ /* 0x000fe40007ffe0ff */
[----:B------:R-:W-:Y:S02]  /*03b0*/  @!P0 MOV R18, R26 ;  /* 0x0000001a00128202 */ /* 0x000fe40000000f00 */
[-C--:B------:R-:W-:Y:S02]  /*03c0*/  ISETP.GE.AND P1, PT, R10, R15.reuse, PT ;  /* 0x0000000f0a00720c */ /* 0x080fe40003f26270 */
[----:B------:R-:W-:Y:S01]  /*03d0*/  ISETP.GE.AND P4, PT, R18, R15, PT ;  /* 0x0000000f1200720c */ /* 0x000fe20003f86270 */
[----:B------:R-:W-:Y:S01]  /*03e0*/  BSSY B0, `(.L_x_4184) ;  /* 0x0000027000007945 */ /* 0x000fe20003800000 */
[----:B---3--:R-:W-:-:S04]  /*03f0*/  @!P0 IMAD.U32 R17, R17, 0x10000, RZ ;  /* 0x0001000011118824 */ /* 0x008fc800078e00ff */
[----:B------:R-:W-:Y:S01]  /*0400*/  @!P0 FMUL.FTZ R17, R2, R17 ;  /* 0x0000001102118220 */ /* 0x000fe20000410000 */
[----:B------:R-:W-:-:S05]  /*0410*/  @!P2 SHF.L.U32 R2, R4, 0x10, RZ ;  /* 0x000000100402a819 */ /* 0x000fca00000006ff */
[----:B------:R-:W0:Y:S01]  /*0420*/  @!P0 F2F.BF16.F32 R17, R17 ;  /* 0x0000001100118304 */ /* 0x000e220000202000 */
[----:B--2---:R-:W-:-:S04]  /*0430*/  @!P2 IMAD.U32 R19, R19, 0x10000, RZ ;  /* 0x000100001313a824 */ /* 0x004fc800078e00ff */
[----:B------:R-:W-:Y:S02]  /*0440*/  @!P2 FMUL.FTZ R19, R2, R19 ;  /* 0x000000130213a220 */ /* 0x000fe40000410000 */
[----:B------:R-:W1:Y:S01]  /*0450*/  @!P0 LDC.64 R2, c[0x0][0x228] ;  /* 0x00008a00ff028b82 */ /* 0x000e620000000a00 */
[----:B------:R-:W-:Y:S01]  /*0460*/  @!P0 SHF.L.U32 R24, R24, 0x10, RZ ;  /* 0x0000001018188819 */ /* 0x000fe200000006ff */
[----:B0-----:R-:W-:-:S04]  /*0470*/  @!P0 IMAD.U32 R7, R17, 0x10000, RZ ;  /* 0x0001000011078824 */ /* 0x001fc800078e00ff */
[----:B------:R-:W-:Y:S01]  /*0480*/  @!P0 FMUL.FTZ R7, R7, R24 ;  /* 0x0000001807078220 */ /* 0x000fe20000410000 */
[----:B------:R-:W-:-:S04]  /*0490*/  @!P3 IMAD.U32 R22, R22, 0x10000, RZ ;  /* 0x000100001616b824 */ /* 0x000fc800078e00ff */
[----:B------:R-:W-:Y:S01]  /*04a0*/  @!P3 FMUL.FTZ R5, R5, R22 ;  /* 0x000000160505b220 */ /* 0x000fe20000410000 */
[----:B------:R-:W0:Y:S01]  /*04b0*/  @!P2 F2F.BF16.F32 R19, R19 ;  /* 0x000000130013a304 */ /* 0x000e220000202000 */
[----:B------:R-:W-:Y:S01]  /*04c0*/  @!P0 F2FP.BF16.F32.PACK_AB R12, RZ, R7 ;  /* 0x00000007ff0c823e */ /* 0x000fe200000010ff */
[----:B-1----:R-:W-:-:S06]  /*04d0*/  @!P0 IMAD.WIDE.U32 R2, R9, 0x2, R2 ;  /* 0x0000000209028825 */ /* 0x002fcc00078e0002 */
[----:B------:R-:W1:Y:S01]  /*04e0*/  @!P3 F2F.BF16.F32 R5, R5 ;  /* 0x000000050005b304 */ /* 0x000e620000202000 */
[----:B------:R2:W-:Y:S01]  /*04f0*/  @!P0 STG.E.U16 desc[UR4][R2.64], R12 ;  /* 0x0000000c02008986 */ /* 0x0005e2000c101504 */
[----:B------:R-:W-:Y:S02]  /*0500*/  @!P2 IMAD.U32 R25, R25, 0x10000, RZ ;  /* 0x000100001919a824 */ /* 0x000fe400078e00ff */
[----:B------:R-:W-:Y:S01]  /*0510*/  @!P3 IMAD.U32 R20, R20, 0x10000, RZ ;  /* 0x000100001414b824 */ /* 0x000fe200078e00ff */
[----:B0-----:R-:W-:Y:S02]  /*0520*/  @!P2 SHF.L.U32 R8, R19, 0x10, RZ ;  /* 0x000000101308a819 */ /* 0x001fe400000006ff */
[----:B-1----:R-:W-:-:S03]  /*0530*/  @!P3 SHF.L.U32 R5, R5, 0x10, RZ ;  /* 0x000000100505b819 */ /* 0x002fc600000006ff */
[----:B------:R-:W-:Y:S02]  /*0540*/  @!P2 FMUL.FTZ R8, R8, R25 ;  /* 0x000000190808a220 */ /* 0x000fe40000410000 */
[----:B------:R-:W-:-:S03]  /*0550*/  @!P3 FMUL.FTZ R5, R5, R20 ;  /* 0x000000140505b220 */ /* 0x000fc60000410000 */
[----:B------:R-:W-:Y:S01]  /*0560*/  @!P2 F2FP.BF16.F32.PACK_AB R14, RZ, R8 ;  /* 0x00000008ff0ea23e */ /* 0x000fe200000010ff */
[----:B------:R-:W-:Y:S01]  /*0570*/  @!P1 IMAD.U32 R7, R4, 0x10000, RZ ;  /* 0x0001000004079824 */ /* 0x000fe200078e00ff */
[----:B------:R-:W-:Y:S02]  /*0580*/  @!P1 SHF.L.U32 R0, R0, 0x10, RZ ;  /* 0x0000001000009819 */ /* 0x000fe400000006ff */
[----:B------:R-:W-:Y:S01]  /*0590*/  @!P3 F2FP.BF16.F32.PACK_AB R16, RZ, R5 ;  /* 0x00000005ff10b23e */ /* 0x000fe200000010ff */
[----:B--2---:R-:W-:Y:S06]  /*05a0*/  @P4 BRA `(.L_x_4185) ;  /* 0x0000000000284947 */ /* 0x004fec0003800000 */
[----:B------:R-:W0:Y:S01]  /*05b0*/  LDC.64 R4, c[0x0][0x228] ;  /* 0x00008a00ff047b82 */ /* 0x000e220000000a00 */
[----:B------:R-:W-:Y:S01]  /*05c0*/  IMAD R3, R13, 0x200, R18 ;  /* 0x000002000d037824 */ /* 0x000fe200078e0212 */
[----:B------:R-:W-:-:S04]  /*05d0*/  IADD3 R18, R18, 0x80, RZ ;  /* 0x0000008012127810 */ /* 0x000fc80007ffe0ff */
[----:B------:R-:W-:-:S13]  /*05e0*/  ISETP.GE.AND P0, PT, R18, R15, PT ;  /* 0x0000000f1200720c */ /* 0x000fda0003f06270 */
[----:B------:R-:W-:Y:S01]  /*05f0*/  @!P0 IMAD R9, R13, 0x200, R18 ;  /* 0x000002000d098824 */ /* 0x000fe200078e0212 */
[----:B------:R-:W-:Y:S01]  /*0600*/  @!P0 IADD3 R18, R18, 0x80, RZ ;  /* 0x0000008012128810 */ /* 0x000fe20007ffe0ff */
[----:B0-----:R-:W-:-:S04]  /*0610*/  IMAD.WIDE.U32 R2, R3, 0x2, R4 ;  /* 0x0000000203027825 */ /* 0x001fc800078e0004 */
[----:B------:R-:W-:Y:S01]  /*0620*/  @!P0 IMAD.WIDE.U32 R4, R9, 0x2, R4 ;  /* 0x0000000209048825 */ /* 0x000fe200078e0004 */
[----:B------:R0:W-:Y:S04]  /*0630*/  STG.E.U16 desc[UR4][R2.64], R14 ;  /* 0x0000000e02007986 */ /* 0x0001e8000c101504 */
[----:B------:R0:W-:Y:S02]  /*0640*/  @!P0 STG.E.U16 desc[UR4][R4.64], R16 ;  /* 0x0000001004008986 */ /* 0x0001e4000c101504 */
.L_x_4185:
[----:B------:R-:W-:Y:S05]  /*0650*/  BSYNC B0 ;  /* 0x0000000000007941 */ /* 0x000fea0003800000 */
.L_x_4184:
[----:B------:R-:W-:Y:S01]  /*0660*/  @!P1 FMUL.FTZ R0, R7, R0 ;  /* 0x0000000007009220 */ /* 0x000fe20000410000 */
[----:B------:R-:W-:-:S05]  /*0670*/  ISETP.GE.AND P0, PT, R18, R15, PT ;  /* 0x0000000f1200720c */ /* 0x000fca0003f06270 */
[----:B------:R-:W1:Y:S08]  /*0680*/  @!P1 F2F.BF16.F32 R0, R0 ;  /* 0x0000000000009304 */ /* 0x000e700000202000 */
[----:B------:R-:W-:Y:S05]  /*0690*/  @P0 EXIT ;  /* 0x000000000000094d */ /* 0x000fea0003800000 */
[----:B0-----:R-:W0:Y:S01]  /*06a0*/  LDC.64 R2, c[0x0][0x228] ;  /* 0x00008a00ff027b82 */ /* 0x001e220000000a00 */
[----:B-1----:R-:W-:Y:S01]  /*06b0*/  @!P1 SHF.L.U32 R0, R0, 0x10, RZ ;  /* 0x0000001000009819 */ /* 0x002fe200000006ff */
[----:B-----5:R-:W-:Y:S01]  /*06c0*/  @!P1 IMAD.U32 R5, R6, 0x10000, RZ ;  /* 0x0001000006059824 */ /* 0x020fe200078e00ff */
[----:B------:R-:W-:-:S03]  /*06d0*/  LEA R13, R13, R18, 0x9 ;  /* 0x000000120d0d7211 */ /* 0x000fc600078e48ff */
[----:B------:R-:W-:-:S05]  /*06e0*/  @!P1 FMUL.FTZ R0, R0, R5 ;  /* 0x0000000500009220 */ /* 0x000fca0000410000 */
[----:B------:R-:W-:Y:S01]  /*06f0*/  @!P1 F2FP.BF16.F32.PACK_AB R4, RZ, R0 ;  /* 0x00000000ff04923e */ /* 0x000fe200000010ff */
[----:B0-----:R-:W-:-:S05]  /*0700*/  IMAD.WIDE.U32 R2, R13, 0x2, R2 ;  /* 0x000000020d027825 */ /* 0x001fca00078e0002 */
[----:B------:R-:W-:Y:S01]  /*0710*/  STG.E.U16 desc[UR4][R2.64], R4 ;  /* 0x0000000402007986 */ /* 0x000fe2000c101504 */
[----:B------:R-:W-:Y:S05]  /*0720*/  EXIT ;  /* 0x000000000000794d */ /* 0x000fea0003800000 */
.L_x_4186:
        /* <DEDUP_REMOVED lines=13> */
.L_x_24108:


//--------------------- .text._ZN2at6native29vectorized_elementwise_kernelILi2EZZZNS0_54_GLOBAL__N__d8c5977b_16_LinearAlgebra_cu_140f0503_289316addr_kernel_cudaERNS_14TensorIteratorERKN3c106ScalarES8_ENKUlvE_clEvENKUlvE8_clEvEUlNS5_8BFloat16ESB_SB_E_St5arrayIPcLm4EEEEviT0_T1_ --------------------------
	.section	.text._ZN2at6native29vectorized_elementwise_kernelILi2EZZZNS0_54_GLOBAL__N__d8c5977b_16_LinearAlgebra_cu_140f0503_289316addr_kernel_cudaERNS_14TensorIteratorERKN3c106ScalarES8_ENKUlvE_clEvENKUlvE8_clEvEUlNS5_8BFloat16ESB_SB_E_St5arrayIPcLm4EEEEviT0_T1_,"ax",@progbits
	.align	128
        .global         _ZN2at6native29vectorized_elementwise_kernelILi2EZZZNS0_54_GLOBAL__N__d8c5977b_16_LinearAlgebra_cu_140f0503_289316addr_kernel_cudaERNS_14TensorIteratorERKN3c106ScalarES8_ENKUlvE_clEvENKUlvE8_clEvEUlNS5_8BFloat16ESB_SB_E_St5arrayIPcLm4EEEEviT0_T1_
        .type           _ZN2at6native29vectorized_elementwise_kernelILi2EZZZNS0_54_GLOBAL__N__d8c5977b_16_LinearAlgebra_cu_140f0503_289316addr_kernel_cudaERNS_14TensorIteratorERKN3c106ScalarES8_ENKUlvE_clEvENKUlvE8_clEvEUlNS5_8BFloat16ESB_SB_E_St5arrayIPcLm4EEEEviT0_T1_,@function
        .size           _ZN2at6native29vectorized_elementwise_kernelILi2EZZZNS0_54_GLOBAL__N__d8c5977b_16_LinearAlgebra_cu_140f0503_289316addr_kernel_cudaERNS_14TensorIteratorERKN3c106ScalarES8_ENKUlvE_clEvENKUlvE8_clEvEUlNS5_8BFloat16ESB_SB_E_St5arrayIPcLm4EEEEviT0_T1_,(.L_x_24109 - _ZN2at6native29vectorized_elementwise_kernelILi2EZZZNS0_54_GLOBAL__N__d8c5977b_16_LinearAlgebra_cu_140f0503_289316addr_kernel_cudaERNS_14TensorIteratorERKN3c106ScalarES8_ENKUlvE_clEvENKUlvE8_clEvEUlNS5_8BFloat16ESB_SB_E_St5arrayIPcLm4EEEEviT0_T1_)
        .other          _ZN2at6native29vectorized_elementwise_kernelILi2EZZZNS0_54_GLOBAL__N__d8c5977b_16_LinearAlgebra_cu_140f0503_289316addr_kernel_cudaERNS_14TensorIteratorERKN3c106ScalarES8_ENKUlvE_clEvENKUlvE8_clEvEUlNS5_8BFloat16ESB_SB_E_St5arrayIPcLm4EEEEviT0_T1_,@"STO_CUDA_ENTRY STV_DEFAULT"
_ZN2at6native29vectorized_elementwise_kernelILi2EZZZNS0_54_GLOBAL__N__d8c5977b_16_LinearAlgebra_cu_140f0503_289316addr_kernel_cudaERNS_14TensorIteratorERKN3c106ScalarES8_ENKUlvE_clEvENKUlvE8_clEvEUlNS5_8BFloat16ESB_SB_E_St5arrayIPcLm4EEEEviT0_T1_:
.text._ZN2at6native29vectorized_elementwise_kernelILi2EZZZNS0_54_GLOBAL__N__d8c5977b_16_LinearAlgebra_cu_140f0503_289316addr_kernel_cudaERNS_14TensorIteratorERKN3c106ScalarES8_ENKUlvE_clEvENKUlvE8_clEvEUlNS5_8BFloat16ESB_SB_E_St5arrayIPcLm4EEEEviT0_T1_:
[----:B------:R-:W-:Y:S01]  /*0000*/  LDC R1, c[0x0][0x28] ;  /* 0x00000a00ff017b82 */ /* 0x000fe20000000800 */
[----:B------:R-:W0:Y:S01]  /*0010*/  S2R R0, SR_CTAID.X ;  /* 0x0000000000007919 */ /* 0x000e220000002500 */
[----:B------:R-:W-:-:S06]  /*0020*/  ULDC UR4, c[0x0][0x210] ;  /* 0x0000840000047ab9 */ /* 0x000fcc0000000800 */
[----:B------:R-:W1:Y:S01]  /*0030*/  LDC.U16 R4, c[0x0][0x218] ;  /* 0x00008600ff047b82 */ /* 0x000e620000000400 */
[----:B0-----:R-:W-:-:S04]  /*0040*/  SHF.L.U32 R0, R0, 0xa, RZ ;  /* 0x0000000a00007819 */ /* 0x001fc800000006ff */
[----:B------:R-:W-:Y:S01]  /*0050*/  IADD3 R2, -R0, UR4, RZ ;  /* 0x0000000400027c10 */ /* 0x000fe2000fffe1ff */
[----:B------:R-:W-:-:S03]  /*0060*/  ULDC.64 UR4, c[0x0][0x208] ;  /* 0x0000820000047ab9 */ /* 0x000fc60000000a00 */
[----:B------:R-:W-:-:S13]  /*0070*/  ISETP.GE.U32.AND P0, PT, R2, 0x400, PT ;  /* 0x000004000200780c */ /* 0x000fda0003f06070 */
[----:B------:R-:W-:Y:S05]  /*0080*/  @!P0 BRA `(.L_x_4187) ;  /* 0x0000000400508947 */ /* 0x000fea0003800000 */
[----:B------:R-:W0:Y:S01]  /*0090*/  S2R R5, SR_TID.X ;  /* 0x0000000000057919 */ /* 0x000e220000002100 */
[----:B------:R-:W2:Y:S08]  /*00a0*/  LDC.64 R2, c[0x0][0x238] ;  /* 0x00008e00ff027b82 */ /* 0x000eb00000000a00 */
[----:B------:R-:W3:Y:S01]  /*00b0*/  LDC.64 R6, c[0x0][0x240] ;  /* 0x00009000ff067b82 */ /* 0x000ee20000000a00 */
[----:B--2---:R-:W-:-:S04]  /*00c0*/  IMAD.WIDE R2, R0, 0x2, R2 ;  /* 0x0000000200027825 */ /* 0x004fc800078e0202 */
[----:B0-----:R-:W-:-:S05]  /*00d0*/  IMAD.WIDE.U32 R16, R5, 0x4, R2 ;  /* 0x0000000405107825 */ /* 0x001fca00078e0002 */
[----:B------:R-:W2:Y:S04]  /*00e0*/  LDG.E R8, desc[UR4][R16.64] ;  /* 0x0000000410087981 */ /* 0x000ea8000c1e1900 */
[----:B------:R-:W4:Y:S04]  /*00f0*/  LDG.E R14, desc[UR4][R16.64+0x200] ;  /* 0x00020004100e7981 */ /* 0x000f28000c1e1900 */
[----:B------:R-:W5:Y:S04]  /*0100*/  LDG.E R2, desc[UR4][R16.64+0x400] ;  /* 0x0004000410027981 */ /* 0x000f68000c1e1900 */
[----:B------:R5:W5:Y:S01]  /*0110*/  LDG.E R3, desc[UR4][R16.64+0x600] ;  /* 0x0006000410037981 */ /* 0x000b62000c1e1900 */
[----:B---3--:R-:W-:-:S04]  /*0120*/  IMAD.WIDE R6, R0, 0x2, R6 ;  /* 0x0000000200067825 */ /* 0x008fc800078e0206 */
[----:B------:R-:W-:-:S05]  /*0130*/  IMAD.WIDE.U32 R18, R5, 0x4, R6 ;  /* 0x0000000405127825 */ /* 0x000fca00078e0006 */
[----:B------:R-:W3:Y:S04]  /*0140*/  LDG.E R10, desc[UR4][R18.64+0x200] ;  /* 0x00020004120a7981 */ /* 0x000ee8000c1e1900 */
[----:B------:R-:W3:Y:S04]  /*0150*/  LDG.E R9, desc[UR4][R18.64] ;  /* 0x0000000412097981 */ /* 0x000ee8000c1e1900 */
[----:B------:R-:W3:Y:S04]  /*0160*/  LDG.E R6, desc[UR4][R18.64+0x400] ;  /* 0x0004000412067981 */ /* 0x000ee8000c1e1900 */
[----:B------:R0:W3:Y:S01]  /*0170*/  LDG.E R7, desc[UR4][R18.64+0x600] ;  /* 0x0006000412077981 */ /* 0x0000e2000c1e1900 */
[----:B-1----:R-:W-:Y:S01]  /*0180*/  IMAD.U32 R13, R4, 0x10000, RZ ;  /* 0x00010000040d7824 */ /* 0x002fe200078e00ff */
[----:B--2---:R-:W-:-:S05]  /*0190*/  SHF.L.U32 R4, R8, 0x10, RZ ;  /* 0x0000001008047819 */ /* 0x004fca00000006ff */
[----:B------:R-:W-:Y:S01]  /*01a0*/  FMUL.FTZ R12, R13, R4 ;  /* 0x000000040d0c7220 */ /* 0x000fe20000410000 */
[----:B----4-:R-:W-:Y:S01]  /*01b0*/  IMAD.U32 R4, R14, 0x10000, RZ ;  /* 0x000100000e047824 */ /* 0x010fe200078e00ff */
[----:B-----5:R-:W-:-:S03]  /*01c0*/  SHF.L.U32 R16, R2, 0x10, RZ ;  /* 0x0000001002107819 */ /* 0x020fc600000006ff */
[C---:B------:R-:W-:Y:S01]  /*01d0*/  FMUL.FTZ R11, R13.reuse, R4 ;  /* 0x000000040d0b7220 */ /* 0x040fe20000410000 */
[----:B------:R-:W-:Y:S01]  /*01e0*/  PRMT R8, R8, 0x7632, R8 ;  /* 0x0000763208087816 */ /* 0x000fe20000000008 */
[----:B------:R-:W-:Y:S01]  /*01f0*/  FMUL.FTZ R4, R13, R16 ;  /* 0x000000100d047220 */ /* 0x000fe20000410000 */
[----:B------:R-:W-:Y:S01]  /*0200*/  IMAD.U32 R16, R3, 0x10000, RZ ;  /* 0x0001000003107824 */ /* 0x000fe200078e00ff */
[----:B------:R-:W-:-:S03]  /*0210*/  PRMT R14, R14, 0x7632, R14 ;  /* 0x000076320e0e7816 */ /* 0x000fc6000000000e */
[----:B------:R-:W-:Y:S01]  /*0220*/  FMUL.FTZ R17, R13, R16 ;  /* 0x000000100d117220 */ /* 0x000fe20000410000 */
[----:B------:R-:W-:Y:S02]  /*0230*/  SHF.L.U32 R16, R8, 0x10, RZ ;  /* 0x0000001008107819 */ /* 0x000fe400000006ff */
[----:B------:R-:W-:-:S03]  /*0240*/  PRMT R2, R2, 0x7632, R2 ;  /* 0x0000763202027816 */ /* 0x000fc60000000002 */
[----:B0-----:R-:W-:Y:S01]  /*0250*/  FMUL.FTZ R18, R13, R16 ;  /* 0x000000100d127220 */ /* 0x001fe20000410000 */
[----:B------:R-:W-:Y:S01]  /*0260*/  IMAD.U32 R16, R14, 0x10000, RZ ;  /* 0x000100000e107824 */ /* 0x000fe200078e00ff */
[----:B------:R-:W-:Y:S02]  /*0270*/  PRMT R3, R3, 0x7632, R3 ;  /* 0x0000763203037816 */ /* 0x000fe40000000003 */
[----:B------:R-:W-:Y:S01]  /*0280*/  SHF.L.U32 R2, R2, 0x10, RZ ;  /* 0x0000001002027819 */ /* 0x000fe200000006ff */
[----:B------:R-:W-:Y:S01]  /*0290*/  FMUL.FTZ R15, R13, R16 ;  /* 0x000000100d0f7220 */ /* 0x000fe20000410000 */
[----:B------:R-:W0:Y:S01]  /*02a0*/  F2F.BF16.F32 R12, R12 ;  /* 0x0000000c000c7304 */ /* 0x000e220000202000 */
[----:B------:R-:W-:Y:S02]  /*02b0*/  IMAD.U32 R16, R3, 0x10000, RZ ;  /* 0x0001000003107824 */ /* 0x000fe400078e00ff */
[C---:B------:R-:W-:Y:S02]  /*02c0*/  FMUL.FTZ R21, R13.reuse, R2 ;  /* 0x000000020d157220 */ /* 0x040fe40000410000 */
[----:B------:R-:W1:Y:S03]  /*02d0*/  LDC.64 R2, c[0x0][0x228] ;  /* 0x00008a00ff027b82 */ /* 0x000e660000000a00 */
[----:B------:R2:W4:Y:S01]  /*02e0*/  F2F.BF16.F32 R14, R18 ;  /* 0x00000012000e7304 */ /* 0x0005220000202000 */
[----:B------:R-:W-:Y:S01]  /*02f0*/  FMUL.FTZ R22, R13, R16 ;  /* 0x000000100d167220 */ /* 0x000fe20000410000 */
[----:B---3--:R-:W-:-:S06]  /*0300*/  IMAD.U32 R20, R10, 0x10000, RZ ;  /* 0x000100000a147824 */ /* 0x008fcc00078e00ff */
[----:B------:R-:W3:Y:S01]  /*0310*/  F2F.BF16.F32 R15, R15 ;  /* 0x0000000f000f7304 */ /* 0x000ee20000202000 */
[----:B------:R-:W-:-:S07]  /*0320*/  PRMT R16, R9, 0x7632, R16 ;  /* 0x0000763209107816 */ /* 0x000fce0000000010 */
[----:B------:R5:W-:Y:S01]  /*0330*/  F2F.BF16.F32 R8, R17 ;  /* 0x0000001100087304 */ /* 0x000be20000202000 */
[----:B--2---:R-:W-:-:S07]  /*0340*/  SHF.L.U32 R18, R9, 0x10, RZ ;  /* 0x0000001009127819 */ /* 0x004fce00000006ff */
[----:B------:R-:W-:Y:S01]  /*0350*/  F2F.BF16.F32 R4, R4 ;  /* 0x0000000400047304 */ /* 0x000fe20000202000 */
[----:B-----5:R-:W-:-:S07]  /*0360*/  PRMT R17, R10, 0x7632, R17 ;  /* 0x000076320a117816 */ /* 0x020fce0000000011 */
[----:B------:R-:W2:Y:S01]  /*0370*/  F2F.BF16.F32 R11, R11 ;  /* 0x0000000b000b7304 */ /* 0x000ea20000202000 */
[----:B0-----:R-:W-:-:S07]  /*0380*/  SHF.L.U32 R9, R12, 0x10, RZ ;  /* 0x000000100c097819 */ /* 0x001fce00000006ff */
[----:B------:R-:W0:Y:S01]  /*0390*/  F2F.BF16.F32 R13, R21 ;  /* 0x00000015000d7304 */ /* 0x000e220000202000 */
[----:B----4-:R-:W-:-:S07]  /*03a0*/  SHF.L.U32 R12, R14, 0x10, RZ ;  /* 0x000000100e0c7819 */ /* 0x010fce00000006ff */
[----:B------:R-:W4:Y:S01]  /*03b0*/  F2F.BF16.F32 R10, R22 ;  /* 0x00000016000a7304 */ /* 0x000f220000202000 */
[----:B------:R-:W-:Y:S01]  /*03c0*/  IMAD.U32 R17, R17, 0x10000, RZ ;  /* 0x0001000011117824 */ /* 0x000fe200078e00ff */
[----:B------:R-:W-:Y:S01]  /*03d0*/  SHF.L.U32 R19, R16, 0x10, RZ ;  /* 0x0000001010137819 */ /* 0x000fe200000006ff */
[----:B---3--:R-:W-:Y:S01]  /*03e0*/  IMAD.U32 R14, R15, 0x10000, RZ ;  /* 0x000100000f0e7824 */ /* 0x008fe200078e00ff */
[----:B------:R-:W-:Y:S02]  /*03f0*/  PRMT R15, R6, 0x7632, R15 ;  /* 0x00007632060f7816 */ /* 0x000fe4000000000f */
[----:B------:R-:W-:Y:S01]  /*0400*/  PRMT R16, R7, 0x7632, R16 ;  /* 0x0000763207107816 */ /* 0x000fe20000000010 */
[----:B------:R-:W-:Y:S01]  /*0410*/  FMUL.FTZ R14, R14, R17 ;  /* 0x000000110e0e7220 */ /* 0x000fe20000410000 */
[----:B------:R-:W-:Y:S01]  /*0420*/  SHF.L.U32 R17, R6, 0x10, RZ ;  /* 0x0000001006117819 */ /* 0x000fe200000006ff */
[----:B--2---:R-:W-:Y:S01]  /*0430*/  IMAD.U32 R11, R11, 0x10000, RZ ;  /* 0x000100000b0b7824 */ /* 0x004fe200078e00ff */
[----:B------:R-:W-:Y:S01]  /*0440*/  SHF.L.U32 R6, R15, 0x10, RZ ;  /* 0x000000100f067819 */ /* 0x000fe200000006ff */
[----:B------:R-:W-:Y:S01]  /*0450*/  IMAD.U32 R7, R7, 0x10000, RZ ;  /* 0x0001000007077824 */ /* 0x000fe200078e00ff */
[----:B------:R-:W-:Y:S01]  /*0460*/  SHF.L.U32 R4, R4, 0x10, RZ ;  /* 0x0000001004047819 */ /* 0x000fe200000006ff */
[----:B------:R-:W-:Y:S01]  /*0470*/  IMAD.U32 R15, R16, 0x10000, RZ ;  /* 0x00010000100f7824 */ /* 0x000fe200078e00ff */
[----:B------:R-:W-:Y:S01]  /*0480*/  SHF.L.U32 R8, R8, 0x10, RZ ;  /* 0x0000001008087819 */ /* 0x000fe200000006ff */
[----:B0-----:R-:W-:-:S02]  /*0490*/  IMAD.U32 R13, R13, 0x10000, RZ ;  /* 0x000100000d0d7824 */ /* 0x001fc400078e00ff */
[----:B----4-:R-:W-:Y:S02]  /*04a0*/  IMAD.U32 R10, R10, 0x10000, RZ ;  /* 0x000100000a0a7824 */ /* 0x010fe400078e00ff */
[----:B------:R-:W-:Y:S01]  /*04b0*/  FMUL.FTZ R9, R9, R18 ;  /* 0x0000001209097220 */ /* 0x000fe20000410000 */
[----:B-1----:R-:W-:-:S04]  /*04c0*/  IMAD.WIDE.U32 R2, R0, 0x2, R2 ;  /* 0x0000000200027825 */ /* 0x002fc800078e0002 */
[----:B------:R-:W-:Y:S01]  /*04d0*/  FMUL.FTZ R12, R12, R19 ;  /* 0x000000130c0c7220 */ /* 0x000fe20000410000 */
[----:B------:R-:W-:Y:S01]  /*04e0*/  FMUL.FTZ R11, R11, R20 ;  /* 0x000000140b0b7220 */ /* 0x000fe20000410000 */
[----:B------:R-:W-:Y:S01]  /*04f0*/  FMUL.FTZ R4, R4, R17 ;  /* 0x0000001104047220 */ /* 0x000fe20000410000 */
[----:B------:R-:W-:Y:S01]  /*0500*/  FMUL.FTZ R13, R13, R6 ;  /* 0x000000060d0d7220 */ /* 0x000fe20000410000 */
[----:B------:R-:W-:Y:S01]  /*0510*/  FMUL.FTZ R7, R8, R7 ;  /* 0x0000000708077220 */ /* 0x000fe20000410000 */
[----:B------:R-:W-:Y:S01]  /*0520*/  FMUL.FTZ R10, R10, R15 ;  /* 0x0000000f0a0a7220 */ /* 0x000fe20000410000 */
        /* <DEDUP_REMOVED lines=10> */
.L_x_4187:
[----:B------:R-:W0:Y:S01]  /*05d0*/  S2R R27, SR_TID.X ;  /* 0x00000000001b7919 */ /* 0x000e220000002100 */
[----:B------:R-:W-:Y:S02]  /*05e0*/  PRMT R18, RZ, 0x7610, R18 ;  /* 0x00007610ff127816 */ /* 0x000fe40000000012 */
[----:B0-----:R-:W-:Y:S02]  /*05f0*/  ISETP.GE.AND P5, PT, R27, R2, PT ;  /* 0x000000021b00720c */ /* 0x001fe40003fa6270 */
[----:B------:R-:W-:-:S11]  /*0600*/  MOV R21, R27 ;  /* 0x0000001b00157202 */ /* 0x000fd60000000f00 */
[C---:B------:R-:W-:Y:S01]  /*0610*/  @!P5 IMAD.IADD R17, R0.reuse, 0x1, R21 ;  /* 0x000000010011d824 */ /* 0x040fe200078e0215 */
[----:B------:R-:W-:Y:S01]  /*0620*/  @!P5 IADD3 R21, R21, 0x80, RZ ;  /* 0x000000801515d810 */ /* 0x000fe20007ffe0ff */
[----:B------:R-:W0:Y:S03]  /*0630*/  @!P5 LDC.64 R14, c[0x0][0x238] ;  /* 0x00008e00ff0edb82 */ /* 0x000e260000000a00 */
[----:B------:R-:W-:Y:S02]  /*0640*/  ISETP.GE.AND P0, PT, R21, R2, PT ;  /* 0x000000021500720c */ /* 0x000fe40003f06270 */
[----:B------:R-:W-:Y:S02]  /*0650*/  PRMT R11, RZ, 0x7610, R11 ;  /* 0x00007610ff0b7816 */ /* 0x000fe4000000000b */
[----:B------:R-:W-:Y:S01]  /*0660*/  PRMT R12, RZ, 0x7610, R12 ;  /* 0x00007610ff0c7816 */ /* 0x000fe2000000000c */
[----:B------:R-:W2:Y:S08]  /*0670*/  @!P5 LDC.64 R28, c[0x0][0x240] ;  /* 0x00009000ff1cdb82 */ /* 0x000eb00000000a00 */
[----:B------:R-:W3:Y:S01]  /*0680*/  @!P0 LDC.64 R24, c[0x0][0x238] ;  /* 0x00008e00ff188b82 */ /* 0x000ee20000000a00 */
[----:B------:R-:W-:-:S07]  /*0690*/  @!P0 IMAD.IADD R13, R0, 0x1, R21 ;  /* 0x00000001000d8824 */ /* 0x000fce00078e0215 */
[----:B------:R-:W4:Y:S01]  /*06a0*/  @!P0 LDC.64 R22, c[0x0][0x240] ;  /* 0x00009000ff168b82 */ /* 0x000f220000000a00 */
[----:B---3--:R-:W-:-:S05]  /*06b0*/  @!P0 IMAD.WIDE.U32 R24, R13, 0x2, R24 ;  /* 0x000000020d188825 */ /* 0x008fca00078e0018 */
[----:B------:R-:W3:Y:S01]  /*06c0*/  @!P0 LDG.E.U16 R18, desc[UR4][R24.64] ;  /* 0x0000000418128981 */ /* 0x000ee2000c1e1500 */
[----:B----4-:R-:W-:-:S05]  /*06d0*/  @!P0 IMAD.WIDE.U32 R22, R13, 0x2, R22 ;  /* 0x000000020d168825 */ /* 0x010fca00078e0016 */
[----:B------:R4:W5:Y:S01]  /*06e0*/  @!P0 LDG.E.U16 R11, desc[UR4][R22.64] ;  /* 0x00000004160b8981 */ /* 0x000962000c1e1500 */
[----:B0-----:R-:W-:-:S05]  /*06f0*/  @!P5 IMAD.WIDE.U32 R14, R17, 0x2, R14 ;  /* 0x00000002110ed825 */ /* 0x001fca00078e000e */
[----:B------:R0:W5:Y:S01]  /*0700*/  @!P5 LDG.E.U16 R12, desc[UR4][R14.64] ;  /* 0x000000040e0cd981 */ /* 0x000162000c1e1500 */
[----:B------:R-:W-:Y:S01]  /*0710*/  @!P0 IADD3 R21, R21, 0x80, RZ ;  /* 0x0000008015158810 */ /* 0x000fe20007ffe0ff */
[----:B--2---:R-:W-:Y:S01]  /*0720*/  @!P5 IMAD.WIDE.U32 R28, R17, 0x2, R28 ;  /* 0x00000002111cd825 */ /* 0x004fe200078e001c */
[----:B------:R-:W-:Y:S02]  /*0730*/  PRMT R16, RZ, 0x7610, R16 ;  /* 0x00007610ff107816 */ /* 0x000fe40000000010 */
[----:B------:R-:W-:-:S04]  /*0740*/  ISETP.GE.AND P0, PT, R21, R2, PT ;  /* 0x000000021500720c */ /* 0x000fc80003f06270 */
[----:B------:R2:W5:Y:S01]  /*0750*/  @!P5 LDG.E.U16 R16, desc[UR4][R28.64] ;  /* 0x000000041c10d981 */ /* 0x000562000c1e1500 */
[----:B----4-:R-:W-:Y:S02]  /*0760*/  PRMT R22, RZ, 0x7610, R22 ;  /* 0x00007610ff167816 */ /* 0x010fe40000000016 */
[----:B0-----:R-:W-:-:S06]  /*0770*/  PRMT R15, RZ, 0x7610, R15 ;  /* 0x00007610ff0f7816 */ /* 0x001fcc000000000f */
[----:B------:R-:W-:Y:S01]  /*0780*/  @!P0 IMAD.IADD R13, R0, 0x1, R21 ;  /* 0x00000001000d8824 */ /* 0x000fe200078e0215 */
[----:B------:R-:W-:Y:S01]  /*0790*/  @!P0 IADD3 R21, R21, 0x80, RZ ;  /* 0x0000008015158810 */ /* 0x000fe20007ffe0ff */
[----:B------:R-:W0:Y:S03]  /*07a0*/  @!P0 LDC.64 R30, c[0x0][0x240] ;  /* 0x00009000ff1e8b82 */ /* 0x000e260000000a00 */
[----:B------:R-:W-:-:S05]  /*07b0*/  ISETP.GE.AND P1, PT, R21, R2, PT ;  /* 0x000000021500720c */ /* 0x000fca0003f26270 */
[----:B------:R-:W4:Y:S08]  /*07c0*/  @!P0 LDC.64 R32, c[0x0][0x238] ;  /* 0x00008e00ff208b82 */ /* 0x000f300000000a00 */
[----:B------:R-:W-:Y:S01]  /*07d0*/  @!P1 IMAD.IADD R24, R0, 0x1, R21 ;  /* 0x0000000100189824 */ /* 0x000fe200078e0215 */
[----:B------:R-:W-:Y:S01]  /*07e0*/  @!P1 IADD3 R21, R21, 0x80, RZ ;  /* 0x0000008015159810 */ /* 0x000fe20007ffe0ff */
[----:B------:R-:W1:Y:S03]  /*07f0*/  @!P1 LDC.64 R36, c[0x0][0x238] ;  /* 0x00008e00ff249b82 */ /* 0x000e660000000a00 */
[----:B------:R-:W-:-:S05]  /*0800*/  ISETP.GE.AND P2, PT, R21, R2, PT ;  /* 0x000000021500720c */ /* 0x000fca0003f46270 */
[----:B--2---:R-:W2:Y:S01]  /*0810*/  @!P1 LDC.64 R28, c[0x0][0x240] ;  /* 0x00009000ff1c9b82 */ /* 0x004ea20000000a00 */
[----:B0-----:R-:W-:-:S05]  /*0820*/  @!P0 IMAD.WIDE.U32 R30, R13, 0x2, R30 ;  /* 0x000000020d1e8825 */ /* 0x001fca00078e001e */
[----:B------:R0:W5:Y:S01]  /*0830*/  @!P0 LDG.E.U16 R22, desc[UR4][R30.64] ;  /* 0x000000041e168981 */ /* 0x000162000c1e1500 */
[----:B------:R-:W-:Y:S01]  /*0840*/  PRMT R20, RZ, 0x7610, R20 ;  /* 0x00007610ff147816 */ /* 0x000fe20000000014 */
[----:B------:R-:W-:Y:S01]  /*0850*/  @!P2 IMAD.IADD R17, R0, 0x1, R21 ;  /* 0x000000010011a824 */ /* 0x000fe200078e0215 */
[----:B------:R-:W2:Y:S01]  /*0860*/  @!P2 LDC.64 R34, c[0x0][0x238] ;  /* 0x00008e00ff22ab82 */ /* 0x000ea20000000a00 */
[----:B------:R-:W-:Y:S01]  /*0870*/  @!P2 IADD3 R21, R21, 0x80, RZ ;  /* 0x000000801515a810 */ /* 0x000fe20007ffe0ff */
[----:B----4-:R-:W-:-:S06]  /*0880*/  @!P0 IMAD.WIDE.U32 R32, R13, 0x2, R32 ;  /* 0x000000020d208825 */ /* 0x010fcc00078e0020 */
[----:B0-----:R-:W0:Y:S01]  /*0890*/  @!P2 LDC.64 R30, c[0x0][0x240] ;  /* 0x00009000ff1eab82 */ /* 0x001e220000000a00 */
[-C--:B------:R-:W-:Y:S01]  /*08a0*/  ISETP.GE.AND P3, PT, R21, R2.reuse, PT ;  /* 0x000000021500720c */ /* 0x080fe20003f66270 */
[C---:B-1----:R-:W-:Y:S01]  /*08b0*/  @!P1 IMAD.WIDE.U32 R36, R24.reuse, 0x2, R36 ;  /* 0x0000000218249825 */ /* 0x042fe200078e0024 */
[----:B------:R-:W-:Y:S01]  /*08c0*/  PRMT R14, RZ, 0x7610, R14 ;  /* 0x00007610ff0e7816 */ /* 0x000fe2000000000e */
[----:B------:R1:W4:Y:S02]  /*08d0*/  @!P0 LDG.E.U16 R15, desc[UR4][R32.64] ;  /* 0x00000004200f8981 */ /* 0x000324000c1e1500 */
[----:B--2---:R-:W-:Y:S01]  /*08e0*/  @!P1 IMAD.WIDE.U32 R24, R24, 0x2, R28 ;  /* 0x0000000218189825 */ /* 0x004fe200078e001c */
[----:B------:R-:W-:Y:S02]  /*08f0*/  IADD3 R23, R27, 0x80, RZ ;  /* 0x000000801b177810 */ /* 0x000fe40007ffe0ff */
[----:B------:R-:W2:Y:S04]  /*0900*/  @!P1 LDG.E.U16 R14, desc[UR4][R36.64] ;  /* 0x00000004240e9981 */ /* 0x000ea8000c1e1500 */
[----:B------:R0:W2:Y:S01]  /*0910*/  @!P1 LDG.E.U16 R20, desc[UR4][R24.64] ;  /* 0x0000000418149981 */ /* 0x0000a2000c1e1500 */
[----:B-1----:R-:W1:Y:S01]  /*0920*/  @!P3 LDC.64 R32, c[0x0][0x238] ;  /* 0x00008e00ff20bb82 */ /* 0x002e620000000a00 */
[----:B------:R-:W-:Y:S01]  /*0930*/  ISETP.GE.AND P1, PT, R23, R2, PT ;  /* 0x000000021700720c */ /* 0x000fe20003f26270 */
[----:B------:R-:W-:Y:S01]  /*0940*/  @!P2 IMAD.WIDE.U32 R34, R17, 0x2, R34 ;  /* 0x000000021122a825 */ /* 0x000fe200078e0022 */
[----:B------:R-:W-:-:S05]  /*0950*/  PRMT R13, RZ, 0x7610, R13 ;  /* 0x00007610ff0d7816 */ /* 0x000fca000000000d */
[----:B0-----:R-:W0:Y:S01]  /*0960*/  @!P3 LDC.64 R24, c[0x0][0x240] ;  /* 0x00009000ff18bb82 */ /* 0x001e220000000a00 */
[----:B------:R-:W-:Y:S01]  /*0970*/  PRMT R10, RZ, 0x7610, R10 ;  /* 0x00007610ff0a7816 */ /* 0x000fe2000000000a */
[----:B------:R-:W-:Y:S01]  /*0980*/  @!P2 IMAD.WIDE.U32 R30, R17, 0x2, R30 ;  /* 0x00000002111ea825 */ /* 0x000fe200078e001e */
[----:B------:R-:W2:Y:S03]  /*0990*/  @!P2 LDG.E.U16 R13, desc[UR4][R34.64] ;  /* 0x00000004220da981 */ /* 0x000ea6000c1e1500 */
[----:B------:R-:W-:Y:S01]  /*09a0*/  @!P3 IMAD.IADD R29, R0, 0x1, R21 ;  /* 0x00000001001db824 */ /* 0x000fe200078e0215 */
[----:B------:R0:W2:Y:S01]  /*09b0*/  @!P2 LDG.E.U16 R10, desc[UR4][R30.64] ;  /* 0x000000041e0aa981 */ /* 0x0000a2000c1e1500 */
[----:B------:R-:W-:-:S05]  /*09c0*/  @!P3 VIADD R21, R21, 0x80 ;  /* 0x000000801515b836 */ /* 0x000fca0000000000 */
[----:B------:R-:W-:Y:S02]  /*09d0*/  ISETP.GE.AND P2, PT, R21, R2, PT ;  /* 0x000000021500720c */ /* 0x000fe40003f46270 */
[----:B------:R-:W-:Y:S01]  /*09e0*/  @!P1 SHF.L.U32 R17, R4, 0x10, RZ ;  /* 0x0000001004119819 */ /* 0x000fe200000006ff */
[----:B-1----:R-:W-:-:S04]  /*09f0*/  @!P3 IMAD.WIDE.U32 R32, R29, 0x2, R32 ;  /* 0x000000021d20b825 */ /* 0x002fc800078e0020 */
[----:B0-----:R-:W-:-:S06]  /*0a00*/  @!P3 IMAD.WIDE.U32 R30, R29, 0x2, R24 ;  /* 0x000000021d1eb825 */ /* 0x001fcc00078e0018 */
[----:B------:R-:W0:Y:S01]  /*0a10*/  @!P2 LDC.64 R28, c[0x0][0x238] ;  /* 0x00008e00ff1cab82 */ /* 0x000e220000000a00 */
[----:B------:R-:W-:-:S06]  /*0a20*/  PRMT R26, RZ, 0x7610, R26 ;  /* 0x00007610ff1a7816 */ /* 0x000fcc000000001a */
[----:B------:R0:W2:Y:S01]  /*0a30*/  @!P3 LDG.E.U16 R26, desc[UR4][R32.64] ;  /* 0x00000004201ab981 */ /* 0x0000a2000c1e1500 */
[----:B------:R-:W-:-:S04]  /*0a40*/  IADD3 R25, R27, 0x100, RZ ;  /* 0x000001001b197810 */ /* 0x000fc80007ffe0ff */
[----:B------:R-:W-:Y:S01]  /*0a50*/  ISETP.GE.AND P4, PT, R25, R2, PT ;  /* 0x000000021900720c */ /* 0x000fe20003f86270 */
[----:B------:R-:W-:-:S05]  /*0a60*/  VIADD R25, R27, 0x180 ;  /* 0x000001801b197836 */ /* 0x000fca0000000000 */
[----:B------:R-:W-:Y:S02]  /*0a70*/  ISETP.GE.AND P0, PT, R25, R2, PT ;  /* 0x000000021900720c */ /* 0x000fe40003f06270 */
[----:B------:R-:W-:Y:S01]  /*0a80*/  PRMT R25, RZ, 0x7610, R25 ;  /* 0x00007610ff197816 */ /* 0x000fe20000000019 */
[----:B---3--:R-:W-:-:S04]  /*0a90*/  @!P1 IMAD.U32 R18, R18, 0x10000, RZ ;  /* 0x0001000012129824 */ /* 0x008fc800078e00ff */
[----:B------:R-:W-:-:S06]  /*0aa0*/  @!P1 FMUL.FTZ R17, R18, R17 ;  /* 0x0000001112119220 */ /* 0x000fcc0000410000 */
[----:B------:R-:W1:Y:S02]  /*0ab0*/  @!P1 F2F.BF16.F32 R17, R17 ;  /* 0x0000001100119304 */ /* 0x000e640000202000 */
[----:B-1----:R-:W-:Y:S01]  /*0ac0*/  @!P1 IMAD.U32 R24, R17, 0x10000, RZ ;  /* 0x0001000011189824 */ /* 0x002fe200078e00ff */
[----:B------:R-:W-:Y:S01]  /*0ad0*/  @!P2 IADD3 R17, R0, R21, RZ ;  /* 0x000000150011a210 */ /* 0x000fe20007ffe0ff */
[----:B------:R-:W-:-:S04]  /*0ae0*/  @!P2 VIADD R21, R21, 0x80 ;  /* 0x000000801515a836 */ /* 0x000fc80000000000 */
[----:B0-----:R-:W-:Y:S02]  /*0af0*/  @!P2 IMAD.WIDE.U32 R32, R17, 0x2, R28 ;  /* 0x000000021120a825 */ /* 0x001fe400078e001c */
[----:B------:R-:W0:Y:S01]  /*0b00*/  @!P2 LDC.64 R28, c[0x0][0x240] ;  /* 0x00009000ff1cab82 */ /* 0x000e220000000a00 */
[----:B------:R-:W-:Y:S02]  /*0b10*/  ISETP.GE.AND P6, PT, R21, R2, PT ;  /* 0x000000021500720c */ /* 0x000fe40003fc6270 */
[----:B-----5:R-:W-:Y:S01]  /*0b20*/  @!P1 SHF.L.U32 R11, R11, 0x10, RZ ;  /* 0x000000100b0b9819 */ /* 0x020fe200000006ff */
[----:B------:R-:W3:Y:S01]  /*0b30*/  @!P2 LDG.E.U16 R25, desc[UR4][R32.64] ;  /* 0x000000042019a981 */ /* 0x000ee2000c1e1500 */
[----:B------:R-:W-:-:S03]  /*0b40*/  PRMT R18, RZ, 0x7610, R18 ;  /* 0x00007610ff127816 */ /* 0x000fc60000000012 */
[----:B------:R-:W-:-:S03]  /*0b50*/  @!P1 FMUL.FTZ R11, R24, R11 ;  /* 0x0000000b180b9220 */ /* 0x000fc60000410000 */
[----:B------:R1:W5:Y:S02]  /*0b60*/  @!P3 LDG.E.U16 R18, desc[UR4][R30.64] ;  /* 0x000000041e12b981 */ /* 0x000364000c1e1500 */
[----:B------:R-:W-:Y:S02]  /*0b70*/  @!P1 F2FP.BF16.F32.PACK_AB R3, RZ, R11 ;  /* 0x0000000bff03923e */ /* 0x000fe400000010ff */
[----:B------:R-:W-:Y:S01]  /*0b80*/  IADD3 R11, R27, 0x200, RZ ;  /* 0x000002001b0b7810 */ /* 0x000fe20007ffe0ff */
[----:B-1----:R-:W1:Y:S03]  /*0b90*/  @!P6 LDC.64 R30, c[0x0][0x238] ;  /* 0x00008e00ff1eeb82 */ /* 0x002e660000000a00 */
[----:B------:R-:W-:Y:S01]  /*0ba0*/  ISETP.GE.AND P3, PT, R11, R2, PT ;  /* 0x000000020b00720c */ /* 0x000fe20003f66270 */
[----:B0-----:R-:W-:Y:S01]  /*0bb0*/  @!P2 IMAD.WIDE.U32 R28, R17, 0x2, R28 ;  /* 0x00000002111ca825 */ /* 0x001fe200078e001c */
[----:B------:R-:W-:-:S03]  /*0bc0*/  PRMT R17, RZ, 0x7610, R17 ;  /* 0x00007610ff117816 */ /* 0x000fc60000000011 */
[----:B------:R-:W-:-:S03]  /*0bd0*/  VIADD R11, R27, 0x280 ;  /* 0x000002801b0b7836 */ /* 0x000fc60000000000 */
[----:B------:R0:W5:Y:S02]  /*0be0*/  @!P2 LDG.E.U16 R17, desc[UR4][R28.64] ;  /* 0x000000041c11a981 */ /* 0x000164000c1e1500 */
[----:B------:R-:W-:Y:S02]  /*0bf0*/  ISETP.GE.AND P2, PT, R11, R2, PT ;  /* 0x000000020b00720c */ /* 0x000fe40003f46270 */
[----:B------:R-:W-:-:S04]  /*0c00*/  IADD3 R11, R27, 0x300, RZ ;  /* 0x000003001b0b7810 */ /* 0x000fc80007ffe0ff */
[----:B------:R-:W-:Y:S01]  /*0c10*/  ISETP.GE.AND P1, PT, R11, R2, PT ;  /* 0x000000020b00720c */ /* 0x000fe20003f26270 */
[----:B------:R-:W-:Y:S01]  /*0c20*/  @!P5 IMAD.U32 R11, R12, 0x10000, RZ ;  /* 0x000100000c0bd824 */ /* 0x000fe200078e00ff */
[----:B------:R-:W-:Y:S01]  /*0c30*/  @!P6 IADD3 R12, R0, R21, RZ ;  /* 0x00000015000ce210 */ /* 0x000fe20007ffe0ff */
[----:B0-----:R-:W-:-:S04]  /*0c40*/  @!P5 IMAD.U32 R28, R4, 0x10000, RZ ;  /* 0x00010000041cd824 */ /* 0x001fc800078e00ff */
[----:B------:R-:W-:Y:S01]  /*0c50*/  @!P5 FMUL.FTZ R28, R11, R28 ;  /* 0x0000001c0b1cd220 */ /* 0x000fe20000410000 */
[----:B------:R-:W-:Y:S01]  /*0c60*/  PRMT R11, RZ, 0x7610, R11 ;  /* 0x00007610ff0b7816 */ /* 0x000fe2000000000b */
[C---:B-1----:R-:W-:Y:S02]  /*0c70*/  @!P6 IMAD.WIDE.U32 R32, R12.reuse, 0x2, R30 ;  /* 0x000000020c20e825 */ /* 0x042fe400078e001e */
[----:B------:R-:W0:Y:S03]  /*0c80*/  @!P6 LDC.64 R30, c[0x0][0x240] ;  /* 0x00009000ff1eeb82 */ /* 0x000e260000000a00 */
[----:B------:R-:W5:Y:S01]  /*0c90*/  @!P6 LDG.E.U16 R11, desc[UR4][R32.64] ;  /* 0x00000004200be981 */ /* 0x000f62000c1e1500 */
[----:B0-----:R-:W-:Y:S01]  /*0ca0*/  @!P6 IMAD.WIDE.U32 R30, R12, 0x2, R30 ;  /* 0x000000020c1ee825 */ /* 0x001fe200078e001e */
[----:B------:R-:W-:-:S06]  /*0cb0*/  PRMT R12, RZ, 0x7610, R12 ;  /* 0x00007610ff0c7816 */ /* 0x000fcc000000000c */
[----:B------:R0:W5:Y:S01]  /*0cc0*/  @!P6 LDG.E.U16 R12, desc[UR4][R30.64] ;  /* 0x000000041e0ce981 */ /* 0x000162000c1e1500 */
[----:B------:R-:W1:Y:S01]  /*0cd0*/  @!P5 F2F.BF16.F32 R28, R28 ;  /* 0x0000001c001cd304 */ /* 0x000e620000202000 */
[----:B------:R-:W-:Y:S02]  /*0ce0*/  IADD3 R21, R27, 0x380, RZ ;  /* 0x000003801b157810 */ /* 0x000fe40007ffe0ff */
[----:B----4-:R-:W-:Y:S02]  /*0cf0*/  @!P4 SHF.L.U32 R15, R15, 0x10, RZ ;  /* 0x000000100f0fc819 */ /* 0x010fe400000006ff */
[----:B------:R-:W-:Y:S01]  /*0d00*/  ISETP.GE.AND P6, PT, R21, R2, PT ;  /* 0x000000021500720c */ /* 0x000fe20003fc6270 */
[----:B------:R-:W-:Y:S02]  /*0d10*/  @!P5 IMAD.U32 R21, R16, 0x10000, RZ ;  /* 0x000100001015d824 */ /* 0x000fe400078e00ff */
[----:B------:R-:W-:Y:S01]  /*0d20*/  @!P4 IMAD.U32 R16, R4, 0x10000, RZ ;  /* 0x000100000410c824 */ /* 0x000fe200078e00ff */
[----:B-1----:R-:W-:-:S02]  /*0d30*/  @!P5 SHF.L.U32 R24, R28, 0x10, RZ ;  /* 0x000000101c18d819 */ /* 0x002fc400000006ff */
[----:B--2---:R-:W-:-:S03]  /*0d40*/  @!P0 SHF.L.U32 R14, R14, 0x10, RZ ;  /* 0x000000100e0e8819 */ /* 0x004fc600000006ff */
[----:B------:R-:W-:Y:S01]  /*0d50*/  @!P5 FMUL.FTZ R24, R24, R21 ;  /* 0x000000151818d220 */ /* 0x000fe20000410000 */
[----:B------:R-:W-:Y:S01]  /*0d60*/  @!P4 FMUL.FTZ R21, R15, R16 ;  /* 0x000000100f15c220 */ /* 0x000fe20000410000 */
[----:B------:R-:W-:-:S04]  /*0d70*/  @!P0 IMAD.U32 R15, R4, 0x10000, RZ ;  /* 0x00010000040f8824 */ /* 0x000fc800078e00ff */
[----:B0-----:R-:W-:Y:S02]  /*0d80*/  @!P0 FMUL.FTZ R30, R14, R15 ;  /* 0x0000000f0e1e8220 */ /* 0x001fe40000410000 */
[----:B------:R-:W0:Y:S01]  /*0d90*/  @!P5 LDC.64 R14, c[0x0][0x228] ;  /* 0x00008a00ff0edb82 */ /* 0x000e220000000a00 */
[C---:B------:R-:W-:Y:S01]  /*0da0*/  @!P1 SHF.L.U32 R28, R4.reuse, 0x10, RZ ;  /* 0x00000010041c9819 */ /* 0x040fe200000006ff */
[----:B------:R-:W1:Y:S01]  /*0db0*/  @!P4 F2F.BF16.F32 R21, R21 ;  /* 0x000000150015c304 */ /* 0x000e620000202000 */
[----:B------:R-:W-:Y:S01]  /*0dc0*/  @!P3 SHF.L.U32 R13, R13, 0x10, RZ ;  /* 0x000000100d0db819 */ /* 0x000fe200000006ff */
[C---:B------:R-:W-:Y:S01]  /*0dd0*/  @!P3 IMAD.U32 R16, R4.reuse, 0x10000, RZ ;  /* 0x000100000410b824 */ /* 0x040fe200078e00ff */
[----:B------:R-:W-:Y:S01]  /*0de0*/  @!P2 SHF.L.U32 R29, R4, 0x10, RZ ;  /* 0x00000010041da819 */ /* 0x000fe200000006ff */
[----:B------:R-:W-:Y:S02]  /*0df0*/  @!P2 IMAD.U32 R26, R26, 0x10000, RZ ;  /* 0x000100001a1aa824 */ /* 0x000fe400078e00ff */
[----:B------:R-:W-:-:S02]  /*0e00*/  @!P3 FMUL.FTZ R16, R13, R16 ;  /* 0x000000100d10b220 */ /* 0x000fc40000410000 */
[----:B------:R-:W-:Y:S01]  /*0e10*/  @!P2 FMUL.FTZ R26, R26, R29 ;  /* 0x0000001d1a1aa220 */ /* 0x000fe20000410000 */
[----:B------:R-:W-:Y:S01]  /*0e20*/  @!P5 IMAD.IADD R29, R0, 0x1, R27 ;  /* 0x00000001001dd824 */ /* 0x000fe200078e021b */
[----:B------:R-:W-:Y:S01]  /*0e30*/  @!P4 SHF.L.U32 R22, R22, 0x10, RZ ;  /* 0x000000101616c819 */ /* 0x000fe200000006ff */
[----:B------:R-:W2:Y:S01]  /*0e40*/  @!P0 F2F.BF16.F32 R13, R30 ;  /* 0x0000001e000d8304 */ /* 0x000ea20000202000 */
[----:B------:R-:W-:Y:S01]  /*0e50*/  @!P5 F2FP.BF16.F32.PACK_AB R19, RZ, R24 ;  /* 0x00000018ff13d23e */ /* 0x000fe200000010ff */
[----:B-1----:R-:W-:-:S06]  /*0e60*/  @!P4 IMAD.U32 R21, R21, 0x10000, RZ ;  /* 0x000100001515c824 */ /* 0x002fcc00078e00ff */
[----:B------:R-:W1:Y:S01]  /*0e70*/  @!P3 F2F.BF16.F32 R16, R16 ;  /* 0x000000100010b304 */ /* 0x000e620000202000 */
[----:B0-----:R-:W-:-:S04]  /*0e80*/  @!P5 IMAD.WIDE.U32 R14, R29, 0x2, R14 ;  /* 0x000000021d0ed825 */ /* 0x001fc800078e000e */
[----:B------:R-:W-:-:S03]  /*0e90*/  @!P4 FMUL.FTZ R22, R21, R22 ;  /* 0x000000161516c220 */ /* 0x000fc60000410000 */
[----:B------:R-:W0:Y:S01]  /*0ea0*/  @!P2 F2F.BF16.F32 R26, R26 ;  /* 0x0000001a001aa304 */ /* 0x000e220000202000 */
[----:B------:R4:W-:Y:S01]  /*0eb0*/  @!P5 STG.E.U16 desc[UR4][R14.64], R19 ;  /* 0x000000130e00d986 */ /* 0x0009e2000c101504 */
[----:B------:R-:W-:Y:S01]  /*0ec0*/  @!P5 MOV R27, R23 ;  /* 0x00000017001bd202 */ /* 0x000fe20000000f00 */
[----:B------:R-:W-:Y:S01]  /*0ed0*/  @!P3 IMAD.U32 R21, R10, 0x10000, RZ ;  /* 0x000100000a15b824 */ /* 0x000fe200078e00ff */
[----:B------:R-:W-:Y:S01]  /*0ee0*/  @!P0 SHF.L.U32 R20, R20, 0x10, RZ ;  /* 0x0000001014148819 */ /* 0x000fe200000006ff */
[----:B--2---:R-:W-:Y:S01]  /*0ef0*/  @!P0 IMAD.U32 R13, R13, 0x10000, RZ ;  /* 0x000100000d0d8824 */ /* 0x004fe200078e00ff */
[----:B-1----:R-:W-:Y:S01]  /*0f00*/  @!P3 SHF.L.U32 R16, R16, 0x10, RZ ;  /* 0x000000101010b819 */ /* 0x002fe200000006ff */
[----:B------:R-:W-:Y:S02]  /*0f10*/  BSSY B0, `(.L_x_4188) ;  /* 0x0000045000007945 */ /* 0x000fe40003800000 */
[----:B------:R-:W-:Y:S01]  /*0f20*/  @!P0 FMUL.FTZ R13, R13, R20 ;  /* 0x000000140d0d8220 */ /* 0x000fe20000410000 */
[----:B0-----:R-:W-:Y:S01]  /*0f30*/  @!P2 SHF.L.U32 R26, R26, 0x10, RZ ;  /* 0x000000101a1aa819 */ /* 0x001fe200000006ff */
[----:B------:R-:W-:Y:S01]  /*0f40*/  @!P3 FMUL.FTZ R16, R16, R21 ;  /* 0x000000151010b220 */ /* 0x000fe20000410000 */
[----:B------:R-:W-:Y:S02]  /*0f50*/  BSSY B1, `(.L_x_4189) ;  /* 0x000003a000017945 */ /* 0x000fe40003800000 */
[----:B------:R-:W-:-:S02]  /*0f60*/  @!P0 F2FP.BF16.F32.PACK_AB R5, RZ, R13 ;  /* 0x0000000dff05823e */ /* 0x000fc400000010ff */
[----:B------:R-:W-:Y:S01]  /*0f70*/  @!P3 F2FP.BF16.F32.PACK_AB R6, RZ, R16 ;  /* 0x00000010ff06b23e */ /* 0x000fe200000010ff */
[----:B---3--:R-:W-:-:S04]  /*0f80*/  @!P1 IMAD.U32 R25, R25, 0x10000, RZ ;  /* 0x0001000019199824 */ /* 0x008fc800078e00ff */
[----:B------:R-:W-:Y:S01]  /*0f90*/  @!P1 FMUL.FTZ R25, R25, R28 ;  /* 0x0000001c19199220 */ /* 0x000fe20000410000 */
[----:B------:R-:W-:-:S05]  /*0fa0*/  @!P6 IMAD.U32 R28, R4, 0x10000, RZ ;  /* 0x00010000041ce824 */ /* 0x000fca00078e00ff */
[----:B------:R-:W0:Y:S01]  /*0fb0*/  @!P1 F2F.BF16.F32 R25, R25 ;  /* 0x0000001900199304 */ /* 0x000e220000202000 */
[----:B------:R-:W-:Y:S02]  /*0fc0*/  @!P4 F2FP.BF16.F32.PACK_AB R4, RZ, R22 ;  /* 0x00000016ff04c23e */ /* 0x000fe400000010ff */
[----:B------:R-:W-:Y:S01]  /*0fd0*/  ISETP.GE.AND P4, PT, R27, R2, PT ;  /* 0x000000021b00720c */ /* 0x000fe20003f86270 */
[----:B-----5:R-:W-:-:S04]  /*0fe0*/  @!P2 IMAD.U32 R23, R18, 0x10000, RZ ;  /* 0x000100001217a824 */ /* 0x020fc800078e00ff */
[----:B------:R-:W-:Y:S01]  /*0ff0*/  @!P2 FMUL.FTZ R23, R26, R23 ;  /* 0x000000171a17a220 */ /* 0x000fe20000410000 */
[----:B------:R-:W-:-:S05]  /*1000*/  @!P6 SHF.L.U32 R11, R11, 0x10, RZ ;  /* 0x000000100b0be819 */ /* 0x000fca00000006ff */
[----:B------:R-:W-:-:S06]  /*1010*/  @!P6 FMUL.FTZ R11, R11, R28 ;  /* 0x0000001c0b0be220 */ /* 0x000fcc0000410000 */
[----:B------:R-:W1:Y:S01]  /*1020*/  @!P6 F2F.BF16.F32 R11, R11 ;  /* 0x0000000b000be304 */ /* 0x000e620000202000 */
[----:B0-----:R-:W-:Y:S01]  /*1030*/  @!P1 SHF.L.U32 R25, R25, 0x10, RZ ;  /* 0x0000001019199819 */ /* 0x001fe200000006ff */
[----:B------:R-:W-:-:S04]  /*1040*/  @!P1 IMAD.U32 R10, R17, 0x10000, RZ ;  /* 0x00010000110a9824 */ /* 0x000fc800078e00ff */
[----:B------:R-:W-:Y:S01]  /*1050*/  @!P1 FMUL.FTZ R10, R25, R10 ;  /* 0x0000000a190a9220 */ /* 0x000fe20000410000 */
[----:B-1----:R-:W-:Y:S01]  /*1060*/  @!P6 SHF.L.U32 R11, R11, 0x10, RZ ;  /* 0x000000100b0be819 */ /* 0x002fe200000006ff */
[----:B------:R-:W-:-:S04]  /*1070*/  @!P6 IMAD.U32 R12, R12, 0x10000, RZ ;  /* 0x000100000c0ce824 */ /* 0x000fc800078e00ff */
[----:B------:R-:W-:Y:S01]  /*1080*/  @!P6 FMUL.FTZ R11, R11, R12 ;  /* 0x0000000c0b0be220 */ /* 0x000fe20000410000 */
[----:B------:R-:W-:Y:S02]  /*1090*/  @!P2 F2FP.BF16.F32.PACK_AB R7, RZ, R23 ;  /* 0x00000017ff07a23e */ /* 0x000fe400000010ff */
[----:B------:R-:W-:Y:S02]  /*10a0*/  @!P1 F2FP.BF16.F32.PACK_AB R8, RZ, R10 ;  /* 0x0000000aff08923e */ /* 0x000fe400000010ff */
[----:B------:R-:W-:Y:S01]  /*10b0*/  @!P6 F2FP.BF16.F32.PACK_AB R9, RZ, R11 ;  /* 0x0000000bff09e23e */ /* 0x000fe200000010ff */
[----:B----4-:R-:W-:Y:S06]  /*10c0*/  @P4 BRA `(.L_x_4190) ;  /* 0x0000000000304947 */ /* 0x010fec0003800000 */
[----:B------:R-:W0:Y:S01]  /*10d0*/  LDC.64 R10, c[0x0][0x228] ;  /* 0x00008a00ff0a7b82 */ /* 0x000e220000000a00 */
[----:B------:R-:W-:Y:S01]  /*10e0*/  IMAD.IADD R13, R0, 0x1, R27 ;  /* 0x00000001000d7824 */ /* 0x000fe200078e021b */
[----:B------:R-:W-:-:S04]  /*10f0*/  IADD3 R27, R27, 0x80, RZ ;  /* 0x000000801b1b7810 */ /* 0x000fc80007ffe0ff */
[----:B------:R-:W-:Y:S01]  /*1100*/  ISETP.GE.AND P0, PT, R27, R2, PT ;  /* 0x000000021b00720c */ /* 0x000fe20003f06270 */
[----:B0-----:R-:W-:-:S05]  /*1110*/  IMAD.WIDE.U32 R10, R13, 0x2, R10 ;  /* 0x000000020d0a7825 */ /* 0x001fca00078e000a */
[----:B------:R0:W-:Y:S07]  /*1120*/  STG.E.U16 desc[UR4][R10.64], R3 ;  /* 0x000000030a007986 */ /* 0x0001ee000c101504 */
[----:B------:R-:W-:Y:S05]  /*1130*/  @P0 BRA `(.L_x_4191) ;  /* 0x0000000000300947 */ /* 0x000fea0003800000 */
[----:B0-----:R-:W0:Y:S01]  /*1140*/  LDC.64 R10, c[0x0][0x228] ;  /* 0x00008a00ff0a7b82 */ /* 0x001e220000000a00 */
[----:B------:R-:W-:Y:S01]  /*1150*/  IMAD.IADD R3, R0, 0x1, R27 ;  /* 0x0000000100037824 */ /* 0x000fe200078e021b */
[----:B------:R-:W-:-:S03]  /*1160*/  IADD3 R27, R27, 0x80, RZ ;  /* 0x000000801b1b7810 */ /* 0x000fc60007ffe0ff */
[----:B0-----:R-:W-:-:S05]  /*1170*/  IMAD.WIDE.U32 R10, R3, 0x2, R10 ;  /* 0x00000002030a7825 */ /* 0x001fca00078e000a */
[----:B------:R0:W-:Y:S02]  /*1180*/  STG.E.U16 desc[UR4][R10.64], R4 ;  /* 0x000000040a007986 */ /* 0x0001e4000c101504 */
.L_x_4190:
[----:B------:R-:W-:-:S13]  /*1190*/  ISETP.GE.AND P0, PT, R27, R2, PT ;  /* 0x000000021b00720c */ /* 0x000fda0003f06270 */
[----:B------:R-:W-:Y:S05]  /*11a0*/  @P0 BRA `(.L_x_4192) ;  /* 0x0000000000300947 */ /* 0x000fea0003800000 */
[----:B0-----:R-:W0:Y:S01]  /*11b0*/  LDC.64 R10, c[0x0][0x228] ;  /* 0x00008a00ff0a7b82 */ /* 0x001e220000000a00 */
[----:B------:R-:W-:Y:S01]  /*11c0*/  IMAD.IADD R3, R0, 0x1, R27 ;  /* 0x0000000100037824 */ /* 0x000fe200078e021b */
[----:B------:R-:W-:-:S03]  /*11d0*/  IADD3 R27, R27, 0x80, RZ ;  /* 0x000000801b1b7810 */ /* 0x000fc60007ffe0ff */
[----:B0-----:R-:W-:-:S05]  /*11e0*/  IMAD.WIDE.U32 R10, R3, 0x2, R10 ;  /* 0x00000002030a7825 */ /* 0x001fca00078e000a */
[----:B------:R1:W-:Y:S02]  /*11f0*/  STG.E.U16 desc[UR4][R10.64], R5 ;  /* 0x000000050a007986 */ /* 0x0003e4000c101504 */
.L_x_4191:
[----:B------:R-:W-:-:S13]  /*1200*/  ISETP.GE.AND P0, PT, R27, R2, PT ;  /* 0x000000021b00720c */ /* 0x000fda0003f06270 */
[----:B------:R-:W-:Y:S05]  /*1210*/  @P0 BRA `(.L_x_4193) ;  /* 0x0000000000340947 */ /* 0x000fea0003800000 */
[----:B-1----:R-:W1:Y:S01]  /*1220*/  LDC.64 R4, c[0x0][0x228] ;  /* 0x00008a00ff047b82 */ /* 0x002e620000000a00 */
[----:B0-----:R-:W-:Y:S01]  /*1230*/  IMAD.IADD R3, R0, 0x1, R27 ;  /* 0x0000000100037824 */ /* 0x001fe200078e021b */
[----:B------:R-:W-:-:S03]  /*1240*/  IADD3 R27, R27, 0x80, RZ ;  /* 0x000000801b1b7810 */ /* 0x000fc60007ffe0ff */
[----:B-1----:R-:W-:-:S05]  /*1250*/  IMAD.WIDE.U32 R4, R3, 0x2, R4 ;  /* 0x0000000203047825 */ /* 0x002fca00078e0004 */
[----:B------:R1:W-:Y:S02]  /*1260*/  STG.E.U16 desc[UR4][R4.64], R6 ;  /* 0x0000000604007986 */ /* 0x0003e4000c101504 */
.L_x_4192:
[----:B------:R-:W-:-:S13]  /*1270*/  ISETP.GE.AND P0, PT, R27, R2, PT ;  /* 0x000000021b00720c */ /* 0x000fda0003f06270 */
[----:B------:R-:W-:Y:S05]  /*1280*/  @P0 BREAK B1 ;  /* 0x0000000000010942 */ /* 0x000fea0003800000 */
[----:B------:R-:W-:Y:S05]  /*1290*/  @P0 BRA `(.L_x_4194) ;  /* 0x0000000000300947 */ /* 0x000fea0003800000 */
[----:B01----:R-:W0:Y:S01]  /*12a0*/  LDC.64 R4, c[0x0][0x228] ;  /* 0x00008a00ff047b82 */ /* 0x003e220000000a00 */
[----:B------:R-:W-:Y:S01]  /*12b0*/  IMAD.IADD R3, R0, 0x1, R27 ;  /* 0x0000000100037824 */ /* 0x000fe200078e021b */
[----:B------:R-:W-:-:S03]  /*12c0*/  IADD3 R27, R27, 0x80, RZ ;  /* 0x000000801b1b7810 */ /* 0x000fc60007ffe0ff */
[----:B0-----:R-:W-:-:S05]  /*12d0*/  IMAD.WIDE.U32 R4, R3, 0x2, R4 ;  /* 0x0000000203047825 */ /* 0x001fca00078e0004 */
[----:B------:R2:W-:Y:S02]  /*12e0*/  STG.E.U16 desc[UR4][R4.64], R7 ;  /* 0x0000000704007986 */ /* 0x0005e4000c101504 */
.L_x_4193:
[----:B------:R-:W-:Y:S05]  /*12f0*/  BSYNC B1 ;  /* 0x0000000000017941 */ /* 0x000fea0003800000 */
.L_x_4189:
[----:B------:R-:W-:-:S13]  /*1300*/  ISETP.GE.AND P0, PT, R27, R2, PT ;  /* 0x000000021b00720c */ /* 0x000fda0003f06270 */
[----:B-12---:R-:W1:Y:S01]  /*1310*/  @!P0 LDC.64 R4, c[0x0][0x228] ;  /* 0x00008a00ff048b82 */ /* 0x006e620000000a00 */
[----:B0-----:R-:W-:Y:S01]  /*1320*/  @!P0 IMAD.IADD R3, R0, 0x1, R27 ;  /* 0x0000000100038824 */ /* 0x001fe200078e021b */
[----:B------:R-:W-:-:S03]  /*1330*/  @!P0 IADD3 R27, R27, 0x80, RZ ;  /* 0x000000801b1b8810 */ /* 0x000fc60007ffe0ff */
[----:B-1----:R-:W-:-:S05]  /*1340*/  @!P0 IMAD.WIDE.U32 R4, R3, 0x2, R4 ;  /* 0x0000000203048825 */ /* 0x002fca00078e0004 */
[----:B------:R2:W-:Y:S02]  /*1350*/  @!P0 STG.E.U16 desc[UR4][R4.64], R8 ;  /* 0x0000000804008986 */ /* 0x0005e4000c101504 */
.L_x_4194:
[----:B------:R-:W-:Y:S05]  /*1360*/  BSYNC B0 ;  /* 0x0000000000007941 */ /* 0x000fea0003800000 */
.L_x_4188:
[----:B------:R-:W-:Y:S05]  /*1370*/  WARPSYNC.ALL ;  /* 0x0000000000007948 */ /* 0x000fea0003800000 */
[----:B------:R-:W-:-:S13]  /*1380*/  ISETP.GE.AND P0, PT, R27, R2, PT ;  /* 0x000000021b00720c */ /* 0x000fda0003f06270 */
[----:B------:R-:W-:Y:S05]  /*1390*/  @P0 EXIT ;  /* 0x000000000000094d */ /* 0x000fea0003800000 */
[----:B------:R-:W3:Y:S01]  /*13a0*/  LDC.64 R2, c[0x0][0x228] ;  /* 0x00008a00ff027b82 */ /* 0x000ee20000000a00 */
[----:B------:R-:W-:-:S05]  /*13b0*/  IADD3 R27, R0, R27, RZ ;  /* 0x0000001b001b7210 */ /* 0x000fca0007ffe0ff */
[----:B---3--:R-:W-:-:S05]  /*13c0*/  IMAD.WIDE.U32 R2, R27, 0x2, R2 ;  /* 0x000000021b027825 */ /* 0x008fca00078e0002 */
[----:B------:R-:W-:Y:S01]  /*13d0*/  STG.E.U16 desc[UR4][R2.64], R9 ;  /* 0x0000000902007986 */ /* 0x000fe2000c101504 */
[----:B------:R-:W-:Y:S05]  /*13e0*/  EXIT ;  /* 0x000000000000794d */ /* 0x000fea0003800000 */
.L_x_4195:
        /* <DEDUP_REMOVED lines=9> */
.L_x_24109:


//--------------------- .text._ZN2at6native29vectorized_elementwise_kernelILi4EZZZNS0_54_GLOBAL__N__d8c5977b_16_LinearAlgebra_cu_140f0503_289316addr_kernel_cudaERNS_14TensorIteratorERKN3c106ScalarES8_ENKUlvE_clEvENKUlvE8_clEvEUlNS5_8BFloat16ESB_SB_E_St5arrayIPcLm4EEEEviT0_T1_ --------------------------
	.section	.text._ZN2at6native29vectorized_elementwise_kernelILi4EZZZNS0_54_GLOBAL__N__d8c5977b_16_LinearAlgebra_cu_140f0503_289316addr_kernel_cudaERNS_14TensorIteratorERKN3c106ScalarES8_ENKUlvE_clEvENKUlvE8_clEvEUlNS5_8BFloat16ESB_SB_E_St5arrayIPcLm4EEEEviT0_T1_,"ax",@progbits
	.align	128
        .global         _ZN2at6native29vectorized_elementwise_kernelILi4EZZZNS0_54_GLOBAL__N__d8c5977b_16_LinearAlgebra_cu_140f0503_289316addr_kernel_cudaERNS_14TensorIteratorERKN3c106ScalarES8_ENKUlvE_clEvENKUlvE8_clEvEUlNS5_8BFloat16ESB_SB_E_St5arrayIPcLm4EEEEviT0_T1_
        .type           _ZN2at6native29vectorized_elementwise_kernelILi4EZZZNS0_54_GLOBAL__N__d8c5977b_16_LinearAlgebra_cu_140f0503_289316addr_kernel_cudaERNS_14TensorIteratorERKN3c106ScalarES8_ENKUlvE_clEvENKUlvE8_clEvEUlNS5_8BFloat16ESB_SB_E_St5arrayIPcLm4EEEEviT0_T1_,@function
        .size           _ZN2at6native29vectorized_elementwise_kernelILi4EZZZNS0_54_GLOBAL__N__d8c5977b_16_LinearAlgebra_cu_140f0503_289316addr_kernel_cudaERNS_14TensorIteratorERKN3c106ScalarES8_ENKUlvE_clEvENKUlvE8_clEvEUlNS5_8BFloat16ESB_SB_E_St5arrayIPcLm4EEEEviT0_T1_,(.L_x_24110 - _ZN2at6native29vectorized_elementwise_kernelILi4EZZZNS0_54_GLOBAL__N__d8c5977b_16_LinearAlgebra_cu_140f0503_289316addr_kernel_cudaERNS_14TensorIteratorERKN3c106ScalarES8_ENKUlvE_clEvENKUlvE8_clEvEUlNS5_8BFloat16ESB_SB_E_St5arrayIPcLm4EEEEviT0_T1_)
        .other          _ZN2at6native29vectorized_elementwise_kernelILi4EZZZNS0_54_GLOBAL__N__d8c5977b_16_LinearAlgebra_cu_140f0503_289316addr_kernel_cudaERNS_14TensorIteratorERKN3c106ScalarES8_ENKUlvE_clEvENKUlvE8_clEvEUlNS5_8BFloat16ESB_SB_E_St5arrayIPcLm4EEEEviT0_T1_,@"STO_CUDA_ENTRY STV_DEFAULT"
_ZN2at6native29vectorized_elementwise_kernelILi4EZZZNS0_54_GLOBAL__N__d8c5977b_16_LinearAlgebra_cu_140f0503_289316addr_kernel_cudaERNS_14TensorIteratorERKN3c106ScalarES8_ENKUlvE_clEvENKUlvE8_clEvEUlNS5_8BFloat16ESB_SB_E_St5arrayIPcLm4EEEEviT0_T1_:
.text._ZN2at6native29vectorized_elementwise_kernelILi4EZZZNS0_54_GLOBAL__N__d8c5977b_16_LinearAlgebra_cu_140f0503_289316addr_kernel_cudaERNS_14TensorIteratorERKN3c106ScalarES8_ENKUlvE_clEvENKUlvE8_clEvEUlNS5_8BFloat16ESB_SB_E_St5arrayIPcLm4EEEEviT0_T1_:
        /* <DEDUP_REMOVED lines=10> */
[----:B------:R-:W2:Y:S02]  /*00a0*/  LDC.64 R2, c[0x0][0x238] ;  /* 0x00008e00ff027b82 */ /* 0x000ea40000000a00 */
[----:B--2---:R-:W-:-:S04]  /*00b0*/  IMAD.WIDE R2, R0, 0x2, R2 ;  /* 0x0000000200027825 */ /* 0x004fc800078e0202 */
[----:B0-----:R-:W-:Y:S02]  /*00c0*/  IMAD.WIDE.U32 R18, R8, 0x8, R2 ;  /* 0x0000000808127825 */ /* 0x001fe400078e0002 */
[----:B------:R-:W0:Y:S03]  /*00d0*/  LDC.64 R2, c[0x0][0x240] ;  /* 0x00009000ff027b82 */ /* 0x000e260000000a00 */
[----:B------:R-:W2:Y:S04]  /*00e0*/  LDG.E.64 R12, desc[UR4][R18.64] ;  /* 0x00000004120c7981 */ /* 0x000ea8000c1e1b00 */
[----:B------:R-:W3:Y:S01]  /*00f0*/  LDG.E.64 R10, desc[UR4][R18.64+0x400] ;  /* 0x00040004120a7981 */ /* 0x000ee2000c1e1b00 */
[----:B0-----:R-:W-:-:S04]  /*0100*/  IMAD.WIDE R2, R0, 0x2, R2 ;  /* 0x0000000200027825 */ /* 0x001fc800078e0202 */
[----:B------:R-:W-:-:S05]  /*0110*/  IMAD.WIDE.U32 R20, R8, 0x8, R2 ;  /* 0x0000000808147825 */ /* 0x000fca00078e0002 */
[----:B------:R-:W4:Y:S04]  /*0120*/  LDG.E.64 R2, desc[UR4][R20.64] ;  /* 0x0000000414027981 */ /* 0x000f28000c1e1b00 */
[----:B------:R0:W5:Y:S01]  /*0130*/  LDG.E.64 R6, desc[UR4][R20.64+0x400] ;  /* 0x0004000414067981 */ /* 0x000162000c1e1b00 */
[----:B-1----:R-:W-:Y:S02]  /*0140*/  IMAD.U32 R16, R4, 0x10000, RZ ;  /* 0x0001000004107824 */ /* 0x002fe400078e00ff */
[C---:B--2---:R-:W-:Y:S01]  /*0150*/  IMAD.U32 R9, R13.reuse, 0x10000, RZ ;  /* 0x000100000d097824 */ /* 0x044fe200078e00ff */
[C---:B------:R-:W-:Y:S02]  /*0160*/  SHF.L.U32 R5, R12.reuse, 0x10, RZ ;  /* 0x000000100c057819 */ /* 0x040fe400000006ff */
[----:B------:R-:W-:Y:S01]  /*0170*/  PRMT R12, R12, 0x7632, R12 ;  /* 0x000076320c0c7816 */ /* 0x000fe2000000000c */
[----:B------:R-:W-:Y:S01]  /*0180*/  FMUL.FTZ R15, R16, R9 ;  /* 0x00000009100f7220 */ /* 0x000fe20000410000 */
[----:B---3--:R-:W-:Y:S01]  /*0190*/  SHF.L.U32 R17, R10, 0x10, RZ ;  /* 0x000000100a117819 */ /* 0x008fe200000006ff */
[----:B------:R-:W-:Y:S01]  /*01a0*/  FMUL.FTZ R5, R16, R5 ;  /* 0x0000000510057220 */ /* 0x000fe20000410000 */
[----:B------:R-:W-:-:S02]  /*01b0*/  PRMT R13, R13, 0x7632, R13 ;  /* 0x000076320d0d7816 */ /* 0x000fc4000000000d */
[----:B------:R-:W-:Y:S01]  /*01c0*/  PRMT R10, R10, 0x7632, R10 ;  /* 0x000076320a0a7816 */ /* 0x000fe2000000000a */
[C---:B------:R-:W-:Y:S01]  /*01d0*/  FMUL.FTZ R9, R16.reuse, R17 ;  /* 0x0000001110097220 */ /* 0x040fe20000410000 */
[C---:B------:R-:W-:Y:S01]  /*01e0*/  IMAD.U32 R17, R11.reuse, 0x10000, RZ ;  /* 0x000100000b117824 */ /* 0x040fe200078e00ff */
[----:B------:R-:W1:Y:S01]  /*01f0*/  F2F.BF16.F32 R15, R15 ;  /* 0x0000000f000f7304 */ /* 0x000e620000202000 */
[----:B------:R-:W-:Y:S02]  /*0200*/  PRMT R11, R11, 0x7632, R11 ;  /* 0x000076320b0b7816 */ /* 0x000fe4000000000b */
[----:B0-----:R-:W-:Y:S01]  /*0210*/  FMUL.FTZ R20, R16, R17 ;  /* 0x0000001110147220 */ /* 0x001fe20000410000 */
[----:B------:R-:W-:Y:S02]  /*0220*/  SHF.L.U32 R17, R12, 0x10, RZ ;  /* 0x000000100c117819 */ /* 0x000fe400000006ff */
[----:B------:R-:W-:Y:S01]  /*0230*/  SHF.L.U32 R19, R10, 0x10, RZ ;  /* 0x000000100a137819 */ /* 0x000fe200000006ff */
[----:B------:R-:W-:Y:S01]  /*0240*/  IMAD.U32 R11, R11, 0x10000, RZ ;  /* 0x000100000b0b7824 */ /* 0x000fe200078e00ff */
[----:B------:R0:W2:Y:S01]  /*0250*/  F2F.BF16.F32 R14, R5 ;  /* 0x00000005000e7304 */ /* 0x0000a20000202000 */
[----:B------:R-:W-:Y:S01]  /*0260*/  FMUL.FTZ R18, R16, R17 ;  /* 0x0000001110127220 */ /* 0x000fe20000410000 */
[----:B------:R-:W-:-:S02]  /*0270*/  IMAD.U32 R17, R13, 0x10000, RZ ;  /* 0x000100000d117824 */ /* 0x000fc400078e00ff */
[C---:B------:R-:W-:Y:S01]  /*0280*/  FMUL.FTZ R21, R16.reuse, R19 ;  /* 0x0000001310157220 */ /* 0x040fe20000410000 */
[C---:B------:R-:W-:Y:S01]  /*0290*/  FMUL.FTZ R22, R16.reuse, R11 ;  /* 0x0000000b10167220 */ /* 0x040fe20000410000 */
[----:B------:R-:W-:Y:S01]  /*02a0*/  FMUL.FTZ R10, R16, R17 ;  /* 0x00000011100a7220 */ /* 0x000fe20000410000 */
[----:B-1----:R-:W-:Y:S01]  /*02b0*/  IMAD.U32 R15, R15, 0x10000, RZ ;  /* 0x000100000f0f7824 */ /* 0x002fe200078e00ff */
[----:B------:R-:W1:Y:S01]  /*02c0*/  F2F.BF16.F32 R13, R18 ;  /* 0x00000012000d7304 */ /* 0x000e620000202000 */
[----:B0-----:R-:W0:Y:S01]  /*02d0*/  LDC.64 R4, c[0x0][0x228] ;  /* 0x00008a00ff047b82 */ /* 0x001e220000000a00 */
[C---:B----4-:R-:W-:Y:S02]  /*02e0*/  PRMT R11, R2.reuse, 0x7632, R11 ;  /* 0x00007632020b7816 */ /* 0x050fe4000000000b */
[----:B------:R-:W-:-:S04]  /*02f0*/  SHF.L.U32 R17, R2, 0x10, RZ ;  /* 0x0000001002117819 */ /* 0x000fc800000006ff */
[----:B------:R3:W4:Y:S01]  /*0300*/  F2F.BF16.F32 R12, R20 ;  /* 0x00000014000c7304 */ /* 0x0007220000202000 */
[----:B--2---:R-:W-:Y:S02]  /*0310*/  SHF.L.U32 R14, R14, 0x10, RZ ;  /* 0x000000100e0e7819 */ /* 0x004fe400000006ff */
[----:B------:R-:W-:-:S03]  /*0320*/  SHF.L.U32 R19, R11, 0x10, RZ ;  /* 0x000000100b137819 */ /* 0x000fc600000006ff */
[----:B------:R-:W-:Y:S01]  /*0330*/  FMUL.FTZ R11, R14, R17 ;  /* 0x000000110e0b7220 */ /* 0x000fe20000410000 */
[----:B-1----:R-:W-:Y:S01]  /*0340*/  IMAD.U32 R16, R13, 0x10000, RZ ;  /* 0x000100000d107824 */ /* 0x002fe200078e00ff */
[----:B------:R-:W1:Y:S01]  /*0350*/  F2F.BF16.F32 R9, R9 ;  /* 0x0000000900097304 */ /* 0x000e620000202000 */
[C---:B---3--:R-:W-:Y:S01]  /*0360*/  IMAD.U32 R20, R3.reuse, 0x10000, RZ ;  /* 0x0001000003147824 */ /* 0x048fe200078e00ff */
[----:B------:R-:W-:Y:S01]  /*0370*/  PRMT R3, R3, 0x7632, R3 ;  /* 0x0000763203037816 */ /* 0x000fe20000000003 */
[----:B------:R-:W-:Y:S01]  /*0380*/  FMUL.FTZ R14, R16, R19 ;  /* 0x00000013100e7220 */ /* 0x000fe20000410000 */
[----:B-----5:R-:W-:Y:S01]  /*0390*/  SHF.L.U32 R16, R6, 0x10, RZ ;  /* 0x0000001006107819 */ /* 0x020fe200000006ff */
[----:B------:R-:W-:Y:S01]  /*03a0*/  FMUL.FTZ R13, R15, R20 ;  /* 0x000000140f0d7220 */ /* 0x000fe20000410000 */
[----:B------:R-:W-:Y:S01]  /*03b0*/  IMAD.U32 R17, R7, 0x10000, RZ ;  /* 0x0001000007117824 */ /* 0x000fe200078e00ff */
[----:B------:R-:W-:Y:S01]  /*03c0*/  SHF.L.U32 R3, R3, 0x10, RZ ;  /* 0x0000001003037819 */ /* 0x000fe200000006ff */
[----:B------:R-:W2:Y:S01]  /*03d0*/  F2F.BF16.F32 R2, R21 ;  /* 0x0000001500027304 */ /* 0x000ea20000202000 */
[----:B0-----:R-:W-:Y:S01]  /*03e0*/  IMAD.WIDE.U32 R4, R0, 0x2, R4 ;  /* 0x0000000200047825 */ /* 0x001fe200078e0004 */
[----:B------:R-:W-:-:S02]  /*03f0*/  PRMT R0, R6, 0x7632, R0 ;  /* 0x0000763206007816 */ /* 0x000fc40000000000 */
[----:B------:R-:W-:Y:S01]  /*0400*/  PRMT R6, R7, 0x7632, R6 ;  /* 0x0000763207067816 */ /* 0x000fe20000000006 */
[----:B----4-:R-:W-:Y:S01]  /*0410*/  IMAD.U32 R12, R12, 0x10000, RZ ;  /* 0x000100000c0c7824 */ /* 0x010fe200078e00ff */
[----:B-1----:R-:W-:Y:S02]  /*0420*/  SHF.L.U32 R9, R9, 0x10, RZ ;  /* 0x0000001009097819 */ /* 0x002fe400000006ff */
[----:B------:R-:W0:Y:S01]  /*0430*/  F2F.BF16.F32 R10, R10 ;  /* 0x0000000a000a7304 */ /* 0x000e220000202000 */
[----:B------:R-:W-:Y:S01]  /*0440*/  SHF.L.U32 R6, R6, 0x10, RZ ;  /* 0x0000001006067819 */ /* 0x000fe200000006ff */
[----:B------:R-:W-:Y:S02]  /*0450*/  IMAD.U32 R7, R0, 0x10000, RZ ;  /* 0x0001000000077824 */ /* 0x000fe400078e00ff */
[----:B------:R-:W-:Y:S01]  /*0460*/  FMUL.FTZ R12, R12, R17 ;  /* 0x000000110c0c7220 */ /* 0x000fe20000410000 */
[----:B------:R-:W-:Y:S01]  /*0470*/  FMUL.FTZ R9, R9, R16 ;  /* 0x0000001009097220 */ /* 0x000fe20000410000 */
[----:B------:R-:W-:Y:S01]  /*0480*/  IMAD.WIDE R4, R8, 0x8, R4 ;  /* 0x0000000808047825 */ /* 0x000fe200078e0204 */
[----:B--2---:R-:W-:Y:S01]  /*0490*/  SHF.L.U32 R2, R2, 0x10, RZ ;  /* 0x0000001002027819 */ /* 0x004fe200000006ff */
[----:B------:R-:W1:Y:S04]  /*04a0*/  F2F.BF16.F32 R15, R22 ;  /* 0x00000016000f7304 */ /* 0x000e680000202000 */
[----:B------:R-:W-:Y:S01]  /*04b0*/  FMUL.FTZ R2, R2, R7 ;  /* 0x0000000702027220 */ /* 0x000fe20000410000 */
[----:B0-----:R-:W-:-:S04]  /*04c0*/  IMAD.U32 R10, R10, 0x10000, RZ ;  /* 0x000100000a0a7824 */ /* 0x001fc800078e00ff */
[----:B------:R-:W-:Y:S01]  /*04d0*/  F2FP.BF16.F32.PACK_AB R2, R2, R9 ;  /* 0x000000090202723e */ /* 0x000fe200000010ff */
[----:B------:R-:W-:Y:S01]  /*04e0*/  FMUL.FTZ R10, R10, R3 ;  /* 0x000000030a0a7220 */ /* 0x000fe20000410000 */
[----:B-1----:R-:W-:-:S04]  /*04f0*/  IMAD.U32 R15, R15, 0x10000, RZ ;  /* 0x000100000f0f7824 */ /* 0x002fc800078e00ff */
[----:B------:R-:W-:Y:S01]  /*0500*/  F2FP.BF16.F32.PACK_AB R7, R10, R13 ;  /* 0x0000000d0a07723e */ /* 0x000fe200000010ff */
[----:B------:R-:W-:Y:S01]  /*0510*/  FMUL.FTZ R15, R15, R6 ;  /* 0x000000060f0f7220 */ /* 0x000fe20000410000 */
[----:B------:R-:W-:-:S04]  /*0520*/  F2FP.BF16.F32.PACK_AB R6, R14, R11 ;  /* 0x0000000b0e06723e */ /* 0x000fc800000010ff */
[----:B------:R-:W-:Y:S01]  /*0530*/  F2FP.BF16.F32.PACK_AB R3, R15, R12 ;  /* 0x0000000c0f03723e */ /* 0x000fe200000010ff */
[----:B------:R-:W-:Y:S04]  /*0540*/  STG.E.64 desc[UR4][R4.64], R6 ;  /* 0x0000000604007986 */ /* 0x000fe8000c101b04 */
[----:B------:R-:W-:Y:S01]  /*0550*/  STG.E.64 desc[UR4][R4.64+0x400], R2 ;  /* 0x0004000204007986 */ /* 0x000fe2000c101b04 */
[----:B------:R-:W-:Y:S05]  /*0560*/  EXIT ;  /* 0x000000000000794d */ /* 0x000fea0003800000 */
.L_x_4196:
        /* <DEDUP_REMOVED lines=188> */
.L_x_4199:
[----:B------:R-:W-:-:S13]  /*1130*/  ISETP.GE.AND P0, PT, R27, R2, PT ;  /* 0x000000021b00720c */ /* 0x000fda0003f06270 */
[----:B------:R-:W-:Y:S05]  /*1140*/  @P0 BRA `(.L_x_4201) ;  /* 0x0000000000300947 */ /* 0x000fea0003800000 */
[----:B0-----:R-:W0:Y:S01]  /*1150*/  LDC.64 R10, c[0x0][0x228] ;  /* 0x00008a00ff0a7b82 */ /* 0x001e220000000a00 */
[----:B------:R-:W-:Y:S01]  /*1160*/  IMAD.IADD R3, R0, 0x1, R27 ;  /* 0x0000000100037824 */ /* 0x000fe200078e021b */
[----:B------:R-:W-:-:S03]  /*1170*/  IADD3 R27, R27, 0x80, RZ ;  /* 0x000000801b1b7810 */ /* 0x000fc60007ffe0ff */
[----:B0-----:R-:W-:-:S05]  /*1180*/  IMAD.WIDE.U32 R10, R3, 0x2, R10 ;  /* 0x00000002030a7825 */ /* 0x001fca00078e000a */
[----:B------:R1:W-:Y:S02]  /*1190*/  STG.E.U16 desc[UR4][R10.64], R5 ;  /* 0x000000050a007986 */ /* 0x0003e4000c101504 */
.L_x_4200:
[----:B------:R-:W-:-:S13]  /*11a0*/  ISETP.GE.AND P0, PT, R27, R2, PT ;  /* 0x000000021b00720c */ /* 0x000fda0003f06270 */
[----:B------:R-:W-:Y:S05]  /*11b0*/  @P0 BRA `(.L_x_4202) ;  /* 0x0000000000340947 */ /* 0x000fea0003800000 */
[----:B-1----:R-:W1:Y:S01]  /*11c0*/  LDC.64 R4, c[0x0][0x228] ;  /* 0x00008a00ff047b82 */ /* 0x002e620000000a00 */
[----:B0-----:R-:W-:Y:S01]  /*11d0*/  IMAD.IADD R3, R0, 0x1, R27 ;  /* 0x0000000100037824 */ /* 0x001fe200078e021b */
[----:B------:R-:W-:-:S03]  /*11e0*/  IADD3 R27, R27, 0x80, RZ ;  /* 0x000000801b1b7810 */ /* 0x000fc60007ffe0ff */
[----:B-1----:R-:W-:-:S05]  /*11f0*/  IMAD.WIDE.U32 R4, R3, 0x2, R4 ;  /* 0x0000000203047825 */ /* 0x002fca00078e0004 */
[----:B------:R1:W-:Y:S02]  /*1200*/  STG.E.U16 desc[UR4][R4.64], R6 ;  /* 0x0000000604007986 */ /* 0x0003e4000c101504 */
.L_x_4201:
        /* <DEDUP_REMOVED lines=8> */
.L_x_4202:
[----:B------:R-:W-:Y:S05]  /*1290*/  BSYNC B1 ;  /* 0x0000000000017941 */ /* 0x000fea0003800000 */
.L_x_4198:
[----:B------:R-:W-:-:S13]  /*12a0*/  ISETP.GE.AND P0, PT, R27, R2, PT ;  /* 0x000000021b00720c */ /* 0x000fda0003f06270 */
[----:B-12---:R-:W1:Y:S01]  /*12b0*/  @!P0 LDC.64 R4, c[0x0][0x228] ;  /* 0x00008a00ff048b82 */ /* 0x006e620000000a00 */
[----:B0-----:R-:W-:Y:S01]  /*12c0*/  @!P0 IMAD.IADD R3, R0, 0x1, R27 ;  /* 0x0000000100038824 */ /* 0x001fe200078e021b */
[----:B------:R-:W-:-:S03]  /*12d0*/  @!P0 IADD3 R27, R27, 0x80, RZ ;  /* 0x000000801b1b8810 */ /* 0x000fc60007ffe0ff */
[----:B-1----:R-:W-:-:S05]  /*12e0*/  @!P0 IMAD.WIDE.U32 R4, R3, 0x2, R4 ;  /* 0x0000000203048825 */ /* 0x002fca00078e0004 */
[----:B------:R2:W-:Y:S02]  /*12f0*/  @!P0 STG.E.U16 desc[UR4][R4.64], R8 ;  /* 0x0000000804008986 */ /* 0x0005e4000c101504 */
.L_x_4203:
[----:B------:R-:W-:Y:S05]  /*1300*/  BSYNC B0 ;  /* 0x0000000000007941 */ /* 0x000fea0003800000 */
.L_x_4197:
        /* <DEDUP_REMOVED lines=8> */
.L_x_4204:
        /* <DEDUP_REMOVED lines=15> */
.L_x_24110:


//--------------------- .text._ZN2at6native29vectorized_elementwise_kernelILi8EZZZNS0_54_GLOBAL__N__d8c5977b_16_LinearAlgebra_cu_140f0503_289316addr_kernel_cudaERNS_14TensorIteratorERKN3c106ScalarES8_ENKUlvE_clEvENKUlvE8_clEvEUlNS5_8BFloat16ESB_SB_E_St5arrayIPcLm4EEEEviT0_T1_ --------------------------
	.section	.text._ZN2at6native29vectorized_elementwise_kernelILi8EZZZNS0_54_GLOBAL__N__d8c5977b_16_LinearAlgebra_cu_140f0503_289316addr_kernel_cudaERNS_14TensorIteratorERKN3c106ScalarES8_ENKUlvE_clEvENKUlvE8_clEvEUlNS5_8BFloat16ESB_SB_E_St5arrayIPcLm4EEEEviT0_T1_,"ax",@progbits
	.align	128
        .global         _ZN2at6native29vectorized_elementwise_kernelILi8EZZZNS0_54_GLOBAL__N__d8c5977b_16_LinearAlgebra_cu_140f0503_289316addr_kernel_cudaERNS_14TensorIteratorERKN3c106ScalarES8_ENKUlvE_clEvENKUlvE8_clEvEUlNS5_8BFloat16ESB_SB_E_St5arrayIPcLm4EEEEviT0_T1_
        .type           _ZN2at6native29vectorized_elementwise_kernelILi8EZZZNS0_54_GLOBAL__N__d8c5977b_16_LinearAlgebra_cu_140f0503_289316addr_kernel_cudaERNS_14TensorIteratorERKN3c106ScalarES8_ENKUlvE_clEvENKUlvE8_clEvEUlNS5_8BFloat16ESB_SB_E_St5arrayIPcLm4EEEEviT0_T1_,@function
        .size           _ZN2at6native29vectorized_elementwise_kernelILi8EZZZNS0_54_GLOBAL__N__d8c5977b_16_LinearAlgebra_cu_140f0503_289316addr_kernel_cudaERNS_14TensorIteratorERKN3c106ScalarES8_ENKUlvE_clEvENKUlvE8_clEvEUlNS5_8BFloat16ESB_SB_E_St5arrayIPcLm4EEEEviT0_T1_,(.L_x_24111 - _ZN2at6native29vectorized_elementwise_kernelILi8EZZZNS0_54_GLOBAL__N__d8c5977b_16_LinearAlgebra_cu_140f0503_289316addr_kernel_cudaERNS_14TensorIteratorERKN3c106ScalarES8_ENKUlvE_clEvENKUlvE8_clEvEUlNS5_8BFloat16ESB_SB_E_St5arrayIPcLm4EEEEviT0_T1_)
        .other          _ZN2at6native29vectorized_elementwise_kernelILi8EZZZNS0_54_GLOBAL__N__d8c5977b_16_LinearAlgebra_cu_140f0503_289316addr_kernel_cudaERNS_14TensorIteratorERKN3c106ScalarES8_ENKUlvE_clEvENKUlvE8_clEvEUlNS5_8BFloat16ESB_SB_E_St5arrayIPcLm4EEEEviT0_T1_,@"STO_CUDA_ENTRY STV_DEFAULT"
_ZN2at6native29vectorized_elementwise_kernelILi8EZZZNS0_54_GLOBAL__N__d8c5977b_16_LinearAlgebra_cu_140f0503_289316addr_kernel_cudaERNS_14TensorIteratorERKN3c106ScalarES8_ENKUlvE_clEvENKUlvE8_clEvEUlNS5_8BFloat16ESB_SB_E_St5arrayIPcLm4EEEEviT0_T1_:
.text._ZN2at6native29vectorized_elementwise_kernelILi8EZZZNS0_54_GLOBAL__N__d8c5977b_16_LinearAlgebra_cu_140f0503_289316addr_kernel_cudaERNS_14TensorIteratorERKN3c106ScalarES8_ENKUlvE_clEvENKUlvE8_clEvEUlNS5_8BFloat16ESB_SB_E_St5arrayIPcLm4EEEEviT0_T1_:
        /* <DEDUP_REMOVED lines=14> */
[----:B------:R-:W2:Y:S01]  /*00e0*/  LDG.E.128 R12, desc[UR4][R2.64] ;  /* 0x00000004020c7981 */ /* 0x000ea2000c1e1d00 */
[----:B---3--:R-:W-:-:S04]  /*00f0*/  IMAD.WIDE R6, R0, 0x2, R6 ;  /* 0x0000000200067825 */ /* 0x008fc800078e0206 */
[----:B------:R-:W-:-:S05]  /*0100*/  IMAD.WIDE.U32 R6, R5, 0x10, R6 ;  /* 0x0000001005067825 */ /* 0x000fca00078e0006 */
[----:B------:R0:W3:Y:S01]  /*0110*/  LDG.E.128 R8, desc[UR4][R6.64] ;  /* 0x0000000406087981 */ /* 0x0000e2000c1e1d00 */
[----:B-1----:R-:W-:Y:S01]  /*0120*/  IMAD.U32 R18, R4, 0x10000, RZ ;  /* 0x0001000004127824 */ /* 0x002fe200078e00ff */
[C---:B--2---:R-:W-:Y:S01]  /*0130*/  SHF.L.U32 R17, R12.reuse, 0x10, RZ ;  /* 0x000000100c117819 */ /* 0x044fe200000006ff */
[----:B------:R-:W-:Y:S01]  /*0140*/  IMAD.U32 R3, R15, 0x10000, RZ ;  /* 0x000100000f037824 */ /* 0x000fe200078e00ff */
[----:B------:R-:W-:Y:S01]  /*0150*/  PRMT R12, R12, 0x7632, R12 ;  /* 0x000076320c0c7816 */ /* 0x000fe2000000000c */
[C---:B------:R-:W-:Y:S01]  /*0160*/  IMAD.U32 R19, R13.reuse, 0x10000, RZ ;  /* 0x000100000d137824 */ /* 0x040fe200078e00ff */
[----:B------:R-:W-:Y:S01]  /*0170*/  SHF.L.U32 R21, R14, 0x10, RZ ;  /* 0x000000100e157819 */ /* 0x000fe200000006ff */
[C---:B------:R-:W-:Y:S01]  /*0180*/  FMUL.FTZ R4, R18.reuse, R3 ;  /* 0x0000000312047220 */ /* 0x040fe20000410000 */
[----:B------:R-:W-:Y:S01]  /*0190*/  PRMT R13, R13, 0x7632, R13 ;  /* 0x000076320d0d7816 */ /* 0x000fe2000000000d */
[----:B------:R-:W-:Y:S01]  /*01a0*/  FMUL.FTZ R17, R18, R17 ;  /* 0x0000001112117220 */ /* 0x000fe20000410000 */
[----:B------:R-:W-:Y:S01]  /*01b0*/  PRMT R14, R14, 0x7632, R14 ;  /* 0x000076320e0e7816 */ /* 0x000fe2000000000e */
[----:B------:R-:W-:Y:S01]  /*01c0*/  FMUL.FTZ R16, R18, R19 ;  /* 0x0000001312107220 */ /* 0x000fe20000410000 */
[----:B------:R-:W-:Y:S01]  /*01d0*/  SHF.L.U32 R3, R12, 0x10, RZ ;  /* 0x000000100c037819 */ /* 0x000fe200000006ff */
[----:B------:R-:W-:Y:S01]  /*01e0*/  FMUL.FTZ R21, R18, R21 ;  /* 0x0000001512157220 */ /* 0x000fe20000410000 */
[----:B------:R-:W-:Y:S01]  /*01f0*/  PRMT R15, R15, 0x7632, R15 ;  /* 0x000076320f0f7816 */ /* 0x000fe2000000000f */
[----:B------:R-:W-:Y:S01]  /*0200*/  IMAD.U32 R13, R13, 0x10000, RZ ;  /* 0x000100000d0d7824 */ /* 0x000fe200078e00ff */
[----:B------:R-:W-:Y:S01]  /*0210*/  SHF.L.U32 R19, R14, 0x10, RZ ;  /* 0x000000100e137819 */ /* 0x000fe200000006ff */
[C---:B0-----:R-:W-:Y:S01]  /*0220*/  FMUL.FTZ R6, R18.reuse, R3 ;  /* 0x0000000312067220 */ /* 0x041fe20000410000 */
[----:B------:R-:W0:Y:S01]  /*0230*/  F2F.BF16.F32 R17, R17 ;  /* 0x0000001100117304 */ /* 0x000e220000202000 */
[----:B------:R-:W-:Y:S01]  /*0240*/  IMAD.U32 R15, R15, 0x10000, RZ ;  /* 0x000100000f0f7824 */ /* 0x000fe200078e00ff */
[----:B------:R-:W1:Y:S01]  /*0250*/  LDC.64 R2, c[0x0][0x228] ;  /* 0x00008a00ff027b82 */ /* 0x000e620000000a00 */
[C---:B------:R-:W-:Y:S01]  /*0260*/  FMUL.FTZ R12, R18.reuse, R13 ;  /* 0x0000000d120c7220 */ /* 0x040fe20000410000 */
[C---:B------:R-:W-:Y:S01]  /*0270*/  FMUL.FTZ R23, R18.reuse, R19 ;  /* 0x0000001312177220 */ /* 0x040fe20000410000 */
[----:B------:R-:W-:Y:S01]  /*0280*/  FMUL.FTZ R24, R18, R15 ;  /* 0x0000000f12187220 */ /* 0x000fe20000410000 */
[C---:B---3--:R-:W-:Y:S01]  /*0290*/  PRMT R13, R8.reuse, 0x7632, R13 ;  /* 0x00007632080d7816 */ /* 0x048fe2000000000d */
[----:B------:R-:W-:Y:S01]  /*02a0*/  IMAD.U32 R20, R9, 0x10000, RZ ;  /* 0x0001000009147824 */ /* 0x000fe200078e00ff */
[----:B------:R-:W2:Y:S01]  /*02b0*/  F2F.BF16.F32 R16, R16 ;  /* 0x0000001000107304 */ /* 0x000ea20000202000 */
[----:B------:R-:W-:-:S02]  /*02c0*/  SHF.L.U32 R18, R8, 0x10, RZ ;  /* 0x0000001008127819 */ /* 0x000fc400000006ff */
[----:B------:R-:W-:Y:S01]  /*02d0*/  PRMT R14, R9, 0x7632, R14 ;  /* 0x00007632090e7816 */ /* 0x000fe2000000000e */
[----:B------:R-:W-:Y:S01]  /*02e0*/  IMAD.U32 R13, R13, 0x10000, RZ ;  /* 0x000100000d0d7824 */ /* 0x000fe200078e00ff */
[C---:B------:R-:W-:Y:S02]  /*02f0*/  PRMT R9, R10.reuse, 0x7632, R9 ;  /* 0x000076320a097816 */ /* 0x040fe40000000009 */
[----:B------:R-:W-:Y:S01]  /*0300*/  SHF.L.U32 R22, R10, 0x10, RZ ;  /* 0x000000100a167819 */ /* 0x000fe200000006ff */
[----:B------:R-:W3:Y:S01]  /*0310*/  F2F.BF16.F32 R7, R21 ;  /* 0x0000001500077304 */ /* 0x000ee20000202000 */
[----:B0-----:R-:W-:Y:S01]  /*0320*/  IMAD.U32 R15, R17, 0x10000, RZ ;  /* 0x00010000110f7824 */ /* 0x001fe200078e00ff */
[----:B------:R-:W-:Y:S01]  /*0330*/  PRMT R17, R11, 0x7632, R17 ;  /* 0x000076320b117816 */ /* 0x000fe20000000011 */
[----:B------:R-:W-:Y:S01]  /*0340*/  IMAD.U32 R9, R9, 0x10000, RZ ;  /* 0x0001000009097824 */ /* 0x000fe200078e00ff */
[----:B--2---:R-:W-:-:S04]  /*0350*/  SHF.L.U32 R19, R16, 0x10, RZ ;  /* 0x0000001010137819 */ /* 0x004fc800000006ff */
[----:B------:R-:W0:Y:S01]  /*0360*/  F2F.BF16.F32 R6, R6 ;  /* 0x0000000600067304 */ /* 0x000e220000202000 */
[----:B------:R-:W-:Y:S01]  /*0370*/  SHF.L.U32 R16, R11, 0x10, RZ ;  /* 0x000000100b107819 */ /* 0x000fe200000006ff */
[----:B-1----:R-:W-:-:S04]  /*0380*/  IMAD.WIDE.U32 R2, R0, 0x2, R2 ;  /* 0x0000000200027825 */ /* 0x002fc800078e0002 */
[----:B------:R-:W-:Y:S01]  /*0390*/  FMUL.FTZ R11, R19, R20 ;  /* 0x00000014130b7220 */ /* 0x000fe20000410000 */
[----:B------:R-:W-:Y:S01]  /*03a0*/  SHF.L.U32 R19, R14, 0x10, RZ ;  /* 0x000000100e137819 */ /* 0x000fe200000006ff */
[----:B---3--:R-:W-:Y:S01]  /*03b0*/  IMAD.U32 R21, R7, 0x10000, RZ ;  /* 0x0001000007157824 */ /* 0x008fe200078e00ff */
[----:B------:R-:W1:Y:S01]  /*03c0*/  F2F.BF16.F32 R8, R23 ;  /* 0x0000001700087304 */ /* 0x000e620000202000 */
[----:B------:R-:W-:Y:S01]  /*03d0*/  FMUL.FTZ R7, R15, R18 ;  /* 0x000000120f077220 */ /* 0x000fe20000410000 */
[----:B------:R-:W-:-:S04]  /*03e0*/  IMAD.WIDE R2, R5, 0x10, R2 ;  /* 0x0000001005027825 */ /* 0x000fc800078e0202 */
[----:B------:R-:W-:Y:S01]  /*03f0*/  FMUL.FTZ R15, R21, R22 ;  /* 0x00000016150f7220 */ /* 0x000fe20000410000 */
[----:B------:R-:W-:Y:S02]  /*0400*/  SHF.L.U32 R21, R17, 0x10, RZ ;  /* 0x0000001011157819 */ /* 0x000fe400000006ff */
[----:B0-----:R-:W-:Y:S01]  /*0410*/  SHF.L.U32 R6, R6, 0x10, RZ ;  /* 0x0000001006067819 */ /* 0x001fe200000006ff */
[----:B------:R-:W0:Y:S01]  /*0420*/  F2F.BF16.F32 R4, R4 ;  /* 0x0000000400047304 */ /* 0x000e220000202000 */
[----:B-1----:R-:W-:-:S07]  /*0430*/  SHF.L.U32 R8, R8, 0x10, RZ ;  /* 0x0000001008087819 */ /* 0x002fce00000006ff */
[----:B------:R-:W1:Y:S01]  /*0440*/  F2F.BF16.F32 R12, R12 ;  /* 0x0000000c000c7304 */ /* 0x000e620000202000 */
[----:B0-----:R-:W-:-:S07]  /*0450*/  IMAD.U32 R17, R4, 0x10000, RZ ;  /* 0x0001000004117824 */ /* 0x001fce00078e00ff */
[----:B------:R-:W0:Y:S01]  /*0460*/  F2F.BF16.F32 R10, R24 ;  /* 0x00000018000a7304 */ /* 0x000e220000202000 */
[----:B------:R-:W-:Y:S01]  /*0470*/  FMUL.FTZ R4, R6, R13 ;  /* 0x0000000d06047220 */ /* 0x000fe20000410000 */
[----:B------:R-:W-:Y:S01]  /*0480*/  FMUL.FTZ R6, R8, R9 ;  /* 0x0000000908067220 */ /* 0x000fe20000410000 */
[----:B------:R-:W-:-:S03]  /*0490*/  FMUL.FTZ R16, R17, R16 ;  /* 0x0000001011107220 */ /* 0x000fc60000410000 */
[----:B------:R-:W-:Y:S01]  /*04a0*/  F2FP.BF16.F32.PACK_AB R4, R4, R7 ;  /* 0x000000070404723e */ /* 0x000fe200000010ff */
[----:B-1----:R-:W-:Y:S01]  /*04b0*/  IMAD.U32 R12, R12, 0x10000, RZ ;  /* 0x000100000c0c7824 */ /* 0x002fe200078e00ff */
[----:B------:R-:W-:-:S03]  /*04c0*/  F2FP.BF16.F32.PACK_AB R6, R6, R15 ;  /* 0x0000000f0606723e */ /* 0x000fc600000010ff */
[----:B------:R-:W-:Y:S01]  /*04d0*/  FMUL.FTZ R12, R12, R19 ;  /* 0x000000130c0c7220 */ /* 0x000fe20000410000 */
[----:B0-----:R-:W-:-:S04]  /*04e0*/  IMAD.U32 R10, R10, 0x10000, RZ ;  /* 0x000100000a0a7824 */ /* 0x001fc800078e00ff */
[----:B------:R-:W-:Y:S01]  /*04f0*/  F2FP.BF16.F32.PACK_AB R5, R12, R11 ;  /* 0x0000000b0c05723e */ /* 0x000fe200000010ff */
[----:B------:R-:W-:-:S05]  /*0500*/  FMUL.FTZ R21, R10, R21 ;  /* 0x000000150a157220 */ /* 0x000fca0000410000 */
[----:B------:R-:W-:-:S05]  /*0510*/  F2FP.BF16.F32.PACK_AB R7, R21, R16 ;  /* 0x000000101507723e */ /* 0x000fca00000010ff */
[----:B------:R-:W-:Y:S01]  /*0520*/  STG.E.128 desc[UR4][R2.64], R4 ;  /* 0x0000000402007986 */ /* 0x000fe2000c101d04 */
[----:B------:R-:W-:Y:S05]  /*0530*/  EXIT ;  /* 0x000000000000794d */ /* 0x000fea0003800000 */
.L_x_4205:
        /* <DEDUP_REMOVED lines=188> */
.L_x_4208:
[----:B------:R-:W-:-:S13]  /*1100*/  ISETP.GE.AND P0, PT, R27, R2, PT ;  /* 0x000000021b00720c */ /* 0x000fda0003f06270 */
[----:B------:R-:W-:Y:S05]  /*1110*/  @P0 BRA `(.L_x_4210) ;  /* 0x0000000000300947 */ /* 0x000fea0003800000 */
[----:B0-----:R-:W0:Y:S01]  /*1120*/  LDC.64 R10, c[0x0][0x228] ;  /* 0x00008a00ff0a7b82 */ /* 0x001e220000000a00 */
[----:B------:R-:W-:Y:S01]  /*1130*/  IMAD.IADD R3, R0, 0x1, R27 ;  /* 0x0000000100037824 */ /* 0x000fe200078e021b */
[----:B------:R-:W-:-:S03]  /*1140*/  IADD3 R27, R27, 0x80, RZ ;  /* 0x000000801b1b7810 */ /* 0x000fc60007ffe0ff */
[----:B0-----:R-:W-:-:S05]  /*1150*/  IMAD.WIDE.U32 R10, R3, 0x2, R10 ;  /* 0x00000002030a7825 */ /* 0x001fca00078e000a */
[----:B------:R1:W-:Y:S02]  /*1160*/  STG.E.U16 desc[UR4][R10.64], R5 ;  /* 0x000000050a007986 */ /* 0x0003e4000c101504 */
.L_x_4209:
[----:B------:R-:W-:-:S13]  /*1170*/  ISETP.GE.AND P0, PT, R27, R2, PT ;  /* 0x000000021b00720c */ /* 0x000fda0003f06270 */
[----:B------:R-:W-:Y:S05]  /*1180*/  @P0 BRA `(.L_x_4211) ;  /* 0x0000000000340947 */ /* 0x000fea0003800000 */
[----:B-1----:R-:W1:Y:S01]  /*1190*/  LDC.64 R4, c[0x0][0x228] ;  /* 0x00008a00ff047b82 */ /* 0x002e620000000a00 */
[----:B0-----:R-:W-:Y:S01]  /*11a0*/  IMAD.IADD R3, R0, 0x1, R27 ;  /* 0x0000000100037824 */ /* 0x001fe200078e021b */
[----:B------:R-:W-:-:S03]  /*11b0*/  IADD3 R27, R27, 0x80, RZ ;  /* 0x000000801b1b7810 */ /* 0x000fc60007ffe0ff */
[----:B-1----:R-:W-:-:S05]  /*11c0*/  IMAD.WIDE.U32 R4, R3, 0x2, R4 ;  /* 0x0000000203047825 */ /* 0x002fca00078e0004 */
[----:B------:R1:W-:Y:S02]  /*11d0*/  STG.E.U16 desc[UR4][R4.64], R6 ;  /* 0x0000000604007986 */ /* 0x0003e4000c101504 */
.L_x_4210:
        /* <DEDUP_REMOVED lines=8> */
.L_x_4211:
[----:B------:R-:W-:Y:S05]  /*1260*/  BSYNC B1 ;  /* 0x0000000000017941 */ /* 0x000fea0003800000 */
.L_x_4207:
[----:B------:R-:W-:-:S13]  /*1270*/  ISETP.GE.AND P0, PT, R27, R2, PT ;  /* 0x000000021b00720c */ /* 0x000fda0003f06270 */
[----:B-12---:R-:W1:Y:S01]  /*1280*/  @!P0 LDC.64 R4, c[0x0][0x228] ;  /* 0x00008a00ff048b82 */ /* 0x006e620000000a00 */
[----:B0-----:R-:W-:Y:S01]  /*1290*/  @!P0 IMAD.IADD R3, R0, 0x1, R27 ;  /* 0x0000000100038824 */ /* 0x001fe200078e021b */
[----:B------:R-:W-:-:S03]  /*12a0*/  @!P0 IADD3 R27, R27, 0x80, RZ ;  /* 0x000000801b1b8810 */ /* 0x000fc60007ffe0ff */
[----:B-1----:R-:W-:-:S05]  /*12b0*/  @!P0 IMAD.WIDE.U32 R4, R3, 0x2, R4 ;  /* 0x0000000203048825 */ /* 0x002fca00078e0004 */
[----:B------:R2:W-:Y:S02]  /*12c0*/  @!P0 STG.E.U16 desc[UR4][R4.64], R8 ;  /* 0x0000000804008986 */ /* 0x0005e4000c101504 */
.L_x_4212:
[----:B------:R-:W-:Y:S05]  /*12d0*/  BSYNC B0 ;  /* 0x0000000000007941 */ /* 0x000fea0003800000 */
.L_x_4206:
        /* <DEDUP_REMOVED lines=8> */
.L_x_4213:
        /* <DEDUP_REMOVED lines=10> */
.L_x_24111:


//--------------------- .text._ZN2at6native18elementwise_kernelILi128ELi4EZNS0_15gpu_kernel_implIZZZNS0_54_GLOBAL__N__d8c5977b_16_LinearAlgebra_cu_140f0503_289316addr_kernel_cudaERNS_14TensorIteratorERKN3c106ScalarES9_ENKUlvE_clEvENKUlvE7_clEvEUlNS6_7complexIfEESD_SD_E0_EEvRNS_18TensorIteratorBaseERKT_EUliE_EEviT1_ --------------------------
	.section	.text._ZN2at6native18elementwise_kernelILi128ELi4EZNS0_15gpu_kernel_implIZZZNS0_54_GLOBAL__N__d8c5977b_16_LinearAlgebra_cu_140f0503_289316addr_kernel_cudaERNS_14TensorIteratorERKN3c106ScalarES9_ENKUlvE_clEvENKUlvE7_clEvEUlNS6_7complexIfEESD_SD_E0_EEvRNS_18TensorIteratorBaseERKT_EUliE_EEviT1_,"ax",@progbits
	.align	128
        .global         _ZN2at6native18elementwise_kernelILi128ELi4EZNS0_15gpu_kernel_implIZZZNS0_54_GLOBAL__N__d8c5977b_16_LinearAlgebra_cu_140f0503_289316addr_kernel_cudaERNS_14TensorIteratorERKN3c106ScalarES9_ENKUlvE_clEvENKUlvE7_clEvEUlNS6_7complexIfEESD_SD_E0_EEvRNS_18TensorIteratorBaseERKT_EUliE_EEviT1_
        .type           _ZN2at6native18elementwise_kernelILi128ELi4EZNS0_15gpu_kernel_implIZZZNS0_54_GLOBAL__N__d8c5977b_16_LinearAlgebra_cu_140f0503_289316addr_kernel_cudaERNS_14TensorIteratorERKN3c106ScalarES9_ENKUlvE_clEvENKUlvE7_clEvEUlNS6_7complexIfEESD_SD_E0_EEvRNS_18TensorIteratorBaseERKT_EUliE_EEviT1_,@function
        .size           _ZN2at6native18elementwise_kernelILi128ELi4EZNS0_15gpu_kernel_implIZZZNS0_54_GLOBAL__N__d8c5977b_16_LinearAlgebra_cu_140f0503_289316addr_kernel_cudaERNS_14TensorIteratorERKN3c106ScalarES9_ENKUlvE_clEvENKUlvE7_clEvEUlNS6_7complexIfEESD_SD_E0_EEvRNS_18TensorIteratorBaseERKT_EUliE_EEviT1_,(.L_x_24112 - _ZN2at6native18elementwise_kernelILi128ELi4EZNS0_15gpu_kernel_implIZZZNS0_54_GLOBAL__N__d8c5977b_16_LinearAlgebra_cu_140f0503_289316addr_kernel_cudaERNS_14TensorIteratorERKN3c106ScalarES9_ENKUlvE_clEvENKUlvE7_clEvEUlNS6_7complexIfEESD_SD_E0_EEvRNS_18TensorIteratorBaseERKT_EUliE_EEviT1_)
        .other          _ZN2at6native18elementwise_kernelILi128ELi4EZNS0_15gpu_kernel_implIZZZNS0_54_GLOBAL__N__d8c5977b_16_LinearAlgebra_cu_140f0503_289316addr_kernel_cudaERNS_14TensorIteratorERKN3c106ScalarES9_ENKUlvE_clEvENKUlvE7_clEvEUlNS6_7complexIfEESD_SD_E0_EEvRNS_18TensorIteratorBaseERKT_EUliE_EEviT1_,@"STO_CUDA_ENTRY STV_DEFAULT"
_ZN2at6native18elementwise_kernelILi128ELi4EZNS0_15gpu_kernel_implIZZZNS0_54_GLOBAL__N__d8c5977b_16_LinearAlgebra_cu_140f0503_289316addr_kernel_cudaERNS_14TensorIteratorERKN3c106ScalarES9_ENKUlvE_clEvENKUlvE7_clEvEUlNS6_7complexIfEESD_SD_E0_EEvRNS_18TensorIteratorBaseERKT_EUliE_EEviT1_:
.text._ZN2at6native18elementwise_kernelILi128ELi4EZNS0_15gpu_kernel_implIZZZNS0_54_GLOBAL__N__d8c5977b_16_LinearAlgebra_cu_140f0503_289316addr_kernel_cudaERNS_14TensorIteratorERKN3c106ScalarES9_ENKUlvE_clEvENKUlvE7_clEvEUlNS6_7complexIfEESD_SD_E0_EEvRNS_18TensorIteratorBaseERKT_EUliE_EEviT1_:
        /* <DEDUP_REMOVED lines=41> */
[C---:B------:R-:W-:Y:S02]  /*0290*/  IMAD R24, R7.reuse, UR6, RZ ;  /* 0x0000000607187c24 */ /* 0x040fe4000f8e02ff */
[C---:B------:R-:W-:Y:S02]  /*02a0*/  IMAD R0, R7.reuse, UR7, RZ ;  /* 0x0000000707007c24 */ /* 0x040fe4000f8e02ff */
[C---:B------:R-:W-:Y:S02]  /*02b0*/  IMAD R18, R7.reuse, UR8, R18 ;  /* 0x0000000807127c24 */ /* 0x040fe4000f8e0212 */
[----:B------:R-:W-:Y:S02]  /*02c0*/  IMAD R16, R7, UR9, R16 ;  /* 0x0000000907107c24 */ /* 0x000fe4000f8e0210 */
        /* <DEDUP_REMOVED lines=346> */
.L_x_4216:
[----:B------:R-:W0:Y:S01]  /*1870*/  LDC.U8 R6, c[0x0][0x511] ;  /* 0x00014440ff067b82 */ /* 0x000e220000000000 */
[----:B------:R-:W-:Y:S01]  /*1880*/  ULDC.64 UR4, c[0x0][0x4d8] ;  /* 0x0001360000047ab9 */ /* 0x000fe20000000a00 */
[----:B------:R-:W-:Y:S01]  /*1890*/  ULDC.64 UR6, c[0x0][0x4e0] ;  /* 0x0001380000067ab9 */ /* 0x000fe20000000a00 */
[----:B------:R-:W-:Y:S01]  /*18a0*/  IADD3 R24, P1, R24, UR4, RZ ;  /* 0x0000000418187c10 */ /* 0x000fe2000ff3e0ff */
[----:B------:R-:W-:Y:S01]  /*18b0*/  BSSY B6, `(.L_x_4217) ;  /* 0x00000f6000067945 */ /* 0x000fe20003800000 */
        /* <DEDUP_REMOVED lines=14> */
[----:B------:R-:W2:Y:S01]  /*19a0*/  LDG.E.S8 R4, desc[UR36][R4.64] ;  /* 0x0000002404047981 */ /* 0x000ea2000c1e1300 */
[----:B------:R-:W-:Y:S01]  /*19b0*/  IMAD.MOV.U32 R23, RZ, RZ, RZ ;  /* 0x000000ffff177224 */ /* 0x000fe200078e00ff */
[----:B--2---:R0:W1:Y:S01]  /*19c0*/  I2F.S16 R22, R4 ;  /* 0x0000000400167306 */ /* 0x0040620000101400 */
[----:B------:R-:W-:Y:S05]  /*19d0*/  BRA `(.L_x_4223) ;  /* 0x0000000c008c7947 */ /* 0x000fea0003800000 */
.L_x_4221:
[----:B------:R-:W2:Y:S01]  /*19e0*/  LDG.E.U8 R4, desc[UR36][R4.64] ;  /* 0x0000002404047981 */ /* 0x000ea2000c1e1100 */
[----:B------:R-:W-:Y:S01]  /*19f0*/  IMAD.MOV.U32 R23, RZ, RZ, RZ ;  /* 0x000000ffff177224 */ /* 0x000fe200078e00ff */
[----:B--2---:R-:W-:Y:S01]  /*1a00*/  I2FP.F32.U32 R22, R4 ;  /* 0x0000000400167245 */ /* 0x004fe20000201000 */
[----:B------:R-:W-:Y:S06]  /*1a10*/  BRA `(.L_x_4223) ;  /* 0x0000000c007c7947 */ /* 0x000fec0003800000 */
.L_x_4220:
[----:B------:R-:W-:-:S13]  /*1a20*/  ISETP.NE.AND P0, PT, R3, 0x2, PT ;  /* 0x000000020300780c */ /* 0x000fda0003f05270 */
[----:B------:R-:W-:Y:S05]  /*1a30*/  @!P0 BRA `(.L_x_4224) ;  /* 0x0000000000308947 */ /* 0x000fea0003800000 */
[----:B------:R-:W-:-:S13]  /*1a40*/  ISETP.NE.AND P0, PT, R3, 0x3, PT ;  /* 0x000000030300780c */ /* 0x000fda0003f05270 */
[----:B------:R-:W-:Y:S05]  /*1a50*/  @!P0 BRA `(.L_x_4225) ;  /* 0x0000000000188947 */ /* 0x000fea0003800000 */
[----:B------:R-:W-:-:S13]  /*1a60*/  ISETP.NE.AND P0, PT, R3, 0x4, PT ;  /* 0x000000040300780c */ /* 0x000fda0003f05270 */
[----:B------:R-:W-:Y:S05]  /*1a70*/  @P0 BRA `(.L_x_4222) ;  /* 0x0000000c00000947 */ /* 0x000fea0003800000 */
[----:B------:R-:W2:Y:S01]  /*1a80*/  LDG.E.64 R4, desc[UR36][R4.64] ;  /* 0x0000002404047981 */ /* 0x000ea2000c1e1b00 */
[----:B------:R-:W-:Y:S01]  /*1a90*/  IMAD.MOV.U32 R23, RZ, RZ, RZ ;  /* 0x000000ffff177224 */ /* 0x000fe200078e00ff */
[----:B--2---:R4:W0:Y:S01]  /*1aa0*/  I2F.S64 R22, R4 ;  /* 0x0000000400167312 */ /* 0x0048220000301400 */
[----:B------:R-:W-:Y:S05]  /*1ab0*/  BRA `(.L_x_4223) ;  /* 0x0000000c00547947 */ /* 0x000fea0003800000 */
.L_x_4225:
[----:B------:R-:W2:Y:S01]  /*1ac0*/  LDG.E R4, desc[UR36][R4.64] ;  /* 0x0000002404047981 */ /* 0x000ea2000c1e1900 */
[----:B------:R-:W-:Y:S01]  /*1ad0*/  IMAD.MOV.U32 R23, RZ, RZ, RZ ;  /* 0x000000ffff177224 */ /* 0x000fe200078e00ff */
[----:B--2---:R-:W-:Y:S01]  /*1ae0*/  I2FP.F32.S32 R22, R4 ;  /* 0x0000000400167245 */ /* 0x004fe20000201400 */
[----:B------:R-:W-:Y:S06]  /*1af0*/  BRA `(.L_x_4223) ;  /* 0x0000000c00447947 */ /* 0x000fec0003800000 */
.L_x_4224:
[----:B------:R-:W2:Y:S01]  /*1b00*/  LDG.E.U16 R4, desc[UR36][R4.64] ;  /* 0x0000002404047981 */ /* 0x000ea2000c1e1500 */
[----:B------:R-:W-:Y:S01]  /*1b10*/  IMAD.MOV.U32 R23, RZ, RZ, RZ ;  /* 0x000000ffff177224 */ /* 0x000fe200078e00ff */
[----:B--2---:R0:W1:Y:S01]  /*1b20*/  I2F.S16 R22, R4 ;  /* 0x0000000400167306 */ /* 0x0040620000101400 */
[----:B------:R-:W-:Y:S05]  /*1b30*/  BRA `(.L_x_4223) ;  /* 0x0000000c00347947 */ /* 0x000fea0003800000 */
.L_x_4219:
[----:B------:R-:W-:-:S13]  /*1b40*/  ISETP.GT.AND P0, PT, R3, 0x6, PT ;  /* 0x000000060300780c */ /* 0x000fda0003f04270 */
[----:B------:R-:W-:Y:S05]  /*1b50*/  @P0 BRA `(.L_x_4226) ;  /* 0x00000000002c0947 */ /* 0x000fea0003800000 */
[----:B------:R-:W-:-:S13]  /*1b60*/  ISETP.NE.AND P0, PT, R3, 0x5, PT ;  /* 0x000000050300780c */ /* 0x000fda0003f05270 */
[----:B------:R-:W-:Y:S05]  /*1b70*/  @!P0 BRA `(.L_x_4227) ;  /* 0x0000000000148947 */ /* 0x000fea0003800000 */
[----:B------:R-:W-:-:S13]  /*1b80*/  ISETP.NE.AND P0, PT, R3, 0x6, PT ;  /* 0x000000060300780c */ /* 0x000fda0003f05270 */
[----:B------:R-:W-:Y:S05]  /*1b90*/  @P0 BRA `(.L_x_4222) ;  /* 0x0000000800b80947 */ /* 0x000fea0003800000 */
[----:B------:R2:W5:Y:S01]  /*1ba0*/  LDG.E R22, desc[UR36][R4.64] ;  /* 0x0000002404167981 */ /* 0x000562000c1e1900 */
[----:B------:R-:W-:Y:S01]  /*1bb0*/  IMAD.MOV.U32 R23, RZ, RZ, RZ ;  /* 0x000000ffff177224 */ /* 0x000fe200078e00ff */
[----:B------:R-:W-:Y:S06]  /*1bc0*/  BRA `(.L_x_4223) ;  /* 0x0000000c00107947 */ /* 0x000fec0003800000 */
.L_x_4227:
[----:B------:R-:W2:Y:S01]  /*1bd0*/  LDG.E.U16 R4, desc[UR36][R4.64] ;  /* 0x0000002404047981 */ /* 0x000ea2000c1e1500 */
[----:B------:R-:W-:Y:S02]  /*1be0*/  IMAD.MOV.U32 R23, RZ, RZ, RZ ;  /* 0x000000ffff177224 */ /* 0x000fe400078e00ff */
[----:B--2---:R-:W-:Y:S01]  /*1bf0*/  HADD2.F32 R22, -RZ, R4.H0_H0 ;  /* 0x20000004ff167230 */ /* 0x004fe20000004100 */
[----:B------:R-:W-:Y:S06]  /*1c00*/  BRA `(.L_x_4223) ;  /* 0x0000000c00007947 */ /* 0x000fec0003800000 */
.L_x_4226:
[----:B------:R-:W-:-:S13]  /*1c10*/  ISETP.NE.AND P0, PT, R3, 0x7, PT ;  /* 0x000000070300780c */ /* 0x000fda0003f05270 */
[----:B------:R-:W-:Y:S05]  /*1c20*/  @!P0 BRA `(.L_x_4228) ;  /* 0x0000000000288947 */ /* 0x000fea0003800000 */
[----:B------:R-:W-:-:S13]  /*1c30*/  ISETP.NE.AND P0, PT, R3, 0x8, PT ;  /* 0x000000080300780c */ /* 0x000fda0003f05270 */
[----:B------:R-:W-:Y:S05]  /*1c40*/  @!P0 BRA `(.L_x_4229) ;  /* 0x0000000000108947 */ /* 0x000fea0003800000 */
[----:B------:R-:W-:-:S13]  /*1c50*/  ISETP.NE.AND P0, PT, R3, 0x9, PT ;  /* 0x000000090300780c */ /* 0x000fda0003f05270 */
[----:B------:R-:W-:Y:S05]  /*1c60*/  @P0 BRA `(.L_x_4222) ;  /* 0x0000000800840947 */ /* 0x000fea0003800000 */
[----:B------:R3:W5:Y:S01]  /*1c70*/  LDG.E.64 R22, desc[UR36][R4.64] ;  /* 0x0000002404167981 */ /* 0x000762000c1e1b00 */
[----:B------:R-:W-:Y:S05]  /*1c80*/  BRA `(.L_x_4223) ;  /* 0x0000000800e07947 */ /* 0x000fea0003800000 */
.L_x_4229:
[----:B------:R-:W2:Y:S02]  /*1c90*/  LDG.E R4, desc[UR36][R4.64] ;  /* 0x0000002404047981 */ /* 0x000ea4000c1e1900 */
[--C-:B--2---:R-:W-:Y:S02]  /*1ca0*/  HADD2.F32 R23, -RZ, R4.reuse.H1_H1 ;  /* 0x30000004ff177230 */ /* 0x104fe40000004100 */
[----:B------:R-:W-:Y:S01]  /*1cb0*/  HADD2.F32 R22, -RZ, R4.H0_H0 ;  /* 0x20000004ff167230 */ /* 0x000fe20000004100 */
[----:B------:R-:W-:Y:S06]  /*1cc0*/  BRA `(.L_x_4223) ;  /* 0x0000000800d07947 */ /* 0x000fec0003800000 */
.L_x_4228:
[----:B------:R-:W2:Y:S01]  /*1cd0*/  LDG.E.64 R4, desc[UR36][R4.64] ;  /* 0x0000002404047981 */ /* 0x000ea2000c1e1b00 */
[----:B------:R-:W-:Y:S01]  /*1ce0*/  UMOV UR4, 0xf0000000 ;  /* 0xf000000000047882 */ /* 0x000fe20000000000 */
[----:B------:R-:W-:Y:S01]  /*1cf0*/  UMOV UR5, 0x380fffff ;  /* 0x380fffff00057882 */ /* 0x000fe20000000000 */
[----:B------:R-:W-:Y:S01]  /*1d00*/  IMAD.MOV.U32 R23, RZ, RZ, RZ ;  /* 0x000000ffff177224 */ /* 0x000fe200078e00ff */
[----:B--2---:R-:W0:Y:S01]  /*1d10*/  F2F.F32.F64 R22, R4 ;  /* 0x0000000400167310 */ /* 0x004e220000301000 */
[----:B------:R-:W-:-:S14]  /*1d20*/  DSETP.GEU.AND P0, PT, |R4|, UR4, PT ;  /* 0x0000000404007e2a */ /* 0x000fdc000bf0e200 */
[----:B0-----:R-:W-:Y:S01]  /*1d30*/  @!P0 FMUL R22, R22, 1.175494350822287508e-38 ;  /* 0x0080000016168820 */ /* 0x001fe20000400000 */
[----:B------:R-:W-:Y:S06]  /*1d40*/  BRA `(.L_x_4223) ;  /* 0x0000000800b07947 */ /* 0x000fec0003800000 */
.L_x_4218:
        /* <DEDUP_REMOVED lines=8> */
[----:B------:R-:W2:Y:S01]  /*1dd0*/  LDG.E.U8 R4, desc[UR36][R4.64] ;  /* 0x0000002404047981 */ /* 0x000ea2000c1e1100 */
[----:B------:R-:W-:Y:S01]  /*1de0*/  IMAD.MOV.U32 R23, RZ, RZ, RZ ;  /* 0x000000ffff177224 */ /* 0x000fe200078e00ff */
[----:B--2---:R-:W-:-:S04]  /*1df0*/  ISETP.NE.AND P0, PT, R4, RZ, PT ;  /* 0x000000ff0400720c */ /* 0x004fc80003f05270 */
[----:B------:R-:W-:Y:S01]  /*1e00*/  FSEL R22, RZ, 1, !P0 ;  /* 0x3f800000ff167808 */ /* 0x000fe20004000000 */
[----:B------:R-:W-:Y:S08]  /*1e10*/  BRA `(.L_x_4223) ;  /* 0x00000008007c7947 */ /* 0x000ff00003800000 */
.L_x_4232:
[----:B------:R-:W2:Y:S01]  /*1e20*/  LDG.E.128 R4, desc[UR36][R4.64] ;  /* 0x0000002404047981 */ /* 0x000ea2000c1e1d00 */
[----:B------:R-:W-:Y:S01]  /*1e30*/  UMOV UR4, 0xf0000000 ;  /* 0xf000000000047882 */ /* 0x000fe20000000000 */
[----:B------:R-:W-:Y:S01]  /*1e40*/  UMOV UR5, 0x380fffff ;  /* 0x380fffff00057882 */ /* 0x000fe20000000000 */
[----:B--2---:R-:W0:Y:S01]  /*1e50*/  F2F.F32.F64 R23, R6 ;  /* 0x0000000600177310 */ /* 0x004e220000301000 */
[----:B------:R-:W-:Y:S02]  /*1e60*/  DSETP.GEU.AND P0, PT, |R6|, UR4, PT ;  /* 0x0000000406007e2a */ /* 0x000fe4000bf0e200 */
[----:B------:R-:W-:-:S05]  /*1e70*/  DSETP.GEU.AND P1, PT, |R4|, UR4, PT ;  /* 0x0000000404007e2a */ /* 0x000fca000bf2e200 */
[----:B------:R-:W1:Y:S07]  /*1e80*/  F2F.F32.F64 R22, R4 ;  /* 0x0000000400167310 */ /* 0x000e6e0000301000 */
[----:B0-----:R-:W-:Y:S02]  /*1e90*/  @!P0 FMUL R23, R23, 1.175494350822287508e-38 ;  /* 0x0080000017178820 */ /* 0x001fe40000400000 */
[----:B-1----:R-:W-:Y:S01]  /*1ea0*/  @!P1 FMUL R22, R22, 1.175494350822287508e-38 ;  /* 0x0080000016169820 */ /* 0x002fe20000400000 */
[----:B------:R-:W-:Y:S06]  /*1eb0*/  BRA `(.L_x_4223) ;  /* 0x0000000800547947 */ /* 0x000fec0003800000 */
.L_x_4231:
        /* <DEDUP_REMOVED lines=8> */
[----:B------:R-:W-:Y:S02]  /*1f40*/  IMAD.MOV.U32 R23, RZ, RZ, RZ ;  /* 0x000000ffff177224 */ /* 0x000fe400078e00ff */
        /* <DEDUP_REMOVED lines=16> */
[----:B------:R-:W-:Y:S01]  /*2050*/  LOP3.LUT R22, R3, 0x80000000, R22, 0xf8, !PT ;  /* 0x8000000003167812 */ /* 0x000fe200078ef816 */
[----:B------:R-:W-:Y:S06]  /*2060*/  BRA `(.L_x_4223) ;  /* 0x0000000400e87947 */ /* 0x000fec0003800000 */
.L_x_4234:
[----:B------:R-:W2:Y:S01]  /*2070*/  LDG.E.U8 R4, desc[UR36][R4.64] ;  /* 0x0000002404047981 */ /* 0x000ea2000c1e1100 */
[----:B------:R-:W-:Y:S02]  /*2080*/  IMAD.MOV.U32 R23, RZ, RZ, RZ ;  /* 0x000000ffff177224 */ /* 0x000fe400078e00ff */
[----:B--2---:R-:W-:-:S05]  /*2090*/  IMAD.SHL.U32 R0, R4, 0x2000000, RZ ;  /* 0x0200000004007824 */ /* 0x004fca00078e00ff */
[----:B------:R-:W-:-:S13]  /*20a0*/  ISETP.GE.U32.AND P0, PT, R0, 0x8000000, PT ;  /* 0x080000000000780c */ /* 0x000fda0003f06070 */
[C---:B------:R-:W-:Y:S01]  /*20b0*/  @!P0 SHF.L.U32 R0, R4.reuse, 0x8, RZ ;  /* 0x0000000804008819 */ /* 0x040fe200000006ff */
[----:B------:R-:W-:-:S03]  /*20c0*/  @P0 IMAD.SHL.U32 R3, R4, 0x200000, RZ ;  /* 0x0020000004030824 */ /* 0x000fc600078e00ff */
[----:B------:R-:W-:Y:S02]  /*20d0*/  @!P0 LOP3.LUT R0, R0, 0x7f00, RZ, 0xc0, !PT ;  /* 0x00007f0000008812 */ /* 0x000fe400078ec0ff */
[----:B------:R-:W-:Y:S02]  /*20e0*/  @P0 LOP3.LUT R3, R3, 0x70000000, RZ, 0xfc, !PT ;  /* 0x7000000003030812 */ /* 0x000fe400078efcff */
[----:B------:R-:W-:-:S03]  /*20f0*/  @!P0 LOP3.LUT R0, R0, 0x3f000000, RZ, 0xfc, !PT ;  /* 0x3f00000000008812 */ /* 0x000fc600078efcff */
[----:B------:R-:W-:Y:S01]  /*2100*/  @P0 FMUL.FTZ R22, R3, 1.9259299443872358531e-34 ;  /* 0x0780000003160820 */ /* 0x000fe20000410000 */
[----:B------:R-:W-:Y:S02]  /*2110*/  IMAD.SHL.U32 R3, R4, 0x1000000, RZ ;  /* 0x0100000004037824 */ /* 0x000fe400078e00ff */
[----:B------:R-:W-:-:S05]  /*2120*/  @!P0 FADD.FTZ R22, R0, -0.5 ;  /* 0xbf00000000168421 */ /* 0x000fca0000010000 */
[----:B------:R-:W-:Y:S01]  /*2130*/  LOP3.LUT R22, R22, 0x80000000, R3, 0xf8, !PT ;  /* 0x8000000016167812 */ /* 0x000fe200078ef803 */
[----:B------:R-:W-:Y:S06]  /*2140*/  BRA `(.L_x_4223) ;  /* 0x0000000400b07947 */ /* 0x000fec0003800000 */
.L_x_4233:
[----:B------:R-:W2:Y:S01]  /*2150*/  LDG.E.U16 R4, desc[UR36][R4.64] ;  /* 0x0000002404047981 */ /* 0x000ea2000c1e1500 */
[----:B------:R-:W-:Y:S02]  /*2160*/  IMAD.MOV.U32 R23, RZ, RZ, RZ ;  /* 0x000000ffff177224 */ /* 0x000fe400078e00ff */
[----:B--2---:R-:W-:Y:S01]  /*2170*/  IMAD.U32 R22, R4, 0x10000, RZ ;  /* 0x0001000004167824 */ /* 0x004fe200078e00ff */
[----:B------:R-:W-:Y:S06]  /*2180*/  BRA `(.L_x_4223) ;  /* 0x0000000400a07947 */ /* 0x000fec0003800000 */
.L_x_4230:
        /* <DEDUP_REMOVED lines=8> */
[----:B------:R-:W2:Y:S01]  /*2210*/  LDG.E.U16 R4, desc[UR36][R4.64] ;  /* 0x0000002404047981 */ /* 0x000ea2000c1e1500 */
[----:B------:R-:W-:Y:S01]  /*2220*/  IMAD.MOV.U32 R23, RZ, RZ, RZ ;  /* 0x000000ffff177224 */ /* 0x000fe200078e00ff */
[----:B--2---:R-:W-:Y:S01]  /*2230*/  I2FP.F32.U32 R22, R4 ;  /* 0x0000000400167245 */ /* 0x004fe20000201000 */
[----:B------:R-:W-:Y:S06]  /*2240*/  BRA `(.L_x_4223) ;  /* 0x0000000400707947 */ /* 0x000fec0003800000 */
.L_x_4237:
[----:B------:R-:W2:Y:S01]  /*2250*/  LDG.E.U8 R3, desc[UR36][R4.64] ;  /* 0x0000002404037981 */ /* 0x000ea2000c1e1100 */
[----:B------:R-:W-:Y:S02]  /*2260*/  CS2R R22, SRZ ;  /* 0x0000000000167805 */ /* 0x000fe4000001ff00 */
        /* <DEDUP_REMOVED lines=18> */
.L_x_4239:
[----:B------:R-:W-:Y:S05]  /*2390*/  BSYNC B0 ;  /* 0x0000000000007941 */ /* 0x000fea0003800000 */
.L_x_4238:
[----:B------:R-:W-:Y:S01]  /*23a0*/  IMAD.SHL.U32 R3, R3, 0x100000, RZ ;  /* 0x0010000003037824 */ /* 0x000fe200078e00ff */
[----:B------:R-:W-:-:S04]  /*23b0*/  LEA R5, R0, 0x3b800000, 0x17 ;  /* 0x3b80000000057811 */ /* 0x000fc800078eb8ff */
[----:B------:R-:W-:Y:S01]  /*23c0*/  LOP3.LUT R22, R5, R3, R22, 0xfe, !PT ;  /* 0x0000000305167212 */ /* 0x000fe200078efe16 */
[----:B------:R-:W-:Y:S06]  /*23d0*/  BRA `(.L_x_4223) ;  /* 0x00000004000c7947 */ /* 0x000fec0003800000 */
.L_x_4236:
        /* <DEDUP_REMOVED lines=20> */
.L_x_4241:
[----:B------:R-:W-:Y:S05]  /*2520*/  BSYNC B0 ;  /* 0x0000000000007941 */ /* 0x000fea0003800000 */
.L_x_4240:
[----:B------:R-:W-:Y:S01]  /*2530*/  IMAD.SHL.U32 R3, R3, 0x200000, RZ ;  /* 0x0020000003037824 */ /* 0x000fe200078e00ff */
[----:B------:R-:W-:-:S04]  /*2540*/  LEA R5, R0, 0x37800000, 0x17 ;  /* 0x3780000000057811 */ /* 0x000fc800078eb8ff */
[----:B------:R-:W-:Y:S01]  /*2550*/  LOP3.LUT R22, R5, R3, R22, 0xfe, !PT ;  /* 0x0000000305167212 */ /* 0x000fe200078efe16 */
[----:B------:R-:W-:Y:S06]  /*2560*/  BRA `(.L_x_4223) ;  /* 0x0000000000a87947 */ /* 0x000fec0003800000 */
.L_x_4235:
        /* <DEDUP_REMOVED lines=14> */
.L_x_4245:
[----:B------:R-:W-:Y:S05]  /*2650*/  BSYNC B0 ;  /* 0x0000000000007941 */ /* 0x000fea0003800000 */
.L_x_4244:
[----:B------:R-:W-:Y:S01]  /*2660*/  IMAD.MOV.U32 R23, RZ, RZ, RZ ;  /* 0x000000ffff177224 */ /* 0x000fe200078e00ff */
[----:B------:R-:W-:Y:S06]  /*2670*/  BRA `(.L_x_4223) ;  /* 0x0000000000647947 */ /* 0x000fec0003800000 */
.L_x_4222:
[----:B------:R-:W-:Y:S01]  /*2680*/  MOV R14, 0x228 ;  /* 0x00000228000e7802 */ /* 0x000fe20000000f00 */
[----:B------:R-:W-:Y:S01]  /*2690*/  ULDC.64 UR4, c[0x4][0x218] ;  /* 0x0100860000047ab9 */ /* 0x000fe20000000a00 */
[----:B------:R-:W-:Y:S01]  /*26a0*/  ULDC.64 UR6, c[0x4][0x90] ;  /* 0x0100240000067ab9 */ /* 0x000fe20000000a00 */
[----:B------:R-:W-:Y:S01]  /*26b0*/  IMAD.U32 R4, RZ, RZ, UR4 ;  /* 0x00000004ff047e24 */ /* 0x000fe2000f8e00ff */
[----:B------:R-:W-:Y:S01]  /*26c0*/  HFMA2.MMA R12, -RZ, RZ, 0, 5.9604644775390625e-08 ;  /* 0x00000001ff0c7435 */ /* 0x000fe200000001ff */
        /* <DEDUP_REMOVED lines=8> */
[----:B------:R-:W-:-:S07]  /*2750*/  IMAD.MOV.U32 R13, RZ, RZ, RZ ;  /* 0x000000ffff0d7224 */ /* 0x000fce00078e00ff */
[----:B------:R-:W-:-:S07]  /*2760*/  LEPC R20, `(.L_x_4246) ;  /* 0x000000001014794e */ /* 0x000fce0000000000 */
[----:B0-----:R-:W-:Y:S05]  /*2770*/  CALL.ABS.NOINC R14 ;  /* 0x000000000e007343 */ /* 0x001fea0003c00000 */
.L_x_4246:
[----:B------:R-:W-:Y:S01]  /*2780*/  CS2R R22, SRZ ;  /* 0x0000000000167805 */ /* 0x000fe2000001ff00 */
[----:B------:R-:W-:Y:S06]  /*2790*/  BRA `(.L_x_4223) ;  /* 0x00000000001c7947 */ /* 0x000fec0003800000 */
.L_x_4243:
[----:B------:R-:W2:Y:S01]  /*27a0*/  LDG.E.64 R4, desc[UR36][R4.64] ;  /* 0x0000002404047981 */ /* 0x000ea2000c1e1b00 */
[----:B------:R-:W-:Y:S01]  /*27b0*/  IMAD.MOV.U32 R23, RZ, RZ, RZ ;  /* 0x000000ffff177224 */ /* 0x000fe200078e00ff */
[----:B--2---:R0:W1:Y:S01]  /*27c0*/  I2F.U64 R22, R4 ;  /* 0x0000000400167312 */ /* 0x0040620000301000 */
[----:B------:R-:W-:Y:S05]  /*27d0*/  BRA `(.L_x_4223) ;  /* 0x00000000000c7947 */ /* 0x000fea0003800000 */
.L_x_4242:
[----:B------:R-:W2:Y:S01]  /*27e0*/  LDG.E R4, desc[UR36][R4.64] ;  /* 0x0000002404047981 */ /* 0x000ea2000c1e1900 */
[----:B------:R-:W-:Y:S01]  /*27f0*/  IMAD.MOV.U32 R23, RZ, RZ, RZ ;  /* 0x000000ffff177224 */ /* 0x000fe200078e00ff */
[----:B--2---:R-:W-:-:S07]  /*2800*/  I2FP.F32.U32 R22, R4 ;  /* 0x0000000400167245 */ /* 0x004fce0000201000 */
.L_x_4223:
[----:B------:R-:W-:Y:S05]  /*2810*/  BSYNC B6 ;  /* 0x0000000000067941 */ /* 0x000fea0003800000 */
.L_x_4217:
[----:B------:R-:W1:Y:S01]  /*2820*/  LDC.U8 R3, c[0x0][0x512] ;  /* 0x00014480ff037b82 */ /* 0x000e620000000000 */
[----:B------:R-:W-:Y:S01]  /*2830*/  ULDC.64 UR4, c[0x0][0x4e8] ;  /* 0x00013a0000047ab9 */ /* 0x000fe20000000a00 */
[----:B------:R-:W-:Y:S01]  /*2840*/  BSSY B6, `(.L_x_4247) ;  /* 0x00000f5000067945 */ /* 0x000fe20003800000 */
[----:B0-234-:R-:W-:-:S05]  /*2850*/  IADD3 R4, P1, R18, UR4, RZ ;  /* 0x0000000412047c10 */ /* 0x01dfca000ff3e0ff */
        /* <DEDUP_REMOVED lines=14> */
[----:B--2---:R4:W0:Y:S01]  /*2940*/  I2F.S16 R18, R4 ;  /* 0x0000000400127306 */ /* 0x0048220000101400 */
[----:B------:R-:W-:Y:S05]  /*2950*/  BRA `(.L_x_4253) ;  /* 0x0000000c008c7947 */ /* 0x000fea0003800000 */
.L_x_4251:
[----:B------:R-:W2:Y:S01]  /*2960*/  LDG.E.U8 R4, desc[UR36][R4.64] ;  /* 0x0000002404047981 */ /* 0x000ea2000c1e1100 */
[----:B------:R-:W-:Y:S01]  /*2970*/  IMAD.MOV.U32 R19, RZ, RZ, RZ ;  /* 0x000000ffff137224 */ /* 0x000fe200078e00ff */
[----:B--2---:R-:W-:Y:S01]  /*2980*/  I2FP.F32.U32 R18, R4 ;  /* 0x0000000400127245 */ /* 0x004fe20000201000 */
[----:B------:R-:W-:Y:S06]  /*2990*/  BRA `(.L_x_4253) ;  /* 0x0000000c007c7947 */ /* 0x000fec0003800000 */
.L_x_4250:
        /* <DEDUP_REMOVED lines=8> */
[----:B--2---:R0:W1:Y:S01]  /*2a20*/  I2F.S64 R18, R4 ;  /* 0x0000000400127312 */ /* 0x0040620000301400 */
[----:B------:R-:W-:Y:S05]  /*2a30*/  BRA `(.L_x_4253) ;  /* 0x0000000c00547947 */ /* 0x000fea0003800000 */
.L_x_4255:
[----:B------:R-:W2:Y:S01]  /*2a40*/  LDG.E R4, desc[UR36][R4.64] ;  /* 0x0000002404047981 */ /* 0x000ea2000c1e1900 */
[----:B------:R-:W-:Y:S01]  /*2a50*/  IMAD.MOV.U32 R19, RZ, RZ, RZ ;  /* 0x000000ffff137224 */ /* 0x000fe200078e00ff */
[----:B--2---:R-:W-:Y:S01]  /*2a60*/  I2FP.F32.S32 R18, R4 ;  /* 0x0000000400127245 */ /* 0x004fe20000201400 */
[----:B------:R-:W-:Y:S06]  /*2a70*/  BRA `(.L_x_4253) ;  /* 0x0000000c00447947 */ /* 0x000fec0003800000 */
.L_x_4254:
[----:B------:R-:W2:Y:S01]  /*2a80*/  LDG.E.U16 R4, desc[UR36][R4.64] ;  /* 0x0000002404047981 */ /* 0x000ea2000c1e1500 */
[----:B------:R-:W-:Y:S01]  /*2a90*/  IMAD.MOV.U32 R19, RZ, RZ, RZ ;  /* 0x000000ffff137224 */ /* 0x000fe200078e00ff */
[----:B--2---:R0:W1:Y:S01]  /*2aa0*/  I2F.S16 R18, R4 ;  /* 0x0000000400127306 */ /* 0x0040620000101400 */
[----:B------:R-:W-:Y:S05]  /*2ab0*/  BRA `(.L_x_4253) ;  /* 0x0000000c00347947 */ /* 0x000fea0003800000 */
.L_x_4249:
        /* <DEDUP_REMOVED lines=9> */
.L_x_4257:
[----:B------:R-:W2:Y:S01]  /*2b50*/  LDG.E.U16 R4, desc[UR36][R4.64] ;  /* 0x0000002404047981 */ /* 0x000ea2000c1e1500 */
[----:B------:R-:W-:Y:S02]  /*2b60*/  IMAD.MOV.U32 R19, RZ, RZ, RZ ;  /* 0x000000ffff137224 */ /* 0x000fe400078e00ff */
[----:B--2---:R-:W-:Y:S01]  /*2b70*/  HADD2.F32 R18, -RZ, R4.H0_H0 ;  /* 0x20000004ff127230 */ /* 0x004fe20000004100 */
[----:B------:R-:W-:Y:S06]  /*2b80*/  BRA `(.L_x_4253) ;  /* 0x0000000c00007947 */ /* 0x000fec0003800000 */
.L_x_4256:
        /* <DEDUP_REMOVED lines=8> */
.L_x_4259:
[----:B------:R-:W2:Y:S02]  /*2c10*/  LDG.E R4, desc[UR36][R4.64] ;  /* 0x0000002404047981 */ /* 0x000ea4000c1e1900 */
[--C-:B--2---:R-:W-:Y:S02]  /*2c20*/  HADD2.F32 R19, -RZ, R4.reuse.H1_H1 ;  /* 0x30000004ff137230 */ /* 0x104fe40000004100 */
[----:B------:R-:W-:Y:S01]  /*2c30*/  HADD2.F32 R18, -RZ, R4.H0_H0 ;  /* 0x20000004ff127230 */ /* 0x000fe20000004100 */
[----:B------:R-:W-:Y:S06]  /*2c40*/  BRA `(.L_x_4253) ;  /* 0x0000000800d07947 */ /* 0x000fec0003800000 */
.L_x_4258:
        /* <DEDUP_REMOVED lines=8> */
.L_x_4248:
        /* <DEDUP_REMOVED lines=13> */
.L_x_4262:
        /* <DEDUP_REMOVED lines=10> */
.L_x_4261:
        /* <DEDUP_REMOVED lines=27> */
.L_x_4264:
[----:B------:R-:W2:Y:S01]  /*2ff0*/  LDG.E.U8 R4, desc[UR36][R4.64] ;  /* 0x0000002404047981 */ /* 0x000ea2000c1e1100 */
[----:B------:R-:W-:Y:S02]  /*3000*/  IMAD.MOV.U32 R19, RZ, RZ, RZ ;  /* 0x000000ffff137224 */ /* 0x000fe400078e00ff */
[----:B--2---:R-:W-:-:S05]  /*3010*/  IMAD.SHL.U32 R0, R4, 0x2000000, RZ ;  /* 0x0200000004007824 */ /* 0x004fca00078e00ff */
[----:B------:R-:W-:-:S13]  /*3020*/  ISETP.GE.U32.AND P0, PT, R0, 0x8000000, PT ;  /* 0x080000000000780c */ /* 0x000fda0003f06070 */
[C---:B------:R-:W-:Y:S02]  /*3030*/  @!P0 IMAD.SHL.U32 R0, R4.reuse, 0x100, RZ ;  /* 0x0000010004008824 */ /* 0x040fe400078e00ff */
        /* <DEDUP_REMOVED lines=9> */
.L_x_4263:
[----:B------:R-:W2:Y:S01]  /*30d0*/  LDG.E.U16 R4, desc[UR36][R4.64] ;  /* 0x0000002404047981 */ /* 0x000ea2000c1e1500 */
[----:B------:R-:W-:Y:S01]  /*30e0*/  MOV R19, RZ ;  /* 0x000000ff00137202 */ /* 0x000fe20000000f00 */
[----:B--2---:R-:W-:Y:S01]  /*30f0*/  IMAD.U32 R18, R4, 0x10000, RZ ;  /* 0x0001000004127824 */ /* 0x004fe200078e00ff */
[----:B------:R-:W-:Y:S06]  /*3100*/  BRA `(.L_x_4253) ;  /* 0x0000000400a07947 */ /* 0x000fec0003800000 */
.L_x_4260:
        /* <DEDUP_REMOVED lines=12> */
.L_x_4267:
        /* <DEDUP_REMOVED lines=20> */
.L_x_4269:
[----:B------:R-:W-:Y:S05]  /*3310*/  BSYNC B0 ;  /* 0x0000000000007941 */ /* 0x000fea0003800000 */
.L_x_4268:
[----:B------:R-:W-:Y:S01]  /*3320*/  IMAD.SHL.U32 R3, R3, 0x100000, RZ ;  /* 0x0010000003037824 */ /* 0x000fe200078e00ff */
[----:B------:R-:W-:-:S04]  /*3330*/  LEA R5, R0, 0x3b800000, 0x17 ;  /* 0x3b80000000057811 */ /* 0x000fc800078eb8ff */
[----:B------:R-:W-:Y:S01]  /*3340*/  LOP3.LUT R18, R5, R3, R18, 0xfe, !PT ;  /* 0x0000000305127212 */ /* 0x000fe200078efe12 */
[----:B------:R-:W-:Y:S06]  /*3350*/  BRA `(.L_x_4253) ;  /* 0x00000004000c7947 */ /* 0x000fec0003800000 */
.L_x_4266:
        /* <DEDUP_REMOVED lines=20> */
.L_x_4271:
[----:B------:R-:W-:Y:S05]  /*34a0*/  BSYNC B0 ;  /* 0x0000000000007941 */ /* 0x000fea0003800000 */
.L_x_4270:
[----:B------:R-:W-:Y:S01]  /*34b0*/  IMAD.SHL.U32 R3, R3, 0x200000, RZ ;  /* 0x0020000003037824 */ /* 0x000fe200078e00ff */
[----:B------:R-:W-:-:S04]  /*34c0*/  LEA R5, R0, 0x37800000, 0x17 ;  /* 0x3780000000057811 */ /* 0x000fc800078eb8ff */
[----:B------:R-:W-:Y:S01]  /*34d0*/  LOP3.LUT R18, R5, R3, R18, 0xfe, !PT ;  /* 0x0000000305127212 */ /* 0x000fe200078efe12 */
[----:B------:R-:W-:Y:S06]  /*34e0*/  BRA `(.L_x_4253) ;  /* 0x0000000000a87947 */ /* 0x000fec0003800000 */
.L_x_4265:
        /* <DEDUP_REMOVED lines=14> */
.L_x_4275:
[----:B------:R-:W-:Y:S05]  /*35d0*/  BSYNC B0 ;  /* 0x0000000000007941 */ /* 0x000fea0003800000 */
.L_x_4274:
[----:B------:R-:W-:Y:S01]  /*35e0*/  IMAD.MOV.U32 R19, RZ, RZ, RZ ;  /* 0x000000ffff137224 */ /* 0x000fe200078e00ff */
[----:B------:R-:W-:Y:S06]  /*35f0*/  BRA `(.L_x_4253) ;  /* 0x0000000000647947 */ /* 0x000fec0003800000 */
.L_x_4252:
        /* <DEDUP_REMOVED lines=16> */
.L_x_4276:
[----:B------:R-:W-:Y:S01]  /*3700*/  CS2R R18, SRZ ;  /* 0x0000000000127805 */ /* 0x000fe2000001ff00 */
[----:B------:R-:W-:Y:S06]  /*3710*/  BRA `(.L_x_4253) ;  /* 0x00000000001c7947 */ /* 0x000fec0003800000 */
.L_x_4273:
[----:B------:R-:W2:Y:S01]  /*3720*/  LDG.E.64 R4, desc[UR36][R4.64] ;  /* 0x0000002404047981 */ /* 0x000ea2000c1e1b00 */
[----:B------:R-:W-:Y:S01]  /*3730*/  HFMA2.MMA R19, -RZ, RZ, 0, 0 ;  /* 0x00000000ff137435 */ /* 0x000fe200000001ff */
[----:B--2---:R0:W1:Y:S01]  /*3740*/  I2F.U64 R18, R4 ;  /* 0x0000000400127312 */ /* 0x0040620000301000 */
[----:B------:R-:W-:Y:S09]  /*3750*/  BRA `(.L_x_4253) ;  /* 0x00000000000c7947 */ /* 0x000ff20003800000 */
.L_x_4272:
[----:B------:R-:W2:Y:S01]  /*3760*/  LDG.E R4, desc[UR36][R4.64] ;  /* 0x0000002404047981 */ /* 0x000ea2000c1e1900 */
[----:B------:R-:W-:Y:S01]  /*3770*/  IMAD.MOV.U32 R19, RZ, RZ, RZ ;  /* 0x000000ffff137224 */ /* 0x000fe200078e00ff */
[----:B--2---:R-:W-:-:S07]  /*3780*/  I2FP.F32.U32 R18, R4 ;  /* 0x0000000400127245 */ /* 0x004fce0000201000 */
.L_x_4253:
[----:B------:R-:W-:Y:S05]  /*3790*/  BSYNC B6 ;  /* 0x0000000000067941 */ /* 0x000fea0003800000 */
.L_x_4247:
        /* <DEDUP_REMOVED lines=20> */
.L_x_4281:
[----:B------:R-:W2:Y:S01]  /*38e0*/  LDG.E.U8 R4, desc[UR36][R4.64] ;  /* 0x0000002404047981 */ /* 0x000ea2000c1e1100 */
[----:B------:R-:W-:Y:S01]  /*38f0*/  IMAD.MOV.U32 R9, RZ, RZ, RZ ;  /* 0x000000ffff097224 */ /* 0x000fe200078e00ff */
[----:B--2---:R-:W-:Y:S01]  /*3900*/  I2FP.F32.U32 R8, R4 ;  /* 0x0000000400087245 */ /* 0x004fe20000201000 */
[----:B------:R-:W-:Y:S06]  /*3910*/  BRA `(.L_x_4283) ;  /* 0x0000000c007c7947 */ /* 0x000fec0003800000 */
.L_x_4280:
        /* <DEDUP_REMOVED lines=10> */
.L_x_4285:
[----:B------:R-:W2:Y:S01]  /*39c0*/  LDG.E R4, desc[UR36][R4.64] ;  /* 0x0000002404047981 */ /* 0x000ea2000c1e1900 */
[----:B------:R-:W-:Y:S01]  /*39d0*/  IMAD.MOV.U32 R9, RZ, RZ, RZ ;  /* 0x000000ffff097224 */ /* 0x000fe200078e00ff */
[----:B--2---:R-:W-:Y:S01]  /*39e0*/  I2FP.F32.S32 R8, R4 ;  /* 0x0000000400087245 */ /* 0x004fe20000201400 */
[----:B------:R-:W-:Y:S06]  /*39f0*/  BRA `(.L_x_4283) ;  /* 0x0000000c00447947 */ /* 0x000fec0003800000 */
.L_x_4284:
[----:B------:R-:W2:Y:S01]  /*3a00*/  LDG.E.U16 R4, desc[UR36][R4.64] ;  /* 0x0000002404047981 */ /* 0x000ea2000c1e1500 */
[----:B------:R-:W-:Y:S01]  /*3a10*/  IMAD.MOV.U32 R9, RZ, RZ, RZ ;  /* 0x000000ffff097224 */ /* 0x000fe200078e00ff */
[----:B--2---:R2:W3:Y:S01]  /*3a20*/  I2F.S16 R8, R4 ;  /* 0x0000000400087306 */ /* 0x0044e20000101400 */
[----:B------:R-:W-:Y:S05]  /*3a30*/  BRA `(.L_x_4283) ;  /* 0x0000000c00347947 */ /* 0x000fea0003800000 */
.L_x_4279:
        /* <DEDUP_REMOVED lines=9> */
.L_x_4287:
[----:B------:R-:W2:Y:S01]  /*3ad0*/  LDG.E.U16 R4, desc[UR36][R4.64] ;  /* 0x0000002404047981 */ /* 0x000ea2000c1e1500 */
[----:B------:R-:W-:Y:S02]  /*3ae0*/  IMAD.MOV.U32 R9, RZ, RZ, RZ ;  /* 0x000000ffff097224 */ /* 0x000fe400078e00ff */
[----:B--2---:R-:W-:Y:S01]  /*3af0*/  HADD2.F32 R8, -RZ, R4.H0_H0 ;  /* 0x20000004ff087230 */ /* 0x004fe20000004100 */
[----:B------:R-:W-:Y:S06]  /*3b00*/  BRA `(.L_x_4283) ;  /* 0x0000000c00007947 */ /* 0x000fec0003800000 */
.L_x_4286:
        /* <DEDUP_REMOVED lines=8> */
.L_x_4289:
[----:B------:R-:W2:Y:S02]  /*3b90*/  LDG.E R4, desc[UR36][R4.64] ;  /* 0x0000002404047981 */ /* 0x000ea4000c1e1900 */
[--C-:B--2---:R-:W-:Y:S02]  /*3ba0*/  HADD2.F32 R9, -RZ, R4.reuse.H1_H1 ;  /* 0x30000004ff097230 */ /* 0x104fe40000004100 */
[----:B------:R-:W-:Y:S01]  /*3bb0*/  HADD2.F32 R8, -RZ, R4.H0_H0 ;  /* 0x20000004ff087230 */ /* 0x000fe20000004100 */
[----:B------:R-:W-:Y:S06]  /*3bc0*/  BRA `(.L_x_4283) ;  /* 0x0000000800d07947 */ /* 0x000fec0003800000 */
.L_x_4288:
        /* <DEDUP_REMOVED lines=8> */
.L_x_4278:
        /* <DEDUP_REMOVED lines=13> */
.L_x_4292:
        /* <DEDUP_REMOVED lines=10> */
.L_x_4291:
        /* <DEDUP_REMOVED lines=27> */
.L_x_4294:
        /* <DEDUP_REMOVED lines=14> */
.L_x_4293:
[----:B------:R-:W2:Y:S01]  /*4050*/  LDG.E.U16 R4, desc[UR36][R4.64] ;  /* 0x0000002404047981 */ /* 0x000ea2000c1e1500 */
[----:B------:R-:W-:Y:S01]  /*4060*/  IMAD.MOV.U32 R9, RZ, RZ, RZ ;  /* 0x000000ffff097224 */ /* 0x000fe200078e00ff */
[----:B--2---:R-:W-:Y:S01]  /*4070*/  SHF.L.U32 R8, R4, 0x10, RZ ;  /* 0x0000001004087819 */ /* 0x004fe200000006ff */
[----:B------:R-:W-:Y:S06]  /*4080*/  BRA `(.L_x_4283) ;  /* 0x0000000400a07947 */ /* 0x000fec0003800000 */
.L_x_4290:
        /* <DEDUP_REMOVED lines=12> */
.L_x_4297:
        /* <DEDUP_REMOVED lines=20> */
.L_x_4299:
[----:B------:R-:W-:Y:S05]  /*4290*/  BSYNC B0 ;  /* 0x0000000000007941 */ /* 0x000fea0003800000 */
.L_x_4298:
[----:B------:R-:W-:Y:S01]  /*42a0*/  IMAD.SHL.U32 R3, R3, 0x100000, RZ ;  /* 0x0010000003037824 */ /* 0x000fe200078e00ff */
[----:B------:R-:W-:-:S04]  /*42b0*/  LEA R5, R0, 0x3b800000, 0x17 ;  /* 0x3b80000000057811 */ /* 0x000fc800078eb8ff */
[----:B------:R-:W-:Y:S01]  /*42c0*/  LOP3.LUT R8, R5, R3, R8, 0xfe, !PT ;  /* 0x0000000305087212 */ /* 0x000fe200078efe08 */
[----:B------:R-:W-:Y:S06]  /*42d0*/  BRA `(.L_x_4283) ;  /* 0x00000004000c7947 */ /* 0x000fec0003800000 */
.L_x_4296:
        /* <DEDUP_REMOVED lines=20> */
.L_x_4301:
[----:B------:R-:W-:Y:S05]  /*4420*/  BSYNC B0 ;  /* 0x0000000000007941 */ /* 0x000fea0003800000 */
.L_x_4300:
[----:B------:R-:W-:Y:S01]  /*4430*/  IMAD.SHL.U32 R3, R3, 0x200000, RZ ;  /* 0x0020000003037824 */ /* 0x000fe200078e00ff */
[----:B------:R-:W-:-:S04]  /*4440*/  LEA R5, R0, 0x37800000, 0x17 ;  /* 0x3780000000057811 */ /* 0x000fc800078eb8ff */
[----:B------:R-:W-:Y:S01]  /*4450*/  LOP3.LUT R8, R5, R3, R8, 0xfe, !PT ;  /* 0x0000000305087212 */ /* 0x000fe200078efe08 */
[----:B------:R-:W-:Y:S06]  /*4460*/  BRA `(.L_x_4283) ;  /* 0x0000000000a87947 */ /* 0x000fec0003800000 */
.L_x_4295:
        /* <DEDUP_REMOVED lines=14> */
.L_x_4305:
[----:B------:R-:W-:Y:S05]  /*4550*/  BSYNC B0 ;  /* 0x0000000000007941 */ /* 0x000fea0003800000 */
.L_x_4304:
[----:B------:R-:W-:Y:S01]  /*4560*/  IMAD.MOV.U32 R9, RZ, RZ, RZ ;  /* 0x000000ffff097224 */ /* 0x000fe200078e00ff */
[----:B------:R-:W-:Y:S06]  /*4570*/  BRA `(.L_x_4283) ;  /* 0x0000000000647947 */ /* 0x000fec0003800000 */
.L_x_4282:
        /* <DEDUP_REMOVED lines=16> */
.L_x_4306:
[----:B------:R-:W-:Y:S01]  /*4680*/  CS2R R8, SRZ ;  /* 0x0000000000087805 */ /* 0x000fe2000001ff00 */
[----:B------:R-:W-:Y:S06]  /*4690*/  BRA `(.L_x_4283) ;  /* 0x00000000001c7947 */ /* 0x000fec0003800000 */
.L_x_4303:
[----:B------:R-:W2:Y:S01]  /*46a0*/  LDG.E.64 R4, desc[UR36][R4.64] ;  /* 0x0000002404047981 */ /* 0x000ea2000c1e1b00 */
[----:B------:R-:W-:Y:S01]  /*46b0*/  IMAD.MOV.U32 R9, RZ, RZ, RZ ;  /* 0x000000ffff097224 */ /* 0x000fe200078e00ff */
[----:B--2---:R0:W1:Y:S01]  /*46c0*/  I2F.U64 R8, R4 ;  /* 0x0000000400087312 */ /* 0x0040620000301000 */
[----:B------:R-:W-:Y:S05]  /*46d0*/  BRA `(.L_x_4283) ;  /* 0x00000000000c7947 */ /* 0x000fea0003800000 */
.L_x_4302:
[----:B------:R-:W2:Y:S01]  /*46e0*/  LDG.E R4, desc[UR36][R4.64] ;  /* 0x0000002404047981 */ /* 0x000ea2000c1e1900 */
[----:B------:R-:W-:Y:S01]  /*46f0*/  HFMA2.MMA R9, -RZ, RZ, 0, 0 ;  /* 0x00000000ff097435 */ /* 0x000fe200000001ff */
[----:B--2---:R-:W-:-:S10]  /*4700*/  I2FP.F32.U32 R8, R4 ;  /* 0x0000000400087245 */ /* 0x004fd40000201000 */
.L_x_4283:
[----:B------:R-:W-:Y:S05]  /*4710*/  BSYNC B6 ;  /* 0x0000000000067941 */ /* 0x000fea0003800000 */
.L_x_4277:
[----:B------:R-:W2:Y:S01]  /*4720*/  LDC.U8 R10, c[0x0][0x510] ;  /* 0x00014400ff0a7b82 */ /* 0x000ea20000000000 */
[----:B------:R-:W-:Y:S01]  /*4730*/  ULDC.64 UR6, c[0x0][0x500] ;  /* 0x0001400000067ab9 */ /* 0x000fe20000000a00 */
[----:B------:R-:W-:Y:S01]  /*4740*/  ULDC.64 UR4, c[0x0][0x4f8] ;  /* 0x00013e0000047ab9 */ /* 0x000fe20000000a00 */
[----:B-----5:R-:W-:Y:S01]  /*4750*/  FMUL.FTZ R0, R18, UR7 ;  /* 0x0000000712007c20 */ /* 0x020fe20008410000 */
[----:B------:R-:W-:Y:S01]  /*4760*/  FMUL.FTZ R3, R23, UR5 ;  /* 0x0000000517037c20 */ /* 0x000fe20008410000 */
[C---:B0-----:R-:W-:Y:S02]  /*4770*/  FMUL.FTZ R5, R19.reuse, UR7 ;  /* 0x0000000713057c20 */ /* 0x041fe40008410000 */
[----:B------:R-:W-:Y:S01]  /*4780*/  FFMA.FTZ R0, R19, UR6, R0 ;  /* 0x0000000613007c23 */ /* 0x000fe20008010000 */
[----:B------:R-:W-:Y:S01]  /*4790*/  FFMA.FTZ R3, R22, UR4, -R3 ;  /* 0x0000000416037c23 */ /* 0x000fe20008010803 */
[----:B------:R-:W-:Y:S01]  /*47a0*/  FFMA.FTZ R18, R18, UR6, -R5 ;  /* 0x0000000612127c23 */ /* 0x000fe20008010805 */
[----:B------:R-:W-:Y:S01]  /*47b0*/  FMUL.FTZ R22, R22, UR5 ;  /* 0x0000000516167c20 */ /* 0x000fe20008410000 */
[C---:B------:R-:W-:Y:S01]  /*47c0*/  FMUL.FTZ R7, R0.reuse, R9 ;  /* 0x0000000900077220 */ /* 0x040fe20000410000 */
[----:B-1-3--:R-:W-:-:S02]  /*47d0*/  FMUL.FTZ R0, R0, R8 ;  /* 0x0000000800007220 */ /* 0x00afc40000410000 */
[----:B------:R-:W-:Y:S01]  /*47e0*/  FFMA.FTZ R5, R23, UR4, R22 ;  /* 0x0000000417057c23 */ /* 0x000fe20008010016 */
[C---:B--2-4-:R-:W-:Y:S01]  /*47f0*/  FFMA.FTZ R4, R18.reuse, R8, -R7 ;  /* 0x0000000812047223 */ /* 0x054fe20000010807 */
[----:B------:R-:W-:-:S03]  /*4800*/  FFMA.FTZ R0, R18, R9, R0 ;  /* 0x0000000912007223 */ /* 0x000fc60000010000 */
[----:B------:R-:W-:Y:S01]  /*4810*/  FADD.FTZ R4, R3, R4 ;  /* 0x0000000403047221 */ /* 0x000fe20000010000 */
[----:B------:R-:W-:Y:S01]  /*4820*/  FADD.FTZ R5, R5, R0 ;  /* 0x0000000005057221 */ /* 0x000fe20000010000 */
[----:B------:R-:W-:-:S04]  /*4830*/  PRMT R6, R10, 0x9910, RZ ;  /* 0x000099100a067816 */ /* 0x000fc800000000ff */
        /* <DEDUP_REMOVED lines=10> */
[----:B------:R-:W0:Y:S02]  /*48e0*/  F2I.FTZ.TRUNC.NTZ R3, R4 ;  /* 0x0000000400037305 */ /* 0x000e24000021f100 */
[----:B0-----:R0:W-:Y:S01]  /*48f0*/  STG.E.U8 desc[UR36][R24.64], R3 ;  /* 0x0000000318007986 */ /* 0x0011e2000c101124 */
[----:B------:R-:W-:Y:S05]  /*4900*/  BRA `(.L_x_4312) ;  /* 0x0000000c00547947 */ /* 0x000fea0003800000 */
.L_x_4310:
[----:B------:R-:W0:Y:S02]  /*4910*/  F2I.S64.TRUNC R4, R4 ;  /* 0x0000000400047311 */ /* 0x000e24000020d900 */
[----:B0-----:R-:W-:-:S05]  /*4920*/  IMAD.MOV.U32 R3, RZ, RZ, R4 ;  /* 0x000000ffff037224 */ /* 0x001fca00078e0004 */
[----:B------:R0:W-:Y:S01]  /*4930*/  STG.E.U8 desc[UR36][R24.64], R3 ;  /* 0x0000000318007986 */ /* 0x0001e2000c101124 */
[----:B------:R-:W-:Y:S05]  /*4940*/  BRA `(.L_x_4312) ;  /* 0x0000000c00447947 */ /* 0x000fea0003800000 */
.L_x_4309:
[----:B------:R-:W-:-:S13]  /*4950*/  ISETP.NE.AND P0, PT, R6, 0x2, PT ;  /* 0x000000020600780c */ /* 0x000fda0003f05270 */
[----:B------:R-:W-:Y:S05]  /*4960*/  @!P0 BRA `(.L_x_4313) ;  /* 0x0000000000288947 */ /* 0x000fea0003800000 */
[----:B------:R-:W-:-:S13]  /*4970*/  ISETP.NE.AND P0, PT, R6, 0x3, PT ;  /* 0x000000030600780c */ /* 0x000fda0003f05270 */
[----:B------:R-:W-:Y:S05]  /*4980*/  @!P0 BRA `(.L_x_4314) ;  /* 0x0000000000148947 */ /* 0x000fea0003800000 */
[----:B------:R-:W-:-:S13]  /*4990*/  ISETP.NE.AND P0, PT, R6, 0x4, PT ;  /* 0x000000040600780c */ /* 0x000fda0003f05270 */
[----:B------:R-:W-:Y:S05]  /*49a0*/  @P0 BRA `(.L_x_4311) ;  /* 0x0000000800d40947 */ /* 0x000fea0003800000 */
[----:B------:R-:W0:Y:S02]  /*49b0*/  F2I.S64.TRUNC R4, R4 ;  /* 0x0000000400047311 */ /* 0x000e24000020d900 */
[----:B0-----:R0:W-:Y:S01]  /*49c0*/  STG.E.64 desc[UR36][R24.64], R4 ;  /* 0x0000000418007986 */ /* 0x0011e2000c101b24 */
[----:B------:R-:W-:Y:S05]  /*49d0*/  BRA `(.L_x_4312) ;  /* 0x0000000c00207947 */ /* 0x000fea0003800000 */
.L_x_4314:
[----:B------:R-:W0:Y:S02]  /*49e0*/  F2I.FTZ.TRUNC.NTZ R3, R4 ;  /* 0x0000000400037305 */ /* 0x000e24000021f100 */
[----:B0-----:R0:W-:Y:S01]  /*49f0*/  STG.E desc[UR36][R24.64], R3 ;  /* 0x0000000318007986 */ /* 0x0011e2000c101924 */
[----:B------:R-:W-:Y:S05]  /*4a00*/  BRA `(.L_x_4312) ;  /* 0x0000000c00147947 */ /* 0x000fea0003800000 */
.L_x_4313:
[----:B------:R-:W0:Y:S02]  /*4a10*/  F2I.FTZ.TRUNC.NTZ R3, R4 ;  /* 0x0000000400037305 */ /* 0x000e24000021f100 */
[----:B0-----:R0:W-:Y:S01]  /*4a20*/  STG.E.U16 desc[UR36][R24.64], R3 ;  /* 0x0000000318007986 */ /* 0x0011e2000c101524 */
[----:B------:R-:W-:Y:S05]  /*4a30*/  BRA `(.L_x_4312) ;  /* 0x0000000c00087947 */ /* 0x000fea0003800000 */
.L_x_4308:
[----:B------:R-:W-:-:S13]  /*4a40*/  ISETP.GT.AND P0, PT, R6, 0x6, PT ;  /* 0x000000060600780c */ /* 0x000fda0003f04270 */
[----:B------:R-:W-:Y:S05]  /*4a50*/  @P0 BRA `(.L_x_4315) ;  /* 0x0000000000240947 */ /* 0x000fea0003800000 */
[----:B------:R-:W-:-:S13]  /*4a60*/  ISETP.NE.AND P0, PT, R6, 0x5, PT ;  /* 0x000000050600780c */ /* 0x000fda0003f05270 */
[----:B------:R-:W-:Y:S05]  /*4a70*/  @!P0 BRA `(.L_x_4316) ;  /* 0x0000000000108947 */ /* 0x000fea0003800000 */
[----:B------:R-:W-:-:S13]  /*4a80*/  ISETP.NE.AND P0, PT, R6, 0x6, PT ;  /* 0x000000060600780c */ /* 0x000fda0003f05270 */
[----:B------:R-:W-:Y:S05]  /*4a90*/  @P0 BRA `(.L_x_4311) ;  /* 0x0000000800980947 */ /* 0x000fea0003800000 */
[----:B------:R0:W-:Y:S01]  /*4aa0*/  STG.E desc[UR36][R24.64], R4 ;  /* 0x0000000418007986 */ /* 0x0001e2000c101924 */
[----:B------:R-:W-:Y:S05]  /*4ab0*/  BRA `(.L_x_4312) ;  /* 0x0000000800e87947 */ /* 0x000fea0003800000 */
.L_x_4316:
[----:B------:R-:W-:-:S05]  /*4ac0*/  F2FP.F16.F32.PACK_AB R4, RZ, R4 ;  /* 0x00000004ff04723e */ /* 0x000fca00000000ff */
[----:B------:R0:W-:Y:S01]  /*4ad0*/  STG.E.U16 desc[UR36][R24.64], R4 ;  /* 0x0000000418007986 */ /* 0x0001e2000c101524 */
[----:B------:R-:W-:Y:S05]  /*4ae0*/  BRA `(.L_x_4312) ;  /* 0x0000000800dc7947 */ /* 0x000fea0003800000 */
.L_x_4315:
[----:B------:R-:W-:-:S13]  /*4af0*/  ISETP.NE.AND P0, PT, R6, 0x7, PT ;  /* 0x000000070600780c */ /* 0x000fda0003f05270 */
[----:B------:R-:W-:Y:S05]  /*4b00*/  @!P0 BRA `(.L_x_4317) ;  /* 0x0000000000248947 */ /* 0x000fea0003800000 */
[----:B------:R-:W-:-:S13]  /*4b10*/  ISETP.NE.AND P0, PT, R6, 0x8, PT ;  /* 0x000000080600780c */ /* 0x000fda0003f05270 */
[----:B------:R-:W-:Y:S05]  /*4b20*/  @!P0 BRA `(.L_x_4318) ;  /* 0x0000000000108947 */ /* 0x000fea0003800000 */
[----:B------:R-:W-:-:S13]  /*4b30*/  ISETP.NE.AND P0, PT, R6, 0x9, PT ;  /* 0x000000090600780c */ /* 0x000fda0003f05270 */
[----:B------:R-:W-:Y:S05]  /*4b40*/  @P0 BRA `(.L_x_4311) ;  /* 0x00000008006c0947 */ /* 0x000fea0003800000 */
[----:B------:R0:W-:Y:S01]  /*4b50*/  STG.E.64 desc[UR36][R24.64], R4 ;  /* 0x0000000418007986 */ /* 0x0001e2000c101b24 */
[----:B------:R-:W-:Y:S05]  /*4b60*/  BRA `(.L_x_4312) ;  /* 0x0000000800bc7947 */ /* 0x000fea0003800000 */
.L_x_4318:
[----:B------:R-:W-:-:S05]  /*4b70*/  F2FP.F16.F32.PACK_AB R5, R5, R4 ;  /* 0x000000040505723e */ /* 0x000fca00000000ff */
[----:B------:R0:W-:Y:S01]  /*4b80*/  STG.E desc[UR36][R24.64], R5 ;  /* 0x0000000518007986 */ /* 0x0001e2000c101924 */
[----:B------:R-:W-:Y:S05]  /*4b90*/  BRA `(.L_x_4312) ;  /* 0x0000000800b07947 */ /* 0x000fea0003800000 */
.L_x_4317:
[----:B------:R-:W-:-:S06]  /*4ba0*/  FMUL.FTZ R4, R4, 1 ;  /* 0x3f80000004047820 */ /* 0x000fcc0000410000 */
[----:B------:R-:W0:Y:S02]  /*4bb0*/  F2F.F64.F32 R4, R4 ;  /* 0x0000000400047310 */ /* 0x000e240000201800 */
[----:B0-----:R0:W-:Y:S01]  /*4bc0*/  STG.E.64 desc[UR36][R24.64], R4 ;  /* 0x0000000418007986 */ /* 0x0011e2000c101b24 */
[----:B------:R-:W-:Y:S05]  /*4bd0*/  BRA `(.L_x_4312) ;  /* 0x0000000800a07947 */ /* 0x000fea0003800000 */
.L_x_4307:
        /* <DEDUP_REMOVED lines=8> */
[----:B------:R-:W-:Y:S02]  /*4c60*/  FSETP.NEU.FTZ.AND P0, PT, R4, RZ, PT ;  /* 0x000000ff0400720b */ /* 0x000fe40003f1d000 */
[----:B------:R-:W-:-:S04]  /*4c70*/  FSETP.NEU.FTZ.AND P1, PT, R5, RZ, PT ;  /* 0x000000ff0500720b */ /* 0x000fc80003f3d000 */
[----:B------:R-:W-:-:S04]  /*4c80*/  PLOP3.LUT P0, PT, P0, P1, PT, 0xa8, 0x0 ;  /* 0x000000000000781c */ /* 0x000fc80000703570 */
[----:B------:R-:W-:-:S05]  /*4c90*/  SEL R3, RZ, 0x1, !P0 ;  /* 0x00000001ff037807 */ /* 0x000fca0004000000 */
[----:B------:R0:W-:Y:S01]  /*4ca0*/  STG.E.U8 desc[UR36][R24.64], R3 ;  /* 0x0000000318007986 */ /* 0x0001e2000c101124 */
[----:B------:R-:W-:Y:S05]  /*4cb0*/  BRA `(.L_x_4312) ;  /* 0x0000000800687947 */ /* 0x000fea0003800000 */
.L_x_4321:
[----:B------:R-:W-:Y:S01]  /*4cc0*/  FMUL.FTZ R6, R5, 1 ;  /* 0x3f80000005067820 */ /* 0x000fe20000410000 */
[----:B------:R-:W-:-:S05]  /*4cd0*/  FMUL.FTZ R4, R4, 1 ;  /* 0x3f80000004047820 */ /* 0x000fca0000410000 */
[----:B------:R-:W-:Y:S08]  /*4ce0*/  F2F.F64.F32 R6, R6 ;  /* 0x0000000600067310 */ /* 0x000ff00000201800 */
[----:B------:R-:W0:Y:S02]  /*4cf0*/  F2F.F64.F32 R4, R4 ;  /* 0x0000000400047310 */ /* 0x000e240000201800 */
[----:B0-----:R0:W-:Y:S01]  /*4d00*/  STG.E.128 desc[UR36][R24.64], R4 ;  /* 0x0000000418007986 */ /* 0x0011e2000c101d24 */
[----:B------:R-:W-:Y:S05]  /*4d10*/  BRA `(.L_x_4312) ;  /* 0x0000000800507947 */ /* 0x000fea0003800000 */
.L_x_4320:
[----:B------:R-:W-:-:S13]  /*4d20*/  ISETP.NE.AND P0, PT, R6, 0xf, PT ;  /* 0x0000000f0600780c */ /* 0x000fda0003f05270 */
[----:B------:R-:W-:Y:S05]  /*4d30*/  @!P0 BRA `(.L_x_4322) ;  /* 0x0000000000ac8947 */ /* 0x000fea0003800000 */
[----:B------:R-:W-:-:S13]  /*4d40*/  ISETP.NE.AND P0, PT, R6, 0x17, PT ;  /* 0x000000170600780c */ /* 0x000fda0003f05270 */
[----:B------:R-:W-:Y:S05]  /*4d50*/  @!P0 BRA `(.L_x_4323) ;  /* 0x0000000000508947 */ /* 0x000fea0003800000 */
[----:B------:R-:W-:-:S13]  /*4d60*/  ISETP.NE.AND P0, PT, R6, 0x18, PT ;  /* 0x000000180600780c */ /* 0x000fda0003f05270 */
[----:B------:R-:W-:Y:S05]  /*4d70*/  @P0 BRA `(.L_x_4311) ;  /* 0x0000000400e00947 */ /* 0x000fea0003800000 */
[C---:B------:R-:W-:Y:S01]  /*4d80*/  LOP3.LUT R6, R4.reuse, 0x7fffffff, RZ, 0xc0, !PT ;  /* 0x7fffffff04067812 */ /* 0x040fe200078ec0ff */
[----:B------:R-:W-:Y:S01]  /*4d90*/  BSSY B0, `(.L_x_4324) ;  /* 0x000000d000007945 */ /* 0x000fe20003800000 */
[----:B------:R-:W-:Y:S02]  /*4da0*/  LOP3.LUT R0, R4, 0x80000000, RZ, 0xc0, !PT ;  /* 0x8000000004007812 */ /* 0x000fe400078ec0ff */
[----:B------:R-:W-:Y:S02]  /*4db0*/  ISETP.GT.U32.AND P0, PT, R6, 0x43efffff, PT ;  /* 0x43efffff0600780c */ /* 0x000fe40003f04070 */
[----:B------:R-:W-:Y:S01]  /*4dc0*/  SHF.R.U32.HI R5, RZ, 0x18, R0 ;  /* 0x00000018ff057819 */ /* 0x000fe20000011600 */
[----:B------:R-:W-:-:S10]  /*4dd0*/  IMAD.MOV.U32 R0, RZ, RZ, 0x7f ;  /* 0x0000007fff007424 */ /* 0x000fd400078e00ff */
[----:B------:R-:W-:Y:S05]  /*4de0*/  @P0 BRA `(.L_x_4325) ;  /* 0x00000000001c0947 */ /* 0x000fea0003800000 */
[----:B------:R-:W-:-:S13]  /*4df0*/  ISETP.GE.U32.AND P0, PT, R6, 0x3c800000, PT ;  /* 0x3c8000000600780c */ /* 0x000fda0003f06070 */
[----:B------:R-:W-:-:S04]  /*4e00*/  @P0 SHF.R.U32.HI R0, RZ, 0x14, R4 ;  /* 0x00000014ff000819 */ /* 0x000fc80000011604 */
[----:B------:R-:W-:-:S04]  /*4e10*/  @P0 LOP3.LUT R3, R0, 0x1, RZ, 0xc0, !PT ;  /* 0x0000000100030812 */ /* 0x000fc800078ec0ff */
[----:B------:R-:W-:Y:S01]  /*4e20*/  @P0 IADD3 R0, R4, 0x407ffff, R3 ;  /* 0x0407ffff04000810 */ /* 0x000fe20007ffe003 */
[----:B------:R-:W-:-:S03]  /*4e30*/  @!P0 FADD.FTZ R3, R6, 16384 ;  /* 0x4680000006038421 */ /* 0x000fc60000010000 */
[----:B------:R-:W-:Y:S01]  /*4e40*/  @P0 SHF.R.U32.HI R0, RZ, 0x14, R0 ;  /* 0x00000014ff000819 */ /* 0x000fe20000011600 */
[----:B------:R-:W-:-:S07]  /*4e50*/  @!P0 VIADD R0, R3, 0xb9800000 ;  /* 0xb980000003008836 */ /* 0x000fce0000000000 */
.L_x_4325:
[----:B------:R-:W-:Y:S05]  /*4e60*/  BSYNC B0 ;  /* 0x0000000000007941 */ /* 0x000fea0003800000 */
.L_x_4324:
[----:B------:R-:W-:-:S05]  /*4e70*/  LOP3.LUT R5, R0, R5, RZ, 0xfc, !PT ;  /* 0x0000000500057212 */ /* 0x000fca00078efcff */
[----:B------:R0:W-:Y:S01]  /*4e80*/  STG.E.U8 desc[UR36][R24.64], R5 ;  /* 0x0000000518007986 */ /* 0x0001e2000c101124 */
[----:B------:R-:W-:Y:S05]  /*4e90*/  BRA `(.L_x_4312) ;  /* 0x0000000400f07947 */ /* 0x000fea0003800000 */
.L_x_4323:
[----:B------:R-:W-:Y:S01]  /*4ea0*/  LOP3.LUT R5, R4, 0x7fffffff, RZ, 0xc0, !PT ;  /* 0x7fffffff04057812 */ /* 0x000fe200078ec0ff */
[----:B------:R-:W-:Y:S03]  /*4eb0*/  BSSY B0, `(.L_x_4326) ;  /* 0x000000e000007945 */ /* 0x000fe60003800000 */
[----:B------:R-:W-:-:S13]  /*4ec0*/  ISETP.GT.U32.AND P0, PT, R5, 0x477fffff, PT ;  /* 0x477fffff0500780c */ /* 0x000fda0003f04070 */
[----:B------:R-:W-:Y:S05]  /*4ed0*/  @P0 BRA `(.L_x_4327) ;  /* 0x0000000000200947 */ /* 0x000fea0003800000 */
[----:B------:R-:W-:-:S13]  /*4ee0*/  ISETP.GE.U32.AND P0, PT, R5, 0x38800000, PT ;  /* 0x388000000500780c */ /* 0x000fda0003f06070 */
[----:B------:R-:W-:-:S04]  /*4ef0*/  @P0 SHF.R.U32.HI R0, RZ, 0x15, R4 ;  /* 0x00000015ff000819 */ /* 0x000fc80000011604 */
[----:B------:R-:W-:-:S04]  /*4f00*/  @P0 LOP3.LUT R3, R0, 0x1, RZ, 0xc0, !PT ;  /* 0x0000000100030812 */ /* 0x000fc800078ec0ff */
[----:B------:R-:W-:Y:S01]  /*4f10*/  @P0 IADD3 R0, R4, 0x80fffff, R3 ;  /* 0x080fffff04000810 */ /* 0x000fe20007ffe003 */
[----:B------:R-:W-:-:S03]  /*4f20*/  @!P0 FADD.FTZ R3, R5, 128 ;  /* 0x4300000005038421 */ /* 0x000fc60000010000 */
[----:B------:R-:W-:Y:S01]  /*4f30*/  @P0 SHF.R.U32.HI R0, RZ, 0x15, R0 ;  /* 0x00000015ff000819 */ /* 0x000fe20000011600 */
[----:B------:R-:W-:Y:S01]  /*4f40*/  @!P0 VIADD R0, R3, 0xbd000000 ;  /* 0xbd00000003008836 */ /* 0x000fe20000000000 */
[----:B------:R-:W-:Y:S06]  /*4f50*/  BRA `(.L_x_4328) ;  /* 0x00000000000c7947 */ /* 0x000fec0003800000 */
.L_x_4327:
[----:B------:R-:W-:Y:S01]  /*4f60*/  IMAD.MOV.U32 R0, RZ, RZ, 0x7f ;  /* 0x0000007fff007424 */ /* 0x000fe200078e00ff */
[----:B------:R-:W-:-:S04]  /*4f70*/  ISETP.GT.U32.AND P0, PT, R5, 0x7f800000, PT ;  /* 0x7f8000000500780c */ /* 0x000fc80003f04070 */
[----:B------:R-:W-:-:S09]  /*4f80*/  SEL R0, R0, 0x7c, P0 ;  /* 0x0000007c00007807 */ /* 0x000fd20000000000 */
.L_x_4328:
[----:B------:R-:W-:Y:S05]  /*4f90*/  BSYNC B0 ;  /* 0x0000000000007941 */ /* 0x000fea0003800000 */
.L_x_4326:
[----:B------:R-:W-:-:S04]  /*4fa0*/  LOP3.LUT R4, R4, 0x80000000, RZ, 0xc0, !PT ;  /* 0x8000000004047812 */ /* 0x000fc800078ec0ff */
[----:B------:R-:W-:-:S04]  /*4fb0*/  SHF.R.U32.HI R3, RZ, 0x18, R4 ;  /* 0x00000018ff037819 */ /* 0x000fc80000011604 */
[----:B------:R-:W-:-:S05]  /*4fc0*/  LOP3.LUT R3, R0, R3, RZ, 0xfc, !PT ;  /* 0x0000000300037212 */ /* 0x000fca00078efcff */
[----:B------:R0:W-:Y:S01]  /*4fd0*/  STG.E.U8 desc[UR36][R24.64], R3 ;  /* 0x0000000318007986 */ /* 0x0001e2000c101124 */
[----:B------:R-:W-:Y:S05]  /*4fe0*/  BRA `(.L_x_4312) ;  /* 0x00000004009c7947 */ /* 0x000fea0003800000 */
.L_x_4322:
[----:B------:R-:W-:-:S05]  /*4ff0*/  F2FP.BF16.F32.PACK_AB R4, RZ, R4 ;  /* 0x00000004ff04723e */ /* 0x000fca00000010ff */
[----:B------:R0:W-:Y:S01]  /*5000*/  STG.E.U16 desc[UR36][R24.64], R4 ;  /* 0x0000000418007986 */ /* 0x0001e2000c101524 */
[----:B------:R-:W-:Y:S05]  /*5010*/  BRA `(.L_x_4312) ;  /* 0x0000000400907947 */ /* 0x000fea0003800000 */
.L_x_4319:
        /* <DEDUP_REMOVED lines=8> */
[----:B------:R-:W0:Y:S02]  /*50a0*/  F2I.FTZ.U32.TRUNC.NTZ R3, R4 ;  /* 0x0000000400037305 */ /* 0x000e24000021f000 */
[----:B0-----:R4:W-:Y:S01]  /*50b0*/  STG.E.U16 desc[UR36][R24.64], R3 ;  /* 0x0000000318007986 */ /* 0x0019e2000c101524 */
[----:B------:R-:W-:Y:S05]  /*50c0*/  BRA `(.L_x_4312) ;  /* 0x0000000400647947 */ /* 0x000fea0003800000 */
.L_x_4331:
[----:B------:R-:W-:Y:S01]  /*50d0*/  LOP3.LUT R3, R4, 0x7fffffff, RZ, 0xc0, !PT ;  /* 0x7fffffff04037812 */ /* 0x000fe200078ec0ff */
[----:B------:R-:W-:Y:S01]  /*50e0*/  BSSY B0, `(.L_x_4332) ;  /* 0x0000013000007945 */ /* 0x000fe20003800000 */
[----:B------:R-:W-:Y:S02]  /*50f0*/  IMAD.MOV.U32 R12, RZ, RZ, 0x80 ;  /* 0x00000080ff0c7424 */ /* 0x000fe400078e00ff */
        /* <DEDUP_REMOVED lines=13> */
.L_x_4334:
[----:B------:R-:W-:-:S04]  /*51d0*/  LOP3.LUT R4, R4, 0x80000000, RZ, 0xc0, !PT ;  /* 0x8000000004047812 */ /* 0x000fc800078ec0ff */
[----:B------:R-:W-:-:S04]  /*51e0*/  SHF.R.U32.HI R3, RZ, 0x18, R4 ;  /* 0x00000018ff037819 */ /* 0x000fc80000011604 */
[----:B------:R-:W-:-:S04]  /*51f0*/  LOP3.LUT R0, R0, R3, RZ, 0xfc, !PT ;  /* 0x0000000300007212 */ /* 0x000fc800078efcff */
[----:B------:R-:W-:-:S07]  /*5200*/  PRMT R12, R0, 0x7610, R12 ;  /* 0x00007610000c7816 */ /* 0x000fce000000000c */
.L_x_4333:
[----:B------:R-:W-:Y:S05]  /*5210*/  BSYNC B0 ;  /* 0x0000000000007941 */ /* 0x000fea0003800000 */
.L_x_4332:
[----:B------:R3:W-:Y:S01]  /*5220*/  STG.E.U8 desc[UR36][R24.64], R12 ;  /* 0x0000000c18007986 */ /* 0x0007e2000c101124 */
[----:B------:R-:W-:Y:S05]  /*5230*/  BRA `(.L_x_4312) ;  /* 0x0000000400087947 */ /* 0x000fea0003800000 */
.L_x_4330:
        /* <DEDUP_REMOVED lines=16> */
.L_x_4337:
[----:B------:R-:W-:-:S04]  /*5340*/  LOP3.LUT R4, R4, 0x80000000, RZ, 0xc0, !PT ;  /* 0x8000000004047812 */ /* 0x000fc800078ec0ff */
[----:B------:R-:W-:-:S04]  /*5350*/  SHF.R.U32.HI R3, RZ, 0x18, R4 ;  /* 0x00000018ff037819 */ /* 0x000fc80000011604 */
[----:B------:R-:W-:-:S04]  /*5360*/  LOP3.LUT R0, R0, R3, RZ, 0xfc, !PT ;  /* 0x0000000300007212 */ /* 0x000fc800078efcff */
[----:B------:R-:W-:-:S07]  /*5370*/  PRMT R12, R0, 0x7610, R12 ;  /* 0x00007610000c7816 */ /* 0x000fce000000000c */
.L_x_4336:
[----:B------:R-:W-:Y:S05]  /*5380*/  BSYNC B0 ;  /* 0x0000000000007941 */ /* 0x000fea0003800000 */
.L_x_4335:
[----:B------:R0:W-:Y:S01]  /*5390*/  STG.E.U8 desc[UR36][R24.64], R12 ;  /* 0x0000000c18007986 */ /* 0x0001e2000c101124 */
[----:B------:R-:W-:Y:S05]  /*53a0*/  BRA `(.L_x_4312) ;  /* 0x0000000000ac7947 */ /* 0x000fea0003800000 */
.L_x_4329:
[----:B------:R-:W-:-:S13]  /*53b0*/  ISETP.NE.AND P0, PT, R6, 0x1c, PT ;  /* 0x0000001c0600780c */ /* 0x000fda0003f05270 */
[----:B------:R-:W-:Y:S05]  /*53c0*/  @!P0 BRA `(.L_x_4338) ;  /* 0x00000000009c8947 */ /* 0x000fea0003800000 */
[----:B------:R-:W-:-:S13]  /*53d0*/  ISETP.NE.AND P0, PT, R6, 0x1d, PT ;  /* 0x0000001d0600780c */ /* 0x000fda0003f05270 */
[----:B------:R-:W-:Y:S05]  /*53e0*/  @!P0 BRA `(.L_x_4339) ;  /* 0x0000000000888947 */ /* 0x000fea0003800000 */
[----:B------:R-:W-:-:S13]  /*53f0*/  ISETP.NE.AND P0, PT, R6, 0x2c, PT ;  /* 0x0000002c0600780c */ /* 0x000fda0003f05270 */
[----:B------:R-:W-:Y:S05]  /*5400*/  @P0 BRA `(.L_x_4311) ;  /* 0x00000000003c0947 */ /* 0x000fea0003800000 */
        /* <DEDUP_REMOVED lines=15> */
.L_x_4311:
        /* <DEDUP_REMOVED lines=16> */
.L_x_4340:
[----:B------:R-:W-:Y:S05]  /*5600*/  BRA `(.L_x_4312) ;  /* 0x0000000000147947 */ /* 0x000fea0003800000 */
.L_x_4339:
[----:B------:R-:W0:Y:S02]  /*5610*/  F2I.U64.TRUNC R4, R4 ;  /* 0x0000000400047311 */ /* 0x000e24000020d800 */
[----:B0-----:R2:W-:Y:S01]  /*5620*/  STG.E.64 desc[UR36][R24.64], R4 ;  /* 0x0000000418007986 */ /* 0x0015e2000c101b24 */
[----:B------:R-:W-:Y:S05]  /*5630*/  BRA `(.L_x_4312) ;  /* 0x0000000000087947 */ /* 0x000fea0003800000 */
.L_x_4338:
[----:B------:R-:W0:Y:S02]  /*5640*/  F2I.FTZ.U32.TRUNC.NTZ R3, R4 ;  /* 0x0000000400037305 */ /* 0x000e24000021f000 */
[----:B0-----:R0:W-:Y:S02]  /*5650*/  STG.E desc[UR36][R24.64], R3 ;  /* 0x0000000318007986 */ /* 0x0011e4000c101924 */
.L_x_4312:
[----:B------:R-:W-:-:S04]  /*5660*/  IMAD R2, R2, 0x200, R17 ;  /* 0x0000020002027824 */ /* 0x000fc800078e0211 */
[----:B------:R-:W-:-:S07]  /*5670*/  VIADD R19, R2, 0x80 ;  /* 0x0000008002137836 */ /* 0x000fce0000000000 */
.L_x_4215:
[----:B------:R-:W-:Y:S05]  /*5680*/  BSYNC B7 ;  /* 0x0000000000077941 */ /* 0x000fea0003800000 */
.L_x_4214:
[----:B------:R-:W-:Y:S01]  /*5690*/  ULDC UR4, c[0x0][0x210] ;  /* 0x0000840000047ab9 */ /* 0x000fe20000000800 */
[----:B------:R-:W-:Y:S01]  /*56a0*/  BSSY B7, `(.L_x_4341) ;  /* 0x000055f000077945 */ /* 0x000fe20003800000 */
[----:B------:R-:W-:-:S13]  /*56b0*/  ISETP.GE.AND P0, PT, R19, UR4, PT ;  /* 0x0000000413007c0c */ /* 0x000fda000bf06270 */
[----:B------:R-:W-:Y:S05]  /*56c0*/  @P0 BRA `(.L_x_4342) ;  /* 0x0000005400700947 */ /* 0x000fea0003800000 */
[----:B0-----:R-:W0:Y:S01]  /*56d0*/  LDC R6, c[0x0][0x218] ;  /* 0x00008600ff067b82 */ /* 0x001e220000000800 */
[----:B-1234-:R-:W-:Y:S01]  /*56e0*/  HFMA2.MMA R24, -RZ, RZ, 0, 0 ;  /* 0x00000000ff187435 */ /* 0x01efe200000001ff */
        /* <DEDUP_REMOVED lines=378> */
.L_x_4343:
        /* <DEDUP_REMOVED lines=21> */
[----:B--2---:R2:W3:Y:S01]  /*6fe0*/  I2F.S16 R22, R2 ;  /* 0x0000000200167306 */ /* 0x0044e20000101400 */
[----:B------:R-:W-:Y:S05]  /*6ff0*/  BRA `(.L_x_4350) ;  /* 0x0000000c008c7947 */ /* 0x000fea0003800000 */
.L_x_4348:
[----:B------:R-:W2:Y:S01]  /*7000*/  LDG.E.U8 R2, desc[UR36][R2.64] ;  /* 0x0000002402027981 */ /* 0x000ea2000c1e1100 */
[----:B------:R-:W-:Y:S01]  /*7010*/  IMAD.MOV.U32 R23, RZ, RZ, RZ ;  /* 0x000000ffff177224 */ /* 0x000fe200078e00ff */
[----:B--2---:R-:W-:Y:S01]  /*7020*/  I2FP.F32.U32 R22, R2 ;  /* 0x0000000200167245 */ /* 0x004fe20000201000 */
[----:B------:R-:W-:Y:S06]  /*7030*/  BRA `(.L_x_4350) ;  /* 0x0000000c007c7947 */ /* 0x000fec0003800000 */
.L_x_4347:
        /* <DEDUP_REMOVED lines=10> */
.L_x_4352:
[----:B------:R-:W2:Y:S01]  /*70e0*/  LDG.E R2, desc[UR36][R2.64] ;  /* 0x0000002402027981 */ /* 0x000ea2000c1e1900 */
[----:B------:R-:W-:Y:S01]  /*70f0*/  IMAD.MOV.U32 R23, RZ, RZ, RZ ;  /* 0x000000ffff177224 */ /* 0x000fe200078e00ff */
[----:B--2---:R-:W-:Y:S01]  /*7100*/  I2FP.F32.S32 R22, R2 ;  /* 0x0000000200167245 */ /* 0x004fe20000201400 */
[----:B------:R-:W-:Y:S06]  /*7110*/  BRA `(.L_x_4350) ;  /* 0x0000000c00447947 */ /* 0x000fec0003800000 */
.L_x_4351:
[----:B------:R-:W2:Y:S01]  /*7120*/  LDG.E.U16 R2, desc[UR36][R2.64] ;  /* 0x0000002402027981 */ /* 0x000ea2000c1e1500 */
[----:B------:R-:W-:Y:S01]  /*7130*/  IMAD.MOV.U32 R23, RZ, RZ, RZ ;  /* 0x000000ffff177224 */ /* 0x000fe200078e00ff */
[----:B--2---:R0:W1:Y:S01]  /*7140*/  I2F.S16 R22, R2 ;  /* 0x0000000200167306 */ /* 0x0040620000101400 */
[----:B------:R-:W-:Y:S05]  /*7150*/  BRA `(.L_x_4350) ;  /* 0x0000000c00347947 */ /* 0x000fea0003800000 */
.L_x_4346:
        /* <DEDUP_REMOVED lines=9> */
.L_x_4354:
[----:B------:R-:W2:Y:S01]  /*71f0*/  LDG.E.U16 R2, desc[UR36][R2.64] ;  /* 0x0000002402027981 */ /* 0x000ea2000c1e1500 */
[----:B------:R-:W-:Y:S02]  /*7200*/  IMAD.MOV.U32 R23, RZ, RZ, RZ ;  /* 0x000000ffff177224 */ /* 0x000fe400078e00ff */
[----:B--2---:R-:W-:Y:S01]  /*7210*/  HADD2.F32 R22, -RZ, R2.H0_H0 ;  /* 0x20000002ff167230 */ /* 0x004fe20000004100 */
[----:B------:R-:W-:Y:S06]  /*7220*/  BRA `(.L_x_4350) ;  /* 0x0000000c00007947 */ /* 0x000fec0003800000 */
.L_x_4353:
        /* <DEDUP_REMOVED lines=8> */
.L_x_4356:
[----:B------:R-:W2:Y:S02]  /*72b0*/  LDG.E R2, desc[UR36][R2.64] ;  /* 0x0000002402027981 */ /* 0x000ea4000c1e1900 */
[--C-:B--2---:R-:W-:Y:S02]  /*72c0*/  HADD2.F32 R23, -RZ, R2.reuse.H1_H1 ;  /* 0x30000002ff177230 */ /* 0x104fe40000004100 */
[----:B------:R-:W-:Y:S01]  /*72d0*/  HADD2.F32 R22, -RZ, R2.H0_H0 ;  /* 0x20000002ff167230 */ /* 0x000fe20000004100 */
[----:B------:R-:W-:Y:S06]  /*72e0*/  BRA `(.L_x_4350) ;  /* 0x0000000800d07947 */ /* 0x000fec0003800000 */
.L_x_4355:
        /* <DEDUP_REMOVED lines=8> */
.L_x_4345:
        /* <DEDUP_REMOVED lines=13> */
.L_x_4359:
        /* <DEDUP_REMOVED lines=10> */
.L_x_4358:
        /* <DEDUP_REMOVED lines=17> */
[----:B------:R-:W-:Y:S01]  /*75f0*/  SEL R5, R4, RZ, P0 ;  /* 0x000000ff04057207 */ /* 0x000fe20000000000 */
[----:B------:R-:W-:-:S04]  /*7600*/  VIADD R4, R0, 0x1000000 ;  /* 0x0100000000047836 */ /* 0x000fc80000000000 */
[----:B------:R-:W-:Y:S01]  /*7610*/  IMAD R6, R5, R6, 0x3c000000 ;  /* 0x3c00000005067424 */ /* 0x000fe200078e0206 */
[----:B------:R-:W-:Y:S02]  /*7620*/  SHF.L.U32 R5, R0, R5, RZ ;  /* 0x0000000500057219 */ /* 0x000fe400000006ff */
[----:B------:R-:W-:Y:S02]  /*7630*/  SHF.R.S32.HI R4, RZ, 0x8, R4 ;  /* 0x00000008ff047819 */ /* 0x000fe40000011404 */
[----:B------:R-:W-:-:S04]  /*7640*/  LEA.HI R5, R5, R6, RZ, 0x1c ;  /* 0x0000000605057211 */ /* 0x000fc800078fe0ff */
[----:B------:R-:W-:-:S04]  /*7650*/  LOP3.LUT R5, R5, 0x7f800000, R4, 0xf8, !PT ;  /* 0x7f80000005057812 */ /* 0x000fc800078ef804 */
[----:B------:R-:W-:-:S04]  /*7660*/  LOP3.LUT R5, R5, R2, RZ, 0x30, !PT ;  /* 0x0000000205057212 */ /* 0x000fc800078e30ff */
[----:B------:R-:W-:Y:S01]  /*7670*/  LOP3.LUT R22, R5, 0x80000000, R22, 0xf8, !PT ;  /* 0x8000000005167812 */ /* 0x000fe200078ef816 */
[----:B------:R-:W-:Y:S06]  /*7680*/  BRA `(.L_x_4350) ;  /* 0x0000000400e87947 */ /* 0x000fec0003800000 */
.L_x_4361:
[----:B------:R-:W2:Y:S01]  /*7690*/  LDG.E.U8 R2, desc[UR36][R2.64] ;  /* 0x0000002402027981 */ /* 0x000ea2000c1e1100 */
[----:B------:R-:W-:Y:S02]  /*76a0*/  IMAD.MOV.U32 R23, RZ, RZ, RZ ;  /* 0x000000ffff177224 */ /* 0x000fe400078e00ff */
[C---:B--2---:R-:W-:Y:S02]  /*76b0*/  IMAD.SHL.U32 R0, R2.reuse, 0x2000000, RZ ;  /* 0x0200000002007824 */ /* 0x044fe400078e00ff */
[----:B------:R-:W-:-:S03]  /*76c0*/  IMAD.SHL.U32 R5, R2, 0x1000000, RZ ;  /* 0x0100000002057824 */ /* 0x000fc600078e00ff */
[----:B------:R-:W-:-:S13]  /*76d0*/  ISETP.GE.U32.AND P0, PT, R0, 0x8000000, PT ;  /* 0x080000000000780c */ /* 0x000fda0003f06070 */
[C---:B------:R-:W-:Y:S01]  /*76e0*/  @!P0 SHF.L.U32 R0, R2.reuse, 0x8, RZ ;  /* 0x0000000802008819 */ /* 0x040fe200000006ff */
[----:B------:R-:W-:-:S03]  /*76f0*/  @P0 IMAD.SHL.U32 R4, R2, 0x200000, RZ ;  /* 0x0020000002040824 */ /* 0x000fc600078e00ff */
[----:B------:R-:W-:Y:S02]  /*7700*/  @!P0 LOP3.LUT R0, R0, 0x7f00, RZ, 0xc0, !PT ;  /* 0x00007f0000008812 */ /* 0x000fe400078ec0ff */
[----:B------:R-:W-:Y:S02]  /*7710*/  @P0 LOP3.LUT R4, R4, 0x70000000, RZ, 0xfc, !PT ;  /* 0x7000000004040812 */ /* 0x000fe400078efcff */
[----:B------:R-:W-:-:S03]  /*7720*/  @!P0 LOP3.LUT R0, R0, 0x3f000000, RZ, 0xfc, !PT ;  /* 0x3f00000000008812 */ /* 0x000fc600078efcff */
[----:B------:R-:W-:Y:S02]  /*7730*/  @P0 FMUL.FTZ R22, R4, 1.9259299443872358531e-34 ;  /* 0x0780000004160820 */ /* 0x000fe40000410000 */
[----:B------:R-:W-:-:S05]  /*7740*/  @!P0 FADD.FTZ R22, R0, -0.5 ;  /* 0xbf00000000168421 */ /* 0x000fca0000010000 */
[----:B------:R-:W-:Y:S01]  /*7750*/  LOP3.LUT R22, R22, 0x80000000, R5, 0xf8, !PT ;  /* 0x8000000016167812 */ /* 0x000fe200078ef805 */
[----:B------:R-:W-:Y:S06]  /*7760*/  BRA `(.L_x_4350) ;  /* 0x0000000400b07947 */ /* 0x000fec0003800000 */
.L_x_4360:
[----:B------:R-:W2:Y:S01]  /*7770*/  LDG.E.U16 R2, desc[UR36][R2.64] ;  /* 0x0000002402027981 */ /* 0x000ea2000c1e1500 */
[----:B------:R-:W-:Y:S02]  /*7780*/  IMAD.MOV.U32 R23, RZ, RZ, RZ ;  /* 0x000000ffff177224 */ /* 0x000fe400078e00ff */
[----:B--2---:R-:W-:Y:S01]  /*7790*/  IMAD.U32 R22, R2, 0x10000, RZ ;  /* 0x0001000002167824 */ /* 0x004fe200078e00ff */
[----:B------:R-:W-:Y:S06]  /*77a0*/  BRA `(.L_x_4350) ;  /* 0x0000000400a07947 */ /* 0x000fec0003800000 */
.L_x_4357:
        /* <DEDUP_REMOVED lines=12> */
.L_x_4364:
        /* <DEDUP_REMOVED lines=20> */
.L_x_4366:
[----:B------:R-:W-:Y:S05]  /*79b0*/  BSYNC B0 ;  /* 0x0000000000007941 */ /* 0x000fea0003800000 */
.L_x_4365:
[----:B------:R-:W-:Y:S01]  /*79c0*/  IMAD.SHL.U32 R2, R2, 0x100000, RZ ;  /* 0x0010000002027824 */ /* 0x000fe200078e00ff */
[----:B------:R-:W-:-:S04]  /*79d0*/  LEA R3, R0, 0x3b800000, 0x17 ;  /* 0x3b80000000037811 */ /* 0x000fc800078eb8ff */
[----:B------:R-:W-:Y:S01]  /*79e0*/  LOP3.LUT R22, R3, R2, R22, 0xfe, !PT ;  /* 0x0000000203167212 */ /* 0x000fe200078efe16 */
[----:B------:R-:W-:Y:S06]  /*79f0*/  BRA `(.L_x_4350) ;  /* 0x00000004000c7947 */ /* 0x000fec0003800000 */
.L_x_4363:
        /* <DEDUP_REMOVED lines=20> */
.L_x_4368:
[----:B------:R-:W-:Y:S05]  /*7b40*/  BSYNC B0 ;  /* 0x0000000000007941 */ /* 0x000fea0003800000 */
.L_x_4367:
[----:B------:R-:W-:Y:S01]  /*7b50*/  IMAD.SHL.U32 R2, R2, 0x200000, RZ ;  /* 0x0020000002027824 */ /* 0x000fe200078e00ff */
[----:B------:R-:W-:-:S04]  /*7b60*/  LEA R3, R0, 0x37800000, 0x17 ;  /* 0x3780000000037811 */ /* 0x000fc800078eb8ff */
[----:B------:R-:W-:Y:S01]  /*7b70*/  LOP3.LUT R22, R3, R2, R22, 0xfe, !PT ;  /* 0x0000000203167212 */ /* 0x000fe200078efe16 */
[----:B------:R-:W-:Y:S06]  /*7b80*/  BRA `(.L_x_4350) ;  /* 0x0000000000a87947 */ /* 0x000fec0003800000 */
.L_x_4362:
        /* <DEDUP_REMOVED lines=14> */
.L_x_4372:
[----:B------:R-:W-:Y:S05]  /*7c70*/  BSYNC B0 ;  /* 0x0000000000007941 */ /* 0x000fea0003800000 */
.L_x_4371:
[----:B------:R-:W-:Y:S01]  /*7c80*/  IMAD.MOV.U32 R23, RZ, RZ, RZ ;  /* 0x000000ffff177224 */ /* 0x000fe200078e00ff */
[----:B------:R-:W-:Y:S06]  /*7c90*/  BRA `(.L_x_4350) ;  /* 0x0000000000647947 */ /* 0x000fec0003800000 */
.L_x_4349:
[----:B------:R-:W-:Y:S01]  /*7ca0*/  MOV R2, 0x228 ;  /* 0x0000022800027802 */ /* 0x000fe20000000f00 */
[----:B------:R-:W-:Y:S01]  /*7cb0*/  ULDC.64 UR4, c[0x4][0x218] ;  /* 0x0100860000047ab9 */ /* 0x000fe20000000a00 */
[----:B------:R-:W-:Y:S01]  /*7cc0*/  ULDC.64 UR6, c[0x4][0x90] ;  /* 0x0100240000067ab9 */ /* 0x000fe20000000a00 */
[----:B------:R-:W-:Y:S01]  /*7cd0*/  IMAD.U32 R4, RZ, RZ, UR4 ;  /* 0x00000004ff047e24 */ /* 0x000fe2000f8e00ff */
[----:B------:R-:W-:Y:S01]  /*7ce0*/  HFMA2.MMA R8, -RZ, RZ, 0, 4.64916229248046875e-06 ;  /* 0x0000004eff087435 */ /* 0x000fe200000001ff */
        /* <DEDUP_REMOVED lines=11> */
.L_x_4373:
[----:B------:R-:W-:Y:S01]  /*7da0*/  CS2R R22, SRZ ;  /* 0x0000000000167805 */ /* 0x000fe2000001ff00 */
[----:B------:R-:W-:Y:S06]  /*7db0*/  BRA `(.L_x_4350) ;  /* 0x00000000001c7947 */ /* 0x000fec0003800000 */
.L_x_4370:
[----:B------:R-:W2:Y:S01]  /*7dc0*/  LDG.E.64 R2, desc[UR36][R2.64] ;  /* 0x0000002402027981 */ /* 0x000ea2000c1e1b00 */
[----:B------:R-:W-:Y:S01]  /*7dd0*/  IMAD.MOV.U32 R23, RZ, RZ, RZ ;  /* 0x000000ffff177224 */ /* 0x000fe200078e00ff */
[----:B--2---:R0:W1:Y:S01]  /*7de0*/  I2F.U64 R22, R2 ;  /* 0x0000000200167312 */ /* 0x0040620000301000 */
[----:B------:R-:W-:Y:S05]  /*7df0*/  BRA `(.L_x_4350) ;  /* 0x00000000000c7947 */ /* 0x000fea0003800000 */
.L_x_4369:
[----:B------:R-:W2:Y:S01]  /*7e00*/  LDG.E R2, desc[UR36][R2.64] ;  /* 0x0000002402027981 */ /* 0x000ea2000c1e1900 */
[----:B------:R-:W-:Y:S01]  /*7e10*/  IMAD.MOV.U32 R23, RZ, RZ, RZ ;  /* 0x000000ffff177224 */ /* 0x000fe200078e00ff */
[----:B--2---:R-:W-:-:S07]  /*7e20*/  I2FP.F32.U32 R22, R2 ;  /* 0x0000000200167245 */ /* 0x004fce0000201000 */
.L_x_4350:
[----:B------:R-:W-:Y:S05]  /*7e30*/  BSYNC B6 ;  /* 0x0000000000067941 */ /* 0x000fea0003800000 */
.L_x_4344:
[----:B------:R-:W1:Y:S01]  /*7e40*/  LDC.U8 R4, c[0x0][0x512] ;  /* 0x00014480ff047b82 */ /* 0x000e620000000000 */
[----:B------:R-:W-:Y:S01]  /*7e50*/  ULDC.64 UR4, c[0x0][0x4e8] ;  /* 0x00013a0000047ab9 */ /* 0x000fe20000000a00 */
[----:B------:R-:W-:Y:S01]  /*7e60*/  BSSY B6, `(.L_x_4374) ;  /* 0x00000f5000067945 */ /* 0x000fe20003800000 */
[----:B0-2-4-:R-:W-:-:S05]  /*7e70*/  IADD3 R2, P0, R24, UR4, RZ ;  /* 0x0000000418027c10 */ /* 0x015fca000ff1e0ff */
        /* <DEDUP_REMOVED lines=16> */
.L_x_4378:
[----:B------:R-:W2:Y:S01]  /*7f80*/  LDG.E.U8 R2, desc[UR36][R2.64] ;  /* 0x0000002402027981 */ /* 0x000ea2000c1e1100 */
[----:B------:R-:W-:Y:S01]  /*7f90*/  IMAD.MOV.U32 R25, RZ, RZ, RZ ;  /* 0x000000ffff197224 */ /* 0x000fe200078e00ff */
[----:B--2---:R-:W-:Y:S01]  /*7fa0*/  I2FP.F32.U32 R24, R2 ;  /* 0x0000000200187245 */ /* 0x004fe20000201000 */
[----:B------:R-:W-:Y:S06]  /*7fb0*/  BRA `(.L_x_4380) ;  /* 0x0000000c007c7947 */ /* 0x000fec0003800000 */
.L_x_4377:
        /* <DEDUP_REMOVED lines=8> */
[----:B--2---:R2:W4:Y:S01]  /*8040*/  I2F.S64 R24, R2 ;  /* 0x0000000200187312 */ /* 0x0045220000301400 */
[----:B------:R-:W-:Y:S05]  /*8050*/  BRA `(.L_x_4380) ;  /* 0x0000000c00547947 */ /* 0x000fea0003800000 */
.L_x_4382:
[----:B------:R-:W2:Y:S01]  /*8060*/  LDG.E R2, desc[UR36][R2.64] ;  /* 0x0000002402027981 */ /* 0x000ea2000c1e1900 */
[----:B------:R-:W-:Y:S01]  /*8070*/  IMAD.MOV.U32 R25, RZ, RZ, RZ ;  /* 0x000000ffff197224 */ /* 0x000fe200078e00ff */
[----:B--2---:R-:W-:Y:S01]  /*8080*/  I2FP.F32.S32 R24, R2 ;  /* 0x0000000200187245 */ /* 0x004fe20000201400 */
[----:B------:R-:W-:Y:S06]  /*8090*/  BRA `(.L_x_4380) ;  /* 0x0000000c00447947 */ /* 0x000fec0003800000 */
.L_x_4381:
[----:B------:R-:W2:Y:S01]  /*80a0*/  LDG.E.U16 R2, desc[UR36][R2.64] ;  /* 0x0000002402027981 */ /* 0x000ea2000c1e1500 */
[----:B------:R-:W-:Y:S01]  /*80b0*/  IMAD.MOV.U32 R25, RZ, RZ, RZ ;  /* 0x000000ffff197224 */ /* 0x000fe200078e00ff */
[----:B--2---:R0:W1:Y:S01]  /*80c0*/  I2F.S16 R24, R2 ;  /* 0x0000000200187306 */ /* 0x0040620000101400 */
[----:B------:R-:W-:Y:S05]  /*80d0*/  BRA `(.L_x_4380) ;  /* 0x0000000c00347947 */ /* 0x000fea0003800000 */
.L_x_4376:
        /* <DEDUP_REMOVED lines=9> */
.L_x_4384:
[----:B------:R-:W2:Y:S01]  /*8170*/  LDG.E.U16 R2, desc[UR36][R2.64] ;  /* 0x0000002402027981 */ /* 0x000ea2000c1e1500 */
[----:B------:R-:W-:Y:S02]  /*8180*/  IMAD.MOV.U32 R25, RZ, RZ, RZ ;  /* 0x000000ffff197224 */ /* 0x000fe400078e00ff */
[----:B--2---:R-:W-:Y:S01]  /*8190*/  HADD2.F32 R24, -RZ, R2.H0_H0 ;  /* 0x20000002ff187230 */ /* 0x004fe20000004100 */
[----:B------:R-:W-:Y:S06]  /*81a0*/  BRA `(.L_x_4380) ;  /* 0x0000000c00007947 */ /* 0x000fec0003800000 */
.L_x_4383:
        /* <DEDUP_REMOVED lines=8> */
.L_x_4386:
[----:B------:R-:W2:Y:S02]  /*8230*/  LDG.E R2, desc[UR36][R2.64] ;  /* 0x0000002402027981 */ /* 0x000ea4000c1e1900 */
[--C-:B--2---:R-:W-:Y:S02]  /*8240*/  HADD2.F32 R25, -RZ, R2.reuse.H1_H1 ;  /* 0x30000002ff197230 */ /* 0x104fe40000004100 */
[----:B------:R-:W-:Y:S01]  /*8250*/  HADD2.F32 R24, -RZ, R2.H0_H0 ;  /* 0x20000002ff187230 */ /* 0x000fe20000004100 */
[----:B------:R-:W-:Y:S06]  /*8260*/  BRA `(.L_x_4380) ;  /* 0x0000000800d07947 */ /* 0x000fec0003800000 */
.L_x_4385:
        /* <DEDUP_REMOVED lines=8> */
.L_x_4375:
        /* <DEDUP_REMOVED lines=13> */
.L_x_4389:
        /* <DEDUP_REMOVED lines=10> */
.L_x_4388:
        /* <DEDUP_REMOVED lines=27> */
.L_x_4391:
[----:B------:R-:W2:Y:S01]  /*8610*/  LDG.E.U8 R2, desc[UR36][R2.64] ;  /* 0x0000002402027981 */ /* 0x000ea2000c1e1100 */
[----:B------:R-:W-:Y:S02]  /*8620*/  IMAD.MOV.U32 R25, RZ, RZ, RZ ;  /* 0x000000ffff197224 */ /* 0x000fe400078e00ff */
[C---:B--2---:R-:W-:Y:S01]  /*8630*/  IMAD.SHL.U32 R0, R2.reuse, 0x2000000, RZ ;  /* 0x0200000002007824 */ /* 0x044fe200078e00ff */
[----:B------:R-:W-:-:S04]  /*8640*/  SHF.L.U32 R5, R2, 0x18, RZ ;  /* 0x0000001802057819 */ /* 0x000fc800000006ff */
        /* <DEDUP_REMOVED lines=10> */
.L_x_4390:
[----:B------:R-:W2:Y:S01]  /*86f0*/  LDG.E.U16 R2, desc[UR36][R2.64] ;  /* 0x0000002402027981 */ /* 0x000ea2000c1e1500 */
[----:B------:R-:W-:Y:S02]  /*8700*/  IMAD.MOV.U32 R25, RZ, RZ, RZ ;  /* 0x000000ffff197224 */ /* 0x000fe400078e00ff */
[----:B--2---:R-:W-:Y:S01]  /*8710*/  IMAD.U32 R24, R2, 0x10000, RZ ;  /* 0x0001000002187824 */ /* 0x004fe200078e00ff */
[----:B------:R-:W-:Y:S06]  /*8720*/  BRA `(.L_x_4380) ;  /* 0x0000000400a07947 */ /* 0x000fec0003800000 */
.L_x_4387:
        /* <DEDUP_REMOVED lines=12> */
.L_x_4394:
        /* <DEDUP_REMOVED lines=20> */
.L_x_4396:
[----:B------:R-:W-:Y:S05]  /*8930*/  BSYNC B0 ;  /* 0x0000000000007941 */ /* 0x000fea0003800000 */
.L_x_4395:
[----:B------:R-:W-:Y:S01]  /*8940*/  IMAD.SHL.U32 R2, R2, 0x100000, RZ ;  /* 0x0010000002027824 */ /* 0x000fe200078e00ff */
[----:B------:R-:W-:-:S04]  /*8950*/  LEA R3, R0, 0x3b800000, 0x17 ;  /* 0x3b80000000037811 */ /* 0x000fc800078eb8ff */
[----:B------:R-:W-:Y:S01]  /*8960*/  LOP3.LUT R24, R3, R2, R24, 0xfe, !PT ;  /* 0x0000000203187212 */ /* 0x000fe200078efe18 */
[----:B------:R-:W-:Y:S06]  /*8970*/  BRA `(.L_x_4380) ;  /* 0x00000004000c7947 */ /* 0x000fec0003800000 */
.L_x_4393:
        /* <DEDUP_REMOVED lines=20> */
.L_x_4398:
[----:B------:R-:W-:Y:S05]  /*8ac0*/  BSYNC B0 ;  /* 0x0000000000007941 */ /* 0x000fea0003800000 */
.L_x_4397:
[----:B------:R-:W-:Y:S01]  /*8ad0*/  IMAD.SHL.U32 R2, R2, 0x200000, RZ ;  /* 0x0020000002027824 */ /* 0x000fe200078e00ff */
[----:B------:R-:W-:-:S04]  /*8ae0*/  LEA R3, R0, 0x37800000, 0x17 ;  /* 0x3780000000037811 */ /* 0x000fc800078eb8ff */
[----:B------:R-:W-:Y:S01]  /*8af0*/  LOP3.LUT R24, R3, R2, R24, 0xfe, !PT ;  /* 0x0000000203187212 */ /* 0x000fe200078efe18 */
[----:B------:R-:W-:Y:S06]  /*8b00*/  BRA `(.L_x_4380) ;  /* 0x0000000000a87947 */ /* 0x000fec0003800000 */
.L_x_4392:
        /* <DEDUP_REMOVED lines=14> */
.L_x_4402:
[----:B------:R-:W-:Y:S05]  /*8bf0*/  BSYNC B0 ;  /* 0x0000000000007941 */ /* 0x000fea0003800000 */
.L_x_4401:
[----:B------:R-:W-:Y:S01]  /*8c00*/  IMAD.MOV.U32 R25, RZ, RZ, RZ ;  /* 0x000000ffff197224 */ /* 0x000fe200078e00ff */
[----:B------:R-:W-:Y:S06]  /*8c10*/  BRA `(.L_x_4380) ;  /* 0x0000000000647947 */ /* 0x000fec0003800000 */
.L_x_4379:
        /* <DEDUP_REMOVED lines=15> */
[----:B0--3-5:R-:W-:Y:S05]  /*8d10*/  CALL.ABS.NOINC R2 ;  /* 0x0000000002007343 */ /* 0x029fea0003c00000 */
.L_x_4403:
[----:B------:R-:W-:Y:S01]  /*8d20*/  CS2R R24, SRZ ;  /* 0x0000000000187805 */ /* 0x000fe2000001ff00 */
[----:B------:R-:W-:Y:S06]  /*8d30*/  BRA `(.L_x_4380) ;  /* 0x00000000001c7947 */ /* 0x000fec0003800000 */
.L_x_4400:
[----:B------:R-:W2:Y:S01]  /*8d40*/  LDG.E.64 R2, desc[UR36][R2.64] ;  /* 0x0000002402027981 */ /* 0x000ea2000c1e1b00 */
[----:B------:R-:W-:Y:S01]  /*8d50*/  IMAD.MOV.U32 R25, RZ, RZ, RZ ;  /* 0x000000ffff197224 */ /* 0x000fe200078e00ff */
[----:B--2---:R0:W1:Y:S01]  /*8d60*/  I2F.U64 R24, R2 ;  /* 0x0000000200187312 */ /* 0x0040620000301000 */
[----:B------:R-:W-:Y:S05]  /*8d70*/  BRA `(.L_x_4380) ;  /* 0x00000000000c7947 */ /* 0x000fea0003800000 */
.L_x_4399:
[----:B------:R-:W2:Y:S01]  /*8d80*/  LDG.E R2, desc[UR36][R2.64] ;  /* 0x0000002402027981 */ /* 0x000ea2000c1e1900 */
[----:B------:R-:W-:Y:S01]  /*8d90*/  IMAD.MOV.U32 R25, RZ, RZ, RZ ;  /* 0x000000ffff197224 */ /* 0x000fe200078e00ff */
[----:B--2---:R-:W-:-:S07]  /*8da0*/  I2FP.F32.U32 R24, R2 ;  /* 0x0000000200187245 */ /* 0x004fce0000201000 */
.L_x_4380:
[----:B------:R-:W-:Y:S05]  /*8db0*/  BSYNC B6 ;  /* 0x0000000000067941 */ /* 0x000fea0003800000 */
.L_x_4374:
[----:B0-2---:R-:W0:Y:S01]  /*8dc0*/  LDC.U8 R2, c[0x0][0x513] ;  /* 0x000144c0ff027b82 */ /* 0x005e220000000000 */
[----:B------:R-:W-:Y:S01]  /*8dd0*/  ULDC.64 UR4, c[0x0][0x4f0] ;  /* 0x00013c0000047ab9 */ /* 0x000fe20000000a00 */
[----:B------:R-:W-:Y:S01]  /*8de0*/  BSSY B6, `(.L_x_4404) ;  /* 0x00000f5000067945 */ /* 0x000fe20003800000 */
        /* <DEDUP_REMOVED lines=15> */
[----:B--2---:R-:W0:Y:S01]  /*8ee0*/  I2F.S16 R2, R2 ;  /* 0x0000000200027306 */ /* 0x004e220000101400 */
[----:B------:R-:W-:Y:S05]  /*8ef0*/  BRA `(.L_x_4410) ;  /* 0x0000000c008c7947 */ /* 0x000fea0003800000 */
.L_x_4408:
[----:B------:R-:W2:Y:S01]  /*8f00*/  LDG.E.U8 R2, desc[UR36][R4.64] ;  /* 0x0000002404027981 */ /* 0x000ea2000c1e1100 */
[----:B------:R-:W-:Y:S01]  /*8f10*/  IMAD.MOV.U32 R3, RZ, RZ, RZ ;  /* 0x000000ffff037224 */ /* 0x000fe200078e00ff */
[----:B--2---:R-:W-:Y:S01]  /*8f20*/  I2FP.F32.U32 R2, R2 ;  /* 0x0000000200027245 */ /* 0x004fe20000201000 */
[----:B------:R-:W-:Y:S06]  /*8f30*/  BRA `(.L_x_4410) ;  /* 0x0000000c007c7947 */ /* 0x000fec0003800000 */
.L_x_4407:
        /* <DEDUP_REMOVED lines=8> */
[----:B--2---:R0:W2:Y:S01]  /*8fc0*/  I2F.S64 R2, R4 ;  /* 0x0000000400027312 */ /* 0x0040a20000301400 */
[----:B------:R-:W-:Y:S05]  /*8fd0*/  BRA `(.L_x_4410) ;  /* 0x0000000c00547947 */ /* 0x000fea0003800000 */
.L_x_4412:
[----:B------:R-:W2:Y:S01]  /*8fe0*/  LDG.E R2, desc[UR36][R4.64] ;  /* 0x0000002404027981 */ /* 0x000ea2000c1e1900 */
[----:B------:R-:W-:Y:S01]  /*8ff0*/  IMAD.MOV.U32 R3, RZ, RZ, RZ ;  /* 0x000000ffff037224 */ /* 0x000fe200078e00ff */
[----:B--2---:R-:W-:Y:S01]  /*9000*/  I2FP.F32.S32 R2, R2 ;  /* 0x0000000200027245 */ /* 0x004fe20000201400 */
[----:B------:R-:W-:Y:S06]  /*9010*/  BRA `(.L_x_4410) ;  /* 0x0000000c00447947 */ /* 0x000fec0003800000 */
.L_x_4411:
[----:B------:R-:W2:Y:S01]  /*9020*/  LDG.E.U16 R2, desc[UR36][R4.64] ;  /* 0x0000002404027981 */ /* 0x000ea2000c1e1500 */
[----:B------:R-:W-:Y:S01]  /*9030*/  IMAD.MOV.U32 R3, RZ, RZ, RZ ;  /* 0x000000ffff037224 */ /* 0x000fe200078e00ff */
[----:B--2---:R-:W0:Y:S01]  /*9040*/  I2F.S16 R2, R2 ;  /* 0x0000000200027306 */ /* 0x004e220000101400 */
[----:B------:R-:W-:Y:S05]  /*9050*/  BRA `(.L_x_4410) ;  /* 0x0000000c00347947 */ /* 0x000fea0003800000 */
.L_x_4406:
        /* <DEDUP_REMOVED lines=9> */
.L_x_4414:
[----:B------:R-:W2:Y:S01]  /*90f0*/  LDG.E.U16 R2, desc[UR36][R4.64] ;  /* 0x0000002404027981 */ /* 0x000ea2000c1e1500 */
[----:B------:R-:W-:Y:S02]  /*9100*/  IMAD.MOV.U32 R3, RZ, RZ, RZ ;  /* 0x000000ffff037224 */ /* 0x000fe400078e00ff */
[----:B--2---:R-:W-:Y:S01]  /*9110*/  HADD2.F32 R2, -RZ, R2.H0_H0 ;  /* 0x20000002ff027230 */ /* 0x004fe20000004100 */
[----:B------:R-:W-:Y:S06]  /*9120*/  BRA `(.L_x_4410) ;  /* 0x0000000c00007947 */ /* 0x000fec0003800000 */
.L_x_4413:
        /* <DEDUP_REMOVED lines=8> */
.L_x_4416:
[----:B------:R-:W2:Y:S02]  /*91b0*/  LDG.E R2, desc[UR36][R4.64] ;  /* 0x0000002404027981 */ /* 0x000ea4000c1e1900 */
[--C-:B--2---:R-:W-:Y:S02]  /*91c0*/  HADD2.F32 R3, -RZ, R2.reuse.H1_H1 ;  /* 0x30000002ff037230 */ /* 0x104fe40000004100 */
[----:B------:R-:W-:Y:S01]  /*91d0*/  HADD2.F32 R2, -RZ, R2.H0_H0 ;  /* 0x20000002ff027230 */ /* 0x000fe20000004100 */
[----:B------:R-:W-:Y:S06]  /*91e0*/  BRA `(.L_x_4410) ;  /* 0x0000000800d07947 */ /* 0x000fec0003800000 */
.L_x_4415:
        /* <DEDUP_REMOVED lines=8> */
.L_x_4405:
        /* <DEDUP_REMOVED lines=13> */
.L_x_4419:
[----:B------:R-:W2:Y:S01]  /*9340*/  LDG.E.128 R4, desc[UR36][R4.64] ;  /* 0x0000002404047981 */ /* 0x000ea2000c1e1d00 */
[----:B------:R-:W-:Y:S01]  /*9350*/  UMOV UR4, 0xf0000000 ;  /* 0xf000000000047882 */ /* 0x000fe20000000000 */
[----:B------:R-:W-:Y:S01]  /*9360*/  UMOV UR5, 0x380fffff ;  /* 0x380fffff00057882 */ /* 0x000fe20000000000 */
[----:B--2---:R-:W0:Y:S01]  /*9370*/  F2F.F32.F64 R3, R6 ;  /* 0x0000000600037310 */ /* 0x004e220000301000 */
[----:B------:R-:W-:Y:S02]  /*9380*/  DSETP.GEU.AND P0, PT, |R6|, UR4, PT ;  /* 0x0000000406007e2a */ /* 0x000fe4000bf0e200 */
[----:B------:R-:W-:-:S05]  /*9390*/  DSETP.GEU.AND P1, PT, |R4|, UR4, PT ;  /* 0x0000000404007e2a */ /* 0x000fca000bf2e200 */
[----:B------:R-:W2:Y:S07]  /*93a0*/  F2F.F32.F64 R2, R4 ;  /* 0x0000000400027310 */ /* 0x000eae0000301000 */
[----:B0-----:R-:W-:Y:S02]  /*93b0*/  @!P0 FMUL R3, R3, 1.175494350822287508e-38 ;  /* 0x0080000003038820 */ /* 0x001fe40000400000 */
[----:B--2---:R-:W-:Y:S01]  /*93c0*/  @!P1 FMUL R2, R2, 1.175494350822287508e-38 ;  /* 0x0080000002029820 */ /* 0x004fe20000400000 */
[----:B------:R-:W-:Y:S06]  /*93d0*/  BRA `(.L_x_4410) ;  /* 0x0000000800547947 */ /* 0x000fec0003800000 */
.L_x_4418:
        /* <DEDUP_REMOVED lines=23> */
[----:B------:R-:W-:Y:S01]  /*9550*/  LOP3.LUT R5, R6, R3, RZ, 0x30, !PT ;  /* 0x0000000306057212 */ /* 0x000fe200078e30ff */
[----:B------:R-:W-:-:S03]  /*9560*/  IMAD.MOV.U32 R3, RZ, RZ, RZ ;  /* 0x000000ffff037224 */ /* 0x000fc600078e00ff */
[----:B------:R-:W-:Y:S01]  /*9570*/  LOP3.LUT R2, R5, 0x80000000, R2, 0xf8, !PT ;  /* 0x8000000005027812 */ /* 0x000fe200078ef802 */
[----:B------:R-:W-:Y:S06]  /*9580*/  BRA `(.L_x_4410) ;  /* 0x0000000400e87947 */ /* 0x000fec0003800000 */
.L_x_4421:
[----:B------:R-:W2:Y:S01]  /*9590*/  LDG.E.U8 R4, desc[UR36][R4.64] ;  /* 0x0000002404047981 */ /* 0x000ea2000c1e1100 */
[----:B------:R-:W-:Y:S01]  /*95a0*/  MOV R3, RZ ;  /* 0x000000ff00037202 */ /* 0x000fe20000000f00 */
        /* <DEDUP_REMOVED lines=12> */
.L_x_4420:
[----:B------:R-:W2:Y:S01]  /*9670*/  LDG.E.U16 R2, desc[UR36][R4.64] ;  /* 0x0000002404027981 */ /* 0x000ea2000c1e1500 */
[----:B------:R-:W-:Y:S02]  /*9680*/  IMAD.MOV.U32 R3, RZ, RZ, RZ ;  /* 0x000000ffff037224 */ /* 0x000fe400078e00ff */
[----:B--2---:R-:W-:Y:S01]  /*9690*/  IMAD.U32 R2, R2, 0x10000, RZ ;  /* 0x0001000002027824 */ /* 0x004fe200078e00ff */
[----:B------:R-:W-:Y:S06]  /*96a0*/  BRA `(.L_x_4410) ;  /* 0x0000000400a07947 */ /* 0x000fec0003800000 */
.L_x_4417:
        /* <DEDUP_REMOVED lines=12> */
.L_x_4424:
        /* <DEDUP_REMOVED lines=20> */
.L_x_4426:
[----:B------:R-:W-:Y:S05]  /*98b0*/  BSYNC B0 ;  /* 0x0000000000007941 */ /* 0x000fea0003800000 */
.L_x_4425:
[----:B------:R-:W-:Y:S01]  /*98c0*/  IMAD.SHL.U32 R2, R2, 0x100000, RZ ;  /* 0x0010000002027824 */ /* 0x000fe200078e00ff */
[----:B------:R-:W-:-:S04]  /*98d0*/  LEA R5, R0, 0x3b800000, 0x17 ;  /* 0x3b80000000057811 */ /* 0x000fc800078eb8ff */
[----:B------:R-:W-:Y:S01]  /*98e0*/  LOP3.LUT R2, R5, R2, R6, 0xfe, !PT ;  /* 0x0000000205027212 */ /* 0x000fe200078efe06 */
[----:B------:R-:W-:Y:S06]  /*98f0*/  BRA `(.L_x_4410) ;  /* 0x00000004000c7947 */ /* 0x000fec0003800000 */
.L_x_4423:
        /* <DEDUP_REMOVED lines=20> */
.L_x_4428:
[----:B------:R-:W-:Y:S05]  /*9a40*/  BSYNC B0 ;  /* 0x0000000000007941 */ /* 0x000fea0003800000 */
.L_x_4427:
[----:B------:R-:W-:Y:S01]  /*9a50*/  IMAD.SHL.U32 R2, R2, 0x200000, RZ ;  /* 0x0020000002027824 */ /* 0x000fe200078e00ff */
[----:B------:R-:W-:-:S04]  /*9a60*/  LEA R5, R0, 0x37800000, 0x17 ;  /* 0x3780000000057811 */ /* 0x000fc800078eb8ff */
[----:B------:R-:W-:Y:S01]  /*9a70*/  LOP3.LUT R2, R5, R2, R6, 0xfe, !PT ;  /* 0x0000000205027212 */ /* 0x000fe200078efe06 */
[----:B------:R-:W-:Y:S06]  /*9a80*/  BRA `(.L_x_4410) ;  /* 0x0000000000a87947 */ /* 0x000fec0003800000 */
.L_x_4422:
        /* <DEDUP_REMOVED lines=14> */
.L_x_4432:
[----:B------:R-:W-:Y:S05]  /*9b70*/  BSYNC B0 ;  /* 0x0000000000007941 */ /* 0x000fea0003800000 */
.L_x_4431:
[----:B------:R-:W-:Y:S01]  /*9b80*/  IMAD.MOV.U32 R3, RZ, RZ, RZ ;  /* 0x000000ffff037224 */ /* 0x000fe200078e00ff */
[----:B------:R-:W-:Y:S06]  /*9b90*/  BRA `(.L_x_4410) ;  /* 0x0000000000647947 */ /* 0x000fec0003800000 */
.L_x_4409:
[----:B------:R-:W-:Y:S01]  /*9ba0*/  MOV R2, 0x228 ;  /* 0x0000022800027802 */ /* 0x000fe20000000f00 */
[----:B------:R-:W-:Y:S01]  /*9bb0*/  ULDC.64 UR4, c[0x4][0x218] ;  /* 0x0100860000047ab9 */ /* 0x000fe20000000a00 */
[----:B------:R-:W-:Y:S01]  /*9bc0*/  ULDC.64 UR6, c[0x4][0x90] ;  /* 0x0100240000067ab9 */ /* 0x000fe20000000a00 */
[----:B------:R-:W-:Y:S01]  /*9bd0*/  IMAD.U32 R4, RZ, RZ, UR4 ;  /* 0x00000004ff047e24 */ /* 0x000fe2000f8e00ff */
[----:B------:R-:W-:Y:S01]  /*9be0*/  HFMA2.MMA R13, -RZ, RZ, 0, 0 ;  /* 0x00000000ff0d7435 */ /* 0x000fe200000001ff */
        /* <DEDUP_REMOVED lines=8> */
[----:B------:R-:W-:-:S07]  /*9c70*/  IMAD.MOV.U32 R12, RZ, RZ, 0x1 ;  /* 0x00000001ff0c7424 */ /* 0x000fce00078e00ff */
[----:B------:R-:W-:-:S07]  /*9c80*/  LEPC R20, `(.L_x_4433) ;  /* 0x000000001014794e */ /* 0x000fce0000000000 */
[----:B01-345:R-:W-:Y:S05]  /*9c90*/  CALL.ABS.NOINC R2 ;  /* 0x0000000002007343 */ /* 0x03bfea0003c00000 */
.L_x_4433:
[----:B------:R-:W-:Y:S01]  /*9ca0*/  CS2R R2, SRZ ;  /* 0x0000000000027805 */ /* 0x000fe2000001ff00 */
[----:B------:R-:W-:Y:S06]  /*9cb0*/  BRA `(.L_x_4410) ;  /* 0x00000000001c7947 */ /* 0x000fec0003800000 */
.L_x_4430:
[----:B------:R-:W2:Y:S01]  /*9cc0*/  LDG.E.64 R4, desc[UR36][R4.64] ;  /* 0x0000002404047981 */ /* 0x000ea2000c1e1b00 */
[----:B------:R-:W-:Y:S01]  /*9cd0*/  IMAD.MOV.U32 R3, RZ, RZ, RZ ;  /* 0x000000ffff037224 */ /* 0x000fe200078e00ff */
[----:B--2---:R0:W2:Y:S01]  /*9ce0*/  I2F.U64 R2, R4 ;  /* 0x0000000400027312 */ /* 0x0040a20000301000 */
[----:B------:R-:W-:Y:S05]  /*9cf0*/  BRA `(.L_x_4410) ;  /* 0x00000000000c7947 */ /* 0x000fea0003800000 */
.L_x_4429:
[----:B------:R-:W2:Y:S01]  /*9d00*/  LDG.E R2, desc[UR36][R4.64] ;  /* 0x0000002404027981 */ /* 0x000ea2000c1e1900 */
[----:B------:R-:W-:Y:S01]  /*9d10*/  IMAD.MOV.U32 R3, RZ, RZ, RZ ;  /* 0x000000ffff037224 */ /* 0x000fe200078e00ff */
[----:B--2---:R-:W-:-:S07]  /*9d20*/  I2FP.F32.U32 R2, R2 ;  /* 0x0000000200027245 */ /* 0x004fce0000201000 */
.L_x_4410:
[----:B------:R-:W-:Y:S05]  /*9d30*/  BSYNC B6 ;  /* 0x0000000000067941 */ /* 0x000fea0003800000 */
.L_x_4404:
[----:B------:R-:W2:Y:S01]  /*9d40*/  LDC.U8 R8, c[0x0][0x510] ;  /* 0x00014400ff087b82 */ /* 0x000ea20000000000 */
[----:B------:R-:W-:Y:S01]  /*9d50*/  ULDC.64 UR6, c[0x0][0x500] ;  /* 0x0001400000067ab9 */ /* 0x000fe20000000a00 */
[----:B------:R-:W-:Y:S01]  /*9d60*/  ULDC.64 UR4, c[0x0][0x4f8] ;  /* 0x00013e0000047ab9 */ /* 0x000fe20000000a00 */
[----:B-1--45:R-:W-:Y:S01]  /*9d70*/  FMUL.FTZ R0, R24, UR7 ;  /* 0x0000000718007c20 */ /* 0x032fe20008410000 */
[----:B0-----:R-:W-:Y:S01]  /*9d80*/  FMUL.FTZ R5, R23, UR5 ;  /* 0x0000000517057c20 */ /* 0x001fe20008410000 */
[C---:B------:R-:W-:Y:S02]  /*9d90*/  FMUL.FTZ R7, R25.reuse, UR7 ;  /* 0x0000000719077c20 */ /* 0x040fe40008410000 */
[----:B------:R-:W-:Y:S01]  /*9da0*/  FFMA.FTZ R0, R25, UR6, R0 ;  /* 0x0000000619007c23 */ /* 0x000fe20008010000 */
[----:B---3--:R-:W-:Y:S01]  /*9db0*/  FFMA.FTZ R5, R22, UR4, -R5 ;  /* 0x0000000416057c23 */ /* 0x008fe20008010805 */
[----:B------:R-:W-:Y:S01]  /*9dc0*/  FFMA.FTZ R7, R24, UR6, -R7 ;  /* 0x0000000618077c23 */ /* 0x000fe20008010807 */
[----:B------:R-:W-:Y:S01]  /*9dd0*/  FMUL.FTZ R22, R22, UR5 ;  /* 0x0000000516167c20 */ /* 0x000fe20008410000 */
[C---:B------:R-:W-:Y:S01]  /*9de0*/  FMUL.FTZ R4, R0.reuse, R3 ;  /* 0x0000000300047220 */ /* 0x040fe20000410000 */
[----:B--2---:R-:W-:-:S02]  /*9df0*/  FMUL.FTZ R0, R0, R2 ;  /* 0x0000000200007220 */ /* 0x004fc40000410000 */
[----:B------:R-:W-:Y:S01]  /*9e00*/  FFMA.FTZ R22, R23, UR4, R22 ;  /* 0x0000000417167c23 */ /* 0x000fe20008010016 */
[C---:B------:R-:W-:Y:S01]  /*9e10*/  FFMA.FTZ R2, R7.reuse, R2, -R4 ;  /* 0x0000000207027223 */ /* 0x040fe20000010804 */
        /* <DEDUP_REMOVED lines=17> */
.L_x_4437:
[----:B------:R-:W0:Y:S02]  /*9f30*/  F2I.S64.TRUNC R2, R2 ;  /* 0x0000000200027311 */ /* 0x000e24000020d900 */
[----:B0-----:R-:W-:-:S05]  /*9f40*/  IMAD.MOV.U32 R5, RZ, RZ, R2 ;  /* 0x000000ffff057224 */ /* 0x001fca00078e0002 */
[----:B------:R0:W-:Y:S01]  /*9f50*/  STG.E.U8 desc[UR36][R16.64], R5 ;  /* 0x0000000510007986 */ /* 0x0001e2000c101124 */
[----:B------:R-:W-:Y:S05]  /*9f60*/  BRA `(.L_x_4439) ;  /* 0x0000000c00447947 */ /* 0x000fea0003800000 */
.L_x_4436:
        /* <DEDUP_REMOVED lines=9> */
.L_x_4441:
[----:B------:R-:W0:Y:S02]  /*a000*/  F2I.FTZ.TRUNC.NTZ R3, R2 ;  /* 0x0000000200037305 */ /* 0x000e24000021f100 */
[----:B0-----:R0:W-:Y:S01]  /*a010*/  STG.E desc[UR36][R16.64], R3 ;  /* 0x0000000310007986 */ /* 0x0011e2000c101924 */
[----:B------:R-:W-:Y:S05]  /*a020*/  BRA `(.L_x_4439) ;  /* 0x0000000c00147947 */ /* 0x000fea0003800000 */
.L_x_4440:
[----:B------:R-:W0:Y:S02]  /*a030*/  F2I.FTZ.TRUNC.NTZ R3, R2 ;  /* 0x0000000200037305 */ /* 0x000e24000021f100 */
[----:B0-----:R0:W-:Y:S01]  /*a040*/  STG.E.U16 desc[UR36][R16.64], R3 ;  /* 0x0000000310007986 */ /* 0x0011e2000c101524 */
[----:B------:R-:W-:Y:S05]  /*a050*/  BRA `(.L_x_4439) ;  /* 0x0000000c00087947 */ /* 0x000fea0003800000 */
.L_x_4435:
        /* <DEDUP_REMOVED lines=8> */
.L_x_4443:
[----:B------:R-:W-:-:S05]  /*a0e0*/  F2FP.F16.F32.PACK_AB R2, RZ, R2 ;  /* 0x00000002ff02723e */ /* 0x000fca00000000ff */
[----:B------:R0:W-:Y:S01]  /*a0f0*/  STG.E.U16 desc[UR36][R16.64], R2 ;  /* 0x0000000210007986 */ /* 0x0001e2000c101524 */
[----:B------:R-:W-:Y:S05]  /*a100*/  BRA `(.L_x_4439) ;  /* 0x0000000800dc7947 */ /* 0x000fea0003800000 */
.L_x_4442:
        /* <DEDUP_REMOVED lines=8> */
.L_x_4445:
[----:B------:R-:W-:-:S05]  /*a190*/  F2FP.F16.F32.PACK_AB R3, R3, R2 ;  /* 0x000000020303723e */ /* 0x000fca00000000ff */
[----:B------:R0:W-:Y:S01]  /*a1a0*/  STG.E desc[UR36][R16.64], R3 ;  /* 0x0000000310007986 */ /* 0x0001e2000c101924 */
[----:B------:R-:W-:Y:S05]  /*a1b0*/  BRA `(.L_x_4439) ;  /* 0x0000000800b07947 */ /* 0x000fea0003800000 */
.L_x_4444:
[----:B------:R-:W-:-:S06]  /*a1c0*/  FMUL.FTZ R2, R2, 1 ;  /* 0x3f80000002027820 */ /* 0x000fcc0000410000 */
[----:B------:R-:W0:Y:S02]  /*a1d0*/  F2F.F64.F32 R2, R2 ;  /* 0x0000000200027310 */ /* 0x000e240000201800 */
[----:B0-----:R0:W-:Y:S01]  /*a1e0*/  STG.E.64 desc[UR36][R16.64], R2 ;  /* 0x0000000210007986 */ /* 0x0011e2000c101b24 */
[----:B------:R-:W-:Y:S05]  /*a1f0*/  BRA `(.L_x_4439) ;  /* 0x0000000800a07947 */ /* 0x000fea0003800000 */
.L_x_4434:
        /* <DEDUP_REMOVED lines=14> */
.L_x_4448:
[----:B------:R-:W-:Y:S01]  /*a2e0*/  FMUL.FTZ R6, R3, 1 ;  /* 0x3f80000003067820 */ /* 0x000fe20000410000 */
[----:B------:R-:W-:-:S05]  /*a2f0*/  FMUL.FTZ R4, R2, 1 ;  /* 0x3f80000002047820 */ /* 0x000fca0000410000 */
[----:B------:R-:W-:Y:S08]  /*a300*/  F2F.F64.F32 R6, R6 ;  /* 0x0000000600067310 */ /* 0x000ff00000201800 */
[----:B------:R-:W0:Y:S02]  /*a310*/  F2F.F64.F32 R4, R4 ;  /* 0x0000000400047310 */ /* 0x000e240000201800 */
[----:B0-----:R0:W-:Y:S01]  /*a320*/  STG.E.128 desc[UR36][R16.64], R4 ;  /* 0x0000000410007986 */ /* 0x0011e2000c101d24 */
[----:B------:R-:W-:Y:S05]  /*a330*/  BRA `(.L_x_4439) ;  /* 0x0000000800507947 */ /* 0x000fea0003800000 */
.L_x_4447:
        /* <DEDUP_REMOVED lines=20> */
.L_x_4452:
[----:B------:R-:W-:Y:S05]  /*a480*/  BSYNC B0 ;  /* 0x0000000000007941 */ /* 0x000fea0003800000 */
.L_x_4451:
[----:B------:R-:W-:-:S05]  /*a490*/  LOP3.LUT R5, R0, R5, RZ, 0xfc, !PT ;  /* 0x0000000500057212 */ /* 0x000fca00078efcff */
[----:B------:R3:W-:Y:S01]  /*a4a0*/  STG.E.U8 desc[UR36][R16.64], R5 ;  /* 0x0000000510007986 */ /* 0x0007e2000c101124 */
[----:B------:R-:W-:Y:S05]  /*a4b0*/  BRA `(.L_x_4439) ;  /* 0x0000000400f07947 */ /* 0x000fea0003800000 */
.L_x_4450:
        /* <DEDUP_REMOVED lines=12> */
.L_x_4454:
[----:B------:R-:W-:Y:S01]  /*a580*/  IMAD.MOV.U32 R0, RZ, RZ, 0x7f ;  /* 0x0000007fff007424 */ /* 0x000fe200078e00ff */
[----:B------:R-:W-:-:S04]  /*a590*/  ISETP.GT.U32.AND P0, PT, R4, 0x7f800000, PT ;  /* 0x7f8000000400780c */ /* 0x000fc80003f04070 */
[----:B------:R-:W-:-:S09]  /*a5a0*/  SEL R0, R0, 0x7c, P0 ;  /* 0x0000007c00007807 */ /* 0x000fd20000000000 */
.L_x_4455:
[----:B------:R-:W-:Y:S05]  /*a5b0*/  BSYNC B0 ;  /* 0x0000000000007941 */ /* 0x000fea0003800000 */
.L_x_4453:
[----:B------:R-:W-:-:S04]  /*a5c0*/  LOP3.LUT R2, R2, 0x80000000, RZ, 0xc0, !PT ;  /* 0x8000000002027812 */ /* 0x000fc800078ec0ff */
[----:B------:R-:W-:-:S04]  /*a5d0*/  SHF.R.U32.HI R3, RZ, 0x18, R2 ;  /* 0x00000018ff037819 */ /* 0x000fc80000011602 */
[----:B------:R-:W-:-:S05]  /*a5e0*/  LOP3.LUT R3, R0, R3, RZ, 0xfc, !PT ;  /* 0x0000000300037212 */ /* 0x000fca00078efcff */
[----:B------:R4:W-:Y:S01]  /*a5f0*/  STG.E.U8 desc[UR36][R16.64], R3 ;  /* 0x0000000310007986 */ /* 0x0009e2000c101124 */
[----:B------:R-:W-:Y:S05]  /*a600*/  BRA `(.L_x_4439) ;  /* 0x00000004009c7947 */ /* 0x000fea0003800000 */
.L_x_4449:
[----:B------:R-:W-:-:S05]  /*a610*/  F2FP.BF16.F32.PACK_AB R2, RZ, R2 ;  /* 0x00000002ff02723e */ /* 0x000fca00000010ff */
[----:B------:R2:W-:Y:S01]  /*a620*/  STG.E.U16 desc[UR36][R16.64], R2 ;  /* 0x0000000210007986 */ /* 0x0005e2000c101524 */
[----:B------:R-:W-:Y:S05]  /*a630*/  BRA `(.L_x_4439) ;  /* 0x0000000400907947 */ /* 0x000fea0003800000 */
.L_x_4446:
        /* <DEDUP_REMOVED lines=11> */
.L_x_4458:
        /* <DEDUP_REMOVED lines=16> */
.L_x_4461:
[----:B------:R-:W-:-:S04]  /*a7f0*/  LOP3.LUT R2, R2, 0x80000000, RZ, 0xc0, !PT ;  /* 0x8000000002027812 */ /* 0x000fc800078ec0ff */
[----:B------:R-:W-:-:S04]  /*a800*/  SHF.R.U32.HI R3, RZ, 0x18, R2 ;  /* 0x00000018ff037819 */ /* 0x000fc80000011602 */
[----:B------:R-:W-:-:S04]  /*a810*/  LOP3.LUT R0, R0, R3, RZ, 0xfc, !PT ;  /* 0x0000000300007212 */ /* 0x000fc800078efcff */
[----:B------:R-:W-:-:S07]  /*a820*/  PRMT R8, R0, 0x7610, R8 ;  /* 0x0000761000087816 */ /* 0x000fce0000000008 */
.L_x_4460:
[----:B------:R-:W-:Y:S05]  /*a830*/  BSYNC B0 ;  /* 0x0000000000007941 */ /* 0x000fea0003800000 */
.L_x_4459:
[----:B------:R0:W-:Y:S01]  /*a840*/  STG.E.U8 desc[UR36][R16.64], R8 ;  /* 0x0000000810007986 */ /* 0x0001e2000c101124 */
[----:B------:R-:W-:Y:S05]  /*a850*/  BRA `(.L_x_4439) ;  /* 0x0000000400087947 */ /* 0x000fea0003800000 */
.L_x_4457:
        /* <DEDUP_REMOVED lines=16> */
.L_x_4464:
[----:B------:R-:W-:-:S04]  /*a960*/  LOP3.LUT R2, R2, 0x80000000, RZ, 0xc0, !PT ;  /* 0x8000000002027812 */ /* 0x000fc800078ec0ff */
[----:B------:R-:W-:-:S04]  /*a970*/  SHF.R.U32.HI R3, RZ, 0x18, R2 ;  /* 0x00000018ff037819 */ /* 0x000fc80000011602 */
[----:B------:R-:W-:-:S04]  /*a980*/  LOP3.LUT R0, R0, R3, RZ, 0xfc, !PT ;  /* 0x0000000300007212 */ /* 0x000fc800078efcff */
[----:B------:R-:W-:-:S07]  /*a990*/  PRMT R8, R0, 0x7610, R8 ;  /* 0x0000761000087816 */ /* 0x000fce0000000008 */
.L_x_4463:
[----:B------:R-:W-:Y:S05]  /*a9a0*/  BSYNC B0 ;  /* 0x0000000000007941 */ /* 0x000fea0003800000 */
.L_x_4462:
[----:B------:R0:W-:Y:S01]  /*a9b0*/  STG.E.U8 desc[UR36][R16.64], R8 ;  /* 0x0000000810007986 */ /* 0x0001e2000c101124 */
[----:B------:R-:W-:Y:S05]  /*a9c0*/  BRA `(.L_x_4439) ;  /* 0x0000000000ac7947 */ /* 0x000fea0003800000 */
.L_x_4456:
        /* <DEDUP_REMOVED lines=21> */
.L_x_4438:
        /* <DEDUP_REMOVED lines=16> */
.L_x_4467:
[----:B------:R-:W-:Y:S05]  /*ac20*/  BRA `(.L_x_4439) ;  /* 0x0000000000147947 */ /* 0x000fea0003800000 */
.L_x_4466:
[----:B------:R-:W0:Y:S02]  /*ac30*/  F2I.U64.TRUNC R2, R2 ;  /* 0x0000000200027311 */ /* 0x000e24000020d800 */
[----:B0-----:R0:W-:Y:S01]  /*ac40*/  STG.E.64 desc[UR36][R16.64], R2 ;  /* 0x0000000210007986 */ /* 0x0011e2000c101b24 */
[----:B------:R-:W-:Y:S05]  /*ac50*/  BRA `(.L_x_4439) ;  /* 0x0000000000087947 */ /* 0x000fea0003800000 */
.L_x_4465:
[----:B------:R-:W0:Y:S02]  /*ac60*/  F2I.FTZ.U32.TRUNC.NTZ R3, R2 ;  /* 0x0000000200037305 */ /* 0x000e24000021f000 */
[----:B0-----:R0:W-:Y:S02]  /*ac70*/  STG.E desc[UR36][R16.64], R3 ;  /* 0x0000000310007986 */ /* 0x0011e4000c101924 */
.L_x_4439:
[----:B------:R-:W-:-:S07]  /*ac80*/  VIADD R19, R19, 0x80 ;  /* 0x0000008013137836 */ /* 0x000fce0000000000 */
.L_x_4342:
[----:B------:R-:W-:Y:S05]  /*ac90*/  BSYNC B7 ;  /* 0x0000000000077941 */ /* 0x000fea0003800000 */
.L_x_4341:
[----:B------:R-:W-:Y:S01]  /*aca0*/  ULDC UR4, c[0x0][0x210] ;  /* 0x0000840000047ab9 */ /* 0x000fe20000000800 */
[----:B------:R-:W-:Y:S01]  /*acb0*/  BSSY B7, `(.L_x_4468) ;  /* 0x000055f000077945 */ /* 0x000fe20003800000 */
[----:B------:R-:W-:-:S13]  /*acc0*/  ISETP.GE.AND P0, PT, R19, UR4, PT ;  /* 0x0000000413007c0c */ /* 0x000fda000bf06270 */
[----:B------:R-:W-:Y:S05]  /*acd0*/  @P0 BRA `(.L_x_4469) ;  /* 0x0000005400700947 */ /* 0x000fea0003800000 */
[----:B0-----:R-:W0:Y:S01]  /*ace0*/  LDC R6, c[0x0][0x218] ;  /* 0x00008600ff067b82 */ /* 0x001e220000000800 */
[----:B------:R-:W-:Y:S01]  /*acf0*/  HFMA2.MMA R18, -RZ, RZ, 0, 0 ;  /* 0x00000000ff127435 */ /* 0x000fe200000001ff */
[----:B-1234-:R-:W-:Y:S02]  /*ad00*/  IMAD.MOV.U32 R24, RZ, RZ, RZ ;  /* 0x000000ffff187224 */ /* 0x01efe400078e00ff */
        /* <DEDUP_REMOVED lines=377> */
.L_x_4470:
        /* <DEDUP_REMOVED lines=23> */
.L_x_4475:
[----:B------:R-:W2:Y:S01]  /*c610*/  LDG.E.U8 R2, desc[UR36][R2.64] ;  /* 0x0000002402027981 */ /* 0x000ea2000c1e1100 */
[----:B------:R-:W-:Y:S01]  /*c620*/  IMAD.MOV.U32 R23, RZ, RZ, RZ ;  /* 0x000000ffff177224 */ /* 0x000fe200078e00ff */
[----:B--2---:R-:W-:Y:S01]  /*c630*/  I2FP.F32.U32 R22, R2 ;  /* 0x0000000200167245 */ /* 0x004fe20000201000 */
[----:B------:R-:W-:Y:S06]  /*c640*/  BRA `(.L_x_4477) ;  /* 0x0000000c007c7947 */ /* 0x000fec0003800000 */
.L_x_4474:
        /* <DEDUP_REMOVED lines=10> */
.L_x_4479:
[----:B------:R-:W2:Y:S01]  /*c6f0*/  LDG.E R2, desc[UR36][R2.64] ;  /* 0x0000002402027981 */ /* 0x000ea2000c1e1900 */
[----:B------:R-:W-:Y:S01]  /*c700*/  IMAD.MOV.U32 R23, RZ, RZ, RZ ;  /* 0x000000ffff177224 */ /* 0x000fe200078e00ff */
[----:B--2---:R-:W-:Y:S01]  /*c710*/  I2FP.F32.S32 R22, R2 ;  /* 0x0000000200167245 */ /* 0x004fe20000201400 */
[----:B------:R-:W-:Y:S06]  /*c720*/  BRA `(.L_x_4477) ;  /* 0x0000000c00447947 */ /* 0x000fec0003800000 */
.L_x_4478:
[----:B------:R-:W2:Y:S01]  /*c730*/  LDG.E.U16 R2, desc[UR36][R2.64] ;  /* 0x0000002402027981 */ /* 0x000ea2000c1e1500 */
[----:B------:R-:W-:Y:S01]  /*c740*/  IMAD.MOV.U32 R23, RZ, RZ, RZ ;  /* 0x000000ffff177224 */ /* 0x000fe200078e00ff */
[----:B--2---:R2:W3:Y:S01]  /*c750*/  I2F.S16 R22, R2 ;  /* 0x0000000200167306 */ /* 0x0044e20000101400 */
[----:B------:R-:W-:Y:S05]  /*c760*/  BRA `(.L_x_4477) ;  /* 0x0000000c00347947 */ /* 0x000fea0003800000 */
.L_x_4473:
        /* <DEDUP_REMOVED lines=9> */
.L_x_4481:
[----:B------:R-:W2:Y:S01]  /*c800*/  LDG.E.U16 R2, desc[UR36][R2.64] ;  /* 0x0000002402027981 */ /* 0x000ea2000c1e1500 */
[----:B------:R-:W-:Y:S02]  /*c810*/  IMAD.MOV.U32 R23, RZ, RZ, RZ ;  /* 0x000000ffff177224 */ /* 0x000fe400078e00ff */
[----:B--2---:R-:W-:Y:S01]  /*c820*/  HADD2.F32 R22, -RZ, R2.H0_H0 ;  /* 0x20000002ff167230 */ /* 0x004fe20000004100 */
[----:B------:R-:W-:Y:S06]  /*c830*/  BRA `(.L_x_4477) ;  /* 0x0000000c00007947 */ /* 0x000fec0003800000 */
.L_x_4480:
        /* <DEDUP_REMOVED lines=8> */
.L_x_4483:
[----:B------:R-:W2:Y:S02]  /*c8c0*/  LDG.E R2, desc[UR36][R2.64] ;  /* 0x0000002402027981 */ /* 0x000ea4000c1e1900 */
[--C-:B--2---:R-:W-:Y:S02]  /*c8d0*/  HADD2.F32 R23, -RZ, R2.reuse.H1_H1 ;  /* 0x30000002ff177230 */ /* 0x104fe40000004100 */
[----:B------:R-:W-:Y:S01]  /*c8e0*/  HADD2.F32 R22, -RZ, R2.H0_H0 ;  /* 0x20000002ff167230 */ /* 0x000fe20000004100 */
[----:B------:R-:W-:Y:S06]  /*c8f0*/  BRA `(.L_x_4477) ;  /* 0x0000000800d07947 */ /* 0x000fec0003800000 */
.L_x_4482:
        /* <DEDUP_REMOVED lines=8> */
.L_x_4472:
        /* <DEDUP_REMOVED lines=13> */
.L_x_4486:
        /* <DEDUP_REMOVED lines=10> */
.L_x_4485:
        /* <DEDUP_REMOVED lines=27> */
.L_x_4488:
[----:B------:R-:W2:Y:S01]  /*cca0*/  LDG.E.U8 R2, desc[UR36][R2.64] ;  /* 0x0000002402027981 */ /* 0x000ea2000c1e1100 */
[----:B------:R-:W-:Y:S02]  /*ccb0*/  IMAD.MOV.U32 R23, RZ, RZ, RZ ;  /* 0x000000ffff177224 */ /* 0x000fe400078e00ff */
[C---:B--2---:R-:W-:Y:S02]  /*ccc0*/  IMAD.SHL.U32 R0, R2.reuse, 0x2000000, RZ ;  /* 0x0200000002007824 */ /* 0x044fe400078e00ff */
[----:B------:R-:W-:-:S03]  /*ccd0*/  IMAD.SHL.U32 R5, R2, 0x1000000, RZ ;  /* 0x0100000002057824 */ /* 0x000fc600078e00ff */
[----:B------:R-:W-:-:S13]  /*cce0*/  ISETP.GE.U32.AND P0, PT, R0, 0x8000000, PT ;  /* 0x080000000000780c */ /* 0x000fda0003f06070 */
[C---:B------:R-:W-:Y:S01]  /*ccf0*/  @!P0 IMAD.SHL.U32 R0, R2.reuse, 0x100, RZ ;  /* 0x0000010002008824 */ /* 0x040fe200078e00ff */
[----:B------:R-:W-:-:S04]  /*cd00*/  @P0 SHF.L.U32 R4, R2, 0x15, RZ ;  /* 0x0000001502040819 */ /* 0x000fc800000006ff */
[----:B------:R-:W-:Y:S02]  /*cd10*/  @!P0 LOP3.LUT R0, R0, 0x7f00, RZ, 0xc0, !PT ;  /* 0x00007f0000008812 */ /* 0x000fe400078ec0ff */
[----:B------:R-:W-:Y:S02]  /*cd20*/  @P0 LOP3.LUT R4, R4, 0x70000000, RZ, 0xfc, !PT ;  /* 0x7000000004040812 */ /* 0x000fe400078efcff */
[----:B------:R-:W-:-:S03]  /*cd30*/  @!P0 LOP3.LUT R0, R0, 0x3f000000, RZ, 0xfc, !PT ;  /* 0x3f00000000008812 */ /* 0x000fc600078efcff */
[----:B------:R-:W-:Y:S02]  /*cd40*/  @P0 FMUL.FTZ R22, R4, 1.9259299443872358531e-34 ;  /* 0x0780000004160820 */ /* 0x000fe40000410000 */
[----:B------:R-:W-:-:S05]  /*cd50*/  @!P0 FADD.FTZ R22, R0, -0.5 ;  /* 0xbf00000000168421 */ /* 0x000fca0000010000 */
[----:B------:R-:W-:Y:S01]  /*cd60*/  LOP3.LUT R22, R22, 0x80000000, R5, 0xf8, !PT ;  /* 0x8000000016167812 */ /* 0x000fe200078ef805 */
[----:B------:R-:W-:Y:S06]  /*cd70*/  BRA `(.L_x_4477) ;  /* 0x0000000400b07947 */ /* 0x000fec0003800000 */
.L_x_4487:
[----:B------:R-:W2:Y:S01]  /*cd80*/  LDG.E.U16 R2, desc[UR36][R2.64] ;  /* 0x0000002402027981 */ /* 0x000ea2000c1e1500 */
[----:B------:R-:W-:Y:S02]  /*cd90*/  IMAD.MOV.U32 R23, RZ, RZ, RZ ;  /* 0x000000ffff177224 */ /* 0x000fe400078e00ff */
[----:B--2---:R-:W-:Y:S01]  /*cda0*/  IMAD.U32 R22, R2, 0x10000, RZ ;  /* 0x0001000002167824 */ /* 0x004fe200078e00ff */
[----:B------:R-:W-:Y:S06]  /*cdb0*/  BRA `(.L_x_4477) ;  /* 0x0000000400a07947 */ /* 0x000fec0003800000 */
.L_x_4484:
        /* <DEDUP_REMOVED lines=12> */
.L_x_4491:
        /* <DEDUP_REMOVED lines=20> */
.L_x_4493:
[----:B------:R-:W-:Y:S05]  /*cfc0*/  BSYNC B0 ;  /* 0x0000000000007941 */ /* 0x000fea0003800000 */
.L_x_4492:
[----:B------:R-:W-:Y:S01]  /*cfd0*/  IMAD.SHL.U32 R2, R2, 0x100000, RZ ;  /* 0x0010000002027824 */ /* 0x000fe200078e00ff */
[----:B------:R-:W-:-:S04]  /*cfe0*/  LEA R3, R0, 0x3b800000, 0x17 ;  /* 0x3b80000000037811 */ /* 0x000fc800078eb8ff */
[----:B------:R-:W-:Y:S01]  /*cff0*/  LOP3.LUT R22, R3, R2, R22, 0xfe, !PT ;  /* 0x0000000203167212 */ /* 0x000fe200078efe16 */
[----:B------:R-:W-:Y:S06]  /*d000*/  BRA `(.L_x_4477) ;  /* 0x00000004000c7947 */ /* 0x000fec0003800000 */
.L_x_4490:
        /* <DEDUP_REMOVED lines=20> */
.L_x_4495:
[----:B------:R-:W-:Y:S05]  /*d150*/  BSYNC B0 ;  /* 0x0000000000007941 */ /* 0x000fea0003800000 */
.L_x_4494:
[----:B------:R-:W-:Y:S01]  /*d160*/  IMAD.SHL.U32 R2, R2, 0x200000, RZ ;  /* 0x0020000002027824 */ /* 0x000fe200078e00ff */
[----:B------:R-:W-:-:S04]  /*d170*/  LEA R3, R0, 0x37800000, 0x17 ;  /* 0x3780000000037811 */ /* 0x000fc800078eb8ff */
[----:B------:R-:W-:Y:S01]  /*d180*/  LOP3.LUT R22, R3, R2, R22, 0xfe, !PT ;  /* 0x0000000203167212 */ /* 0x000fe200078efe16 */
[----:B------:R-:W-:Y:S06]  /*d190*/  BRA `(.L_x_4477) ;  /* 0x0000000000a87947 */ /* 0x000fec0003800000 */
.L_x_4489:
        /* <DEDUP_REMOVED lines=14> */
.L_x_4499:
[----:B------:R-:W-:Y:S05]  /*d280*/  BSYNC B0 ;  /* 0x0000000000007941 */ /* 0x000fea0003800000 */
.L_x_4498:
[----:B------:R-:W-:Y:S01]  /*d290*/  IMAD.MOV.U32 R23, RZ, RZ, RZ ;  /* 0x000000ffff177224 */ /* 0x000fe200078e00ff */
[----:B------:R-:W-:Y:S06]  /*d2a0*/  BRA `(.L_x_4477) ;  /* 0x0000000000647947 */ /* 0x000fec0003800000 */
.L_x_4476:
[----:B------:R-:W-:Y:S01]  /*d2b0*/  MOV R2, 0x228 ;  /* 0x0000022800027802 */ /* 0x000fe20000000f00 */
[----:B------:R-:W-:Y:S01]  /*d2c0*/  ULDC.64 UR4, c[0x4][0x218] ;  /* 0x0100860000047ab9 */ /* 0x000fe20000000a00 */
[----:B------:R-:W-:Y:S01]  /*d2d0*/  ULDC.64 UR6, c[0x4][0x90] ;  /* 0x0100240000067ab9 */ /* 0x000fe20000000a00 */
[----:B------:R-:W-:Y:S01]  /*d2e0*/  IMAD.U32 R4, RZ, RZ, UR4 ;  /* 0x00000004ff047e24 */ /* 0x000fe2000f8e00ff */
[----:B------:R-:W-:Y:S01]  /*d2f0*/  MOV R11, UR7 ;  /* 0x00000007000b7c02 */ /* 0x000fe20008000f00 */
[----:B------:R-:W-:Y:S01]  /*d300*/  IMAD.U32 R5, RZ, RZ, UR5 ;  /* 0x00000005ff057e24 */ /* 0x000fe2000f8e00ff */
[----:B------:R-:W0:Y:S01]  /*d310*/  LDC.64 R2, c[0x4][R2] ;  /* 0x0100000002027b82 */ /* 0x000e220000000a00 */
[----:B------:R-:W-:Y:S01]  /*d320*/  ULDC.64 UR4, c[0x4][0x220] ;  /* 0x0100880000047ab9 */ /* 0x000fe20000000a00 */
[----:B------:R-:W-:Y:S02]  /*d330*/  IMAD.U32 R10, RZ, RZ, UR6 ;  /* 0x00000006ff0a7e24 */ /* 0x000fe4000f8e00ff */
[----:B------:R-:W-:-:S02]  /*d340*/  IMAD.U32 R6, RZ, RZ, UR4 ;  /* 0x00000004ff067e24 */ /* 0x000fc4000f8e00ff */
[----:B------:R-:W-:Y:S02]  /*d350*/  IMAD.U32 R7, RZ, RZ, UR5 ;  /* 0x00000005ff077e24 */ /* 0x000fe4000f8e00ff */
[----:B------:R-:W-:Y:S02]  /*d360*/  IMAD.MOV.U32 R8, RZ, RZ, 0x4e ;  /* 0x0000004eff087424 */ /* 0x000fe400078e00ff */
[----:B------:R-:W-:Y:S02]  /*d370*/  IMAD.MOV.U32 R12, RZ, RZ, 0x1 ;  /* 0x00000001ff0c7424 */ /* 0x000fe400078e00ff */
[----:B------:R-:W-:-:S07]  /*d380*/  IMAD.MOV.U32 R13, RZ, RZ, RZ ;  /* 0x000000ffff0d7224 */ /* 0x000fce00078e00ff */
[----:B------:R-:W-:-:S07]  /*d390*/  LEPC R20, `(.L_x_4500) ;  /* 0x000000001014794e */ /* 0x000fce0000000000 */
[----:B0-----:R-:W-:Y:S05]  /*d3a0*/  CALL.ABS.NOINC R2 ;  /* 0x0000000002007343 */ /* 0x001fea0003c00000 */
.L_x_4500:
[----:B------:R-:W-:Y:S01]  /*d3b0*/  CS2R R22, SRZ ;  /* 0x0000000000167805 */ /* 0x000fe2000001ff00 */
[----:B------:R-:W-:Y:S06]  /*d3c0*/  BRA `(.L_x_4477) ;  /* 0x00000000001c7947 */ /* 0x000fec0003800000 */
.L_x_4497:
[----:B------:R-:W2:Y:S01]  /*d3d0*/  LDG.E.64 R2, desc[UR36][R2.64] ;  /* 0x0000002402027981 */ /* 0x000ea2000c1e1b00 */
[----:B------:R-:W-:Y:S01]  /*d3e0*/  IMAD.MOV.U32 R23, RZ, RZ, RZ ;  /* 0x000000ffff177224 */ /* 0x000fe200078e00ff */
[----:B--2---:R0:W1:Y:S01]  /*d3f0*/  I2F.U64 R22, R2 ;  /* 0x0000000200167312 */ /* 0x0040620000301000 */
[----:B------:R-:W-:Y:S05]  /*d400*/  BRA `(.L_x_4477) ;  /* 0x00000000000c7947 */ /* 0x000fea0003800000 */
.L_x_4496:
[----:B------:R-:W2:Y:S01]  /*d410*/  LDG.E R2, desc[UR36][R2.64] ;  /* 0x0000002402027981 */ /* 0x000ea2000c1e1900 */
[----:B------:R-:W-:Y:S01]  /*d420*/  IMAD.MOV.U32 R23, RZ, RZ, RZ ;  /* 0x000000ffff177224 */ /* 0x000fe200078e00ff */
[----:B--2---:R-:W-:-:S07]  /*d430*/  I2FP.F32.U32 R22, R2 ;  /* 0x0000000200167245 */ /* 0x004fce0000201000 */
.L_x_4477:
[----:B------:R-:W-:Y:S05]  /*d440*/  BSYNC B6 ;  /* 0x0000000000067941 */ /* 0x000fea0003800000 */
.L_x_4471:
[----:B------:R-:W3:Y:S01]  /*d450*/  LDC.U8 R4, c[0x0][0x512] ;  /* 0x00014480ff047b82 */ /* 0x000ee20000000000 */
[----:B------:R-:W-:Y:S01]  /*d460*/  ULDC.64 UR4, c[0x0][0x4e8] ;  /* 0x00013a0000047ab9 */ /* 0x000fe20000000a00 */
[----:B------:R-:W-:Y:S01]  /*d470*/  BSSY B6, `(.L_x_4501) ;  /* 0x00000f5000067945 */ /* 0x000fe20003800000 */
[----:B012-4-:R-:W-:-:S05]  /*d480*/  IADD3 R2, P0, R24, UR4, RZ ;  /* 0x0000000418027c10 */ /* 0x017fca000ff1e0ff */
[----:B------:R-:W-:Y:S01]  /*d490*/  IMAD.X R3, RZ, RZ, UR5, P0 ;  /* 0x00000005ff037e24 */ /* 0x000fe200080e06ff */
[----:B---3--:R-:W-:-:S04]  /*d4a0*/  PRMT R0, R4, 0x9910, RZ ;  /* 0x0000991004007816 */ /* 0x008fc800000000ff */
        /* <DEDUP_REMOVED lines=14> */
.L_x_4505:
[----:B------:R-:W2:Y:S01]  /*d590*/  LDG.E.U8 R2, desc[UR36][R2.64] ;  /* 0x0000002402027981 */ /* 0x000ea2000c1e1100 */
[----:B------:R-:W-:Y:S01]  /*d5a0*/  IMAD.MOV.U32 R25, RZ, RZ, RZ ;  /* 0x000000ffff197224 */ /* 0x000fe200078e00ff */
[----:B--2---:R-:W-:Y:S01]  /*d5b0*/  I2FP.F32.U32 R24, R2 ;  /* 0x0000000200187245 */ /* 0x004fe20000201000 */
[----:B------:R-:W-:Y:S06]  /*d5c0*/  BRA `(.L_x_4507) ;  /* 0x0000000c007c7947 */ /* 0x000fec0003800000 */
.L_x_4504:
        /* <DEDUP_REMOVED lines=8> */
[----:B--2---:R2:W3:Y:S01]  /*d650*/  I2F.S64 R24, R2 ;  /* 0x0000000200187312 */ /* 0x0044e20000301400 */
[----:B------:R-:W-:Y:S05]  /*d660*/  BRA `(.L_x_4507) ;  /* 0x0000000c00547947 */ /* 0x000fea0003800000 */
.L_x_4509:
[----:B------:R-:W2:Y:S01]  /*d670*/  LDG.E R2, desc[UR36][R2.64] ;  /* 0x0000002402027981 */ /* 0x000ea2000c1e1900 */
[----:B------:R-:W-:Y:S01]  /*d680*/  IMAD.MOV.U32 R25, RZ, RZ, RZ ;  /* 0x000000ffff197224 */ /* 0x000fe200078e00ff */
[----:B--2---:R-:W-:Y:S01]  /*d690*/  I2FP.F32.S32 R24, R2 ;  /* 0x0000000200187245 */ /* 0x004fe20000201400 */
[----:B------:R-:W-:Y:S06]  /*d6a0*/  BRA `(.L_x_4507) ;  /* 0x0000000c00447947 */ /* 0x000fec0003800000 */
.L_x_4508:
[----:B------:R-:W2:Y:S01]  /*d6b0*/  LDG.E.U16 R2, desc[UR36][R2.64] ;  /* 0x0000002402027981 */ /* 0x000ea2000c1e1500 */
[----:B------:R-:W-:Y:S01]  /*d6c0*/  IMAD.MOV.U32 R25, RZ, RZ, RZ ;  /* 0x000000ffff197224 */ /* 0x000fe200078e00ff */
[----:B--2---:R0:W1:Y:S01]  /*d6d0*/  I2F.S16 R24, R2 ;  /* 0x0000000200187306 */ /* 0x0040620000101400 */
[----:B------:R-:W-:Y:S05]  /*d6e0*/  BRA `(.L_x_4507) ;  /* 0x0000000c00347947 */ /* 0x000fea0003800000 */
.L_x_4503:
        /* <DEDUP_REMOVED lines=9> */
.L_x_4511:
[----:B------:R-:W2:Y:S01]  /*d780*/  LDG.E.U16 R2, desc[UR36][R2.64] ;  /* 0x0000002402027981 */ /* 0x000ea2000c1e1500 */
[----:B------:R-:W-:Y:S02]  /*d790*/  IMAD.MOV.U32 R25, RZ, RZ, RZ ;  /* 0x000000ffff197224 */ /* 0x000fe400078e00ff */
[----:B--2---:R-:W-:Y:S01]  /*d7a0*/  HADD2.F32 R24, -RZ, R2.H0_H0 ;  /* 0x20000002ff187230 */ /* 0x004fe20000004100 */
[----:B------:R-:W-:Y:S06]  /*d7b0*/  BRA `(.L_x_4507) ;  /* 0x0000000c00007947 */ /* 0x000fec0003800000 */
.L_x_4510:
        /* <DEDUP_REMOVED lines=8> */
.L_x_4513:
[----:B------:R-:W2:Y:S02]  /*d840*/  LDG.E R2, desc[UR36][R2.64] ;  /* 0x0000002402027981 */ /* 0x000ea4000c1e1900 */
[--C-:B--2---:R-:W-:Y:S02]  /*d850*/  HADD2.F32 R25, -RZ, R2.reuse.H1_H1 ;  /* 0x30000002ff197230 */ /* 0x104fe40000004100 */
[----:B------:R-:W-:Y:S01]  /*d860*/  HADD2.F32 R24, -RZ, R2.H0_H0 ;  /* 0x20000002ff187230 */ /* 0x000fe20000004100 */
[----:B------:R-:W-:Y:S06]  /*d870*/  BRA `(.L_x_4507) ;  /* 0x0000000800d07947 */ /* 0x000fec0003800000 */
.L_x_4512:
        /* <DEDUP_REMOVED lines=8> */
.L_x_4502:
        /* <DEDUP_REMOVED lines=13> */
.L_x_4516:
        /* <DEDUP_REMOVED lines=10> */
.L_x_4515:
        /* <DEDUP_REMOVED lines=27> */
.L_x_4518:
        /* <DEDUP_REMOVED lines=14> */
.L_x_4517:
[----:B------:R-:W2:Y:S01]  /*dd00*/  LDG.E.U16 R2, desc[UR36][R2.64] ;  /* 0x0000002402027981 */ /* 0x000ea2000c1e1500 */
[----:B------:R-:W-:Y:S02]  /*dd10*/  IMAD.MOV.U32 R25, RZ, RZ, RZ ;  /* 0x000000ffff197224 */ /* 0x000fe400078e00ff */
[----:B--2---:R-:W-:Y:S01]  /*dd20*/  IMAD.U32 R24, R2, 0x10000, RZ ;  /* 0x0001000002187824 */ /* 0x004fe200078e00ff */
[----:B------:R-:W-:Y:S06]  /*dd30*/  BRA `(.L_x_4507) ;  /* 0x0000000400a07947 */ /* 0x000fec0003800000 */
.L_x_4514:
        /* <DEDUP_REMOVED lines=12> */
.L_x_4521:
        /* <DEDUP_REMOVED lines=20> */
.L_x_4523:
[----:B------:R-:W-:Y:S05]  /*df40*/  BSYNC B0 ;  /* 0x0000000000007941 */ /* 0x000fea0003800000 */
.L_x_4522:
[----:B------:R-:W-:Y:S01]  /*df50*/  IMAD.SHL.U32 R2, R2, 0x100000, RZ ;  /* 0x0010000002027824 */ /* 0x000fe200078e00ff */
[----:B------:R-:W-:-:S04]  /*df60*/  LEA R3, R0, 0x3b800000, 0x17 ;  /* 0x3b80000000037811 */ /* 0x000fc800078eb8ff */
[----:B------:R-:W-:Y:S01]  /*df70*/  LOP3.LUT R24, R3, R2, R24, 0xfe, !PT ;  /* 0x0000000203187212 */ /* 0x000fe200078efe18 */
[----:B------:R-:W-:Y:S06]  /*df80*/  BRA `(.L_x_4507) ;  /* 0x00000004000c7947 */ /* 0x000fec0003800000 */
.L_x_4520:
        /* <DEDUP_REMOVED lines=20> */
.L_x_4525:
[----:B------:R-:W-:Y:S05]  /*e0d0*/  BSYNC B0 ;  /* 0x0000000000007941 */ /* 0x000fea0003800000 */
.L_x_4524:
[----:B------:R-:W-:Y:S01]  /*e0e0*/  IMAD.SHL.U32 R2, R2, 0x200000, RZ ;  /* 0x0020000002027824 */ /* 0x000fe200078e00ff */
[----:B------:R-:W-:-:S04]  /*e0f0*/  LEA R3, R0, 0x37800000, 0x17 ;  /* 0x3780000000037811 */ /* 0x000fc800078eb8ff */
[----:B------:R-:W-:Y:S01]  /*e100*/  LOP3.LUT R24, R3, R2, R24, 0xfe, !PT ;  /* 0x0000000203187212 */ /* 0x000fe200078efe18 */
[----:B------:R-:W-:Y:S06]  /*e110*/  BRA `(.L_x_4507) ;  /* 0x0000000000a87947 */ /* 0x000fec0003800000 */
.L_x_4519:
        /* <DEDUP_REMOVED lines=14> */
.L_x_4529:
[----:B------:R-:W-:Y:S05]  /*e200*/  BSYNC B0 ;  /* 0x0000000000007941 */ /* 0x000fea0003800000 */
.L_x_4528:
[----:B------:R-:W-:Y:S01]  /*e210*/  IMAD.MOV.U32 R25, RZ, RZ, RZ ;  /* 0x000000ffff197224 */ /* 0x000fe200078e00ff */
[----:B------:R-:W-:Y:S06]  /*e220*/  BRA `(.L_x_4507) ;  /* 0x0000000000647947 */ /* 0x000fec0003800000 */
.L_x_4506:
        /* <DEDUP_REMOVED lines=15> */
[----:B0----5:R-:W-:Y:S05]  /*e320*/  CALL.ABS.NOINC R2 ;  /* 0x0000000002007343 */ /* 0x021fea0003c00000 */
.L_x_4530:
[----:B------:R-:W-:Y:S01]  /*e330*/  CS2R R24, SRZ ;  /* 0x0000000000187805 */ /* 0x000fe2000001ff00 */
[----:B------:R-:W-:Y:S06]  /*e340*/  BRA `(.L_x_4507) ;  /* 0x00000000001c7947 */ /* 0x000fec0003800000 */
.L_x_4527:
[----:B------:R-:W2:Y:S01]  /*e350*/  LDG.E.64 R2, desc[UR36][R2.64] ;  /* 0x0000002402027981 */ /* 0x000ea2000c1e1b00 */
[----:B------:R-:W-:Y:S01]  /*e360*/  IMAD.MOV.U32 R25, RZ, RZ, RZ ;  /* 0x000000ffff197224 */ /* 0x000fe200078e00ff */
[----:B--2---:R0:W1:Y:S01]  /*e370*/  I2F.U64 R24, R2 ;  /* 0x0000000200187312 */ /* 0x0040620000301000 */
[----:B------:R-:W-:Y:S05]  /*e380*/  BRA `(.L_x_4507) ;  /* 0x00000000000c7947 */ /* 0x000fea0003800000 */
.L_x_4526:
[----:B------:R-:W2:Y:S01]  /*e390*/  LDG.E R2, desc[UR36][R2.64] ;  /* 0x0000002402027981 */ /* 0x000ea2000c1e1900 */
[----:B------:R-:W-:Y:S01]  /*e3a0*/  IMAD.MOV.U32 R25, RZ, RZ, RZ ;  /* 0x000000ffff197224 */ /* 0x000fe200078e00ff */
[----:B--2---:R-:W-:-:S07]  /*e3b0*/  I2FP.F32.U32 R24, R2 ;  /* 0x0000000200187245 */ /* 0x004fce0000201000 */
.L_x_4507:
[----:B------:R-:W-:Y:S05]  /*e3c0*/  BSYNC B6 ;  /* 0x0000000000067941 */ /* 0x000fea0003800000 */
.L_x_4501:
[----:B0-2-4-:R-:W0:Y:S01]  /*e3d0*/  LDC.U8 R2, c[0x0][0x513] ;  /* 0x000144c0ff027b82 */ /* 0x015e220000000000 */
        /* <DEDUP_REMOVED lines=19> */
.L_x_4535:
[----:B------:R-:W2:Y:S01]  /*e510*/  LDG.E.U8 R2, desc[UR36][R4.64] ;  /* 0x0000002404027981 */ /* 0x000ea2000c1e1100 */
[----:B------:R-:W-:Y:S01]  /*e520*/  IMAD.MOV.U32 R3, RZ, RZ, RZ ;  /* 0x000000ffff037224 */ /* 0x000fe200078e00ff */
[----:B--2---:R-:W-:Y:S01]  /*e530*/  I2FP.F32.U32 R2, R2 ;  /* 0x0000000200027245 */ /* 0x004fe20000201000 */
[----:B------:R-:W-:Y:S06]  /*e540*/  BRA `(.L_x_4537) ;  /* 0x0000000c007c7947 */ /* 0x000fec0003800000 */
.L_x_4534:
        /* <DEDUP_REMOVED lines=10> */
.L_x_4539:
[----:B------:R-:W2:Y:S01]  /*e5f0*/  LDG.E R2, desc[UR36][R4.64] ;  /* 0x0000002404027981 */ /* 0x000ea2000c1e1900 */
[----:B------:R-:W-:Y:S01]  /*e600*/  IMAD.MOV.U32 R3, RZ, RZ, RZ ;  /* 0x000000ffff037224 */ /* 0x000fe200078e00ff */
[----:B--2---:R-:W-:Y:S01]  /*e610*/  I2FP.F32.S32 R2, R2 ;  /* 0x0000000200027245 */ /* 0x004fe20000201400 */
[----:B------:R-:W-:Y:S06]  /*e620*/  BRA `(.L_x_4537) ;  /* 0x0000000c00447947 */ /* 0x000fec0003800000 */
.L_x_4538:
[----:B------:R-:W2:Y:S01]  /*e630*/  LDG.E.U16 R2, desc[UR36][R4.64] ;  /* 0x0000002404027981 */ /* 0x000ea2000c1e1500 */
[----:B------:R-:W-:Y:S01]  /*e640*/  IMAD.MOV.U32 R3, RZ, RZ, RZ ;  /* 0x000000ffff037224 */ /* 0x000fe200078e00ff */
[----:B--2---:R-:W0:Y:S01]  /*e650*/  I2F.S16 R2, R2 ;  /* 0x0000000200027306 */ /* 0x004e220000101400 */
[----:B------:R-:W-:Y:S05]  /*e660*/  BRA `(.L_x_4537) ;  /* 0x0000000c00347947 */ /* 0x000fea0003800000 */
.L_x_4533:
        /* <DEDUP_REMOVED lines=9> */
.L_x_4541:
[----:B------:R-:W2:Y:S01]  /*e700*/  LDG.E.U16 R2, desc[UR36][R4.64] ;  /* 0x0000002404027981 */ /* 0x000ea2000c1e1500 */
[----:B------:R-:W-:Y:S02]  /*e710*/  IMAD.MOV.U32 R3, RZ, RZ, RZ ;  /* 0x000000ffff037224 */ /* 0x000fe400078e00ff */
[----:B--2---:R-:W-:Y:S01]  /*e720*/  HADD2.F32 R2, -RZ, R2.H0_H0 ;  /* 0x20000002ff027230 */ /* 0x004fe20000004100 */
[----:B------:R-:W-:Y:S06]  /*e730*/  BRA `(.L_x_4537) ;  /* 0x0000000c00007947 */ /* 0x000fec0003800000 */
.L_x_4540:
        /* <DEDUP_REMOVED lines=8> */
.L_x_4543:
[----:B------:R-:W2:Y:S02]  /*e7c0*/  LDG.E R2, desc[UR36][R4.64] ;  /* 0x0000002404027981 */ /* 0x000ea4000c1e1900 */
[--C-:B--2---:R-:W-:Y:S02]  /*e7d0*/  HADD2.F32 R3, -RZ, R2.reuse.H1_H1 ;  /* 0x30000002ff037230 */ /* 0x104fe40000004100 */
[----:B------:R-:W-:Y:S01]  /*e7e0*/  HADD2.F32 R2, -RZ, R2.H0_H0 ;  /* 0x20000002ff027230 */ /* 0x000fe20000004100 */
[----:B------:R-:W-:Y:S06]  /*e7f0*/  BRA `(.L_x_4537) ;  /* 0x0000000800d07947 */ /* 0x000fec0003800000 */
.L_x_4542:
        /* <DEDUP_REMOVED lines=8> */
.L_x_4532:
        /* <DEDUP_REMOVED lines=13> */
.L_x_4546:
        /* <DEDUP_REMOVED lines=10> */
.L_x_4545:
        /* <DEDUP_REMOVED lines=27> */
.L_x_4548:
        /* <DEDUP_REMOVED lines=14> */
.L_x_4547:
[----:B------:R-:W2:Y:S01]  /*ec80*/  LDG.E.U16 R2, desc[UR36][R4.64] ;  /* 0x0000002404027981 */ /* 0x000ea2000c1e1500 */
[----:B------:R-:W-:Y:S02]  /*ec90*/  IMAD.MOV.U32 R3, RZ, RZ, RZ ;  /* 0x000000ffff037224 */ /* 0x000fe400078e00ff */
[----:B--2---:R-:W-:Y:S01]  /*eca0*/  IMAD.U32 R2, R2, 0x10000, RZ ;  /* 0x0001000002027824 */ /* 0x004fe200078e00ff */
[----:B------:R-:W-:Y:S06]  /*ecb0*/  BRA `(.L_x_4537) ;  /* 0x0000000400a07947 */ /* 0x000fec0003800000 */
.L_x_4544:
        /* <DEDUP_REMOVED lines=12> */
.L_x_4551:
        /* <DEDUP_REMOVED lines=20> */
.L_x_4553:
[----:B------:R-:W-:Y:S05]  /*eec0*/  BSYNC B0 ;  /* 0x0000000000007941 */ /* 0x000fea0003800000 */
.L_x_4552:
[----:B------:R-:W-:Y:S01]  /*eed0*/  IMAD.SHL.U32 R2, R2, 0x100000, RZ ;  /* 0x0010000002027824 */ /* 0x000fe200078e00ff */
[----:B------:R-:W-:-:S04]  /*eee0*/  LEA R5, R0, 0x3b800000, 0x17 ;  /* 0x3b80000000057811 */ /* 0x000fc800078eb8ff */
[----:B------:R-:W-:Y:S01]  /*eef0*/  LOP3.LUT R2, R5, R2, R6, 0xfe, !PT ;  /* 0x0000000205027212 */ /* 0x000fe200078efe06 */
[----:B------:R-:W-:Y:S06]  /*ef00*/  BRA `(.L_x_4537) ;  /* 0x00000004000c7947 */ /* 0x000fec0003800000 */
.L_x_4550:
        /* <DEDUP_REMOVED lines=20> */
.L_x_4555:
[----:B------:R-:W-:Y:S05]  /*f050*/  BSYNC B0 ;  /* 0x0000000000007941 */ /* 0x000fea0003800000 */
.L_x_4554:
[----:B------:R-:W-:Y:S01]  /*f060*/  IMAD.SHL.U32 R2, R2, 0x200000, RZ ;  /* 0x0020000002027824 */ /* 0x000fe200078e00ff */
[----:B------:R-:W-:-:S04]  /*f070*/  LEA R5, R0, 0x37800000, 0x17 ;  /* 0x3780000000057811 */ /* 0x000fc800078eb8ff */
[----:B------:R-:W-:Y:S01]  /*f080*/  LOP3.LUT R2, R5, R2, R6, 0xfe, !PT ;  /* 0x0000000205027212 */ /* 0x000fe200078efe06 */
[----:B------:R-:W-:Y:S06]  /*f090*/  BRA `(.L_x_4537) ;  /* 0x0000000000a87947 */ /* 0x000fec0003800000 */
.L_x_4549:
        /* <DEDUP_REMOVED lines=14> */
.L_x_4559:
[----:B------:R-:W-:Y:S05]  /*f180*/  BSYNC B0 ;  /* 0x0000000000007941 */ /* 0x000fea0003800000 */
.L_x_4558:
[----:B------:R-:W-:Y:S01]  /*f190*/  IMAD.MOV.U32 R3, RZ, RZ, RZ ;  /* 0x000000ffff037224 */ /* 0x000fe200078e00ff */
[----:B------:R-:W-:Y:S06]  /*f1a0*/  BRA `(.L_x_4537) ;  /* 0x0000000000647947 */ /* 0x000fec0003800000 */
.L_x_4536:
        /* <DEDUP_REMOVED lines=15> */
[----:B01-3-5:R-:W-:Y:S05]  /*f2a0*/  CALL.ABS.NOINC R2 ;  /* 0x0000000002007343 */ /* 0x02bfea0003c00000 */
.L_x_4560:
[----:B------:R-:W-:Y:S01]  /*f2b0*/  CS2R R2, SRZ ;  /* 0x0000000000027805 */ /* 0x000fe2000001ff00 */
[----:B------:R-:W-:Y:S06]  /*f2c0*/  BRA `(.L_x_4537) ;  /* 0x00000000001c7947 */ /* 0x000fec0003800000 */
.L_x_4557:
[----:B------:R-:W2:Y:S01]  /*f2d0*/  LDG.E.64 R4, desc[UR36][R4.64] ;  /* 0x0000002404047981 */ /* 0x000ea2000c1e1b00 */
[----:B------:R-:W-:Y:S01]  /*f2e0*/  IMAD.MOV.U32 R3, RZ, RZ, RZ ;  /* 0x000000ffff037224 */ /* 0x000fe200078e00ff */
[----:B--2---:R0:W2:Y:S01]  /*f2f0*/  I2F.U64 R2, R4 ;  /* 0x0000000400027312 */ /* 0x0040a20000301000 */
[----:B------:R-:W-:Y:S05]  /*f300*/  BRA `(.L_x_4537) ;  /* 0x00000000000c7947 */ /* 0x000fea0003800000 */
.L_x_4556:
[----:B------:R-:W2:Y:S01]  /*f310*/  LDG.E R2, desc[UR36][R4.64] ;  /* 0x0000002404027981 */ /* 0x000ea2000c1e1900 */
[----:B------:R-:W-:Y:S01]  /*f320*/  IMAD.MOV.U32 R3, RZ, RZ, RZ ;  /* 0x000000ffff037224 */ /* 0x000fe200078e00ff */
[----:B--2---:R-:W-:-:S07]  /*f330*/  I2FP.F32.U32 R2, R2 ;  /* 0x0000000200027245 */ /* 0x004fce0000201000 */
.L_x_4537:
[----:B------:R-:W-:Y:S05]  /*f340*/  BSYNC B6 ;  /* 0x0000000000067941 */ /* 0x000fea0003800000 */
.L_x_4531:
[----:B------:R-:W2:Y:S01]  /*f350*/  LDC.U8 R8, c[0x0][0x510] ;  /* 0x00014400ff087b82 */ /* 0x000ea20000000000 */
[----:B------:R-:W-:Y:S01]  /*f360*/  ULDC.64 UR6, c[0x0][0x500] ;  /* 0x0001400000067ab9 */ /* 0x000fe20000000a00 */
[----:B------:R-:W-:Y:S01]  /*f370*/  ULDC.64 UR4, c[0x0][0x4f8] ;  /* 0x00013e0000047ab9 */ /* 0x000fe20000000a00 */
[----:B-1-3-5:R-:W-:Y:S01]  /*f380*/  FMUL.FTZ R0, R24, UR7 ;  /* 0x0000000718007c20 */ /* 0x02afe20008410000 */
[----:B0---4-:R-:W-:Y:S01]  /*f390*/  FMUL.FTZ R5, R23, UR5 ;  /* 0x0000000517057c20 */ /* 0x011fe20008410000 */
[C---:B------:R-:W-:Y:S02]  /*f3a0*/  FMUL.FTZ R7, R25.reuse, UR7 ;  /* 0x0000000719077c20 */ /* 0x040fe40008410000 */
[----:B------:R-:W-:Y:S01]  /*f3b0*/  FFMA.FTZ R0, R25, UR6, R0 ;  /* 0x0000000619007c23 */ /* 0x000fe20008010000 */
[----:B------:R-:W-:Y:S01]  /*f3c0*/  FFMA.FTZ R5, R22, UR4, -R5 ;  /* 0x0000000416057c23 */ /* 0x000fe20008010805 */
        /* <DEDUP_REMOVED lines=23> */
.L_x_4564:
[----:B------:R-:W0:Y:S02]  /*f540*/  F2I.S64.TRUNC R2, R2 ;  /* 0x0000000200027311 */ /* 0x000e24000020d900 */
[----:B0-----:R-:W-:-:S05]  /*f550*/  IMAD.MOV.U32 R5, RZ, RZ, R2 ;  /* 0x000000ffff057224 */ /* 0x001fca00078e0002 */
[----:B------:R1:W-:Y:S01]  /*f560*/  STG.E.U8 desc[UR36][R16.64], R5 ;  /* 0x0000000510007986 */ /* 0x0003e2000c101124 */
[----:B------:R-:W-:Y:S05]  /*f570*/  BRA `(.L_x_4566) ;  /* 0x0000000c00447947 */ /* 0x000fea0003800000 */
.L_x_4563:
        /* <DEDUP_REMOVED lines=9> */
.L_x_4568:
[----:B------:R-:W0:Y:S02]  /*f610*/  F2I.FTZ.TRUNC.NTZ R3, R2 ;  /* 0x0000000200037305 */ /* 0x000e24000021f100 */
[----:B0-----:R3:W-:Y:S01]  /*f620*/  STG.E desc[UR36][R16.64], R3 ;  /* 0x0000000310007986 */ /* 0x0017e2000c101924 */
[----:B------:R-:W-:Y:S05]  /*f630*/  BRA `(.L_x_4566) ;  /* 0x0000000c00147947 */ /* 0x000fea0003800000 */
.L_x_4567:
[----:B------:R-:W0:Y:S02]  /*f640*/  F2I.FTZ.TRUNC.NTZ R3, R2 ;  /* 0x0000000200037305 */ /* 0x000e24000021f100 */
[----:B0-----:R2:W-:Y:S01]  /*f650*/  STG.E.U16 desc[UR36][R16.64], R3 ;  /* 0x0000000310007986 */ /* 0x0015e2000c101524 */
[----:B------:R-:W-:Y:S05]  /*f660*/  BRA `(.L_x_4566) ;  /* 0x0000000c00087947 */ /* 0x000fea0003800000 */
.L_x_4562:
        /* <DEDUP_REMOVED lines=8> */
.L_x_4570:
[----:B------:R-:W-:-:S05]  /*f6f0*/  F2FP.F16.F32.PACK_AB R2, RZ, R2 ;  /* 0x00000002ff02723e */ /* 0x000fca00000000ff */
[----:B------:R0:W-:Y:S01]  /*f700*/  STG.E.U16 desc[UR36][R16.64], R2 ;  /* 0x0000000210007986 */ /* 0x0001e2000c101524 */
[----:B------:R-:W-:Y:S05]  /*f710*/  BRA `(.L_x_4566) ;  /* 0x0000000800dc7947 */ /* 0x000fea0003800000 */
.L_x_4569:
        /* <DEDUP_REMOVED lines=8> */
.L_x_4572:
[----:B------:R-:W-:-:S05]  /*f7a0*/  F2FP.F16.F32.PACK_AB R3, R3, R2 ;  /* 0x000000020303723e */ /* 0x000fca00000000ff */
[----:B------:R0:W-:Y:S01]  /*f7b0*/  STG.E desc[UR36][R16.64], R3 ;  /* 0x0000000310007986 */ /* 0x0001e2000c101924 */
[----:B------:R-:W-:Y:S05]  /*f7c0*/  BRA `(.L_x_4566) ;  /* 0x0000000800b07947 */ /* 0x000fea0003800000 */
.L_x_4571:
[----:B------:R-:W-:-:S06]  /*f7d0*/  FMUL.FTZ R2, R2, 1 ;  /* 0x3f80000002027820 */ /* 0x000fcc0000410000 */
[----:B------:R-:W0:Y:S02]  /*f7e0*/  F2F.F64.F32 R2, R2 ;  /* 0x0000000200027310 */ /* 0x000e240000201800 */
[----:B0-----:R0:W-:Y:S01]  /*f7f0*/  STG.E.64 desc[UR36][R16.64], R2 ;  /* 0x0000000210007986 */ /* 0x0011e2000c101b24 */
[----:B------:R-:W-:Y:S05]  /*f800*/  BRA `(.L_x_4566) ;  /* 0x0000000800a07947 */ /* 0x000fea0003800000 */
.L_x_4561:
        /* <DEDUP_REMOVED lines=14> */
.L_x_4575:
[----:B------:R-:W-:Y:S01]  /*f8f0*/  FMUL.FTZ R6, R3, 1 ;  /* 0x3f80000003067820 */ /* 0x000fe20000410000 */
[----:B------:R-:W-:-:S05]  /*f900*/  FMUL.FTZ R4, R2, 1 ;  /* 0x3f80000002047820 */ /* 0x000fca0000410000 */
[----:B------:R-:W-:Y:S08]  /*f910*/  F2F.F64.F32 R6, R6 ;  /* 0x0000000600067310 */ /* 0x000ff00000201800 */
[----:B------:R-:W0:Y:S02]  /*f920*/  F2F.F64.F32 R4, R4 ;  /* 0x0000000400047310 */ /* 0x000e240000201800 */
[----:B0-----:R0:W-:Y:S01]  /*f930*/  STG.E.128 desc[UR36][R16.64], R4 ;  /* 0x0000000410007986 */ /* 0x0011e2000c101d24 */
[----:B------:R-:W-:Y:S05]  /*f940*/  BRA `(.L_x_4566) ;  /* 0x0000000800507947 */ /* 0x000fea0003800000 */
.L_x_4574:
        /* <DEDUP_REMOVED lines=20> */
.L_x_4579:
[----:B------:R-:W-:Y:S05]  /*fa90*/  BSYNC B0 ;  /* 0x0000000000007941 */ /* 0x000fea0003800000 */
.L_x_4578:
[----:B------:R-:W-:-:S05]  /*faa0*/  LOP3.LUT R5, R0, R5, RZ, 0xfc, !PT ;  /* 0x0000000500057212 */ /* 0x000fca00078efcff */
[----:B------:R0:W-:Y:S01]  /*fab0*/  STG.E.U8 desc[UR36][R16.64], R5 ;  /* 0x0000000510007986 */ /* 0x0001e2000c101124 */
[----:B------:R-:W-:Y:S05]  /*fac0*/  BRA `(.L_x_4566) ;  /* 0x0000000400f07947 */ /* 0x000fea0003800000 */
.L_x_4577:
        /* <DEDUP_REMOVED lines=12> */
.L_x_4581:
[----:B------:R-:W-:Y:S01]  /*fb90*/  IMAD.MOV.U32 R0, RZ, RZ, 0x7f ;  /* 0x0000007fff007424 */ /* 0x000fe200078e00ff */
[----:B------:R-:W-:-:S04]  /*fba0*/  ISETP.GT.U32.AND P0, PT, R4, 0x7f800000, PT ;  /* 0x7f8000000400780c */ /* 0x000fc80003f04070 */
[----:B------:R-:W-:-:S09]  /*fbb0*/  SEL R0, R0, 0x7c, P0 ;  /* 0x0000007c00007807 */ /* 0x000fd20000000000 */
.L_x_4582:
[----:B------:R-:W-:Y:S05]  /*fbc0*/  BSYNC B0 ;  /* 0x0000000000007941 */ /* 0x000fea0003800000 */
.L_x_4580:
[----:B------:R-:W-:-:S04]  /*fbd0*/  LOP3.LUT R2, R2, 0x80000000, RZ, 0xc0, !PT ;  /* 0x8000000002027812 */ /* 0x000fc800078ec0ff */
[----:B------:R-:W-:-:S04]  /*fbe0*/  SHF.R.U32.HI R3, RZ, 0x18, R2 ;  /* 0x00000018ff037819 */ /* 0x000fc80000011602 */
[----:B------:R-:W-:-:S05]  /*fbf0*/  LOP3.LUT R3, R0, R3, RZ, 0xfc, !PT ;  /* 0x0000000300037212 */ /* 0x000fca00078efcff */
[----:B------:R0:W-:Y:S01]  /*fc00*/  STG.E.U8 desc[UR36][R16.64], R3 ;  /* 0x0000000310007986 */ /* 0x0001e2000c101124 */
[----:B------:R-:W-:Y:S05]  /*fc10*/  BRA `(.L_x_4566) ;  /* 0x00000004009c7947 */ /* 0x000fea0003800000 */
.L_x_4576:
[----:B------:R-:W-:-:S05]  /*fc20*/  F2FP.BF16.F32.PACK_AB R2, RZ, R2 ;  /* 0x00000002ff02723e */ /* 0x000fca00000010ff */
[----:B------:R0:W-:Y:S01]  /*fc30*/  STG.E.U16 desc[UR36][R16.64], R2 ;  /* 0x0000000210007986 */ /* 0x0001e2000c101524 */
[----:B------:R-:W-:Y:S05]  /*fc40*/  BRA `(.L_x_4566) ;  /* 0x0000000400907947 */ /* 0x000fea0003800000 */
.L_x_4573:
        /* <DEDUP_REMOVED lines=11> */
.L_x_4585:
        /* <DEDUP_REMOVED lines=16> */
.L_x_4588:
[----:B------:R-:W-:-:S04]  /*fe00*/  LOP3.LUT R2, R2, 0x80000000, RZ, 0xc0, !PT ;  /* 0x8000000002027812 */ /* 0x000fc800078ec0ff */
[----:B------:R-:W-:-:S04]  /*fe10*/  SHF.R.U32.HI R3, RZ, 0x18, R2 ;  /* 0x00000018ff037819 */ /* 0x000fc80000011602 */
[----:B------:R-:W-:-:S04]  /*fe20*/  LOP3.LUT R0, R0, R3, RZ, 0xfc, !PT ;  /* 0x0000000300007212 */ /* 0x000fc800078efcff */
[----:B------:R-:W-:-:S07]  /*fe30*/  PRMT R8, R0, 0x7610, R8 ;  /* 0x0000761000087816 */ /* 0x000fce0000000008 */
.L_x_4587:
[----:B------:R-:W-:Y:S05]  /*fe40*/  BSYNC B0 ;  /* 0x0000000000007941 */ /* 0x000fea0003800000 */
.L_x_4586:
[----:B------:R0:W-:Y:S01]  /*fe50*/  STG.E.U8 desc[UR36][R16.64], R8 ;  /* 0x0000000810007986 */ /* 0x0001e2000c101124 */
[----:B------:R-:W-:Y:S05]  /*fe60*/  BRA `(.L_x_4566) ;  /* 0x0000000400087947 */ /* 0x000fea0003800000 */
.L_x_4584:
        /* <DEDUP_REMOVED lines=16> */
.L_x_4591:
[----:B------:R-:W-:-:S04]  /*ff70*/  LOP3.LUT R2, R2, 0x80000000, RZ, 0xc0, !PT ;  /* 0x8000000002027812 */ /* 0x000fc800078ec0ff */
[----:B------:R-:W-:-:S04]  /*ff80*/  SHF.R.U32.HI R3, RZ, 0x18, R2 ;  /* 0x00000018ff037819 */ /* 0x000fc80000011602 */
[----:B------:R-:W-:-:S04]  /*ff90*/  LOP3.LUT R0, R0, R3, RZ, 0xfc, !PT ;  /* 0x0000000300007212 */ /* 0x000fc800078efcff */
[----:B------:R-:W-:-:S07]  /*ffa0*/  PRMT R8, R0, 0x7610, R8 ;  /* 0x0000761000087816 */ /* 0x000fce0000000008 */
.L_x_4590:
[----:B------:R-:W-:Y:S05]  /*ffb0*/  BSYNC B0 ;  /* 0x0000000000007941 */ /* 0x000fea0003800000 */
.L_x_4589:
[----:B------:R0:W-:Y:S01]  /*ffc0*/  STG.E.U8 desc[UR36][R16.64], R8 ;  /* 0x0000000810007986 */ /* 0x0001e2000c101124 */
[----:B------:R-:W-:Y:S05]  /*ffd0*/  BRA `(.L_x_4566) ;  /* 0x0000000000ac7947 */ /* 0x000fea0003800000 */
.L_x_4583:
        /* <DEDUP_REMOVED lines=21> */
.L_x_4565:
        /* <DEDUP_REMOVED lines=16> */
.L_x_4594:
[----:B------:R-:W-:Y:S05]  /*10230*/  BRA `(.L_x_4566) ;  /* 0x0000000000147947 */ /* 0x000fea0003800000 */
.L_x_4593:
[----:B------:R-:W0:Y:S02]  /*10240*/  F2I.U64.TRUNC R2, R2 ;  /* 0x0000000200027311 */ /* 0x000e24000020d800 */
[----:B0-----:R0:W-:Y:S01]  /*10250*/  STG.E.64 desc[UR36][R16.64], R2 ;  /* 0x0000000210007986 */ /* 0x0011e2000c101b24 */
[----:B------:R-:W-:Y:S05]  /*10260*/  BRA `(.L_x_4566) ;  /* 0x0000000000087947 */ /* 0x000fea0003800000 */
.L_x_4592:
[----:B------:R-:W0:Y:S02]  /*10270*/  F2I.FTZ.U32.TRUNC.NTZ R3, R2 ;  /* 0x0000000200037305 */ /* 0x000e24000021f000 */
[----:B0-----:R0:W-:Y:S02]  /*10280*/  STG.E desc[UR36][R16.64], R3 ;  /* 0x0000000310007986 */ /* 0x0011e4000c101924 */
.L_x_4566:
[----:B------:R-:W-:-:S07]  /*10290*/  IADD3 R19, R19, 0x80, RZ ;  /* 0x0000008013137810 */ /* 0x000fce0007ffe0ff */
.L_x_4469:
[----:B------:R-:W-:Y:S05]  /*102a0*/  BSYNC B7 ;  /* 0x0000000000077941 */ /* 0x000fea0003800000 */
.L_x_4468:
[----:B------:R-:W-:Y:S02]  /*102b0*/  ULDC UR4, c[0x0][0x210] ;  /* 0x0000840000047ab9 */ /* 0x000fe40000000800 */
[----:B------:R-:W-:-:S13]  /*102c0*/  ISETP.GE.AND P0, PT, R19, UR4, PT ;  /* 0x0000000413007c0c */ /* 0x000fda000bf06270 */
[----:B------:R-:W-:Y:S05]  /*102d0*/  @P0 EXIT ;  /* 0x000000000000094d */ /* 0x000fea0003800000 */
[----:B0-----:R-:W0:Y:S01]  /*102e0*/  LDC R6, c[0x0][0x218] ;  /* 0x00008600ff067b82 */ /* 0x001e220000000800 */
[----:B------:R-:W-:Y:S01]  /*102f0*/  CS2R R22, SRZ ;  /* 0x0000000000167805 */ /* 0x000fe2000001ff00 */
        /* <DEDUP_REMOVED lines=377> */
.L_x_4595:
        /* <DEDUP_REMOVED lines=23> */
.L_x_4600:
[----:B------:R-:W2:Y:S01]  /*11c00*/  LDG.E.U8 R2, desc[UR36][R2.64] ;  /* 0x0000002402027981 */ /* 0x000ea2000c1e1100 */
[----:B------:R-:W-:Y:S01]  /*11c10*/  IMAD.MOV.U32 R19, RZ, RZ, RZ ;  /* 0x000000ffff137224 */ /* 0x000fe200078e00ff */
[----:B--2---:R-:W-:Y:S01]  /*11c20*/  I2FP.F32.U32 R18, R2 ;  /* 0x0000000200127245 */ /* 0x004fe20000201000 */
[----:B------:R-:W-:Y:S06]  /*11c30*/  BRA `(.L_x_4602) ;  /* 0x0000000c007c7947 */ /* 0x000fec0003800000 */
.L_x_4599:
        /* <DEDUP_REMOVED lines=10> */
.L_x_4604:
[----:B------:R-:W2:Y:S01]  /*11ce0*/  LDG.E R2, desc[UR36][R2.64] ;  /* 0x0000002402027981 */ /* 0x000ea2000c1e1900 */
[----:B------:R-:W-:Y:S01]  /*11cf0*/  IMAD.MOV.U32 R19, RZ, RZ, RZ ;  /* 0x000000ffff137224 */ /* 0x000fe200078e00ff */
[----:B--2---:R-:W-:Y:S01]  /*11d00*/  I2FP.F32.S32 R18, R2 ;  /* 0x0000000200127245 */ /* 0x004fe20000201400 */
[----:B------:R-:W-:Y:S06]  /*11d10*/  BRA `(.L_x_4602) ;  /* 0x0000000c00447947 */ /* 0x000fec0003800000 */
.L_x_4603:
[----:B------:R-:W2:Y:S01]  /*11d20*/  LDG.E.U16 R2, desc[UR36][R2.64] ;  /* 0x0000002402027981 */ /* 0x000ea2000c1e1500 */
[----:B------:R-:W-:Y:S01]  /*11d30*/  IMAD.MOV.U32 R19, RZ, RZ, RZ ;  /* 0x000000ffff137224 */ /* 0x000fe200078e00ff */
[----:B--2---:R4:W0:Y:S01]  /*11d40*/  I2F.S16 R18, R2 ;  /* 0x0000000200127306 */ /* 0x0048220000101400 */
[----:B------:R-:W-:Y:S05]  /*11d50*/  BRA `(.L_x_4602) ;  /* 0x0000000c00347947 */ /* 0x000fea0003800000 */
.L_x_4598:
        /* <DEDUP_REMOVED lines=9> */
.L_x_4606:
[----:B------:R-:W2:Y:S01]  /*11df0*/  LDG.E.U16 R2, desc[UR36][R2.64] ;  /* 0x0000002402027981 */ /* 0x000ea2000c1e1500 */
[----:B------:R-:W-:Y:S02]  /*11e00*/  IMAD.MOV.U32 R19, RZ, RZ, RZ ;  /* 0x000000ffff137224 */ /* 0x000fe400078e00ff */
[----:B--2---:R-:W-:Y:S01]  /*11e10*/  HADD2.F32 R18, -RZ, R2.H0_H0 ;  /* 0x20000002ff127230 */ /* 0x004fe20000004100 */
[----:B------:R-:W-:Y:S06]  /*11e20*/  BRA `(.L_x_4602) ;  /* 0x0000000c00007947 */ /* 0x000fec0003800000 */
.L_x_4605:
        /* <DEDUP_REMOVED lines=8> */
.L_x_4608:
[----:B------:R-:W2:Y:S02]  /*11eb0*/  LDG.E R2, desc[UR36][R2.64] ;  /* 0x0000002402027981 */ /* 0x000ea4000c1e1900 */
[--C-:B--2---:R-:W-:Y:S02]  /*11ec0*/  HADD2.F32 R19, -RZ, R2.reuse.H1_H1 ;  /* 0x30000002ff137230 */ /* 0x104fe40000004100 */
[----:B------:R-:W-:Y:S01]  /*11ed0*/  HADD2.F32 R18, -RZ, R2.H0_H0 ;  /* 0x20000002ff127230 */ /* 0x000fe20000004100 */
[----:B------:R-:W-:Y:S06]  /*11ee0*/  BRA `(.L_x_4602) ;  /* 0x0000000800d07947 */ /* 0x000fec0003800000 */
.L_x_4607:
        /* <DEDUP_REMOVED lines=8> */
.L_x_4597:
        /* <DEDUP_REMOVED lines=13> */
.L_x_4611:
        /* <DEDUP_REMOVED lines=10> */
.L_x_4610:
        /* <DEDUP_REMOVED lines=27> */
.L_x_4613:
        /* <DEDUP_REMOVED lines=14> */
.L_x_4612:
[----:B------:R-:W2:Y:S01]  /*12370*/  LDG.E.U16 R2, desc[UR36][R2.64] ;  /* 0x0000002402027981 */ /* 0x000ea2000c1e1500 */
[----:B------:R-:W-:Y:S02]  /*12380*/  IMAD.MOV.U32 R19, RZ, RZ, RZ ;  /* 0x000000ffff137224 */ /* 0x000fe400078e00ff */
[----:B--2---:R-:W-:Y:S01]  /*12390*/  IMAD.U32 R18, R2, 0x10000, RZ ;  /* 0x0001000002127824 */ /* 0x004fe200078e00ff */
[----:B------:R-:W-:Y:S06]  /*123a0*/  BRA `(.L_x_4602) ;  /* 0x0000000400a07947 */ /* 0x000fec0003800000 */
.L_x_4609:
        /* <DEDUP_REMOVED lines=12> */
.L_x_4616:
        /* <DEDUP_REMOVED lines=20> */
.L_x_4618:
[----:B------:R-:W-:Y:S05]  /*125b0*/  BSYNC B0 ;  /* 0x0000000000007941 */ /* 0x000fea0003800000 */
.L_x_4617:
[----:B------:R-:W-:Y:S01]  /*125c0*/  IMAD.SHL.U32 R2, R2, 0x100000, RZ ;  /* 0x0010000002027824 */ /* 0x000fe200078e00ff */
[----:B------:R-:W-:-:S04]  /*125d0*/  LEA R3, R0, 0x3b800000, 0x17 ;  /* 0x3b80000000037811 */ /* 0x000fc800078eb8ff */
[----:B------:R-:W-:Y:S01]  /*125e0*/  LOP3.LUT R18, R3, R2, R18, 0xfe, !PT ;  /* 0x0000000203127212 */ /* 0x000fe200078efe12 */
[----:B------:R-:W-:Y:S06]  /*125f0*/  BRA `(.L_x_4602) ;  /* 0x00000004000c7947 */ /* 0x000fec0003800000 */
.L_x_4615:
        /* <DEDUP_REMOVED lines=20> */
.L_x_4620:
[----:B------:R-:W-:Y:S05]  /*12740*/  BSYNC B0 ;  /* 0x0000000000007941 */ /* 0x000fea0003800000 */
.L_x_4619:
[----:B------:R-:W-:Y:S01]  /*12750*/  IMAD.SHL.U32 R2, R2, 0x200000, RZ ;  /* 0x0020000002027824 */ /* 0x000fe200078e00ff */
[----:B------:R-:W-:-:S04]  /*12760*/  LEA R3, R0, 0x37800000, 0x17 ;  /* 0x3780000000037811 */ /* 0x000fc800078eb8ff */
[----:B------:R-:W-:Y:S01]  /*12770*/  LOP3.LUT R18, R3, R2, R18, 0xfe, !PT ;  /* 0x0000000203127212 */ /* 0x000fe200078efe12 */
[----:B------:R-:W-:Y:S06]  /*12780*/  BRA `(.L_x_4602) ;  /* 0x0000000000a87947 */ /* 0x000fec0003800000 */
.L_x_4614:
        /* <DEDUP_REMOVED lines=14> */
.L_x_4624:
[----:B------:R-:W-:Y:S05]  /*12870*/  BSYNC B0 ;  /* 0x0000000000007941 */ /* 0x000fea0003800000 */
.L_x_4623:
[----:B------:R-:W-:Y:S01]  /*12880*/  IMAD.MOV.U32 R19, RZ, RZ, RZ ;  /* 0x000000ffff137224 */ /* 0x000fe200078e00ff */
[----:B------:R-:W-:Y:S06]  /*12890*/  BRA `(.L_x_4602) ;  /* 0x0000000000647947 */ /* 0x000fec0003800000 */
.L_x_4601:
        /* <DEDUP_REMOVED lines=16> */
.L_x_4625:
[----:B------:R-:W-:Y:S01]  /*129a0*/  CS2R R18, SRZ ;  /* 0x0000000000127805 */ /* 0x000fe2000001ff00 */
[----:B------:R-:W-:Y:S06]  /*129b0*/  BRA `(.L_x_4602) ;  /* 0x00000000001c7947 */ /* 0x000fec0003800000 */
.L_x_4622:
[----:B------:R-:W2:Y:S01]  /*129c0*/  LDG.E.64 R2, desc[UR36][R2.64] ;  /* 0x0000002402027981 */ /* 0x000ea2000c1e1b00 */
[----:B------:R-:W-:Y:S01]  /*129d0*/  IMAD.MOV.U32 R19, RZ, RZ, RZ ;  /* 0x000000ffff137224 */ /* 0x000fe200078e00ff */
[----:B--2---:R0:W1:Y:S01]  /*129e0*/  I2F.U64 R18, R2 ;  /* 0x0000000200127312 */ /* 0x0040620000301000 */
[----:B------:R-:W-:Y:S05]  /*129f0*/  BRA `(.L_x_4602) ;  /* 0x00000000000c7947 */ /* 0x000fea0003800000 */
.L_x_4621:
[----:B------:R-:W2:Y:S01]  /*12a00*/  LDG.E R2, desc[UR36][R2.64] ;  /* 0x0000002402027981 */ /* 0x000ea2000c1e1900 */
[----:B------:R-:W-:Y:S01]  /*12a10*/  IMAD.MOV.U32 R19, RZ, RZ, RZ ;  /* 0x000000ffff137224 */ /* 0x000fe200078e00ff */
[----:B--2---:R-:W-:-:S07]  /*12a20*/  I2FP.F32.U32 R18, R2 ;  /* 0x0000000200127245 */ /* 0x004fce0000201000 */
.L_x_4602:
[----:B------:R-:W-:Y:S05]  /*12a30*/  BSYNC B6 ;  /* 0x0000000000067941 */ /* 0x000fea0003800000 */
.L_x_4596:
        /* <DEDUP_REMOVED lines=20> */
.L_x_4630:
[----:B------:R-:W2:Y:S01]  /*12b80*/  LDG.E.U8 R2, desc[UR36][R2.64] ;  /* 0x0000002402027981 */ /* 0x000ea2000c1e1100 */
[----:B------:R-:W-:Y:S01]  /*12b90*/  IMAD.MOV.U32 R25, RZ, RZ, RZ ;  /* 0x000000ffff197224 */ /* 0x000fe200078e00ff */
[----:B--2---:R-:W-:Y:S01]  /*12ba0*/  I2FP.F32.U32 R24, R2 ;  /* 0x0000000200187245 */ /* 0x004fe20000201000 */
[----:B------:R-:W-:Y:S06]  /*12bb0*/  BRA `(.L_x_4632) ;  /* 0x0000000c007c7947 */ /* 0x000fec0003800000 */
.L_x_4629:
        /* <DEDUP_REMOVED lines=10> */
.L_x_4634:
[----:B------:R-:W2:Y:S01]  /*12c60*/  LDG.E R2, desc[UR36][R2.64] ;  /* 0x0000002402027981 */ /* 0x000ea2000c1e1900 */
[----:B------:R-:W-:Y:S01]  /*12c70*/  IMAD.MOV.U32 R25, RZ, RZ, RZ ;  /* 0x000000ffff197224 */ /* 0x000fe200078e00ff */
[----:B--2---:R-:W-:Y:S01]  /*12c80*/  I2FP.F32.S32 R24, R2 ;  /* 0x0000000200187245 */ /* 0x004fe20000201400 */
[----:B------:R-:W-:Y:S06]  /*12c90*/  BRA `(.L_x_4632) ;  /* 0x0000000c00447947 */ /* 0x000fec0003800000 */
.L_x_4633:
[----:B------:R-:W2:Y:S01]  /*12ca0*/  LDG.E.U16 R2, desc[UR36][R2.64] ;  /* 0x0000002402027981 */ /* 0x000ea2000c1e1500 */
[----:B------:R-:W-:Y:S01]  /*12cb0*/  IMAD.MOV.U32 R25, RZ, RZ, RZ ;  /* 0x000000ffff197224 */ /* 0x000fe200078e00ff */
[----:B--2---:R2:W4:Y:S01]  /*12cc0*/  I2F.S16 R24, R2 ;  /* 0x0000000200187306 */ /* 0x0045220000101400 */
[----:B------:R-:W-:Y:S05]  /*12cd0*/  BRA `(.L_x_4632) ;  /* 0x0000000c00347947 */ /* 0x000fea0003800000 */
.L_x_4628:
        /* <DEDUP_REMOVED lines=9> */
.L_x_4636:
[----:B------:R-:W2:Y:S01]  /*12d70*/  LDG.E.U16 R2, desc[UR36][R2.64] ;  /* 0x0000002402027981 */ /* 0x000ea2000c1e1500 */
[----:B------:R-:W-:Y:S02]  /*12d80*/  IMAD.MOV.U32 R25, RZ, RZ, RZ ;  /* 0x000000ffff197224 */ /* 0x000fe400078e00ff */
[----:B--2---:R-:W-:Y:S01]  /*12d90*/  HADD2.F32 R24, -RZ, R2.H0_H0 ;  /* 0x20000002ff187230 */ /* 0x004fe20000004100 */
[----:B------:R-:W-:Y:S06]  /*12da0*/  BRA `(.L_x_4632) ;  /* 0x0000000c00007947 */ /* 0x000fec0003800000 */
.L_x_4635:
        /* <DEDUP_REMOVED lines=8> */
.L_x_4638:
[----:B------:R-:W2:Y:S02]  /*12e30*/  LDG.E R2, desc[UR36][R2.64] ;  /* 0x0000002402027981 */ /* 0x000ea4000c1e1900 */
[--C-:B--2---:R-:W-:Y:S02]  /*12e40*/  HADD2.F32 R25, -RZ, R2.reuse.H1_H1 ;  /* 0x30000002ff197230 */ /* 0x104fe40000004100 */
[----:B------:R-:W-:Y:S01]  /*12e50*/  HADD2.F32 R24, -RZ, R2.H0_H0 ;  /* 0x20000002ff187230 */ /* 0x000fe20000004100 */
[----:B------:R-:W-:Y:S06]  /*12e60*/  BRA `(.L_x_4632) ;  /* 0x0000000800d07947 */ /* 0x000fec0003800000 */
.L_x_4637:
        /* <DEDUP_REMOVED lines=8> */
.L_x_4627:
        /* <DEDUP_REMOVED lines=13> */
.L_x_4641:
        /* <DEDUP_REMOVED lines=10> */
.L_x_4640:
        /* <DEDUP_REMOVED lines=27> */
.L_x_4643:
        /* <DEDUP_REMOVED lines=14> */
.L_x_4642:
[----:B------:R-:W2:Y:S01]  /*132f0*/  LDG.E.U16 R2, desc[UR36][R2.64] ;  /* 0x0000002402027981 */ /* 0x000ea2000c1e1500 */
[----:B------:R-:W-:Y:S02]  /*13300*/  IMAD.MOV.U32 R25, RZ, RZ, RZ ;  /* 0x000000ffff197224 */ /* 0x000fe400078e00ff */
[----:B--2---:R-:W-:Y:S01]  /*13310*/  IMAD.U32 R24, R2, 0x10000, RZ ;  /* 0x0001000002187824 */ /* 0x004fe200078e00ff */
[----:B------:R-:W-:Y:S06]  /*13320*/  BRA `(.L_x_4632) ;  /* 0x0000000400a07947 */ /* 0x000fec0003800000 */
.L_x_4639:
        /* <DEDUP_REMOVED lines=12> */
.L_x_4646:
        /* <DEDUP_REMOVED lines=20> */
.L_x_4648:
[----:B------:R-:W-:Y:S05]  /*13530*/  BSYNC B0 ;  /* 0x0000000000007941 */ /* 0x000fea0003800000 */
.L_x_4647:
[----:B------:R-:W-:Y:S01]  /*13540*/  IMAD.SHL.U32 R2, R2, 0x100000, RZ ;  /* 0x0010000002027824 */ /* 0x000fe200078e00ff */
[----:B------:R-:W-:-:S04]  /*13550*/  LEA R3, R0, 0x3b800000, 0x17 ;  /* 0x3b80000000037811 */ /* 0x000fc800078eb8ff */
[----:B------:R-:W-:Y:S01]  /*13560*/  LOP3.LUT R24, R3, R2, R24, 0xfe, !PT ;  /* 0x0000000203187212 */ /* 0x000fe200078efe18 */
[----:B------:R-:W-:Y:S06]  /*13570*/  BRA `(.L_x_4632) ;  /* 0x00000004000c7947 */ /* 0x000fec0003800000 */
.L_x_4645:
        /* <DEDUP_REMOVED lines=20> */
.L_x_4650:
[----:B------:R-:W-:Y:S05]  /*136c0*/  BSYNC B0 ;  /* 0x0000000000007941 */ /* 0x000fea0003800000 */
.L_x_4649:
[----:B------:R-:W-:Y:S01]  /*136d0*/  IMAD.SHL.U32 R2, R2, 0x200000, RZ ;  /* 0x0020000002027824 */ /* 0x000fe200078e00ff */
[----:B------:R-:W-:-:S04]  /*136e0*/  LEA R3, R0, 0x37800000, 0x17 ;  /* 0x3780000000037811 */ /* 0x000fc800078eb8ff */
[----:B------:R-:W-:Y:S01]  /*136f0*/  LOP3.LUT R24, R3, R2, R24, 0xfe, !PT ;  /* 0x0000000203187212 */ /* 0x000fe200078efe18 */
[----:B------:R-:W-:Y:S06]  /*13700*/  BRA `(.L_x_4632) ;  /* 0x0000000000a87947 */ /* 0x000fec0003800000 */
.L_x_4644:
        /* <DEDUP_REMOVED lines=14> */
.L_x_4654:
[----:B------:R-:W-:Y:S05]  /*137f0*/  BSYNC B0 ;  /* 0x0000000000007941 */ /* 0x000fea0003800000 */
.L_x_4653:
[----:B------:R-:W-:Y:S01]  /*13800*/  IMAD.MOV.U32 R25, RZ, RZ, RZ ;  /* 0x000000ffff197224 */ /* 0x000fe200078e00ff */
[----:B------:R-:W-:Y:S06]  /*13810*/  BRA `(.L_x_4632) ;  /* 0x0000000000647947 */ /* 0x000fec0003800000 */
.L_x_4631:
        /* <DEDUP_REMOVED lines=16> */
.L_x_4655:
[----:B------:R-:W-:Y:S01]  /*13920*/  CS2R R24, SRZ ;  /* 0x0000000000187805 */ /* 0x000fe2000001ff00 */
[----:B------:R-:W-:Y:S06]  /*13930*/  BRA `(.L_x_4632) ;  /* 0x00000000001c7947 */ /* 0x000fec0003800000 */
.L_x_4652:
[----:B------:R-:W2:Y:S01]  /*13940*/  LDG.E.64 R2, desc[UR36][R2.64] ;  /* 0x0000002402027981 */ /* 0x000ea2000c1e1b00 */
[----:B------:R-:W-:Y:S01]  /*13950*/  IMAD.MOV.U32 R25, RZ, RZ, RZ ;  /* 0x000000ffff197224 */ /* 0x000fe200078e00ff */
[----:B--2---:R0:W1:Y:S01]  /*13960*/  I2F.U64 R24, R2 ;  /* 0x0000000200187312 */ /* 0x0040620000301000 */
[----:B------:R-:W-:Y:S05]  /*13970*/  BRA `(.L_x_4632) ;  /* 0x00000000000c7947 */ /* 0x000fea0003800000 */
.L_x_4651:
[----:B------:R-:W2:Y:S01]  /*13980*/  LDG.E R2, desc[UR36][R2.64] ;  /* 0x0000002402027981 */ /* 0x000ea2000c1e1900 */
[----:B------:R-:W-:Y:S01]  /*13990*/  IMAD.MOV.U32 R25, RZ, RZ, RZ ;  /* 0x000000ffff197224 */ /* 0x000fe200078e00ff */
[----:B--2---:R-:W-:-:S07]  /*139a0*/  I2FP.F32.U32 R24, R2 ;  /* 0x0000000200187245 */ /* 0x004fce0000201000 */
.L_x_4632:
[----:B------:R-:W-:Y:S05]  /*139b0*/  BSYNC B6 ;  /* 0x0000000000067941 */ /* 0x000fea0003800000 */
.L_x_4626:
[----:B012---:R-:W0:Y:S01]  /*139c0*/  LDC.U8 R2, c[0x0][0x513] ;  /* 0x000144c0ff027b82 */ /* 0x007e220000000000 */
        /* <DEDUP_REMOVED lines=19> */
.L_x_4660:
[----:B------:R-:W2:Y:S01]  /*13b00*/  LDG.E.U8 R2, desc[UR36][R4.64] ;  /* 0x0000002404027981 */ /* 0x000ea2000c1e1100 */
[----:B------:R-:W-:Y:S01]  /*13b10*/  IMAD.MOV.U32 R3, RZ, RZ, RZ ;  /* 0x000000ffff037224 */ /* 0x000fe200078e00ff */
[----:B--2---:R-:W-:Y:S01]  /*13b20*/  I2FP.F32.U32 R2, R2 ;  /* 0x0000000200027245 */ /* 0x004fe20000201000 */
[----:B------:R-:W-:Y:S06]  /*13b30*/  BRA `(.L_x_4662) ;  /* 0x0000000c007c7947 */ /* 0x000fec0003800000 */
.L_x_4659:
        /* <DEDUP_REMOVED lines=10> */
.L_x_4664:
[----:B------:R-:W2:Y:S01]  /*13be0*/  LDG.E R2, desc[UR36][R4.64] ;  /* 0x0000002404027981 */ /* 0x000ea2000c1e1900 */
[----:B------:R-:W-:Y:S01]  /*13bf0*/  IMAD.MOV.U32 R3, RZ, RZ, RZ ;  /* 0x000000ffff037224 */ /* 0x000fe200078e00ff */
[----:B--2---:R-:W-:Y:S01]  /*13c00*/  I2FP.F32.S32 R2, R2 ;  /* 0x0000000200027245 */ /* 0x004fe20000201400 */
[----:B------:R-:W-:Y:S06]  /*13c10*/  BRA `(.L_x_4662) ;  /* 0x0000000c00447947 */ /* 0x000fec0003800000 */
.L_x_4663:
[----:B------:R-:W2:Y:S01]  /*13c20*/  LDG.E.U16 R2, desc[UR36][R4.64] ;  /* 0x0000002404027981 */ /* 0x000ea2000c1e1500 */
[----:B------:R-:W-:Y:S01]  /*13c30*/  IMAD.MOV.U32 R3, RZ, RZ, RZ ;  /* 0x000000ffff037224 */ /* 0x000fe200078e00ff */
[----:B--2---:R-:W2:Y:S01]  /*13c40*/  I2F.S16 R2, R2 ;  /* 0x0000000200027306 */ /* 0x004ea20000101400 */
[----:B------:R-:W-:Y:S05]  /*13c50*/  BRA `(.L_x_4662) ;  /* 0x0000000c00347947 */ /* 0x000fea0003800000 */
.L_x_4658:
        /* <DEDUP_REMOVED lines=9> */
.L_x_4666:
[----:B------:R-:W2:Y:S01]  /*13cf0*/  LDG.E.U16 R2, desc[UR36][R4.64] ;  /* 0x0000002404027981 */ /* 0x000ea2000c1e1500 */
[----:B------:R-:W-:Y:S02]  /*13d00*/  IMAD.MOV.U32 R3, RZ, RZ, RZ ;  /* 0x000000ffff037224 */ /* 0x000fe400078e00ff */
[----:B--2---:R-:W-:Y:S01]  /*13d10*/  HADD2.F32 R2, -RZ, R2.H0_H0 ;  /* 0x20000002ff027230 */ /* 0x004fe20000004100 */
[----:B------:R-:W-:Y:S06]  /*13d20*/  BRA `(.L_x_4662) ;  /* 0x0000000c00007947 */ /* 0x000fec0003800000 */
.L_x_4665:
        /* <DEDUP_REMOVED lines=8> */
.L_x_4668:
[----:B------:R-:W2:Y:S02]  /*13db0*/  LDG.E R2, desc[UR36][R4.64] ;  /* 0x0000002404027981 */ /* 0x000ea4000c1e1900 */
[--C-:B--2---:R-:W-:Y:S02]  /*13dc0*/  HADD2.F32 R3, -RZ, R2.reuse.H1_H1 ;  /* 0x30000002ff037230 */ /* 0x104fe40000004100 */
[----:B------:R-:W-:Y:S01]  /*13dd0*/  HADD2.F32 R2, -RZ, R2.H0_H0 ;  /* 0x20000002ff027230 */ /* 0x000fe20000004100 */
[----:B------:R-:W-:Y:S06]  /*13de0*/  BRA `(.L_x_4662) ;  /* 0x0000000800d07947 */ /* 0x000fec0003800000 */
.L_x_4667:
        /* <DEDUP_REMOVED lines=8> */
.L_x_4657:
        /* <DEDUP_REMOVED lines=13> */
.L_x_4671:
        /* <DEDUP_REMOVED lines=10> */
.L_x_4670:
        /* <DEDUP_REMOVED lines=27> */
.L_x_4673:
        /* <DEDUP_REMOVED lines=14> */
.L_x_4672:
[----:B------:R-:W2:Y:S01]  /*14270*/  LDG.E.U16 R2, desc[UR36][R4.64] ;  /* 0x0000002404027981 */ /* 0x000ea2000c1e1500 */
[----:B------:R-:W-:Y:S02]  /*14280*/  IMAD.MOV.U32 R3, RZ, RZ, RZ ;  /* 0x000000ffff037224 */ /* 0x000fe400078e00ff */
[----:B--2---:R-:W-:Y:S01]  /*14290*/  IMAD.U32 R2, R2, 0x10000, RZ ;  /* 0x0001000002027824 */ /* 0x004fe200078e00ff */
[----:B------:R-:W-:Y:S06]  /*142a0*/  BRA `(.L_x_4662) ;  /* 0x0000000400a07947 */ /* 0x000fec0003800000 */
.L_x_4669:
        /* <DEDUP_REMOVED lines=12> */
.L_x_4676:
        /* <DEDUP_REMOVED lines=20> */
.L_x_4678:
[----:B------:R-:W-:Y:S05]  /*144b0*/  BSYNC B0 ;  /* 0x0000000000007941 */ /* 0x000fea0003800000 */
.L_x_4677:
[----:B------:R-:W-:Y:S01]  /*144c0*/  IMAD.SHL.U32 R2, R2, 0x100000, RZ ;  /* 0x0010000002027824 */ /* 0x000fe200078e00ff */
[----:B------:R-:W-:-:S04]  /*144d0*/  LEA R5, R0, 0x3b800000, 0x17 ;  /* 0x3b80000000057811 */ /* 0x000fc800078eb8ff */
[----:B------:R-:W-:Y:S01]  /*144e0*/  LOP3.LUT R2, R5, R2, R6, 0xfe, !PT ;  /* 0x0000000205027212 */ /* 0x000fe200078efe06 */
[----:B------:R-:W-:Y:S06]  /*144f0*/  BRA `(.L_x_4662) ;  /* 0x00000004000c7947 */ /* 0x000fec0003800000 */
.L_x_4675:
        /* <DEDUP_REMOVED lines=20> */
.L_x_4680:
[----:B------:R-:W-:Y:S05]  /*14640*/  BSYNC B0 ;  /* 0x0000000000007941 */ /* 0x000fea0003800000 */
.L_x_4679:
[----:B------:R-:W-:Y:S01]  /*14650*/  IMAD.SHL.U32 R2, R2, 0x200000, RZ ;  /* 0x0020000002027824 */ /* 0x000fe200078e00ff */
[----:B------:R-:W-:-:S04]  /*14660*/  LEA R5, R0, 0x37800000, 0x17 ;  /* 0x3780000000057811 */ /* 0x000fc800078eb8ff */
[----:B------:R-:W-:Y:S01]  /*14670*/  LOP3.LUT R2, R5, R2, R6, 0xfe, !PT ;  /* 0x0000000205027212 */ /* 0x000fe200078efe06 */
[----:B------:R-:W-:Y:S06]  /*14680*/  BRA `(.L_x_4662) ;  /* 0x0000000000a87947 */ /* 0x000fec0003800000 */
.L_x_4674:
        /* <DEDUP_REMOVED lines=14> */
.L_x_4684:
[----:B------:R-:W-:Y:S05]  /*14770*/  BSYNC B0 ;  /* 0x0000000000007941 */ /* 0x000fea0003800000 */
.L_x_4683:
[----:B------:R-:W-:Y:S01]  /*14780*/  IMAD.MOV.U32 R3, RZ, RZ, RZ ;  /* 0x000000ffff037224 */ /* 0x000fe200078e00ff */
[----:B------:R-:W-:Y:S06]  /*14790*/  BRA `(.L_x_4662) ;  /* 0x0000000000647947 */ /* 0x000fec0003800000 */
.L_x_4661:
        /* <DEDUP_REMOVED lines=15> */
[----:B0--345:R-:W-:Y:S05]  /*14890*/  CALL.ABS.NOINC R2 ;  /* 0x0000000002007343 */ /* 0x039fea0003c00000 */
.L_x_4685:
[----:B------:R-:W-:Y:S01]  /*148a0*/  CS2R R2, SRZ ;  /* 0x0000000000027805 */ /* 0x000fe2000001ff00 */
[----:B------:R-:W-:Y:S06]  /*148b0*/  BRA `(.L_x_4662) ;  /* 0x00000000001c7947 */ /* 0x000fec0003800000 */
.L_x_4682:
[----:B------:R-:W2:Y:S01]  /*148c0*/  LDG.E.64 R4, desc[UR36][R4.64] ;  /* 0x0000002404047981 */ /* 0x000ea2000c1e1b00 */
[----:B------:R-:W-:Y:S01]  /*148d0*/  IMAD.MOV.U32 R3, RZ, RZ, RZ ;  /* 0x000000ffff037224 */ /* 0x000fe200078e00ff */
[----:B--2---:R0:W1:Y:S01]  /*148e0*/  I2F.U64 R2, R4 ;  /* 0x0000000400027312 */ /* 0x0040620000301000 */
[----:B------:R-:W-:Y:S05]  /*148f0*/  BRA `(.L_x_4662) ;  /* 0x00000000000c7947 */ /* 0x000fea0003800000 */
.L_x_4681:
[----:B------:R-:W2:Y:S01]  /*14900*/  LDG.E R2, desc[UR36][R4.64] ;  /* 0x0000002404027981 */ /* 0x000ea2000c1e1900 */
[----:B------:R-:W-:Y:S01]  /*14910*/  IMAD.MOV.U32 R3, RZ, RZ, RZ ;  /* 0x000000ffff037224 */ /* 0x000fe200078e00ff */
[----:B--2---:R-:W-:-:S07]  /*14920*/  I2FP.F32.U32 R2, R2 ;  /* 0x0000000200027245 */ /* 0x004fce0000201000 */
.L_x_4662:
[----:B------:R-:W-:Y:S05]  /*14930*/  BSYNC B6 ;  /* 0x0000000000067941 */ /* 0x000fea0003800000 */
.L_x_4656:
[----:B------:R-:W1:Y:S01]  /*14940*/  LDC.U8 R8, c[0x0][0x510] ;  /* 0x00014400ff087b82 */ /* 0x000e620000000000 */
[----:B------:R-:W-:Y:S01]  /*14950*/  ULDC.64 UR6, c[0x0][0x500] ;  /* 0x0001400000067ab9 */ /* 0x000fe20000000a00 */
[----:B------:R-:W-:Y:S01]  /*14960*/  ULDC.64 UR4, c[0x0][0x4f8] ;  /* 0x00013e0000047ab9 */ /* 0x000fe20000000a00 */
[----:B----45:R-:W-:Y:S01]  /*14970*/  FMUL.FTZ R0, R24, UR7 ;  /* 0x0000000718007c20 */ /* 0x030fe20008410000 */
[----:B0-----:R-:W-:Y:S01]  /*14980*/  FMUL.FTZ R5, R19, UR5 ;  /* 0x0000000513057c20 */ /* 0x001fe20008410000 */
[C---:B------:R-:W-:Y:S02]  /*14990*/  FMUL.FTZ R7, R25.reuse, UR7 ;  /* 0x0000000719077c20 */ /* 0x040fe40008410000 */
[----:B------:R-:W-:Y:S01]  /*149a0*/  FFMA.FTZ R0, R25, UR6, R0 ;  /* 0x0000000619007c23 */ /* 0x000fe20008010000 */
[----:B---3--:R-:W-:Y:S01]  /*149b0*/  FFMA.FTZ R5, R18, UR4, -R5 ;  /* 0x0000000412057c23 */ /* 0x008fe20008010805 */
[----:B------:R-:W-:Y:S01]  /*149c0*/  FFMA.FTZ R7, R24, UR6, -R7 ;  /* 0x0000000618077c23 */ /* 0x000fe20008010807 */
[----:B------:R-:W-:Y:S01]  /*149d0*/  FMUL.FTZ R18, R18, UR5 ;  /* 0x0000000512127c20 */ /* 0x000fe20008410000 */
[C---:B------:R-:W-:Y:S01]  /*149e0*/  FMUL.FTZ R4, R0.reuse, R3 ;  /* 0x0000000300047220 */ /* 0x040fe20000410000 */
[----:B-12---:R-:W-:-:S02]  /*149f0*/  FMUL.FTZ R0, R0, R2 ;  /* 0x0000000200007220 */ /* 0x006fc40000410000 */
        /* <DEDUP_REMOVED lines=17> */
[----:B0-----:R-:W-:Y:S01]  /*14b10*/  STG.E.U8 desc[UR36][R16.64], R3 ;  /* 0x0000000310007986 */ /* 0x001fe2000c101124 */
[----:B------:R-:W-:Y:S05]  /*14b20*/  EXIT ;  /* 0x000000000000794d */ /* 0x000fea0003800000 */
.L_x_4689:
[----:B------:R-:W0:Y:S02]  /*14b30*/  F2I.S64.TRUNC R2, R2 ;  /* 0x0000000200027311 */ /* 0x000e24000020d900 */
[----:B0-----:R-:W-:-:S05]  /*14b40*/  IMAD.MOV.U32 R5, RZ, RZ, R2 ;  /* 0x000000ffff057224 */ /* 0x001fca00078e0002 */
[----:B------:R-:W-:Y:S01]  /*14b50*/  STG.E.U8 desc[UR36][R16.64], R5 ;  /* 0x0000000510007986 */ /* 0x000fe2000c101124 */
[----:B------:R-:W-:Y:S05]  /*14b60*/  EXIT ;  /* 0x000000000000794d */ /* 0x000fea0003800000 */
.L_x_4688:
[----:B------:R-:W-:-:S13]  /*14b70*/  ISETP.NE.AND P0, PT, R6, 0x2, PT ;  /* 0x000000020600780c */ /* 0x000fda0003f05270 */
[----:B------:R-:W-:Y:S05]  /*14b80*/  @!P0 BRA `(.L_x_4691) ;  /* 0x0000000000288947 */ /* 0x000fea0003800000 */
[----:B------:R-:W-:-:S13]  /*14b90*/  ISETP.NE.AND P0, PT, R6, 0x3, PT ;  /* 0x000000030600780c */ /* 0x000fda0003f05270 */
[----:B------:R-:W-:Y:S05]  /*14ba0*/  @!P0 BRA `(.L_x_4692) ;  /* 0x0000000000148947 */ /* 0x000fea0003800000 */
[----:B------:R-:W-:-:S13]  /*14bb0*/  ISETP.NE.AND P0, PT, R6, 0x4, PT ;  /* 0x000000040600780c */ /* 0x000fda0003f05270 */
[----:B------:R-:W-:Y:S05]  /*14bc0*/  @P0 BRA `(.L_x_4690) ;  /* 0x0000000800d40947 */ /* 0x000fea0003800000 */
[----:B------:R-:W0:Y:S02]  /*14bd0*/  F2I.S64.TRUNC R2, R2 ;  /* 0x0000000200027311 */ /* 0x000e24000020d900 */
[----:B0-----:R-:W-:Y:S01]  /*14be0*/  STG.E.64 desc[UR36][R16.64], R2 ;  /* 0x0000000210007986 */ /* 0x001fe2000c101b24 */
[----:B------:R-:W-:Y:S05]  /*14bf0*/  EXIT ;  /* 0x000000000000794d */ /* 0x000fea0003800000 */
.L_x_4692:
[----:B------:R-:W0:Y:S02]  /*14c00*/  F2I.FTZ.TRUNC.NTZ R3, R2 ;  /* 0x0000000200037305 */ /* 0x000e24000021f100 */
[----:B0-----:R-:W-:Y:S01]  /*14c10*/  STG.E desc[UR36][R16.64], R3 ;  /* 0x0000000310007986 */ /* 0x001fe2000c101924 */
[----:B------:R-:W-:Y:S05]  /*14c20*/  EXIT ;  /* 0x000000000000794d */ /* 0x000fea0003800000 */
.L_x_4691:
[----:B------:R-:W0:Y:S02]  /*14c30*/  F2I.FTZ.TRUNC.NTZ R3, R2 ;  /* 0x0000000200037305 */ /* 0x000e24000021f100 */
[----:B0-----:R-:W-:Y:S01]  /*14c40*/  STG.E.U16 desc[UR36][R16.64], R3 ;  /* 0x0000000310007986 */ /* 0x001fe2000c101524 */
[----:B------:R-:W-:Y:S05]  /*14c50*/  EXIT ;  /* 0x000000000000794d */ /* 0x000fea0003800000 */
.L_x_4687:
[----:B------:R-:W-:-:S13]  /*14c60*/  ISETP.GT.AND P0, PT, R6, 0x6, PT ;  /* 0x000000060600780c */ /* 0x000fda0003f04270 */
[----:B------:R-:W-:Y:S05]  /*14c70*/  @P0 BRA `(.L_x_4693) ;  /* 0x0000000000240947 */ /* 0x000fea0003800000 */
[----:B------:R-:W-:-:S13]  /*14c80*/  ISETP.NE.AND P0, PT, R6, 0x5, PT ;  /* 0x000000050600780c */ /* 0x000fda0003f05270 */
[----:B------:R-:W-:Y:S05]  /*14c90*/  @!P0 BRA `(.L_x_4694) ;  /* 0x0000000000108947 */ /* 0x000fea0003800000 */
[----:B------:R-:W-:-:S13]  /*14ca0*/  ISETP.NE.AND P0, PT, R6, 0x6, PT ;  /* 0x000000060600780c */ /* 0x000fda0003f05270 */
[----:B------:R-:W-:Y:S05]  /*14cb0*/  @P0 BRA `(.L_x_4690) ;  /* 0x0000000800980947 */ /* 0x000fea0003800000 */
[----:B------:R-:W-:Y:S01]  /*14cc0*/  STG.E desc[UR36][R16.64], R2 ;  /* 0x0000000210007986 */ /* 0x000fe2000c101924 */
[----:B------:R-:W-:Y:S05]  /*14cd0*/  EXIT ;  /* 0x000000000000794d */ /* 0x000fea0003800000 */
.L_x_4694:
[----:B------:R-:W-:-:S05]  /*14ce0*/  F2FP.F16.F32.PACK_AB R2, RZ, R2 ;  /* 0x00000002ff02723e */ /* 0x000fca00000000ff */
[----:B------:R-:W-:Y:S01]  /*14cf0*/  STG.E.U16 desc[UR36][R16.64], R2 ;  /* 0x0000000210007986 */ /* 0x000fe2000c101524 */
[----:B------:R-:W-:Y:S05]  /*14d00*/  EXIT ;  /* 0x000000000000794d */ /* 0x000fea0003800000 */
.L_x_4693:
[----:B------:R-:W-:-:S13]  /*14d10*/  ISETP.NE.AND P0, PT, R6, 0x7, PT ;  /* 0x000000070600780c */ /* 0x000fda0003f05270 */
[----:B------:R-:W-:Y:S05]  /*14d20*/  @!P0 BRA `(.L_x_4695) ;  /* 0x0000000000248947 */ /* 0x000fea0003800000 */
[----:B------:R-:W-:-:S13]  /*14d30*/  ISETP.NE.AND P0, PT, R6, 0x8, PT ;  /* 0x000000080600780c */ /* 0x000fda0003f05270 */
[----:B------:R-:W-:Y:S05]  /*14d40*/  @!P0 BRA `(.L_x_4696) ;  /* 0x0000000000108947 */ /* 0x000fea0003800000 */
[----:B------:R-:W-:-:S13]  /*14d50*/  ISETP.NE.AND P0, PT, R6, 0x9, PT ;  /* 0x000000090600780c */ /* 0x000fda0003f05270 */
[----:B------:R-:W-:Y:S05]  /*14d60*/  @P0 BRA `(.L_x_4690) ;  /* 0x00000008006c0947 */ /* 0x000fea0003800000 */
[----:B------:R-:W-:Y:S01]  /*14d70*/  STG.E.64 desc[UR36][R16.64], R2 ;  /* 0x0000000210007986 */ /* 0x000fe2000c101b24 */
[----:B------:R-:W-:Y:S05]  /*14d80*/  EXIT ;  /* 0x000000000000794d */ /* 0x000fea0003800000 */
.L_x_4696:
[----:B------:R-:W-:-:S05]  /*14d90*/  F2FP.F16.F32.PACK_AB R3, R3, R2 ;  /* 0x000000020303723e */ /* 0x000fca00000000ff */
[----:B------:R-:W-:Y:S01]  /*14da0*/  STG.E desc[UR36][R16.64], R3 ;  /* 0x0000000310007986 */ /* 0x000fe2000c101924 */
[----:B------:R-:W-:Y:S05]  /*14db0*/  EXIT ;  /* 0x000000000000794d */ /* 0x000fea0003800000 */
.L_x_4695:
[----:B------:R-:W-:-:S06]  /*14dc0*/  FMUL.FTZ R2, R2, 1 ;  /* 0x3f80000002027820 */ /* 0x000fcc0000410000 */
[----:B------:R-:W0:Y:S02]  /*14dd0*/  F2F.F64.F32 R2, R2 ;  /* 0x0000000200027310 */ /* 0x000e240000201800 */
[----:B0-----:R-:W-:Y:S01]  /*14de0*/  STG.E.64 desc[UR36][R16.64], R2 ;  /* 0x0000000210007986 */ /* 0x001fe2000c101b24 */
[----:B------:R-:W-:Y:S05]  /*14df0*/  EXIT ;  /* 0x000000000000794d */ /* 0x000fea0003800000 */
.L_x_4686:
        /* <DEDUP_REMOVED lines=12> */
[----:B------:R-:W-:Y:S01]  /*14ec0*/  STG.E.U8 desc[UR36][R16.64], R3 ;  /* 0x0000000310007986 */ /* 0x000fe2000c101124 */
[----:B------:R-:W-:Y:S05]  /*14ed0*/  EXIT ;  /* 0x000000000000794d */ /* 0x000fea0003800000 */
.L_x_4699:
[----:B------:R-:W-:Y:S01]  /*14ee0*/  FMUL.FTZ R6, R3, 1 ;  /* 0x3f80000003067820 */ /* 0x000fe20000410000 */
[----:B------:R-:W-:-:S05]  /*14ef0*/  FMUL.FTZ R4, R2, 1 ;  /* 0x3f80000002047820 */ /* 0x000fca0000410000 */
[----:B------:R-:W-:Y:S08]  /*14f00*/  F2F.F64.F32 R6, R6 ;  /* 0x0000000600067310 */ /* 0x000ff00000201800 */
[----:B------:R-:W0:Y:S02]  /*14f10*/  F2F.F64.F32 R4, R4 ;  /* 0x0000000400047310 */ /* 0x000e240000201800 */
[----:B0-----:R-:W-:Y:S01]  /*14f20*/  STG.E.128 desc[UR36][R16.64], R4 ;  /* 0x0000000410007986 */ /* 0x001fe2000c101d24 */
[----:B------:R-:W-:Y:S05]  /*14f30*/  EXIT ;  /* 0x000000000000794d */ /* 0x000fea0003800000 */
.L_x_4698:
        /* <DEDUP_REMOVED lines=20> */
.L_x_4703:
[----:B------:R-:W-:Y:S05]  /*15080*/  BSYNC B0 ;  /* 0x0000000000007941 */ /* 0x000fea0003800000 */
.L_x_4702:
[----:B------:R-:W-:-:S05]  /*15090*/  LOP3.LUT R5, R0, R5, RZ, 0xfc, !PT ;  /* 0x0000000500057212 */ /* 0x000fca00078efcff */
[----:B------:R-:W-:Y:S01]  /*150a0*/  STG.E.U8 desc[UR36][R16.64], R5 ;  /* 0x0000000510007986 */ /* 0x000fe2000c101124 */
[----:B------:R-:W-:Y:S05]  /*150b0*/  EXIT ;  /* 0x000000000000794d */ /* 0x000fea0003800000 */
.L_x_4701:
        /* <DEDUP_REMOVED lines=12> */
.L_x_4705:
[----:B------:R-:W-:Y:S01]  /*15180*/  IMAD.MOV.U32 R0, RZ, RZ, 0x7f ;  /* 0x0000007fff007424 */ /* 0x000fe200078e00ff */
[----:B------:R-:W-:-:S04]  /*15190*/  ISETP.GT.U32.AND P0, PT, R4, 0x7f800000, PT ;  /* 0x7f8000000400780c */ /* 0x000fc80003f04070 */
[----:B------:R-:W-:-:S09]  /*151a0*/  SEL R0, R0, 0x7c, P0 ;  /* 0x0000007c00007807 */ /* 0x000fd20000000000 */
.L_x_4706:
[----:B------:R-:W-:Y:S05]  /*151b0*/  BSYNC B0 ;  /* 0x0000000000007941 */ /* 0x000fea0003800000 */
.L_x_4704:
[----:B------:R-:W-:-:S04]  /*151c0*/  LOP3.LUT R2, R2, 0x80000000, RZ, 0xc0, !PT ;  /* 0x8000000002027812 */ /* 0x000fc800078ec0ff */
[----:B------:R-:W-:-:S04]  /*151d0*/  SHF.R.U32.HI R3, RZ, 0x18, R2 ;  /* 0x00000018ff037819 */ /* 0x000fc80000011602 */
[----:B------:R-:W-:-:S05]  /*151e0*/  LOP3.LUT R3, R0, R3, RZ, 0xfc, !PT ;  /* 0x0000000300037212 */ /* 0x000fca00078efcff */
[----:B------:R-:W-:Y:S01]  /*151f0*/  STG.E.U8 desc[UR36][R16.64], R3 ;  /* 0x0000000310007986 */ /* 0x000fe2000c101124 */
[----:B------:R-:W-:Y:S05]  /*15200*/  EXIT ;  /* 0x000000000000794d */ /* 0x000fea0003800000 */
.L_x_4700:
[----:B------:R-:W-:-:S05]  /*15210*/  F2FP.BF16.F32.PACK_AB R2, RZ, R2 ;  /* 0x00000002ff02723e */ /* 0x000fca00000010ff */
[----:B------:R-:W-:Y:S01]  /*15220*/  STG.E.U16 desc[UR36][R16.64], R2 ;  /* 0x0000000210007986 */ /* 0x000fe2000c101524 */
[----:B------:R-:W-:Y:S05]  /*15230*/  EXIT ;  /* 0x000000000000794d */ /* 0x000fea0003800000 */
.L_x_4697:
        /* <DEDUP_REMOVED lines=9> */
[----:B0-----:R-:W-:Y:S01]  /*152d0*/  STG.E.U16 desc[UR36][R16.64], R3 ;  /* 0x0000000310007986 */ /* 0x001fe2000c101524 */
[----:B------:R-:W-:Y:S05]  /*152e0*/  EXIT ;  /* 0x000000000000794d */ /* 0x000fea0003800000 */
.L_x_4709:
        /* <DEDUP_REMOVED lines=16> */
.L_x_4712:
[----:B------:R-:W-:-:S04]  /*153f0*/  LOP3.LUT R2, R2, 0x80000000, RZ, 0xc0, !PT ;  /* 0x8000000002027812 */ /* 0x000fc800078ec0ff */
[----:B------:R-:W-:-:S04]  /*15400*/  SHF.R.U32.HI R3, RZ, 0x18, R2 ;  /* 0x00000018ff037819 */ /* 0x000fc80000011602 */
[----:B------:R-:W-:-:S04]  /*15410*/  LOP3.LUT R0, R0, R3, RZ, 0xfc, !PT ;  /* 0x0000000300007212 */ /* 0x000fc800078efcff */
[----:B------:R-:W-:-:S07]  /*15420*/  PRMT R8, R0, 0x7610, R8 ;  /* 0x0000761000087816 */ /* 0x000fce0000000008 */
.L_x_4711:
[----:B------:R-:W-:Y:S05]  /*15430*/  BSYNC B0 ;  /* 0x0000000000007941 */ /* 0x000fea0003800000 */
.L_x_4710:
[----:B------:R-:W-:Y:S01]  /*15440*/  STG.E.U8 desc[UR36][R16.64], R8 ;  /* 0x0000000810007986 */ /* 0x000fe2000c101124 */
[----:B------:R-:W-:Y:S05]  /*15450*/  EXIT ;  /* 0x000000000000794d */ /* 0x000fea0003800000 */
.L_x_4708:
        /* <DEDUP_REMOVED lines=16> */
.L_x_4715:
[----:B------:R-:W-:-:S04]  /*15560*/  LOP3.LUT R2, R2, 0x80000000, RZ, 0xc0, !PT ;  /* 0x8000000002027812 */ /* 0x000fc800078ec0ff */
[----:B------:R-:W-:-:S04]  /*15570*/  SHF.R.U32.HI R3, RZ, 0x18, R2 ;  /* 0x00000018ff037819 */ /* 0x000fc80000011602 */
[----:B------:R-:W-:-:S04]  /*15580*/  LOP3.LUT R0, R0, R3, RZ, 0xfc, !PT ;  /* 0x0000000300007212 */ /* 0x000fc800078efcff */
[----:B------:R-:W-:-:S07]  /*15590*/  PRMT R8, R0, 0x7610, R8 ;  /* 0x0000761000087816 */ /* 0x000fce0000000008 */
.L_x_4714:
[----:B------:R-:W-:Y:S05]  /*155a0*/  BSYNC B0 ;  /* 0x0000000000007941 */ /* 0x000fea0003800000 */
.L_x_4713:
[----:B------:R-:W-:Y:S01]  /*155b0*/  STG.E.U8 desc[UR36][R16.64], R8 ;  /* 0x0000000810007986 */ /* 0x000fe2000c101124 */
[----:B------:R-:W-:Y:S05]  /*155c0*/  EXIT ;  /* 0x000000000000794d */ /* 0x000fea0003800000 */
.L_x_4707:
        /* <DEDUP_REMOVED lines=21> */
.L_x_4690:
        /* <DEDUP_REMOVED lines=16> */
.L_x_4718:
[----:B------:R-:W-:Y:S05]  /*15820*/  EXIT ;  /* 0x000000000000794d */ /* 0x000fea0003800000 */
.L_x_4717:
[----:B------:R-:W0:Y:S02]  /*15830*/  F2I.U64.TRUNC R2, R2 ;  /* 0x0000000200027311 */ /* 0x000e24000020d800 */
[----:B0-----:R-:W-:Y:S01]  /*15840*/  STG.E.64 desc[UR36][R16.64], R2 ;  /* 0x0000000210007986 */ /* 0x001fe2000c101b24 */
[----:B------:R-:W-:Y:S05]  /*15850*/  EXIT ;  /* 0x000000000000794d */ /* 0x000fea0003800000 */
.L_x_4716:
[----:B------:R-:W0:Y:S02]  /*15860*/  F2I.FTZ.U32.TRUNC.NTZ R3, R2 ;  /* 0x0000000200037305 */ /* 0x000e24000021f000 */
[----:B0-----:R-:W-:Y:S01]  /*15870*/  STG.E desc[UR36][R16.64], R3 ;  /* 0x0000000310007986 */ /* 0x001fe2000c101924 */
[----:B------:R-:W-:Y:S05]  /*15880*/  EXIT ;  /* 0x000000000000794d */ /* 0x000fea0003800000 */
.L_x_4719:
        /* <DEDUP_REMOVED lines=15> */
.L_x_24112:


//--------------------- .text._ZN2at6native27unrolled_elementwise_kernelIZZZNS0_54_GLOBAL__N__d8c5977b_16_LinearAlgebra_cu_140f0503_289316addr_kernel_cudaERNS_14TensorIteratorERKN3c106ScalarES8_ENKUlvE_clEvENKUlvE7_clEvEUlNS5_7complexIfEESC_SC_E0_St5arrayIPcLm4EELi4E23TrivialOffsetCalculatorILi3EjESH_ILi1EjENS0_6memory12LoadWithCastILi3EEENSK_13StoreWithCastILi1EEEEEviT_T0_T2_T3_T4_T5_ --------------------------
	.section	.text._ZN2at6native27unrolled_elementwise_kernelIZZZNS0_54_GLOBAL__N__d8c5977b_16_LinearAlgebra_cu_140f0503_289316addr_kernel_cudaERNS_14TensorIteratorERKN3c106ScalarES8_ENKUlvE_clEvENKUlvE7_clEvEUlNS5_7complexIfEESC_SC_E0_St5arrayIPcLm4EELi4E23TrivialOffsetCalculatorILi3EjESH_ILi1EjENS0_6memory12LoadWithCastILi3EEENSK_13StoreWithCastILi1EEEEEviT_T0_T2_T3_T4_T5_,"ax",@progbits
	.align	128
        .global         _ZN2at6native27unrolled_elementwise_kernelIZZZNS0_54_GLOBAL__N__d8c5977b_16_LinearAlgebra_cu_140f0503_289316addr_kernel_cudaERNS_14TensorIteratorERKN3c106ScalarES8_ENKUlvE_clEvENKUlvE7_clEvEUlNS5_7complexIfEESC_SC_E0_St5arrayIPcLm4EELi4E23TrivialOffsetCalculatorILi3EjESH_ILi1EjENS0_6memory12LoadWithCastILi3EEENSK_13StoreWithCastILi1EEEEEviT_T0_T2_T3_T4_T5_
        .type           _ZN2at6native27unrolled_elementwise_kernelIZZZNS0_54_GLOBAL__N__d8c5977b_16_LinearAlgebra_cu_140f0503_289316addr_kernel_cudaERNS_14TensorIteratorERKN3c106ScalarES8_ENKUlvE_clEvENKUlvE7_clEvEUlNS5_7complexIfEESC_SC_E0_St5arrayIPcLm4EELi4E23TrivialOffsetCalculatorILi3EjESH_ILi1EjENS0_6memory12LoadWithCastILi3EEENSK_13StoreWithCastILi1EEEEEviT_T0_T2_T3_T4_T5_,@function
        .size           _ZN2at6native27unrolled_elementwise_kernelIZZZNS0_54_GLOBAL__N__d8c5977b_16_LinearAlgebra_cu_140f0503_289316addr_kernel_cudaERNS_14TensorIteratorERKN3c106ScalarES8_ENKUlvE_clEvENKUlvE7_clEvEUlNS5_7complexIfEESC_SC_E0_St5arrayIPcLm4EELi4E23TrivialOffsetCalculatorILi3EjESH_ILi1EjENS0_6memory12LoadWithCastILi3EEENSK_13StoreWithCastILi1EEEEEviT_T0_T2_T3_T4_T5_,(.L_x_24113 - _ZN2at6native27unrolled_elementwise_kernelIZZZNS0_54_GLOBAL__N__d8c5977b_16_LinearAlgebra_cu_140f0503_289316addr_kernel_cudaERNS_14TensorIteratorERKN3c106ScalarES8_ENKUlvE_clEvENKUlvE7_clEvEUlNS5_7complexIfEESC_SC_E0_St5arrayIPcLm4EELi4E23TrivialOffsetCalculatorILi3EjESH_ILi1EjENS0_6memory12LoadWithCastILi3EEENSK_13StoreWithCastILi1EEEEEviT_T0_T2_T3_T4_T5_)
        .other          _ZN2at6native27unrolled_elementwise_kernelIZZZNS0_54_GLOBAL__N__d8c5977b_16_LinearAlgebra_cu_140f0503_289316addr_kernel_cudaERNS_14TensorIteratorERKN3c106ScalarES8_ENKUlvE_clEvENKUlvE7_clEvEUlNS5_7complexIfEESC_SC_E0_St5arrayIPcLm4EELi4E23TrivialOffsetCalculatorILi3EjESH_ILi1EjENS0_6memory12LoadWithCastILi3EEENSK_13StoreWithCastILi1EEEEEviT_T0_T2_T3_T4_T5_,@"STO_CUDA_ENTRY STV_DEFAULT"
_ZN2at6native27unrolled_elementwise_kernelIZZZNS0_54_GLOBAL__N__d8c5977b_16_LinearAlgebra_cu_140f0503_289316addr_kernel_cudaERNS_14TensorIteratorERKN3c106ScalarES8_ENKUlvE_clEvENKUlvE7_clEvEUlNS5_7complexIfEESC_SC_E0_St5arrayIPcLm4EELi4E23TrivialOffsetCalculatorILi3EjESH_ILi1EjENS0_6memory12LoadWithCastILi3EEENSK_13StoreWithCastILi1EEEEEviT_T0_T2_T3_T4_T5_:
.text._ZN2at6native27unrolled_elementwise_kernelIZZZNS0_54_GLOBAL__N__d8c5977b_16_LinearAlgebra_cu_140f0503_289316addr_kernel_cudaERNS_14TensorIteratorERKN3c106ScalarES8_ENKUlvE_clEvENKUlvE7_clEvEUlNS5_7complexIfEESC_SC_E0_St5arrayIPcLm4EELi4E23TrivialOffsetCalculatorILi3EjESH_ILi1EjENS0_6memory12LoadWithCastILi3EEENSK_13StoreWithCastILi1EEEEEviT_T0_T2_T3_T4_T5_:
[----:B------:R-:W0:Y:S08]  /*0000*/  LDC R1, c[0x0][0x28] ;  /* 0x00000a00ff017b82 */ /* 0x000e300000000800 */
[----:B------:R-:W1:Y:S01]  /*0010*/  S2UR UR4, SR_CTAID.X ;  /* 0x00000000000479c3 */ /* 0x000e620000002500 */
[----:B------:R-:W2:Y:S01]  /*0020*/  S2R R45, SR_TID.X ;  /* 0x00000000002d7919 */ /* 0x000ea20000002100 */
[----:B------:R-:W-:Y:S01]  /*0030*/  ULDC.64 UR36, c[0x0][0x208] ;  /* 0x0000820000247ab9 */ /* 0x000fe20000000a00 */
[----:B------:R-:W-:Y:S01]  /*0040*/  BSSY B7, `(.L_x_4720) ;  /* 0x0000302000077945 */ /* 0x000fe20003800000 */
[----:B------:R-:W-:-:S02]  /*0050*/  CS2R R18, SRZ ;  /* 0x0000000000127805 */ /* 0x000fc4000001ff00 */
[----:B------:R-:W-:Y:S02]  /*0060*/  CS2R R22, SRZ ;  /* 0x0000000000167805 */ /* 0x000fe4000001ff00 */
[----:B------:R-:W-:Y:S01]  /*0070*/  CS2R R24, SRZ ;  /* 0x0000000000187805 */ /* 0x000fe2000001ff00 */
[----:B------:R-:W3:Y:S08]  /*0080*/  LDC R3, c[0x0][0x210] ;  /* 0x00008400ff037b82 */ /* 0x000ef00000000800 */
[----:B------:R-:W4:Y:S01]  /*0090*/  LDC.U8 R43, c[0x0][0x254] ;  /* 0x00009500ff2b7b82 */ /* 0x000f220000000000 */
[----:B-1----:R-:W-:-:S07]  /*00a0*/  IMAD.U32 R2, RZ, RZ, UR4 ;  /* 0x00000004ff027e24 */ /* 0x002fce000f8e00ff */
[----:B------:R-:W1:Y:S01]  /*00b0*/  LDC.U8 R41, c[0x0][0x255] ;  /* 0x00009540ff297b82 */ /* 0x000e620000000000 */
[----:B---3--:R-:W-:-:S07]  /*00c0*/  IMAD R42, R2, -0x200, R3 ;  /* 0xfffffe00022a7824 */ /* 0x008fce00078e0203 */
[----:B------:R-:W3:Y:S01]  /*00d0*/  LDC.U8 R40, c[0x0][0x256] ;  /* 0x00009580ff287b82 */ /* 0x000ee20000000000 */
[----:B--2---:R-:W-:-:S13]  /*00e0*/  ISETP.GE.AND P0, PT, R45, R42, PT ;  /* 0x0000002a2d00720c */ /* 0x004fda0003f06270 */
[----:B0---4-:R-:W-:Y:S05]  /*00f0*/  @P0 BRA `(.L_x_4721) ;  /* 0x0000002c00d80947 */ /* 0x011fea0003800000 */
[----:B------:R-:W0:Y:S01]  /*0100*/  LDC.64 R4, c[0x0][0x238] ;  /* 0x00008e00ff047b82 */ /* 0x000e220000000a00 */
[----:B------:R-:W-:Y:S01]  /*0110*/  PRMT R0, R43, 0x9910, RZ ;  /* 0x000099102b007816 */ /* 0x000fe200000000ff */
[----:B------:R-:W-:Y:S01]  /*0120*/  IMAD R2, R2, 0x200, R45 ;  /* 0x0000020002027824 */ /* 0x000fe200078e022d */
[----:B------:R-:W-:Y:S01]  /*0130*/  ULDC UR4, c[0x0][0x258] ;  /* 0x0000960000047ab9 */ /* 0x000fe20000000800 */
[----:B------:R-:W-:Y:S01]  /*0140*/  BSSY B6, `(.L_x_4722) ;  /* 0x00000f5000067945 */ /* 0x000fe20003800000 */
        /* <DEDUP_REMOVED lines=15> */
[----:B--2---:R0:W2:Y:S01]  /*0240*/  I2F.S16 R18, R2 ;  /* 0x0000000200127306 */ /* 0x0040a20000101400 */
[----:B------:R-:W-:Y:S05]  /*0250*/  BRA `(.L_x_4728) ;  /* 0x0000000c008c7947 */ /* 0x000fea0003800000 */
.L_x_4726:
[----:B------:R-:W2:Y:S01]  /*0260*/  LDG.E.U8 R2, desc[UR36][R2.64] ;  /* 0x0000002402027981 */ /* 0x000ea2000c1e1100 */
[----:B------:R-:W-:Y:S01]  /*0270*/  IMAD.MOV.U32 R19, RZ, RZ, RZ ;  /* 0x000000ffff137224 */ /* 0x000fe200078e00ff */
[----:B--2---:R-:W-:Y:S01]  /*0280*/  I2FP.F32.U32 R18, R2 ;  /* 0x0000000200127245 */ /* 0x004fe20000201000 */
[----:B------:R-:W-:Y:S06]  /*0290*/  BRA `(.L_x_4728) ;  /* 0x0000000c007c7947 */ /* 0x000fec0003800000 */
.L_x_4725:
        /* <DEDUP_REMOVED lines=10> */
.L_x_4730:
[----:B------:R-:W2:Y:S01]  /*0340*/  LDG.E R2, desc[UR36][R2.64] ;  /* 0x0000002402027981 */ /* 0x000ea2000c1e1900 */
[----:B------:R-:W-:Y:S01]  /*0350*/  IMAD.MOV.U32 R19, RZ, RZ, RZ ;  /* 0x000000ffff137224 */ /* 0x000fe200078e00ff */
[----:B--2---:R-:W-:Y:S01]  /*0360*/  I2FP.F32.S32 R18, R2 ;  /* 0x0000000200127245 */ /* 0x004fe20000201400 */
[----:B------:R-:W-:Y:S06]  /*0370*/  BRA `(.L_x_4728) ;  /* 0x0000000c00447947 */ /* 0x000fec0003800000 */
.L_x_4729:
[----:B------:R-:W2:Y:S01]  /*0380*/  LDG.E.U16 R2, desc[UR36][R2.64] ;  /* 0x0000002402027981 */ /* 0x000ea2000c1e1500 */
[----:B------:R-:W-:Y:S01]  /*0390*/  IMAD.MOV.U32 R19, RZ, RZ, RZ ;  /* 0x000000ffff137224 */ /* 0x000fe200078e00ff */
[----:B--2---:R4:W0:Y:S01]  /*03a0*/  I2F.S16 R18, R2 ;  /* 0x0000000200127306 */ /* 0x0048220000101400 */
[----:B------:R-:W-:Y:S05]  /*03b0*/  BRA `(.L_x_4728) ;  /* 0x0000000c00347947 */ /* 0x000fea0003800000 */
.L_x_4724:
        /* <DEDUP_REMOVED lines=9> */
.L_x_4732:
[----:B------:R-:W2:Y:S01]  /*0450*/  LDG.E.U16 R2, desc[UR36][R2.64] ;  /* 0x0000002402027981 */ /* 0x000ea2000c1e1500 */
[----:B------:R-:W-:Y:S02]  /*0460*/  IMAD.MOV.U32 R19, RZ, RZ, RZ ;  /* 0x000000ffff137224 */ /* 0x000fe400078e00ff */
[----:B--2---:R-:W-:Y:S01]  /*0470*/  HADD2.F32 R18, -RZ, R2.H0_H0 ;  /* 0x20000002ff127230 */ /* 0x004fe20000004100 */
[----:B------:R-:W-:Y:S06]  /*0480*/  BRA `(.L_x_4728) ;  /* 0x0000000c00007947 */ /* 0x000fec0003800000 */
.L_x_4731:
        /* <DEDUP_REMOVED lines=8> */
.L_x_4734:
[----:B------:R-:W2:Y:S02]  /*0510*/  LDG.E R2, desc[UR36][R2.64] ;  /* 0x0000002402027981 */ /* 0x000ea4000c1e1900 */
[--C-:B--2---:R-:W-:Y:S02]  /*0520*/  HADD2.F32 R19, -RZ, R2.reuse.H1_H1 ;  /* 0x30000002ff137230 */ /* 0x104fe40000004100 */
[----:B------:R-:W-:Y:S01]  /*0530*/  HADD2.F32 R18, -RZ, R2.H0_H0 ;  /* 0x20000002ff127230 */ /* 0x000fe20000004100 */
[----:B------:R-:W-:Y:S06]  /*0540*/  BRA `(.L_x_4728) ;  /* 0x0000000800d07947 */ /* 0x000fec0003800000 */
.L_x_4733:
        /* <DEDUP_REMOVED lines=8> */
.L_x_4723:
        /* <DEDUP_REMOVED lines=13> */
.L_x_4737:
        /* <DEDUP_REMOVED lines=10> */
.L_x_4736:
        /* <DEDUP_REMOVED lines=27> */
.L_x_4739:
[----:B------:R-:W2:Y:S01]  /*08f0*/  LDG.E.U8 R2, desc[UR36][R2.64] ;  /* 0x0000002402027981 */ /* 0x000ea2000c1e1100 */
[----:B------:R-:W-:Y:S02]  /*0900*/  IMAD.MOV.U32 R19, RZ, RZ, RZ ;  /* 0x000000ffff137224 */ /* 0x000fe400078e00ff */
        /* <DEDUP_REMOVED lines=12> */
.L_x_4738:
[----:B------:R-:W2:Y:S01]  /*09d0*/  LDG.E.U16 R2, desc[UR36][R2.64] ;  /* 0x0000002402027981 */ /* 0x000ea2000c1e1500 */
[----:B------:R-:W-:Y:S02]  /*09e0*/  IMAD.MOV.U32 R19, RZ, RZ, RZ ;  /* 0x000000ffff137224 */ /* 0x000fe400078e00ff */
[----:B--2---:R-:W-:Y:S01]  /*09f0*/  IMAD.U32 R18, R2, 0x10000, RZ ;  /* 0x0001000002127824 */ /* 0x004fe200078e00ff */
[----:B------:R-:W-:Y:S06]  /*0a00*/  BRA `(.L_x_4728) ;  /* 0x0000000400a07947 */ /* 0x000fec0003800000 */
.L_x_4735:
        /* <DEDUP_REMOVED lines=12> */
.L_x_4742:
        /* <DEDUP_REMOVED lines=20> */
.L_x_4744:
[----:B------:R-:W-:Y:S05]  /*0c10*/  BSYNC B0 ;  /* 0x0000000000007941 */ /* 0x000fea0003800000 */
.L_x_4743:
[----:B------:R-:W-:Y:S01]  /*0c20*/  IMAD.SHL.U32 R2, R2, 0x100000, RZ ;  /* 0x0010000002027824 */ /* 0x000fe200078e00ff */
[----:B------:R-:W-:-:S04]  /*0c30*/  LEA R3, R0, 0x3b800000, 0x17 ;  /* 0x3b80000000037811 */ /* 0x000fc800078eb8ff */
[----:B------:R-:W-:Y:S01]  /*0c40*/  LOP3.LUT R18, R3, R2, R18, 0xfe, !PT ;  /* 0x0000000203127212 */ /* 0x000fe200078efe12 */
[----:B------:R-:W-:Y:S06]  /*0c50*/  BRA `(.L_x_4728) ;  /* 0x00000004000c7947 */ /* 0x000fec0003800000 */
.L_x_4741:
        /* <DEDUP_REMOVED lines=20> */
.L_x_4746:
[----:B------:R-:W-:Y:S05]  /*0da0*/  BSYNC B0 ;  /* 0x0000000000007941 */ /* 0x000fea0003800000 */
.L_x_4745:
[----:B------:R-:W-:Y:S01]  /*0db0*/  IMAD.SHL.U32 R2, R2, 0x200000, RZ ;  /* 0x0020000002027824 */ /* 0x000fe200078e00ff */
[----:B------:R-:W-:-:S04]  /*0dc0*/  LEA R3, R0, 0x37800000, 0x17 ;  /* 0x3780000000037811 */ /* 0x000fc800078eb8ff */
[----:B------:R-:W-:Y:S01]  /*0dd0*/  LOP3.LUT R18, R3, R2, R18, 0xfe, !PT ;  /* 0x0000000203127212 */ /* 0x000fe200078efe12 */
[----:B------:R-:W-:Y:S06]  /*0de0*/  BRA `(.L_x_4728) ;  /* 0x0000000000a87947 */ /* 0x000fec0003800000 */
.L_x_4740:
        /* <DEDUP_REMOVED lines=14> */
.L_x_4750:
[----:B------:R-:W-:Y:S05]  /*0ed0*/  BSYNC B0 ;  /* 0x0000000000007941 */ /* 0x000fea0003800000 */
.L_x_4749:
[----:B------:R-:W-:Y:S01]  /*0ee0*/  IMAD.MOV.U32 R19, RZ, RZ, RZ ;  /* 0x000000ffff137224 */ /* 0x000fe200078e00ff */
[----:B------:R-:W-:Y:S06]  /*0ef0*/  BRA `(.L_x_4728) ;  /* 0x0000000000647947 */ /* 0x000fec0003800000 */
.L_x_4727:
[----:B------:R-:W-:Y:S01]  /*0f00*/  MOV R0, 0x228 ;  /* 0x0000022800007802 */ /* 0x000fe20000000f00 */
[----:B------:R-:W-:Y:S01]  /*0f10*/  ULDC.64 UR4, c[0x4][0x218] ;  /* 0x0100860000047ab9 */ /* 0x000fe20000000a00 */
[----:B------:R-:W-:Y:S01]  /*0f20*/  ULDC.64 UR6, c[0x4][0x90] ;  /* 0x0100240000067ab9 */ /* 0x000fe20000000a00 */
[----:B------:R-:W-:Y:S01]  /*0f30*/  IMAD.U32 R4, RZ, RZ, UR4 ;  /* 0x00000004ff047e24 */ /* 0x000fe2000f8e00ff */
[----:B------:R0:W2:Y:S01]  /*0f40*/  LDC.64 R2, c[0x4][R0] ;  /* 0x0100000000027b82 */ /* 0x0000a20000000a00 */
        /* <DEDUP_REMOVED lines=10> */
[----:B-123--:R-:W-:Y:S05]  /*0ff0*/  CALL.ABS.NOINC R2 ;  /* 0x0000000002007343 */ /* 0x00efea0003c00000 */
.L_x_4751:
[----:B------:R-:W-:Y:S01]  /*1000*/  CS2R R18, SRZ ;  /* 0x0000000000127805 */ /* 0x000fe2000001ff00 */
[----:B------:R-:W-:Y:S06]  /*1010*/  BRA `(.L_x_4728) ;  /* 0x00000000001c7947 */ /* 0x000fec0003800000 */
.L_x_4748:
[----:B------:R-:W2:Y:S01]  /*1020*/  LDG.E.64 R2, desc[UR36][R2.64] ;  /* 0x0000002402027981 */ /* 0x000ea2000c1e1b00 */
[----:B------:R-:W-:Y:S01]  /*1030*/  IMAD.MOV.U32 R19, RZ, RZ, RZ ;  /* 0x000000ffff137224 */ /* 0x000fe200078e00ff */
[----:B--2---:R0:W2:Y:S01]  /*1040*/  I2F.U64 R18, R2 ;  /* 0x0000000200127312 */ /* 0x0040a20000301000 */
[----:B------:R-:W-:Y:S05]  /*1050*/  BRA `(.L_x_4728) ;  /* 0x00000000000c7947 */ /* 0x000fea0003800000 */
.L_x_4747:
[----:B------:R-:W2:Y:S01]  /*1060*/  LDG.E R2, desc[UR36][R2.64] ;  /* 0x0000002402027981 */ /* 0x000ea2000c1e1900 */
[----:B------:R-:W-:Y:S01]  /*1070*/  IMAD.MOV.U32 R19, RZ, RZ, RZ ;  /* 0x000000ffff137224 */ /* 0x000fe200078e00ff */
[----:B--2---:R-:W-:-:S07]  /*1080*/  I2FP.F32.U32 R18, R2 ;  /* 0x0000000200127245 */ /* 0x004fce0000201000 */
.L_x_4728:
[----:B------:R-:W-:Y:S05]  /*1090*/  BSYNC B6 ;  /* 0x0000000000067941 */ /* 0x000fea0003800000 */
.L_x_4722:
[----:B------:R-:W3:Y:S01]  /*10a0*/  S2R R0, SR_CTAID.X ;  /* 0x0000000000007919 */ /* 0x000ee20000002500 */
[----:B0---4-:R-:W0:Y:S01]  /*10b0*/  LDC.64 R2, c[0x0][0x240] ;  /* 0x00009000ff027b82 */ /* 0x011e220000000a00 */
[----:B-1----:R-:W-:Y:S01]  /*10c0*/  PRMT R4, R41, 0x9910, RZ ;  /* 0x0000991029047816 */ /* 0x002fe200000000ff */
[----:B------:R-:W-:Y:S01]  /*10d0*/  ULDC UR4, c[0x0][0x25c] ;  /* 0x0000970000047ab9 */ /* 0x000fe20000000800 */
[----:B------:R-:W3:Y:S01]  /*10e0*/  S2R R5, SR_TID.X ;  /* 0x0000000000057919 */ /* 0x000ee20000002100 */
[----:B------:R-:W-:Y:S01]  /*10f0*/  BSSY B6, `(.L_x_4752) ;  /* 0x00000f7000067945 */ /* 0x000fe20003800000 */
[----:B---3--:R-:W-:-:S04]  /*1100*/  IMAD R0, R0, 0x200, R5 ;  /* 0x0000020000007824 */ /* 0x008fc800078e0205 */
[----:B------:R-:W-:Y:S02]  /*1110*/  IMAD R5, R0, UR4, RZ ;  /* 0x0000000400057c24 */ /* 0x000fe4000f8e02ff */
[----:B------:R-:W-:-:S03]  /*1120*/  IMAD.MOV.U32 R0, RZ, RZ, R4 ;  /* 0x000000ffff007224 */ /* 0x000fc600078e0004 */
[----:B0-----:R-:W-:Y:S02]  /*1130*/  IADD3 R2, P1, R5, R2, RZ ;  /* 0x0000000205027210 */ /* 0x001fe40007f3e0ff */
[----:B------:R-:W-:-:S03]  /*1140*/  ISETP.GT.AND P0, PT, R0, 0x9, PT ;  /* 0x000000090000780c */ /* 0x000fc60003f04270 */
[----:B------:R-:W-:-:S10]  /*1150*/  IMAD.X R3, RZ, RZ, R3, P1 ;  /* 0x000000ffff037224 */ /* 0x000fd400008e0603 */
        /* <DEDUP_REMOVED lines=9> */
[----:B------:R-:W3:Y:S01]  /*11f0*/  LDG.E.S8 R2, desc[UR36][R2.64] ;  /* 0x0000002402027981 */ /* 0x000ee2000c1e1300 */
[----:B------:R-:W-:Y:S01]  /*1200*/  IMAD.MOV.U32 R23, RZ, RZ, RZ ;  /* 0x000000ffff177224 */ /* 0x000fe200078e00ff */
[----:B---3--:R0:W1:Y:S01]  /*1210*/  I2F.S16 R22, R2 ;  /* 0x0000000200167306 */ /* 0x0080620000101400 */
[----:B------:R-:W-:Y:S05]  /*1220*/  BRA `(.L_x_4758) ;  /* 0x0000000c008c7947 */ /* 0x000fea0003800000 */
.L_x_4756:
[----:B------:R-:W3:Y:S01]  /*1230*/  LDG.E.U8 R2, desc[UR36][R2.64] ;  /* 0x0000002402027981 */ /* 0x000ee2000c1e1100 */
[----:B------:R-:W-:Y:S01]  /*1240*/  IMAD.MOV.U32 R23, RZ, RZ, RZ ;  /* 0x000000ffff177224 */ /* 0x000fe200078e00ff */
[----:B---3--:R-:W-:Y:S01]  /*1250*/  I2FP.F32.U32 R22, R2 ;  /* 0x0000000200167245 */ /* 0x008fe20000201000 */
[----:B------:R-:W-:Y:S06]  /*1260*/  BRA `(.L_x_4758) ;  /* 0x0000000c007c7947 */ /* 0x000fec0003800000 */
.L_x_4755:
[----:B------:R-:W-:-:S13]  /*1270*/  ISETP.NE.AND P0, PT, R0, 0x2, PT ;  /* 0x000000020000780c */ /* 0x000fda0003f05270 */
[----:B------:R-:W-:Y:S05]  /*1280*/  @!P0 BRA `(.L_x_4759) ;  /* 0x0000000000308947 */ /* 0x000fea0003800000 */
[----:B------:R-:W-:-:S13]  /*1290*/  ISETP.NE.AND P0, PT, R0, 0x3, PT ;  /* 0x000000030000780c */ /* 0x000fda0003f05270 */
[----:B------:R-:W-:Y:S05]  /*12a0*/  @!P0 BRA `(.L_x_4760) ;  /* 0x0000000000188947 */ /* 0x000fea0003800000 */
[----:B------:R-:W-:-:S13]  /*12b0*/  ISETP.NE.AND P0, PT, R0, 0x4, PT ;  /* 0x000000040000780c */ /* 0x000fda0003f05270 */
[----:B------:R-:W-:Y:S05]  /*12c0*/  @P0 BRA `(.L_x_4757) ;  /* 0x0000000c00000947 */ /* 0x000fea0003800000 */
[----:B------:R-:W3:Y:S01]  /*12d0*/  LDG.E.64 R2, desc[UR36][R2.64] ;  /* 0x0000002402027981 */ /* 0x000ee2000c1e1b00 */
[----:B------:R-:W-:Y:S01]  /*12e0*/  IMAD.MOV.U32 R23, RZ, RZ, RZ ;  /* 0x000000ffff177224 */ /* 0x000fe200078e00ff */
[----:B---3--:R0:W1:Y:S01]  /*12f0*/  I2F.S64 R22, R2 ;  /* 0x0000000200167312 */ /* 0x0080620000301400 */
[----:B------:R-:W-:Y:S05]  /*1300*/  BRA `(.L_x_4758) ;  /* 0x0000000c00547947 */ /* 0x000fea0003800000 */
.L_x_4760:
[----:B------:R-:W3:Y:S01]  /*1310*/  LDG.E R2, desc[UR36][R2.64] ;  /* 0x0000002402027981 */ /* 0x000ee2000c1e1900 */
[----:B------:R-:W-:Y:S01]  /*1320*/  IMAD.MOV.U32 R23, RZ, RZ, RZ ;  /* 0x000000ffff177224 */ /* 0x000fe200078e00ff */
[----:B---3--:R-:W-:Y:S01]  /*1330*/  I2FP.F32.S32 R22, R2 ;  /* 0x0000000200167245 */ /* 0x008fe20000201400 */
[----:B------:R-:W-:Y:S06]  /*1340*/  BRA `(.L_x_4758) ;  /* 0x0000000c00447947 */ /* 0x000fec0003800000 */
.L_x_4759:
[----:B------:R-:W3:Y:S01]  /*1350*/  LDG.E.U16 R2, desc[UR36][R2.64] ;  /* 0x0000002402027981 */ /* 0x000ee2000c1e1500 */
[----:B------:R-:W-:Y:S01]  /*1360*/  IMAD.MOV.U32 R23, RZ, RZ, RZ ;  /* 0x000000ffff177224 */ /* 0x000fe200078e00ff */
[----:B---3--:R0:W1:Y:S01]  /*1370*/  I2F.S16 R22, R2 ;  /* 0x0000000200167306 */ /* 0x0080620000101400 */
[----:B------:R-:W-:Y:S05]  /*1380*/  BRA `(.L_x_4758) ;  /* 0x0000000c00347947 */ /* 0x000fea0003800000 */
.L_x_4754:
        /* <DEDUP_REMOVED lines=9> */
.L_x_4762:
[----:B------:R-:W3:Y:S01]  /*1420*/  LDG.E.U16 R2, desc[UR36][R2.64] ;  /* 0x0000002402027981 */ /* 0x000ee2000c1e1500 */
[----:B------:R-:W-:Y:S02]  /*1430*/  IMAD.MOV.U32 R23, RZ, RZ, RZ ;  /* 0x000000ffff177224 */ /* 0x000fe400078e00ff */
[----:B---3--:R-:W-:Y:S01]  /*1440*/  HADD2.F32 R22, -RZ, R2.H0_H0 ;  /* 0x20000002ff167230 */ /* 0x008fe20000004100 */
[----:B------:R-:W-:Y:S06]  /*1450*/  BRA `(.L_x_4758) ;  /* 0x0000000c00007947 */ /* 0x000fec0003800000 */
.L_x_4761:
        /* <DEDUP_REMOVED lines=8> */
.L_x_4764:
[----:B------:R-:W3:Y:S02]  /*14e0*/  LDG.E R2, desc[UR36][R2.64] ;  /* 0x0000002402027981 */ /* 0x000ee4000c1e1900 */
[--C-:B---3--:R-:W-:Y:S02]  /*14f0*/  HADD2.F32 R23, -RZ, R2.reuse.H1_H1 ;  /* 0x30000002ff177230 */ /* 0x108fe40000004100 */
[----:B------:R-:W-:Y:S01]  /*1500*/  HADD2.F32 R22, -RZ, R2.H0_H0 ;  /* 0x20000002ff167230 */ /* 0x000fe20000004100 */
[----:B------:R-:W-:Y:S06]  /*1510*/  BRA `(.L_x_4758) ;  /* 0x0000000800d07947 */ /* 0x000fec0003800000 */
.L_x_4763:
[----:B------:R-:W3:Y:S01]  /*1520*/  LDG.E.64 R2, desc[UR36][R2.64] ;  /* 0x0000002402027981 */ /* 0x000ee2000c1e1b00 */
[----:B------:R-:W-:Y:S01]  /*1530*/  UMOV UR4, 0xf0000000 ;  /* 0xf000000000047882 */ /* 0x000fe20000000000 */
[----:B------:R-:W-:Y:S01]  /*1540*/  UMOV UR5, 0x380fffff ;  /* 0x380fffff00057882 */ /* 0x000fe20000000000 */
[----:B------:R-:W-:Y:S01]  /*1550*/  IMAD.MOV.U32 R23, RZ, RZ, RZ ;  /* 0x000000ffff177224 */ /* 0x000fe200078e00ff */
[----:B---3--:R-:W0:Y:S01]  /*1560*/  F2F.F32.F64 R22, R2 ;  /* 0x0000000200167310 */ /* 0x008e220000301000 */
[----:B------:R-:W-:-:S14]  /*1570*/  DSETP.GEU.AND P0, PT, |R2|, UR4, PT ;  /* 0x0000000402007e2a */ /* 0x000fdc000bf0e200 */
[----:B0-----:R-:W-:Y:S01]  /*1580*/  @!P0 FMUL R22, R22, 1.175494350822287508e-38 ;  /* 0x0080000016168820 */ /* 0x001fe20000400000 */
[----:B------:R-:W-:Y:S06]  /*1590*/  BRA `(.L_x_4758) ;  /* 0x0000000800b07947 */ /* 0x000fec0003800000 */
.L_x_4753:
        /* <DEDUP_REMOVED lines=8> */
[----:B------:R-:W3:Y:S01]  /*1620*/  LDG.E.U8 R2, desc[UR36][R2.64] ;  /* 0x0000002402027981 */ /* 0x000ee2000c1e1100 */
[----:B------:R-:W-:Y:S01]  /*1630*/  IMAD.MOV.U32 R23, RZ, RZ, RZ ;  /* 0x000000ffff177224 */ /* 0x000fe200078e00ff */
[----:B---3--:R-:W-:-:S04]  /*1640*/  ISETP.NE.AND P0, PT, R2, RZ, PT ;  /* 0x000000ff0200720c */ /* 0x008fc80003f05270 */
[----:B------:R-:W-:Y:S01]  /*1650*/  FSEL R22, RZ, 1, !P0 ;  /* 0x3f800000ff167808 */ /* 0x000fe20004000000 */
[----:B------:R-:W-:Y:S08]  /*1660*/  BRA `(.L_x_4758) ;  /* 0x00000008007c7947 */ /* 0x000ff00003800000 */
.L_x_4767:
[----:B------:R-:W3:Y:S01]  /*1670*/  LDG.E.128 R4, desc[UR36][R2.64] ;  /* 0x0000002402047981 */ /* 0x000ee2000c1e1d00 */
[----:B------:R-:W-:Y:S01]  /*1680*/  UMOV UR4, 0xf0000000 ;  /* 0xf000000000047882 */ /* 0x000fe20000000000 */
[----:B------:R-:W-:Y:S01]  /*1690*/  UMOV UR5, 0x380fffff ;  /* 0x380fffff00057882 */ /* 0x000fe20000000000 */
[----:B---3--:R-:W0:Y:S01]  /*16a0*/  F2F.F32.F64 R23, R6 ;  /* 0x0000000600177310 */ /* 0x008e220000301000 */
[----:B------:R-:W-:Y:S02]  /*16b0*/  DSETP.GEU.AND P0, PT, |R6|, UR4, PT ;  /* 0x0000000406007e2a */ /* 0x000fe4000bf0e200 */
[----:B------:R-:W-:-:S05]  /*16c0*/  DSETP.GEU.AND P1, PT, |R4|, UR4, PT ;  /* 0x0000000404007e2a */ /* 0x000fca000bf2e200 */
[----:B------:R-:W1:Y:S07]  /*16d0*/  F2F.F32.F64 R22, R4 ;  /* 0x0000000400167310 */ /* 0x000e6e0000301000 */
[----:B0-----:R-:W-:Y:S02]  /*16e0*/  @!P0 FMUL R23, R23, 1.175494350822287508e-38 ;  /* 0x0080000017178820 */ /* 0x001fe40000400000 */
[----:B-1----:R-:W-:Y:S01]  /*16f0*/  @!P1 FMUL R22, R22, 1.175494350822287508e-38 ;  /* 0x0080000016169820 */ /* 0x002fe20000400000 */
[----:B------:R-:W-:Y:S06]  /*1700*/  BRA `(.L_x_4758) ;  /* 0x0000000800547947 */ /* 0x000fec0003800000 */
.L_x_4766:
[----:B------:R-:W-:-:S13]  /*1710*/  ISETP.NE.AND P0, PT, R0, 0xf, PT ;  /* 0x0000000f0000780c */ /* 0x000fda0003f05270 */
[----:B------:R-:W-:Y:S05]  /*1720*/  @!P0 BRA `(.L_x_4768) ;  /* 0x00000000009c8947 */ /* 0x000fea0003800000 */
[----:B------:R-:W-:-:S13]  /*1730*/  ISETP.NE.AND P0, PT, R0, 0x17, PT ;  /* 0x000000170000780c */ /* 0x000fda0003f05270 */
[----:B------:R-:W-:Y:S05]  /*1740*/  @!P0 BRA `(.L_x_4769) ;  /* 0x00000000005c8947 */ /* 0x000fea0003800000 */
[----:B------:R-:W-:-:S13]  /*1750*/  ISETP.NE.AND P0, PT, R0, 0x18, PT ;  /* 0x000000180000780c */ /* 0x000fda0003f05270 */
[----:B------:R-:W-:Y:S05]  /*1760*/  @P0 BRA `(.L_x_4757) ;  /* 0x0000000400d80947 */ /* 0x000fea0003800000 */
[----:B------:R-:W3:Y:S01]  /*1770*/  LDG.E.U8 R22, desc[UR36][R2.64] ;  /* 0x0000002402167981 */ /* 0x000ee2000c1e1100 */
[----:B------:R-:W-:Y:S02]  /*1780*/  IMAD.MOV.U32 R6, RZ, RZ, -0x800000 ;  /* 0xff800000ff067424 */ /* 0x000fe400078e00ff */
[----:B------:R-:W-:Y:S02]  /*1790*/  IMAD.MOV.U32 R23, RZ, RZ, RZ ;  /* 0x000000ffff177224 */ /* 0x000fe400078e00ff */
[----:B---3--:R-:W-:-:S05]  /*17a0*/  IMAD.SHL.U32 R22, R22, 0x1000000, RZ ;  /* 0x0100000016167824 */ /* 0x008fca00078e00ff */
        /* <DEDUP_REMOVED lines=17> */
.L_x_4769:
[----:B------:R-:W3:Y:S01]  /*18c0*/  LDG.E.U8 R2, desc[UR36][R2.64] ;  /* 0x0000002402027981 */ /* 0x000ee2000c1e1100 */
[----:B------:R-:W-:Y:S02]  /*18d0*/  IMAD.MOV.U32 R23, RZ, RZ, RZ ;  /* 0x000000ffff177224 */ /* 0x000fe400078e00ff */
[C---:B---3--:R-:W-:Y:S02]  /*18e0*/  IMAD.SHL.U32 R0, R2.reuse, 0x2000000, RZ ;  /* 0x0200000002007824 */ /* 0x048fe400078e00ff */
        /* <DEDUP_REMOVED lines=11> */
.L_x_4768:
[----:B------:R-:W3:Y:S01]  /*19a0*/  LDG.E.U16 R2, desc[UR36][R2.64] ;  /* 0x0000002402027981 */ /* 0x000ee2000c1e1500 */
[----:B------:R-:W-:Y:S02]  /*19b0*/  IMAD.MOV.U32 R23, RZ, RZ, RZ ;  /* 0x000000ffff177224 */ /* 0x000fe400078e00ff */
[----:B---3--:R-:W-:Y:S01]  /*19c0*/  IMAD.U32 R22, R2, 0x10000, RZ ;  /* 0x0001000002167824 */ /* 0x008fe200078e00ff */
[----:B------:R-:W-:Y:S06]  /*19d0*/  BRA `(.L_x_4758) ;  /* 0x0000000400a07947 */ /* 0x000fec0003800000 */
.L_x_4765:
        /* <DEDUP_REMOVED lines=8> */
[----:B------:R-:W3:Y:S01]  /*1a60*/  LDG.E.U16 R2, desc[UR36][R2.64] ;  /* 0x0000002402027981 */ /* 0x000ee2000c1e1500 */
[----:B------:R-:W-:Y:S01]  /*1a70*/  IMAD.MOV.U32 R23, RZ, RZ, RZ ;  /* 0x000000ffff177224 */ /* 0x000fe200078e00ff */
[----:B---3--:R-:W-:Y:S01]  /*1a80*/  I2FP.F32.U32 R22, R2 ;  /* 0x0000000200167245 */ /* 0x008fe20000201000 */
[----:B------:R-:W-:Y:S06]  /*1a90*/  BRA `(.L_x_4758) ;  /* 0x0000000400707947 */ /* 0x000fec0003800000 */
.L_x_4772:
[----:B------:R-:W3:Y:S01]  /*1aa0*/  LDG.E.U8 R2, desc[UR36][R2.64] ;  /* 0x0000002402027981 */ /* 0x000ee2000c1e1100 */
[----:B------:R-:W-:Y:S02]  /*1ab0*/  CS2R R22, SRZ ;  /* 0x0000000000167805 */ /* 0x000fe4000001ff00 */
[----:B---3--:R-:W-:-:S13]  /*1ac0*/  ISETP.NE.AND P0, PT, R2, RZ, PT ;  /* 0x000000ff0200720c */ /* 0x008fda0003f05270 */
        /* <DEDUP_REMOVED lines=17> */
.L_x_4774:
[----:B------:R-:W-:Y:S05]  /*1be0*/  BSYNC B0 ;  /* 0x0000000000007941 */ /* 0x000fea0003800000 */
.L_x_4773:
[----:B------:R-:W-:Y:S01]  /*1bf0*/  IMAD.SHL.U32 R2, R2, 0x100000, RZ ;  /* 0x0010000002027824 */ /* 0x000fe200078e00ff */
[----:B------:R-:W-:-:S04]  /*1c00*/  LEA R3, R0, 0x3b800000, 0x17 ;  /* 0x3b80000000037811 */ /* 0x000fc800078eb8ff */
[----:B------:R-:W-:Y:S01]  /*1c10*/  LOP3.LUT R22, R3, R2, R22, 0xfe, !PT ;  /* 0x0000000203167212 */ /* 0x000fe200078efe16 */
[----:B------:R-:W-:Y:S06]  /*1c20*/  BRA `(.L_x_4758) ;  /* 0x00000004000c7947 */ /* 0x000fec0003800000 */
.L_x_4771:
        /* <DEDUP_REMOVED lines=20> */
.L_x_4776:
[----:B------:R-:W-:Y:S05]  /*1d70*/  BSYNC B0 ;  /* 0x0000000000007941 */ /* 0x000fea0003800000 */
.L_x_4775:
[----:B------:R-:W-:Y:S01]  /*1d80*/  IMAD.SHL.U32 R3, R2, 0x200000, RZ ;  /* 0x0020000002037824 */ /* 0x000fe200078e00ff */
[----:B------:R-:W-:-:S04]  /*1d90*/  LEA R0, R0, 0x37800000, 0x17 ;  /* 0x3780000000007811 */ /* 0x000fc800078eb8ff */
[----:B------:R-:W-:Y:S01]  /*1da0*/  LOP3.LUT R22, R0, R3, R22, 0xfe, !PT ;  /* 0x0000000300167212 */ /* 0x000fe200078efe16 */
[----:B------:R-:W-:Y:S06]  /*1db0*/  BRA `(.L_x_4758) ;  /* 0x0000000000a87947 */ /* 0x000fec0003800000 */
.L_x_4770:
[----:B------:R-:W-:-:S13]  /*1dc0*/  ISETP.NE.AND P0, PT, R0, 0x1c, PT ;  /* 0x0000001c0000780c */ /* 0x000fda0003f05270 */
[----:B------:R-:W-:Y:S05]  /*1dd0*/  @!P0 BRA `(.L_x_4777) ;  /* 0x0000000000948947 */ /* 0x000fea0003800000 */
[----:B------:R-:W-:-:S13]  /*1de0*/  ISETP.NE.AND P0, PT, R0, 0x1d, PT ;  /* 0x0000001d0000780c */ /* 0x000fda0003f05270 */
[----:B------:R-:W-:Y:S05]  /*1df0*/  @!P0 BRA `(.L_x_4778) ;  /* 0x00000000007c8947 */ /* 0x000fea0003800000 */
[----:B------:R-:W-:-:S13]  /*1e00*/  ISETP.NE.AND P0, PT, R0, 0x2c, PT ;  /* 0x0000002c0000780c */ /* 0x000fda0003f05270 */
[----:B------:R-:W-:Y:S05]  /*1e10*/  @P0 BRA `(.L_x_4757) ;  /* 0x00000000002c0947 */ /* 0x000fea0003800000 */
[----:B------:R-:W3:Y:S01]  /*1e20*/  LDG.E.U8 R2, desc[UR36][R2.64] ;  /* 0x0000002402027981 */ /* 0x000ee2000c1e1100 */
[----:B------:R-:W-:Y:S01]  /*1e30*/  BSSY B0, `(.L_x_4779) ;  /* 0x0000007000007945 */ /* 0x000fe20003800000 */
[----:B------:R-:W-:Y:S01]  /*1e40*/  IMAD.MOV.U32 R22, RZ, RZ, 0x400000 ;  /* 0x00400000ff167424 */ /* 0x000fe200078e00ff */
[----:B---3--:R-:W-:-:S13]  /*1e50*/  ISETP.NE.AND P0, PT, R2, RZ, PT ;  /* 0x000000ff0200720c */ /* 0x008fda0003f05270 */
[----:B------:R-:W-:Y:S05]  /*1e60*/  @!P0 BRA `(.L_x_4780) ;  /* 0x00000000000c8947 */ /* 0x000fea0003800000 */
[----:B------:R-:W-:-:S13]  /*1e70*/  ISETP.NE.AND P0, PT, R2, 0xff, PT ;  /* 0x000000ff0200780c */ /* 0x000fda0003f05270 */
[----:B------:R-:W-:Y:S02]  /*1e80*/  @!P0 IMAD.MOV.U32 R22, RZ, RZ, 0x7f800001 ;  /* 0x7f800001ff168424 */ /* 0x000fe400078e00ff */
[----:B------:R-:W-:-:S07]  /*1e90*/  @P0 IMAD.SHL.U32 R22, R2, 0x800000, RZ ;  /* 0x0080000002160824 */ /* 0x000fce00078e00ff */
.L_x_4780:
[----:B------:R-:W-:Y:S05]  /*1ea0*/  BSYNC B0 ;  /* 0x0000000000007941 */ /* 0x000fea0003800000 */
.L_x_4779:
[----:B------:R-:W-:Y:S01]  /*1eb0*/  IMAD.MOV.U32 R23, RZ, RZ, RZ ;  /* 0x000000ffff177224 */ /* 0x000fe200078e00ff */
[----:B------:R-:W-:Y:S06]  /*1ec0*/  BRA `(.L_x_4758) ;  /* 0x0000000000647947 */ /* 0x000fec0003800000 */
.L_x_4757:
        /* <DEDUP_REMOVED lines=15> */
[----:B-12--5:R-:W-:Y:S05]  /*1fc0*/  CALL.ABS.NOINC R2 ;  /* 0x0000000002007343 */ /* 0x026fea0003c00000 */
.L_x_4781:
[----:B------:R-:W-:Y:S01]  /*1fd0*/  CS2R R22, SRZ ;  /* 0x0000000000167805 */ /* 0x000fe2000001ff00 */
[----:B------:R-:W-:Y:S06]  /*1fe0*/  BRA `(.L_x_4758) ;  /* 0x00000000001c7947 */ /* 0x000fec0003800000 */
.L_x_4778:
[----:B------:R-:W3:Y:S01]  /*1ff0*/  LDG.E.64 R2, desc[UR36][R2.64] ;  /* 0x0000002402027981 */ /* 0x000ee2000c1e1b00 */
[----:B------:R-:W-:Y:S01]  /*2000*/  IMAD.MOV.U32 R23, RZ, RZ, RZ ;  /* 0x000000ffff177224 */ /* 0x000fe200078e00ff */
[----:B---3--:R0:W1:Y:S01]  /*2010*/  I2F.U64 R22, R2 ;  /* 0x0000000200167312 */ /* 0x0080620000301000 */
[----:B------:R-:W-:Y:S05]  /*2020*/  BRA `(.L_x_4758) ;  /* 0x00000000000c7947 */ /* 0x000fea0003800000 */
.L_x_4777:
[----:B------:R-:W3:Y:S01]  /*2030*/  LDG.E R2, desc[UR36][R2.64] ;  /* 0x0000002402027981 */ /* 0x000ee2000c1e1900 */
[----:B------:R-:W-:Y:S01]  /*2040*/  IMAD.MOV.U32 R23, RZ, RZ, RZ ;  /* 0x000000ffff177224 */ /* 0x000fe200078e00ff */
[----:B---3--:R-:W-:-:S07]  /*2050*/  I2FP.F32.U32 R22, R2 ;  /* 0x0000000200167245 */ /* 0x008fce0000201000 */
.L_x_4758:
[----:B------:R-:W-:Y:S05]  /*2060*/  BSYNC B6 ;  /* 0x0000000000067941 */ /* 0x000fea0003800000 */
.L_x_4752:
[----:B0--34-:R-:W0:Y:S01]  /*2070*/  S2R R3, SR_TID.X ;  /* 0x0000000000037919 */ /* 0x019e220000002100 */
[----:B------:R-:W3:Y:S01]  /*2080*/  S2UR UR4, SR_CTAID.X ;  /* 0x00000000000479c3 */ /* 0x000ee20000002500 */
[----:B------:R-:W-:Y:S01]  /*2090*/  PRMT R0, R40, 0x9910, RZ ;  /* 0x0000991028007816 */ /* 0x000fe200000000ff */
[----:B------:R-:W-:Y:S03]  /*20a0*/  BSSY B6, `(.L_x_4782) ;  /* 0x00000f9000067945 */ /* 0x000fe60003800000 */
[----:B------:R-:W-:-:S03]  /*20b0*/  ISETP.GT.AND P0, PT, R0, 0x9, PT ;  /* 0x000000090000780c */ /* 0x000fc60003f04270 */
[----:B------:R-:W4:Y:S01]  /*20c0*/  LDC.64 R4, c[0x0][0x248] ;  /* 0x00009200ff047b82 */ /* 0x000f220000000a00 */
[----:B---3--:R-:W-:Y:S01]  /*20d0*/  IMAD.U32 R2, RZ, RZ, UR4 ;  /* 0x00000004ff027e24 */ /* 0x008fe2000f8e00ff */
[----:B------:R-:W-:-:S03]  /*20e0*/  ULDC UR4, c[0x0][0x260] ;  /* 0x0000980000047ab9 */ /* 0x000fc60000000800 */
[----:B0-----:R-:W-:-:S04]  /*20f0*/  IMAD R3, R2, 0x200, R3 ;  /* 0x0000020002037824 */ /* 0x001fc800078e0203 */
[----:B------:R-:W-:-:S05]  /*2100*/  IMAD R3, R3, UR4, RZ ;  /* 0x0000000403037c24 */ /* 0x000fca000f8e02ff */
[----:B----4-:R-:W-:-:S05]  /*2110*/  IADD3 R4, P1, R3, R4, RZ ;  /* 0x0000000403047210 */ /* 0x010fca0007f3e0ff */
        /* <DEDUP_REMOVED lines=12> */
[----:B---3--:R0:W3:Y:S01]  /*21e0*/  I2F.S16 R24, R4 ;  /* 0x0000000400187306 */ /* 0x0080e20000101400 */
[----:B------:R-:W-:Y:S05]  /*21f0*/  BRA `(.L_x_4788) ;  /* 0x0000000c008c7947 */ /* 0x000fea0003800000 */
.L_x_4786:
[----:B------:R-:W3:Y:S01]  /*2200*/  LDG.E.U8 R4, desc[UR36][R4.64] ;  /* 0x0000002404047981 */ /* 0x000ee2000c1e1100 */
[----:B------:R-:W-:Y:S01]  /*2210*/  IMAD.MOV.U32 R25, RZ, RZ, RZ ;  /* 0x000000ffff197224 */ /* 0x000fe200078e00ff */
[----:B---3--:R-:W-:Y:S01]  /*2220*/  I2FP.F32.U32 R24, R4 ;  /* 0x0000000400187245 */ /* 0x008fe20000201000 */
[----:B------:R-:W-:Y:S06]  /*2230*/  BRA `(.L_x_4788) ;  /* 0x0000000c007c7947 */ /* 0x000fec0003800000 */
.L_x_4785:
        /* <DEDUP_REMOVED lines=8> */
[----:B---3--:R0:W3:Y:S01]  /*22c0*/  I2F.S64 R24, R4 ;  /* 0x0000000400187312 */ /* 0x0080e20000301400 */
[----:B------:R-:W-:Y:S05]  /*22d0*/  BRA `(.L_x_4788) ;  /* 0x0000000c00547947 */ /* 0x000fea0003800000 */
.L_x_4790:
[----:B------:R-:W3:Y:S01]  /*22e0*/  LDG.E R4, desc[UR36][R4.64] ;  /* 0x0000002404047981 */ /* 0x000ee2000c1e1900 */
[----:B------:R-:W-:Y:S01]  /*22f0*/  IMAD.MOV.U32 R25, RZ, RZ, RZ ;  /* 0x000000ffff197224 */ /* 0x000fe200078e00ff */
[----:B---3--:R-:W-:Y:S01]  /*2300*/  I2FP.F32.S32 R24, R4 ;  /* 0x0000000400187245 */ /* 0x008fe20000201400 */
[----:B------:R-:W-:Y:S06]  /*2310*/  BRA `(.L_x_4788) ;  /* 0x0000000c00447947 */ /* 0x000fec0003800000 */
.L_x_4789:
[----:B------:R-:W3:Y:S01]  /*2320*/  LDG.E.U16 R4, desc[UR36][R4.64] ;  /* 0x0000002404047981 */ /* 0x000ee2000c1e1500 */
[----:B------:R-:W-:Y:S01]  /*2330*/  IMAD.MOV.U32 R25, RZ, RZ, RZ ;  /* 0x000000ffff197224 */ /* 0x000fe200078e00ff */
[----:B---3--:R4:W0:Y:S01]  /*2340*/  I2F.S16 R24, R4 ;  /* 0x0000000400187306 */ /* 0x0088220000101400 */
[----:B------:R-:W-:Y:S05]  /*2350*/  BRA `(.L_x_4788) ;  /* 0x0000000c00347947 */ /* 0x000fea0003800000 */
.L_x_4784:
        /* <DEDUP_REMOVED lines=9> */
.L_x_4792:
[----:B------:R-:W3:Y:S01]  /*23f0*/  LDG.E.U16 R4, desc[UR36][R4.64] ;  /* 0x0000002404047981 */ /* 0x000ee2000c1e1500 */
[----:B------:R-:W-:Y:S02]  /*2400*/  IMAD.MOV.U32 R25, RZ, RZ, RZ ;  /* 0x000000ffff197224 */ /* 0x000fe400078e00ff */
[----:B---3--:R-:W-:Y:S01]  /*2410*/  HADD2.F32 R24, -RZ, R4.H0_H0 ;  /* 0x20000004ff187230 */ /* 0x008fe20000004100 */
[----:B------:R-:W-:Y:S06]  /*2420*/  BRA `(.L_x_4788) ;  /* 0x0000000c00007947 */ /* 0x000fec0003800000 */
.L_x_4791:
        /* <DEDUP_REMOVED lines=8> */
.L_x_4794:
[----:B------:R-:W3:Y:S02]  /*24b0*/  LDG.E R4, desc[UR36][R4.64] ;  /* 0x0000002404047981 */ /* 0x000ee4000c1e1900 */
[--C-:B---3--:R-:W-:Y:S02]  /*24c0*/  HADD2.F32 R25, -RZ, R4.reuse.H1_H1 ;  /* 0x30000004ff197230 */ /* 0x108fe40000004100 */
[----:B------:R-:W-:Y:S01]  /*24d0*/  HADD2.F32 R24, -RZ, R4.H0_H0 ;  /* 0x20000004ff187230 */ /* 0x000fe20000004100 */
[----:B------:R-:W-:Y:S06]  /*24e0*/  BRA `(.L_x_4788) ;  /* 0x0000000800d07947 */ /* 0x000fec0003800000 */
.L_x_4793:
        /* <DEDUP_REMOVED lines=8> */
.L_x_4783:
        /* <DEDUP_REMOVED lines=13> */
.L_x_4797:
[----:B------:R-:W3:Y:S01]  /*2640*/  LDG.E.128 R4, desc[UR36][R4.64] ;  /* 0x0000002404047981 */ /* 0x000ee2000c1e1d00 */
[----:B------:R-:W-:Y:S01]  /*2650*/  UMOV UR4, 0xf0000000 ;  /* 0xf000000000047882 */ /* 0x000fe20000000000 */
[----:B------:R-:W-:Y:S01]  /*2660*/  UMOV UR5, 0x380fffff ;  /* 0x380fffff00057882 */ /* 0x000fe20000000000 */
[----:B---3--:R-:W0:Y:S01]  /*2670*/  F2F.F32.F64 R25, R6 ;  /* 0x0000000600197310 */ /* 0x008e220000301000 */
[----:B------:R-:W-:Y:S02]  /*2680*/  DSETP.GEU.AND P0, PT, |R6|, UR4, PT ;  /* 0x0000000406007e2a */ /* 0x000fe4000bf0e200 */
[----:B------:R-:W-:-:S05]  /*2690*/  DSETP.GEU.AND P1, PT, |R4|, UR4, PT ;  /* 0x0000000404007e2a */ /* 0x000fca000bf2e200 */
[----:B------:R-:W3:Y:S07]  /*26a0*/  F2F.F32.F64 R24, R4 ;  /* 0x0000000400187310 */ /* 0x000eee0000301000 */
[----:B0-----:R-:W-:Y:S02]  /*26b0*/  @!P0 FMUL R25, R25, 1.175494350822287508e-38 ;  /* 0x0080000019198820 */ /* 0x001fe40000400000 */
[----:B---3--:R-:W-:Y:S01]  /*26c0*/  @!P1 FMUL R24, R24, 1.175494350822287508e-38 ;  /* 0x0080000018189820 */ /* 0x008fe20000400000 */
[----:B------:R-:W-:Y:S06]  /*26d0*/  BRA `(.L_x_4788) ;  /* 0x0000000800547947 */ /* 0x000fec0003800000 */
.L_x_4796:
        /* <DEDUP_REMOVED lines=27> */
.L_x_4799:
[----:B------:R-:W3:Y:S01]  /*2890*/  LDG.E.U8 R4, desc[UR36][R4.64] ;  /* 0x0000002404047981 */ /* 0x000ee2000c1e1100 */
[----:B------:R-:W-:Y:S02]  /*28a0*/  IMAD.MOV.U32 R25, RZ, RZ, RZ ;  /* 0x000000ffff197224 */ /* 0x000fe400078e00ff */
[----:B---3--:R-:W-:-:S05]  /*28b0*/  IMAD.SHL.U32 R0, R4, 0x2000000, RZ ;  /* 0x0200000004007824 */ /* 0x008fca00078e00ff */
        /* <DEDUP_REMOVED lines=11> */
.L_x_4798:
[----:B------:R-:W3:Y:S01]  /*2970*/  LDG.E.U16 R4, desc[UR36][R4.64] ;  /* 0x0000002404047981 */ /* 0x000ee2000c1e1500 */
[----:B------:R-:W-:Y:S02]  /*2980*/  IMAD.MOV.U32 R25, RZ, RZ, RZ ;  /* 0x000000ffff197224 */ /* 0x000fe400078e00ff */
[----:B---3--:R-:W-:Y:S01]  /*2990*/  IMAD.U32 R24, R4, 0x10000, RZ ;  /* 0x0001000004187824 */ /* 0x008fe200078e00ff */
[----:B------:R-:W-:Y:S06]  /*29a0*/  BRA `(.L_x_4788) ;  /* 0x0000000400a07947 */ /* 0x000fec0003800000 */
.L_x_4795:
        /* <DEDUP_REMOVED lines=12> */
.L_x_4802:
        /* <DEDUP_REMOVED lines=20> */
.L_x_4804:
[----:B------:R-:W-:Y:S05]  /*2bb0*/  BSYNC B0 ;  /* 0x0000000000007941 */ /* 0x000fea0003800000 */
.L_x_4803:
[----:B------:R-:W-:Y:S01]  /*2bc0*/  IMAD.SHL.U32 R3, R3, 0x100000, RZ ;  /* 0x0010000003037824 */ /* 0x000fe200078e00ff */
[----:B------:R-:W-:-:S04]  /*2bd0*/  LEA R5, R0, 0x3b800000, 0x17 ;  /* 0x3b80000000057811 */ /* 0x000fc800078eb8ff */
[----:B------:R-:W-:Y:S01]  /*2be0*/  LOP3.LUT R24, R5, R3, R24, 0xfe, !PT ;  /* 0x0000000305187212 */ /* 0x000fe200078efe18 */
[----:B------:R-:W-:Y:S06]  /*2bf0*/  BRA `(.L_x_4788) ;  /* 0x00000004000c7947 */ /* 0x000fec0003800000 */
.L_x_4801:
        /* <DEDUP_REMOVED lines=20> */
.L_x_4806:
[----:B------:R-:W-:Y:S05]  /*2d40*/  BSYNC B0 ;  /* 0x0000000000007941 */ /* 0x000fea0003800000 */
.L_x_4805:
[----:B------:R-:W-:Y:S01]  /*2d50*/  IMAD.SHL.U32 R3, R3, 0x200000, RZ ;  /* 0x0020000003037824 */ /* 0x000fe200078e00ff */
[----:B------:R-:W-:-:S04]  /*2d60*/  LEA R0, R0, 0x37800000, 0x17 ;  /* 0x3780000000007811 */ /* 0x000fc800078eb8ff */
[----:B------:R-:W-:Y:S01]  /*2d70*/  LOP3.LUT R24, R0, R3, R24, 0xfe, !PT ;  /* 0x0000000300187212 */ /* 0x000fe200078efe18 */
[----:B------:R-:W-:Y:S06]  /*2d80*/  BRA `(.L_x_4788) ;  /* 0x0000000000a87947 */ /* 0x000fec0003800000 */
.L_x_4800:
        /* <DEDUP_REMOVED lines=14> */
.L_x_4810:
[----:B------:R-:W-:Y:S05]  /*2e70*/  BSYNC B0 ;  /* 0x0000000000007941 */ /* 0x000fea0003800000 */
.L_x_4809:
[----:B------:R-:W-:Y:S01]  /*2e80*/  IMAD.MOV.U32 R25, RZ, RZ, RZ ;  /* 0x000000ffff197224 */ /* 0x000fe200078e00ff */
[----:B------:R-:W-:Y:S06]  /*2e90*/  BRA `(.L_x_4788) ;  /* 0x0000000000647947 */ /* 0x000fec0003800000 */
.L_x_4787:
[----:B------:R-:W-:Y:S01]  /*2ea0*/  MOV R0, 0x228 ;  /* 0x0000022800007802 */ /* 0x000fe20000000f00 */
[----:B------:R-:W-:Y:S01]  /*2eb0*/  ULDC.64 UR4, c[0x4][0x218] ;  /* 0x0100860000047ab9 */ /* 0x000fe20000000a00 */
[----:B------:R-:W-:Y:S01]  /*2ec0*/  ULDC.64 UR6, c[0x4][0x90] ;  /* 0x0100240000067ab9 */ /* 0x000fe20000000a00 */
[----:B------:R-:W-:Y:S01]  /*2ed0*/  IMAD.U32 R4, RZ, RZ, UR4 ;  /* 0x00000004ff047e24 */ /* 0x000fe2000f8e00ff */
[----:B------:R0:W3:Y:S01]  /*2ee0*/  LDC.64 R14, c[0x4][R0] ;  /* 0x01000000000e7b82 */ /* 0x0000e20000000a00 */
        /* <DEDUP_REMOVED lines=10> */
[----:B-123-5:R-:W-:Y:S05]  /*2f90*/  CALL.ABS.NOINC R14 ;  /* 0x000000000e007343 */ /* 0x02efea0003c00000 */
.L_x_4811:
[----:B------:R-:W-:Y:S01]  /*2fa0*/  CS2R R24, SRZ ;  /* 0x0000000000187805 */ /* 0x000fe2000001ff00 */
[----:B------:R-:W-:Y:S06]  /*2fb0*/  BRA `(.L_x_4788) ;  /* 0x00000000001c7947 */ /* 0x000fec0003800000 */
.L_x_4808:
[----:B------:R-:W3:Y:S01]  /*2fc0*/  LDG.E.64 R4, desc[UR36][R4.64] ;  /* 0x0000002404047981 */ /* 0x000ee2000c1e1b00 */
[----:B------:R-:W-:Y:S01]  /*2fd0*/  IMAD.MOV.U32 R25, RZ, RZ, RZ ;  /* 0x000000ffff197224 */ /* 0x000fe200078e00ff */
[----:B---3--:R0:W3:Y:S01]  /*2fe0*/  I2F.U64 R24, R4 ;  /* 0x0000000400187312 */ /* 0x0080e20000301000 */
[----:B------:R-:W-:Y:S05]  /*2ff0*/  BRA `(.L_x_4788) ;  /* 0x00000000000c7947 */ /* 0x000fea0003800000 */
.L_x_4807:
[----:B------:R-:W3:Y:S01]  /*3000*/  LDG.E R4, desc[UR36][R4.64] ;  /* 0x0000002404047981 */ /* 0x000ee2000c1e1900 */
[----:B------:R-:W-:Y:S01]  /*3010*/  IMAD.MOV.U32 R25, RZ, RZ, RZ ;  /* 0x000000ffff197224 */ /* 0x000fe200078e00ff */
[----:B---3--:R-:W-:-:S07]  /*3020*/  I2FP.F32.U32 R24, R4 ;  /* 0x0000000400187245 */ /* 0x008fce0000201000 */
.L_x_4788:
[----:B------:R-:W-:Y:S05]  /*3030*/  BSYNC B6 ;  /* 0x0000000000067941 */ /* 0x000fea0003800000 */
.L_x_4782:
[----:B------:R-:W1:Y:S02]  /*3040*/  S2R R45, SR_TID.X ;  /* 0x00000000002d7919 */ /* 0x000e640000002100 */
[----:B-1----:R-:W-:-:S07]  /*3050*/  VIADD R45, R45, 0x80 ;  /* 0x000000802d2d7836 */ /* 0x002fce0000000000 */
.L_x_4721:
[----:B------:R-:W-:Y:S05]  /*3060*/  BSYNC B7 ;  /* 0x0000000000077941 */ /* 0x000fea0003800000 */
.L_x_4720:
[----:B------:R-:W-:Y:S01]  /*3070*/  ISETP.GE.AND P0, PT, R45, R42, PT ;  /* 0x0000002a2d00720c */ /* 0x000fe20003f06270 */
[----:B------:R-:W-:Y:S01]  /*3080*/  BSSY B7, `(.L_x_4812) ;  /* 0x00002f2000077945 */ /* 0x000fe20003800000 */
[----:B------:R-:W-:Y:S02]  /*3090*/  CS2R R26, SRZ ;  /* 0x00000000001a7805 */ /* 0x000fe4000001ff00 */
[----:B------:R-:W-:Y:S02]  /*30a0*/  CS2R R28, SRZ ;  /* 0x00000000001c7805 */ /* 0x000fe4000001ff00 */
[----:B------:R-:W-:-:S07]  /*30b0*/  CS2R R30, SRZ ;  /* 0x00000000001e7805 */ /* 0x000fce000001ff00 */
[----:B------:R-:W-:Y:S05]  /*30c0*/  @P0 BRA `(.L_x_4813) ;  /* 0x0000002c00b40947 */ /* 0x000fea0003800000 */
[----:B0---4-:R-:W0:Y:S01]  /*30d0*/  LDC.64 R4, c[0x0][0x238] ;  /* 0x00008e00ff047b82 */ /* 0x011e220000000a00 */
        /* <DEDUP_REMOVED lines=17> */
[----:B------:R-:W4:Y:S01]  /*31f0*/  LDG.E.S8 R4, desc[UR36][R4.64] ;  /* 0x0000002404047981 */ /* 0x000f22000c1e1300 */
[----:B------:R-:W-:Y:S01]  /*3200*/  IMAD.MOV.U32 R27, RZ, RZ, RZ ;  /* 0x000000ffff1b7224 */ /* 0x000fe200078e00ff */
[----:B----4-:R0:W4:Y:S01]  /*3210*/  I2F.S16 R26, R4 ;  /* 0x00000004001a7306 */ /* 0x0101220000101400 */
[----:B------:R-:W-:Y:S05]  /*3220*/  BRA `(.L_x_4820) ;  /* 0x0000000c008c7947 */ /* 0x000fea0003800000 */
.L_x_4818:
[----:B------:R-:W4:Y:S01]  /*3230*/  LDG.E.U8 R4, desc[UR36][R4.64] ;  /* 0x0000002404047981 */ /* 0x000f22000c1e1100 */
[----:B------:R-:W-:Y:S01]  /*3240*/  IMAD.MOV.U32 R27, RZ, RZ, RZ ;  /* 0x000000ffff1b7224 */ /* 0x000fe200078e00ff */
[----:B----4-:R-:W-:Y:S01]  /*3250*/  I2FP.F32.U32 R26, R4 ;  /* 0x00000004001a7245 */ /* 0x010fe20000201000 */
[----:B------:R-:W-:Y:S06]  /*3260*/  BRA `(.L_x_4820) ;  /* 0x0000000c007c7947 */ /* 0x000fec0003800000 */
.L_x_4817:
[----:B------:R-:W-:-:S13]  /*3270*/  ISETP.NE.AND P0, PT, R0, 0x2, PT ;  /* 0x000000020000780c */ /* 0x000fda0003f05270 */
[----:B------:R-:W-:Y:S05]  /*3280*/  @!P0 BRA `(.L_x_4821) ;  /* 0x0000000000308947 */ /* 0x000fea0003800000 */
[----:B------:R-:W-:-:S13]  /*3290*/  ISETP.NE.AND P0, PT, R0, 0x3, PT ;  /* 0x000000030000780c */ /* 0x000fda0003f05270 */
[----:B------:R-:W-:Y:S05]  /*32a0*/  @!P0 BRA `(.L_x_4822) ;  /* 0x0000000000188947 */ /* 0x000fea0003800000 */
[----:B------:R-:W-:-:S13]  /*32b0*/  ISETP.NE.AND P0, PT, R0, 0x4, PT ;  /* 0x000000040000780c */ /* 0x000fda0003f05270 */
[----:B------:R-:W-:Y:S05]  /*32c0*/  @P0 BRA `(.L_x_4819) ;  /* 0x0000000c00000947 */ /* 0x000fea0003800000 */
[----:B------:R-:W4:Y:S01]  /*32d0*/  LDG.E.64 R4, desc[UR36][R4.64] ;  /* 0x0000002404047981 */ /* 0x000f22000c1e1b00 */
[----:B------:R-:W-:Y:S01]  /*32e0*/  IMAD.MOV.U32 R27, RZ, RZ, RZ ;  /* 0x000000ffff1b7224 */ /* 0x000fe200078e00ff */
[----:B----4-:R0:W4:Y:S01]  /*32f0*/  I2F.S64 R26, R4 ;  /* 0x00000004001a7312 */ /* 0x0101220000301400 */
[----:B------:R-:W-:Y:S05]  /*3300*/  BRA `(.L_x_4820) ;  /* 0x0000000c00547947 */ /* 0x000fea0003800000 */
.L_x_4822:
[----:B------:R-:W4:Y:S01]  /*3310*/  LDG.E R4, desc[UR36][R4.64] ;  /* 0x0000002404047981 */ /* 0x000f22000c1e1900 */
[----:B------:R-:W-:Y:S01]  /*3320*/  IMAD.MOV.U32 R27, RZ, RZ, RZ ;  /* 0x000000ffff1b7224 */ /* 0x000fe200078e00ff */
[----:B----4-:R-:W-:Y:S01]  /*3330*/  I2FP.F32.S32 R26, R4 ;  /* 0x00000004001a7245 */ /* 0x010fe20000201400 */
[----:B------:R-:W-:Y:S06]  /*3340*/  BRA `(.L_x_4820) ;  /* 0x0000000c00447947 */ /* 0x000fec0003800000 */
.L_x_4821:
[----:B------:R-:W4:Y:S01]  /*3350*/  LDG.E.U16 R4, desc[UR36][R4.64] ;  /* 0x0000002404047981 */ /* 0x000f22000c1e1500 */
[----:B------:R-:W-:Y:S01]  /*3360*/  IMAD.MOV.U32 R27, RZ, RZ, RZ ;  /* 0x000000ffff1b7224 */ /* 0x000fe200078e00ff */
[----:B----4-:R0:W4:Y:S01]  /*3370*/  I2F.S16 R26, R4 ;  /* 0x00000004001a7306 */ /* 0x0101220000101400 */
[----:B------:R-:W-:Y:S05]  /*3380*/  BRA `(.L_x_4820) ;  /* 0x0000000c00347947 */ /* 0x000fea0003800000 */
.L_x_4816:
        /* <DEDUP_REMOVED lines=9> */
.L_x_4824:
[----:B------:R-:W4:Y:S01]  /*3420*/  LDG.E.U16 R4, desc[UR36][R4.64] ;  /* 0x0000002404047981 */ /* 0x000f22000c1e1500 */
[----:B------:R-:W-:Y:S02]  /*3430*/  IMAD.MOV.U32 R27, RZ, RZ, RZ ;  /* 0x000000ffff1b7224 */ /* 0x000fe400078e00ff */
[----:B----4-:R-:W-:Y:S01]  /*3440*/  HADD2.F32 R26, -RZ, R4.H0_H0 ;  /* 0x20000004ff1a7230 */ /* 0x010fe20000004100 */
[----:B------:R-:W-:Y:S06]  /*3450*/  BRA `(.L_x_4820) ;  /* 0x0000000c00007947 */ /* 0x000fec0003800000 */
.L_x_4823:
        /* <DEDUP_REMOVED lines=8> */
.L_x_4826:
[----:B------:R-:W4:Y:S02]  /*34e0*/  LDG.E R4, desc[UR36][R4.64] ;  /* 0x0000002404047981 */ /* 0x000f24000c1e1900 */
[--C-:B----4-:R-:W-:Y:S02]  /*34f0*/  HADD2.F32 R27, -RZ, R4.reuse.H1_H1 ;  /* 0x30000004ff1b7230 */ /* 0x110fe40000004100 */
[----:B------:R-:W-:Y:S01]  /*3500*/  HADD2.F32 R26, -RZ, R4.H0_H0 ;  /* 0x20000004ff1a7230 */ /* 0x000fe20000004100 */
[----:B------:R-:W-:Y:S06]  /*3510*/  BRA `(.L_x_4820) ;  /* 0x0000000800d07947 */ /* 0x000fec0003800000 */
.L_x_4825:
[----:B------:R-:W4:Y:S01]  /*3520*/  LDG.E.64 R4, desc[UR36][R4.64] ;  /* 0x0000002404047981 */ /* 0x000f22000c1e1b00 */
[----:B------:R-:W-:Y:S01]  /*3530*/  UMOV UR4, 0xf0000000 ;  /* 0xf000000000047882 */ /* 0x000fe20000000000 */
[----:B------:R-:W-:Y:S01]  /*3540*/  UMOV UR5, 0x380fffff ;  /* 0x380fffff00057882 */ /* 0x000fe20000000000 */
[----:B------:R-:W-:Y:S01]  /*3550*/  IMAD.MOV.U32 R27, RZ, RZ, RZ ;  /* 0x000000ffff1b7224 */ /* 0x000fe200078e00ff */
[----:B----4-:R-:W0:Y:S01]  /*3560*/  F2F.F32.F64 R26, R4 ;  /* 0x00000004001a7310 */ /* 0x010e220000301000 */
[----:B------:R-:W-:-:S14]  /*3570*/  DSETP.GEU.AND P0, PT, |R4|, UR4, PT ;  /* 0x0000000404007e2a */ /* 0x000fdc000bf0e200 */
[----:B0-----:R-:W-:Y:S01]  /*3580*/  @!P0 FMUL R26, R26, 1.175494350822287508e-38 ;  /* 0x008000001a1a8820 */ /* 0x001fe20000400000 */
[----:B------:R-:W-:Y:S06]  /*3590*/  BRA `(.L_x_4820) ;  /* 0x0000000800b07947 */ /* 0x000fec0003800000 */
.L_x_4815:
        /* <DEDUP_REMOVED lines=8> */
[----:B------:R-:W4:Y:S01]  /*3620*/  LDG.E.U8 R4, desc[UR36][R4.64] ;  /* 0x0000002404047981 */ /* 0x000f22000c1e1100 */
[----:B------:R-:W-:Y:S01]  /*3630*/  IMAD.MOV.U32 R27, RZ, RZ, RZ ;  /* 0x000000ffff1b7224 */ /* 0x000fe200078e00ff */
[----:B----4-:R-:W-:-:S04]  /*3640*/  ISETP.NE.AND P0, PT, R4, RZ, PT ;  /* 0x000000ff0400720c */ /* 0x010fc80003f05270 */
[----:B------:R-:W-:Y:S01]  /*3650*/  FSEL R26, RZ, 1, !P0 ;  /* 0x3f800000ff1a7808 */ /* 0x000fe20004000000 */
[----:B------:R-:W-:Y:S08]  /*3660*/  BRA `(.L_x_4820) ;  /* 0x00000008007c7947 */ /* 0x000ff00003800000 */
.L_x_4829:
[----:B------:R-:W4:Y:S01]  /*3670*/  LDG.E.128 R4, desc[UR36][R4.64] ;  /* 0x0000002404047981 */ /* 0x000f22000c1e1d00 */
[----:B------:R-:W-:Y:S01]  /*3680*/  UMOV UR4, 0xf0000000 ;  /* 0xf000000000047882 */ /* 0x000fe20000000000 */
[----:B------:R-:W-:Y:S01]  /*3690*/  UMOV UR5, 0x380fffff ;  /* 0x380fffff00057882 */ /* 0x000fe20000000000 */
[----:B----4-:R-:W0:Y:S01]  /*36a0*/  F2F.F32.F64 R27, R6 ;  /* 0x00000006001b7310 */ /* 0x010e220000301000 */
[----:B------:R-:W-:Y:S02]  /*36b0*/  DSETP.GEU.AND P0, PT, |R6|, UR4, PT ;  /* 0x0000000406007e2a */ /* 0x000fe4000bf0e200 */
[----:B------:R-:W-:-:S05]  /*36c0*/  DSETP.GEU.AND P1, PT, |R4|, UR4, PT ;  /* 0x0000000404007e2a */ /* 0x000fca000bf2e200 */
[----:B------:R-:W4:Y:S07]  /*36d0*/  F2F.F32.F64 R26, R4 ;  /* 0x00000004001a7310 */ /* 0x000f2e0000301000 */
[----:B0-----:R-:W-:Y:S02]  /*36e0*/  @!P0 FMUL R27, R27, 1.175494350822287508e-38 ;  /* 0x008000001b1b8820 */ /* 0x001fe40000400000 */
[----:B----4-:R-:W-:Y:S01]  /*36f0*/  @!P1 FMUL R26, R26, 1.175494350822287508e-38 ;  /* 0x008000001a1a9820 */ /* 0x010fe20000400000 */
[----:B------:R-:W-:Y:S06]  /*3700*/  BRA `(.L_x_4820) ;  /* 0x0000000800547947 */ /* 0x000fec0003800000 */
.L_x_4828:
[----:B------:R-:W-:-:S13]  /*3710*/  ISETP.NE.AND P0, PT, R0, 0xf, PT ;  /* 0x0000000f0000780c */ /* 0x000fda0003f05270 */
[----:B------:R-:W-:Y:S05]  /*3720*/  @!P0 BRA `(.L_x_4830) ;  /* 0x00000000009c8947 */ /* 0x000fea0003800000 */
[----:B------:R-:W-:-:S13]  /*3730*/  ISETP.NE.AND P0, PT, R0, 0x17, PT ;  /* 0x000000170000780c */ /* 0x000fda0003f05270 */
[----:B------:R-:W-:Y:S05]  /*3740*/  @!P0 BRA `(.L_x_4831) ;  /* 0x00000000005c8947 */ /* 0x000fea0003800000 */
[----:B------:R-:W-:-:S13]  /*3750*/  ISETP.NE.AND P0, PT, R0, 0x18, PT ;  /* 0x000000180000780c */ /* 0x000fda0003f05270 */
[----:B------:R-:W-:Y:S05]  /*3760*/  @P0 BRA `(.L_x_4819) ;  /* 0x0000000400d80947 */ /* 0x000fea0003800000 */
[----:B------:R-:W4:Y:S01]  /*3770*/  LDG.E.U8 R26, desc[UR36][R4.64] ;  /* 0x00000024041a7981 */ /* 0x000f22000c1e1100 */
[----:B------:R-:W-:Y:S02]  /*3780*/  IMAD.MOV.U32 R8, RZ, RZ, -0x800000 ;  /* 0xff800000ff087424 */ /* 0x000fe400078e00ff */
[----:B------:R-:W-:Y:S02]  /*3790*/  IMAD.MOV.U32 R27, RZ, RZ, RZ ;  /* 0x000000ffff1b7224 */ /* 0x000fe400078e00ff */
[----:B----4-:R-:W-:-:S05]  /*37a0*/  IMAD.SHL.U32 R26, R26, 0x1000000, RZ ;  /* 0x010000001a1a7824 */ /* 0x010fca00078e00ff */
        /* <DEDUP_REMOVED lines=17> */
.L_x_4831:
[----:B------:R-:W4:Y:S01]  /*38c0*/  LDG.E.U8 R4, desc[UR36][R4.64] ;  /* 0x0000002404047981 */ /* 0x000f22000c1e1100 */
[----:B------:R-:W-:Y:S02]  /*38d0*/  IMAD.MOV.U32 R27, RZ, RZ, RZ ;  /* 0x000000ffff1b7224 */ /* 0x000fe400078e00ff */
[----:B----4-:R-:W-:-:S05]  /*38e0*/  IMAD.SHL.U32 R0, R4, 0x2000000, RZ ;  /* 0x0200000004007824 */ /* 0x010fca00078e00ff */
        /* <DEDUP_REMOVED lines=11> */
.L_x_4830:
[----:B------:R-:W4:Y:S01]  /*39a0*/  LDG.E.U16 R4, desc[UR36][R4.64] ;  /* 0x0000002404047981 */ /* 0x000f22000c1e1500 */
[----:B------:R-:W-:Y:S02]  /*39b0*/  IMAD.MOV.U32 R27, RZ, RZ, RZ ;  /* 0x000000ffff1b7224 */ /* 0x000fe400078e00ff */
[----:B----4-:R-:W-:Y:S01]  /*39c0*/  IMAD.U32 R26, R4, 0x10000, RZ ;  /* 0x00010000041a7824 */ /* 0x010fe200078e00ff */
[----:B------:R-:W-:Y:S06]  /*39d0*/  BRA `(.L_x_4820) ;  /* 0x0000000400a07947 */ /* 0x000fec0003800000 */
.L_x_4827:
        /* <DEDUP_REMOVED lines=8> */
[----:B------:R-:W4:Y:S01]  /*3a60*/  LDG.E.U16 R4, desc[UR36][R4.64] ;  /* 0x0000002404047981 */ /* 0x000f22000c1e1500 */
[----:B------:R-:W-:Y:S01]  /*3a70*/  IMAD.MOV.U32 R27, RZ, RZ, RZ ;  /* 0x000000ffff1b7224 */ /* 0x000fe200078e00ff */
[----:B----4-:R-:W-:Y:S01]  /*3a80*/  I2FP.F32.U32 R26, R4 ;  /* 0x00000004001a7245 */ /* 0x010fe20000201000 */
[----:B------:R-:W-:Y:S06]  /*3a90*/  BRA `(.L_x_4820) ;  /* 0x0000000400707947 */ /* 0x000fec0003800000 */
.L_x_4834:
[----:B------:R-:W4:Y:S01]  /*3aa0*/  LDG.E.U8 R3, desc[UR36][R4.64] ;  /* 0x0000002404037981 */ /* 0x000f22000c1e1100 */
[----:B------:R-:W-:Y:S02]  /*3ab0*/  CS2R R26, SRZ ;  /* 0x00000000001a7805 */ /* 0x000fe4000001ff00 */
[----:B----4-:R-:W-:-:S13]  /*3ac0*/  ISETP.NE.AND P0, PT, R3, RZ, PT ;  /* 0x000000ff0300720c */ /* 0x010fda0003f05270 */
        /* <DEDUP_REMOVED lines=17> */
.L_x_4836:
[----:B------:R-:W-:Y:S05]  /*3be0*/  BSYNC B0 ;  /* 0x0000000000007941 */ /* 0x000fea0003800000 */
.L_x_4835:
[----:B------:R-:W-:Y:S01]  /*3bf0*/  IMAD.SHL.U32 R3, R3, 0x100000, RZ ;  /* 0x0010000003037824 */ /* 0x000fe200078e00ff */
[----:B------:R-:W-:-:S04]  /*3c00*/  LEA R5, R0, 0x3b800000, 0x17 ;  /* 0x3b80000000057811 */ /* 0x000fc800078eb8ff */
[----:B------:R-:W-:Y:S01]  /*3c10*/  LOP3.LUT R26, R5, R3, R26, 0xfe, !PT ;  /* 0x00000003051a7212 */ /* 0x000fe200078efe1a */
[----:B------:R-:W-:Y:S06]  /*3c20*/  BRA `(.L_x_4820) ;  /* 0x00000004000c7947 */ /* 0x000fec0003800000 */
.L_x_4833:
        /* <DEDUP_REMOVED lines=20> */
.L_x_4838:
[----:B------:R-:W-:Y:S05]  /*3d70*/  BSYNC B0 ;  /* 0x0000000000007941 */ /* 0x000fea0003800000 */
.L_x_4837:
[----:B------:R-:W-:Y:S01]  /*3d80*/  IMAD.SHL.U32 R3, R3, 0x200000, RZ ;  /* 0x0020000003037824 */ /* 0x000fe200078e00ff */
[----:B------:R-:W-:-:S04]  /*3d90*/  LEA R5, R0, 0x37800000, 0x17 ;  /* 0x3780000000057811 */ /* 0x000fc800078eb8ff */
[----:B------:R-:W-:Y:S01]  /*3da0*/  LOP3.LUT R26, R5, R3, R26, 0xfe, !PT ;  /* 0x00000003051a7212 */ /* 0x000fe200078efe1a */
[----:B------:R-:W-:Y:S06]  /*3db0*/  BRA `(.L_x_4820) ;  /* 0x0000000000a87947 */ /* 0x000fec0003800000 */
.L_x_4832:
[----:B------:R-:W-:-:S13]  /*3dc0*/  ISETP.NE.AND P0, PT, R0, 0x1c, PT ;  /* 0x0000001c0000780c */ /* 0x000fda0003f05270 */
[----:B------:R-:W-:Y:S05]  /*3dd0*/  @!P0 BRA `(.L_x_4839) ;  /* 0x0000000000948947 */ /* 0x000fea0003800000 */
[----:B------:R-:W-:-:S13]  /*3de0*/  ISETP.NE.AND P0, PT, R0, 0x1d, PT ;  /* 0x0000001d0000780c */ /* 0x000fda0003f05270 */
[----:B------:R-:W-:Y:S05]  /*3df0*/  @!P0 BRA `(.L_x_4840) ;  /* 0x00000000007c8947 */ /* 0x000fea0003800000 */
[----:B------:R-:W-:-:S13]  /*3e00*/  ISETP.NE.AND P0, PT, R0, 0x2c, PT ;  /* 0x0000002c0000780c */ /* 0x000fda0003f05270 */
[----:B------:R-:W-:Y:S05]  /*3e10*/  @P0 BRA `(.L_x_4819) ;  /* 0x00000000002c0947 */ /* 0x000fea0003800000 */
[----:B------:R-:W4:Y:S01]  /*3e20*/  LDG.E.U8 R4, desc[UR36][R4.64] ;  /* 0x0000002404047981 */ /* 0x000f22000c1e1100 */
[----:B------:R-:W-:Y:S01]  /*3e30*/  BSSY B0, `(.L_x_4841) ;  /* 0x0000007000007945 */ /* 0x000fe20003800000 */
[----:B------:R-:W-:Y:S01]  /*3e40*/  IMAD.MOV.U32 R26, RZ, RZ, 0x400000 ;  /* 0x00400000ff1a7424 */ /* 0x000fe200078e00ff */
[----:B----4-:R-:W-:-:S13]  /*3e50*/  ISETP.NE.AND P0, PT, R4, RZ, PT ;  /* 0x000000ff0400720c */ /* 0x010fda0003f05270 */
[----:B------:R-:W-:Y:S05]  /*3e60*/  @!P0 BRA `(.L_x_4842) ;  /* 0x00000000000c8947 */ /* 0x000fea0003800000 */
[----:B------:R-:W-:-:S13]  /*3e70*/  ISETP.NE.AND P0, PT, R4, 0xff, PT ;  /* 0x000000ff0400780c */ /* 0x000fda0003f05270 */
[----:B------:R-:W-:Y:S02]  /*3e80*/  @!P0 IMAD.MOV.U32 R26, RZ, RZ, 0x7f800001 ;  /* 0x7f800001ff1a8424 */ /* 0x000fe400078e00ff */
[----:B------:R-:W-:-:S07]  /*3e90*/  @P0 IMAD.SHL.U32 R26, R4, 0x800000, RZ ;  /* 0x00800000041a0824 */ /* 0x000fce00078e00ff */
.L_x_4842:
[----:B------:R-:W-:Y:S05]  /*3ea0*/  BSYNC B0 ;  /* 0x0000000000007941 */ /* 0x000fea0003800000 */
.L_x_4841:
[----:B------:R-:W-:Y:S01]  /*3eb0*/  IMAD.MOV.U32 R27, RZ, RZ, RZ ;  /* 0x000000ffff1b7224 */ /* 0x000fe200078e00ff */
[----:B------:R-:W-:Y:S06]  /*3ec0*/  BRA `(.L_x_4820) ;  /* 0x0000000000647947 */ /* 0x000fec0003800000 */
.L_x_4819:
        /* <DEDUP_REMOVED lines=15> */
[----:B0123-5:R-:W-:Y:S05]  /*3fc0*/  CALL.ABS.NOINC R14 ;  /* 0x000000000e007343 */ /* 0x02ffea0003c00000 */
.L_x_4843:
[----:B------:R-:W-:Y:S01]  /*3fd0*/  CS2R R26, SRZ ;  /* 0x00000000001a7805 */ /* 0x000fe2000001ff00 */
[----:B------:R-:W-:Y:S06]  /*3fe0*/  BRA `(.L_x_4820) ;  /* 0x00000000001c7947 */ /* 0x000fec0003800000 */
.L_x_4840:
[----:B------:R-:W4:Y:S01]  /*3ff0*/  LDG.E.64 R4, desc[UR36][R4.64] ;  /* 0x0000002404047981 */ /* 0x000f22000c1e1b00 */
[----:B------:R-:W-:Y:S01]  /*4000*/  IMAD.MOV.U32 R27, RZ, RZ, RZ ;  /* 0x000000ffff1b7224 */ /* 0x000fe200078e00ff */
[----:B----4-:R0:W4:Y:S01]  /*4010*/  I2F.U64 R26, R4 ;  /* 0x00000004001a7312 */ /* 0x0101220000301000 */
[----:B------:R-:W-:Y:S05]  /*4020*/  BRA `(.L_x_4820) ;  /* 0x00000000000c7947 */ /* 0x000fea0003800000 */
.L_x_4839:
[----:B------:R-:W4:Y:S01]  /*4030*/  LDG.E R4, desc[UR36][R4.64] ;  /* 0x0000002404047981 */ /* 0x000f22000c1e1900 */
[----:B------:R-:W-:Y:S01]  /*4040*/  IMAD.MOV.U32 R27, RZ, RZ, RZ ;  /* 0x000000ffff1b7224 */ /* 0x000fe200078e00ff */
[----:B----4-:R-:W-:-:S07]  /*4050*/  I2FP.F32.U32 R26, R4 ;  /* 0x00000004001a7245 */ /* 0x010fce0000201000 */
.L_x_4820:
[----:B------:R-:W-:Y:S05]  /*4060*/  BSYNC B6 ;  /* 0x0000000000067941 */ /* 0x000fea0003800000 */
.L_x_4814:
[----:B0---4-:R-:W0:Y:S01]  /*4070*/  LDC.64 R4, c[0x0][0x240] ;  /* 0x00009000ff047b82 */ /* 0x011e220000000a00 */
[----:B-1----:R-:W-:Y:S01]  /*4080*/  PRMT R0, R41, 0x9910, RZ ;  /* 0x0000991029007816 */ /* 0x002fe200000000ff */
[----:B------:R-:W-:Y:S01]  /*4090*/  ULDC UR4, c[0x0][0x25c] ;  /* 0x0000970000047ab9 */ /* 0x000fe20000000800 */
[----:B------:R-:W-:Y:S01]  /*40a0*/  BSSY B6, `(.L_x_4844) ;  /* 0x00000f5000067945 */ /* 0x000fe20003800000 */
        /* <DEDUP_REMOVED lines=15> */
[----:B----4-:R0:W1:Y:S01]  /*41a0*/  I2F.S16 R28, R4 ;  /* 0x00000004001c7306 */ /* 0x0100620000101400 */
[----:B------:R-:W-:Y:S05]  /*41b0*/  BRA `(.L_x_4850) ;  /* 0x0000000c008c7947 */ /* 0x000fea0003800000 */
.L_x_4848:
[----:B------:R-:W4:Y:S01]  /*41c0*/  LDG.E.U8 R4, desc[UR36][R4.64] ;  /* 0x0000002404047981 */ /* 0x000f22000c1e1100 */
[----:B------:R-:W-:Y:S01]  /*41d0*/  IMAD.MOV.U32 R29, RZ, RZ, RZ ;  /* 0x000000ffff1d7224 */ /* 0x000fe200078e00ff */
[----:B----4-:R-:W-:Y:S01]  /*41e0*/  I2FP.F32.U32 R28, R4 ;  /* 0x00000004001c7245 */ /* 0x010fe20000201000 */
[----:B------:R-:W-:Y:S06]  /*41f0*/  BRA `(.L_x_4850) ;  /* 0x0000000c007c7947 */ /* 0x000fec0003800000 */
.L_x_4847:
        /* <DEDUP_REMOVED lines=8> */
[----:B----4-:R4:W0:Y:S01]  /*4280*/  I2F.S64 R28, R4 ;  /* 0x00000004001c7312 */ /* 0x0108220000301400 */
[----:B------:R-:W-:Y:S05]  /*4290*/  BRA `(.L_x_4850) ;  /* 0x0000000c00547947 */ /* 0x000fea0003800000 */
.L_x_4852:
[----:B------:R-:W4:Y:S01]  /*42a0*/  LDG.E R4, desc[UR36][R4.64] ;  /* 0x0000002404047981 */ /* 0x000f22000c1e1900 */
[----:B------:R-:W-:Y:S01]  /*42b0*/  IMAD.MOV.U32 R29, RZ, RZ, RZ ;  /* 0x000000ffff1d7224 */ /* 0x000fe200078e00ff */
[----:B----4-:R-:W-:Y:S01]  /*42c0*/  I2FP.F32.S32 R28, R4 ;  /* 0x00000004001c7245 */ /* 0x010fe20000201400 */
[----:B------:R-:W-:Y:S06]  /*42d0*/  BRA `(.L_x_4850) ;  /* 0x0000000c00447947 */ /* 0x000fec0003800000 */
.L_x_4851:
[----:B------:R-:W4:Y:S01]  /*42e0*/  LDG.E.U16 R4, desc[UR36][R4.64] ;  /* 0x0000002404047981 */ /* 0x000f22000c1e1500 */
[----:B------:R-:W-:Y:S01]  /*42f0*/  IMAD.MOV.U32 R29, RZ, RZ, RZ ;  /* 0x000000ffff1d7224 */ /* 0x000fe200078e00ff */
[----:B----4-:R0:W1:Y:S01]  /*4300*/  I2F.S16 R28, R4 ;  /* 0x00000004001c7306 */ /* 0x0100620000101400 */
[----:B------:R-:W-:Y:S05]  /*4310*/  BRA `(.L_x_4850) ;  /* 0x0000000c00347947 */ /* 0x000fea0003800000 */
.L_x_4846:
        /* <DEDUP_REMOVED lines=9> */
.L_x_4854:
[----:B------:R-:W4:Y:S01]  /*43b0*/  LDG.E.U16 R4, desc[UR36][R4.64] ;  /* 0x0000002404047981 */ /* 0x000f22000c1e1500 */
[----:B------:R-:W-:Y:S02]  /*43c0*/  IMAD.MOV.U32 R29, RZ, RZ, RZ ;  /* 0x000000ffff1d7224 */ /* 0x000fe400078e00ff */
[----:B----4-:R-:W-:Y:S01]  /*43d0*/  HADD2.F32 R28, -RZ, R4.H0_H0 ;  /* 0x20000004ff1c7230 */ /* 0x010fe20000004100 */
[----:B------:R-:W-:Y:S06]  /*43e0*/  BRA `(.L_x_4850) ;  /* 0x0000000c00007947 */ /* 0x000fec0003800000 */
.L_x_4853:
        /* <DEDUP_REMOVED lines=8> */
.L_x_4856:
[----:B------:R-:W4:Y:S02]  /*4470*/  LDG.E R4, desc[UR36][R4.64] ;  /* 0x0000002404047981 */ /* 0x000f24000c1e1900 */
[--C-:B----4-:R-:W-:Y:S02]  /*4480*/  HADD2.F32 R29, -RZ, R4.reuse.H1_H1 ;  /* 0x30000004ff1d7230 */ /* 0x110fe40000004100 */
[----:B------:R-:W-:Y:S01]  /*4490*/  HADD2.F32 R28, -RZ, R4.H0_H0 ;  /* 0x20000004ff1c7230 */ /* 0x000fe20000004100 */
[----:B------:R-:W-:Y:S06]  /*44a0*/  BRA `(.L_x_4850) ;  /* 0x0000000800d07947 */ /* 0x000fec0003800000 */
.L_x_4855:
        /* <DEDUP_REMOVED lines=8> */
.L_x_4845:
        /* <DEDUP_REMOVED lines=13> */
.L_x_4859:
[----:B------:R-:W4:Y:S01]  /*4600*/  LDG.E.128 R4, desc[UR36][R4.64] ;  /* 0x0000002404047981 */ /* 0x000f22000c1e1d00 */
[----:B------:R-:W-:Y:S01]  /*4610*/  UMOV UR4, 0xf0000000 ;  /* 0xf000000000047882 */ /* 0x000fe20000000000 */
[----:B------:R-:W-:Y:S01]  /*4620*/  UMOV UR5, 0x380fffff ;  /* 0x380fffff00057882 */ /* 0x000fe20000000000 */
[----:B----4-:R-:W0:Y:S01]  /*4630*/  F2F.F32.F64 R29, R6 ;  /* 0x00000006001d7310 */ /* 0x010e220000301000 */
[----:B------:R-:W-:Y:S02]  /*4640*/  DSETP.GEU.AND P0, PT, |R6|, UR4, PT ;  /* 0x0000000406007e2a */ /* 0x000fe4000bf0e200 */
[----:B------:R-:W-:-:S05]  /*4650*/  DSETP.GEU.AND P1, PT, |R4|, UR4, PT ;  /* 0x0000000404007e2a */ /* 0x000fca000bf2e200 */
[----:B------:R-:W1:Y:S07]  /*4660*/  F2F.F32.F64 R28, R4 ;  /* 0x00000004001c7310 */ /* 0x000e6e0000301000 */
[----:B0-----:R-:W-:Y:S02]  /*4670*/  @!P0 FMUL R29, R29, 1.175494350822287508e-38 ;  /* 0x008000001d1d8820 */ /* 0x001fe40000400000 */
[----:B-1----:R-:W-:Y:S01]  /*4680*/  @!P1 FMUL R28, R28, 1.175494350822287508e-38 ;  /* 0x008000001c1c9820 */ /* 0x002fe20000400000 */
[----:B------:R-:W-:Y:S06]  /*4690*/  BRA `(.L_x_4850) ;  /* 0x0000000800547947 */ /* 0x000fec0003800000 */
.L_x_4858:
        /* <DEDUP_REMOVED lines=27> */
.L_x_4861:
        /* <DEDUP_REMOVED lines=14> */
.L_x_4860:
[----:B------:R-:W4:Y:S01]  /*4930*/  LDG.E.U16 R4, desc[UR36][R4.64] ;  /* 0x0000002404047981 */ /* 0x000f22000c1e1500 */
[----:B------:R-:W-:Y:S02]  /*4940*/  IMAD.MOV.U32 R29, RZ, RZ, RZ ;  /* 0x000000ffff1d7224 */ /* 0x000fe400078e00ff */
[----:B----4-:R-:W-:Y:S01]  /*4950*/  IMAD.U32 R28, R4, 0x10000, RZ ;  /* 0x00010000041c7824 */ /* 0x010fe200078e00ff */
[----:B------:R-:W-:Y:S06]  /*4960*/  BRA `(.L_x_4850) ;  /* 0x0000000400a07947 */ /* 0x000fec0003800000 */
.L_x_4857:
        /* <DEDUP_REMOVED lines=12> */
.L_x_4864:
        /* <DEDUP_REMOVED lines=20> */
.L_x_4866:
[----:B------:R-:W-:Y:S05]  /*4b70*/  BSYNC B0 ;  /* 0x0000000000007941 */ /* 0x000fea0003800000 */
.L_x_4865:
[----:B------:R-:W-:Y:S01]  /*4b80*/  IMAD.SHL.U32 R3, R3, 0x100000, RZ ;  /* 0x0010000003037824 */ /* 0x000fe200078e00ff */
[----:B------:R-:W-:-:S04]  /*4b90*/  LEA R5, R0, 0x3b800000, 0x17 ;  /* 0x3b80000000057811 */ /* 0x000fc800078eb8ff */
[----:B------:R-:W-:Y:S01]  /*4ba0*/  LOP3.LUT R28, R5, R3, R28, 0xfe, !PT ;  /* 0x00000003051c7212 */ /* 0x000fe200078efe1c */
[----:B------:R-:W-:Y:S06]  /*4bb0*/  BRA `(.L_x_4850) ;  /* 0x00000004000c7947 */ /* 0x000fec0003800000 */
.L_x_4863:
        /* <DEDUP_REMOVED lines=20> */
.L_x_4868:
[----:B------:R-:W-:Y:S05]  /*4d00*/  BSYNC B0 ;  /* 0x0000000000007941 */ /* 0x000fea0003800000 */
.L_x_4867:
[----:B------:R-:W-:Y:S01]  /*4d10*/  IMAD.SHL.U32 R3, R3, 0x200000, RZ ;  /* 0x0020000003037824 */ /* 0x000fe200078e00ff */
[----:B------:R-:W-:-:S04]  /*4d20*/  LEA R5, R0, 0x37800000, 0x17 ;  /* 0x3780000000057811 */ /* 0x000fc800078eb8ff */
[----:B------:R-:W-:Y:S01]  /*4d30*/  LOP3.LUT R28, R5, R3, R28, 0xfe, !PT ;  /* 0x00000003051c7212 */ /* 0x000fe200078efe1c */
[----:B------:R-:W-:Y:S06]  /*4d40*/  BRA `(.L_x_4850) ;  /* 0x0000000000a87947 */ /* 0x000fec0003800000 */
.L_x_4862:
        /* <DEDUP_REMOVED lines=14> */
.L_x_4872:
[----:B------:R-:W-:Y:S05]  /*4e30*/  BSYNC B0 ;  /* 0x0000000000007941 */ /* 0x000fea0003800000 */
.L_x_4871:
[----:B------:R-:W-:Y:S01]  /*4e40*/  IMAD.MOV.U32 R29, RZ, RZ, RZ ;  /* 0x000000ffff1d7224 */ /* 0x000fe200078e00ff */
[----:B------:R-:W-:Y:S06]  /*4e50*/  BRA `(.L_x_4850) ;  /* 0x0000000000647947 */ /* 0x000fec0003800000 */
.L_x_4849:
        /* <DEDUP_REMOVED lines=15> */
[----:B0-23-5:R-:W-:Y:S05]  /*4f50*/  CALL.ABS.NOINC R14 ;  /* 0x000000000e007343 */ /* 0x02dfea0003c00000 */
.L_x_4873:
[----:B------:R-:W-:Y:S01]  /*4f60*/  CS2R R28, SRZ ;  /* 0x00000000001c7805 */ /* 0x000fe2000001ff00 */
[----:B------:R-:W-:Y:S06]  /*4f70*/  BRA `(.L_x_4850) ;  /* 0x00000000001c7947 */ /* 0x000fec0003800000 */
.L_x_4870:
[----:B------:R-:W4:Y:S01]  /*4f80*/  LDG.E.64 R4, desc[UR36][R4.64] ;  /* 0x0000002404047981 */ /* 0x000f22000c1e1b00 */
[----:B------:R-:W-:Y:S01]  /*4f90*/  IMAD.MOV.U32 R29, RZ, RZ, RZ ;  /* 0x000000ffff1d7224 */ /* 0x000fe200078e00ff */
[----:B----4-:R0:W1:Y:S01]  /*4fa0*/  I2F.U64 R28, R4 ;  /* 0x00000004001c7312 */ /* 0x0100620000301000 */
[----:B------:R-:W-:Y:S05]  /*4fb0*/  BRA `(.L_x_4850) ;  /* 0x00000000000c7947 */ /* 0x000fea0003800000 */
.L_x_4869:
[----:B------:R-:W4:Y:S01]  /*4fc0*/  LDG.E R4, desc[UR36][R4.64] ;  /* 0x0000002404047981 */ /* 0x000f22000c1e1900 */
[----:B------:R-:W-:Y:S01]  /*4fd0*/  IMAD.MOV.U32 R29, RZ, RZ, RZ ;  /* 0x000000ffff1d7224 */ /* 0x000fe200078e00ff */
[----:B----4-:R-:W-:-:S07]  /*4fe0*/  I2FP.F32.U32 R28, R4 ;  /* 0x00000004001c7245 */ /* 0x010fce0000201000 */
.L_x_4850:
[----:B------:R-:W-:Y:S05]  /*4ff0*/  BSYNC B6 ;  /* 0x0000000000067941 */ /* 0x000fea0003800000 */
.L_x_4844:
[----:B0---4-:R-:W0:Y:S01]  /*5000*/  LDC.64 R4, c[0x0][0x248] ;  /* 0x00009200ff047b82 */ /* 0x011e220000000a00 */
[----:B---3--:R-:W-:Y:S01]  /*5010*/  PRMT R0, R40, 0x9910, RZ ;  /* 0x0000991028007816 */ /* 0x008fe200000000ff */
        /* <DEDUP_REMOVED lines=19> */
.L_x_4878:
[----:B------:R-:W3:Y:S01]  /*5150*/  LDG.E.U8 R4, desc[UR36][R4.64] ;  /* 0x0000002404047981 */ /* 0x000ee2000c1e1100 */
[----:B------:R-:W-:Y:S01]  /*5160*/  IMAD.MOV.U32 R31, RZ, RZ, RZ ;  /* 0x000000ffff1f7224 */ /* 0x000fe200078e00ff */
[----:B---3--:R-:W-:Y:S01]  /*5170*/  I2FP.F32.U32 R30, R4 ;  /* 0x00000004001e7245 */ /* 0x008fe20000201000 */
[----:B------:R-:W-:Y:S06]  /*5180*/  BRA `(.L_x_4880) ;  /* 0x0000000c007c7947 */ /* 0x000fec0003800000 */
.L_x_4877:
        /* <DEDUP_REMOVED lines=8> */
[----:B---3--:R4:W0:Y:S01]  /*5210*/  I2F.S64 R30, R4 ;  /* 0x00000004001e7312 */ /* 0x0088220000301400 */
[----:B------:R-:W-:Y:S05]  /*5220*/  BRA `(.L_x_4880) ;  /* 0x0000000c00547947 */ /* 0x000fea0003800000 */
.L_x_4882:
[----:B------:R-:W3:Y:S01]  /*5230*/  LDG.E R4, desc[UR36][R4.64] ;  /* 0x0000002404047981 */ /* 0x000ee2000c1e1900 */
[----:B------:R-:W-:Y:S01]  /*5240*/  IMAD.MOV.U32 R31, RZ, RZ, RZ ;  /* 0x000000ffff1f7224 */ /* 0x000fe200078e00ff */
[----:B---3--:R-:W-:Y:S01]  /*5250*/  I2FP.F32.S32 R30, R4 ;  /* 0x00000004001e7245 */ /* 0x008fe20000201400 */
[----:B------:R-:W-:Y:S06]  /*5260*/  BRA `(.L_x_4880) ;  /* 0x0000000c00447947 */ /* 0x000fec0003800000 */
.L_x_4881:
[----:B------:R-:W3:Y:S01]  /*5270*/  LDG.E.U16 R4, desc[UR36][R4.64] ;  /* 0x0000002404047981 */ /* 0x000ee2000c1e1500 */
[----:B------:R-:W-:Y:S01]  /*5280*/  IMAD.MOV.U32 R31, RZ, RZ, RZ ;  /* 0x000000ffff1f7224 */ /* 0x000fe200078e00ff */
[----:B---3--:R0:W3:Y:S01]  /*5290*/  I2F.S16 R30, R4 ;  /* 0x00000004001e7306 */ /* 0x0080e20000101400 */
[----:B------:R-:W-:Y:S05]  /*52a0*/  BRA `(.L_x_4880) ;  /* 0x0000000c00347947 */ /* 0x000fea0003800000 */
.L_x_4876:
        /* <DEDUP_REMOVED lines=9> */
.L_x_4884:
[----:B------:R-:W3:Y:S01]  /*5340*/  LDG.E.U16 R4, desc[UR36][R4.64] ;  /* 0x0000002404047981 */ /* 0x000ee2000c1e1500 */
[----:B------:R-:W-:Y:S02]  /*5350*/  IMAD.MOV.U32 R31, RZ, RZ, RZ ;  /* 0x000000ffff1f7224 */ /* 0x000fe400078e00ff */
[----:B---3--:R-:W-:Y:S01]  /*5360*/  HADD2.F32 R30, -RZ, R4.H0_H0 ;  /* 0x20000004ff1e7230 */ /* 0x008fe20000004100 */
[----:B------:R-:W-:Y:S06]  /*5370*/  BRA `(.L_x_4880) ;  /* 0x0000000c00007947 */ /* 0x000fec0003800000 */
.L_x_4883:
        /* <DEDUP_REMOVED lines=8> */
.L_x_4886:
[----:B------:R-:W3:Y:S02]  /*5400*/  LDG.E R4, desc[UR36][R4.64] ;  /* 0x0000002404047981 */ /* 0x000ee4000c1e1900 */
[--C-:B---3--:R-:W-:Y:S02]  /*5410*/  HADD2.F32 R31, -RZ, R4.reuse.H1_H1 ;  /* 0x30000004ff1f7230 */ /* 0x108fe40000004100 */
[----:B------:R-:W-:Y:S01]  /*5420*/  HADD2.F32 R30, -RZ, R4.H0_H0 ;  /* 0x20000004ff1e7230 */ /* 0x000fe20000004100 */
[----:B------:R-:W-:Y:S06]  /*5430*/  BRA `(.L_x_4880) ;  /* 0x0000000800d07947 */ /* 0x000fec0003800000 */
.L_x_4885:
        /* <DEDUP_REMOVED lines=8> */
.L_x_4875:
        /* <DEDUP_REMOVED lines=13> */
.L_x_4889:
        /* <DEDUP_REMOVED lines=10> */
.L_x_4888:
        /* <DEDUP_REMOVED lines=27> */
.L_x_4891:
        /* <DEDUP_REMOVED lines=14> */
.L_x_4890:
[----:B------:R-:W3:Y:S01]  /*58c0*/  LDG.E.U16 R4, desc[UR36][R4.64] ;  /* 0x0000002404047981 */ /* 0x000ee2000c1e1500 */
[----:B------:R-:W-:Y:S02]  /*58d0*/  IMAD.MOV.U32 R31, RZ, RZ, RZ ;  /* 0x000000ffff1f7224 */ /* 0x000fe400078e00ff */
[----:B---3--:R-:W-:Y:S01]  /*58e0*/  IMAD.U32 R30, R4, 0x10000, RZ ;  /* 0x00010000041e7824 */ /* 0x008fe200078e00ff */
[----:B------:R-:W-:Y:S06]  /*58f0*/  BRA `(.L_x_4880) ;  /* 0x0000000400a07947 */ /* 0x000fec0003800000 */
.L_x_4887:
        /* <DEDUP_REMOVED lines=12> */
.L_x_4894:
        /* <DEDUP_REMOVED lines=20> */
.L_x_4896:
[----:B------:R-:W-:Y:S05]  /*5b00*/  BSYNC B0 ;  /* 0x0000000000007941 */ /* 0x000fea0003800000 */
.L_x_4895:
[----:B------:R-:W-:Y:S01]  /*5b10*/  IMAD.SHL.U32 R3, R3, 0x100000, RZ ;  /* 0x0010000003037824 */ /* 0x000fe200078e00ff */
[----:B------:R-:W-:-:S04]  /*5b20*/  LEA R5, R0, 0x3b800000, 0x17 ;  /* 0x3b80000000057811 */ /* 0x000fc800078eb8ff */
[----:B------:R-:W-:Y:S01]  /*5b30*/  LOP3.LUT R30, R5, R3, R30, 0xfe, !PT ;  /* 0x00000003051e7212 */ /* 0x000fe200078efe1e */
[----:B------:R-:W-:Y:S06]  /*5b40*/  BRA `(.L_x_4880) ;  /* 0x00000004000c7947 */ /* 0x000fec0003800000 */
.L_x_4893:
        /* <DEDUP_REMOVED lines=20> */
.L_x_4898:
[----:B------:R-:W-:Y:S05]  /*5c90*/  BSYNC B0 ;  /* 0x0000000000007941 */ /* 0x000fea0003800000 */
.L_x_4897:
[----:B------:R-:W-:Y:S01]  /*5ca0*/  IMAD.SHL.U32 R3, R3, 0x200000, RZ ;  /* 0x0020000003037824 */ /* 0x000fe200078e00ff */
[----:B------:R-:W-:-:S04]  /*5cb0*/  LEA R5, R0, 0x37800000, 0x17 ;  /* 0x3780000000057811 */ /* 0x000fc800078eb8ff */
[----:B------:R-:W-:Y:S01]  /*5cc0*/  LOP3.LUT R30, R5, R3, R30, 0xfe, !PT ;  /* 0x00000003051e7212 */ /* 0x000fe200078efe1e */
[----:B------:R-:W-:Y:S06]  /*5cd0*/  BRA `(.L_x_4880) ;  /* 0x0000000000a87947 */ /* 0x000fec0003800000 */
.L_x_4892:
        /* <DEDUP_REMOVED lines=14> */
.L_x_4902:
[----:B------:R-:W-:Y:S05]  /*5dc0*/  BSYNC B0 ;  /* 0x0000000000007941 */ /* 0x000fea0003800000 */
.L_x_4901:
[----:B------:R-:W-:Y:S01]  /*5dd0*/  IMAD.MOV.U32 R31, RZ, RZ, RZ ;  /* 0x000000ffff1f7224 */ /* 0x000fe200078e00ff */
[----:B------:R-:W-:Y:S06]  /*5de0*/  BRA `(.L_x_4880) ;  /* 0x0000000000647947 */ /* 0x000fec0003800000 */
.L_x_4879:
        /* <DEDUP_REMOVED lines=15> */
[----:B012--5:R-:W-:Y:S05]  /*5ee0*/  CALL.ABS.NOINC R14 ;  /* 0x000000000e007343 */ /* 0x027fea0003c00000 */
.L_x_4903:
[----:B------:R-:W-:Y:S01]  /*5ef0*/  CS2R R30, SRZ ;  /* 0x00000000001e7805 */ /* 0x000fe2000001ff00 */
[----:B------:R-:W-:Y:S06]  /*5f00*/  BRA `(.L_x_4880) ;  /* 0x00000000001c7947 */ /* 0x000fec0003800000 */
.L_x_4900:
[----:B------:R-:W3:Y:S01]  /*5f10*/  LDG.E.64 R4, desc[UR36][R4.64] ;  /* 0x0000002404047981 */ /* 0x000ee2000c1e1b00 */
[----:B------:R-:W-:Y:S01]  /*5f20*/  IMAD.MOV.U32 R31, RZ, RZ, RZ ;  /* 0x000000ffff1f7224 */ /* 0x000fe200078e00ff */
[----:B---3--:R0:W3:Y:S01]  /*5f30*/  I2F.U64 R30, R4 ;  /* 0x00000004001e7312 */ /* 0x0080e20000301000 */
[----:B------:R-:W-:Y:S05]  /*5f40*/  BRA `(.L_x_4880) ;  /* 0x00000000000c7947 */ /* 0x000fea0003800000 */
.L_x_4899:
[----:B------:R-:W3:Y:S01]  /*5f50*/  LDG.E R4, desc[UR36][R4.64] ;  /* 0x0000002404047981 */ /* 0x000ee2000c1e1900 */
[----:B------:R-:W-:Y:S01]  /*5f60*/  IMAD.MOV.U32 R31, RZ, RZ, RZ ;  /* 0x000000ffff1f7224 */ /* 0x000fe200078e00ff */
[----:B---3--:R-:W-:-:S07]  /*5f70*/  I2FP.F32.U32 R30, R4 ;  /* 0x00000004001e7245 */ /* 0x008fce0000201000 */
.L_x_4880:
[----:B------:R-:W-:Y:S05]  /*5f80*/  BSYNC B6 ;  /* 0x0000000000067941 */ /* 0x000fea0003800000 */
.L_x_4874:
[----:B------:R-:W-:-:S07]  /*5f90*/  VIADD R45, R45, 0x80 ;  /* 0x000000802d2d7836 */ /* 0x000fce0000000000 */
.L_x_4813:
[----:B------:R-:W-:Y:S05]  /*5fa0*/  BSYNC B7 ;  /* 0x0000000000077941 */ /* 0x000fea0003800000 */
.L_x_4812:
[----:B------:R-:W-:Y:S01]  /*5fb0*/  ISETP.GE.AND P0, PT, R45, R42, PT ;  /* 0x0000002a2d00720c */ /* 0x000fe20003f06270 */
[----:B------:R-:W-:Y:S01]  /*5fc0*/  BSSY B7, `(.L_x_4904) ;  /* 0x00002f3000077945 */ /* 0x000fe20003800000 */
[----:B------:R-:W-:Y:S01]  /*5fd0*/  IMAD.MOV.U32 R39, RZ, RZ, RZ ;  /* 0x000000ffff277224 */ /* 0x000fe200078e00ff */
[----:B------:R-:W-:Y:S02]  /*5fe0*/  CS2R R32, SRZ ;  /* 0x0000000000207805 */ /* 0x000fe4000001ff00 */
[----:B------:R-:W-:Y:S02]  /*5ff0*/  CS2R R34, SRZ ;  /* 0x0000000000227805 */ /* 0x000fe4000001ff00 */
[----:B------:R-:W-:-:S06]  /*6000*/  CS2R R36, SRZ ;  /* 0x0000000000247805 */ /* 0x000fcc000001ff00 */
        /* <DEDUP_REMOVED lines=23> */
.L_x_4910:
[----:B------:R-:W4:Y:S01]  /*6180*/  LDG.E.U8 R4, desc[UR36][R4.64] ;  /* 0x0000002404047981 */ /* 0x000f22000c1e1100 */
[----:B------:R-:W-:Y:S01]  /*6190*/  IMAD.MOV.U32 R33, RZ, RZ, RZ ;  /* 0x000000ffff217224 */ /* 0x000fe200078e00ff */
[----:B----4-:R-:W-:Y:S01]  /*61a0*/  I2FP.F32.U32 R32, R4 ;  /* 0x0000000400207245 */ /* 0x010fe20000201000 */
[----:B------:R-:W-:Y:S06]  /*61b0*/  BRA `(.L_x_4912) ;  /* 0x0000000c007c7947 */ /* 0x000fec0003800000 */
.L_x_4909:
        /* <DEDUP_REMOVED lines=10> */
.L_x_4914:
[----:B------:R-:W4:Y:S01]  /*6260*/  LDG.E R4, desc[UR36][R4.64] ;  /* 0x0000002404047981 */ /* 0x000f22000c1e1900 */
[----:B------:R-:W-:Y:S01]  /*6270*/  IMAD.MOV.U32 R33, RZ, RZ, RZ ;  /* 0x000000ffff217224 */ /* 0x000fe200078e00ff */
[----:B----4-:R-:W-:Y:S01]  /*6280*/  I2FP.F32.S32 R32, R4 ;  /* 0x0000000400207245 */ /* 0x010fe20000201400 */
[----:B------:R-:W-:Y:S06]  /*6290*/  BRA `(.L_x_4912) ;  /* 0x0000000c00447947 */ /* 0x000fec0003800000 */
.L_x_4913:
[----:B------:R-:W4:Y:S01]  /*62a0*/  LDG.E.U16 R4, desc[UR36][R4.64] ;  /* 0x0000002404047981 */ /* 0x000f22000c1e1500 */
[----:B------:R-:W-:Y:S01]  /*62b0*/  IMAD.MOV.U32 R33, RZ, RZ, RZ ;  /* 0x000000ffff217224 */ /* 0x000fe200078e00ff */
[----:B----4-:R0:W4:Y:S01]  /*62c0*/  I2F.S16 R32, R4 ;  /* 0x0000000400207306 */ /* 0x0101220000101400 */
[----:B------:R-:W-:Y:S05]  /*62d0*/  BRA `(.L_x_4912) ;  /* 0x0000000c00347947 */ /* 0x000fea0003800000 */
.L_x_4908:
        /* <DEDUP_REMOVED lines=9> */
.L_x_4916:
[----:B------:R-:W4:Y:S01]  /*6370*/  LDG.E.U16 R4, desc[UR36][R4.64] ;  /* 0x0000002404047981 */ /* 0x000f22000c1e1500 */
[----:B------:R-:W-:Y:S02]  /*6380*/  IMAD.MOV.U32 R33, RZ, RZ, RZ ;  /* 0x000000ffff217224 */ /* 0x000fe400078e00ff */
[----:B----4-:R-:W-:Y:S01]  /*6390*/  HADD2.F32 R32, -RZ, R4.H0_H0 ;  /* 0x20000004ff207230 */ /* 0x010fe20000004100 */
[----:B------:R-:W-:Y:S06]  /*63a0*/  BRA `(.L_x_4912) ;  /* 0x0000000c00007947 */ /* 0x000fec0003800000 */
.L_x_4915:
        /* <DEDUP_REMOVED lines=8> */
.L_x_4918:
[----:B------:R-:W4:Y:S02]  /*6430*/  LDG.E R4, desc[UR36][R4.64] ;  /* 0x0000002404047981 */ /* 0x000f24000c1e1900 */
[--C-:B----4-:R-:W-:Y:S02]  /*6440*/  HADD2.F32 R33, -RZ, R4.reuse.H1_H1 ;  /* 0x30000004ff217230 */ /* 0x110fe40000004100 */
[----:B------:R-:W-:Y:S01]  /*6450*/  HADD2.F32 R32, -RZ, R4.H0_H0 ;  /* 0x20000004ff207230 */ /* 0x000fe20000004100 */
[----:B------:R-:W-:Y:S06]  /*6460*/  BRA `(.L_x_4912) ;  /* 0x0000000800d07947 */ /* 0x000fec0003800000 */
.L_x_4917:
        /* <DEDUP_REMOVED lines=8> */
.L_x_4907:
        /* <DEDUP_REMOVED lines=13> */
.L_x_4921:
        /* <DEDUP_REMOVED lines=10> */
.L_x_4920:
        /* <DEDUP_REMOVED lines=27> */
.L_x_4923:
        /* <DEDUP_REMOVED lines=14> */
.L_x_4922:
[----:B------:R-:W4:Y:S01]  /*68f0*/  LDG.E.U16 R4, desc[UR36][R4.64] ;  /* 0x0000002404047981 */ /* 0x000f22000c1e1500 */
[----:B------:R-:W-:Y:S02]  /*6900*/  IMAD.MOV.U32 R33, RZ, RZ, RZ ;  /* 0x000000ffff217224 */ /* 0x000fe400078e00ff */
[----:B----4-:R-:W-:Y:S01]  /*6910*/  IMAD.U32 R32, R4, 0x10000, RZ ;  /* 0x0001000004207824 */ /* 0x010fe200078e00ff */
[----:B------:R-:W-:Y:S06]  /*6920*/  BRA `(.L_x_4912) ;  /* 0x0000000400a07947 */ /* 0x000fec0003800000 */
.L_x_4919:
        /* <DEDUP_REMOVED lines=12> */
.L_x_4926:
        /* <DEDUP_REMOVED lines=20> */
.L_x_4928:
[----:B------:R-:W-:Y:S05]  /*6b30*/  BSYNC B0 ;  /* 0x0000000000007941 */ /* 0x000fea0003800000 */
.L_x_4927:
[----:B------:R-:W-:Y:S01]  /*6b40*/  IMAD.SHL.U32 R3, R3, 0x100000, RZ ;  /* 0x0010000003037824 */ /* 0x000fe200078e00ff */
[----:B------:R-:W-:-:S04]  /*6b50*/  LEA R5, R0, 0x3b800000, 0x17 ;  /* 0x3b80000000057811 */ /* 0x000fc800078eb8ff */
[----:B------:R-:W-:Y:S01]  /*6b60*/  LOP3.LUT R32, R5, R3, R32, 0xfe, !PT ;  /* 0x0000000305207212 */ /* 0x000fe200078efe20 */
[----:B------:R-:W-:Y:S06]  /*6b70*/  BRA `(.L_x_4912) ;  /* 0x00000004000c7947 */ /* 0x000fec0003800000 */
.L_x_4925:
        /* <DEDUP_REMOVED lines=20> */
.L_x_4930:
[----:B------:R-:W-:Y:S05]  /*6cc0*/  BSYNC B0 ;  /* 0x0000000000007941 */ /* 0x000fea0003800000 */
.L_x_4929:
[----:B------:R-:W-:Y:S01]  /*6cd0*/  IMAD.SHL.U32 R3, R3, 0x200000, RZ ;  /* 0x0020000003037824 */ /* 0x000fe200078e00ff */
[----:B------:R-:W-:-:S04]  /*6ce0*/  LEA R5, R0, 0x37800000, 0x17 ;  /* 0x3780000000057811 */ /* 0x000fc800078eb8ff */
[----:B------:R-:W-:Y:S01]  /*6cf0*/  LOP3.LUT R32, R5, R3, R32, 0xfe, !PT ;  /* 0x0000000305207212 */ /* 0x000fe200078efe20 */
[----:B------:R-:W-:Y:S06]  /*6d00*/  BRA `(.L_x_4912) ;  /* 0x0000000000a87947 */ /* 0x000fec0003800000 */
.L_x_4924:
        /* <DEDUP_REMOVED lines=14> */
.L_x_4934:
[----:B------:R-:W-:Y:S05]  /*6df0*/  BSYNC B0 ;  /* 0x0000000000007941 */ /* 0x000fea0003800000 */
.L_x_4933:
[----:B------:R-:W-:Y:S01]  /*6e00*/  IMAD.MOV.U32 R33, RZ, RZ, RZ ;  /* 0x000000ffff217224 */ /* 0x000fe200078e00ff */
[----:B------:R-:W-:Y:S06]  /*6e10*/  BRA `(.L_x_4912) ;  /* 0x0000000000647947 */ /* 0x000fec0003800000 */
.L_x_4911:
        /* <DEDUP_REMOVED lines=16> */
.L_x_4935:
[----:B------:R-:W-:Y:S01]  /*6f20*/  CS2R R32, SRZ ;  /* 0x0000000000207805 */ /* 0x000fe2000001ff00 */
[----:B------:R-:W-:Y:S06]  /*6f30*/  BRA `(.L_x_4912) ;  /* 0x00000000001c7947 */ /* 0x000fec0003800000 */
.L_x_4932:
[----:B------:R-:W4:Y:S01]  /*6f40*/  LDG.E.64 R4, desc[UR36][R4.64] ;  /* 0x0000002404047981 */ /* 0x000f22000c1e1b00 */
[----:B------:R-:W-:Y:S01]  /*6f50*/  IMAD.MOV.U32 R33, RZ, RZ, RZ ;  /* 0x000000ffff217224 */ /* 0x000fe200078e00ff */
[----:B----4-:R0:W4:Y:S01]  /*6f60*/  I2F.U64 R32, R4 ;  /* 0x0000000400207312 */ /* 0x0101220000301000 */
[----:B------:R-:W-:Y:S05]  /*6f70*/  BRA `(.L_x_4912) ;  /* 0x00000000000c7947 */ /* 0x000fea0003800000 */
.L_x_4931:
[----:B------:R-:W4:Y:S01]  /*6f80*/  LDG.E R4, desc[UR36][R4.64] ;  /* 0x0000002404047981 */ /* 0x000f22000c1e1900 */
[----:B------:R-:W-:Y:S01]  /*6f90*/  IMAD.MOV.U32 R33, RZ, RZ, RZ ;  /* 0x000000ffff217224 */ /* 0x000fe200078e00ff */
[----:B----4-:R-:W-:-:S07]  /*6fa0*/  I2FP.F32.U32 R32, R4 ;  /* 0x0000000400207245 */ /* 0x010fce0000201000 */
.L_x_4912:
[----:B------:R-:W-:Y:S05]  /*6fb0*/  BSYNC B6 ;  /* 0x0000000000067941 */ /* 0x000fea0003800000 */
.L_x_4906:
[----:B0-----:R-:W0:Y:S01]  /*6fc0*/  LDC.64 R4, c[0x0][0x240] ;  /* 0x00009000ff047b82 */ /* 0x001e220000000a00 */
        /* <DEDUP_REMOVED lines=20> */
.L_x_4940:
[----:B------:R-:W2:Y:S01]  /*7110*/  LDG.E.U8 R4, desc[UR36][R4.64] ;  /* 0x0000002404047981 */ /* 0x000ea2000c1e1100 */
[----:B------:R-:W-:Y:S01]  /*7120*/  IMAD.MOV.U32 R35, RZ, RZ, RZ ;  /* 0x000000ffff237224 */ /* 0x000fe200078e00ff */
[----:B--2---:R-:W-:Y:S01]  /*7130*/  I2FP.F32.U32 R34, R4 ;  /* 0x0000000400227245 */ /* 0x004fe20000201000 */
[----:B------:R-:W-:Y:S06]  /*7140*/  BRA `(.L_x_4942) ;  /* 0x0000000c007c7947 */ /* 0x000fec0003800000 */
.L_x_4939:
        /* <DEDUP_REMOVED lines=10> */
.L_x_4944:
[----:B------:R-:W2:Y:S01]  /*71f0*/  LDG.E R4, desc[UR36][R4.64] ;  /* 0x0000002404047981 */ /* 0x000ea2000c1e1900 */
[----:B------:R-:W-:Y:S01]  /*7200*/  IMAD.MOV.U32 R35, RZ, RZ, RZ ;  /* 0x000000ffff237224 */ /* 0x000fe200078e00ff */
[----:B--2---:R-:W-:Y:S01]  /*7210*/  I2FP.F32.S32 R34, R4 ;  /* 0x0000000400227245 */ /* 0x004fe20000201400 */
[----:B------:R-:W-:Y:S06]  /*7220*/  BRA `(.L_x_4942) ;  /* 0x0000000c00447947 */ /* 0x000fec0003800000 */
.L_x_4943:
[----:B------:R-:W2:Y:S01]  /*7230*/  LDG.E.U16 R4, desc[UR36][R4.64] ;  /* 0x0000002404047981 */ /* 0x000ea2000c1e1500 */
[----:B------:R-:W-:Y:S01]  /*7240*/  IMAD.MOV.U32 R35, RZ, RZ, RZ ;  /* 0x000000ffff237224 */ /* 0x000fe200078e00ff */
[----:B--2---:R0:W1:Y:S01]  /*7250*/  I2F.S16 R34, R4 ;  /* 0x0000000400227306 */ /* 0x0040620000101400 */
[----:B------:R-:W-:Y:S05]  /*7260*/  BRA `(.L_x_4942) ;  /* 0x0000000c00347947 */ /* 0x000fea0003800000 */
.L_x_4938:
        /* <DEDUP_REMOVED lines=9> */
.L_x_4946:
[----:B------:R-:W2:Y:S01]  /*7300*/  LDG.E.U16 R4, desc[UR36][R4.64] ;  /* 0x0000002404047981 */ /* 0x000ea2000c1e1500 */
[----:B------:R-:W-:Y:S02]  /*7310*/  IMAD.MOV.U32 R35, RZ, RZ, RZ ;  /* 0x000000ffff237224 */ /* 0x000fe400078e00ff */
[----:B--2---:R-:W-:Y:S01]  /*7320*/  HADD2.F32 R34, -RZ, R4.H0_H0 ;  /* 0x20000004ff227230 */ /* 0x004fe20000004100 */
[----:B------:R-:W-:Y:S06]  /*7330*/  BRA `(.L_x_4942) ;  /* 0x0000000c00007947 */ /* 0x000fec0003800000 */
.L_x_4945:
        /* <DEDUP_REMOVED lines=8> */
.L_x_4948:
[----:B------:R-:W2:Y:S02]  /*73c0*/  LDG.E R4, desc[UR36][R4.64] ;  /* 0x0000002404047981 */ /* 0x000ea4000c1e1900 */
[--C-:B--2---:R-:W-:Y:S02]  /*73d0*/  HADD2.F32 R35, -RZ, R4.reuse.H1_H1 ;  /* 0x30000004ff237230 */ /* 0x104fe40000004100 */
[----:B------:R-:W-:Y:S01]  /*73e0*/  HADD2.F32 R34, -RZ, R4.H0_H0 ;  /* 0x20000004ff227230 */ /* 0x000fe20000004100 */
[----:B------:R-:W-:Y:S06]  /*73f0*/  BRA `(.L_x_4942) ;  /* 0x0000000800d07947 */ /* 0x000fec0003800000 */
.L_x_4947:
        /* <DEDUP_REMOVED lines=8> */
.L_x_4937:
        /* <DEDUP_REMOVED lines=13> */
.L_x_4951:
        /* <DEDUP_REMOVED lines=10> */
.L_x_4950:
        /* <DEDUP_REMOVED lines=27> */
.L_x_4953:
        /* <DEDUP_REMOVED lines=14> */
.L_x_4952:
[----:B------:R-:W2:Y:S01]  /*7880*/  LDG.E.U16 R4, desc[UR36][R4.64] ;  /* 0x0000002404047981 */ /* 0x000ea2000c1e1500 */
[----:B------:R-:W-:Y:S02]  /*7890*/  IMAD.MOV.U32 R35, RZ, RZ, RZ ;  /* 0x000000ffff237224 */ /* 0x000fe400078e00ff */
[----:B--2---:R-:W-:Y:S01]  /*78a0*/  IMAD.U32 R34, R4, 0x10000, RZ ;  /* 0x0001000004227824 */ /* 0x004fe200078e00ff */
[----:B------:R-:W-:Y:S06]  /*78b0*/  BRA `(.L_x_4942) ;  /* 0x0000000400a07947 */ /* 0x000fec0003800000 */
.L_x_4949:
        /* <DEDUP_REMOVED lines=12> */
.L_x_4956:
        /* <DEDUP_REMOVED lines=20> */
.L_x_4958:
[----:B------:R-:W-:Y:S05]  /*7ac0*/  BSYNC B0 ;  /* 0x0000000000007941 */ /* 0x000fea0003800000 */
.L_x_4957:
[----:B------:R-:W-:Y:S01]  /*7ad0*/  IMAD.SHL.U32 R3, R3, 0x100000, RZ ;  /* 0x0010000003037824 */ /* 0x000fe200078e00ff */
[----:B------:R-:W-:-:S04]  /*7ae0*/  LEA R5, R0, 0x3b800000, 0x17 ;  /* 0x3b80000000057811 */ /* 0x000fc800078eb8ff */
[----:B------:R-:W-:Y:S01]  /*7af0*/  LOP3.LUT R34, R5, R3, R34, 0xfe, !PT ;  /* 0x0000000305227212 */ /* 0x000fe200078efe22 */
[----:B------:R-:W-:Y:S06]  /*7b00*/  BRA `(.L_x_4942) ;  /* 0x00000004000c7947 */ /* 0x000fec0003800000 */
.L_x_4955:
        /* <DEDUP_REMOVED lines=20> */
.L_x_4960:
[----:B------:R-:W-:Y:S05]  /*7c50*/  BSYNC B0 ;  /* 0x0000000000007941 */ /* 0x000fea0003800000 */
.L_x_4959:
[----:B------:R-:W-:Y:S01]  /*7c60*/  IMAD.SHL.U32 R3, R3, 0x200000, RZ ;  /* 0x0020000003037824 */ /* 0x000fe200078e00ff */
[----:B------:R-:W-:-:S04]  /*7c70*/  LEA R5, R0, 0x37800000, 0x17 ;  /* 0x3780000000057811 */ /* 0x000fc800078eb8ff */
[----:B------:R-:W-:Y:S01]  /*7c80*/  LOP3.LUT R34, R5, R3, R34, 0xfe, !PT ;  /* 0x0000000305227212 */ /* 0x000fe200078efe22 */
[----:B------:R-:W-:Y:S06]  /*7c90*/  BRA `(.L_x_4942) ;  /* 0x0000000000a87947 */ /* 0x000fec0003800000 */
.L_x_4954:
        /* <DEDUP_REMOVED lines=14> */
.L_x_4964:
[----:B------:R-:W-:Y:S05]  /*7d80*/  BSYNC B0 ;  /* 0x0000000000007941 */ /* 0x000fea0003800000 */
.L_x_4963:
[----:B------:R-:W-:Y:S01]  /*7d90*/  IMAD.MOV.U32 R35, RZ, RZ, RZ ;  /* 0x000000ffff237224 */ /* 0x000fe200078e00ff */
[----:B------:R-:W-:Y:S06]  /*7da0*/  BRA `(.L_x_4942) ;  /* 0x0000000000647947 */ /* 0x000fec0003800000 */
.L_x_4941:
        /* <DEDUP_REMOVED lines=16> */
.L_x_4965:
[----:B------:R-:W-:Y:S01]  /*7eb0*/  CS2R R34, SRZ ;  /* 0x0000000000227805 */ /* 0x000fe2000001ff00 */
[----:B------:R-:W-:Y:S06]  /*7ec0*/  BRA `(.L_x_4942) ;  /* 0x00000000001c7947 */ /* 0x000fec0003800000 */
.L_x_4962:
[----:B------:R-:W2:Y:S01]  /*7ed0*/  LDG.E.64 R4, desc[UR36][R4.64] ;  /* 0x0000002404047981 */ /* 0x000ea2000c1e1b00 */
[----:B------:R-:W-:Y:S01]  /*7ee0*/  IMAD.MOV.U32 R35, RZ, RZ, RZ ;  /* 0x000000ffff237224 */ /* 0x000fe200078e00ff */
[----:B--2---:R0:W1:Y:S01]  /*7ef0*/  I2F.U64 R34, R4 ;  /* 0x0000000400227312 */ /* 0x0040620000301000 */
[----:B------:R-:W-:Y:S05]  /*7f00*/  BRA `(.L_x_4942) ;  /* 0x00000000000c7947 */ /* 0x000fea0003800000 */
.L_x_4961:
[----:B------:R-:W2:Y:S01]  /*7f10*/  LDG.E R4, desc[UR36][R4.64] ;  /* 0x0000002404047981 */ /* 0x000ea2000c1e1900 */
[----:B------:R-:W-:Y:S01]  /*7f20*/  IMAD.MOV.U32 R35, RZ, RZ, RZ ;  /* 0x000000ffff237224 */ /* 0x000fe200078e00ff */
[----:B--2---:R-:W-:-:S07]  /*7f30*/  I2FP.F32.U32 R34, R4 ;  /* 0x0000000400227245 */ /* 0x004fce0000201000 */
.L_x_4942:
[----:B------:R-:W-:Y:S05]  /*7f40*/  BSYNC B6 ;  /* 0x0000000000067941 */ /* 0x000fea0003800000 */
.L_x_4936:
[----:B0-----:R-:W0:Y:S01]  /*7f50*/  LDC.64 R4, c[0x0][0x248] ;  /* 0x00009200ff047b82 */ /* 0x001e220000000a00 */
        /* <DEDUP_REMOVED lines=20> */
.L_x_4970:
[----:B------:R-:W3:Y:S01]  /*80a0*/  LDG.E.U8 R4, desc[UR36][R4.64] ;  /* 0x0000002404047981 */ /* 0x000ee2000c1e1100 */
[----:B------:R-:W-:Y:S01]  /*80b0*/  IMAD.MOV.U32 R37, RZ, RZ, RZ ;  /* 0x000000ffff257224 */ /* 0x000fe200078e00ff */
[----:B---3--:R-:W-:Y:S01]  /*80c0*/  I2FP.F32.U32 R36, R4 ;  /* 0x0000000400247245 */ /* 0x008fe20000201000 */
[----:B------:R-:W-:Y:S06]  /*80d0*/  BRA `(.L_x_4972) ;  /* 0x0000000c007c7947 */ /* 0x000fec0003800000 */
.L_x_4969:
        /* <DEDUP_REMOVED lines=10> */
.L_x_4974:
[----:B------:R-:W3:Y:S01]  /*8180*/  LDG.E R4, desc[UR36][R4.64] ;  /* 0x0000002404047981 */ /* 0x000ee2000c1e1900 */
[----:B------:R-:W-:Y:S01]  /*8190*/  IMAD.MOV.U32 R37, RZ, RZ, RZ ;  /* 0x000000ffff257224 */ /* 0x000fe200078e00ff */
[----:B---3--:R-:W-:Y:S01]  /*81a0*/  I2FP.F32.S32 R36, R4 ;  /* 0x0000000400247245 */ /* 0x008fe20000201400 */
[----:B------:R-:W-:Y:S06]  /*81b0*/  BRA `(.L_x_4972) ;  /* 0x0000000c00447947 */ /* 0x000fec0003800000 */
.L_x_4973:
[----:B------:R-:W3:Y:S01]  /*81c0*/  LDG.E.U16 R4, desc[UR36][R4.64] ;  /* 0x0000002404047981 */ /* 0x000ee2000c1e1500 */
[----:B------:R-:W-:Y:S01]  /*81d0*/  IMAD.MOV.U32 R37, RZ, RZ, RZ ;  /* 0x000000ffff257224 */ /* 0x000fe200078e00ff */
[----:B---3--:R0:W3:Y:S01]  /*81e0*/  I2F.S16 R36, R4 ;  /* 0x0000000400247306 */ /* 0x0080e20000101400 */
[----:B------:R-:W-:Y:S05]  /*81f0*/  BRA `(.L_x_4972) ;  /* 0x0000000c00347947 */ /* 0x000fea0003800000 */
.L_x_4968:
        /* <DEDUP_REMOVED lines=9> */
.L_x_4976:
[----:B------:R-:W3:Y:S01]  /*8290*/  LDG.E.U16 R4, desc[UR36][R4.64] ;  /* 0x0000002404047981 */ /* 0x000ee2000c1e1500 */
[----:B------:R-:W-:Y:S02]  /*82a0*/  IMAD.MOV.U32 R37, RZ, RZ, RZ ;  /* 0x000000ffff257224 */ /* 0x000fe400078e00ff */
[----:B---3--:R-:W-:Y:S01]  /*82b0*/  HADD2.F32 R36, -RZ, R4.H0_H0 ;  /* 0x20000004ff247230 */ /* 0x008fe20000004100 */
[----:B------:R-:W-:Y:S06]  /*82c0*/  BRA `(.L_x_4972) ;  /* 0x0000000c00007947 */ /* 0x000fec0003800000 */
.L_x_4975:
        /* <DEDUP_REMOVED lines=8> */
.L_x_4978:
[----:B------:R-:W3:Y:S02]  /*8350*/  LDG.E R4, desc[UR36][R4.64] ;  /* 0x0000002404047981 */ /* 0x000ee4000c1e1900 */
[--C-:B---3--:R-:W-:Y:S02]  /*8360*/  HADD2.F32 R37, -RZ, R4.reuse.H1_H1 ;  /* 0x30000004ff257230 */ /* 0x108fe40000004100 */
[----:B------:R-:W-:Y:S01]  /*8370*/  HADD2.F32 R36, -RZ, R4.H0_H0 ;  /* 0x20000004ff247230 */ /* 0x000fe20000004100 */
[----:B------:R-:W-:Y:S06]  /*8380*/  BRA `(.L_x_4972) ;  /* 0x0000000800d07947 */ /* 0x000fec0003800000 */
.L_x_4977:
        /* <DEDUP_REMOVED lines=8> */
.L_x_4967:
        /* <DEDUP_REMOVED lines=13> */
.L_x_4981:
        /* <DEDUP_REMOVED lines=10> */
.L_x_4980:
        /* <DEDUP_REMOVED lines=27> */
.L_x_4983:
        /* <DEDUP_REMOVED lines=14> */
.L_x_4982:
[----:B------:R-:W3:Y:S01]  /*8810*/  LDG.E.U16 R4, desc[UR36][R4.64] ;  /* 0x0000002404047981 */ /* 0x000ee2000c1e1500 */
[----:B------:R-:W-:Y:S02]  /*8820*/  IMAD.MOV.U32 R37, RZ, RZ, RZ ;  /* 0x000000ffff257224 */ /* 0x000fe400078e00ff */
[----:B---3--:R-:W-:Y:S01]  /*8830*/  IMAD.U32 R36, R4, 0x10000, RZ ;  /* 0x0001000004247824 */ /* 0x008fe200078e00ff */
[----:B------:R-:W-:Y:S06]  /*8840*/  BRA `(.L_x_4972) ;  /* 0x0000000400a07947 */ /* 0x000fec0003800000 */
.L_x_4979:
        /* <DEDUP_REMOVED lines=12> */
.L_x_4986:
        /* <DEDUP_REMOVED lines=20> */
.L_x_4988:
[----:B------:R-:W-:Y:S05]  /*8a50*/  BSYNC B0 ;  /* 0x0000000000007941 */ /* 0x000fea0003800000 */
.L_x_4987:
[----:B------:R-:W-:Y:S01]  /*8a60*/  IMAD.SHL.U32 R3, R3, 0x100000, RZ ;  /* 0x0010000003037824 */ /* 0x000fe200078e00ff */
[----:B------:R-:W-:-:S04]  /*8a70*/  LEA R5, R0, 0x3b800000, 0x17 ;  /* 0x3b80000000057811 */ /* 0x000fc800078eb8ff */
[----:B------:R-:W-:Y:S01]  /*8a80*/  LOP3.LUT R36, R5, R3, R36, 0xfe, !PT ;  /* 0x0000000305247212 */ /* 0x000fe200078efe24 */
[----:B------:R-:W-:Y:S06]  /*8a90*/  BRA `(.L_x_4972) ;  /* 0x00000004000c7947 */ /* 0x000fec0003800000 */
.L_x_4985:
        /* <DEDUP_REMOVED lines=20> */
.L_x_4990:
[----:B------:R-:W-:Y:S05]  /*8be0*/  BSYNC B0 ;  /* 0x0000000000007941 */ /* 0x000fea0003800000 */
.L_x_4989:
[----:B------:R-:W-:Y:S01]  /*8bf0*/  IMAD.SHL.U32 R3, R3, 0x200000, RZ ;  /* 0x0020000003037824 */ /* 0x000fe200078e00ff */
[----:B------:R-:W-:-:S04]  /*8c00*/  LEA R5, R0, 0x37800000, 0x17 ;  /* 0x3780000000057811 */ /* 0x000fc800078eb8ff */
[----:B------:R-:W-:Y:S01]  /*8c10*/  LOP3.LUT R36, R5, R3, R36, 0xfe, !PT ;  /* 0x0000000305247212 */ /* 0x000fe200078efe24 */
[----:B------:R-:W-:Y:S06]  /*8c20*/  BRA `(.L_x_4972) ;  /* 0x0000000000a87947 */ /* 0x000fec0003800000 */
.L_x_4984:
        /* <DEDUP_REMOVED lines=14> */
.L_x_4994:
[----:B------:R-:W-:Y:S05]  /*8d10*/  BSYNC B0 ;  /* 0x0000000000007941 */ /* 0x000fea0003800000 */
.L_x_4993:
[----:B------:R-:W-:Y:S01]  /*8d20*/  IMAD.MOV.U32 R37, RZ, RZ, RZ ;  /* 0x000000ffff257224 */ /* 0x000fe200078e00ff */
[----:B------:R-:W-:Y:S06]  /*8d30*/  BRA `(.L_x_4972) ;  /* 0x0000000000647947 */ /* 0x000fec0003800000 */
.L_x_4971:
        /* <DEDUP_REMOVED lines=16> */
.L_x_4995:
[----:B------:R-:W-:Y:S01]  /*8e40*/  CS2R R36, SRZ ;  /* 0x0000000000247805 */ /* 0x000fe2000001ff00 */
[----:B------:R-:W-:Y:S06]  /*8e50*/  BRA `(.L_x_4972) ;  /* 0x00000000001c7947 */ /* 0x000fec0003800000 */
.L_x_4992:
[----:B------:R-:W3:Y:S01]  /*8e60*/  LDG.E.64 R4, desc[UR36][R4.64] ;  /* 0x0000002404047981 */ /* 0x000ee2000c1e1b00 */
[----:B------:R-:W-:Y:S01]  /*8e70*/  IMAD.MOV.U32 R37, RZ, RZ, RZ ;  /* 0x000000ffff257224 */ /* 0x000fe200078e00ff */
[----:B---3--:R0:W3:Y:S01]  /*8e80*/  I2F.U64 R36, R4 ;  /* 0x0000000400247312 */ /* 0x0080e20000301000 */
[----:B------:R-:W-:Y:S05]  /*8e90*/  BRA `(.L_x_4972) ;  /* 0x00000000000c7947 */ /* 0x000fea0003800000 */
.L_x_4991:
[----:B------:R-:W3:Y:S01]  /*8ea0*/  LDG.E R4, desc[UR36][R4.64] ;  /* 0x0000002404047981 */ /* 0x000ee2000c1e1900 */
[----:B------:R-:W-:Y:S01]  /*8eb0*/  IMAD.MOV.U32 R37, RZ, RZ, RZ ;  /* 0x000000ffff257224 */ /* 0x000fe200078e00ff */
[----:B---3--:R-:W-:-:S07]  /*8ec0*/  I2FP.F32.U32 R36, R4 ;  /* 0x0000000400247245 */ /* 0x008fce0000201000 */
.L_x_4972:
[----:B------:R-:W-:Y:S05]  /*8ed0*/  BSYNC B6 ;  /* 0x0000000000067941 */ /* 0x000fea0003800000 */
.L_x_4966:
[----:B------:R-:W-:-:S07]  /*8ee0*/  VIADD R45, R45, 0x80 ;  /* 0x000000802d2d7836 */ /* 0x000fce0000000000 */
.L_x_4905:
[----:B------:R-:W-:Y:S05]  /*8ef0*/  BSYNC B7 ;  /* 0x0000000000077941 */ /* 0x000fea0003800000 */
.L_x_4904:
[----:B------:R-:W-:Y:S01]  /*8f00*/  ISETP.GE.AND P0, PT, R45, R42, PT ;  /* 0x0000002a2d00720c */ /* 0x000fe20003f06270 */
[----:B------:R-:W-:Y:S01]  /*8f10*/  BSSY B7, `(.L_x_4996) ;  /* 0x00002ef000077945 */ /* 0x000fe20003800000 */
[----:B------:R-:W-:Y:S01]  /*8f20*/  IMAD.MOV.U32 R38, RZ, RZ, RZ ;  /* 0x000000ffff267224 */ /* 0x000fe200078e00ff */
[----:B------:R-:W-:Y:S02]  /*8f30*/  CS2R R16, SRZ ;  /* 0x0000000000107805 */ /* 0x000fe4000001ff00 */
[----:B------:R-:W-:-:S08]  /*8f40*/  CS2R R8, SRZ ;  /* 0x0000000000087805 */ /* 0x000fd0000001ff00 */
[----:B------:R-:W-:Y:S05]  /*8f50*/  @P0 BRA `(.L_x_4997) ;  /* 0x0000002c00a80947 */ /* 0x000fea0003800000 */
[----:B0--34-:R-:W0:Y:S01]  /*8f60*/  LDC.64 R4, c[0x0][0x238] ;  /* 0x00008e00ff047b82 */ /* 0x019e220000000a00 */
        /* <DEDUP_REMOVED lines=21> */
.L_x_5002:
[----:B------:R-:W3:Y:S01]  /*90c0*/  LDG.E.U8 R4, desc[UR36][R4.64] ;  /* 0x0000002404047981 */ /* 0x000ee2000c1e1100 */
[----:B------:R-:W-:Y:S01]  /*90d0*/  IMAD.MOV.U32 R39, RZ, RZ, RZ ;  /* 0x000000ffff277224 */ /* 0x000fe200078e00ff */
[----:B---3--:R-:W-:Y:S01]  /*90e0*/  I2FP.F32.U32 R38, R4 ;  /* 0x0000000400267245 */ /* 0x008fe20000201000 */
[----:B------:R-:W-:Y:S06]  /*90f0*/  BRA `(.L_x_5004) ;  /* 0x0000000c007c7947 */ /* 0x000fec0003800000 */
.L_x_5001:
        /* <DEDUP_REMOVED lines=10> */
.L_x_5006:
[----:B------:R-:W3:Y:S01]  /*91a0*/  LDG.E R4, desc[UR36][R4.64] ;  /* 0x0000002404047981 */ /* 0x000ee2000c1e1900 */
[----:B------:R-:W-:Y:S01]  /*91b0*/  IMAD.MOV.U32 R39, RZ, RZ, RZ ;  /* 0x000000ffff277224 */ /* 0x000fe200078e00ff */
[----:B---3--:R-:W-:Y:S01]  /*91c0*/  I2FP.F32.S32 R38, R4 ;  /* 0x0000000400267245 */ /* 0x008fe20000201400 */
[----:B------:R-:W-:Y:S06]  /*91d0*/  BRA `(.L_x_5004) ;  /* 0x0000000c00447947 */ /* 0x000fec0003800000 */
.L_x_5005:
[----:B------:R-:W3:Y:S01]  /*91e0*/  LDG.E.U16 R4, desc[UR36][R4.64] ;  /* 0x0000002404047981 */ /* 0x000ee2000c1e1500 */
[----:B------:R-:W-:Y:S01]  /*91f0*/  IMAD.MOV.U32 R39, RZ, RZ, RZ ;  /* 0x000000ffff277224 */ /* 0x000fe200078e00ff */
[----:B---3--:R0:W3:Y:S01]  /*9200*/  I2F.S16 R38, R4 ;  /* 0x0000000400267306 */ /* 0x0080e20000101400 */
[----:B------:R-:W-:Y:S05]  /*9210*/  BRA `(.L_x_5004) ;  /* 0x0000000c00347947 */ /* 0x000fea0003800000 */
.L_x_5000:
        /* <DEDUP_REMOVED lines=9> */
.L_x_5008:
[----:B------:R-:W3:Y:S01]  /*92b0*/  LDG.E.U16 R4, desc[UR36][R4.64] ;  /* 0x0000002404047981 */ /* 0x000ee2000c1e1500 */
[----:B------:R-:W-:Y:S02]  /*92c0*/  IMAD.MOV.U32 R39, RZ, RZ, RZ ;  /* 0x000000ffff277224 */ /* 0x000fe400078e00ff */
[----:B---3--:R-:W-:Y:S01]  /*92d0*/  HADD2.F32 R38, -RZ, R4.H0_H0 ;  /* 0x20000004ff267230 */ /* 0x008fe20000004100 */
[----:B------:R-:W-:Y:S06]  /*92e0*/  BRA `(.L_x_5004) ;  /* 0x0000000c00007947 */ /* 0x000fec0003800000 */
.L_x_5007:
        /* <DEDUP_REMOVED lines=8> */
.L_x_5010:
[----:B------:R-:W3:Y:S02]  /*9370*/  LDG.E R4, desc[UR36][R4.64] ;  /* 0x0000002404047981 */ /* 0x000ee4000c1e1900 */
[--C-:B---3--:R-:W-:Y:S02]  /*9380*/  HADD2.F32 R39, -RZ, R4.reuse.H1_H1 ;  /* 0x30000004ff277230 */ /* 0x108fe40000004100 */
[----:B------:R-:W-:Y:S01]  /*9390*/  HADD2.F32 R38, -RZ, R4.H0_H0 ;  /* 0x20000004ff267230 */ /* 0x000fe20000004100 */
[----:B------:R-:W-:Y:S06]  /*93a0*/  BRA `(.L_x_5004) ;  /* 0x0000000800d07947 */ /* 0x000fec0003800000 */
.L_x_5009:
        /* <DEDUP_REMOVED lines=8> */
.L_x_4999:
        /* <DEDUP_REMOVED lines=13> */
.L_x_5013:
        /* <DEDUP_REMOVED lines=10> */
.L_x_5012:
        /* <DEDUP_REMOVED lines=27> */
.L_x_5015:
        /* <DEDUP_REMOVED lines=14> */
.L_x_5014:
[----:B------:R-:W3:Y:S01]  /*9830*/  LDG.E.U16 R4, desc[UR36][R4.64] ;  /* 0x0000002404047981 */ /* 0x000ee2000c1e1500 */
[----:B------:R-:W-:Y:S02]  /*9840*/  IMAD.MOV.U32 R39, RZ, RZ, RZ ;  /* 0x000000ffff277224 */ /* 0x000fe400078e00ff */
[----:B---3--:R-:W-:Y:S01]  /*9850*/  IMAD.U32 R38, R4, 0x10000, RZ ;  /* 0x0001000004267824 */ /* 0x008fe200078e00ff */
[----:B------:R-:W-:Y:S06]  /*9860*/  BRA `(.L_x_5004) ;  /* 0x0000000400a07947 */ /* 0x000fec0003800000 */
.L_x_5011:
        /* <DEDUP_REMOVED lines=12> */
.L_x_5018:
        /* <DEDUP_REMOVED lines=20> */
.L_x_5020:
[----:B------:R-:W-:Y:S05]  /*9a70*/  BSYNC B0 ;  /* 0x0000000000007941 */ /* 0x000fea0003800000 */
.L_x_5019:
[----:B------:R-:W-:Y:S01]  /*9a80*/  IMAD.SHL.U32 R3, R3, 0x100000, RZ ;  /* 0x0010000003037824 */ /* 0x000fe200078e00ff */
[----:B------:R-:W-:-:S04]  /*9a90*/  LEA R5, R0, 0x3b800000, 0x17 ;  /* 0x3b80000000057811 */ /* 0x000fc800078eb8ff */
[----:B------:R-:W-:Y:S01]  /*9aa0*/  LOP3.LUT R38, R5, R3, R38, 0xfe, !PT ;  /* 0x0000000305267212 */ /* 0x000fe200078efe26 */
[----:B------:R-:W-:Y:S06]  /*9ab0*/  BRA `(.L_x_5004) ;  /* 0x00000004000c7947 */ /* 0x000fec0003800000 */
.L_x_5017:
        /* <DEDUP_REMOVED lines=20> */
.L_x_5022:
[----:B------:R-:W-:Y:S05]  /*9c00*/  BSYNC B0 ;  /* 0x0000000000007941 */ /* 0x000fea0003800000 */
.L_x_5021:
[----:B------:R-:W-:Y:S01]  /*9c10*/  IMAD.SHL.U32 R3, R3, 0x200000, RZ ;  /* 0x0020000003037824 */ /* 0x000fe200078e00ff */
[----:B------:R-:W-:-:S04]  /*9c20*/  LEA R5, R0, 0x37800000, 0x17 ;  /* 0x3780000000057811 */ /* 0x000fc800078eb8ff */
[----:B------:R-:W-:Y:S01]  /*9c30*/  LOP3.LUT R38, R5, R3, R38, 0xfe, !PT ;  /* 0x0000000305267212 */ /* 0x000fe200078efe26 */
[----:B------:R-:W-:Y:S06]  /*9c40*/  BRA `(.L_x_5004) ;  /* 0x0000000000a87947 */ /* 0x000fec0003800000 */
.L_x_5016:
        /* <DEDUP_REMOVED lines=14> */
.L_x_5026:
[----:B------:R-:W-:Y:S05]  /*9d30*/  BSYNC B0 ;  /* 0x0000000000007941 */ /* 0x000fea0003800000 */
.L_x_5025:
[----:B------:R-:W-:Y:S01]  /*9d40*/  IMAD.MOV.U32 R39, RZ, RZ, RZ ;  /* 0x000000ffff277224 */ /* 0x000fe200078e00ff */
[----:B------:R-:W-:Y:S06]  /*9d50*/  BRA `(.L_x_5004) ;  /* 0x0000000000647947 */ /* 0x000fec0003800000 */
.L_x_5003:
        /* <DEDUP_REMOVED lines=16> */
.L_x_5027:
[----:B------:R-:W-:Y:S01]  /*9e60*/  CS2R R38, SRZ ;  /* 0x0000000000267805 */ /* 0x000fe2000001ff00 */
[----:B------:R-:W-:Y:S06]  /*9e70*/  BRA `(.L_x_5004) ;  /* 0x00000000001c7947 */ /* 0x000fec0003800000 */
.L_x_5024:
[----:B------:R-:W3:Y:S01]  /*9e80*/  LDG.E.64 R4, desc[UR36][R4.64] ;  /* 0x0000002404047981 */ /* 0x000ee2000c1e1b00 */
[----:B------:R-:W-:Y:S01]  /*9e90*/  IMAD.MOV.U32 R39, RZ, RZ, RZ ;  /* 0x000000ffff277224 */ /* 0x000fe200078e00ff */
[----:B---3--:R0:W3:Y:S01]  /*9ea0*/  I2F.U64 R38, R4 ;  /* 0x0000000400267312 */ /* 0x0080e20000301000 */
[----:B------:R-:W-:Y:S05]  /*9eb0*/  BRA `(.L_x_5004) ;  /* 0x00000000000c7947 */ /* 0x000fea0003800000 */
.L_x_5023:
[----:B------:R-:W3:Y:S01]  /*9ec0*/  LDG.E R4, desc[UR36][R4.64] ;  /* 0x0000002404047981 */ /* 0x000ee2000c1e1900 */
[----:B------:R-:W-:Y:S01]  /*9ed0*/  IMAD.MOV.U32 R39, RZ, RZ, RZ ;  /* 0x000000ffff277224 */ /* 0x000fe200078e00ff */
[----:B---3--:R-:W-:-:S07]  /*9ee0*/  I2FP.F32.U32 R38, R4 ;  /* 0x0000000400267245 */ /* 0x008fce0000201000 */
.L_x_5004:
[----:B------:R-:W-:Y:S05]  /*9ef0*/  BSYNC B6 ;  /* 0x0000000000067941 */ /* 0x000fea0003800000 */
.L_x_4998:
        /* <DEDUP_REMOVED lines=21> */
.L_x_5032:
[----:B------:R-:W4:Y:S01]  /*a050*/  LDG.E.U8 R4, desc[UR36][R4.64] ;  /* 0x0000002404047981 */ /* 0x000f22000c1e1100 */
[----:B------:R-:W-:Y:S01]  /*a060*/  IMAD.MOV.U32 R17, RZ, RZ, RZ ;  /* 0x000000ffff117224 */ /* 0x000fe200078e00ff */
[----:B----4-:R-:W-:Y:S01]  /*a070*/  I2FP.F32.U32 R16, R4 ;  /* 0x0000000400107245 */ /* 0x010fe20000201000 */
[----:B------:R-:W-:Y:S06]  /*a080*/  BRA `(.L_x_5034) ;  /* 0x0000000c007c7947 */ /* 0x000fec0003800000 */
.L_x_5031:
        /* <DEDUP_REMOVED lines=8> */
[----:B----4-:R0:W1:Y:S01]  /*a110*/  I2F.S64 R16, R4 ;  /* 0x0000000400107312 */ /* 0x0100620000301400 */
[----:B------:R-:W-:Y:S05]  /*a120*/  BRA `(.L_x_5034) ;  /* 0x0000000c00547947 */ /* 0x000fea0003800000 */
.L_x_5036:
[----:B------:R-:W4:Y:S01]  /*a130*/  LDG.E R4, desc[UR36][R4.64] ;  /* 0x0000002404047981 */ /* 0x000f22000c1e1900 */
[----:B------:R-:W-:Y:S01]  /*a140*/  IMAD.MOV.U32 R17, RZ, RZ, RZ ;  /* 0x000000ffff117224 */ /* 0x000fe200078e00ff */
[----:B----4-:R-:W-:Y:S01]  /*a150*/  I2FP.F32.S32 R16, R4 ;  /* 0x0000000400107245 */ /* 0x010fe20000201400 */
[----:B------:R-:W-:Y:S06]  /*a160*/  BRA `(.L_x_5034) ;  /* 0x0000000c00447947 */ /* 0x000fec0003800000 */
.L_x_5035:
[----:B------:R-:W4:Y:S01]  /*a170*/  LDG.E.U16 R4, desc[UR36][R4.64] ;  /* 0x0000002404047981 */ /* 0x000f22000c1e1500 */
[----:B------:R-:W-:Y:S01]  /*a180*/  IMAD.MOV.U32 R17, RZ, RZ, RZ ;  /* 0x000000ffff117224 */ /* 0x000fe200078e00ff */
[----:B----4-:R0:W1:Y:S01]  /*a190*/  I2F.S16 R16, R4 ;  /* 0x0000000400107306 */ /* 0x0100620000101400 */
[----:B------:R-:W-:Y:S05]  /*a1a0*/  BRA `(.L_x_5034) ;  /* 0x0000000c00347947 */ /* 0x000fea0003800000 */
.L_x_5030:
        /* <DEDUP_REMOVED lines=9> */
.L_x_5038:
[----:B------:R-:W4:Y:S01]  /*a240*/  LDG.E.U16 R4, desc[UR36][R4.64] ;  /* 0x0000002404047981 */ /* 0x000f22000c1e1500 */
[----:B------:R-:W-:Y:S02]  /*a250*/  IMAD.MOV.U32 R17, RZ, RZ, RZ ;  /* 0x000000ffff117224 */ /* 0x000fe400078e00ff */
[----:B----4-:R-:W-:Y:S01]  /*a260*/  HADD2.F32 R16, -RZ, R4.H0_H0 ;  /* 0x20000004ff107230 */ /* 0x010fe20000004100 */
[----:B------:R-:W-:Y:S06]  /*a270*/  BRA `(.L_x_5034) ;  /* 0x0000000c00007947 */ /* 0x000fec0003800000 */
.L_x_5037:
        /* <DEDUP_REMOVED lines=8> */
.L_x_5040:
[----:B------:R-:W4:Y:S02]  /*a300*/  LDG.E R4, desc[UR36][R4.64] ;  /* 0x0000002404047981 */ /* 0x000f24000c1e1900 */
[--C-:B----4-:R-:W-:Y:S02]  /*a310*/  HADD2.F32 R17, -RZ, R4.reuse.H1_H1 ;  /* 0x30000004ff117230 */ /* 0x110fe40000004100 */
[----:B------:R-:W-:Y:S01]  /*a320*/  HADD2.F32 R16, -RZ, R4.H0_H0 ;  /* 0x20000004ff107230 */ /* 0x000fe20000004100 */
[----:B------:R-:W-:Y:S06]  /*a330*/  BRA `(.L_x_5034) ;  /* 0x0000000800d07947 */ /* 0x000fec0003800000 */
.L_x_5039:
        /* <DEDUP_REMOVED lines=8> */
.L_x_5029:
        /* <DEDUP_REMOVED lines=13> */
.L_x_5043:
        /* <DEDUP_REMOVED lines=10> */
.L_x_5042:
        /* <DEDUP_REMOVED lines=27> */
.L_x_5045:
        /* <DEDUP_REMOVED lines=14> */
.L_x_5044:
[----:B------:R-:W4:Y:S01]  /*a7c0*/  LDG.E.U16 R4, desc[UR36][R4.64] ;  /* 0x0000002404047981 */ /* 0x000f22000c1e1500 */
[----:B------:R-:W-:Y:S02]  /*a7d0*/  IMAD.MOV.U32 R17, RZ, RZ, RZ ;  /* 0x000000ffff117224 */ /* 0x000fe400078e00ff */
[----:B----4-:R-:W-:Y:S01]  /*a7e0*/  IMAD.U32 R16, R4, 0x10000, RZ ;  /* 0x0001000004107824 */ /* 0x010fe200078e00ff */
[----:B------:R-:W-:Y:S06]  /*a7f0*/  BRA `(.L_x_5034) ;  /* 0x0000000400a07947 */ /* 0x000fec0003800000 */
.L_x_5041:
        /* <DEDUP_REMOVED lines=12> */
.L_x_5048:
        /* <DEDUP_REMOVED lines=20> */
.L_x_5050:
[----:B------:R-:W-:Y:S05]  /*aa00*/  BSYNC B0 ;  /* 0x0000000000007941 */ /* 0x000fea0003800000 */
.L_x_5049:
[----:B------:R-:W-:Y:S01]  /*aa10*/  IMAD.SHL.U32 R3, R3, 0x100000, RZ ;  /* 0x0010000003037824 */ /* 0x000fe200078e00ff */
[----:B------:R-:W-:-:S04]  /*aa20*/  LEA R5, R0, 0x3b800000, 0x17 ;  /* 0x3b80000000057811 */ /* 0x000fc800078eb8ff */
[----:B------:R-:W-:Y:S01]  /*aa30*/  LOP3.LUT R16, R5, R3, R16, 0xfe, !PT ;  /* 0x0000000305107212 */ /* 0x000fe200078efe10 */
[----:B------:R-:W-:Y:S06]  /*aa40*/  BRA `(.L_x_5034) ;  /* 0x00000004000c7947 */ /* 0x000fec0003800000 */
.L_x_5047:
        /* <DEDUP_REMOVED lines=20> */
.L_x_5052:
[----:B------:R-:W-:Y:S05]  /*ab90*/  BSYNC B0 ;  /* 0x0000000000007941 */ /* 0x000fea0003800000 */
.L_x_5051:
[----:B------:R-:W-:Y:S01]  /*aba0*/  IMAD.SHL.U32 R3, R3, 0x200000, RZ ;  /* 0x0020000003037824 */ /* 0x000fe200078e00ff */
[----:B------:R-:W-:-:S04]  /*abb0*/  LEA R5, R0, 0x37800000, 0x17 ;  /* 0x3780000000057811 */ /* 0x000fc800078eb8ff */
[----:B------:R-:W-:Y:S01]  /*abc0*/  LOP3.LUT R16, R5, R3, R16, 0xfe, !PT ;  /* 0x0000000305107212 */ /* 0x000fe200078efe10 */
[----:B------:R-:W-:Y:S06]  /*abd0*/  BRA `(.L_x_5034) ;  /* 0x0000000000a87947 */ /* 0x000fec0003800000 */
.L_x_5046:
        /* <DEDUP_REMOVED lines=14> */
.L_x_5056:
[----:B------:R-:W-:Y:S05]  /*acc0*/  BSYNC B0 ;  /* 0x0000000000007941 */ /* 0x000fea0003800000 */
.L_x_5055:
[----:B------:R-:W-:Y:S01]  /*acd0*/  IMAD.MOV.U32 R17, RZ, RZ, RZ ;  /* 0x000000ffff117224 */ /* 0x000fe200078e00ff */
[----:B------:R-:W-:Y:S06]  /*ace0*/  BRA `(.L_x_5034) ;  /* 0x0000000000647947 */ /* 0x000fec0003800000 */
.L_x_5033:
        /* <DEDUP_REMOVED lines=16> */
.L_x_5057:
[----:B------:R-:W-:Y:S01]  /*adf0*/  CS2R R16, SRZ ;  /* 0x0000000000107805 */ /* 0x000fe2000001ff00 */
[----:B------:R-:W-:Y:S06]  /*ae00*/  BRA `(.L_x_5034) ;  /* 0x00000000001c7947 */ /* 0x000fec0003800000 */
.L_x_5054:
[----:B------:R-:W4:Y:S01]  /*ae10*/  LDG.E.64 R4, desc[UR36][R4.64] ;  /* 0x0000002404047981 */ /* 0x000f22000c1e1b00 */
[----:B------:R-:W-:Y:S01]  /*ae20*/  IMAD.MOV.U32 R17, RZ, RZ, RZ ;  /* 0x000000ffff117224 */ /* 0x000fe200078e00ff */
[----:B----4-:R0:W1:Y:S01]  /*ae30*/  I2F.U64 R16, R4 ;  /* 0x0000000400107312 */ /* 0x0100620000301000 */
[----:B------:R-:W-:Y:S05]  /*ae40*/  BRA `(.L_x_5034) ;  /* 0x00000000000c7947 */ /* 0x000fea0003800000 */
.L_x_5053:
[----:B------:R-:W4:Y:S01]  /*ae50*/  LDG.E R4, desc[UR36][R4.64] ;  /* 0x0000002404047981 */ /* 0x000f22000c1e1900 */
[----:B------:R-:W-:Y:S01]  /*ae60*/  IMAD.MOV.U32 R17, RZ, RZ, RZ ;  /* 0x000000ffff117224 */ /* 0x000fe200078e00ff */
[----:B----4-:R-:W-:-:S07]  /*ae70*/  I2FP.F32.U32 R16, R4 ;  /* 0x0000000400107245 */ /* 0x010fce0000201000 */
.L_x_5034:
[----:B------:R-:W-:Y:S05]  /*ae80*/  BSYNC B6 ;  /* 0x0000000000067941 */ /* 0x000fea0003800000 */
.L_x_5028:
[----:B0---4-:R-:W0:Y:S01]  /*ae90*/  LDC.64 R4, c[0x0][0x248] ;  /* 0x00009200ff047b82 */ /* 0x011e220000000a00 */
        /* <DEDUP_REMOVED lines=19> */
.L_x_5061:
[----:B------:R-:W4:Y:S01]  /*afd0*/  LDG.E.U8 R4, desc[UR36][R4.64] ;  /* 0x0000002404047981 */ /* 0x000f22000c1e1100 */
[----:B------:R-:W-:Y:S01]  /*afe0*/  IMAD.MOV.U32 R9, RZ, RZ, RZ ;  /* 0x000000ffff097224 */ /* 0x000fe200078e00ff */
[----:B----4-:R-:W-:Y:S01]  /*aff0*/  I2FP.F32.U32 R8, R4 ;  /* 0x0000000400087245 */ /* 0x010fe20000201000 */
[----:B------:R-:W-:Y:S06]  /*b000*/  BRA `(.L_x_4997) ;  /* 0x0000000c007c7947 */ /* 0x000fec0003800000 */
.L_x_5060:
        /* <DEDUP_REMOVED lines=10> */
.L_x_5064:
[----:B------:R-:W4:Y:S01]  /*b0b0*/  LDG.E R4, desc[UR36][R4.64] ;  /* 0x0000002404047981 */ /* 0x000f22000c1e1900 */
[----:B------:R-:W-:Y:S01]  /*b0c0*/  IMAD.MOV.U32 R9, RZ, RZ, RZ ;  /* 0x000000ffff097224 */ /* 0x000fe200078e00ff */
[----:B----4-:R-:W-:Y:S01]  /*b0d0*/  I2FP.F32.S32 R8, R4 ;  /* 0x0000000400087245 */ /* 0x010fe20000201400 */
[----:B------:R-:W-:Y:S06]  /*b0e0*/  BRA `(.L_x_4997) ;  /* 0x0000000c00447947 */ /* 0x000fec0003800000 */
.L_x_5063:
[----:B------:R-:W4:Y:S01]  /*b0f0*/  LDG.E.U16 R4, desc[UR36][R4.64] ;  /* 0x0000002404047981 */ /* 0x000f22000c1e1500 */
[----:B------:R-:W-:Y:S01]  /*b100*/  IMAD.MOV.U32 R9, RZ, RZ, RZ ;  /* 0x000000ffff097224 */ /* 0x000fe200078e00ff */
[----:B----4-:R0:W4:Y:S01]  /*b110*/  I2F.S16 R8, R4 ;  /* 0x0000000400087306 */ /* 0x0101220000101400 */
[----:B------:R-:W-:Y:S05]  /*b120*/  BRA `(.L_x_4997) ;  /* 0x0000000c00347947 */ /* 0x000fea0003800000 */
.L_x_5059:
        /* <DEDUP_REMOVED lines=9> */
.L_x_5066:
[----:B------:R-:W4:Y:S01]  /*b1c0*/  LDG.E.U16 R4, desc[UR36][R4.64] ;  /* 0x0000002404047981 */ /* 0x000f22000c1e1500 */
[----:B------:R-:W-:Y:S02]  /*b1d0*/  IMAD.MOV.U32 R9, RZ, RZ, RZ ;  /* 0x000000ffff097224 */ /* 0x000fe400078e00ff */
[----:B----4-:R-:W-:Y:S01]  /*b1e0*/  HADD2.F32 R8, -RZ, R4.H0_H0 ;  /* 0x20000004ff087230 */ /* 0x010fe20000004100 */
[----:B------:R-:W-:Y:S06]  /*b1f0*/  BRA `(.L_x_4997) ;  /* 0x0000000c00007947 */ /* 0x000fec0003800000 */
.L_x_5065:
        /* <DEDUP_REMOVED lines=8> */
.L_x_5068:
[----:B------:R-:W4:Y:S02]  /*b280*/  LDG.E R4, desc[UR36][R4.64] ;  /* 0x0000002404047981 */ /* 0x000f24000c1e1900 */
[--C-:B----4-:R-:W-:Y:S02]  /*b290*/  HADD2.F32 R9, -RZ, R4.reuse.H1_H1 ;  /* 0x30000004ff097230 */ /* 0x110fe40000004100 */
[----:B------:R-:W-:Y:S01]  /*b2a0*/  HADD2.F32 R8, -RZ, R4.H0_H0 ;  /* 0x20000004ff087230 */ /* 0x000fe20000004100 */
[----:B------:R-:W-:Y:S06]  /*b2b0*/  BRA `(.L_x_4997) ;  /* 0x0000000800d07947 */ /* 0x000fec0003800000 */
.L_x_5067:
        /* <DEDUP_REMOVED lines=8> */
.L_x_5058:
        /* <DEDUP_REMOVED lines=13> */
.L_x_5071:
        /* <DEDUP_REMOVED lines=10> */
.L_x_5070:
        /* <DEDUP_REMOVED lines=27> */
.L_x_5073:
        /* <DEDUP_REMOVED lines=14> */
.L_x_5072:
[----:B------:R-:W4:Y:S01]  /*b740*/  LDG.E.U16 R4, desc[UR36][R4.64] ;  /* 0x0000002404047981 */ /* 0x000f22000c1e1500 */
[----:B------:R-:W-:Y:S02]  /*b750*/  IMAD.MOV.U32 R9, RZ, RZ, RZ ;  /* 0x000000ffff097224 */ /* 0x000fe400078e00ff */
[----:B----4-:R-:W-:Y:S01]  /*b760*/  IMAD.U32 R8, R4, 0x10000, RZ ;  /* 0x0001000004087824 */ /* 0x010fe200078e00ff */
[----:B------:R-:W-:Y:S06]  /*b770*/  BRA `(.L_x_4997) ;  /* 0x0000000400a07947 */ /* 0x000fec0003800000 */
.L_x_5069:
        /* <DEDUP_REMOVED lines=12> */
.L_x_5076:
        /* <DEDUP_REMOVED lines=20> */
.L_x_5078:
[----:B------:R-:W-:Y:S05]  /*b980*/  BSYNC B0 ;  /* 0x0000000000007941 */ /* 0x000fea0003800000 */
.L_x_5077:
[----:B------:R-:W-:Y:S01]  /*b990*/  IMAD.SHL.U32 R3, R3, 0x100000, RZ ;  /* 0x0010000003037824 */ /* 0x000fe200078e00ff */
[----:B------:R-:W-:-:S04]  /*b9a0*/  LEA R5, R0, 0x3b800000, 0x17 ;  /* 0x3b80000000057811 */ /* 0x000fc800078eb8ff */
[----:B------:R-:W-:Y:S01]  /*b9b0*/  LOP3.LUT R8, R5, R3, R8, 0xfe, !PT ;  /* 0x0000000305087212 */ /* 0x000fe200078efe08 */
[----:B------:R-:W-:Y:S06]  /*b9c0*/  BRA `(.L_x_4997) ;  /* 0x00000004000c7947 */ /* 0x000fec0003800000 */
.L_x_5075:
        /* <DEDUP_REMOVED lines=20> */
.L_x_5080:
[----:B------:R-:W-:Y:S05]  /*bb10*/  BSYNC B0 ;  /* 0x0000000000007941 */ /* 0x000fea0003800000 */
.L_x_5079:
[----:B------:R-:W-:Y:S01]  /*bb20*/  IMAD.SHL.U32 R3, R3, 0x200000, RZ ;  /* 0x0020000003037824 */ /* 0x000fe200078e00ff */
[----:B------:R-:W-:-:S04]  /*bb30*/  LEA R5, R0, 0x37800000, 0x17 ;  /* 0x3780000000057811 */ /* 0x000fc800078eb8ff */
[----:B------:R-:W-:Y:S01]  /*bb40*/  LOP3.LUT R8, R5, R3, R8, 0xfe, !PT ;  /* 0x0000000305087212 */ /* 0x000fe200078efe08 */
[----:B------:R-:W-:Y:S06]  /*bb50*/  BRA `(.L_x_4997) ;  /* 0x0000000000a87947 */ /* 0x000fec0003800000 */
.L_x_5074:
        /* <DEDUP_REMOVED lines=14> */
.L_x_5084:
[----:B------:R-:W-:Y:S05]  /*bc40*/  BSYNC B0 ;  /* 0x0000000000007941 */ /* 0x000fea0003800000 */
.L_x_5083:
[----:B------:R-:W-:Y:S01]  /*bc50*/  IMAD.MOV.U32 R9, RZ, RZ, RZ ;  /* 0x000000ffff097224 */ /* 0x000fe200078e00ff */
[----:B------:R-:W-:Y:S06]  /*bc60*/  BRA `(.L_x_4997) ;  /* 0x0000000000647947 */ /* 0x000fec0003800000 */
.L_x_5062:
        /* <DEDUP_REMOVED lines=16> */
.L_x_5085:
[----:B------:R-:W-:Y:S01]  /*bd70*/  CS2R R8, SRZ ;  /* 0x0000000000087805 */ /* 0x000fe2000001ff00 */
[----:B------:R-:W-:Y:S06]  /*bd80*/  BRA `(.L_x_4997) ;  /* 0x00000000001c7947 */ /* 0x000fec0003800000 */
.L_x_5082:
[----:B------:R-:W4:Y:S01]  /*bd90*/  LDG.E.64 R4, desc[UR36][R4.64] ;  /* 0x0000002404047981 */ /* 0x000f22000c1e1b00 */
[----:B------:R-:W-:Y:S01]  /*bda0*/  IMAD.MOV.U32 R9, RZ, RZ, RZ ;  /* 0x000000ffff097224 */ /* 0x000fe200078e00ff */
[----:B----4-:R0:W4:Y:S01]  /*bdb0*/  I2F.U64 R8, R4 ;  /* 0x0000000400087312 */ /* 0x0101220000301000 */
[----:B------:R-:W-:Y:S05]  /*bdc0*/  BRA `(.L_x_4997) ;  /* 0x00000000000c7947 */ /* 0x000fea0003800000 */
.L_x_5081:
[----:B------:R-:W4:Y:S01]  /*bdd0*/  LDG.E R4, desc[UR36][R4.64] ;  /* 0x0000002404047981 */ /* 0x000f22000c1e1900 */
[----:B------:R-:W-:Y:S01]  /*bde0*/  IMAD.MOV.U32 R9, RZ, RZ, RZ ;  /* 0x000000ffff097224 */ /* 0x000fe200078e00ff */
[----:B----4-:R-:W-:-:S07]  /*bdf0*/  I2FP.F32.U32 R8, R4 ;  /* 0x0000000400087245 */ /* 0x010fce0000201000 */
.L_x_4997:
[----:B------:R-:W-:Y:S05]  /*be00*/  BSYNC B7 ;  /* 0x0000000000077941 */ /* 0x000fea0003800000 */
.L_x_4996:
[----:B------:R-:W0:Y:S01]  /*be10*/  S2R R45, SR_TID.X ;  /* 0x00000000002d7919 */ /* 0x000e220000002100 */
[----:B------:R-:W2:Y:S01]  /*be20*/  LDC.U8 R44, c[0x0][0x264] ;  /* 0x00009900ff2c7b82 */ /* 0x000ea20000000000 */
[----:B------:R-:W-:Y:S01]  /*be30*/  BSSY B0, `(.L_x_5086) ;  /* 0x000001b000007945 */ /* 0x000fe20003800000 */
[----:B-1----:R-:W-:Y:S01]  /*be40*/  IMAD.MOV.U32 R41, RZ, RZ, RZ ;  /* 0x000000ffff297224 */ /* 0x002fe200078e00ff */
[CC--:B0-----:R-:W-:Y:S01]  /*be50*/  ISETP.GE.AND P3, PT, R45.reuse, R42.reuse, PT ;  /* 0x0000002a2d00720c */ /* 0x0c1fe20003f66270 */
[C---:B---34-:R-:W-:Y:S02]  /*be60*/  VIADD R5, R45.reuse, 0x180 ;  /* 0x000001802d057836 */ /* 0x058fe40000000000 */
[C---:B------:R-:W-:Y:S02]  /*be70*/  VIADD R3, R45.reuse, 0x100 ;  /* 0x000001002d037836 */ /* 0x040fe40000000000 */
[----:B------:R-:W-:Y:S01]  /*be80*/  VIADD R43, R45, 0x80 ;  /* 0x000000802d2b7836 */ /* 0x000fe20000000000 */
[----:B------:R-:W-:-:S02]  /*be90*/  ISETP.GE.AND P2, PT, R5, R42, PT ;  /* 0x0000002a0500720c */ /* 0x000fc40003f46270 */
[----:B------:R-:W-:Y:S02]  /*bea0*/  CS2R R4, SRZ ;  /* 0x0000000000047805 */ /* 0x000fe4000001ff00 */
[-C--:B------:R-:W-:Y:S02]  /*beb0*/  ISETP.GE.AND P1, PT, R3, R42.reuse, PT ;  /* 0x0000002a0300720c */ /* 0x080fe40003f26270 */
[----:B------:R-:W-:Y:S01]  /*bec0*/  ISETP.GE.AND P0, PT, R43, R42, PT ;  /* 0x0000002a2b00720c */ /* 0x000fe20003f06270 */
[----:B------:R-:W-:-:S12]  /*bed0*/  @P3 BRA `(.L_x_5087) ;  /* 0x0000000000403947 */ /* 0x000fd80003800000 */
[----:B------:R-:W-:Y:S02]  /*bee0*/  ULDC.64 UR4, c[0x0][0x220] ;  /* 0x0000880000047ab9 */ /* 0x000fe40000000a00 */
[----:B-----5:R-:W-:Y:S01]  /*bef0*/  FMUL.FTZ R0, R22, UR5 ;  /* 0x0000000516007c20 */ /* 0x020fe20008410000 */
[----:B------:R-:W-:-:S03]  /*bf00*/  FMUL.FTZ R3, R23, UR5 ;  /* 0x0000000517037c20 */ /* 0x000fc60008410000 */
[----:B------:R-:W-:Y:S01]  /*bf10*/  FFMA.FTZ R23, R23, UR4, R0 ;  /* 0x0000000417177c23 */ /* 0x000fe20008010000 */
[----:B------:R-:W-:Y:S01]  /*bf20*/  FFMA.FTZ R22, R22, UR4, -R3 ;  /* 0x0000000416167c23 */ /* 0x000fe20008010803 */
[----:B------:R-:W-:Y:S02]  /*bf30*/  ULDC.64 UR4, c[0x0][0x218] ;  /* 0x0000860000047ab9 */ /* 0x000fe40000000a00 */
[-C--:B------:R-:W-:Y:S01]  /*bf40*/  FMUL.FTZ R5, R23, R25.reuse ;  /* 0x0000001917057220 */ /* 0x080fe20000410000 */
[----:B------:R-:W-:Y:S01]  /*bf50*/  FMUL.FTZ R3, R19, UR5 ;  /* 0x0000000513037c20 */ /* 0x000fe20008410000 */
[----:B--2---:R-:W-:Y:S01]  /*bf60*/  FMUL.FTZ R0, R18, UR5 ;  /* 0x0000000512007c20 */ /* 0x004fe20008410000 */
[-C--:B------:R-:W-:Y:S01]  /*bf70*/  FMUL.FTZ R6, R23, R24.reuse ;  /* 0x0000001817067220 */ /* 0x080fe20000410000 */
[----:B------:R-:W-:Y:S01]  /*bf80*/  FFMA.FTZ R4, R22, R24, -R5 ;  /* 0x0000001816047223 */ /* 0x000fe20000010805 */
[----:B------:R-:W-:Y:S01]  /*bf90*/  FFMA.FTZ R3, R18, UR4, -R3 ;  /* 0x0000000412037c23 */ /* 0x000fe20008010803 */
[----:B------:R-:W-:Y:S01]  /*bfa0*/  FFMA.FTZ R0, R19, UR4, R0 ;  /* 0x0000000413007c23 */ /* 0x000fe20008010000 */
[----:B------:R-:W-:-:S02]  /*bfb0*/  FFMA.FTZ R5, R22, R25, R6 ;  /* 0x0000001916057223 */ /* 0x000fc40000010006 */
[----:B------:R-:W-:Y:S02]  /*bfc0*/  FADD.FTZ R4, R3, R4 ;  /* 0x0000000403047221 */ /* 0x000fe40000010000 */
[----:B------:R-:W-:-:S07]  /*bfd0*/  FADD.FTZ R5, R0, R5 ;  /* 0x0000000500057221 */ /* 0x000fce0000010000 */
.L_x_5087:
[----:B------:R-:W-:Y:S05]  /*bfe0*/  BSYNC B0 ;  /* 0x0000000000007941 */ /* 0x000fea0003800000 */
.L_x_5086:
[----:B------:R-:W-:Y:S01]  /*bff0*/  BSSY B0, `(.L_x_5088) ;  /* 0x0000013000007945 */ /* 0x000fe20003800000 */
[----:B------:R-:W-:-:S03]  /*c000*/  IMAD.MOV.U32 R40, RZ, RZ, RZ ;  /* 0x000000ffff287224 */ /* 0x000fc600078e00ff */
[----:B------:R-:W-:Y:S05]  /*c010*/  @P0 BRA `(.L_x_5089) ;  /* 0x0000000000400947 */ /* 0x000fea0003800000 */
[----:B------:R-:W-:Y:S01]  /*c020*/  ULDC.64 UR6, c[0x0][0x220] ;  /* 0x0000880000067ab9 */ /* 0x000fe20000000a00 */
[----:B------:R-:W-:Y:S01]  /*c030*/  ULDC.64 UR4, c[0x0][0x218] ;  /* 0x0000860000047ab9 */ /* 0x000fe20000000a00 */
[C---:B-----5:R-:W-:Y:S01]  /*c040*/  FMUL.FTZ R0, R28.reuse, UR7 ;  /* 0x000000071c007c20 */ /* 0x060fe20008410000 */
[----:B------:R-:W-:Y:S01]  /*c050*/  FMUL.FTZ R7, R29, UR7 ;  /* 0x000000071d077c20 */ /* 0x000fe20008410000 */
[----:B------:R-:W-:Y:S02]  /*c060*/  FMUL.FTZ R3, R27, UR5 ;  /* 0x000000051b037c20 */ /* 0x000fe40008410000 */
[----:B------:R-:W-:Y:S01]  /*c070*/  FFMA.FTZ R29, R29, UR6, R0 ;  /* 0x000000061d1d7c23 */ /* 0x000fe20008010000 */
[----:B------:R-:W-:Y:S01]  /*c080*/  FFMA.FTZ R7, R28, UR6, -R7 ;  /* 0x000000061c077c23 */ /* 0x000fe20008010807 */
[C---:B------:R-:W-:Y:S01]  /*c090*/  FMUL.FTZ R0, R26.reuse, UR5 ;  /* 0x000000051a007c20 */ /* 0x040fe20008410000 */
[----:B------:R-:W-:Y:S01]  /*c0a0*/  FFMA.FTZ R3, R26, UR4, -R3 ;  /* 0x000000041a037c23 */ /* 0x000fe20008010803 */
[C---:B------:R-:W-:Y:S01]  /*c0b0*/  FMUL.FTZ R6, R29.reuse, R31 ;  /* 0x0000001f1d067220 */ /* 0x040fe20000410000 */
[----:B------:R-:W-:Y:S01]  /*c0c0*/  FMUL.FTZ R10, R29, R30 ;  /* 0x0000001e1d0a7220 */ /* 0x000fe20000410000 */
[----:B------:R-:W-:-:S02]  /*c0d0*/  FFMA.FTZ R0, R27, UR4, R0 ;  /* 0x000000041b007c23 */ /* 0x000fc40008010000 */
[C---:B------:R-:W-:Y:S01]  /*c0e0*/  FFMA.FTZ R6, R7.reuse, R30, -R6 ;  /* 0x0000001e07067223 */ /* 0x040fe20000010806 */
[----:B------:R-:W-:-:S03]  /*c0f0*/  FFMA.FTZ R7, R7, R31, R10 ;  /* 0x0000001f07077223 */ /* 0x000fc6000001000a */
[----:B------:R-:W-:Y:S01]  /*c100*/  FADD.FTZ R40, R3, R6 ;  /* 0x0000000603287221 */ /* 0x000fe20000010000 */
[----:B------:R-:W-:-:S07]  /*c110*/  FADD.FTZ R41, R0, R7 ;  /* 0x0000000700297221 */ /* 0x000fce0000010000 */
.L_x_5089:
[----:B------:R-:W-:Y:S05]  /*c120*/  BSYNC B0 ;  /* 0x0000000000007941 */ /* 0x000fea0003800000 */
.L_x_5088:
[----:B------:R-:W-:Y:S01]  /*c130*/  BSSY B0, `(.L_x_5090) ;  /* 0x0000014000007945 */ /* 0x000fe20003800000 */
[----:B-----5:R-:W-:Y:S01]  /*c140*/  IMAD.MOV.U32 R23, RZ, RZ, RZ ;  /* 0x000000ffff177224 */ /* 0x020fe200078e00ff */
[----:B--2---:R-:W-:Y:S02]  /*c150*/  CS2R R18, SRZ ;  /* 0x0000000000127805 */ /* 0x004fe4000001ff00 */
[----:B------:R-:W-:Y:S05]  /*c160*/  @P1 BRA `(.L_x_5091) ;  /* 0x0000000000401947 */ /* 0x000fea0003800000 */
[----:B------:R-:W-:Y:S01]  /*c170*/  ULDC.64 UR6, c[0x0][0x220] ;  /* 0x0000880000067ab9 */ /* 0x000fe20000000a00 */
[----:B------:R-:W-:Y:S01]  /*c180*/  ULDC.64 UR4, c[0x0][0x218] ;  /* 0x0000860000047ab9 */ /* 0x000fe20000000a00 */
[C---:B------:R-:W-:Y:S01]  /*c190*/  FMUL.FTZ R0, R34.reuse, UR7 ;  /* 0x0000000722007c20 */ /* 0x040fe20008410000 */
        /* <DEDUP_REMOVED lines=13> */
.L_x_5091:
[----:B------:R-:W-:Y:S05]  /*c270*/  BSYNC B0 ;  /* 0x0000000000007941 */ /* 0x000fea0003800000 */
.L_x_5090:
[----:B------:R-:W-:Y:S01]  /*c280*/  BSSY B0, `(.L_x_5092) ;  /* 0x0000013000007945 */ /* 0x000fe20003800000 */
[----:B------:R-:W-:-:S03]  /*c290*/  IMAD.MOV.U32 R22, RZ, RZ, RZ ;  /* 0x000000ffff167224 */ /* 0x000fc600078e00ff */
        /* <DEDUP_REMOVED lines=17> */
.L_x_5093:
[----:B------:R-:W-:Y:S05]  /*c3b0*/  BSYNC B0 ;  /* 0x0000000000007941 */ /* 0x000fea0003800000 */
.L_x_5092:
[----:B------:R-:W-:Y:S04]  /*c3c0*/  BSSY B6, `(.L_x_5094) ;  /* 0x0000101000067945 */ /* 0x000fe80003800000 */
        /* <DEDUP_REMOVED lines=18> */
[----:B------:R-:W0:Y:S01]  /*c4f0*/  F2I.FTZ.TRUNC.NTZ R3, R4 ;  /* 0x0000000400037305 */ /* 0x000e22000021f100 */
[----:B------:R-:W-:Y:S01]  /*c500*/  IMAD.MOV.U32 R45, RZ, RZ, R43 ;  /* 0x000000ffff2d7224 */ /* 0x000fe200078e002b */
[----:B0-----:R0:W-:Y:S01]  /*c510*/  STG.E.U8 desc[UR36][R6.64], R3 ;  /* 0x0000000306007986 */ /* 0x0011e2000c101124 */
[----:B------:R-:W-:Y:S05]  /*c520*/  BRA `(.L_x_5095) ;  /* 0x0000000c00a87947 */ /* 0x000fea0003800000 */
.L_x_5099:
[----:B------:R-:W0:Y:S01]  /*c530*/  F2I.S64.TRUNC R4, R4 ;  /* 0x0000000400047311 */ /* 0x000e22000020d900 */
[----:B------:R-:W-:Y:S02]  /*c540*/  IMAD.MOV.U32 R45, RZ, RZ, R43 ;  /* 0x000000ffff2d7224 */ /* 0x000fe400078e002b */
[----:B0-----:R-:W-:-:S05]  /*c550*/  IMAD.MOV.U32 R3, RZ, RZ, R4 ;  /* 0x000000ffff037224 */ /* 0x001fca00078e0004 */
[----:B------:R0:W-:Y:S01]  /*c560*/  STG.E.U8 desc[UR36][R6.64], R3 ;  /* 0x0000000306007986 */ /* 0x0001e2000c101124 */
[----:B------:R-:W-:Y:S05]  /*c570*/  BRA `(.L_x_5095) ;  /* 0x0000000c00947947 */ /* 0x000fea0003800000 */
.L_x_5098:
[----:B------:R-:W-:-:S13]  /*c580*/  ISETP.NE.AND P0, PT, R0, 0x2, PT ;  /* 0x000000020000780c */ /* 0x000fda0003f05270 */
[----:B------:R-:W-:Y:S05]  /*c590*/  @!P0 BRA `(.L_x_5101) ;  /* 0x0000000000308947 */ /* 0x000fea0003800000 */
[----:B------:R-:W-:-:S13]  /*c5a0*/  ISETP.NE.AND P0, PT, R0, 0x3, PT ;  /* 0x000000030000780c */ /* 0x000fda0003f05270 */
[----:B------:R-:W-:Y:S05]  /*c5b0*/  @!P0 BRA `(.L_x_5102) ;  /* 0x0000000000188947 */ /* 0x000fea0003800000 */
[----:B------:R-:W-:-:S13]  /*c5c0*/  ISETP.NE.AND P0, PT, R0, 0x4, PT ;  /* 0x000000040000780c */ /* 0x000fda0003f05270 */
[----:B------:R-:W-:Y:S05]  /*c5d0*/  @P0 BRA `(.L_x_5100) ;  /* 0x0000000c00180947 */ /* 0x000fea0003800000 */
[----:B------:R-:W0:Y:S01]  /*c5e0*/  F2I.S64.TRUNC R4, R4 ;  /* 0x0000000400047311 */ /* 0x000e22000020d900 */
[----:B------:R-:W-:Y:S01]  /*c5f0*/  IMAD.MOV.U32 R45, RZ, RZ, R43 ;  /* 0x000000ffff2d7224 */ /* 0x000fe200078e002b */
[----:B0-----:R0:W-:Y:S01]  /*c600*/  STG.E.64 desc[UR36][R6.64], R4 ;  /* 0x0000000406007986 */ /* 0x0011e2000c101b24 */
[----:B------:R-:W-:Y:S05]  /*c610*/  BRA `(.L_x_5095) ;  /* 0x0000000c006c7947 */ /* 0x000fea0003800000 */
.L_x_5102:
[----:B------:R-:W0:Y:S01]  /*c620*/  F2I.FTZ.TRUNC.NTZ R3, R4 ;  /* 0x0000000400037305 */ /* 0x000e22000021f100 */
[----:B------:R-:W-:Y:S01]  /*c630*/  IMAD.MOV.U32 R45, RZ, RZ, R43 ;  /* 0x000000ffff2d7224 */ /* 0x000fe200078e002b */
[----:B0-----:R0:W-:Y:S01]  /*c640*/  STG.E desc[UR36][R6.64], R3 ;  /* 0x0000000306007986 */ /* 0x0011e2000c101924 */
[----:B------:R-:W-:Y:S05]  /*c650*/  BRA `(.L_x_5095) ;  /* 0x0000000c005c7947 */ /* 0x000fea0003800000 */
.L_x_5101:
[----:B------:R-:W0:Y:S01]  /*c660*/  F2I.FTZ.TRUNC.NTZ R3, R4 ;  /* 0x0000000400037305 */ /* 0x000e22000021f100 */
[----:B------:R-:W-:Y:S01]  /*c670*/  IMAD.MOV.U32 R45, RZ, RZ, R43 ;  /* 0x000000ffff2d7224 */ /* 0x000fe200078e002b */
[----:B0-----:R0:W-:Y:S01]  /*c680*/  STG.E.U16 desc[UR36][R6.64], R3 ;  /* 0x0000000306007986 */ /* 0x0011e2000c101524 */
[----:B------:R-:W-:Y:S05]  /*c690*/  BRA `(.L_x_5095) ;  /* 0x0000000c004c7947 */ /* 0x000fea0003800000 */
.L_x_5097:
[----:B------:R-:W-:-:S13]  /*c6a0*/  ISETP.GT.AND P0, PT, R0, 0x6, PT ;  /* 0x000000060000780c */ /* 0x000fda0003f04270 */
[----:B------:R-:W-:Y:S05]  /*c6b0*/  @P0 BRA `(.L_x_5103) ;  /* 0x00000000002c0947 */ /* 0x000fea0003800000 */
[----:B------:R-:W-:-:S13]  /*c6c0*/  ISETP.NE.AND P0, PT, R0, 0x5, PT ;  /* 0x000000050000780c */ /* 0x000fda0003f05270 */
[----:B------:R-:W-:Y:S05]  /*c6d0*/  @!P0 BRA `(.L_x_5104) ;  /* 0x0000000000148947 */ /* 0x000fea0003800000 */
[----:B------:R-:W-:-:S13]  /*c6e0*/  ISETP.NE.AND P0, PT, R0, 0x6, PT ;  /* 0x000000060000780c */ /* 0x000fda0003f05270 */
[----:B------:R-:W-:Y:S05]  /*c6f0*/  @P0 BRA `(.L_x_5100) ;  /* 0x0000000800d00947 */ /* 0x000fea0003800000 */
[----:B------:R0:W-:Y:S01]  /*c700*/  STG.E desc[UR36][R6.64], R4 ;  /* 0x0000000406007986 */ /* 0x0001e2000c101924 */
[----:B------:R-:W-:Y:S01]  /*c710*/  IMAD.MOV.U32 R45, RZ, RZ, R43 ;  /* 0x000000ffff2d7224 */ /* 0x000fe200078e002b */
[----:B------:R-:W-:Y:S06]  /*c720*/  BRA `(.L_x_5095) ;  /* 0x0000000c00287947 */ /* 0x000fec0003800000 */
.L_x_5104:
[----:B------:R-:W-:Y:S01]  /*c730*/  F2FP.F16.F32.PACK_AB R4, RZ, R4 ;  /* 0x00000004ff04723e */ /* 0x000fe200000000ff */
[----:B------:R-:W-:-:S04]  /*c740*/  IMAD.MOV.U32 R45, RZ, RZ, R43 ;  /* 0x000000ffff2d7224 */ /* 0x000fc800078e002b */
[----:B------:R0:W-:Y:S01]  /*c750*/  STG.E.U16 desc[UR36][R6.64], R4 ;  /* 0x0000000406007986 */ /* 0x0001e2000c101524 */
[----:B------:R-:W-:Y:S05]  /*c760*/  BRA `(.L_x_5095) ;  /* 0x0000000c00187947 */ /* 0x000fea0003800000 */
.L_x_5103:
[----:B------:R-:W-:-:S13]  /*c770*/  ISETP.NE.AND P0, PT, R0, 0x7, PT ;  /* 0x000000070000780c */ /* 0x000fda0003f05270 */
[----:B------:R-:W-:Y:S05]  /*c780*/  @!P0 BRA `(.L_x_5105) ;  /* 0x00000000002c8947 */ /* 0x000fea0003800000 */
[----:B------:R-:W-:-:S13]  /*c790*/  ISETP.NE.AND P0, PT, R0, 0x8, PT ;  /* 0x000000080000780c */ /* 0x000fda0003f05270 */
[----:B------:R-:W-:Y:S05]  /*c7a0*/  @!P0 BRA `(.L_x_5106) ;  /* 0x0000000000148947 */ /* 0x000fea0003800000 */
[----:B------:R-:W-:-:S13]  /*c7b0*/  ISETP.NE.AND P0, PT, R0, 0x9, PT ;  /* 0x000000090000780c */ /* 0x000fda0003f05270 */
[----:B------:R-:W-:Y:S05]  /*c7c0*/  @P0 BRA `(.L_x_5100) ;  /* 0x00000008009c0947 */ /* 0x000fea0003800000 */
[----:B------:R0:W-:Y:S01]  /*c7d0*/  STG.E.64 desc[UR36][R6.64], R4 ;  /* 0x0000000406007986 */ /* 0x0001e2000c101b24 */
[----:B------:R-:W-:Y:S01]  /*c7e0*/  IMAD.MOV.U32 R45, RZ, RZ, R43 ;  /* 0x000000ffff2d7224 */ /* 0x000fe200078e002b */
[----:B------:R-:W-:Y:S06]  /*c7f0*/  BRA `(.L_x_5095) ;  /* 0x0000000800f47947 */ /* 0x000fec0003800000 */
.L_x_5106:
[----:B------:R-:W-:Y:S01]  /*c800*/  F2FP.F16.F32.PACK_AB R5, R5, R4 ;  /* 0x000000040505723e */ /* 0x000fe200000000ff */
[----:B------:R-:W-:-:S04]  /*c810*/  IMAD.MOV.U32 R45, RZ, RZ, R43 ;  /* 0x000000ffff2d7224 */ /* 0x000fc800078e002b */
[----:B------:R0:W-:Y:S01]  /*c820*/  STG.E desc[UR36][R6.64], R5 ;  /* 0x0000000506007986 */ /* 0x0001e2000c101924 */
[----:B------:R-:W-:Y:S05]  /*c830*/  BRA `(.L_x_5095) ;  /* 0x0000000800e47947 */ /* 0x000fea0003800000 */
.L_x_5105:
[----:B------:R-:W-:Y:S01]  /*c840*/  FMUL.FTZ R4, R4, 1 ;  /* 0x3f80000004047820 */ /* 0x000fe20000410000 */
[----:B------:R-:W-:-:S05]  /*c850*/  IMAD.MOV.U32 R45, RZ, RZ, R43 ;  /* 0x000000ffff2d7224 */ /* 0x000fca00078e002b */
[----:B------:R-:W0:Y:S02]  /*c860*/  F2F.F64.F32 R4, R4 ;  /* 0x0000000400047310 */ /* 0x000e240000201800 */
[----:B0-----:R0:W-:Y:S01]  /*c870*/  STG.E.64 desc[UR36][R6.64], R4 ;  /* 0x0000000406007986 */ /* 0x0011e2000c101b24 */
[----:B------:R-:W-:Y:S05]  /*c880*/  BRA `(.L_x_5095) ;  /* 0x0000000800d07947 */ /* 0x000fea0003800000 */
.L_x_5096:
        /* <DEDUP_REMOVED lines=8> */
[----:B------:R-:W-:Y:S01]  /*c910*/  FSETP.NEU.FTZ.AND P0, PT, R4, RZ, PT ;  /* 0x000000ff0400720b */ /* 0x000fe20003f1d000 */
[----:B------:R-:W-:Y:S01]  /*c920*/  IMAD.MOV.U32 R45, RZ, RZ, R43 ;  /* 0x000000ffff2d7224 */ /* 0x000fe200078e002b */
[----:B------:R-:W-:-:S04]  /*c930*/  FSETP.NEU.FTZ.AND P1, PT, R5, RZ, PT ;  /* 0x000000ff0500720b */ /* 0x000fc80003f3d000 */
[----:B------:R-:W-:-:S04]  /*c940*/  PLOP3.LUT P0, PT, P0, P1, PT, 0xa8, 0x0 ;  /* 0x000000000000781c */ /* 0x000fc80000703570 */
[----:B------:R-:W-:-:S05]  /*c950*/  SEL R3, RZ, 0x1, !P0 ;  /* 0x00000001ff037807 */ /* 0x000fca0004000000 */
[----:B------:R0:W-:Y:S01]  /*c960*/  STG.E.U8 desc[UR36][R6.64], R3 ;  /* 0x0000000306007986 */ /* 0x0001e2000c101124 */
[----:B------:R-:W-:Y:S05]  /*c970*/  BRA `(.L_x_5095) ;  /* 0x0000000800947947 */ /* 0x000fea0003800000 */
.L_x_5109:
[----:B------:R-:W-:Y:S01]  /*c980*/  FMUL.FTZ R10, R5, 1 ;  /* 0x3f800000050a7820 */ /* 0x000fe20000410000 */
[----:B------:R-:W-:Y:S01]  /*c990*/  FMUL.FTZ R8, R4, 1 ;  /* 0x3f80000004087820 */ /* 0x000fe20000410000 */
[----:B------:R-:W-:-:S04]  /*c9a0*/  IMAD.MOV.U32 R45, RZ, RZ, R43 ;  /* 0x000000ffff2d7224 */ /* 0x000fc800078e002b */
[----:B------:R-:W-:Y:S08]  /*c9b0*/  F2F.F64.F32 R10, R10 ;  /* 0x0000000a000a7310 */ /* 0x000ff00000201800 */
[----:B------:R-:W0:Y:S02]  /*c9c0*/  F2F.F64.F32 R8, R8 ;  /* 0x0000000800087310 */ /* 0x000e240000201800 */
[----:B0-----:R0:W-:Y:S01]  /*c9d0*/  STG.E.128 desc[UR36][R6.64], R8 ;  /* 0x0000000806007986 */ /* 0x0011e2000c101d24 */
[----:B------:R-:W-:Y:S05]  /*c9e0*/  BRA `(.L_x_5095) ;  /* 0x0000000800787947 */ /* 0x000fea0003800000 */
.L_x_5108:
        /* <DEDUP_REMOVED lines=20> */
.L_x_5113:
[----:B------:R-:W-:Y:S05]  /*cb30*/  BSYNC B0 ;  /* 0x0000000000007941 */ /* 0x000fea0003800000 */
.L_x_5112:
[----:B------:R-:W-:Y:S01]  /*cb40*/  LOP3.LUT R5, R0, R5, RZ, 0xfc, !PT ;  /* 0x0000000500057212 */ /* 0x000fe200078efcff */
[----:B------:R-:W-:-:S04]  /*cb50*/  IMAD.MOV.U32 R45, RZ, RZ, R43 ;  /* 0x000000ffff2d7224 */ /* 0x000fc800078e002b */
[----:B------:R0:W-:Y:S01]  /*cb60*/  STG.E.U8 desc[UR36][R6.64], R5 ;  /* 0x0000000506007986 */ /* 0x0001e2000c101124 */
[----:B------:R-:W-:Y:S05]  /*cb70*/  BRA `(.L_x_5095) ;  /* 0x0000000800147947 */ /* 0x000fea0003800000 */
.L_x_5111:
        /* <DEDUP_REMOVED lines=12> */
.L_x_5115:
[----:B------:R-:W-:Y:S01]  /*cc40*/  IMAD.MOV.U32 R0, RZ, RZ, 0x7f ;  /* 0x0000007fff007424 */ /* 0x000fe200078e00ff */
[----:B------:R-:W-:-:S04]  /*cc50*/  ISETP.GT.U32.AND P0, PT, R5, 0x7f800000, PT ;  /* 0x7f8000000500780c */ /* 0x000fc80003f04070 */
[----:B------:R-:W-:-:S09]  /*cc60*/  SEL R0, R0, 0x7c, P0 ;  /* 0x0000007c00007807 */ /* 0x000fd20000000000 */
.L_x_5116:
[----:B------:R-:W-:Y:S05]  /*cc70*/  BSYNC B0 ;  /* 0x0000000000007941 */ /* 0x000fea0003800000 */
.L_x_5114:
[----:B------:R-:W-:Y:S01]  /*cc80*/  LOP3.LUT R4, R4, 0x80000000, RZ, 0xc0, !PT ;  /* 0x8000000004047812 */ /* 0x000fe200078ec0ff */
[----:B------:R-:W-:-:S03]  /*cc90*/  IMAD.MOV.U32 R45, RZ, RZ, R43 ;  /* 0x000000ffff2d7224 */ /* 0x000fc600078e002b */
[----:B------:R-:W-:-:S04]  /*cca0*/  SHF.R.U32.HI R3, RZ, 0x18, R4 ;  /* 0x00000018ff037819 */ /* 0x000fc80000011604 */
[----:B------:R-:W-:-:S05]  /*ccb0*/  LOP3.LUT R3, R0, R3, RZ, 0xfc, !PT ;  /* 0x0000000300037212 */ /* 0x000fca00078efcff */
[----:B------:R0:W-:Y:S01]  /*ccc0*/  STG.E.U8 desc[UR36][R6.64], R3 ;  /* 0x0000000306007986 */ /* 0x0001e2000c101124 */
[----:B------:R-:W-:Y:S05]  /*ccd0*/  BRA `(.L_x_5095) ;  /* 0x0000000400bc7947 */ /* 0x000fea0003800000 */
.L_x_5110:
[----:B------:R-:W-:Y:S01]  /*cce0*/  F2FP.BF16.F32.PACK_AB R4, RZ, R4 ;  /* 0x00000004ff04723e */ /* 0x000fe200000010ff */
[----:B------:R-:W-:-:S04]  /*ccf0*/  IMAD.MOV.U32 R45, RZ, RZ, R43 ;  /* 0x000000ffff2d7224 */ /* 0x000fc800078e002b */
[----:B------:R0:W-:Y:S01]  /*cd00*/  STG.E.U16 desc[UR36][R6.64], R4 ;  /* 0x0000000406007986 */ /* 0x0001e2000c101524 */
[----:B------:R-:W-:Y:S05]  /*cd10*/  BRA `(.L_x_5095) ;  /* 0x0000000400ac7947 */ /* 0x000fea0003800000 */
.L_x_5107:
        /* <DEDUP_REMOVED lines=8> */
[----:B------:R-:W0:Y:S01]  /*cda0*/  F2I.FTZ.U32.TRUNC.NTZ R3, R4 ;  /* 0x0000000400037305 */ /* 0x000e22000021f000 */
[----:B------:R-:W-:Y:S01]  /*cdb0*/  IMAD.MOV.U32 R45, RZ, RZ, R43 ;  /* 0x000000ffff2d7224 */ /* 0x000fe200078e002b */
[----:B0-----:R4:W-:Y:S01]  /*cdc0*/  STG.E.U16 desc[UR36][R6.64], R3 ;  /* 0x0000000306007986 */ /* 0x0019e2000c101524 */
[----:B------:R-:W-:Y:S05]  /*cdd0*/  BRA `(.L_x_5095) ;  /* 0x00000004007c7947 */ /* 0x000fea0003800000 */
.L_x_5119:
        /* <DEDUP_REMOVED lines=16> */
.L_x_5122:
[----:B------:R-:W-:-:S04]  /*cee0*/  LOP3.LUT R4, R4, 0x80000000, RZ, 0xc0, !PT ;  /* 0x8000000004047812 */ /* 0x000fc800078ec0ff */
[----:B------:R-:W-:-:S04]  /*cef0*/  SHF.R.U32.HI R3, RZ, 0x18, R4 ;  /* 0x00000018ff037819 */ /* 0x000fc80000011604 */
[----:B------:R-:W-:-:S04]  /*cf00*/  LOP3.LUT R0, R0, R3, RZ, 0xfc, !PT ;  /* 0x0000000300007212 */ /* 0x000fc800078efcff */
[----:B------:R-:W-:-:S07]  /*cf10*/  PRMT R3, R0, 0x7610, R3 ;  /* 0x0000761000037816 */ /* 0x000fce0000000003 */
.L_x_5121:
[----:B------:R-:W-:Y:S05]  /*cf20*/  BSYNC B0 ;  /* 0x0000000000007941 */ /* 0x000fea0003800000 */
.L_x_5120:
[----:B------:R0:W-:Y:S01]  /*cf30*/  STG.E.U8 desc[UR36][R6.64], R3 ;  /* 0x0000000306007986 */ /* 0x0001e2000c101124 */
[----:B------:R-:W-:Y:S01]  /*cf40*/  IMAD.MOV.U32 R45, RZ, RZ, R43 ;  /* 0x000000ffff2d7224 */ /* 0x000fe200078e002b */
[----:B------:R-:W-:Y:S06]  /*cf50*/  BRA `(.L_x_5095) ;  /* 0x00000004001c7947 */ /* 0x000fec0003800000 */
.L_x_5118:
        /* <DEDUP_REMOVED lines=16> */
.L_x_5125:
[----:B------:R-:W-:-:S04]  /*d060*/  LOP3.LUT R4, R4, 0x80000000, RZ, 0xc0, !PT ;  /* 0x8000000004047812 */ /* 0x000fc800078ec0ff */
[----:B------:R-:W-:-:S04]  /*d070*/  SHF.R.U32.HI R3, RZ, 0x18, R4 ;  /* 0x00000018ff037819 */ /* 0x000fc80000011604 */
[----:B------:R-:W-:-:S04]  /*d080*/  LOP3.LUT R0, R0, R3, RZ, 0xfc, !PT ;  /* 0x0000000300007212 */ /* 0x000fc800078efcff */
[----:B------:R-:W-:-:S07]  /*d090*/  PRMT R3, R0, 0x7610, R3 ;  /* 0x0000761000037816 */ /* 0x000fce0000000003 */
.L_x_5124:
[----:B------:R-:W-:Y:S05]  /*d0a0*/  BSYNC B0 ;  /* 0x0000000000007941 */ /* 0x000fea0003800000 */
.L_x_5123:
[----:B------:R3:W-:Y:S01]  /*d0b0*/  STG.E.U8 desc[UR36][R6.64], R3 ;  /* 0x0000000306007986 */ /* 0x0007e2000c101124 */
[----:B------:R-:W-:Y:S01]  /*d0c0*/  IMAD.MOV.U32 R45, RZ, RZ, R43 ;  /* 0x000000ffff2d7224 */ /* 0x000fe200078e002b */
[----:B------:R-:W-:Y:S06]  /*d0d0*/  BRA `(.L_x_5095) ;  /* 0x0000000000bc7947 */ /* 0x000fec0003800000 */
.L_x_5117:
[----:B------:R-:W-:-:S13]  /*d0e0*/  ISETP.NE.AND P0, PT, R0, 0x1c, PT ;  /* 0x0000001c0000780c */ /* 0x000fda0003f05270 */
[----:B------:R-:W-:Y:S05]  /*d0f0*/  @!P0 BRA `(.L_x_5126) ;  /* 0x0000000000a88947 */ /* 0x000fea0003800000 */
[----:B------:R-:W-:-:S13]  /*d100*/  ISETP.NE.AND P0, PT, R0, 0x1d, PT ;  /* 0x0000001d0000780c */ /* 0x000fda0003f05270 */
[----:B------:R-:W-:Y:S05]  /*d110*/  @!P0 BRA `(.L_x_5127) ;  /* 0x0000000000908947 */ /* 0x000fea0003800000 */
[----:B------:R-:W-:-:S13]  /*d120*/  ISETP.NE.AND P0, PT, R0, 0x2c, PT ;  /* 0x0000002c0000780c */ /* 0x000fda0003f05270 */
[----:B------:R-:W-:Y:S05]  /*d130*/  @P0 BRA `(.L_x_5100) ;  /* 0x0000000000400947 */ /* 0x000fea0003800000 */
[----:B------:R-:W-:Y:S01]  /*d140*/  SHF.R.U32.HI R5, RZ, 0x17, R4 ;  /* 0x00000017ff057819 */ /* 0x000fe20000011604 */
[----:B------:R-:W-:-:S03]  /*d150*/  IMAD.MOV.U32 R45, RZ, RZ, R43 ;  /* 0x000000ffff2d7224 */ /* 0x000fc600078e002b */
        /* <DEDUP_REMOVED lines=14> */
.L_x_5100:
        /* <DEDUP_REMOVED lines=16> */
.L_x_5128:
[----:B------:R-:W-:Y:S01]  /*d340*/  IMAD.MOV.U32 R45, RZ, RZ, R43 ;  /* 0x000000ffff2d7224 */ /* 0x000fe200078e002b */
[----:B------:R-:W-:Y:S06]  /*d350*/  BRA `(.L_x_5095) ;  /* 0x00000000001c7947 */ /* 0x000fec0003800000 */
.L_x_5127:
[----:B------:R-:W0:Y:S01]  /*d360*/  F2I.U64.TRUNC R4, R4 ;  /* 0x0000000400047311 */ /* 0x000e22000020d800 */
[----:B------:R-:W-:Y:S01]  /*d370*/  IMAD.MOV.U32 R45, RZ, RZ, R43 ;  /* 0x000000ffff2d7224 */ /* 0x000fe200078e002b */
[----:B0-----:R1:W-:Y:S01]  /*d380*/  STG.E.64 desc[UR36][R6.64], R4 ;  /* 0x0000000406007986 */ /* 0x0013e2000c101b24 */
[----:B------:R-:W-:Y:S05]  /*d390*/  BRA `(.L_x_5095) ;  /* 0x00000000000c7947 */ /* 0x000fea0003800000 */
.L_x_5126:
[----:B------:R-:W0:Y:S01]  /*d3a0*/  F2I.FTZ.U32.TRUNC.NTZ R3, R4 ;  /* 0x0000000400037305 */ /* 0x000e22000021f000 */
[----:B------:R-:W-:Y:S01]  /*d3b0*/  IMAD.MOV.U32 R45, RZ, RZ, R43 ;  /* 0x000000ffff2d7224 */ /* 0x000fe200078e002b */
[----:B0-----:R0:W-:Y:S06]  /*d3c0*/  STG.E desc[UR36][R6.64], R3 ;  /* 0x0000000306007986 */ /* 0x0011ec000c101924 */
.L_x_5095:
[----:B------:R-:W-:Y:S05]  /*d3d0*/  BSYNC B6 ;  /* 0x0000000000067941 */ /* 0x000fea0003800000 */
.L_x_5094:
[----:B------:R-:W-:Y:S01]  /*d3e0*/  ISETP.GE.AND P0, PT, R45, R42, PT ;  /* 0x0000002a2d00720c */ /* 0x000fe20003f06270 */
[----:B------:R-:W-:-:S12]  /*d3f0*/  BSSY B6, `(.L_x_5129) ;  /* 0x00001da000067945 */ /* 0x000fd80003800000 */
[----:B------:R-:W-:Y:S05]  /*d400*/  @P0 BRA `(.L_x_5130) ;  /* 0x0000001c00600947 */ /* 0x000fea0003800000 */
[----:B01----:R-:W0:Y:S01]  /*d410*/  LDC.64 R4, c[0x0][0x230] ;  /* 0x00008c00ff047b82 */ /* 0x003e220000000a00 */
[----:B------:R-:W-:Y:S01]  /*d420*/  IMAD R0, R2, 0x200, R45 ;  /* 0x0000020002007824 */ /* 0x000fe200078e022d */
[----:B--234-:R-:W-:Y:S01]  /*d430*/  PRMT R6, R44, 0x9910, RZ ;  /* 0x000099102c067816 */ /* 0x01cfe200000000ff */
        /* <DEDUP_REMOVED lines=18> */
.L_x_5134:
[----:B------:R-:W0:Y:S02]  /*d560*/  F2I.S64.TRUNC R40, R40 ;  /* 0x0000002800287311 */ /* 0x000e24000020d900 */
[----:B0-----:R-:W-:-:S05]  /*d570*/  IMAD.MOV.U32 R3, RZ, RZ, R40 ;  /* 0x000000ffff037224 */ /* 0x001fca00078e0028 */
[----:B------:R0:W-:Y:S01]  /*d580*/  STG.E.U8 desc[UR36][R4.64], R3 ;  /* 0x0000000304007986 */ /* 0x0001e2000c101124 */
[----:B------:R-:W-:Y:S05]  /*d590*/  BRA `(.L_x_5136) ;  /* 0x0000000c00447947 */ /* 0x000fea0003800000 */
.L_x_5133:
        /* <DEDUP_REMOVED lines=9> */
.L_x_5138:
[----:B------:R-:W0:Y:S02]  /*d630*/  F2I.FTZ.TRUNC.NTZ R3, R40 ;  /* 0x0000002800037305 */ /* 0x000e24000021f100 */
[----:B0-----:R0:W-:Y:S01]  /*d640*/  STG.E desc[UR36][R4.64], R3 ;  /* 0x0000000304007986 */ /* 0x0011e2000c101924 */
[----:B------:R-:W-:Y:S05]  /*d650*/  BRA `(.L_x_5136) ;  /* 0x0000000c00147947 */ /* 0x000fea0003800000 */
.L_x_5137:
[----:B------:R-:W0:Y:S02]  /*d660*/  F2I.FTZ.TRUNC.NTZ R3, R40 ;  /* 0x0000002800037305 */ /* 0x000e24000021f100 */
[----:B0-----:R0:W-:Y:S01]  /*d670*/  STG.E.U16 desc[UR36][R4.64], R3 ;  /* 0x0000000304007986 */ /* 0x0011e2000c101524 */
[----:B------:R-:W-:Y:S05]  /*d680*/  BRA `(.L_x_5136) ;  /* 0x0000000c00087947 */ /* 0x000fea0003800000 */
.L_x_5132:
        /* <DEDUP_REMOVED lines=8> */
.L_x_5140:
[----:B------:R-:W-:-:S05]  /*d710*/  F2FP.F16.F32.PACK_AB R40, RZ, R40 ;  /* 0x00000028ff28723e */ /* 0x000fca00000000ff */
[----:B------:R0:W-:Y:S01]  /*d720*/  STG.E.U16 desc[UR36][R4.64], R40 ;  /* 0x0000002804007986 */ /* 0x0001e2000c101524 */
[----:B------:R-:W-:Y:S05]  /*d730*/  BRA `(.L_x_5136) ;  /* 0x0000000800dc7947 */ /* 0x000fea0003800000 */
.L_x_5139:
        /* <DEDUP_REMOVED lines=8> */
.L_x_5142:
[----:B------:R-:W-:-:S05]  /*d7c0*/  F2FP.F16.F32.PACK_AB R41, R41, R40 ;  /* 0x000000282929723e */ /* 0x000fca00000000ff */
[----:B------:R0:W-:Y:S01]  /*d7d0*/  STG.E desc[UR36][R4.64], R41 ;  /* 0x0000002904007986 */ /* 0x0001e2000c101924 */
[----:B------:R-:W-:Y:S05]  /*d7e0*/  BRA `(.L_x_5136) ;  /* 0x0000000800b07947 */ /* 0x000fea0003800000 */
.L_x_5141:
[----:B------:R-:W-:-:S06]  /*d7f0*/  FMUL.FTZ R6, R40, 1 ;  /* 0x3f80000028067820 */ /* 0x000fcc0000410000 */
[----:B------:R-:W0:Y:S02]  /*d800*/  F2F.F64.F32 R6, R6 ;  /* 0x0000000600067310 */ /* 0x000e240000201800 */
[----:B0-----:R0:W-:Y:S01]  /*d810*/  STG.E.64 desc[UR36][R4.64], R6 ;  /* 0x0000000604007986 */ /* 0x0011e2000c101b24 */
[----:B------:R-:W-:Y:S05]  /*d820*/  BRA `(.L_x_5136) ;  /* 0x0000000800a07947 */ /* 0x000fea0003800000 */
.L_x_5131:
        /* <DEDUP_REMOVED lines=14> */
.L_x_5145:
[----:B------:R-:W-:Y:S01]  /*d910*/  FMUL.FTZ R10, R41, 1 ;  /* 0x3f800000290a7820 */ /* 0x000fe20000410000 */
[----:B------:R-:W-:-:S05]  /*d920*/  FMUL.FTZ R8, R40, 1 ;  /* 0x3f80000028087820 */ /* 0x000fca0000410000 */
[----:B------:R-:W-:Y:S08]  /*d930*/  F2F.F64.F32 R10, R10 ;  /* 0x0000000a000a7310 */ /* 0x000ff00000201800 */
[----:B------:R-:W0:Y:S02]  /*d940*/  F2F.F64.F32 R8, R8 ;  /* 0x0000000800087310 */ /* 0x000e240000201800 */
[----:B0-----:R0:W-:Y:S01]  /*d950*/  STG.E.128 desc[UR36][R4.64], R8 ;  /* 0x0000000804007986 */ /* 0x0011e2000c101d24 */
[----:B------:R-:W-:Y:S05]  /*d960*/  BRA `(.L_x_5136) ;  /* 0x0000000800507947 */ /* 0x000fea0003800000 */
.L_x_5144:
        /* <DEDUP_REMOVED lines=20> */
.L_x_5149:
[----:B------:R-:W-:Y:S05]  /*dab0*/  BSYNC B0 ;  /* 0x0000000000007941 */ /* 0x000fea0003800000 */
.L_x_5148:
[----:B------:R-:W-:-:S05]  /*dac0*/  LOP3.LUT R7, R0, R7, RZ, 0xfc, !PT ;  /* 0x0000000700077212 */ /* 0x000fca00078efcff */
[----:B------:R0:W-:Y:S01]  /*dad0*/  STG.E.U8 desc[UR36][R4.64], R7 ;  /* 0x0000000704007986 */ /* 0x0001e2000c101124 */
[----:B------:R-:W-:Y:S05]  /*dae0*/  BRA `(.L_x_5136) ;  /* 0x0000000400f07947 */ /* 0x000fea0003800000 */
.L_x_5147:
        /* <DEDUP_REMOVED lines=12> */
.L_x_5151:
[----:B------:R-:W-:Y:S01]  /*dbb0*/  IMAD.MOV.U32 R0, RZ, RZ, 0x7f ;  /* 0x0000007fff007424 */ /* 0x000fe200078e00ff */
[----:B------:R-:W-:-:S04]  /*dbc0*/  ISETP.GT.U32.AND P0, PT, R6, 0x7f800000, PT ;  /* 0x7f8000000600780c */ /* 0x000fc80003f04070 */
[----:B------:R-:W-:-:S09]  /*dbd0*/  SEL R0, R0, 0x7c, P0 ;  /* 0x0000007c00007807 */ /* 0x000fd20000000000 */
.L_x_5152:
[----:B------:R-:W-:Y:S05]  /*dbe0*/  BSYNC B0 ;  /* 0x0000000000007941 */ /* 0x000fea0003800000 */
.L_x_5150:
[----:B------:R-:W-:-:S04]  /*dbf0*/  LOP3.LUT R40, R40, 0x80000000, RZ, 0xc0, !PT ;  /* 0x8000000028287812 */ /* 0x000fc800078ec0ff */
[----:B------:R-:W-:-:S04]  /*dc00*/  SHF.R.U32.HI R3, RZ, 0x18, R40 ;  /* 0x00000018ff037819 */ /* 0x000fc80000011628 */
[----:B------:R-:W-:-:S05]  /*dc10*/  LOP3.LUT R3, R0, R3, RZ, 0xfc, !PT ;  /* 0x0000000300037212 */ /* 0x000fca00078efcff */
[----:B------:R0:W-:Y:S01]  /*dc20*/  STG.E.U8 desc[UR36][R4.64], R3 ;  /* 0x0000000304007986 */ /* 0x0001e2000c101124 */
[----:B------:R-:W-:Y:S05]  /*dc30*/  BRA `(.L_x_5136) ;  /* 0x00000004009c7947 */ /* 0x000fea0003800000 */
.L_x_5146:
[----:B------:R-:W-:-:S05]  /*dc40*/  F2FP.BF16.F32.PACK_AB R40, RZ, R40 ;  /* 0x00000028ff28723e */ /* 0x000fca00000010ff */
[----:B------:R0:W-:Y:S01]  /*dc50*/  STG.E.U16 desc[UR36][R4.64], R40 ;  /* 0x0000002804007986 */ /* 0x0001e2000c101524 */
[----:B------:R-:W-:Y:S05]  /*dc60*/  BRA `(.L_x_5136) ;  /* 0x0000000400907947 */ /* 0x000fea0003800000 */
.L_x_5143:
        /* <DEDUP_REMOVED lines=11> */
.L_x_5155:
        /* <DEDUP_REMOVED lines=16> */
.L_x_5158:
[----:B------:R-:W-:-:S04]  /*de20*/  LOP3.LUT R40, R40, 0x80000000, RZ, 0xc0, !PT ;  /* 0x8000000028287812 */ /* 0x000fc800078ec0ff */
[----:B------:R-:W-:-:S04]  /*de30*/  SHF.R.U32.HI R40, RZ, 0x18, R40 ;  /* 0x00000018ff287819 */ /* 0x000fc80000011628 */
[----:B------:R-:W-:-:S04]  /*de40*/  LOP3.LUT R3, R3, R40, RZ, 0xfc, !PT ;  /* 0x0000002803037212 */ /* 0x000fc800078efcff */
[----:B------:R-:W-:-:S07]  /*de50*/  PRMT R0, R3, 0x7610, R0 ;  /* 0x0000761003007816 */ /* 0x000fce0000000000 */
.L_x_5157:
[----:B------:R-:W-:Y:S05]  /*de60*/  BSYNC B0 ;  /* 0x0000000000007941 */ /* 0x000fea0003800000 */
.L_x_5156:
[----:B------:R0:W-:Y:S01]  /*de70*/  STG.E.U8 desc[UR36][R4.64], R0 ;  /* 0x0000000004007986 */ /* 0x0001e2000c101124 */
[----:B------:R-:W-:Y:S05]  /*de80*/  BRA `(.L_x_5136) ;  /* 0x0000000400087947 */ /* 0x000fea0003800000 */
.L_x_5154:
        /* <DEDUP_REMOVED lines=16> */
.L_x_5161:
[----:B------:R-:W-:-:S04]  /*df90*/  LOP3.LUT R40, R40, 0x80000000, RZ, 0xc0, !PT ;  /* 0x8000000028287812 */ /* 0x000fc800078ec0ff */
[----:B------:R-:W-:-:S04]  /*dfa0*/  SHF.R.U32.HI R40, RZ, 0x18, R40 ;  /* 0x00000018ff287819 */ /* 0x000fc80000011628 */
[----:B------:R-:W-:-:S04]  /*dfb0*/  LOP3.LUT R3, R3, R40, RZ, 0xfc, !PT ;  /* 0x0000002803037212 */ /* 0x000fc800078efcff */
[----:B------:R-:W-:-:S07]  /*dfc0*/  PRMT R0, R3, 0x7610, R0 ;  /* 0x0000761003007816 */ /* 0x000fce0000000000 */
.L_x_5160:
[----:B------:R-:W-:Y:S05]  /*dfd0*/  BSYNC B0 ;  /* 0x0000000000007941 */ /* 0x000fea0003800000 */
.L_x_5159:
[----:B------:R3:W-:Y:S01]  /*dfe0*/  STG.E.U8 desc[UR36][R4.64], R0 ;  /* 0x0000000004007986 */ /* 0x0007e2000c101124 */
[----:B------:R-:W-:Y:S05]  /*dff0*/  BRA `(.L_x_5136) ;  /* 0x0000000000ac7947 */ /* 0x000fea0003800000 */
.L_x_5153:
        /* <DEDUP_REMOVED lines=21> */
.L_x_5135:
        /* <DEDUP_REMOVED lines=16> */
.L_x_5164:
[----:B------:R-:W-:Y:S05]  /*e250*/  BRA `(.L_x_5136) ;  /* 0x0000000000147947 */ /* 0x000fea0003800000 */
.L_x_5163:
[----:B------:R-:W0:Y:S02]  /*e260*/  F2I.U64.TRUNC R40, R40 ;  /* 0x0000002800287311 */ /* 0x000e24000020d800 */
[----:B0-----:R1:W-:Y:S01]  /*e270*/  STG.E.64 desc[UR36][R4.64], R40 ;  /* 0x0000002804007986 */ /* 0x0013e2000c101b24 */
[----:B------:R-:W-:Y:S05]  /*e280*/  BRA `(.L_x_5136) ;  /* 0x0000000000087947 */ /* 0x000fea0003800000 */
.L_x_5162:
[----:B------:R-:W0:Y:S02]  /*e290*/  F2I.FTZ.U32.TRUNC.NTZ R3, R40 ;  /* 0x0000002800037305 */ /* 0x000e24000021f000 */
[----:B0-----:R0:W-:Y:S02]  /*e2a0*/  STG.E desc[UR36][R4.64], R3 ;  /* 0x0000000304007986 */ /* 0x0011e4000c101924 */
.L_x_5136:
        /* <DEDUP_REMOVED lines=24> */
.L_x_5168:
[----:B------:R-:W0:Y:S02]  /*e430*/  F2I.S64.TRUNC R18, R18 ;  /* 0x0000001200127311 */ /* 0x000e24000020d900 */
[----:B0-----:R-:W-:-:S05]  /*e440*/  IMAD.MOV.U32 R3, RZ, RZ, R18 ;  /* 0x000000ffff037224 */ /* 0x001fca00078e0012 */
[----:B------:R0:W-:Y:S01]  /*e450*/  STG.E.U8 desc[UR36][R4.64], R3 ;  /* 0x0000000304007986 */ /* 0x0001e2000c101124 */
[----:B------:R-:W-:Y:S05]  /*e460*/  BRA `(.L_x_5170) ;  /* 0x0000000c00447947 */ /* 0x000fea0003800000 */
.L_x_5167:
        /* <DEDUP_REMOVED lines=9> */
.L_x_5172:
[----:B------:R-:W0:Y:S02]  /*e500*/  F2I.FTZ.TRUNC.NTZ R3, R18 ;  /* 0x0000001200037305 */ /* 0x000e24000021f100 */
[----:B0-----:R0:W-:Y:S01]  /*e510*/  STG.E desc[UR36][R4.64], R3 ;  /* 0x0000000304007986 */ /* 0x0011e2000c101924 */
[----:B------:R-:W-:Y:S05]  /*e520*/  BRA `(.L_x_5170) ;  /* 0x0000000c00147947 */ /* 0x000fea0003800000 */
.L_x_5171:
[----:B------:R-:W0:Y:S02]  /*e530*/  F2I.FTZ.TRUNC.NTZ R3, R18 ;  /* 0x0000001200037305 */ /* 0x000e24000021f100 */
[----:B0-----:R0:W-:Y:S01]  /*e540*/  STG.E.U16 desc[UR36][R4.64], R3 ;  /* 0x0000000304007986 */ /* 0x0011e2000c101524 */
[----:B------:R-:W-:Y:S05]  /*e550*/  BRA `(.L_x_5170) ;  /* 0x0000000c00087947 */ /* 0x000fea0003800000 */
.L_x_5166:
        /* <DEDUP_REMOVED lines=8> */
.L_x_5174:
[----:B------:R-:W-:-:S05]  /*e5e0*/  F2FP.F16.F32.PACK_AB R18, RZ, R18 ;  /* 0x00000012ff12723e */ /* 0x000fca00000000ff */
[----:B------:R1:W-:Y:S01]  /*e5f0*/  STG.E.U16 desc[UR36][R4.64], R18 ;  /* 0x0000001204007986 */ /* 0x0003e2000c101524 */
[----:B------:R-:W-:Y:S05]  /*e600*/  BRA `(.L_x_5170) ;  /* 0x0000000800dc7947 */ /* 0x000fea0003800000 */
.L_x_5173:
        /* <DEDUP_REMOVED lines=8> */
.L_x_5176:
[----:B------:R-:W-:-:S05]  /*e690*/  F2FP.F16.F32.PACK_AB R19, R19, R18 ;  /* 0x000000121313723e */ /* 0x000fca00000000ff */
[----:B------:R4:W-:Y:S01]  /*e6a0*/  STG.E desc[UR36][R4.64], R19 ;  /* 0x0000001304007986 */ /* 0x0009e2000c101924 */
[----:B------:R-:W-:Y:S05]  /*e6b0*/  BRA `(.L_x_5170) ;  /* 0x0000000800b07947 */ /* 0x000fea0003800000 */
.L_x_5175:
[----:B------:R-:W-:-:S06]  /*e6c0*/  FMUL.FTZ R6, R18, 1 ;  /* 0x3f80000012067820 */ /* 0x000fcc0000410000 */
[----:B------:R-:W0:Y:S02]  /*e6d0*/  F2F.F64.F32 R6, R6 ;  /* 0x0000000600067310 */ /* 0x000e240000201800 */
[----:B0-----:R2:W-:Y:S01]  /*e6e0*/  STG.E.64 desc[UR36][R4.64], R6 ;  /* 0x0000000604007986 */ /* 0x0015e2000c101b24 */
[----:B------:R-:W-:Y:S05]  /*e6f0*/  BRA `(.L_x_5170) ;  /* 0x0000000800a07947 */ /* 0x000fea0003800000 */
.L_x_5165:
        /* <DEDUP_REMOVED lines=14> */
.L_x_5179:
[----:B------:R-:W-:Y:S01]  /*e7e0*/  FMUL.FTZ R10, R19, 1 ;  /* 0x3f800000130a7820 */ /* 0x000fe20000410000 */
[----:B------:R-:W-:-:S05]  /*e7f0*/  FMUL.FTZ R8, R18, 1 ;  /* 0x3f80000012087820 */ /* 0x000fca0000410000 */
[----:B------:R-:W-:Y:S08]  /*e800*/  F2F.F64.F32 R10, R10 ;  /* 0x0000000a000a7310 */ /* 0x000ff00000201800 */
[----:B------:R-:W0:Y:S02]  /*e810*/  F2F.F64.F32 R8, R8 ;  /* 0x0000000800087310 */ /* 0x000e240000201800 */
[----:B0-----:R0:W-:Y:S01]  /*e820*/  STG.E.128 desc[UR36][R4.64], R8 ;  /* 0x0000000804007986 */ /* 0x0011e2000c101d24 */
[----:B------:R-:W-:Y:S05]  /*e830*/  BRA `(.L_x_5170) ;  /* 0x0000000800507947 */ /* 0x000fea0003800000 */
.L_x_5178:
        /* <DEDUP_REMOVED lines=20> */
.L_x_5183:
[----:B------:R-:W-:Y:S05]  /*e980*/  BSYNC B0 ;  /* 0x0000000000007941 */ /* 0x000fea0003800000 */
.L_x_5182:
[----:B------:R-:W-:-:S05]  /*e990*/  LOP3.LUT R7, R0, R7, RZ, 0xfc, !PT ;  /* 0x0000000700077212 */ /* 0x000fca00078efcff */
[----:B------:R0:W-:Y:S01]  /*e9a0*/  STG.E.U8 desc[UR36][R4.64], R7 ;  /* 0x0000000704007986 */ /* 0x0001e2000c101124 */
[----:B------:R-:W-:Y:S05]  /*e9b0*/  BRA `(.L_x_5170) ;  /* 0x0000000400f07947 */ /* 0x000fea0003800000 */
.L_x_5181:
        /* <DEDUP_REMOVED lines=12> */
.L_x_5185:
[----:B------:R-:W-:Y:S01]  /*ea80*/  IMAD.MOV.U32 R0, RZ, RZ, 0x7f ;  /* 0x0000007fff007424 */ /* 0x000fe200078e00ff */
[----:B------:R-:W-:-:S04]  /*ea90*/  ISETP.GT.U32.AND P0, PT, R6, 0x7f800000, PT ;  /* 0x7f8000000600780c */ /* 0x000fc80003f04070 */
[----:B------:R-:W-:-:S09]  /*eaa0*/  SEL R0, R0, 0x7c, P0 ;  /* 0x0000007c00007807 */ /* 0x000fd20000000000 */
.L_x_5186:
[----:B------:R-:W-:Y:S05]  /*eab0*/  BSYNC B0 ;  /* 0x0000000000007941 */ /* 0x000fea0003800000 */
.L_x_5184:
[----:B------:R-:W-:-:S04]  /*eac0*/  LOP3.LUT R18, R18, 0x80000000, RZ, 0xc0, !PT ;  /* 0x8000000012127812 */ /* 0x000fc800078ec0ff */
[----:B------:R-:W-:-:S04]  /*ead0*/  SHF.R.U32.HI R3, RZ, 0x18, R18 ;  /* 0x00000018ff037819 */ /* 0x000fc80000011612 */
[----:B------:R-:W-:-:S05]  /*eae0*/  LOP3.LUT R3, R0, R3, RZ, 0xfc, !PT ;  /* 0x0000000300037212 */ /* 0x000fca00078efcff */
[----:B------:R0:W-:Y:S01]  /*eaf0*/  STG.E.U8 desc[UR36][R4.64], R3 ;  /* 0x0000000304007986 */ /* 0x0001e2000c101124 */
[----:B------:R-:W-:Y:S05]  /*eb00*/  BRA `(.L_x_5170) ;  /* 0x00000004009c7947 */ /* 0x000fea0003800000 */
.L_x_5180:
[----:B------:R-:W-:-:S05]  /*eb10*/  F2FP.BF16.F32.PACK_AB R18, RZ, R18 ;  /* 0x00000012ff12723e */ /* 0x000fca00000010ff */
[----:B------:R0:W-:Y:S01]  /*eb20*/  STG.E.U16 desc[UR36][R4.64], R18 ;  /* 0x0000001204007986 */ /* 0x0001e2000c101524 */
[----:B------:R-:W-:Y:S05]  /*eb30*/  BRA `(.L_x_5170) ;  /* 0x0000000400907947 */ /* 0x000fea0003800000 */
.L_x_5177:
        /* <DEDUP_REMOVED lines=11> */
.L_x_5189:
        /* <DEDUP_REMOVED lines=16> */
.L_x_5192:
[----:B------:R-:W-:-:S04]  /*ecf0*/  LOP3.LUT R18, R18, 0x80000000, RZ, 0xc0, !PT ;  /* 0x8000000012127812 */ /* 0x000fc800078ec0ff */
[----:B------:R-:W-:-:S04]  /*ed00*/  SHF.R.U32.HI R18, RZ, 0x18, R18 ;  /* 0x00000018ff127819 */ /* 0x000fc80000011612 */
[----:B------:R-:W-:-:S04]  /*ed10*/  LOP3.LUT R3, R3, R18, RZ, 0xfc, !PT ;  /* 0x0000001203037212 */ /* 0x000fc800078efcff */
[----:B------:R-:W-:-:S07]  /*ed20*/  PRMT R0, R3, 0x7610, R0 ;  /* 0x0000761003007816 */ /* 0x000fce0000000000 */
.L_x_5191:
[----:B------:R-:W-:Y:S05]  /*ed30*/  BSYNC B0 ;  /* 0x0000000000007941 */ /* 0x000fea0003800000 */
.L_x_5190:
[----:B------:R0:W-:Y:S01]  /*ed40*/  STG.E.U8 desc[UR36][R4.64], R0 ;  /* 0x0000000004007986 */ /* 0x0001e2000c101124 */
[----:B------:R-:W-:Y:S05]  /*ed50*/  BRA `(.L_x_5170) ;  /* 0x0000000400087947 */ /* 0x000fea0003800000 */
.L_x_5188:
        /* <DEDUP_REMOVED lines=16> */
.L_x_5195:
[----:B------:R-:W-:-:S04]  /*ee60*/  LOP3.LUT R18, R18, 0x80000000, RZ, 0xc0, !PT ;  /* 0x8000000012127812 */ /* 0x000fc800078ec0ff */
[----:B------:R-:W-:-:S04]  /*ee70*/  SHF.R.U32.HI R18, RZ, 0x18, R18 ;  /* 0x00000018ff127819 */ /* 0x000fc80000011612 */
[----:B------:R-:W-:-:S04]  /*ee80*/  LOP3.LUT R3, R3, R18, RZ, 0xfc, !PT ;  /* 0x0000001203037212 */ /* 0x000fc800078efcff */
[----:B------:R-:W-:-:S07]  /*ee90*/  PRMT R0, R3, 0x7610, R0 ;  /* 0x0000761003007816 */ /* 0x000fce0000000000 */
.L_x_5194:
[----:B------:R-:W-:Y:S05]  /*eea0*/  BSYNC B0 ;  /* 0x0000000000007941 */ /* 0x000fea0003800000 */
.L_x_5193:
[----:B------:R0:W-:Y:S01]  /*eeb0*/  STG.E.U8 desc[UR36][R4.64], R0 ;  /* 0x0000000004007986 */ /* 0x0001e2000c101124 */
[----:B------:R-:W-:Y:S05]  /*eec0*/  BRA `(.L_x_5170) ;  /* 0x0000000000ac7947 */ /* 0x000fea0003800000 */
.L_x_5187:
        /* <DEDUP_REMOVED lines=21> */
.L_x_5169:
        /* <DEDUP_REMOVED lines=16> */
.L_x_5198:
[----:B------:R-:W-:Y:S05]  /*f120*/  BRA `(.L_x_5170) ;  /* 0x0000000000147947 */ /* 0x000fea0003800000 */
.L_x_5197:
[----:B------:R-:W0:Y:S02]  /*f130*/  F2I.U64.TRUNC R18, R18 ;  /* 0x0000001200127311 */ /* 0x000e24000020d800 */
[----:B0-----:R0:W-:Y:S01]  /*f140*/  STG.E.64 desc[UR36][R4.64], R18 ;  /* 0x0000001204007986 */ /* 0x0011e2000c101b24 */
[----:B------:R-:W-:Y:S05]  /*f150*/  BRA `(.L_x_5170) ;  /* 0x0000000000087947 */ /* 0x000fea0003800000 */
.L_x_5196:
[----:B------:R-:W0:Y:S02]  /*f160*/  F2I.FTZ.U32.TRUNC.NTZ R3, R18 ;  /* 0x0000001200037305 */ /* 0x000e24000021f000 */
[----:B0-----:R0:W-:Y:S02]  /*f170*/  STG.E desc[UR36][R4.64], R3 ;  /* 0x0000000304007986 */ /* 0x0011e4000c101924 */
.L_x_5170:
[----:B------:R-:W-:-:S07]  /*f180*/  VIADD R45, R45, 0x80 ;  /* 0x000000802d2d7836 */ /* 0x000fce0000000000 */
.L_x_5130:
[----:B------:R-:W-:Y:S05]  /*f190*/  BSYNC B6 ;  /* 0x0000000000067941 */ /* 0x000fea0003800000 */
.L_x_5129:
[----:B------:R-:W-:-:S13]  /*f1a0*/  ISETP.GE.AND P0, PT, R45, R42, PT ;  /* 0x0000002a2d00720c */ /* 0x000fda0003f06270 */
[----:B------:R-:W-:Y:S05]  /*f1b0*/  @P0 EXIT ;  /* 0x000000000000094d */ /* 0x000fea0003800000 */
[----:B01234-:R-:W0:Y:S01]  /*f1c0*/  LDC.64 R4, c[0x0][0x230] ;  /* 0x00008c00ff047b82 */ /* 0x01fe220000000a00 */
        /* <DEDUP_REMOVED lines=19> */
.L_x_5202:
[----:B------:R-:W0:Y:S02]  /*f300*/  F2I.S64.TRUNC R22, R22 ;  /* 0x0000001600167311 */ /* 0x000e24000020d900 */
[----:B0-----:R-:W-:-:S05]  /*f310*/  IMAD.MOV.U32 R5, RZ, RZ, R22 ;  /* 0x000000ffff057224 */ /* 0x001fca00078e0016 */
[----:B------:R-:W-:Y:S01]  /*f320*/  STG.E.U8 desc[UR36][R2.64], R5 ;  /* 0x0000000502007986 */ /* 0x000fe2000c101124 */
[----:B------:R-:W-:Y:S05]  /*f330*/  EXIT ;  /* 0x000000000000794d */ /* 0x000fea0003800000 */
.L_x_5201:
        /* <DEDUP_REMOVED lines=9> */
.L_x_5205:
[----:B------:R-:W0:Y:S02]  /*f3d0*/  F2I.FTZ.TRUNC.NTZ R5, R22 ;  /* 0x0000001600057305 */ /* 0x000e24000021f100 */
[----:B0-----:R-:W-:Y:S01]  /*f3e0*/  STG.E desc[UR36][R2.64], R5 ;  /* 0x0000000502007986 */ /* 0x001fe2000c101924 */
[----:B------:R-:W-:Y:S05]  /*f3f0*/  EXIT ;  /* 0x000000000000794d */ /* 0x000fea0003800000 */
.L_x_5204:
[----:B------:R-:W0:Y:S02]  /*f400*/  F2I.FTZ.TRUNC.NTZ R5, R22 ;  /* 0x0000001600057305 */ /* 0x000e24000021f100 */
[----:B0-----:R-:W-:Y:S01]  /*f410*/  STG.E.U16 desc[UR36][R2.64], R5 ;  /* 0x0000000502007986 */ /* 0x001fe2000c101524 */
[----:B------:R-:W-:Y:S05]  /*f420*/  EXIT ;  /* 0x000000000000794d */ /* 0x000fea0003800000 */
.L_x_5200:
        /* <DEDUP_REMOVED lines=8> */
.L_x_5207:
[----:B------:R-:W-:-:S05]  /*f4b0*/  F2FP.F16.F32.PACK_AB R22, RZ, R22 ;  /* 0x00000016ff16723e */ /* 0x000fca00000000ff */
[----:B------:R-:W-:Y:S01]  /*f4c0*/  STG.E.U16 desc[UR36][R2.64], R22 ;  /* 0x0000001602007986 */ /* 0x000fe2000c101524 */
[----:B------:R-:W-:Y:S05]  /*f4d0*/  EXIT ;  /* 0x000000000000794d */ /* 0x000fea0003800000 */
.L_x_5206:
        /* <DEDUP_REMOVED lines=8> */
.L_x_5209:
[----:B------:R-:W-:-:S05]  /*f560*/  F2FP.F16.F32.PACK_AB R23, R23, R22 ;  /* 0x000000161717723e */ /* 0x000fca00000000ff */
[----:B------:R-:W-:Y:S01]  /*f570*/  STG.E desc[UR36][R2.64], R23 ;  /* 0x0000001702007986 */ /* 0x000fe2000c101924 */
[----:B------:R-:W-:Y:S05]  /*f580*/  EXIT ;  /* 0x000000000000794d */ /* 0x000fea0003800000 */
.L_x_5208:
[----:B------:R-:W-:-:S06]  /*f590*/  FMUL.FTZ R4, R22, 1 ;  /* 0x3f80000016047820 */ /* 0x000fcc0000410000 */
[----:B------:R-:W0:Y:S02]  /*f5a0*/  F2F.F64.F32 R4, R4 ;  /* 0x0000000400047310 */ /* 0x000e240000201800 */
[----:B0-----:R-:W-:Y:S01]  /*f5b0*/  STG.E.64 desc[UR36][R2.64], R4 ;  /* 0x0000000402007986 */ /* 0x001fe2000c101b24 */
[----:B------:R-:W-:Y:S05]  /*f5c0*/  EXIT ;  /* 0x000000000000794d */ /* 0x000fea0003800000 */
.L_x_5199:
        /* <DEDUP_REMOVED lines=14> */
.L_x_5212:
[----:B------:R-:W-:Y:S01]  /*f6b0*/  FMUL.FTZ R6, R23, 1 ;  /* 0x3f80000017067820 */ /* 0x000fe20000410000 */
[----:B------:R-:W-:-:S05]  /*f6c0*/  FMUL.FTZ R4, R22, 1 ;  /* 0x3f80000016047820 */ /* 0x000fca0000410000 */
[----:B------:R-:W-:Y:S08]  /*f6d0*/  F2F.F64.F32 R6, R6 ;  /* 0x0000000600067310 */ /* 0x000ff00000201800 */
[----:B------:R-:W0:Y:S02]  /*f6e0*/  F2F.F64.F32 R4, R4 ;  /* 0x0000000400047310 */ /* 0x000e240000201800 */
[----:B0-----:R-:W-:Y:S01]  /*f6f0*/  STG.E.128 desc[UR36][R2.64], R4 ;  /* 0x0000000402007986 */ /* 0x001fe2000c101d24 */
[----:B------:R-:W-:Y:S05]  /*f700*/  EXIT ;  /* 0x000000000000794d */ /* 0x000fea0003800000 */
.L_x_5211:
        /* <DEDUP_REMOVED lines=20> */
.L_x_5216:
[----:B------:R-:W-:Y:S05]  /*f850*/  BSYNC B0 ;  /* 0x0000000000007941 */ /* 0x000fea0003800000 */
.L_x_5215:
[----:B------:R-:W-:-:S05]  /*f860*/  LOP3.LUT R7, R0, R7, RZ, 0xfc, !PT ;  /* 0x0000000700077212 */ /* 0x000fca00078efcff */
[----:B------:R-:W-:Y:S01]  /*f870*/  STG.E.U8 desc[UR36][R2.64], R7 ;  /* 0x0000000702007986 */ /* 0x000fe2000c101124 */
[----:B------:R-:W-:Y:S05]  /*f880*/  EXIT ;  /* 0x000000000000794d */ /* 0x000fea0003800000 */
.L_x_5214:
[----:B------:R-:W-:Y:S01]  /*f890*/  LOP3.LUT R4, R22, 0x7fffffff, RZ, 0xc0, !PT ;  /* 0x7fffffff16047812 */ /* 0x000fe200078ec0ff */
[----:B------:R-:W-:Y:S03]  /*f8a0*/  BSSY B0, `(.L_x_5217) ;  /* 0x000000e000007945 */ /* 0x000fe60003800000 */
        /* <DEDUP_REMOVED lines=10> */
.L_x_5218:
[----:B------:R-:W-:Y:S01]  /*f950*/  IMAD.MOV.U32 R0, RZ, RZ, 0x7f ;  /* 0x0000007fff007424 */ /* 0x000fe200078e00ff */
[----:B------:R-:W-:-:S04]  /*f960*/  ISETP.GT.U32.AND P0, PT, R4, 0x7f800000, PT ;  /* 0x7f8000000400780c */ /* 0x000fc80003f04070 */
[----:B------:R-:W-:-:S09]  /*f970*/  SEL R0, R0, 0x7c, P0 ;  /* 0x0000007c00007807 */ /* 0x000fd20000000000 */
.L_x_5219:
[----:B------:R-:W-:Y:S05]  /*f980*/  BSYNC B0 ;  /* 0x0000000000007941 */ /* 0x000fea0003800000 */
.L_x_5217:
[----:B------:R-:W-:-:S04]  /*f990*/  LOP3.LUT R22, R22, 0x80000000, RZ, 0xc0, !PT ;  /* 0x8000000016167812 */ /* 0x000fc800078ec0ff */
[----:B------:R-:W-:-:S04]  /*f9a0*/  SHF.R.U32.HI R5, RZ, 0x18, R22 ;  /* 0x00000018ff057819 */ /* 0x000fc80000011616 */
[----:B------:R-:W-:-:S05]  /*f9b0*/  LOP3.LUT R5, R0, R5, RZ, 0xfc, !PT ;  /* 0x0000000500057212 */ /* 0x000fca00078efcff */
[----:B------:R-:W-:Y:S01]  /*f9c0*/  STG.E.U8 desc[UR36][R2.64], R5 ;  /* 0x0000000502007986 */ /* 0x000fe2000c101124 */
[----:B------:R-:W-:Y:S05]  /*f9d0*/  EXIT ;  /* 0x000000000000794d */ /* 0x000fea0003800000 */
.L_x_5213:
[----:B------:R-:W-:-:S05]  /*f9e0*/  F2FP.BF16.F32.PACK_AB R22, RZ, R22 ;  /* 0x00000016ff16723e */ /* 0x000fca00000010ff */
[----:B------:R-:W-:Y:S01]  /*f9f0*/  STG.E.U16 desc[UR36][R2.64], R22 ;  /* 0x0000001602007986 */ /* 0x000fe2000c101524 */
[----:B------:R-:W-:Y:S05]  /*fa00*/  EXIT ;  /* 0x000000000000794d */ /* 0x000fea0003800000 */
.L_x_5210:
        /* <DEDUP_REMOVED lines=11> */
.L_x_5222:
        /* <DEDUP_REMOVED lines=16> */
.L_x_5225:
[----:B------:R-:W-:-:S04]  /*fbc0*/  LOP3.LUT R22, R22, 0x80000000, RZ, 0xc0, !PT ;  /* 0x8000000016167812 */ /* 0x000fc800078ec0ff */
[----:B------:R-:W-:-:S04]  /*fbd0*/  SHF.R.U32.HI R5, RZ, 0x18, R22 ;  /* 0x00000018ff057819 */ /* 0x000fc80000011616 */
[----:B------:R-:W-:-:S04]  /*fbe0*/  LOP3.LUT R4, R4, R5, RZ, 0xfc, !PT ;  /* 0x0000000504047212 */ /* 0x000fc800078efcff */
[----:B------:R-:W-:-:S07]  /*fbf0*/  PRMT R0, R4, 0x7610, R0 ;  /* 0x0000761004007816 */ /* 0x000fce0000000000 */
.L_x_5224:
[----:B------:R-:W-:Y:S05]  /*fc00*/  BSYNC B0 ;  /* 0x0000000000007941 */ /* 0x000fea0003800000 */
.L_x_5223:
[----:B------:R-:W-:Y:S01]  /*fc10*/  STG.E.U8 desc[UR36][R2.64], R0 ;  /* 0x0000000002007986 */ /* 0x000fe2000c101124 */
[----:B------:R-:W-:Y:S05]  /*fc20*/  EXIT ;  /* 0x000000000000794d */ /* 0x000fea0003800000 */
.L_x_5221:
        /* <DEDUP_REMOVED lines=16> */
.L_x_5228:
[----:B------:R-:W-:-:S04]  /*fd30*/  LOP3.LUT R22, R22, 0x80000000, RZ, 0xc0, !PT ;  /* 0x8000000016167812 */ /* 0x000fc800078ec0ff */
[----:B------:R-:W-:-:S04]  /*fd40*/  SHF.R.U32.HI R5, RZ, 0x18, R22 ;  /* 0x00000018ff057819 */ /* 0x000fc80000011616 */
[----:B------:R-:W-:-:S04]  /*fd50*/  LOP3.LUT R4, R4, R5, RZ, 0xfc, !PT ;  /* 0x0000000504047212 */ /* 0x000fc800078efcff */
[----:B------:R-:W-:-:S07]  /*fd60*/  PRMT R0, R4, 0x7610, R0 ;  /* 0x0000761004007816 */ /* 0x000fce0000000000 */
.L_x_5227:
[----:B------:R-:W-:Y:S05]  /*fd70*/  BSYNC B0 ;  /* 0x0000000000007941 */ /* 0x000fea0003800000 */
.L_x_5226:
[----:B------:R-:W-:Y:S01]  /*fd80*/  STG.E.U8 desc[UR36][R2.64], R0 ;  /* 0x0000000002007986 */ /* 0x000fe2000c101124 */
[----:B------:R-:W-:Y:S05]  /*fd90*/  EXIT ;  /* 0x000000000000794d */ /* 0x000fea0003800000 */
.L_x_5220:
        /* <DEDUP_REMOVED lines=21> */
.L_x_5203:
        /* <DEDUP_REMOVED lines=16> */
.L_x_5231:
[----:B------:R-:W-:Y:S05]  /*fff0*/  EXIT ;  /* 0x000000000000794d */ /* 0x000fea0003800000 */
.L_x_5230:
[----:B------:R-:W0:Y:S02]  /*10000*/  F2I.U64.TRUNC R22, R22 ;  /* 0x0000001600167311 */ /* 0x000e24000020d800 */
[----:B0-----:R-:W-:Y:S01]  /*10010*/  STG.E.64 desc[UR36][R2.64], R22 ;  /* 0x0000001602007986 */ /* 0x001fe2000c101b24 */
[----:B------:R-:W-:Y:S05]  /*10020*/  EXIT ;  /* 0x000000000000794d */ /* 0x000fea0003800000 */
.L_x_5229:
[----:B------:R-:W0:Y:S02]  /*10030*/  F2I.FTZ.U32.TRUNC.NTZ R5, R22 ;  /* 0x0000001600057305 */ /* 0x000e24000021f000 */
[----:B0-----:R-:W-:Y:S01]  /*10040*/  STG.E desc[UR36][R2.64], R5 ;  /* 0x0000000502007986 */ /* 0x001fe2000c101924 */
[----:B------:R-:W-:Y:S05]  /*10050*/  EXIT ;  /* 0x000000000000794d */ /* 0x000fea0003800000 */
.L_x_5232:
        /* <DEDUP_REMOVED lines=10> */
.L_x_24113:


//--------------------- .text._ZN2at6native18elementwise_kernelILi128ELi2EZNS0_22gpu_kernel_impl_nocastIZZZNS0_54_GLOBAL__N__d8c5977b_16_LinearAlgebra_cu_140f0503_289316addr_kernel_cudaERNS_14TensorIteratorERKN3c106ScalarES9_ENKUlvE_clEvENKUlvE7_clEvEUlNS6_7complexIfEESD_SD_E0_EEvRNS_18TensorIteratorBaseERKT_EUliE_EEviT1_ --------------------------
	.section	.text._ZN2at6native18elementwise_kernelILi128ELi2EZNS0_22gpu_kernel_impl_nocastIZZZNS0_54_GLOBAL__N__d8c5977b_16_LinearAlgebra_cu_140f0503_289316addr_kernel_cudaERNS_14TensorIteratorERKN3c106ScalarES9_ENKUlvE_clEvENKUlvE7_clEvEUlNS6_7complexIfEESD_SD_E0_EEvRNS_18TensorIteratorBaseERKT_EUliE_EEviT1_,"ax",@progbits
	.align	128
        .global         _ZN2at6native18elementwise_kernelILi128ELi2EZNS0_22gpu_kernel_impl_nocastIZZZNS0_54_GLOBAL__N__d8c5977b_16_LinearAlgebra_cu_140f0503_289316addr_kernel_cudaERNS_14TensorIteratorERKN3c106ScalarES9_ENKUlvE_clEvENKUlvE7_clEvEUlNS6_7complexIfEESD_SD_E0_EEvRNS_18TensorIteratorBaseERKT_EUliE_EEviT1_
        .type           _ZN2at6native18elementwise_kernelILi128ELi2EZNS0_22gpu_kernel_impl_nocastIZZZNS0_54_GLOBAL__N__d8c5977b_16_LinearAlgebra_cu_140f0503_289316addr_kernel_cudaERNS_14TensorIteratorERKN3c106ScalarES9_ENKUlvE_clEvENKUlvE7_clEvEUlNS6_7complexIfEESD_SD_E0_EEvRNS_18TensorIteratorBaseERKT_EUliE_EEviT1_,@function
        .size           _ZN2at6native18elementwise_kernelILi128ELi2EZNS0_22gpu_kernel_impl_nocastIZZZNS0_54_GLOBAL__N__d8c5977b_16_LinearAlgebra_cu_140f0503_289316addr_kernel_cudaERNS_14TensorIteratorERKN3c106ScalarES9_ENKUlvE_clEvENKUlvE7_clEvEUlNS6_7complexIfEESD_SD_E0_EEvRNS_18TensorIteratorBaseERKT_EUliE_EEviT1_,(.L_x_24114 - _ZN2at6native18elementwise_kernelILi128ELi2EZNS0_22gpu_kernel_impl_nocastIZZZNS0_54_GLOBAL__N__d8c5977b_16_LinearAlgebra_cu_140f0503_289316addr_kernel_cudaERNS_14TensorIteratorERKN3c106ScalarES9_ENKUlvE_clEvENKUlvE7_clEvEUlNS6_7complexIfEESD_SD_E0_EEvRNS_18TensorIteratorBaseERKT_EUliE_EEviT1_)
        .other          _ZN2at6native18elementwise_kernelILi128ELi2EZNS0_22gpu_kernel_impl_nocastIZZZNS0_54_GLOBAL__N__d8c5977b_16_LinearAlgebra_cu_140f0503_289316addr_kernel_cudaERNS_14TensorIteratorERKN3c106ScalarES9_ENKUlvE_clEvENKUlvE7_clEvEUlNS6_7complexIfEESD_SD_E0_EEvRNS_18TensorIteratorBaseERKT_EUliE_EEviT1_,@"STO_CUDA_ENTRY STV_DEFAULT"
_ZN2at6native18elementwise_kernelILi128ELi2EZNS0_22gpu_kernel_impl_nocastIZZZNS0_54_GLOBAL__N__d8c5977b_16_LinearAlgebra_cu_140f0503_289316addr_kernel_cudaERNS_14TensorIteratorERKN3c106ScalarES9_ENKUlvE_clEvENKUlvE7_clEvEUlNS6_7complexIfEESD_SD_E0_EEvRNS_18TensorIteratorBaseERKT_EUliE_EEviT1_:
.text._ZN2at6native18elementwise_kernelILi128ELi2EZNS0_22gpu_kernel_impl_nocastIZZZNS0_54_GLOBAL__N__d8c5977b_16_LinearAlgebra_cu_140f0503_289316addr_kernel_cudaERNS_14TensorIteratorERKN3c106ScalarES9_ENKUlvE_clEvENKUlvE7_clEvEUlNS6_7complexIfEESD_SD_E0_EEvRNS_18TensorIteratorBaseERKT_EUliE_EEviT1_:
        /* <DEDUP_REMOVED lines=388> */
.L_x_5235:
[----:B------:R-:W-:Y:S01]  /*1840*/  ULDC.64 UR8, c[0x0][0x4e8] ;  /* 0x00013a0000087ab9 */ /* 0x000fe20000000a00 */
[----:B------:R-:W-:Y:S01]  /*1850*/  ULDC.64 UR10, c[0x0][0x4f8] ;  /* 0x00013e00000a7ab9 */ /* 0x000fe20000000a00 */
[----:B------:R-:W-:-:S04]  /*1860*/  IADD3 R10, P0, R7, UR8, RZ ;  /* 0x00000008070a7c10 */ /* 0x000fc8000ff1e0ff */
[----:B------:R-:W-:Y:S01]  /*1870*/  IADD3.X R11, RZ, UR9, RZ, P0, !PT ;  /* 0x00000009ff0b7c10 */ /* 0x000fe200087fe4ff */
[----:B------:R-:W-:Y:S02]  /*1880*/  ULDC.64 UR8, c[0x0][0x4f0] ;  /* 0x00013c0000087ab9 */ /* 0x000fe40000000a00 */
[----:B------:R-:W-:-:S03]  /*1890*/  IADD3 R8, P0, R2, UR8, RZ ;  /* 0x0000000802087c10 */ /* 0x000fc6000ff1e0ff */
[----:B------:R-:W2:Y:S01]  /*18a0*/  LDG.E.64 R10, desc[UR4][R10.64] ;  /* 0x000000040a0a7981 */ /* 0x000ea2000c1e1b00 */
[----:B------:R-:W-:Y:S01]  /*18b0*/  IADD3.X R9, RZ, UR9, RZ, P0, !PT ;  /* 0x00000009ff097c10 */ /* 0x000fe200087fe4ff */
[----:B------:R-:W-:Y:S02]  /*18c0*/  ULDC.64 UR8, c[0x0][0x4e0] ;  /* 0x0001380000087ab9 */ /* 0x000fe40000000a00 */
[----:B------:R-:W-:-:S03]  /*18d0*/  IADD3 R6, P0, R0, UR8, RZ ;  /* 0x0000000800067c10 */ /* 0x000fc6000ff1e0ff */
[----:B------:R-:W3:Y:S01]  /*18e0*/  LDG.E.64 R8, desc[UR4][R8.64] ;  /* 0x0000000408087981 */ /* 0x000ee2000c1e1b00 */
[----:B------:R-:W-:Y:S01]  /*18f0*/  IADD3.X R7, RZ, UR9, RZ, P0, !PT ;  /* 0x00000009ff077c10 */ /* 0x000fe200087fe4ff */
[----:B------:R-:W-:-:S05]  /*1900*/  ULDC.64 UR8, c[0x0][0x500] ;  /* 0x0001400000087ab9 */ /* 0x000fca0000000a00 */
[----:B------:R-:W4:Y:S01]  /*1910*/  LDG.E.64 R6, desc[UR4][R6.64] ;  /* 0x0000000406067981 */ /* 0x000f22000c1e1b00 */
[----:B------:R-:W-:Y:S01]  /*1920*/  IADD3 R3, R3, 0x80, RZ ;  /* 0x0000008003037810 */ /* 0x000fe20007ffe0ff */
[----:B--2---:R-:W-:Y:S01]  /*1930*/  FMUL.FTZ R0, R10, UR9 ;  /* 0x000000090a007c20 */ /* 0x004fe20008410000 */
[----:B------:R-:W-:-:S03]  /*1940*/  FMUL.FTZ R13, R11, UR9 ;  /* 0x000000090b0d7c20 */ /* 0x000fc60008410000 */
[----:B------:R-:W-:Y:S01]  /*1950*/  FFMA.FTZ R0, R11, UR8, R0 ;  /* 0x000000080b007c23 */ /* 0x000fe20008010000 */
[----:B------:R-:W-:Y:S01]  /*1960*/  FFMA.FTZ R13, R10, UR8, -R13 ;  /* 0x000000080a0d7c23 */ /* 0x000fe2000801080d */
[----:B------:R-:W-:Y:S02]  /*1970*/  ULDC.64 UR8, c[0x0][0x4d8] ;  /* 0x0001360000087ab9 */ /* 0x000fe40000000a00 */
[-C--:B---3--:R-:W-:Y:S01]  /*1980*/  FMUL.FTZ R11, R9, R0.reuse ;  /* 0x00000000090b7220 */ /* 0x088fe20000410000 */
[----:B------:R-:W-:-:S03]  /*1990*/  FMUL.FTZ R4, R8, R0 ;  /* 0x0000000008047220 */ /* 0x000fc60000410000 */
[-C--:B------:R-:W-:Y:S01]  /*19a0*/  FFMA.FTZ R2, R8, R13.reuse, -R11 ;  /* 0x0000000d08027223 */ /* 0x080fe2000001080b */
[----:B------:R-:W-:Y:S01]  /*19b0*/  FFMA.FTZ R9, R9, R13, R4 ;  /* 0x0000000d09097223 */ /* 0x000fe20000010004 */
[C---:B----4-:R-:W-:Y:S01]  /*19c0*/  FMUL.FTZ R0, R6.reuse, UR11 ;  /* 0x0000000b06007c20 */ /* 0x050fe20008410000 */
[----:B------:R-:W-:Y:S01]  /*19d0*/  FMUL.FTZ R11, R7, UR11 ;  /* 0x0000000b070b7c20 */ /* 0x000fe20008410000 */
[----:B------:R-:W-:Y:S02]  /*19e0*/  IADD3 R4, P0, R5, UR8, RZ ;  /* 0x0000000805047c10 */ /* 0x000fe4000ff1e0ff */
[----:B------:R-:W-:Y:S01]  /*19f0*/  FFMA.FTZ R0, R7, UR10, R0 ;  /* 0x0000000a07007c23 */ /* 0x000fe20008010000 */
[----:B------:R-:W-:Y:S01]  /*1a00*/  FFMA.FTZ R11, R6, UR10, -R11 ;  /* 0x0000000a060b7c23 */ /* 0x000fe2000801080b */
[----:B------:R-:W-:Y:S02]  /*1a10*/  IADD3.X R5, RZ, UR9, RZ, P0, !PT ;  /* 0x00000009ff057c10 */ /* 0x000fe400087fe4ff */
[----:B------:R-:W-:Y:S01]  /*1a20*/  FADD.FTZ R9, R0, R9 ;  /* 0x0000000900097221 */ /* 0x000fe20000010000 */
[----:B------:R-:W-:-:S05]  /*1a30*/  FADD.FTZ R8, R11, R2 ;  /* 0x000000020b087221 */ /* 0x000fca0000010000 */
[----:B------:R0:W-:Y:S02]  /*1a40*/  STG.E.64 desc[UR4][R4.64], R8 ;  /* 0x0000000804007986 */ /* 0x0001e4000c101b04 */
.L_x_5234:
[----:B------:R-:W-:Y:S05]  /*1a50*/  BSYNC B0 ;  /* 0x0000000000007941 */ /* 0x000fea0003800000 */
.L_x_5233:
[----:B------:R-:W-:-:S13]  /*1a60*/  ISETP.GE.AND P0, PT, R3, UR6, PT ;  /* 0x0000000603007c0c */ /* 0x000fda000bf06270 */
[----:B------:R-:W-:Y:S05]  /*1a70*/  @P0 EXIT ;  /* 0x000000000000094d */ /* 0x000fea0003800000 */
        /* <DEDUP_REMOVED lines=379> */
.L_x_5236:
        /* <DEDUP_REMOVED lines=31> */
[----:B------:R-:W-:Y:S01]  /*3420*/  STG.E.64 desc[UR4][R4.64], R8 ;  /* 0x0000000804007986 */ /* 0x000fe2000c101b04 */
[----:B------:R-:W-:Y:S05]  /*3430*/  EXIT ;  /* 0x000000000000794d */ /* 0x000fea0003800000 */
.L_x_5237:
        /* <DEDUP_REMOVED lines=12> */
.L_x_24114:


//--------------------- .text._ZN2at6native27unrolled_elementwise_kernelIZZZNS0_54_GLOBAL__N__d8c5977b_16_LinearAlgebra_cu_140f0503_289316addr_kernel_cudaERNS_14TensorIteratorERKN3c106ScalarES8_ENKUlvE_clEvENKUlvE7_clEvEUlNS5_7complexIfEESC_SC_E0_St5arrayIPcLm4EELi4E23TrivialOffsetCalculatorILi3EjESH_ILi1EjENS0_6memory15LoadWithoutCastENSK_16StoreWithoutCastEEEviT_T0_T2_T3_T4_T5_ --------------------------
	.section	.text._ZN2at6native27unrolled_elementwise_kernelIZZZNS0_54_GLOBAL__N__d8c5977b_16_LinearAlgebra_cu_140f0503_289316addr_kernel_cudaERNS_14TensorIteratorERKN3c106ScalarES8_ENKUlvE_clEvENKUlvE7_clEvEUlNS5_7complexIfEESC_SC_E0_St5arrayIPcLm4EELi4E23TrivialOffsetCalculatorILi3EjESH_ILi1EjENS0_6memory15LoadWithoutCastENSK_16StoreWithoutCastEEEviT_T0_T2_T3_T4_T5_,"ax",@progbits
	.align	128
        .global         _ZN2at6native27unrolled_elementwise_kernelIZZZNS0_54_GLOBAL__N__d8c5977b_16_LinearAlgebra_cu_140f0503_289316addr_kernel_cudaERNS_14TensorIteratorERKN3c106ScalarES8_ENKUlvE_clEvENKUlvE7_clEvEUlNS5_7complexIfEESC_SC_E0_St5arrayIPcLm4EELi4E23TrivialOffsetCalculatorILi3EjESH_ILi1EjENS0_6memory15LoadWithoutCastENSK_16StoreWithoutCastEEEviT_T0_T2_T3_T4_T5_
        .type           _ZN2at6native27unrolled_elementwise_kernelIZZZNS0_54_GLOBAL__N__d8c5977b_16_LinearAlgebra_cu_140f0503_289316addr_kernel_cudaERNS_14TensorIteratorERKN3c106ScalarES8_ENKUlvE_clEvENKUlvE7_clEvEUlNS5_7complexIfEESC_SC_E0_St5arrayIPcLm4EELi4E23TrivialOffsetCalculatorILi3EjESH_ILi1EjENS0_6memory15LoadWithoutCastENSK_16StoreWithoutCastEEEviT_T0_T2_T3_T4_T5_,@function
        .size           _ZN2at6native27unrolled_elementwise_kernelIZZZNS0_54_GLOBAL__N__d8c5977b_16_LinearAlgebra_cu_140f0503_289316addr_kernel_cudaERNS_14TensorIteratorERKN3c106ScalarES8_ENKUlvE_clEvENKUlvE7_clEvEUlNS5_7complexIfEESC_SC_E0_St5arrayIPcLm4EELi4E23TrivialOffsetCalculatorILi3EjESH_ILi1EjENS0_6memory15LoadWithoutCastENSK_16StoreWithoutCastEEEviT_T0_T2_T3_T4_T5_,(.L_x_24115 - _ZN2at6native27unrolled_elementwise_kernelIZZZNS0_54_GLOBAL__N__d8c5977b_16_LinearAlgebra_cu_140f0503_289316addr_kernel_cudaERNS_14TensorIteratorERKN3c106ScalarES8_ENKUlvE_clEvENKUlvE7_clEvEUlNS5_7complexIfEESC_SC_E0_St5arrayIPcLm4EELi4E23TrivialOffsetCalculatorILi3EjESH_ILi1EjENS0_6memory15LoadWithoutCastENSK_16StoreWithoutCastEEEviT_T0_T2_T3_T4_T5_)
        .other          _ZN2at6native27unrolled_elementwise_kernelIZZZNS0_54_GLOBAL__N__d8c5977b_16_LinearAlgebra_cu_140f0503_289316addr_kernel_cudaERNS_14TensorIteratorERKN3c106ScalarES8_ENKUlvE_clEvENKUlvE7_clEvEUlNS5_7complexIfEESC_SC_E0_St5arrayIPcLm4EELi4E23TrivialOffsetCalculatorILi3EjESH_ILi1EjENS0_6memory15LoadWithoutCastENSK_16StoreWithoutCastEEEviT_T0_T2_T3_T4_T5_,@"STO_CUDA_ENTRY STV_DEFAULT"
_ZN2at6native27unrolled_elementwise_kernelIZZZNS0_54_GLOBAL__N__d8c5977b_16_LinearAlgebra_cu_140f0503_289316addr_kernel_cudaERNS_14TensorIteratorERKN3c106ScalarES8_ENKUlvE_clEvENKUlvE7_clEvEUlNS5_7complexIfEESC_SC_E0_St5arrayIPcLm4EELi4E23TrivialOffsetCalculatorILi3EjESH_ILi1EjENS0_6memory15LoadWithoutCastENSK_16StoreWithoutCastEEEviT_T0_T2_T3_T4_T5_:
.text._ZN2at6native27unrolled_elementwise_kernelIZZZNS0_54_GLOBAL__N__d8c5977b_16_LinearAlgebra_cu_140f0503_289316addr_kernel_cudaERNS_14TensorIteratorERKN3c106ScalarES8_ENKUlvE_clEvENKUlvE7_clEvEUlNS5_7complexIfEESC_SC_E0_St5arrayIPcLm4EELi4E23TrivialOffsetCalculatorILi3EjESH_ILi1EjENS0_6memory15LoadWithoutCastENSK_16StoreWithoutCastEEEviT_T0_T2_T3_T4_T5_:
[----:B------:R-:W-:Y:S01]  /*0000*/  LDC R1, c[0x0][0x28] ;  /* 0x00000a00ff017b82 */ /* 0x000fe20000000800 */
[----:B------:R-:W0:Y:S07]  /*0010*/  S2R R0, SR_CTAID.X ;  /* 0x0000000000007919 */ /* 0x000e2e0000002500 */
[----:B------:R-:W0:Y:S01]  /*0020*/  LDC R3, c[0x0][0x210] ;  /* 0x00008400ff037b82 */ /* 0x000e220000000800 */
[----:B------:R-:W-:Y:S01]  /*0030*/  ULDC.64 UR4, c[0x0][0x208] ;  /* 0x0000820000047ab9 */ /* 0x000fe20000000a00 */
[----:B------:R-:W-:Y:S01]  /*0040*/  CS2R R18, SRZ ;  /* 0x0000000000127805 */ /* 0x000fe2000001ff00 */
[----:B------:R-:W1:Y:S01]  /*0050*/  S2R R21, SR_TID.X ;  /* 0x0000000000157919 */ /* 0x000e620000002100 */
[----:B0-----:R-:W-:Y:S01]  /*0060*/  IMAD R20, R0, -0x200, R3 ;  /* 0xfffffe0000147824 */ /* 0x001fe200078e0203 */
[----:B-1----:R-:W-:-:S04]  /*0070*/  MOV R5, R21 ;  /* 0x0000001500057202 */ /* 0x002fc80000000f00 */
[----:B------:R-:W-:-:S13]  /*0080*/  ISETP.GE.AND P0, PT, R21, R20, PT ;  /* 0x000000141500720c */ /* 0x000fda0003f06270 */
[----:B------:R-:W-:Y:S02]  /*0090*/  @!P0 LEA R30, R0, R5, 0x9 ;  /* 0x00000005001e8211 */ /* 0x000fe400078e48ff */
[----:B------:R-:W-:-:S04]  /*00a0*/  @!P0 IADD3 R5, R5, 0x80, RZ ;  /* 0x0000008005058810 */ /* 0x000fc80007ffe0ff */
[----:B------:R-:W-:-:S13]  /*00b0*/  ISETP.GE.AND P1, PT, R5, R20, PT ;  /* 0x000000140500720c */ /* 0x000fda0003f26270 */
[----:B------:R-:W-:Y:S01]  /*00c0*/  @!P1 LEA R9, R0, R5, 0x9 ;  /* 0x0000000500099211 */ /* 0x000fe200078e48ff */
[----:B------:R-:W0:Y:S01]  /*00d0*/  @!P1 LDC.64 R6, c[0x0][0x238] ;  /* 0x00008e00ff069b82 */ /* 0x000e220000000a00 */
[----:B------:R-:W-:-:S04]  /*00e0*/  @!P1 IADD3 R5, R5, 0x80, RZ ;  /* 0x0000008005059810 */ /* 0x000fc80007ffe0ff */
[----:B------:R-:W-:-:S03]  /*00f0*/  ISETP.GE.AND P3, PT, R5, R20, PT ;  /* 0x000000140500720c */ /* 0x000fc60003f66270 */
[----:B------:R-:W1:Y:S08]  /*0100*/  @!P1 LDC.64 R32, c[0x0][0x240] ;  /* 0x00009000ff209b82 */ /* 0x000e700000000a00 */
[----:B------:R-:W2:Y:S02]  /*0110*/  @!P1 LDC.64 R34, c[0x0][0x248] ;  /* 0x00009200ff229b82 */ /* 0x000ea40000000a00 */
[----:B------:R-:W-:-:S02]  /*0120*/  @!P3 LEA R11, R0, R5, 0x9 ;  /* 0x00000005000bb211 */ /* 0x000fc400078e48ff */
[----:B------:R-:W-:-:S04]  /*0130*/  @!P3 IADD3 R5, R5, 0x80, RZ ;  /* 0x000000800505b810 */ /* 0x000fc80007ffe0ff */
[----:B------:R-:W3:Y:S01]  /*0140*/  @!P3 LDC.64 R22, c[0x0][0x248] ;  /* 0x00009200ff16bb82 */ /* 0x000ee20000000a00 */
[----:B------:R-:W-:Y:S01]  /*0150*/  ISETP.GE.AND P2, PT, R5, R20, PT ;  /* 0x000000140500720c */ /* 0x000fe20003f46270 */
[----:B0-----:R-:W-:Y:S01]  /*0160*/  @!P1 IMAD.WIDE.U32 R6, R9, 0x8, R6 ;  /* 0x0000000809069825 */ /* 0x001fe200078e0006 */
[----:B------:R-:W-:-:S04]  /*0170*/  CS2R R14, SRZ ;  /* 0x00000000000e7805 */ /* 0x000fc8000001ff00 */
[----:B------:R-:W5:Y:S01]  /*0180*/  @!P1 LDG.E.64 R18, desc[UR4][R6.64] ;  /* 0x0000000406129981 */ /* 0x000f62000c1e1b00 */
[----:B------:R-:W0:Y:S01]  /*0190*/  @!P3 LDC.64 R36, c[0x0][0x238] ;  /* 0x00008e00ff24bb82 */ /* 0x000e220000000a00 */
[----:B-1----:R-:W-:-:S07]  /*01a0*/  @!P1 IMAD.WIDE.U32 R32, R9, 0x8, R32 ;  /* 0x0000000809209825 */ /* 0x002fce00078e0020 */
[----:B------:R-:W1:Y:S01]  /*01b0*/  @!P3 LDC.64 R2, c[0x0][0x240] ;  /* 0x00009000ff02bb82 */ /* 0x000e620000000a00 */
[----:B--2---:R-:W-:Y:S01]  /*01c0*/  @!P1 IMAD.WIDE.U32 R34, R9, 0x8, R34 ;  /* 0x0000000809229825 */ /* 0x004fe200078e0022 */
[----:B------:R-:W-:-:S04]  /*01d0*/  CS2R R8, SRZ ;  /* 0x0000000000087805 */ /* 0x000fc8000001ff00 */
[----:B------:R2:W5:Y:S02]  /*01e0*/  @!P1 LDG.E.64 R14, desc[UR4][R34.64] ;  /* 0x00000004220e9981 */ /* 0x000564000c1e1b00 */
[----:B------:R-:W4:Y:S01]  /*01f0*/  @!P2 LDC.64 R24, c[0x0][0x238] ;  /* 0x00008e00ff18ab82 */ /* 0x000f220000000a00 */
[----:B---3--:R-:W-:-:S05]  /*0200*/  @!P3 IMAD.WIDE.U32 R22, R11, 0x8, R22 ;  /* 0x000000080b16b825 */ /* 0x008fca00078e0016 */
[----:B------:R3:W5:Y:S02]  /*0210*/  @!P3 LDG.E.64 R8, desc[UR4][R22.64] ;  /* 0x000000041608b981 */ /* 0x000764000c1e1b00 */
[----:B------:R-:W4:Y:S01]  /*0220*/  @!P2 LDC.64 R28, c[0x0][0x248] ;  /* 0x00009200ff1cab82 */ /* 0x000f220000000a00 */
[----:B0-----:R-:W-:-:S07]  /*0230*/  @!P3 IMAD.WIDE.U32 R36, R11, 0x8, R36 ;  /* 0x000000080b24b825 */ /* 0x001fce00078e0024 */
[----:B--2---:R-:W0:Y:S01]  /*0240*/  @!P0 LDC.64 R34, c[0x0][0x238] ;  /* 0x00008e00ff228b82 */ /* 0x004e220000000a00 */
[----:B-1----:R-:W-:-:S07]  /*0250*/  @!P3 IMAD.WIDE.U32 R2, R11, 0x8, R2 ;  /* 0x000000080b02b825 */ /* 0x002fce00078e0002 */
[----:B---3--:R-:W1:Y:S01]  /*0260*/  @!P0 LDC.64 R22, c[0x0][0x240] ;  /* 0x00009000ff168b82 */ /* 0x008e620000000a00 */
[----:B------:R-:W-:Y:S02]  /*0270*/  CS2R R10, SRZ ;  /* 0x00000000000a7805 */ /* 0x000fe4000001ff00 */
[----:B------:R-:W-:Y:S02]  /*0280*/  @!P2 LEA R5, R0, R5, 0x9 ;  /* 0x000000050005a211 */ /* 0x000fe400078e48ff */
[----:B------:R-:W-:Y:S02]  /*0290*/  CS2R R6, SRZ ;  /* 0x0000000000067805 */ /* 0x000fe4000001ff00 */
[----:B------:R2:W5:Y:S01]  /*02a0*/  @!P3 LDG.E.64 R10, desc[UR4][R2.64] ;  /* 0x00000004020ab981 */ /* 0x000562000c1e1b00 */
[C---:B----4-:R-:W-:Y:S01]  /*02b0*/  @!P2 IMAD.WIDE.U32 R24, R5.reuse, 0x8, R24 ;  /* 0x000000080518a825 */ /* 0x050fe200078e0018 */
[----:B------:R-:W3:Y:S03]  /*02c0*/  @!P2 LDC.64 R26, c[0x0][0x240] ;  /* 0x00009000ff1aab82 */ /* 0x000ee60000000a00 */
[----:B------:R-:W-:Y:S01]  /*02d0*/  @!P2 IMAD.WIDE.U32 R28, R5, 0x8, R28 ;  /* 0x00000008051ca825 */ /* 0x000fe200078e001c */
[----:B------:R4:W5:Y:S01]  /*02e0*/  @!P2 LDG.E.64 R6, desc[UR4][R24.64] ;  /* 0x000000041806a981 */ /* 0x000962000c1e1b00 */
[----:B--2---:R-:W-:-:S06]  /*02f0*/  CS2R R2, SRZ ;  /* 0x0000000000027805 */ /* 0x004fcc000001ff00 */
[----:B------:R0:W5:Y:S01]  /*0300*/  @!P2 LDG.E.64 R2, desc[UR4][R28.64] ;  /* 0x000000041c02a981 */ /* 0x000162000c1e1b00 */
[----:B----4-:R-:W-:Y:S01]  /*0310*/  CS2R R24, SRZ ;  /* 0x0000000000187805 */ /* 0x010fe2000001ff00 */
[----:B0-----:R-:W-:-:S04]  /*0320*/  @!P0 IMAD.WIDE.U32 R28, R30, 0x8, R34 ;  /* 0x000000081e1c8825 */ /* 0x001fc800078e0022 */
[----:B-1----:R-:W-:-:S05]  /*0330*/  @!P0 IMAD.WIDE.U32 R34, R30, 0x8, R22 ;  /* 0x000000081e228825 */ /* 0x002fca00078e0016 */
[----:B------:R-:W5:Y:S01]  /*0340*/  @!P0 LDG.E.64 R24, desc[UR4][R34.64] ;  /* 0x0000000422188981 */ /* 0x000f62000c1e1b00 */
[----:B------:R-:W-:-:S06]  /*0350*/  CS2R R12, SRZ ;  /* 0x00000000000c7805 */ /* 0x000fcc000001ff00 */
[----:B------:R0:W5:Y:S02]  /*0360*/  @!P3 LDG.E.64 R12, desc[UR4][R36.64] ;  /* 0x00000004240cb981 */ /* 0x000164000c1e1b00 */
[----:B0-----:R-:W0:Y:S01]  /*0370*/  @!P0 LDC.64 R36, c[0x0][0x248] ;  /* 0x00009200ff248b82 */ /* 0x001e220000000a00 */
[----:B---3--:R-:W-:Y:S01]  /*0380*/  @!P2 IMAD.WIDE.U32 R26, R5, 0x8, R26 ;  /* 0x00000008051aa825 */ /* 0x008fe200078e001a */
[----:B------:R-:W-:Y:S02]  /*0390*/  CS2R R4, SRZ ;  /* 0x0000000000047805 */ /* 0x000fe4000001ff00 */
[----:B------:R-:W-:-:S04]  /*03a0*/  CS2R R16, SRZ ;  /* 0x0000000000107805 */ /* 0x000fc8000001ff00 */
[----:B------:R1:W5:Y:S01]  /*03b0*/  @!P2 LDG.E.64 R4, desc[UR4][R26.64] ;  /* 0x000000041a04a981 */ /* 0x000362000c1e1b00 */
[----:B------:R-:W-:-:S03]  /*03c0*/  CS2R R22, SRZ ;  /* 0x0000000000167805 */ /* 0x000fc6000001ff00 */
[----:B------:R2:W5:Y:S01]  /*03d0*/  @!P1 LDG.E.64 R16, desc[UR4][R32.64] ;  /* 0x0000000420109981 */ /* 0x000562000c1e1b00 */
[----:B-1----:R-:W1:Y:S01]  /*03e0*/  @!P0 LDC.64 R26, c[0x0][0x230] ;  /* 0x00008c00ff1a8b82 */ /* 0x002e620000000a00 */
[----:B--2---:R-:W-:Y:S01]  /*03f0*/  CS2R R32, SRZ ;  /* 0x0000000000207805 */ /* 0x004fe2000001ff00 */
[----:B0-----:R-:W-:Y:S01]  /*0400*/  @!P0 IMAD.WIDE.U32 R30, R30, 0x8, R36 ;  /* 0x000000081e1e8825 */ /* 0x001fe200078e0024 */
[----:B------:R-:W-:-:S04]  /*0410*/  MOV R37, R21 ;  /* 0x0000001500257202 */ /* 0x000fc80000000f00 */
[----:B------:R0:W5:Y:S04]  /*0420*/  @!P0 LDG.E.64 R32, desc[UR4][R28.64] ;  /* 0x000000041c208981 */ /* 0x000168000c1e1b00 */
[----:B------:R2:W5:Y:S01]  /*0430*/  @!P0 LDG.E.64 R22, desc[UR4][R30.64] ;  /* 0x000000041e168981 */ /* 0x000562000c1e1b00 */
[C---:B------:R-:W-:Y:S01]  /*0440*/  IADD3 R36, R37.reuse, 0x100, RZ ;  /* 0x0000010025247810 */ /* 0x040fe20007ffe0ff */
[----:B------:R-:W-:Y:S01]  /*0450*/  BSSY B0, `(.L_x_5238) ;  /* 0x000001b000007945 */ /* 0x000fe20003800000 */
[C---:B0-----:R-:W-:Y:S02]  /*0460*/  IADD3 R29, R37.reuse, 0x180, RZ ;  /* 0x00000180251d7810 */ /* 0x041fe40007ffe0ff */
[----:B--2---:R-:W-:-:S04]  /*0470*/  IADD3 R31, R37, 0x80, RZ ;  /* 0x00000080251f7810 */ /* 0x004fc80007ffe0ff */
[----:B------:R-:W-:Y:S02]  /*0480*/  @!P0 MOV R37, R31 ;  /* 0x0000001f00258202 */ /* 0x000fe40000000f00 */
[-C--:B------:R-:W-:Y:S01]  /*0490*/  ISETP.GE.AND P1, PT, R31, R20.reuse, PT ;  /* 0x000000141f00720c */ /* 0x080fe20003f26270 */
[----:B------:R-:W-:Y:S01]  /*04a0*/  HFMA2.MMA R31, -RZ, RZ, 0, 0 ;  /* 0x00000000ff1f7435 */ /* 0x000fe200000001ff */
[-C--:B------:R-:W-:Y:S02]  /*04b0*/  ISETP.GE.AND P3, PT, R29, R20.reuse, PT ;  /* 0x000000141d00720c */ /* 0x080fe40003f66270 */
[----:B------:R-:W-:Y:S02]  /*04c0*/  CS2R R28, SRZ ;  /* 0x00000000001c7805 */ /* 0x000fe4000001ff00 */
[-C--:B------:R-:W-:Y:S02]  /*04d0*/  ISETP.GE.AND P2, PT, R36, R20.reuse, PT ;  /* 0x000000142400720c */ /* 0x080fe40003f46270 */
[----:B------:R-:W-:Y:S01]  /*04e0*/  ISETP.GE.AND P4, PT, R37, R20, PT ;  /* 0x000000142500720c */ /* 0x000fe20003f86270 */
[----:B-1----:R-:W-:-:S12]  /*04f0*/  @P0 BRA `(.L_x_5239) ;  /* 0x0000000000400947 */ /* 0x002fd80003800000 */
[----:B------:R-:W-:Y:S02]  /*0500*/  ULDC.64 UR6, c[0x0][0x220] ;  /* 0x0000880000067ab9 */ /* 0x000fe40000000a00 */
[----:B-----5:R-:W-:Y:S01]  /*0510*/  FMUL.FTZ R29, R25, UR7 ;  /* 0x00000007191d7c20 */ /* 0x020fe20008410000 */
[----:B------:R-:W-:-:S03]  /*0520*/  FMUL.FTZ R28, R24, UR7 ;  /* 0x00000007181c7c20 */ /* 0x000fc60008410000 */
[----:B------:R-:W-:Y:S01]  /*0530*/  FFMA.FTZ R24, R24, UR6, -R29 ;  /* 0x0000000618187c23 */ /* 0x000fe2000801081d */
[----:B------:R-:W-:Y:S01]  /*0540*/  FFMA.FTZ R30, R25, UR6, R28 ;  /* 0x00000006191e7c23 */ /* 0x000fe2000801001c */
[----:B------:R-:W-:Y:S02]  /*0550*/  ULDC.64 UR6, c[0x0][0x218] ;  /* 0x0000860000067ab9 */ /* 0x000fe40000000a00 */
[----:B------:R-:W-:Y:S01]  /*0560*/  FMUL.FTZ R28, R32, UR7 ;  /* 0x00000007201c7c20 */ /* 0x000fe20008410000 */
[----:B------:R-:W-:-:S03]  /*0570*/  FMUL.FTZ R25, R33, UR7 ;  /* 0x0000000721197c20 */ /* 0x000fc60008410000 */
[----:B------:R-:W-:Y:S01]  /*0580*/  FFMA.FTZ R29, R33, UR6, R28 ;  /* 0x00000006211d7c23 */ /* 0x000fe2000801001c */
[CC--:B------:R-:W-:Y:S01]  /*0590*/  FMUL.FTZ R33, R30.reuse, R23.reuse ;  /* 0x000000171e217220 */ /* 0x0c0fe20000410000 */
[-C--:B------:R-:W-:Y:S01]  /*05a0*/  FMUL.FTZ R30, R30, R22.reuse ;  /* 0x000000161e1e7220 */ /* 0x080fe20000410000 */
[----:B------:R-:W-:Y:S02]  /*05b0*/  FFMA.FTZ R25, R32, UR6, -R25 ;  /* 0x0000000620197c23 */ /* 0x000fe40008010819 */
[C---:B------:R-:W-:Y:S01]  /*05c0*/  FFMA.FTZ R22, R24.reuse, R22, -R33 ;  /* 0x0000001618167223 */ /* 0x040fe20000010821 */
[----:B------:R-:W-:-:S03]  /*05d0*/  FFMA.FTZ R30, R24, R23, R30 ;  /* 0x00000017181e7223 */ /* 0x000fc6000001001e */
[----:B------:R-:W-:Y:S01]  /*05e0*/  FADD.FTZ R28, R25, R22 ;  /* 0x00000016191c7221 */ /* 0x000fe20000010000 */
[----:B------:R-:W-:-:S07]  /*05f0*/  FADD.FTZ R29, R29, R30 ;  /* 0x0000001e1d1d7221 */ /* 0x000fce0000010000 */
.L_x_5239:
[----:B------:R-:W-:Y:S05]  /*0600*/  BSYNC B0 ;  /* 0x0000000000007941 */ /* 0x000fea0003800000 */
.L_x_5238:
[----:B------:R-:W-:Y:S01]  /*0610*/  BSSY B0, `(.L_x_5240) ;  /* 0x0000013000007945 */ /* 0x000fe20003800000 */
[----:B------:R-:W-:-:S03]  /*0620*/  MOV R30, RZ ;  /* 0x000000ff001e7202 */ /* 0x000fc60000000f00 */
[----:B------:R-:W-:Y:S05]  /*0630*/  @P1 BRA `(.L_x_5241) ;  /* 0x0000000000401947 */ /* 0x000fea0003800000 */
[----:B------:R-:W-:Y:S01]  /*0640*/  ULDC.64 UR8, c[0x0][0x220] ;  /* 0x0000880000087ab9 */ /* 0x000fe20000000a00 */
[----:B------:R-:W-:Y:S01]  /*0650*/  ULDC.64 UR6, c[0x0][0x218] ;  /* 0x0000860000067ab9 */ /* 0x000fe20000000a00 */
[----:B-----5:R-:W-:Y:S01]  /*0660*/  FMUL.FTZ R22, R16, UR9 ;  /* 0x0000000910167c20 */ /* 0x020fe20008410000 */
[----:B------:R-:W-:-:S03]  /*0670*/  FMUL.FTZ R23, R17, UR9 ;  /* 0x0000000911177c20 */ /* 0x000fc60008410000 */
[----:B------:R-:W-:Y:S01]  /*0680*/  FFMA.FTZ R22, R17, UR8, R22 ;  /* 0x0000000811167c23 */ /* 0x000fe20008010016 */
[----:B------:R-:W-:Y:S01]  /*0690*/  FFMA.FTZ R23, R16, UR8, -R23 ;  /* 0x0000000810177c23 */ /* 0x000fe20008010817 */
[C---:B------:R-:W-:Y:S01]  /*06a0*/  FMUL.FTZ R17, R19.reuse, UR7 ;  /* 0x0000000713117c20 */ /* 0x040fe20008410000 */
[----:B------:R-:W-:Y:S01]  /*06b0*/  FMUL.FTZ R16, R18, UR7 ;  /* 0x0000000712107c20 */ /* 0x000fe20008410000 */
[CC--:B------:R-:W-:Y:S01]  /*06c0*/  FMUL.FTZ R24, R22.reuse, R15.reuse ;  /* 0x0000000f16187220 */ /* 0x0c0fe20000410000 */
[-C--:B------:R-:W-:Y:S01]  /*06d0*/  FMUL.FTZ R22, R22, R14.reuse ;  /* 0x0000000e16167220 */ /* 0x080fe20000410000 */
[----:B------:R-:W-:Y:S01]  /*06e0*/  FFMA.FTZ R17, R18, UR6, -R17 ;  /* 0x0000000612117c23 */ /* 0x000fe20008010811 */
[----:B------:R-:W-:Y:S01]  /*06f0*/  FFMA.FTZ R16, R19, UR6, R16 ;  /* 0x0000000613107c23 */ /* 0x000fe20008010010 */
[C---:B------:R-:W-:Y:S01]  /*0700*/  FFMA.FTZ R24, R23.reuse, R14, -R24 ;  /* 0x0000000e17187223 */ /* 0x040fe20000010818 */
[----:B------:R-:W-:-:S03]  /*0710*/  FFMA.FTZ R15, R23, R15, R22 ;  /* 0x0000000f170f7223 */ /* 0x000fc60000010016 */
[----:B------:R-:W-:Y:S01]  /*0720*/  FADD.FTZ R30, R17, R24 ;  /* 0x00000018111e7221 */ /* 0x000fe20000010000 */
[----:B------:R-:W-:-:S07]  /*0730*/  FADD.FTZ R31, R16, R15 ;  /* 0x0000000f101f7221 */ /* 0x000fce0000010000 */
.L_x_5241:
[----:B------:R-:W-:Y:S05]  /*0740*/  BSYNC B0 ;  /* 0x0000000000007941 */ /* 0x000fea0003800000 */
.L_x_5240:
[----:B------:R-:W-:Y:S01]  /*0750*/  BSSY B0, `(.L_x_5242) ;  /* 0x0000015000007945 */ /* 0x000fe20003800000 */
[----:B-----5:R-:W-:Y:S01]  /*0760*/  HFMA2.MMA R15, -RZ, RZ, 0, 0 ;  /* 0x00000000ff0f7435 */ /* 0x020fe200000001ff */
[----:B------:R-:W-:Y:S02]  /*0770*/  CS2R R16, SRZ ;  /* 0x0000000000107805 */ /* 0x000fe4000001ff00 */
[----:B------:R-:W-:Y:S01]  /*0780*/  @!P0 LEA R19, R0, R21, 0x9 ;  /* 0x0000001500138211 */ /* 0x000fe200078e48ff */
[----:B------:R-:W-:Y:S07]  /*0790*/  @P2 BRA `(.L_x_5243) ;  /* 0x0000000000402947 */ /* 0x000fee0003800000 */
[----:B------:R-:W-:Y:S01]  /*07a0*/  ULDC.64 UR8, c[0x0][0x220] ;  /* 0x0000880000087ab9 */ /* 0x000fe20000000a00 */
[----:B------:R-:W-:Y:S01]  /*07b0*/  ULDC.64 UR6, c[0x0][0x218] ;  /* 0x0000860000067ab9 */ /* 0x000fe20000000a00 */
[----:B------:R-:W-:Y:S01]  /*07c0*/  FMUL.FTZ R14, R10, UR9 ;  /* 0x000000090a0e7c20 */ /* 0x000fe20008410000 */
        /* <DEDUP_REMOVED lines=13> */
.L_x_5243:
[----:B------:R-:W-:Y:S05]  /*08a0*/  BSYNC B0 ;  /* 0x0000000000007941 */ /* 0x000fea0003800000 */
.L_x_5242:
[----:B------:R-:W-:Y:S01]  /*08b0*/  BSSY B0, `(.L_x_5244) ;  /* 0x0000014000007945 */ /* 0x000fe20003800000 */
[----:B------:R-:W-:Y:S01]  /*08c0*/  @!P0 IMAD.WIDE.U32 R26, R19, 0x8, R26 ;  /* 0x00000008131a8825 */ /* 0x000fe200078e001a */
[----:B------:R-:W-:Y:S02]  /*08d0*/  MOV R14, RZ ;  /* 0x000000ff000e7202 */ /* 0x000fe40000000f00 */
[----:B------:R-:W-:Y:S05]  /*08e0*/  @P3 BRA `(.L_x_5245) ;  /* 0x0000000000403947 */ /* 0x000fea0003800000 */
        /* <DEDUP_REMOVED lines=16> */
.L_x_5245:
[----:B------:R-:W-:Y:S05]  /*09f0*/  BSYNC B0 ;  /* 0x0000000000007941 */ /* 0x000fea0003800000 */
.L_x_5244:
[----:B------:R0:W-:Y:S01]  /*0a00*/  @!P0 STG.E.64 desc[UR4][R26.64], R28 ;  /* 0x0000001c1a008986 */ /* 0x0001e2000c101b04 */
        /* <DEDUP_REMOVED lines=10> */
[----:B------:R1:W-:Y:S04]  /*0ab0*/  STG.E.64 desc[UR4][R2.64], R30 ;  /* 0x0000001e02007986 */ /* 0x0003e8000c101b04 */
[----:B------:R1:W-:Y:S02]  /*0ac0*/  @!P0 STG.E.64 desc[UR4][R4.64], R16 ;  /* 0x0000001004008986 */ /* 0x0003e4000c101b04 */
.L_x_5247:
[----:B------:R-:W-:Y:S05]  /*0ad0*/  BSYNC B0 ;  /* 0x0000000000007941 */ /* 0x000fea0003800000 */
.L_x_5246:
[----:B------:R-:W-:-:S13]  /*0ae0*/  ISETP.GE.AND P0, PT, R37, R20, PT ;  /* 0x000000142500720c */ /* 0x000fda0003f06270 */
[----:B------:R-:W-:Y:S05]  /*0af0*/  @P0 EXIT ;  /* 0x000000000000094d */ /* 0x000fea0003800000 */
[----:B-1----:R-:W1:Y:S01]  /*0b00*/  LDC.64 R2, c[0x0][0x230] ;  /* 0x00008c00ff027b82 */ /* 0x002e620000000a00 */
[----:B------:R-:W-:-:S05]  /*0b10*/  LEA R37, R0, R37, 0x9 ;  /* 0x0000002500257211 */ /* 0x000fca00078e48ff */
[----:B-1----:R-:W-:-:S05]  /*0b20*/  IMAD.WIDE.U32 R2, R37, 0x8, R2 ;  /* 0x0000000825027825 */ /* 0x002fca00078e0002 */
[----:B------:R-:W-:Y:S01]  /*0b30*/  STG.E.64 desc[UR4][R2.64], R14 ;  /* 0x0000000e02007986 */ /* 0x000fe2000c101b04 */
[----:B------:R-:W-:Y:S05]  /*0b40*/  EXIT ;  /* 0x000000000000794d */ /* 0x000fea0003800000 */
.L_x_5248:
        /* <DEDUP_REMOVED lines=11> */
.L_x_24115:


//--------------------- .text._ZN2at6native29vectorized_elementwise_kernelILi2EZZZNS0_54_GLOBAL__N__d8c5977b_16_LinearAlgebra_cu_140f0503_289316addr_kernel_cudaERNS_14TensorIteratorERKN3c106ScalarES8_ENKUlvE_clEvENKUlvE7_clEvEUlNS5_7complexIfEESC_SC_E0_St5arrayIPcLm4EEEEviT0_T1_ --------------------------
	.section	.text._ZN2at6native29vectorized_elementwise_kernelILi2EZZZNS0_54_GLOBAL__N__d8c5977b_16_LinearAlgebra_cu_140f0503_289316addr_kernel_cudaERNS_14TensorIteratorERKN3c106ScalarES8_ENKUlvE_clEvENKUlvE7_clEvEUlNS5_7complexIfEESC_SC_E0_St5arrayIPcLm4EEEEviT0_T1_,"ax",@progbits
	.align	128
        .global         _ZN2at6native29vectorized_elementwise_kernelILi2EZZZNS0_54_GLOBAL__N__d8c5977b_16_LinearAlgebra_cu_140f0503_289316addr_kernel_cudaERNS_14TensorIteratorERKN3c106ScalarES8_ENKUlvE_clEvENKUlvE7_clEvEUlNS5_7complexIfEESC_SC_E0_St5arrayIPcLm4EEEEviT0_T1_
        .type           _ZN2at6native29vectorized_elementwise_kernelILi2EZZZNS0_54_GLOBAL__N__d8c5977b_16_LinearAlgebra_cu_140f0503_289316addr_kernel_cudaERNS_14TensorIteratorERKN3c106ScalarES8_ENKUlvE_clEvENKUlvE7_clEvEUlNS5_7complexIfEESC_SC_E0_St5arrayIPcLm4EEEEviT0_T1_,@function
        .size           _ZN2at6native29vectorized_elementwise_kernelILi2EZZZNS0_54_GLOBAL__N__d8c5977b_16_LinearAlgebra_cu_140f0503_289316addr_kernel_cudaERNS_14TensorIteratorERKN3c106ScalarES8_ENKUlvE_clEvENKUlvE7_clEvEUlNS5_7complexIfEESC_SC_E0_St5arrayIPcLm4EEEEviT0_T1_,(.L_x_24116 - _ZN2at6native29vectorized_elementwise_kernelILi2EZZZNS0_54_GLOBAL__N__d8c5977b_16_LinearAlgebra_cu_140f0503_289316addr_kernel_cudaERNS_14TensorIteratorERKN3c106ScalarES8_ENKUlvE_clEvENKUlvE7_clEvEUlNS5_7complexIfEESC_SC_E0_St5arrayIPcLm4EEEEviT0_T1_)
        .other          _ZN2at6native29vectorized_elementwise_kernelILi2EZZZNS0_54_GLOBAL__N__d8c5977b_16_LinearAlgebra_cu_140f0503_289316addr_kernel_cudaERNS_14TensorIteratorERKN3c106ScalarES8_ENKUlvE_clEvENKUlvE7_clEvEUlNS5_7complexIfEESC_SC_E0_St5arrayIPcLm4EEEEviT0_T1_,@"STO_CUDA_ENTRY STV_DEFAULT"
_ZN2at6native29vectorized_elementwise_kernelILi2EZZZNS0_54_GLOBAL__N__d8c5977b_16_LinearAlgebra_cu_140f0503_289316addr_kernel_cudaERNS_14TensorIteratorERKN3c106ScalarES8_ENKUlvE_clEvENKUlvE7_clEvEUlNS5_7complexIfEESC_SC_E0_St5arrayIPcLm4EEEEviT0_T1_:
.text._ZN2at6native29vectorized_elementwise_kernelILi2EZZZNS0_54_GLOBAL__N__d8c5977b_16_LinearAlgebra_cu_140f0503_289316addr_kernel_cudaERNS_14TensorIteratorERKN3c106ScalarES8_ENKUlvE_clEvENKUlvE7_clEvEUlNS5_7complexIfEESC_SC_E0_St5arrayIPcLm4EEEEviT0_T1_:
        /* <DEDUP_REMOVED lines=9> */
[----:B------:R-:W1:Y:S01]  /*0090*/  LDC.64 R2, c[0x0][0x240] ;  /* 0x00009000ff027b82 */ /* 0x000e620000000a00 */
[----:B------:R-:W-:Y:S01]  /*00a0*/  ULDC.64 UR8, c[0x0][0x220] ;  /* 0x0000880000087ab9 */ /* 0x000fe20000000a00 */
[----:B------:R-:W-:-:S06]  /*00b0*/  ULDC.64 UR6, c[0x0][0x218] ;  /* 0x0000860000067ab9 */ /* 0x000fcc0000000a00 */
[----:B------:R-:W2:Y:S08]  /*00c0*/  LDC.64 R6, c[0x0][0x248] ;  /* 0x00009200ff067b82 */ /* 0x000eb00000000a00 */
[----:B------:R-:W3:Y:S01]  /*00d0*/  LDC.64 R4, c[0x0][0x238] ;  /* 0x00008e00ff047b82 */ /* 0x000ee20000000a00 */
[----:B-1----:R-:W-:-:S04]  /*00e0*/  IMAD.WIDE R2, R0, 0x8, R2 ;  /* 0x0000000800027825 */ /* 0x002fc800078e0202 */
[----:B0-----:R-:W-:-:S04]  /*00f0*/  IMAD.WIDE.U32 R50, R48, 0x10, R2 ;  /* 0x0000001030327825 */ /* 0x001fc800078e0002 */
[----:B--2---:R-:W-:Y:S01]  /*0100*/  IMAD.WIDE R2, R0, 0x8, R6 ;  /* 0x0000000800027825 */ /* 0x004fe200078e0206 */
[----:B------:R-:W2:Y:S04]  /*0110*/  LDG.E.128 R52, desc[UR4][R50.64] ;  /* 0x0000000432347981 */ /* 0x000ea8000c1e1d00 */
[----:B------:R-:W4:Y:S01]  /*0120*/  LDG.E.128 R36, desc[UR4][R50.64+0x800] ;  /* 0x0008000432247981 */ /* 0x000f22000c1e1d00 */
[----:B------:R-:W-:-:S03]  /*0130*/  IMAD.WIDE.U32 R56, R48, 0x10, R2 ;  /* 0x0000001030387825 */ /* 0x000fc600078e0002 */
[----:B------:R-:W5:Y:S01]  /*0140*/  LDG.E.128 R28, desc[UR4][R50.64+0x1000] ;  /* 0x00100004321c7981 */ /* 0x000f62000c1e1d00 */
[----:B---3--:R-:W-:-:S03]  /*0150*/  IMAD.WIDE R2, R0, 0x8, R4 ;  /* 0x0000000800027825 */ /* 0x008fc600078e0204 */
[----:B------:R-:W3:Y:S01]  /*0160*/  LDG.E.128 R44, desc[UR4][R56.64] ;  /* 0x00000004382c7981 */ /* 0x000ee2000c1e1d00 */
[----:B------:R-:W-:-:S03]  /*0170*/  IMAD.WIDE.U32 R2, R48, 0x10, R2 ;  /* 0x0000001030027825 */ /* 0x000fc600078e0002 */
[----:B------:R-:W5:Y:S04]  /*0180*/  LDG.E.128 R40, desc[UR4][R56.64+0x800] ;  /* 0x0008000438287981 */ /* 0x000f68000c1e1d00 */
[----:B------:R-:W4:Y:S04]  /*0190*/  LDG.E.128 R16, desc[UR4][R2.64] ;  /* 0x0000000402107981 */ /* 0x000f28000c1e1d00 */
[----:B------:R-:W5:Y:S04]  /*01a0*/  LDG.E.128 R12, desc[UR4][R2.64+0x800] ;  /* 0x00080004020c7981 */ /* 0x000f68000c1e1d00 */
[----:B------:R-:W5:Y:S04]  /*01b0*/  LDG.E.128 R8, desc[UR4][R2.64+0x1000] ;  /* 0x0010000402087981 */ /* 0x000f68000c1e1d00 */
[----:B------:R3:W5:Y:S04]  /*01c0*/  LDG.E.128 R4, desc[UR4][R2.64+0x1800] ;  /* 0x0018000402047981 */ /* 0x000768000c1e1d00 */
[----:B------:R0:W5:Y:S04]  /*01d0*/  LDG.E.128 R20, desc[UR4][R50.64+0x1800] ;  /* 0x0018000432147981 */ /* 0x000168000c1e1d00 */
[----:B------:R-:W5:Y:S04]  /*01e0*/  LDG.E.128 R32, desc[UR4][R56.64+0x1000] ;  /* 0x0010000438207981 */ /* 0x000f68000c1e1d00 */
[----:B------:R-:W5:Y:S01]  /*01f0*/  LDG.E.128 R24, desc[UR4][R56.64+0x1800] ;  /* 0x0018000438187981 */ /* 0x000f62000c1e1d00 */
[----:B--2---:R-:W-:Y:S01]  /*0200*/  FMUL.FTZ R58, R52, UR9 ;  /* 0x00000009343a7c20 */ /* 0x004fe20008410000 */
[----:B------:R-:W-:-:S03]  /*0210*/  FMUL.FTZ R49, R53, UR9 ;  /* 0x0000000935317c20 */ /* 0x000fc60008410000 */
[----:B------:R-:W-:Y:S01]  /*0220*/  FFMA.FTZ R58, R53, UR8, R58 ;  /* 0x00000008353a7c23 */ /* 0x000fe2000801003a */
[----:B------:R-:W-:Y:S01]  /*0230*/  FMUL.FTZ R60, R54, UR9 ;  /* 0x00000009363c7c20 */ /* 0x000fe20008410000 */
[----:B------:R-:W-:Y:S01]  /*0240*/  FFMA.FTZ R49, R52, UR8, -R49 ;  /* 0x0000000834317c23 */ /* 0x000fe20008010831 */
[----:B------:R-:W-:Y:S01]  /*0250*/  FMUL.FTZ R59, R55, UR9 ;  /* 0x00000009373b7c20 */ /* 0x000fe20008410000 */
[-C--:B---3--:R-:W-:Y:S01]  /*0260*/  FMUL.FTZ R3, R45, R58.reuse ;  /* 0x0000003a2d037220 */ /* 0x088fe20000410000 */
[C---:B------:R-:W-:Y:S01]  /*0270*/  FMUL.FTZ R58, R44.reuse, R58 ;  /* 0x0000003a2c3a7220 */ /* 0x040fe20000410000 */
[----:B------:R-:W-:Y:S02]  /*0280*/  FFMA.FTZ R60, R55, UR8, R60 ;  /* 0x00000008373c7c23 */ /* 0x000fe4000801003c */
[----:B------:R-:W-:Y:S02]  /*0290*/  FFMA.FTZ R44, R44, R49, -R3 ;  /* 0x000000312c2c7223 */ /* 0x000fe40000010803 */
[----:B------:R-:W1:Y:S01]  /*02a0*/  LDC.64 R2, c[0x0][0x230] ;  /* 0x00008c00ff027b82 */ /* 0x000e620000000a00 */
[----:B------:R-:W-:Y:S01]  /*02b0*/  FFMA.FTZ R59, R54, UR8, -R59 ;  /* 0x00000008363b7c23 */ /* 0x000fe2000801083b */
[-C--:B0-----:R-:W-:Y:S01]  /*02c0*/  FMUL.FTZ R51, R47, R60.reuse ;  /* 0x0000003c2f337220 */ /* 0x081fe20000410000 */
[----:B------:R-:W-:Y:S01]  /*02d0*/  FMUL.FTZ R60, R46, R60 ;  /* 0x0000003c2e3c7220 */ /* 0x000fe20000410000 */
[----:B----4-:R-:W-:-:S02]  /*02e0*/  FMUL.FTZ R50, R16, UR7 ;  /* 0x0000000710327c20 */ /* 0x010fc40008410000 */
[----:B------:R-:W-:Y:S01]  /*02f0*/  FFMA.FTZ R46, R46, R59, -R51 ;  /* 0x0000003b2e2e7223 */ /* 0x000fe20000010833 */
[----:B------:R-:W-:Y:S01]  /*0300*/  FMUL.FTZ R51, R19, UR7 ;  /* 0x0000000713337c20 */ /* 0x000fe20008410000 */
[----:B------:R-:W-:Y:S01]  /*0310*/  FFMA.FTZ R45, R45, R49, R58 ;  /* 0x000000312d2d7223 */ /* 0x000fe2000001003a */
[C---:B------:R-:W-:Y:S01]  /*0320*/  FMUL.FTZ R49, R17.reuse, UR7 ;  /* 0x0000000711317c20 */ /* 0x040fe20008410000 */
[----:B------:R-:W-:Y:S01]  /*0330*/  FFMA.FTZ R50, R17, UR6, R50 ;  /* 0x0000000611327c23 */ /* 0x000fe20008010032 */
[C---:B------:R-:W-:Y:S01]  /*0340*/  FMUL.FTZ R52, R18.reuse, UR7 ;  /* 0x0000000712347c20 */ /* 0x040fe20008410000 */
[----:B------:R-:W-:Y:S01]  /*0350*/  FFMA.FTZ R17, R18, UR6, -R51 ;  /* 0x0000000612117c23 */ /* 0x000fe20008010833 */
[----:B------:R-:W-:Y:S01]  /*0360*/  FMUL.FTZ R18, R36, UR9 ;  /* 0x0000000924127c20 */ /* 0x000fe20008410000 */
[----:B------:R-:W-:Y:S01]  /*0370*/  FFMA.FTZ R49, R16, UR6, -R49 ;  /* 0x0000000610317c23 */ /* 0x000fe20008010831 */
[----:B------:R-:W-:Y:S01]  /*0380*/  FFMA.FTZ R16, R19, UR6, R52 ;  /* 0x0000000613107c23 */ /* 0x000fe20008010034 */
[C---:B------:R-:W-:Y:S01]  /*0390*/  FMUL.FTZ R19, R37.reuse, UR9 ;  /* 0x0000000925137c20 */ /* 0x040fe20008410000 */
[----:B------:R-:W-:-:S03]  /*03a0*/  FFMA.FTZ R18, R37, UR8, R18 ;  /* 0x0000000825127c23 */ /* 0x000fc60008010012 */
[----:B------:R-:W-:Y:S01]  /*03b0*/  FFMA.FTZ R19, R36, UR8, -R19 ;  /* 0x0000000824137c23 */ /* 0x000fe20008010813 */
[-C--:B-----5:R-:W-:Y:S01]  /*03c0*/  FMUL.FTZ R37, R41, R18.reuse ;  /* 0x0000001229257220 */ /* 0x0a0fe20000410000 */
[----:B------:R-:W-:Y:S01]  /*03d0*/  FMUL.FTZ R18, R40, R18 ;  /* 0x0000001228127220 */ /* 0x000fe20000410000 */
[----:B-1----:R-:W-:-:S04]  /*03e0*/  IMAD.WIDE.U32 R2, R0, 0x8, R2 ;  /* 0x0000000800027825 */ /* 0x002fc800078e0002 */
[-C--:B------:R-:W-:Y:S01]  /*03f0*/  FFMA.FTZ R40, R40, R19.reuse, -R37 ;  /* 0x0000001328287223 */ /* 0x080fe20000010825 */
[----:B------:R-:W-:Y:S01]  /*0400*/  FMUL.FTZ R0, R12, UR7 ;  /* 0x000000070c007c20 */ /* 0x000fe20008410000 */
[----:B------:R-:W-:Y:S01]  /*0410*/  FMUL.FTZ R37, R15, UR7 ;  /* 0x000000070f257c20 */ /* 0x000fe20008410000 */
[----:B------:R-:W-:Y:S01]  /*0420*/  FFMA.FTZ R41, R41, R19, R18 ;  /* 0x0000001329297223 */ /* 0x000fe20000010012 */
[C---:B------:R-:W-:Y:S01]  /*0430*/  FMUL.FTZ R19, R13.reuse, UR7 ;  /* 0x000000070d137c20 */ /* 0x040fe20008410000 */
[C---:B------:R-:W-:Y:S01]  /*0440*/  FMUL.FTZ R18, R14.reuse, UR7 ;  /* 0x000000070e127c20 */ /* 0x040fe20008410000 */
[----:B------:R-:W-:Y:S01]  /*0450*/  FFMA.FTZ R0, R13, UR6, R0 ;  /* 0x000000060d007c23 */ /* 0x000fe20008010000 */
[----:B------:R-:W-:Y:S01]  /*0460*/  FFMA.FTZ R13, R14, UR6, -R37 ;  /* 0x000000060e0d7c23 */ /* 0x000fe20008010825 */
[----:B------:R-:W-:Y:S01]  /*0470*/  FMUL.FTZ R37, R11, UR7 ;  /* 0x000000070b257c20 */ /* 0x000fe20008410000 */
[----:B------:R-:W-:Y:S01]  /*0480*/  FFMA.FTZ R19, R12, UR6, -R19 ;  /* 0x000000060c137c23 */ /* 0x000fe20008010813 */
[----:B------:R-:W-:Y:S01]  /*0490*/  FFMA.FTZ R12, R15, UR6, R18 ;  /* 0x000000060f0c7c23 */ /* 0x000fe20008010012 */
[----:B------:R-:W-:Y:S01]  /*04a0*/  FMUL.FTZ R15, R9, UR7 ;  /* 0x00000007090f7c20 */ /* 0x000fe20008410000 */
[C---:B------:R-:W-:Y:S01]  /*04b0*/  FMUL.FTZ R18, R10.reuse, UR7 ;  /* 0x000000070a127c20 */ /* 0x040fe20008410000 */
[----:B------:R-:W-:Y:S01]  /*04c0*/  FFMA.FTZ R10, R10, UR6, -R37 ;  /* 0x000000060a0a7c23 */ /* 0x000fe20008010825 */
[C---:B------:R-:W-:Y:S01]  /*04d0*/  FMUL.FTZ R14, R8.reuse, UR7 ;  /* 0x00000007080e7c20 */ /* 0x040fe20008410000 */
[----:B------:R-:W-:Y:S01]  /*04e0*/  FMUL.FTZ R37, R7, UR7 ;  /* 0x0000000707257c20 */ /* 0x000fe20008410000 */
[----:B------:R-:W-:Y:S01]  /*04f0*/  FFMA.FTZ R8, R8, UR6, -R15 ;  /* 0x0000000608087c23 */ /* 0x000fe2000801080f */
[----:B------:R-:W-:Y:S01]  /*0500*/  FFMA.FTZ R11, R11, UR6, R18 ;  /* 0x000000060b0b7c23 */ /* 0x000fe20008010012 */
[----:B------:R-:W-:Y:S01]  /*0510*/  FMUL.FTZ R15, R5, UR7 ;  /* 0x00000007050f7c20 */ /* 0x000fe20008410000 */
[C---:B------:R-:W-:Y:S01]  /*0520*/  FMUL.FTZ R18, R6.reuse, UR7 ;  /* 0x0000000706127c20 */ /* 0x040fe20008410000 */
[----:B------:R-:W-:Y:S01]  /*0530*/  FFMA.FTZ R9, R9, UR6, R14 ;  /* 0x0000000609097c23 */ /* 0x000fe2000801000e */
[----:B------:R-:W-:Y:S01]  /*0540*/  FFMA.FTZ R6, R6, UR6, -R37 ;  /* 0x0000000606067c23 */ /* 0x000fe20008010825 */
[C---:B------:R-:W-:Y:S01]  /*0550*/  FMUL.FTZ R14, R4.reuse, UR7 ;  /* 0x00000007040e7c20 */ /* 0x040fe20008410000 */
[----:B------:R-:W-:Y:S01]  /*0560*/  FMUL.FTZ R37, R31, UR9 ;  /* 0x000000091f257c20 */ /* 0x000fe20008410000 */
[----:B------:R-:W-:Y:S01]  /*0570*/  FFMA.FTZ R4, R4, UR6, -R15 ;  /* 0x0000000604047c23 */ /* 0x000fe2000801080f */
[----:B------:R-:W-:Y:S01]  /*0580*/  FFMA.FTZ R7, R7, UR6, R18 ;  /* 0x0000000607077c23 */ /* 0x000fe20008010012 */
[----:B------:R-:W-:Y:S01]  /*0590*/  FMUL.FTZ R15, R29, UR9 ;  /* 0x000000091d0f7c20 */ /* 0x000fe20008410000 */
[----:B------:R-:W-:Y:S01]  /*05a0*/  FFMA.FTZ R5, R5, UR6, R14 ;  /* 0x0000000605057c23 */ /* 0x000fe2000801000e */
[C---:B------:R-:W-:Y:S01]  /*05b0*/  FMUL.FTZ R18, R30.reuse, UR9 ;  /* 0x000000091e127c20 */ /* 0x040fe20008410000 */
[----:B------:R-:W-:Y:S01]  /*05c0*/  FFMA.FTZ R37, R30, UR8, -R37 ;  /* 0x000000081e257c23 */ /* 0x000fe20008010825 */
[----:B------:R-:W-:Y:S01]  /*05d0*/  FMUL.FTZ R52, R38, UR9 ;  /* 0x0000000926347c20 */ /* 0x000fe20008410000 */
[----:B------:R-:W-:Y:S01]  /*05e0*/  FMUL.FTZ R14, R28, UR9 ;  /* 0x000000091c0e7c20 */ /* 0x000fe20008410000 */
[----:B------:R-:W-:Y:S01]  /*05f0*/  FMUL.FTZ R30, R20, UR9 ;  /* 0x00000009141e7c20 */ /* 0x000fe20008410000 */
[----:B------:R-:W-:Y:S01]  /*0600*/  FMUL.FTZ R36, R22, UR9 ;  /* 0x0000000916247c20 */ /* 0x000fe20008410000 */
[----:B------:R-:W-:Y:S01]  /*0610*/  FFMA.FTZ R28, R28, UR8, -R15 ;  /* 0x000000081c1c7c23 */ /* 0x000fe2000801080f */
[----:B------:R-:W-:Y:S01]  /*0620*/  FMUL.FTZ R15, R21, UR9 ;  /* 0x00000009150f7c20 */ /* 0x000fe20008410000 */
[----:B------:R-:W-:Y:S01]  /*0630*/  FFMA.FTZ R52, R39, UR8, R52 ;  /* 0x0000000827347c23 */ /* 0x000fe20008010034 */
[----:B------:R-:W-:Y:S01]  /*0640*/  FFMA.FTZ R14, R29, UR8, R14 ;  /* 0x000000081d0e7c23 */ /* 0x000fe2000801000e */
[----:B------:R-:W-:Y:S01]  /*0650*/  FFMA.FTZ R18, R31, UR8, R18 ;  /* 0x000000081f127c23 */ /* 0x000fe20008010012 */
[----:B------:R-:W-:Y:S01]  /*0660*/  FFMA.FTZ R30, R21, UR8, R30 ;  /* 0x00000008151e7c23 */ /* 0x000fe2000801001e */
[----:B------:R-:W-:Y:S01]  /*0670*/  FFMA.FTZ R36, R23, UR8, R36 ;  /* 0x0000000817247c23 */ /* 0x000fe20008010024 */
[----:B------:R-:W-:Y:S01]  /*0680*/  FMUL.FTZ R51, R39, UR9 ;  /* 0x0000000927337c20 */ /* 0x000fe20008410000 */
[----:B------:R-:W-:Y:S01]  /*0690*/  FMUL.FTZ R29, R23, UR9 ;  /* 0x00000009171d7c20 */ /* 0x000fe20008410000 */
[----:B------:R-:W-:Y:S01]  /*06a0*/  FFMA.FTZ R20, R20, UR8, -R15 ;  /* 0x0000000814147c23 */ /* 0x000fe2000801080f */
[----:B------:R-:W-:Y:S01]  /*06b0*/  FMUL.FTZ R39, R43, R52 ;  /* 0x000000342b277220 */ /* 0x000fe20000410000 */
[----:B------:R-:W-:Y:S01]  /*06c0*/  FMUL.FTZ R15, R33, R14 ;  /* 0x0000000e210f7220 */ /* 0x000fe20000410000 */
[----:B------:R-:W-:Y:S01]  /*06d0*/  FMUL.FTZ R21, R35, R18 ;  /* 0x0000001223157220 */ /* 0x000fe20000410000 */
[----:B------:R-:W-:Y:S01]  /*06e0*/  FMUL.FTZ R23, R25, R30 ;  /* 0x0000001e19177220 */ /* 0x000fe20000410000 */
[----:B------:R-:W-:Y:S01]  /*06f0*/  FMUL.FTZ R31, R27, R36 ;  /* 0x000000241b1f7220 */ /* 0x000fe20000410000 */
[----:B------:R-:W-:Y:S01]  /*0700*/  FFMA.FTZ R51, R38, UR8, -R51 ;  /* 0x0000000826337c23 */ /* 0x000fe20008010833 */
[----:B------:R-:W-:Y:S01]  /*0710*/  FMUL.FTZ R52, R42, R52 ;  /* 0x000000342a347220 */ /* 0x000fe20000410000 */
[----:B------:R-:W-:Y:S01]  /*0720*/  FFMA.FTZ R29, R22, UR8, -R29 ;  /* 0x00000008161d7c23 */ /* 0x000fe2000801081d */
[----:B------:R-:W-:Y:S01]  /*0730*/  FMUL.FTZ R14, R32, R14 ;  /* 0x0000000e200e7220 */ /* 0x000fe20000410000 */
[----:B------:R-:W-:Y:S01]  /*0740*/  FMUL.FTZ R18, R34, R18 ;  /* 0x0000001222127220 */ /* 0x000fe20000410000 */
[----:B------:R-:W-:Y:S01]  /*0750*/  FMUL.FTZ R30, R24, R30 ;  /* 0x0000001e181e7220 */ /* 0x000fe20000410000 */
[----:B------:R-:W-:Y:S01]  /*0760*/  FMUL.FTZ R36, R26, R36 ;  /* 0x000000241a247220 */ /* 0x000fe20000410000 */
[----:B------:R-:W-:Y:S01]  /*0770*/  FFMA.FTZ R47, R47, R59, R60 ;  /* 0x0000003b2f2f7223 */ /* 0x000fe2000001003c */
[-C--:B------:R-:W-:Y:S01]  /*0780*/  FFMA.FTZ R42, R42, R51.reuse, -R39 ;  /* 0x000000332a2a7223 */ /* 0x080fe20000010827 */
        /* <DEDUP_REMOVED lines=9> */
[----:B------:R-:W-:-:S04]  /*0820*/  IMAD.WIDE R2, R48, 0x10, R2 ;  /* 0x0000001030027825 */ /* 0x000fc800078e0202 */
[----:B------:R-:W-:Y:S01]  /*0830*/  FADD.FTZ R45, R50, R45 ;  /* 0x0000002d322d7221 */ /* 0x000fe20000010000 */
        /* <DEDUP_REMOVED lines=15> */
[----:B------:R-:W-:Y:S04]  /*0930*/  STG.E.128 desc[UR4][R2.64], R44 ;  /* 0x0000002c02007986 */ /* 0x000fe8000c101d04 */
[----:B------:R-:W-:Y:S04]  /*0940*/  STG.E.128 desc[UR4][R2.64+0x800], R40 ;  /* 0x0008002802007986 */ /* 0x000fe8000c101d04 */
[----:B------:R-:W-:Y:S04]  /*0950*/  STG.E.128 desc[UR4][R2.64+0x1000], R8 ;  /* 0x0010000802007986 */ /* 0x000fe8000c101d04 */
[----:B------:R-:W-:Y:S01]  /*0960*/  STG.E.128 desc[UR4][R2.64+0x1800], R4 ;  /* 0x0018000402007986 */ /* 0x000fe2000c101d04 */
[----:B------:R-:W-:Y:S05]  /*0970*/  EXIT ;  /* 0x000000000000794d */ /* 0x000fea0003800000 */
.L_x_5249:
[----:B------:R-:W0:Y:S02]  /*0980*/  S2R R51, SR_TID.X ;  /* 0x0000000000337919 */ /* 0x000e240000002100 */
        /* <DEDUP_REMOVED lines=15> */
[----:B0-----:R-:W-:-:S04]  /*0a80*/  @!P5 IMAD.WIDE.U32 R4, R11, 0x8, R4 ;  /* 0x000000080b04d825 */ /* 0x001fc800078e0004 */
[----:B-1----:R-:W-:-:S03]  /*0a90*/  @!P5 IMAD.WIDE.U32 R30, R11, 0x8, R30 ;  /* 0x000000080b1ed825 */ /* 0x002fc600078e001e */
[----:B------:R-:W0:Y:S04]  /*0aa0*/  @!P6 LDC.64 R26, c[0x0][0x240] ;  /* 0x00009000ff1aeb82 */ /* 0x000e280000000a00 */
[----:B------:R-:W-:Y:S02]  /*0ab0*/  @!P1 IADD3 R15, R0, R3, RZ ;  /* 0x00000003000f9210 */ /* 0x000fe40007ffe0ff */
[----:B------:R-:W-:Y:S01]  /*0ac0*/  @!P1 IADD3 R3, R3, 0x80, RZ ;  /* 0x0000008003039810 */ /* 0x000fe20007ffe0ff */
[----:B--2---:R-:W-:Y:S01]  /*0ad0*/  @!P5 IMAD.WIDE.U32 R22, R11, 0x8, R22 ;  /* 0x000000080b16d825 */ /* 0x004fe200078e0016 */
[----:B------:R-:W1:Y:S01]  /*0ae0*/  @!P1 LDC.64 R32, c[0x0][0x238] ;  /* 0x00008e00ff209b82 */ /* 0x000e620000000a00 */
[----:B------:R-:W-:Y:S02]  /*0af0*/  CS2R R10, SRZ ;  /* 0x00000000000a7805 */ /* 0x000fe4000001ff00 */
[----:B------:R-:W-:-:S04]  /*0b00*/  ISETP.GE.AND P2, PT, R3, R50, PT ;  /* 0x000000320300720c */ /* 0x000fc80003f46270 */
[----:B------:R2:W5:Y:S01]  /*0b10*/  @!P5 LDG.E.64 R10, desc[UR4][R4.64] ;  /* 0x00000004040ad981 */ /* 0x000562000c1e1b00 */
[----:B------:R-:W4:Y:S01]  /*0b20*/  @!P1 LDC.64 R8, c[0x0][0x240] ;  /* 0x00009000ff089b82 */ /* 0x000f220000000a00 */
[----:B---3--:R-:W-:-:S07]  /*0b30*/  @!P6 IMAD.WIDE.U32 R24, R13, 0x8, R24 ;  /* 0x000000080d18e825 */ /* 0x008fce00078e0018 */
[----:B------:R-:W-:Y:S01]  /*0b40*/  @!P2 IADD3 R17, R0, R3, RZ ;  /* 0x000000030011a210 */ /* 0x000fe20007ffe0ff */
[----:B------:R-:W3:Y:S01]  /*0b50*/  @!P1 LDC.64 R36, c[0x0][0x248] ;  /* 0x00009200ff249b82 */ /* 0x000ee20000000a00 */
[----:B------:R-:W-:Y:S01]  /*0b60*/  @!P2 IADD3 R3, R3, 0x80, RZ ;  /* 0x000000800303a810 */ /* 0x000fe20007ffe0ff */
[----:B0-----:R-:W-:-:S03]  /*0b70*/  @!P6 IMAD.WIDE.U32 R26, R13, 0x8, R26 ;  /* 0x000000080d1ae825 */ /* 0x001fc600078e001a */
[----:B------:R-:W-:-:S03]  /*0b80*/  ISETP.GE.AND P3, PT, R3, R50, PT ;  /* 0x000000320300720c */ /* 0x000fc60003f66270 */
[----:B------:R-:W0:Y:S01]  /*0b90*/  @!P6 LDC.64 R28, c[0x0][0x248] ;  /* 0x00009200ff1ceb82 */ /* 0x000e220000000a00 */
[----:B-1----:R-:W-:-:S04]  /*0ba0*/  @!P1 IMAD.WIDE.U32 R32, R15, 0x8, R32 ;  /* 0x000000080f209825 */ /* 0x002fc800078e0020 */
[----:B----4-:R-:W-:-:S03]  /*0bb0*/  @!P1 IMAD.WIDE.U32 R8, R15, 0x8, R8 ;  /* 0x000000080f089825 */ /* 0x010fc600078e0008 */
[----:B------:R-:W1:Y:S01]  /*0bc0*/  @!P2 LDC.64 R6, c[0x0][0x238] ;  /* 0x00008e00ff06ab82 */ /* 0x000e620000000a00 */
[----:B---3--:R-:W-:-:S07]  /*0bd0*/  @!P1 IMAD.WIDE.U32 R36, R15, 0x8, R36 ;  /* 0x000000080f249825 */ /* 0x008fce00078e0024 */
[----:B------:R-:W3:Y:S01]  /*0be0*/  @!P3 LDC.64 R58, c[0x0][0x238] ;  /* 0x00008e00ff3abb82 */ /* 0x000ee20000000a00 */
[----:B------:R-:W-:Y:S02]  /*0bf0*/  @!P3 IADD3 R15, R0, R3, RZ ;  /* 0x00000003000fb210 */ /* 0x000fe40007ffe0ff */
[----:B------:R-:W-:-:S05]  /*0c00*/  @!P3 IADD3 R3, R3, 0x80, RZ ;  /* 0x000000800303b810 */ /* 0x000fca0007ffe0ff */
[----:B------:R-:W4:Y:S08]  /*0c10*/  @!P3 LDC.64 R40, c[0x0][0x240] ;  /* 0x00009000ff28bb82 */ /* 0x000f300000000a00 */
[----:B------:R-:W2:Y:S01]  /*0c20*/  @!P3 LDC.64 R46, c[0x0][0x248] ;  /* 0x00009200ff2ebb82 */ /* 0x000ea20000000a00 */
[----:B------:R-:W-:Y:S01]  /*0c30*/  ISETP.GE.AND P4, PT, R3, R50, PT ;  /* 0x000000320300720c */ /* 0x000fe20003f86270 */
[----:B0-----:R-:W-:Y:S01]  /*0c40*/  @!P6 IMAD.WIDE.U32 R28, R13, 0x8, R28 ;  /* 0x000000080d1ce825 */ /* 0x001fe200078e001c */
[----:B------:R-:W-:-:S02]  /*0c50*/  CS2R R12, SRZ ;  /* 0x00000000000c7805 */ /* 0x000fc4000001ff00 */
[----:B------:R-:W-:Y:S02]  /*0c60*/  CS2R R20, SRZ ;  /* 0x0000000000147805 */ /* 0x000fe4000001ff00 */
[----:B------:R-:W-:Y:S01]  /*0c70*/  CS2R R18, SRZ ;  /* 0x0000000000127805 */ /* 0x000fe2000001ff00 */
[----:B-1----:R-:W-:Y:S01]  /*0c80*/  @!P2 IMAD.WIDE.U32 R6, R17, 0x8, R6 ;  /* 0x000000081106a825 */ /* 0x002fe200078e0006 */
[----:B------:R-:W0:Y:S01]  /*0c90*/  @!P2 LDC.64 R60, c[0x0][0x248] ;  /* 0x00009200ff3cab82 */ /* 0x000e220000000a00 */
[----:B------:R-:W5:Y:S02]  /*0ca0*/  @!P5 LDG.E.64 R12, desc[UR4][R30.64] ;  /* 0x000000041e0cd981 */ /* 0x000f64000c1e1b00 */
[C---:B---3--:R-:W-:Y:S02]  /*0cb0*/  @!P3 IMAD.WIDE.U32 R58, R15.reuse, 0x8, R58 ;  /* 0x000000080f3ab825 */ /* 0x048fe400078e003a */
[----:B------:R-:W5:Y:S02]  /*0cc0*/  @!P6 LDG.E.64 R20, desc[UR4][R28.64] ;  /* 0x000000041c14e981 */ /* 0x000f64000c1e1b00 */
[----:B----4-:R-:W-:Y:S01]  /*0cd0*/  @!P3 IMAD.WIDE.U32 R40, R15, 0x8, R40 ;  /* 0x000000080f28b825 */ /* 0x010fe200078e0028 */
[----:B--2---:R-:W-:Y:S01]  /*0ce0*/  @!P4 IADD3 R5, R0, R3, RZ ;  /* 0x000000030005c210 */ /* 0x004fe20007ffe0ff */
[----:B------:R-:W1:Y:S01]  /*0cf0*/  @!P4 LDC.64 R44, c[0x0][0x238] ;  /* 0x00008e00ff2ccb82 */ /* 0x000e620000000a00 */
[----:B------:R-:W-:Y:S01]  /*0d00*/  @!P4 IADD3 R3, R3, 0x80, RZ ;  /* 0x000000800303c810 */ /* 0x000fe20007ffe0ff */
[----:B------:R-:W5:Y:S01]  /*0d10*/  @!P6 LDG.E.64 R18, desc[UR4][R26.64] ;  /* 0x000000041a12e981 */ /* 0x000f62000c1e1b00 */
[----:B------:R-:W-:Y:S01]  /*0d20*/  @!P3 IMAD.WIDE.U32 R46, R15, 0x8, R46 ;  /* 0x000000080f2eb825 */ /* 0x000fe200078e002e */
[----:B------:R-:W-:-:S04]  /*0d30*/  CS2R R14, SRZ ;  /* 0x00000000000e7805 */ /* 0x000fc8000001ff00 */
[----:B------:R-:W2:Y:S02]  /*0d40*/  @!P4 LDC.64 R42, c[0x0][0x240] ;  /* 0x00009000ff2acb82 */ /* 0x000ea40000000a00 */
[----:B------:R3:W5:Y:S01]  /*0d50*/  @!P5 LDG.E.64 R14, desc[UR4][R22.64] ;  /* 0x00000004160ed981 */ /* 0x000762000c1e1b00 */
[----:B------:R-:W-:Y:S01]  /*0d60*/  ISETP.GE.AND P5, PT, R3, R50, PT ;  /* 0x000000320300720c */ /* 0x000fe20003fa6270 */
[----:B0-----:R-:W-:-:S04]  /*0d70*/  @!P2 IMAD.WIDE.U32 R60, R17, 0x8, R60 ;  /* 0x00000008113ca825 */ /* 0x001fc800078e003c */
[----:B------:R-:W0:Y:S01]  /*0d80*/  @!P4 LDC.64 R38, c[0x0][0x248] ;  /* 0x00009200ff26cb82 */ /* 0x000e220000000a00 */
[----:B------:R-:W-:Y:S02]  /*0d90*/  CS2R R34, SRZ ;  /* 0x0000000000227805 */ /* 0x000fe4000001ff00 */
[----:B---3--:R-:W-:Y:S02]  /*0da0*/  CS2R R22, SRZ ;  /* 0x0000000000167805 */ /* 0x008fe4000001ff00 */
[----:B------:R-:W-:Y:S02]  /*0db0*/  CS2R R28, SRZ ;  /* 0x00000000001c7805 */ /* 0x000fe4000001ff00 */
[----:B------:R-:W-:Y:S01]  /*0dc0*/  CS2R R26, SRZ ;  /* 0x00000000001a7805 */ /* 0x000fe2000001ff00 */
[C---:B-1----:R-:W-:Y:S01]  /*0dd0*/  @!P4 IMAD.WIDE.U32 R44, R5.reuse, 0x8, R44 ;  /* 0x00000008052cc825 */ /* 0x042fe200078e002c */
[----:B------:R-:W1:Y:S01]  /*0de0*/  @!P5 LDC.64 R48, c[0x0][0x238] ;  /* 0x00008e00ff30db82 */ /* 0x000e620000000a00 */
[----:B------:R-:W-:Y:S01]  /*0df0*/  @!P5 IADD3 R53, R0, R3, RZ ;  /* 0x000000030035d210 */ /* 0x000fe20007ffe0ff */
[----:B------:R3:W5:Y:S01]  /*0e00*/  @!P1 LDG.E.64 R22, desc[UR4][R32.64] ;  /* 0x0000000420169981 */ /* 0x000762000c1e1b00 */
[----:B--2---:R-:W-:-:S03]  /*0e10*/  @!P4 IMAD.WIDE.U32 R42, R5, 0x8, R42 ;  /* 0x00000008052ac825 */ /* 0x004fc600078e002a */
[----:B------:R2:W5:Y:S02]  /*0e20*/  @!P2 LDG.E.64 R28, desc[UR4][R6.64] ;  /* 0x00000004061ca981 */ /* 0x000564000c1e1b00 */
[----:B------:R-:W4:Y:S02]  /*0e30*/  @!P5 LDC.64 R54, c[0x0][0x240] ;  /* 0x00009000ff36db82 */ /* 0x000f240000000a00 */
[----:B------:R1:W5:Y:S01]  /*0e40*/  @!P1 LDG.E.64 R26, desc[UR4][R36.64] ;  /* 0x00000004241a9981 */ /* 0x000362000c1e1b00 */
[----:B---3--:R-:W-:Y:S01]  /*0e50*/  CS2R R32, SRZ ;  /* 0x0000000000207805 */ /* 0x008fe2000001ff00 */
[----:B0-----:R-:W-:Y:S01]  /*0e60*/  @!P4 IMAD.WIDE.U32 R38, R5, 0x8, R38 ;  /* 0x000000080526c825 */ /* 0x001fe200078e0026 */
[----:B------:R-:W-:Y:S01]  /*0e70*/  CS2R R4, SRZ ;  /* 0x0000000000047805 */ /* 0x000fe2000001ff00 */
[----:B------:R-:W5:Y:S01]  /*0e80*/  @!P3 LDG.E.64 R34, desc[UR4][R58.64] ;  /* 0x000000043a22b981 */ /* 0x000f62000c1e1b00 */
[----:B--2---:R-:W-:Y:S01]  /*0e90*/  CS2R R6, SRZ ;  /* 0x0000000000067805 */ /* 0x004fe2000001ff00 */
[----:B------:R-:W0:Y:S02]  /*0ea0*/  @!P2 LDC.64 R56, c[0x0][0x240] ;  /* 0x00009000ff38ab82 */ /* 0x000e240000000a00 */
[----:B------:R2:W5:Y:S04]  /*0eb0*/  @!P2 LDG.E.64 R32, desc[UR4][R60.64] ;  /* 0x000000043c20a981 */ /* 0x000568000c1e1b00 */
[----:B------:R3:W5:Y:S01]  /*0ec0*/  @!P3 LDG.E.64 R6, desc[UR4][R46.64] ;  /* 0x000000042e06b981 */ /* 0x000762000c1e1b00 */
[----:B-1----:R-:W-:Y:S01]  /*0ed0*/  @!P5 IMAD.WIDE.U32 R48, R53, 0x8, R48 ;  /* 0x000000083530d825 */ /* 0x002fe200078e0030 */
[----:B------:R-:W1:Y:S02]  /*0ee0*/  @!P5 LDC.64 R36, c[0x0][0x248] ;  /* 0x00009200ff24db82 */ /* 0x000e640000000a00 */
[----:B------:R4:W5:Y:S01]  /*0ef0*/  @!P4 LDG.E.64 R4, desc[UR4][R44.64] ;  /* 0x000000042c04c981 */ /* 0x000962000c1e1b00 */
[----:B--2---:R-:W-:-:S05]  /*0f00*/  CS2R R60, SRZ ;  /* 0x00000000003c7805 */ /* 0x004fca000001ff00 */
[----:B---3--:R-:W2:Y:S01]  /*0f10*/  @!P0 LDC.64 R46, c[0x0][0x238] ;  /* 0x00008e00ff2e8b82 */ /* 0x008ea20000000a00 */
[----:B------:R3:W5:Y:S07]  /*0f20*/  @!P5 LDG.E.64 R60, desc[UR4][R48.64] ;  /* 0x00000004303cd981 */ /* 0x00076e000c1e1b00 */
[----:B----4-:R-:W4:Y:S01]  /*0f30*/  @!P0 LDC.64 R44, c[0x0][0x248] ;  /* 0x00009200ff2c8b82 */ /* 0x010f220000000a00 */
[----:B------:R-:W-:Y:S01]  /*0f40*/  CS2R R58, SRZ ;  /* 0x00000000003a7805 */ /* 0x000fe2000001ff00 */
[----:B------:R-:W-:Y:S01]  /*0f50*/  @!P5 IMAD.WIDE.U32 R54, R53, 0x8, R54 ;  /* 0x000000083536d825 */ /* 0x000fe200078e0036 */
[----:B------:R-:W-:-:S03]  /*0f60*/  CS2R R2, SRZ ;  /* 0x0000000000027805 */ /* 0x000fc6000001ff00 */
[----:B0-----:R-:W-:Y:S01]  /*0f70*/  @!P2 IMAD.WIDE.U32 R56, R17, 0x8, R56 ;  /* 0x000000081138a825 */ /* 0x001fe200078e0038 */
[----:B------:R2:W5:Y:S01]  /*0f80*/  @!P5 LDG.E.64 R58, desc[UR4][R54.64] ;  /* 0x00000004363ad981 */ /* 0x000562000c1e1b00 */
[----:B---3--:R-:W0:Y:S02]  /*0f90*/  @!P0 LDC.64 R48, c[0x0][0x240] ;  /* 0x00009000ff308b82 */ /* 0x008e240000000a00 */
[----:B-1----:R-:W-:Y:S01]  /*0fa0*/  @!P5 IMAD.WIDE.U32 R36, R53, 0x8, R36 ;  /* 0x000000083524d825 */ /* 0x002fe200078e0024 */
[----:B------:R1:W5:Y:S03]  /*0fb0*/  @!P4 LDG.E.64 R2, desc[UR4][R42.64] ;  /* 0x000000042a02c981 */ /* 0x000366000c1e1b00 */
[----:B--2---:R-:W-:Y:S01]  /*0fc0*/  @!P0 IMAD.WIDE.U32 R54, R52, 0x8, R46 ;  /* 0x0000000834368825 */ /* 0x004fe200078e002e */
[----:B------:R-:W-:Y:S02]  /*0fd0*/  CS2R R46, SRZ ;  /* 0x00000000002e7805 */ /* 0x000fe4000001ff00 */
[----:B-1----:R-:W-:-:S06]  /*0fe0*/  CS2R R42, SRZ ;  /* 0x00000000002a7805 */ /* 0x002fcc000001ff00 */
[----:B------:R-:W5:Y:S01]  /*0ff0*/  @!P0 LDG.E.64 R42, desc[UR4][R54.64] ;  /* 0x00000004362a8981 */ /* 0x000f62000c1e1b00 */
[----:B0-----:R-:W-:-:S04]  /*1000*/  @!P0 IMAD.WIDE.U32 R48, R52, 0x8, R48 ;  /* 0x0000000834308825 */ /* 0x001fc800078e0030 */
[----:B----4-:R-:W-:Y:S01]  /*1010*/  @!P0 IMAD.WIDE.U32 R52, R52, 0x8, R44 ;  /* 0x0000000834348825 */ /* 0x010fe200078e002c */
[----:B------:R-:W-:Y:S01]  /*1020*/  CS2R R44, SRZ ;  /* 0x00000000002c7805 */ /* 0x000fe2000001ff00 */
[----:B------:R-:W5:Y:S05]  /*1030*/  @!P0 LDG.E.64 R46, desc[UR4][R48.64] ;  /* 0x00000004302e8981 */ /* 0x000f6a000c1e1b00 */
[----:B------:R-:W5:Y:S01]  /*1040*/  @!P0 LDG.E.64 R44, desc[UR4][R52.64] ;  /* 0x00000004342c8981 */ /* 0x000f62000c1e1b00 */
[----:B------:R-:W-:-:S06]  /*1050*/  CS2R R16, SRZ ;  /* 0x0000000000107805 */ /* 0x000fcc000001ff00 */
[----:B------:R0:W5:Y:S01]  /*1060*/  @!P6 LDG.E.64 R16, desc[UR4][R24.64] ;  /* 0x000000041810e981 */ /* 0x000162000c1e1b00 */
[----:B------:R-:W-:Y:S01]  /*1070*/  CS2R R30, SRZ ;  /* 0x00000000001e7805 */ /* 0x000fe2000001ff00 */
[----:B------:R-:W-:Y:S05]  /*1080*/  BSSY B0, `(.L_x_5250) ;  /* 0x000001d000007945 */ /* 0x000fea0003800000 */
[----:B------:R1:W5:Y:S01]  /*1090*/  @!P2 LDG.E.64 R30, desc[UR4][R56.64] ;  /* 0x00000004381ea981 */ /* 0x000362000c1e1b00 */
[----:B0-----:R-:W-:-:S06]  /*10a0*/  CS2R R24, SRZ ;  /* 0x0000000000187805 */ /* 0x001fcc000001ff00 */
[----:B------:R0:W5:Y:S01]  /*10b0*/  @!P1 LDG.E.64 R24, desc[UR4][R8.64] ;  /* 0x0000000408189981 */ /* 0x000162000c1e1b00 */
[----:B-1----:R-:W-:-:S06]  /*10c0*/  CS2R R56, SRZ ;  /* 0x0000000000387805 */ /* 0x002fcc000001ff00 */
[----:B------:R1:W5:Y:S01]  /*10d0*/  @!P5 LDG.E.64 R56, desc[UR4][R36.64] ;  /* 0x000000042438d981 */ /* 0x000362000c1e1b00 */
[----:B0-----:R-:W-:-:S06]  /*10e0*/  CS2R R8, SRZ ;  /* 0x0000000000087805 */ /* 0x001fcc000001ff00 */
[----:B------:R0:W5:Y:S01]  /*10f0*/  @!P3 LDG.E.64 R8, desc[UR4][R40.64] ;  /* 0x000000042808b981 */ /* 0x000162000c1e1b00 */
[----:B-1----:R-:W-:Y:S02]  /*1100*/  CS2R R36, SRZ ;  /* 0x0000000000247805 */ /* 0x002fe4000001ff00 */
[----:B0-----:R-:W-:-:S06]  /*1110*/  CS2R R40, SRZ ;  /* 0x0000000000287805 */ /* 0x001fcc000001ff00 */
[----:B------:R0:W5:Y:S02]  /*1120*/  @!P4 LDG.E.64 R40, desc[UR4][R38.64] ;  /* 0x000000042628c981 */ /* 0x000164000c1e1b00 */
[----:B0-----:R-:W-:Y:S01]  /*1130*/  HFMA2.MMA R39, -RZ, RZ, 0, 0 ;  /* 0x00000000ff277435 */ /* 0x001fe200000001ff */
[----:B------:R-:W-:Y:S10]  /*1140*/  @P0 BRA `(.L_x_5251) ;  /* 0x0000000000400947 */ /* 0x000ff40003800000 */
[----:B------:R-:W-:Y:S01]  /*1150*/  ULDC.64 UR8, c[0x0][0x220] ;  /* 0x0000880000087ab9 */ /* 0x000fe20000000a00 */
[----:B------:R-:W-:Y:S01]  /*1160*/  ULDC.64 UR6, c[0x0][0x218] ;  /* 0x0000860000067ab9 */ /* 0x000fe20000000a00 */
[----:B-----5:R-:W-:Y:S01]  /*1170*/  FMUL.FTZ R36, R46, UR9 ;  /* 0x000000092e247c20 */ /* 0x020fe20008410000 */
[----:B------:R-:W-:-:S03]  /*1180*/  FMUL.FTZ R37, R43, UR7 ;  /* 0x000000072b257c20 */ /* 0x000fc60008410000 */
[C---:B------:R-:W-:Y:S01]  /*1190*/  FFMA.FTZ R36, R47.reuse, UR8, R36 ;  /* 0x000000082f247c23 */ /* 0x040fe20008010024 */
[----:B------:R-:W-:Y:S01]  /*11a0*/  FMUL.FTZ R47, R47, UR9 ;  /* 0x000000092f2f7c20 */ /* 0x000fe20008410000 */
[C---:B------:R-:W-:Y:S01]  /*11b0*/  FFMA.FTZ R37, R42.reuse, UR6, -R37 ;  /* 0x000000062a257c23 */ /* 0x040fe20008010825 */
[----:B------:R-:W-:Y:S01]  /*11c0*/  FMUL.FTZ R42, R42, UR7 ;  /* 0x000000072a2a7c20 */ /* 0x000fe20008410000 */
[-C--:B------:R-:W-:Y:S01]  /*11d0*/  FMUL.FTZ R38, R36, R45.reuse ;  /* 0x0000002d24267220 */ /* 0x080fe20000410000 */
[----:B------:R-:W-:Y:S01]  /*11e0*/  FFMA.FTZ R47, R46, UR8, -R47 ;  /* 0x000000082e2f7c23 */ /* 0x000fe2000801082f */
[-C--:B------:R-:W-:Y:S01]  /*11f0*/  FMUL.FTZ R36, R36, R44.reuse ;  /* 0x0000002c24247220 */ /* 0x080fe20000410000 */
[----:B------:R-:W-:Y:S02]  /*1200*/  FFMA.FTZ R42, R43, UR6, R42 ;  /* 0x000000062b2a7c23 */ /* 0x000fe4000801002a */
[C---:B------:R-:W-:Y:S01]  /*1210*/  FFMA.FTZ R38, R47.reuse, R44, -R38 ;  /* 0x0000002c2f267223 */ /* 0x040fe20000010826 */
[----:B------:R-:W-:-:S03]  /*1220*/  FFMA.FTZ R45, R47, R45, R36 ;  /* 0x0000002d2f2d7223 */ /* 0x000fc60000010024 */
[----:B------:R-:W-:Y:S01]  /*1230*/  FADD.FTZ R36, R37, R38 ;  /* 0x0000002625247221 */ /* 0x000fe20000010000 */
[----:B------:R-:W-:-:S07]  /*1240*/  FADD.FTZ R37, R42, R45 ;  /* 0x0000002d2a257221 */ /* 0x000fce0000010000 */
.L_x_5251:
[----:B------:R-:W-:Y:S05]  /*1250*/  BSYNC B0 ;  /* 0x0000000000007941 */ /* 0x000fea0003800000 */
.L_x_5250:
[C---:B-----5:R-:W-:Y:S01]  /*1260*/  IADD3 R43, R51.reuse, 0x100, RZ ;  /* 0x00000100332b7810 */ /* 0x060fe20007ffe0ff */
[----:B------:R-:W-:Y:S01]  /*1270*/  BSSY B0, `(.L_x_5252) ;  /* 0x0000022000007945 */ /* 0x000fe20003800000 */
[----:B------:R-:W-:Y:S02]  /*1280*/  IADD3 R45, R51, 0x180, RZ ;  /* 0x00000180332d7810 */ /* 0x000fe40007ffe0ff */
[-C--:B------:R-:W-:Y:S02]  /*1290*/  ISETP.GE.AND P1, PT, R43, R50.reuse, PT ;  /* 0x000000322b00720c */ /* 0x080fe40003f26270 */
[----:B------:R-:W0:Y:S01]  /*12a0*/  @!P0 LDC.64 R42, c[0x0][0x230] ;  /* 0x00008c00ff2a8b82 */ /* 0x000e220000000a00 */
[----:B------:R-:W-:Y:S02]  /*12b0*/  IADD3 R47, R51, 0x200, RZ ;  /* 0x00000200332f7810 */ /* 0x000fe40007ffe0ff */
[----:B------:R-:W-:Y:S02]  /*12c0*/  P2R R44, PR, RZ, 0x2 ;  /* 0x00000002ff2c7803 */ /* 0x000fe40000000000 */
[----:B------:R-:W-:-:S02]  /*12d0*/  ISETP.GE.AND P1, PT, R45, R50, PT ;  /* 0x000000322d00720c */ /* 0x000fc40003f26270 */
[C---:B------:R-:W-:Y:S02]  /*12e0*/  IADD3 R45, R51.reuse, 0x80, RZ ;  /* 0x00000080332d7810 */ /* 0x040fe40007ffe0ff */
[----:B------:R-:W-:Y:S02]  /*12f0*/  IADD3 R49, R51, 0x280, RZ ;  /* 0x0000028033317810 */ /* 0x000fe40007ffe0ff */
[-C--:B------:R-:W-:Y:S02]  /*1300*/  ISETP.GE.AND P6, PT, R45, R50.reuse, PT ;  /* 0x000000322d00720c */ /* 0x080fe40003fc6270 */
[-C--:B------:R-:W-:Y:S02]  /*1310*/  ISETP.GE.AND P2, PT, R47, R50.reuse, PT ;  /* 0x000000322f00720c */ /* 0x080fe40003f46270 */
[----:B------:R-:W-:Y:S02]  /*1320*/  ISETP.GE.AND P3, PT, R49, R50, PT ;  /* 0x000000323100720c */ /* 0x000fe40003f66270 */
[----:B------:R-:W-:-:S02]  /*1330*/  IADD3 R47, R51, 0x300, RZ ;  /* 0x00000300332f7810 */ /* 0x000fc40007ffe0ff */
[----:B------:R-:W-:Y:S02]  /*1340*/  IADD3 R49, R51, 0x380, RZ ;  /* 0x0000038033317810 */ /* 0x000fe40007ffe0ff */
[-C--:B------:R-:W-:Y:S02]  /*1350*/  ISETP.GE.AND P4, PT, R47, R50.reuse, PT ;  /* 0x000000322f00720c */ /* 0x080fe40003f86270 */
[----:B------:R-:W-:Y:S02]  /*1360*/  MOV R38, RZ ;  /* 0x000000ff00267202 */ /* 0x000fe40000000f00 */
[----:B------:R-:W-:Y:S01]  /*1370*/  ISETP.GE.AND P5, PT, R49, R50, PT ;  /* 0x000000323100720c */ /* 0x000fe20003fa6270 */
[----:B------:R-:W-:-:S12]  /*1380*/  @P6 BRA `(.L_x_5253) ;  /* 0x0000000000406947 */ /* 0x000fd80003800000 */
        /* <DEDUP_REMOVED lines=16> */
.L_x_5253:
[----:B------:R-:W-:Y:S05]  /*1490*/  BSYNC B0 ;  /* 0x0000000000007941 */ /* 0x000fea0003800000 */
.L_x_5252:
[----:B------:R-:W-:Y:S01]  /*14a0*/  ISETP.NE.AND P6, PT, R44, RZ, PT ;  /* 0x000000ff2c00720c */ /* 0x000fe20003fc5270 */
[----:B------:R-:W-:Y:S01]  /*14b0*/  BSSY B0, `(.L_x_5254) ;  /* 0x0000014000007945 */ /* 0x000fe20003800000 */
[----:B------:R-:W-:Y:S01]  /*14c0*/  HFMA2.MMA R11, -RZ, RZ, 0, 0 ;  /* 0x00000000ff0b7435 */ /* 0x000fe200000001ff */
[----:B------:R-:W-:-:S10]  /*14d0*/  CS2R R12, SRZ ;  /* 0x00000000000c7805 */ /* 0x000fd4000001ff00 */
        /* <DEDUP_REMOVED lines=17> */
.L_x_5255:
[----:B------:R-:W-:Y:S05]  /*15f0*/  BSYNC B0 ;  /* 0x0000000000007941 */ /* 0x000fea0003800000 */
.L_x_5254:
[----:B------:R-:W-:Y:S01]  /*1600*/  BSSY B0, `(.L_x_5256) ;  /* 0x0000013000007945 */ /* 0x000fe20003800000 */
[----:B------:R-:W-:-:S03]  /*1610*/  MOV R10, RZ ;  /* 0x000000ff000a7202 */ /* 0x000fc60000000f00 */
        /* <DEDUP_REMOVED lines=17> */
.L_x_5257:
[----:B------:R-:W-:Y:S05]  /*1730*/  BSYNC B0 ;  /* 0x0000000000007941 */ /* 0x000fea0003800000 */
.L_x_5256:
[----:B------:R-:W-:Y:S01]  /*1740*/  BSSY B0, `(.L_x_5258) ;  /* 0x0000014000007945 */ /* 0x000fe20003800000 */
[----:B------:R-:W-:Y:S01]  /*1750*/  HFMA2.MMA R17, -RZ, RZ, 0, 0 ;  /* 0x00000000ff117435 */ /* 0x000fe200000001ff */
[----:B------:R-:W-:Y:S02]  /*1760*/  CS2R R14, SRZ ;  /* 0x00000000000e7805 */ /* 0x000fe4000001ff00 */
[----:B------:R-:W-:Y:S08]  /*1770*/  @P2 BRA `(.L_x_5259) ;  /* 0x0000000000402947 */ /* 0x000ff00003800000 */
        /* <DEDUP_REMOVED lines=16> */
.L_x_5259:
[----:B------:R-:W-:Y:S05]  /*1880*/  BSYNC B0 ;  /* 0x0000000000007941 */ /* 0x000fea0003800000 */
.L_x_5258:
[----:B------:R-:W-:Y:S01]  /*1890*/  BSSY B0, `(.L_x_5260) ;  /* 0x0000013000007945 */ /* 0x000fe20003800000 */
[----:B------:R-:W-:-:S03]  /*18a0*/  MOV R16, RZ ;  /* 0x000000ff00107202 */ /* 0x000fc60000000f00 */
        /* <DEDUP_REMOVED lines=17> */
.L_x_5261:
[----:B------:R-:W-:Y:S05]  /*19c0*/  BSYNC B0 ;  /* 0x0000000000007941 */ /* 0x000fea0003800000 */
.L_x_5260:
[----:B------:R-:W-:Y:S01]  /*19d0*/  BSSY B0, `(.L_x_5262) ;  /* 0x0000015000007945 */ /* 0x000fe20003800000 */
[----:B------:R-:W-:Y:S01]  /*19e0*/  HFMA2.MMA R7, -RZ, RZ, 0, 0 ;  /* 0x00000000ff077435 */ /* 0x000fe200000001ff */
[----:B------:R-:W-:Y:S02]  /*19f0*/  CS2R R8, SRZ ;  /* 0x0000000000087805 */ /* 0x000fe4000001ff00 */
[----:B------:R-:W-:Y:S01]  /*1a00*/  @!P0 IADD3 R19, R0, R51, RZ ;  /* 0x0000003300138210 */ /* 0x000fe20007ffe0ff */
        /* <DEDUP_REMOVED lines=17> */
.L_x_5263:
[----:B------:R-:W-:Y:S05]  /*1b20*/  BSYNC B0 ;  /* 0x0000000000007941 */ /* 0x000fea0003800000 */
.L_x_5262:
[----:B------:R-:W-:Y:S01]  /*1b30*/  BSSY B0, `(.L_x_5264) ;  /* 0x0000014000007945 */ /* 0x000fe20003800000 */
[----:B0-----:R-:W-:Y:S01]  /*1b40*/  @!P0 IMAD.WIDE.U32 R42, R19, 0x8, R42 ;  /* 0x00000008132a8825 */ /* 0x001fe200078e002a */
[----:B------:R-:W-:Y:S02]  /*1b50*/  MOV R6, RZ ;  /* 0x000000ff00067202 */ /* 0x000fe40000000f00 */
        /* <DEDUP_REMOVED lines=17> */
.L_x_5265:
[----:B------:R-:W-:Y:S05]  /*1c70*/  BSYNC B0 ;  /* 0x0000000000007941 */ /* 0x000fea0003800000 */
.L_x_5264:
[----:B------:R-:W-:Y:S01]  /*1c80*/  @!P0 MOV R51, R45 ;  /* 0x0000002d00338202 */ /* 0x000fe20000000f00 */
[----:B------:R0:W-:Y:S01]  /*1c90*/  @!P0 STG.E.64 desc[UR4][R42.64], R36 ;  /* 0x000000242a008986 */ /* 0x0001e2000c101b04 */
        /* <DEDUP_REMOVED lines=9> */
[----:B------:R0:W-:Y:S07]  /*1d30*/  STG.E.64 desc[UR4][R2.64], R38 ;  /* 0x0000002602007986 */ /* 0x0001ee000c101b04 */
[----:B------:R-:W-:Y:S05]  /*1d40*/  @P0 BRA `(.L_x_5269) ;  /* 0x0000000000300947 */ /* 0x000fea0003800000 */
[----:B0-----:R-:W0:Y:S01]  /*1d50*/  LDC.64 R2, c[0x0][0x230] ;  /* 0x00008c00ff027b82 */ /* 0x001e220000000a00 */
[----:B------:R-:W-:Y:S02]  /*1d60*/  IADD3 R5, R0, R51, RZ ;  /* 0x0000003300057210 */ /* 0x000fe40007ffe0ff */
[----:B------:R-:W-:-:S03]  /*1d70*/  IADD3 R51, R51, 0x80, RZ ;  /* 0x0000008033337810 */ /* 0x000fc60007ffe0ff */
[----:B0-----:R-:W-:-:S05]  /*1d80*/  IMAD.WIDE.U32 R2, R5, 0x8, R2 ;  /* 0x0000000805027825 */ /* 0x001fca00078e0002 */
[----:B------:R0:W-:Y:S02]  /*1d90*/  STG.E.64 desc[UR4][R2.64], R12 ;  /* 0x0000000c02007986 */ /* 0x0001e4000c101b04 */
.L_x_5268:
[----:B------:R-:W-:-:S13]  /*1da0*/  ISETP.GE.AND P0, PT, R51, R50, PT ;  /* 0x000000323300720c */ /* 0x000fda0003f06270 */
[----:B------:R-:W-:Y:S05]  /*1db0*/  @P0 BRA `(.L_x_5270) ;  /* 0x0000000000300947 */ /* 0x000fea0003800000 */
[----:B0-----:R-:W0:Y:S01]  /*1dc0*/  LDC.64 R2, c[0x0][0x230] ;  /* 0x00008c00ff027b82 */ /* 0x001e220000000a00 */
[----:B------:R-:W-:Y:S02]  /*1dd0*/  IADD3 R5, R0, R51, RZ ;  /* 0x0000003300057210 */ /* 0x000fe40007ffe0ff */
[----:B------:R-:W-:-:S03]  /*1de0*/  IADD3 R51, R51, 0x80, RZ ;  /* 0x0000008033337810 */ /* 0x000fc60007ffe0ff */
[----:B0-----:R-:W-:-:S05]  /*1df0*/  IMAD.WIDE.U32 R2, R5, 0x8, R2 ;  /* 0x0000000805027825 */ /* 0x001fca00078e0002 */
[----:B------:R1:W-:Y:S02]  /*1e00*/  STG.E.64 desc[UR4][R2.64], R10 ;  /* 0x0000000a02007986 */ /* 0x0003e4000c101b04 */
.L_x_5269:
[----:B------:R-:W-:-:S13]  /*1e10*/  ISETP.GE.AND P0, PT, R51, R50, PT ;  /* 0x000000323300720c */ /* 0x000fda0003f06270 */
[----:B------:R-:W-:Y:S05]  /*1e20*/  @P0 BRA `(.L_x_5271) ;  /* 0x0000000000340947 */ /* 0x000fea0003800000 */
[----:B01----:R-:W0:Y:S01]  /*1e30*/  LDC.64 R2, c[0x0][0x230] ;  /* 0x00008c00ff027b82 */ /* 0x003e220000000a00 */
[----:B------:R-:W-:Y:S02]  /*1e40*/  IADD3 R5, R0, R51, RZ ;  /* 0x0000003300057210 */ /* 0x000fe40007ffe0ff */
[----:B------:R-:W-:-:S03]  /*1e50*/  IADD3 R51, R51, 0x80, RZ ;  /* 0x0000008033337810 */ /* 0x000fc60007ffe0ff */
[----:B0-----:R-:W-:-:S05]  /*1e60*/  IMAD.WIDE.U32 R2, R5, 0x8, R2 ;  /* 0x0000000805027825 */ /* 0x001fca00078e0002 */
[----:B------:R1:W-:Y:S02]  /*1e70*/  STG.E.64 desc[UR4][R2.64], R14 ;  /* 0x0000000e02007986 */ /* 0x0003e4000c101b04 */
.L_x_5270:
[----:B------:R-:W-:-:S13]  /*1e80*/  ISETP.GE.AND P0, PT, R51, R50, PT ;  /* 0x000000323300720c */ /* 0x000fda0003f06270 */
[----:B------:R-:W-:Y:S05]  /*1e90*/  @P0 BREAK B1 ;  /* 0x0000000000010942 */ /* 0x000fea0003800000 */
[----:B------:R-:W-:Y:S05]  /*1ea0*/  @P0 BRA `(.L_x_5272) ;  /* 0x0000000000300947 */ /* 0x000fea0003800000 */
[----:B01----:R-:W0:Y:S01]  /*1eb0*/  LDC.64 R2, c[0x0][0x230] ;  /* 0x00008c00ff027b82 */ /* 0x003e220000000a00 */
[----:B------:R-:W-:Y:S02]  /*1ec0*/  IADD3 R5, R0, R51, RZ ;  /* 0x0000003300057210 */ /* 0x000fe40007ffe0ff */
[----:B------:R-:W-:-:S03]  /*1ed0*/  IADD3 R51, R51, 0x80, RZ ;  /* 0x0000008033337810 */ /* 0x000fc60007ffe0ff */
[----:B0-----:R-:W-:-:S05]  /*1ee0*/  IMAD.WIDE.U32 R2, R5, 0x8, R2 ;  /* 0x0000000805027825 */ /* 0x001fca00078e0002 */
[----:B------:R2:W-:Y:S02]  /*1ef0*/  STG.E.64 desc[UR4][R2.64], R16 ;  /* 0x0000001002007986 */ /* 0x0005e4000c101b04 */
.L_x_5271:
[----:B------:R-:W-:Y:S05]  /*1f00*/  BSYNC B1 ;  /* 0x0000000000017941 */ /* 0x000fea0003800000 */
.L_x_5267:
[----:B------:R-:W-:-:S13]  /*1f10*/  ISETP.GE.AND P0, PT, R51, R50, PT ;  /* 0x000000323300720c */ /* 0x000fda0003f06270 */
[----:B012---:R-:W0:Y:S01]  /*1f20*/  @!P0 LDC.64 R2, c[0x0][0x230] ;  /* 0x00008c00ff028b82 */ /* 0x007e220000000a00 */
[----:B------:R-:W-:Y:S02]  /*1f30*/  @!P0 IADD3 R5, R0, R51, RZ ;  /* 0x0000003300058210 */ /* 0x000fe40007ffe0ff */
[----:B------:R-:W-:-:S03]  /*1f40*/  @!P0 IADD3 R51, R51, 0x80, RZ ;  /* 0x0000008033338810 */ /* 0x000fc60007ffe0ff */
[----:B0-----:R-:W-:-:S05]  /*1f50*/  @!P0 IMAD.WIDE.U32 R2, R5, 0x8, R2 ;  /* 0x0000000805028825 */ /* 0x001fca00078e0002 */
[----:B------:R2:W-:Y:S02]  /*1f60*/  @!P0 STG.E.64 desc[UR4][R2.64], R8 ;  /* 0x0000000802008986 */ /* 0x0005e4000c101b04 */
.L_x_5272:
[----:B------:R-:W-:Y:S05]  /*1f70*/  BSYNC B0 ;  /* 0x0000000000007941 */ /* 0x000fea0003800000 */
.L_x_5266:
[----:B------:R-:W-:Y:S05]  /*1f80*/  WARPSYNC.ALL ;  /* 0x0000000000007948 */ /* 0x000fea0003800000 */
[----:B------:R-:W-:-:S13]  /*1f90*/  ISETP.GE.AND P0, PT, R51, R50, PT ;  /* 0x000000323300720c */ /* 0x000fda0003f06270 */
[----:B------:R-:W-:Y:S05]  /*1fa0*/  @P0 EXIT ;  /* 0x000000000000094d */ /* 0x000fea0003800000 */
[----:B012---:R-:W0:Y:S01]  /*1fb0*/  LDC.64 R2, c[0x0][0x230] ;  /* 0x00008c00ff027b82 */ /* 0x007e220000000a00 */
[----:B------:R-:W-:-:S05]  /*1fc0*/  IADD3 R51, R0, R51, RZ ;  /* 0x0000003300337210 */ /* 0x000fca0007ffe0ff */
[----:B0-----:R-:W-:-:S05]  /*1fd0*/  IMAD.WIDE.U32 R2, R51, 0x8, R2 ;  /* 0x0000000833027825 */ /* 0x001fca00078e0002 */
[----:B------:R-:W-:Y:S01]  /*1fe0*/  STG.E.64 desc[UR4][R2.64], R6 ;  /* 0x0000000602007986 */ /* 0x000fe2000c101b04 */
[----:B------:R-:W-:Y:S05]  /*1ff0*/  EXIT ;  /* 0x000000000000794d */ /* 0x000fea0003800000 */
.L_x_5273:
        /* <DEDUP_REMOVED lines=16> */
.L_x_24116:


//--------------------- .text._ZN2at6native29vectorized_elementwise_kernelILi4EZZZNS0_54_GLOBAL__N__d8c5977b_16_LinearAlgebra_cu_140f0503_289316addr_kernel_cudaERNS_14TensorIteratorERKN3c106ScalarES8_ENKUlvE_clEvENKUlvE7_clEvEUlNS5_7complexIfEESC_SC_E0_St5arrayIPcLm4EEEEviT0_T1_ --------------------------
	.section	.text._ZN2at6native29vectorized_elementwise_kernelILi4EZZZNS0_54_GLOBAL__N__d8c5977b_16_LinearAlgebra_cu_140f0503_289316addr_kernel_cudaERNS_14TensorIteratorERKN3c106ScalarES8_ENKUlvE_clEvENKUlvE7_clEvEUlNS5_7complexIfEESC_SC_E0_St5arrayIPcLm4EEEEviT0_T1_,"ax",@progbits
	.align	128
        .global         _ZN2at6native29vectorized_elementwise_kernelILi4EZZZNS0_54_GLOBAL__N__d8c5977b_16_LinearAlgebra_cu_140f0503_289316addr_kernel_cudaERNS_14TensorIteratorERKN3c106ScalarES8_ENKUlvE_clEvENKUlvE7_clEvEUlNS5_7complexIfEESC_SC_E0_St5arrayIPcLm4EEEEviT0_T1_
        .type           _ZN2at6native29vectorized_elementwise_kernelILi4EZZZNS0_54_GLOBAL__N__d8c5977b_16_LinearAlgebra_cu_140f0503_289316addr_kernel_cudaERNS_14TensorIteratorERKN3c106ScalarES8_ENKUlvE_clEvENKUlvE7_clEvEUlNS5_7complexIfEESC_SC_E0_St5arrayIPcLm4EEEEviT0_T1_,@function
        .size           _ZN2at6native29vectorized_elementwise_kernelILi4EZZZNS0_54_GLOBAL__N__d8c5977b_16_LinearAlgebra_cu_140f0503_289316addr_kernel_cudaERNS_14TensorIteratorERKN3c106ScalarES8_ENKUlvE_clEvENKUlvE7_clEvEUlNS5_7complexIfEESC_SC_E0_St5arrayIPcLm4EEEEviT0_T1_,(.L_x_24117 - _ZN2at6native29vectorized_elementwise_kernelILi4EZZZNS0_54_GLOBAL__N__d8c5977b_16_LinearAlgebra_cu_140f0503_289316addr_kernel_cudaERNS_14TensorIteratorERKN3c106ScalarES8_ENKUlvE_clEvENKUlvE7_clEvEUlNS5_7complexIfEESC_SC_E0_St5arrayIPcLm4EEEEviT0_T1_)
        .other          _ZN2at6native29vectorized_elementwise_kernelILi4EZZZNS0_54_GLOBAL__N__d8c5977b_16_LinearAlgebra_cu_140f0503_289316addr_kernel_cudaERNS_14TensorIteratorERKN3c106ScalarES8_ENKUlvE_clEvENKUlvE7_clEvEUlNS5_7complexIfEESC_SC_E0_St5arrayIPcLm4EEEEviT0_T1_,@"STO_CUDA_ENTRY STV_DEFAULT"
_ZN2at6native29vectorized_elementwise_kernelILi4EZZZNS0_54_GLOBAL__N__d8c5977b_16_LinearAlgebra_cu_140f0503_289316addr_kernel_cudaERNS_14TensorIteratorERKN3c106ScalarES8_ENKUlvE_clEvENKUlvE7_clEvEUlNS5_7complexIfEESC_SC_E0_St5arrayIPcLm4EEEEviT0_T1_:
.text._ZN2at6native29vectorized_elementwise_kernelILi4EZZZNS0_54_GLOBAL__N__d8c5977b_16_LinearAlgebra_cu_140f0503_289316addr_kernel_cudaERNS_14TensorIteratorERKN3c106ScalarES8_ENKUlvE_clEvENKUlvE7_clEvEUlNS5_7complexIfEESC_SC_E0_St5arrayIPcLm4EEEEviT0_T1_:
        /* <DEDUP_REMOVED lines=152> */
.L_x_5274:
        /* <DEDUP_REMOVED lines=141> */
.L_x_5276:
[----:B------:R-:W-:Y:S05]  /*1250*/  BSYNC B0 ;  /* 0x0000000000007941 */ /* 0x000fea0003800000 */
.L_x_5275:
        /* <DEDUP_REMOVED lines=35> */
.L_x_5278:
[----:B------:R-:W-:Y:S05]  /*1490*/  BSYNC B0 ;  /* 0x0000000000007941 */ /* 0x000fea0003800000 */
.L_x_5277:
        /* <DEDUP_REMOVED lines=21> */
.L_x_5280:
[----:B------:R-:W-:Y:S05]  /*15f0*/  BSYNC B0 ;  /* 0x0000000000007941 */ /* 0x000fea0003800000 */
.L_x_5279:
        /* <DEDUP_REMOVED lines=19> */
.L_x_5282:
[----:B------:R-:W-:Y:S05]  /*1730*/  BSYNC B0 ;  /* 0x0000000000007941 */ /* 0x000fea0003800000 */
.L_x_5281:
        /* <DEDUP_REMOVED lines=20> */
.L_x_5284:
[----:B------:R-:W-:Y:S05]  /*1880*/  BSYNC B0 ;  /* 0x0000000000007941 */ /* 0x000fea0003800000 */
.L_x_5283:
        /* <DEDUP_REMOVED lines=19> */
.L_x_5286:
[----:B------:R-:W-:Y:S05]  /*19c0*/  BSYNC B0 ;  /* 0x0000000000007941 */ /* 0x000fea0003800000 */
.L_x_5285:
        /* <DEDUP_REMOVED lines=21> */
.L_x_5288:
[----:B------:R-:W-:Y:S05]  /*1b20*/  BSYNC B0 ;  /* 0x0000000000007941 */ /* 0x000fea0003800000 */
.L_x_5287:
        /* <DEDUP_REMOVED lines=20> */
.L_x_5290:
[----:B------:R-:W-:Y:S05]  /*1c70*/  BSYNC B0 ;  /* 0x0000000000007941 */ /* 0x000fea0003800000 */
.L_x_5289:
        /* <DEDUP_REMOVED lines=18> */
.L_x_5293:
[----:B------:R-:W-:-:S13]  /*1da0*/  ISETP.GE.AND P0, PT, R51, R50, PT ;  /* 0x000000323300720c */ /* 0x000fda0003f06270 */
[----:B------:R-:W-:Y:S05]  /*1db0*/  @P0 BRA `(.L_x_5295) ;  /* 0x0000000000300947 */ /* 0x000fea0003800000 */
[----:B0-----:R-:W0:Y:S01]  /*1dc0*/  LDC.64 R2, c[0x0][0x230] ;  /* 0x00008c00ff027b82 */ /* 0x001e220000000a00 */
[----:B------:R-:W-:Y:S02]  /*1dd0*/  IADD3 R5, R0, R51, RZ ;  /* 0x0000003300057210 */ /* 0x000fe40007ffe0ff */
[----:B------:R-:W-:-:S03]  /*1de0*/  IADD3 R51, R51, 0x80, RZ ;  /* 0x0000008033337810 */ /* 0x000fc60007ffe0ff */
[----:B0-----:R-:W-:-:S05]  /*1df0*/  IMAD.WIDE.U32 R2, R5, 0x8, R2 ;  /* 0x0000000805027825 */ /* 0x001fca00078e0002 */
[----:B------:R1:W-:Y:S02]  /*1e00*/  STG.E.64 desc[UR4][R2.64], R10 ;  /* 0x0000000a02007986 */ /* 0x0003e4000c101b04 */
.L_x_5294:
[----:B------:R-:W-:-:S13]  /*1e10*/  ISETP.GE.AND P0, PT, R51, R50, PT ;  /* 0x000000323300720c */ /* 0x000fda0003f06270 */
[----:B------:R-:W-:Y:S05]  /*1e20*/  @P0 BRA `(.L_x_5296) ;  /* 0x0000000000340947 */ /* 0x000fea0003800000 */
[----:B01----:R-:W0:Y:S01]  /*1e30*/  LDC.64 R2, c[0x0][0x230] ;  /* 0x00008c00ff027b82 */ /* 0x003e220000000a00 */
[----:B------:R-:W-:Y:S02]  /*1e40*/  IADD3 R5, R0, R51, RZ ;  /* 0x0000003300057210 */ /* 0x000fe40007ffe0ff */
[----:B------:R-:W-:-:S03]  /*1e50*/  IADD3 R51, R51, 0x80, RZ ;  /* 0x0000008033337810 */ /* 0x000fc60007ffe0ff */
[----:B0-----:R-:W-:-:S05]  /*1e60*/  IMAD.WIDE.U32 R2, R5, 0x8, R2 ;  /* 0x0000000805027825 */ /* 0x001fca00078e0002 */
[----:B------:R1:W-:Y:S02]  /*1e70*/  STG.E.64 desc[UR4][R2.64], R14 ;  /* 0x0000000e02007986 */ /* 0x0003e4000c101b04 */
.L_x_5295:
        /* <DEDUP_REMOVED lines=8> */
.L_x_5296:
[----:B------:R-:W-:Y:S05]  /*1f00*/  BSYNC B1 ;  /* 0x0000000000017941 */ /* 0x000fea0003800000 */
.L_x_5292:
[----:B------:R-:W-:-:S13]  /*1f10*/  ISETP.GE.AND P0, PT, R51, R50, PT ;  /* 0x000000323300720c */ /* 0x000fda0003f06270 */
[----:B012---:R-:W0:Y:S01]  /*1f20*/  @!P0 LDC.64 R2, c[0x0][0x230] ;  /* 0x00008c00ff028b82 */ /* 0x007e220000000a00 */
[----:B------:R-:W-:Y:S02]  /*1f30*/  @!P0 IADD3 R5, R0, R51, RZ ;  /* 0x0000003300058210 */ /* 0x000fe40007ffe0ff */
[----:B------:R-:W-:-:S03]  /*1f40*/  @!P0 IADD3 R51, R51, 0x80, RZ ;  /* 0x0000008033338810 */ /* 0x000fc60007ffe0ff */
[----:B0-----:R-:W-:-:S05]  /*1f50*/  @!P0 IMAD.WIDE.U32 R2, R5, 0x8, R2 ;  /* 0x0000000805028825 */ /* 0x001fca00078e0002 */
[----:B------:R2:W-:Y:S02]  /*1f60*/  @!P0 STG.E.64 desc[UR4][R2.64], R8 ;  /* 0x0000000802008986 */ /* 0x0005e4000c101b04 */
.L_x_5297:
[----:B------:R-:W-:Y:S05]  /*1f70*/  BSYNC B0 ;  /* 0x0000000000007941 */ /* 0x000fea0003800000 */
.L_x_5291:
        /* <DEDUP_REMOVED lines=8> */
.L_x_5298:
        /* <DEDUP_REMOVED lines=16> */
.L_x_24117:


//--------------------- .text._ZN2at6native29vectorized_elementwise_kernelILi8EZZZNS0_54_GLOBAL__N__d8c5977b_16_LinearAlgebra_cu_140f0503_289316addr_kernel_cudaERNS_14TensorIteratorERKN3c106ScalarES8_ENKUlvE_clEvENKUlvE7_clEvEUlNS5_7complexIfEESC_SC_E0_St5arrayIPcLm4EEEEviT0_T1_ --------------------------
	.section	.text._ZN2at6native29vectorized_elementwise_kernelILi8EZZZNS0_54_GLOBAL__N__d8c5977b_16_LinearAlgebra_cu_140f0503_289316addr_kernel_cudaERNS_14TensorIteratorERKN3c106ScalarES8_ENKUlvE_clEvENKUlvE7_clEvEUlNS5_7complexIfEESC_SC_E0_St5arrayIPcLm4EEEEviT0_T1_,"ax",@progbits
	.align	128
        .global         _ZN2at6native29vectorized_elementwise_kernelILi8EZZZNS0_54_GLOBAL__N__d8c5977b_16_LinearAlgebra_cu_140f0503_289316addr_kernel_cudaERNS_14TensorIteratorERKN3c106ScalarES8_ENKUlvE_clEvENKUlvE7_clEvEUlNS5_7complexIfEESC_SC_E0_St5arrayIPcLm4EEEEviT0_T1_
        .type           _ZN2at6native29vectorized_elementwise_kernelILi8EZZZNS0_54_GLOBAL__N__d8c5977b_16_LinearAlgebra_cu_140f0503_289316addr_kernel_cudaERNS_14TensorIteratorERKN3c106ScalarES8_ENKUlvE_clEvENKUlvE7_clEvEUlNS5_7complexIfEESC_SC_E0_St5arrayIPcLm4EEEEviT0_T1_,@function
        .size           _ZN2at6native29vectorized_elementwise_kernelILi8EZZZNS0_54_GLOBAL__N__d8c5977b_16_LinearAlgebra_cu_140f0503_289316addr_kernel_cudaERNS_14TensorIteratorERKN3c106ScalarES8_ENKUlvE_clEvENKUlvE7_clEvEUlNS5_7complexIfEESC_SC_E0_St5arrayIPcLm4EEEEviT0_T1_,(.L_x_24118 - _ZN2at6native29vectorized_elementwise_kernelILi8EZZZNS0_54_GLOBAL__N__d8c5977b_16_LinearAlgebra_cu_140f0503_289316addr_kernel_cudaERNS_14TensorIteratorERKN3c106ScalarES8_ENKUlvE_clEvENKUlvE7_clEvEUlNS5_7complexIfEESC_SC_E0_St5arrayIPcLm4EEEEviT0_T1_)
        .other          _ZN2at6native29vectorized_elementwise_kernelILi8EZZZNS0_54_GLOBAL__N__d8c5977b_16_LinearAlgebra_cu_140f0503_289316addr_kernel_cudaERNS_14TensorIteratorERKN3c106ScalarES8_ENKUlvE_clEvENKUlvE7_clEvEUlNS5_7complexIfEESC_SC_E0_St5arrayIPcLm4EEEEviT0_T1_,@"STO_CUDA_ENTRY STV_DEFAULT"
_ZN2at6native29vectorized_elementwise_kernelILi8EZZZNS0_54_GLOBAL__N__d8c5977b_16_LinearAlgebra_cu_140f0503_289316addr_kernel_cudaERNS_14TensorIteratorERKN3c106ScalarES8_ENKUlvE_clEvENKUlvE7_clEvEUlNS5_7complexIfEESC_SC_E0_St5arrayIPcLm4EEEEviT0_T1_:
.text._ZN2at6native29vectorized_elementwise_kernelILi8EZZZNS0_54_GLOBAL__N__d8c5977b_16_LinearAlgebra_cu_140f0503_289316addr_kernel_cudaERNS_14TensorIteratorERKN3c106ScalarES8_ENKUlvE_clEvENKUlvE7_clEvEUlNS5_7complexIfEESC_SC_E0_St5arrayIPcLm4EEEEviT0_T1_:
        /* <DEDUP_REMOVED lines=152> */
.L_x_5299:
        /* <DEDUP_REMOVED lines=141> */
.L_x_5301:
[----:B------:R-:W-:Y:S05]  /*1250*/  BSYNC B0 ;  /* 0x0000000000007941 */ /* 0x000fea0003800000 */
.L_x_5300:
        /* <DEDUP_REMOVED lines=35> */
.L_x_5303:
[----:B------:R-:W-:Y:S05]  /*1490*/  BSYNC B0 ;  /* 0x0000000000007941 */ /* 0x000fea0003800000 */
.L_x_5302:
        /* <DEDUP_REMOVED lines=21> */
.L_x_5305:
[----:B------:R-:W-:Y:S05]  /*15f0*/  BSYNC B0 ;  /* 0x0000000000007941 */ /* 0x000fea0003800000 */
.L_x_5304:
        /* <DEDUP_REMOVED lines=19> */
.L_x_5307:
[----:B------:R-:W-:Y:S05]  /*1730*/  BSYNC B0 ;  /* 0x0000000000007941 */ /* 0x000fea0003800000 */
.L_x_5306:
        /* <DEDUP_REMOVED lines=20> */
.L_x_5309:
[----:B------:R-:W-:Y:S05]  /*1880*/  BSYNC B0 ;  /* 0x0000000000007941 */ /* 0x000fea0003800000 */
.L_x_5308:
        /* <DEDUP_REMOVED lines=19> */
.L_x_5311:
[----:B------:R-:W-:Y:S05]  /*19c0*/  BSYNC B0 ;  /* 0x0000000000007941 */ /* 0x000fea0003800000 */
.L_x_5310:
        /* <DEDUP_REMOVED lines=21> */
.L_x_5313:
[----:B------:R-:W-:Y:S05]  /*1b20*/  BSYNC B0 ;  /* 0x0000000000007941 */ /* 0x000fea0003800000 */
.L_x_5312:
        /* <DEDUP_REMOVED lines=20> */
.L_x_5315:
[----:B------:R-:W-:Y:S05]  /*1c70*/  BSYNC B0 ;  /* 0x0000000000007941 */ /* 0x000fea0003800000 */
.L_x_5314:
        /* <DEDUP_REMOVED lines=18> */
.L_x_5318:
[----:B------:R-:W-:-:S13]  /*1da0*/  ISETP.GE.AND P0, PT, R51, R50, PT ;  /* 0x000000323300720c */ /* 0x000fda0003f06270 */
[----:B------:R-:W-:Y:S05]  /*1db0*/  @P0 BRA `(.L_x_5320) ;  /* 0x0000000000300947 */ /* 0x000fea0003800000 */
[----:B0-----:R-:W0:Y:S01]  /*1dc0*/  LDC.64 R2, c[0x0][0x230] ;  /* 0x00008c00ff027b82 */ /* 0x001e220000000a00 */
[----:B------:R-:W-:Y:S02]  /*1dd0*/  IADD3 R5, R0, R51, RZ ;  /* 0x0000003300057210 */ /* 0x000fe40007ffe0ff */
[----:B------:R-:W-:-:S03]  /*1de0*/  IADD3 R51, R51, 0x80, RZ ;  /* 0x0000008033337810 */ /* 0x000fc60007ffe0ff */
[----:B0-----:R-:W-:-:S05]  /*1df0*/  IMAD.WIDE.U32 R2, R5, 0x8, R2 ;  /* 0x0000000805027825 */ /* 0x001fca00078e0002 */
[----:B------:R1:W-:Y:S02]  /*1e00*/  STG.E.64 desc[UR4][R2.64], R10 ;  /* 0x0000000a02007986 */ /* 0x0003e4000c101b04 */
.L_x_5319:
[----:B------:R-:W-:-:S13]  /*1e10*/  ISETP.GE.AND P0, PT, R51, R50, PT ;  /* 0x000000323300720c */ /* 0x000fda0003f06270 */
[----:B------:R-:W-:Y:S05]  /*1e20*/  @P0 BRA `(.L_x_5321) ;  /* 0x0000000000340947 */ /* 0x000fea0003800000 */
[----:B01----:R-:W0:Y:S01]  /*1e30*/  LDC.64 R2, c[0x0][0x230] ;  /* 0x00008c00ff027b82 */ /* 0x003e220000000a00 */
[----:B------:R-:W-:Y:S02]  /*1e40*/  IADD3 R5, R0, R51, RZ ;  /* 0x0000003300057210 */ /* 0x000fe40007ffe0ff */
[----:B------:R-:W-:-:S03]  /*1e50*/  IADD3 R51, R51, 0x80, RZ ;  /* 0x0000008033337810 */ /* 0x000fc60007ffe0ff */
[----:B0-----:R-:W-:-:S05]  /*1e60*/  IMAD.WIDE.U32 R2, R5, 0x8, R2 ;  /* 0x0000000805027825 */ /* 0x001fca00078e0002 */
[----:B------:R1:W-:Y:S02]  /*1e70*/  STG.E.64 desc[UR4][R2.64], R14 ;  /* 0x0000000e02007986 */ /* 0x0003e4000c101b04 */
.L_x_5320:
        /* <DEDUP_REMOVED lines=8> */
.L_x_5321:
[----:B------:R-:W-:Y:S05]  /*1f00*/  BSYNC B1 ;  /* 0x0000000000017941 */ /* 0x000fea0003800000 */
.L_x_5317:
[----:B------:R-:W-:-:S13]  /*1f10*/  ISETP.GE.AND P0, PT, R51, R50, PT ;  /* 0x000000323300720c */ /* 0x000fda0003f06270 */
[----:B012---:R-:W0:Y:S01]  /*1f20*/  @!P0 LDC.64 R2, c[0x0][0x230] ;  /* 0x00008c00ff028b82 */ /* 0x007e220000000a00 */
[----:B------:R-:W-:Y:S02]  /*1f30*/  @!P0 IADD3 R5, R0, R51, RZ ;  /* 0x0000003300058210 */ /* 0x000fe40007ffe0ff */
[----:B------:R-:W-:-:S03]  /*1f40*/  @!P0 IADD3 R51, R51, 0x80, RZ ;  /* 0x0000008033338810 */ /* 0x000fc60007ffe0ff */
[----:B0-----:R-:W-:-:S05]  /*1f50*/  @!P0 IMAD.WIDE.U32 R2, R5, 0x8, R2 ;  /* 0x0000000805028825 */ /* 0x001fca00078e0002 */
[----:B------:R2:W-:Y:S02]  /*1f60*/  @!P0 STG.E.64 desc[UR4][R2.64], R8 ;  /* 0x0000000802008986 */ /* 0x0005e4000c101b04 */
.L_x_5322:
[----:B------:R-:W-:Y:S05]  /*1f70*/  BSYNC B0 ;  /* 0x0000000000007941 */ /* 0x000fea0003800000 */
.L_x_5316:
        /* <DEDUP_REMOVED lines=8> */
.L_x_5323:
        /* <DEDUP_REMOVED lines=16> */
.L_x_24118:


//--------------------- .text._ZN2at6native18elementwise_kernelILi128ELi4EZNS0_15gpu_kernel_implIZZZNS0_54_GLOBAL__N__d8c5977b_16_LinearAlgebra_cu_140f0503_289316addr_kernel_cudaERNS_14TensorIteratorERKN3c106ScalarES9_ENKUlvE_clEvENKUlvE7_clEvEUlNS6_7complexIfEESD_SD_E_EEvRNS_18TensorIteratorBaseERKT_EUliE_EEviT1_ --------------------------
	.section	.text._ZN2at6native18elementwise_kernelILi128ELi4EZNS0_15gpu_kernel_implIZZZNS0_54_GLOBAL__N__d8c5977b_16_LinearAlgebra_cu_140f0503_289316addr_kernel_cudaERNS_14TensorIteratorERKN3c106ScalarES9_ENKUlvE_clEvENKUlvE7_clEvEUlNS6_7complexIfEESD_SD_E_EEvRNS_18TensorIteratorBaseERKT_EUliE_EEviT1_,"ax",@progbits
	.align	128
        .global         _ZN2at6native18elementwise_kernelILi128ELi4EZNS0_15gpu_kernel_implIZZZNS0_54_GLOBAL__N__d8c5977b_16_LinearAlgebra_cu_140f0503_289316addr_kernel_cudaERNS_14TensorIteratorERKN3c106ScalarES9_ENKUlvE_clEvENKUlvE7_clEvEUlNS6_7complexIfEESD_SD_E_EEvRNS_18TensorIteratorBaseERKT_EUliE_EEviT1_
        .type           _ZN2at6native18elementwise_kernelILi128ELi4EZNS0_15gpu_kernel_implIZZZNS0_54_GLOBAL__N__d8c5977b_16_LinearAlgebra_cu_140f0503_289316addr_kernel_cudaERNS_14TensorIteratorERKN3c106ScalarES9_ENKUlvE_clEvENKUlvE7_clEvEUlNS6_7complexIfEESD_SD_E_EEvRNS_18TensorIteratorBaseERKT_EUliE_EEviT1_,@function
        .size           _ZN2at6native18elementwise_kernelILi128ELi4EZNS0_15gpu_kernel_implIZZZNS0_54_GLOBAL__N__d8c5977b_16_LinearAlgebra_cu_140f0503_289316addr_kernel_cudaERNS_14TensorIteratorERKN3c106ScalarES9_ENKUlvE_clEvENKUlvE7_clEvEUlNS6_7complexIfEESD_SD_E_EEvRNS_18TensorIteratorBaseERKT_EUliE_EEviT1_,(.L_x_24119 - _ZN2at6native18elementwise_kernelILi128ELi4EZNS0_15gpu_kernel_implIZZZNS0_54_GLOBAL__N__d8c5977b_16_LinearAlgebra_cu_140f0503_289316addr_kernel_cudaERNS_14TensorIteratorERKN3c106ScalarES9_ENKUlvE_clEvENKUlvE7_clEvEUlNS6_7complexIfEESD_SD_E_EEvRNS_18TensorIteratorBaseERKT_EUliE_EEviT1_)
        .other          _ZN2at6native18elementwise_kernelILi128ELi4EZNS0_15gpu_kernel_implIZZZNS0_54_GLOBAL__N__d8c5977b_16_LinearAlgebra_cu_140f0503_289316addr_kernel_cudaERNS_14TensorIteratorERKN3c106ScalarES9_ENKUlvE_clEvENKUlvE7_clEvEUlNS6_7complexIfEESD_SD_E_EEvRNS_18TensorIteratorBaseERKT_EUliE_EEviT1_,@"STO_CUDA_ENTRY STV_DEFAULT"
_ZN2at6native18elementwise_kernelILi128ELi4EZNS0_15gpu_kernel_implIZZZNS0_54_GLOBAL__N__d8c5977b_16_LinearAlgebra_cu_140f0503_289316addr_kernel_cudaERNS_14TensorIteratorERKN3c106ScalarES9_ENKUlvE_clEvENKUlvE7_clEvEUlNS6_7complexIfEESD_SD_E_EEvRNS_18TensorIteratorBaseERKT_EUliE_EEviT1_:
.text._ZN2at6native18elementwise_kernelILi128ELi4EZNS0_15gpu_kernel_implIZZZNS0_54_GLOBAL__N__d8c5977b_16_LinearAlgebra_cu_140f0503_289316addr_kernel_cudaERNS_14TensorIteratorERKN3c106ScalarES9_ENKUlvE_clEvENKUlvE7_clEvEUlNS6_7complexIfEESD_SD_E_EEvRNS_18TensorIteratorBaseERKT_EUliE_EEviT1_:
        /* <DEDUP_REMOVED lines=39> */
[C---:B------:R-:W-:Y:S02]  /*0270*/  IMAD R16, R5.reuse, UR5, RZ ;  /* 0x0000000505107c24 */ /* 0x040fe4000f8e02ff */
[C---:B------:R-:W-:Y:S02]  /*0280*/  IMAD R22, R5.reuse, UR8, RZ ;  /* 0x0000000805167c24 */ /* 0x040fe4000f8e02ff */
        /* <DEDUP_REMOVED lines=324> */
.L_x_5326:
        /* <DEDUP_REMOVED lines=27> */
.L_x_5327:
[----:B------:R-:W0:Y:S01]  /*1880*/  LDC.U8 R4, c[0x0][0x50a] ;  /* 0x00014280ff047b82 */ /* 0x000e220000000000 */
        /* <DEDUP_REMOVED lines=19> */
.L_x_5332:
[----:B------:R-:W2:Y:S01]  /*19c0*/  LDG.E.U8 R2, desc[UR36][R2.64] ;  /* 0x0000002402027981 */ /* 0x000ea2000c1e1100 */
[----:B------:R-:W-:Y:S01]  /*19d0*/  IMAD.MOV.U32 R23, RZ, RZ, RZ ;  /* 0x000000ffff177224 */ /* 0x000fe200078e00ff */
[----:B--2---:R-:W-:Y:S01]  /*19e0*/  I2FP.F32.U32 R22, R2 ;  /* 0x0000000200167245 */ /* 0x004fe20000201000 */
[----:B------:R-:W-:Y:S06]  /*19f0*/  BRA `(.L_x_5334) ;  /* 0x0000000c007c7947 */ /* 0x000fec0003800000 */
.L_x_5331:
        /* <DEDUP_REMOVED lines=10> */
.L_x_5336:
[----:B------:R-:W2:Y:S01]  /*1aa0*/  LDG.E R2, desc[UR36][R2.64] ;  /* 0x0000002402027981 */ /* 0x000ea2000c1e1900 */
[----:B------:R-:W-:Y:S01]  /*1ab0*/  IMAD.MOV.U32 R23, RZ, RZ, RZ ;  /* 0x000000ffff177224 */ /* 0x000fe200078e00ff */
[----:B--2---:R-:W-:Y:S01]  /*1ac0*/  I2FP.F32.S32 R22, R2 ;  /* 0x0000000200167245 */ /* 0x004fe20000201400 */
[----:B------:R-:W-:Y:S06]  /*1ad0*/  BRA `(.L_x_5334) ;  /* 0x0000000c00447947 */ /* 0x000fec0003800000 */
.L_x_5335:
[----:B------:R-:W2:Y:S01]  /*1ae0*/  LDG.E.U16 R2, desc[UR36][R2.64] ;  /* 0x0000002402027981 */ /* 0x000ea2000c1e1500 */
[----:B------:R-:W-:Y:S01]  /*1af0*/  IMAD.MOV.U32 R23, RZ, RZ, RZ ;  /* 0x000000ffff177224 */ /* 0x000fe200078e00ff */
[----:B--2---:R2:W3:Y:S01]  /*1b00*/  I2F.S16 R22, R2 ;  /* 0x0000000200167306 */ /* 0x0044e20000101400 */
[----:B------:R-:W-:Y:S05]  /*1b10*/  BRA `(.L_x_5334) ;  /* 0x0000000c00347947 */ /* 0x000fea0003800000 */
.L_x_5330:
        /* <DEDUP_REMOVED lines=9> */
.L_x_5338:
[----:B------:R-:W2:Y:S01]  /*1bb0*/  LDG.E.U16 R2, desc[UR36][R2.64] ;  /* 0x0000002402027981 */ /* 0x000ea2000c1e1500 */
[----:B------:R-:W-:Y:S02]  /*1bc0*/  IMAD.MOV.U32 R23, RZ, RZ, RZ ;  /* 0x000000ffff177224 */ /* 0x000fe400078e00ff */
[----:B--2---:R-:W-:Y:S01]  /*1bd0*/  HADD2.F32 R22, -RZ, R2.H0_H0 ;  /* 0x20000002ff167230 */ /* 0x004fe20000004100 */
[----:B------:R-:W-:Y:S06]  /*1be0*/  BRA `(.L_x_5334) ;  /* 0x0000000c00007947 */ /* 0x000fec0003800000 */
.L_x_5337:
        /* <DEDUP_REMOVED lines=8> */
.L_x_5340:
[----:B------:R-:W2:Y:S02]  /*1c70*/  LDG.E R2, desc[UR36][R2.64] ;  /* 0x0000002402027981 */ /* 0x000ea4000c1e1900 */
[--C-:B--2---:R-:W-:Y:S02]  /*1c80*/  HADD2.F32 R23, -RZ, R2.reuse.H1_H1 ;  /* 0x30000002ff177230 */ /* 0x104fe40000004100 */
[----:B------:R-:W-:Y:S01]  /*1c90*/  HADD2.F32 R22, -RZ, R2.H0_H0 ;  /* 0x20000002ff167230 */ /* 0x000fe20000004100 */
[----:B------:R-:W-:Y:S06]  /*1ca0*/  BRA `(.L_x_5334) ;  /* 0x0000000800d07947 */ /* 0x000fec0003800000 */
.L_x_5339:
        /* <DEDUP_REMOVED lines=8> */
.L_x_5329:
        /* <DEDUP_REMOVED lines=13> */
.L_x_5343:
        /* <DEDUP_REMOVED lines=10> */
.L_x_5342:
        /* <DEDUP_REMOVED lines=8> */
[----:B------:R-:W-:Y:S01]  /*1f20*/  IMAD.MOV.U32 R23, RZ, RZ, RZ ;  /* 0x000000ffff177224 */ /* 0x000fe200078e00ff */
[----:B--2---:R-:W-:-:S04]  /*1f30*/  SHF.L.U32 R22, R22, 0x18, RZ ;  /* 0x0000001816167819 */ /* 0x004fc800000006ff */
        /* <DEDUP_REMOVED lines=17> */
.L_x_5345:
        /* <DEDUP_REMOVED lines=14> */
.L_x_5344:
[----:B------:R-:W2:Y:S01]  /*2130*/  LDG.E.U16 R2, desc[UR36][R2.64] ;  /* 0x0000002402027981 */ /* 0x000ea2000c1e1500 */
[----:B------:R-:W-:Y:S02]  /*2140*/  IMAD.MOV.U32 R23, RZ, RZ, RZ ;  /* 0x000000ffff177224 */ /* 0x000fe400078e00ff */
[----:B--2---:R-:W-:Y:S01]  /*2150*/  IMAD.U32 R22, R2, 0x10000, RZ ;  /* 0x0001000002167824 */ /* 0x004fe200078e00ff */
[----:B------:R-:W-:Y:S06]  /*2160*/  BRA `(.L_x_5334) ;  /* 0x0000000400a07947 */ /* 0x000fec0003800000 */
.L_x_5341:
        /* <DEDUP_REMOVED lines=12> */
.L_x_5348:
        /* <DEDUP_REMOVED lines=20> */
.L_x_5350:
[----:B------:R-:W-:Y:S05]  /*2370*/  BSYNC B0 ;  /* 0x0000000000007941 */ /* 0x000fea0003800000 */
.L_x_5349:
[----:B------:R-:W-:Y:S01]  /*2380*/  IMAD.SHL.U32 R2, R2, 0x100000, RZ ;  /* 0x0010000002027824 */ /* 0x000fe200078e00ff */
[----:B------:R-:W-:-:S04]  /*2390*/  LEA R3, R0, 0x3b800000, 0x17 ;  /* 0x3b80000000037811 */ /* 0x000fc800078eb8ff */
[----:B------:R-:W-:Y:S01]  /*23a0*/  LOP3.LUT R22, R3, R2, R22, 0xfe, !PT ;  /* 0x0000000203167212 */ /* 0x000fe200078efe16 */
[----:B------:R-:W-:Y:S06]  /*23b0*/  BRA `(.L_x_5334) ;  /* 0x00000004000c7947 */ /* 0x000fec0003800000 */
.L_x_5347:
        /* <DEDUP_REMOVED lines=20> */
.L_x_5352:
[----:B------:R-:W-:Y:S05]  /*2500*/  BSYNC B0 ;  /* 0x0000000000007941 */ /* 0x000fea0003800000 */
.L_x_5351:
[----:B------:R-:W-:Y:S01]  /*2510*/  IMAD.SHL.U32 R2, R2, 0x200000, RZ ;  /* 0x0020000002027824 */ /* 0x000fe200078e00ff */
[----:B------:R-:W-:-:S04]  /*2520*/  LEA R3, R0, 0x37800000, 0x17 ;  /* 0x3780000000037811 */ /* 0x000fc800078eb8ff */
[----:B------:R-:W-:Y:S01]  /*2530*/  LOP3.LUT R22, R3, R2, R22, 0xfe, !PT ;  /* 0x0000000203167212 */ /* 0x000fe200078efe16 */
[----:B------:R-:W-:Y:S06]  /*2540*/  BRA `(.L_x_5334) ;  /* 0x0000000000a87947 */ /* 0x000fec0003800000 */
.L_x_5346:
        /* <DEDUP_REMOVED lines=14> */
.L_x_5356:
[----:B------:R-:W-:Y:S05]  /*2630*/  BSYNC B0 ;  /* 0x0000000000007941 */ /* 0x000fea0003800000 */
.L_x_5355:
[----:B------:R-:W-:Y:S01]  /*2640*/  MOV R23, RZ ;  /* 0x000000ff00177202 */ /* 0x000fe20000000f00 */
[----:B------:R-:W-:Y:S06]  /*2650*/  BRA `(.L_x_5334) ;  /* 0x0000000000647947 */ /* 0x000fec0003800000 */
.L_x_5333:
        /* <DEDUP_REMOVED lines=16> */
.L_x_5357:
[----:B------:R-:W-:Y:S01]  /*2760*/  CS2R R22, SRZ ;  /* 0x0000000000167805 */ /* 0x000fe2000001ff00 */
[----:B------:R-:W-:Y:S06]  /*2770*/  BRA `(.L_x_5334) ;  /* 0x00000000001c7947 */ /* 0x000fec0003800000 */
.L_x_5354:
[----:B------:R-:W2:Y:S01]  /*2780*/  LDG.E.64 R2, desc[UR36][R2.64] ;  /* 0x0000002402027981 */ /* 0x000ea2000c1e1b00 */
[----:B------:R-:W-:Y:S01]  /*2790*/  IMAD.MOV.U32 R23, RZ, RZ, RZ ;  /* 0x000000ffff177224 */ /* 0x000fe200078e00ff */
[----:B--2---:R0:W1:Y:S01]  /*27a0*/  I2F.U64 R22, R2 ;  /* 0x0000000200167312 */ /* 0x0040620000301000 */
[----:B------:R-:W-:Y:S05]  /*27b0*/  BRA `(.L_x_5334) ;  /* 0x00000000000c7947 */ /* 0x000fea0003800000 */
.L_x_5353:
[----:B------:R-:W2:Y:S01]  /*27c0*/  LDG.E R2, desc[UR36][R2.64] ;  /* 0x0000002402027981 */ /* 0x000ea2000c1e1900 */
[----:B------:R-:W-:Y:S01]  /*27d0*/  IMAD.MOV.U32 R23, RZ, RZ, RZ ;  /* 0x000000ffff177224 */ /* 0x000fe200078e00ff */
[----:B--2---:R-:W-:-:S07]  /*27e0*/  I2FP.F32.U32 R22, R2 ;  /* 0x0000000200167245 */ /* 0x004fce0000201000 */
.L_x_5334:
[----:B------:R-:W-:Y:S05]  /*27f0*/  BSYNC B6 ;  /* 0x0000000000067941 */ /* 0x000fea0003800000 */
.L_x_5328:
        /* <DEDUP_REMOVED lines=20> */
.L_x_5362:
[----:B------:R-:W2:Y:S01]  /*2940*/  LDG.E.U8 R2, desc[UR36][R4.64] ;  /* 0x0000002404027981 */ /* 0x000ea2000c1e1100 */
[----:B------:R-:W-:Y:S01]  /*2950*/  IMAD.MOV.U32 R3, RZ, RZ, RZ ;  /* 0x000000ffff037224 */ /* 0x000fe200078e00ff */
[----:B--2---:R-:W-:Y:S01]  /*2960*/  I2FP.F32.U32 R2, R2 ;  /* 0x0000000200027245 */ /* 0x004fe20000201000 */
[----:B------:R-:W-:Y:S06]  /*2970*/  BRA `(.L_x_5364) ;  /* 0x0000000c007c7947 */ /* 0x000fec0003800000 */
.L_x_5361:
        /* <DEDUP_REMOVED lines=10> */
.L_x_5366:
[----:B------:R-:W2:Y:S01]  /*2a20*/  LDG.E R2, desc[UR36][R4.64] ;  /* 0x0000002404027981 */ /* 0x000ea2000c1e1900 */
[----:B------:R-:W-:Y:S01]  /*2a30*/  IMAD.MOV.U32 R3, RZ, RZ, RZ ;  /* 0x000000ffff037224 */ /* 0x000fe200078e00ff */
[----:B--2---:R-:W-:Y:S01]  /*2a40*/  I2FP.F32.S32 R2, R2 ;  /* 0x0000000200027245 */ /* 0x004fe20000201400 */
[----:B------:R-:W-:Y:S06]  /*2a50*/  BRA `(.L_x_5364) ;  /* 0x0000000c00447947 */ /* 0x000fec0003800000 */
.L_x_5365:
[----:B------:R-:W2:Y:S01]  /*2a60*/  LDG.E.U16 R2, desc[UR36][R4.64] ;  /* 0x0000002404027981 */ /* 0x000ea2000c1e1500 */
[----:B------:R-:W-:Y:S01]  /*2a70*/  IMAD.MOV.U32 R3, RZ, RZ, RZ ;  /* 0x000000ffff037224 */ /* 0x000fe200078e00ff */
[----:B--2---:R-:W0:Y:S01]  /*2a80*/  I2F.S16 R2, R2 ;  /* 0x0000000200027306 */ /* 0x004e220000101400 */
[----:B------:R-:W-:Y:S05]  /*2a90*/  BRA `(.L_x_5364) ;  /* 0x0000000c00347947 */ /* 0x000fea0003800000 */
.L_x_5360:
        /* <DEDUP_REMOVED lines=9> */
.L_x_5368:
[----:B------:R-:W2:Y:S01]  /*2b30*/  LDG.E.U16 R2, desc[UR36][R4.64] ;  /* 0x0000002404027981 */ /* 0x000ea2000c1e1500 */
[----:B------:R-:W-:Y:S02]  /*2b40*/  IMAD.MOV.U32 R3, RZ, RZ, RZ ;  /* 0x000000ffff037224 */ /* 0x000fe400078e00ff */
[----:B--2---:R-:W-:Y:S01]  /*2b50*/  HADD2.F32 R2, -RZ, R2.H0_H0 ;  /* 0x20000002ff027230 */ /* 0x004fe20000004100 */
[----:B------:R-:W-:Y:S06]  /*2b60*/  BRA `(.L_x_5364) ;  /* 0x0000000c00007947 */ /* 0x000fec0003800000 */
.L_x_5367:
        /* <DEDUP_REMOVED lines=8> */
.L_x_5370:
[----:B------:R-:W2:Y:S02]  /*2bf0*/  LDG.E R2, desc[UR36][R4.64] ;  /* 0x0000002404027981 */ /* 0x000ea4000c1e1900 */
[--C-:B--2---:R-:W-:Y:S02]  /*2c00*/  HADD2.F32 R3, -RZ, R2.reuse.H1_H1 ;  /* 0x30000002ff037230 */ /* 0x104fe40000004100 */
[----:B------:R-:W-:Y:S01]  /*2c10*/  HADD2.F32 R2, -RZ, R2.H0_H0 ;  /* 0x20000002ff027230 */ /* 0x000fe20000004100 */
[----:B------:R-:W-:Y:S06]  /*2c20*/  BRA `(.L_x_5364) ;  /* 0x0000000800d07947 */ /* 0x000fec0003800000 */
.L_x_5369:
        /* <DEDUP_REMOVED lines=8> */
.L_x_5359:
        /* <DEDUP_REMOVED lines=13> */
.L_x_5373:
        /* <DEDUP_REMOVED lines=10> */
.L_x_5372:
        /* <DEDUP_REMOVED lines=11> */
[----:B------:R-:W-:-:S04]  /*2ed0*/  IADD3 R6, R0, 0x1000000, RZ ;  /* 0x0100000000067810 */ /* 0x000fc80007ffe0ff */
        /* <DEDUP_REMOVED lines=15> */
.L_x_5375:
        /* <DEDUP_REMOVED lines=14> */
.L_x_5374:
[----:B------:R-:W2:Y:S01]  /*30b0*/  LDG.E.U16 R2, desc[UR36][R4.64] ;  /* 0x0000002404027981 */ /* 0x000ea2000c1e1500 */
[----:B------:R-:W-:Y:S02]  /*30c0*/  IMAD.MOV.U32 R3, RZ, RZ, RZ ;  /* 0x000000ffff037224 */ /* 0x000fe400078e00ff */
[----:B--2---:R-:W-:Y:S01]  /*30d0*/  IMAD.U32 R2, R2, 0x10000, RZ ;  /* 0x0001000002027824 */ /* 0x004fe200078e00ff */
[----:B------:R-:W-:Y:S06]  /*30e0*/  BRA `(.L_x_5364) ;  /* 0x0000000400a07947 */ /* 0x000fec0003800000 */
.L_x_5371:
        /* <DEDUP_REMOVED lines=12> */
.L_x_5378:
        /* <DEDUP_REMOVED lines=20> */
.L_x_5380:
[----:B------:R-:W-:Y:S05]  /*32f0*/  BSYNC B0 ;  /* 0x0000000000007941 */ /* 0x000fea0003800000 */
.L_x_5379:
[----:B------:R-:W-:Y:S01]  /*3300*/  IMAD.SHL.U32 R2, R2, 0x100000, RZ ;  /* 0x0010000002027824 */ /* 0x000fe200078e00ff */
[----:B------:R-:W-:-:S04]  /*3310*/  LEA R5, R0, 0x3b800000, 0x17 ;  /* 0x3b80000000057811 */ /* 0x000fc800078eb8ff */
[----:B------:R-:W-:Y:S01]  /*3320*/  LOP3.LUT R2, R5, R2, R6, 0xfe, !PT ;  /* 0x0000000205027212 */ /* 0x000fe200078efe06 */
[----:B------:R-:W-:Y:S06]  /*3330*/  BRA `(.L_x_5364) ;  /* 0x00000004000c7947 */ /* 0x000fec0003800000 */
.L_x_5377:
        /* <DEDUP_REMOVED lines=20> */
.L_x_5382:
[----:B------:R-:W-:Y:S05]  /*3480*/  BSYNC B0 ;  /* 0x0000000000007941 */ /* 0x000fea0003800000 */
.L_x_5381:
[----:B------:R-:W-:Y:S01]  /*3490*/  IMAD.SHL.U32 R2, R2, 0x200000, RZ ;  /* 0x0020000002027824 */ /* 0x000fe200078e00ff */
[----:B------:R-:W-:-:S04]  /*34a0*/  LEA R5, R0, 0x37800000, 0x17 ;  /* 0x3780000000057811 */ /* 0x000fc800078eb8ff */
[----:B------:R-:W-:Y:S01]  /*34b0*/  LOP3.LUT R2, R5, R2, R6, 0xfe, !PT ;  /* 0x0000000205027212 */ /* 0x000fe200078efe06 */
[----:B------:R-:W-:Y:S06]  /*34c0*/  BRA `(.L_x_5364) ;  /* 0x0000000000a87947 */ /* 0x000fec0003800000 */
.L_x_5376:
        /* <DEDUP_REMOVED lines=14> */
.L_x_5386:
[----:B------:R-:W-:Y:S05]  /*35b0*/  BSYNC B0 ;  /* 0x0000000000007941 */ /* 0x000fea0003800000 */
.L_x_5385:
[----:B------:R-:W-:Y:S01]  /*35c0*/  IMAD.MOV.U32 R3, RZ, RZ, RZ ;  /* 0x000000ffff037224 */ /* 0x000fe200078e00ff */
[----:B------:R-:W-:Y:S06]  /*35d0*/  BRA `(.L_x_5364) ;  /* 0x0000000000647947 */ /* 0x000fec0003800000 */
.L_x_5363:
[----:B------:R-:W-:Y:S01]  /*35e0*/  MOV R2, 0x228 ;  /* 0x0000022800027802 */ /* 0x000fe20000000f00 */
[----:B------:R-:W-:Y:S01]  /*35f0*/  ULDC.64 UR4, c[0x4][0x218] ;  /* 0x0100860000047ab9 */ /* 0x000fe20000000a00 */
[----:B------:R-:W-:Y:S01]  /*3600*/  ULDC.64 UR6, c[0x4][0x90] ;  /* 0x0100240000067ab9 */ /* 0x000fe20000000a00 */
[----:B------:R-:W-:Y:S02]  /*3610*/  IMAD.U32 R4, RZ, RZ, UR4 ;  /* 0x00000004ff047e24 */ /* 0x000fe4000f8e00ff */
[----:B------:R-:W-:Y:S01]  /*3620*/  IMAD.U32 R5, RZ, RZ, UR5 ;  /* 0x00000005ff057e24 */ /* 0x000fe2000f8e00ff */
[----:B------:R-:W0:Y:S01]  /*3630*/  LDC.64 R2, c[0x4][R2] ;  /* 0x0100000002027b82 */ /* 0x000e220000000a00 */
[----:B------:R-:W-:Y:S01]  /*3640*/  ULDC.64 UR4, c[0x4][0x220] ;  /* 0x0100880000047ab9 */ /* 0x000fe20000000a00 */
[----:B------:R-:W-:Y:S01]  /*3650*/  IMAD.U32 R10, RZ, RZ, UR6 ;  /* 0x00000006ff0a7e24 */ /* 0x000fe2000f8e00ff */
[----:B------:R-:W-:Y:S01]  /*3660*/  MOV R6, UR4 ;  /* 0x0000000400067c02 */ /* 0x000fe20008000f00 */
[----:B------:R-:W-:-:S02]  /*3670*/  IMAD.U32 R7, RZ, RZ, UR5 ;  /* 0x00000005ff077e24 */ /* 0x000fc4000f8e00ff */
[----:B------:R-:W-:Y:S02]  /*3680*/  IMAD.U32 R11, RZ, RZ, UR7 ;  /* 0x00000007ff0b7e24 */ /* 0x000fe4000f8e00ff */
[----:B------:R-:W-:Y:S02]  /*3690*/  IMAD.MOV.U32 R8, RZ, RZ, 0x4e ;  /* 0x0000004eff087424 */ /* 0x000fe400078e00ff */
[----:B------:R-:W-:Y:S02]  /*36a0*/  IMAD.MOV.U32 R12, RZ, RZ, 0x1 ;  /* 0x00000001ff0c7424 */ /* 0x000fe400078e00ff */
[----:B------:R-:W-:-:S07]  /*36b0*/  IMAD.MOV.U32 R13, RZ, RZ, RZ ;  /* 0x000000ffff0d7224 */ /* 0x000fce00078e00ff */
[----:B------:R-:W-:-:S07]  /*36c0*/  LEPC R20, `(.L_x_5387) ;  /* 0x000000001014794e */ /* 0x000fce0000000000 */
[----:B01-3-5:R-:W-:Y:S05]  /*36d0*/  CALL.ABS.NOINC R2 ;  /* 0x0000000002007343 */ /* 0x02bfea0003c00000 */
.L_x_5387:
[----:B------:R-:W-:Y:S01]  /*36e0*/  CS2R R2, SRZ ;  /* 0x0000000000027805 */ /* 0x000fe2000001ff00 */
[----:B------:R-:W-:Y:S06]  /*36f0*/  BRA `(.L_x_5364) ;  /* 0x00000000001c7947 */ /* 0x000fec0003800000 */
.L_x_5384:
[----:B------:R-:W2:Y:S01]  /*3700*/  LDG.E.64 R4, desc[UR36][R4.64] ;  /* 0x0000002404047981 */ /* 0x000ea2000c1e1b00 */
[----:B------:R-:W-:Y:S01]  /*3710*/  IMAD.MOV.U32 R3, RZ, RZ, RZ ;  /* 0x000000ffff037224 */ /* 0x000fe200078e00ff */
[----:B--2---:R0:W2:Y:S01]  /*3720*/  I2F.U64 R2, R4 ;  /* 0x0000000400027312 */ /* 0x0040a20000301000 */
[----:B------:R-:W-:Y:S05]  /*3730*/  BRA `(.L_x_5364) ;  /* 0x00000000000c7947 */ /* 0x000fea0003800000 */
.L_x_5383:
[----:B------:R-:W2:Y:S01]  /*3740*/  LDG.E R2, desc[UR36][R4.64] ;  /* 0x0000002404027981 */ /* 0x000ea2000c1e1900 */
[----:B------:R-:W-:Y:S01]  /*3750*/  IMAD.MOV.U32 R3, RZ, RZ, RZ ;  /* 0x000000ffff037224 */ /* 0x000fe200078e00ff */
[----:B--2---:R-:W-:-:S07]  /*3760*/  I2FP.F32.U32 R2, R2 ;  /* 0x0000000200027245 */ /* 0x004fce0000201000 */
.L_x_5364:
[----:B------:R-:W-:Y:S05]  /*3770*/  BSYNC B6 ;  /* 0x0000000000067941 */ /* 0x000fea0003800000 */
.L_x_5358:
[----:B------:R-:W2:Y:S01]  /*3780*/  LDC.U8 R7, c[0x0][0x508] ;  /* 0x00014200ff077b82 */ /* 0x000ea20000000000 */
[----:B------:R-:W-:Y:S02]  /*3790*/  ULDC.64 UR4, c[0x0][0x4f8] ;  /* 0x00013e0000047ab9 */ /* 0x000fe40000000a00 */
[----:B-1-3-5:R-:W-:Y:S01]  /*37a0*/  FMUL.FTZ R0, R22, UR5 ;  /* 0x0000000516007c20 */ /* 0x02afe20008410000 */
[----:B0---4-:R-:W-:-:S03]  /*37b0*/  FMUL.FTZ R5, R23, UR5 ;  /* 0x0000000517057c20 */ /* 0x011fc60008410000 */
[----:B------:R-:W-:Y:S01]  /*37c0*/  FFMA.FTZ R0, R23, UR4, R0 ;  /* 0x0000000417007c23 */ /* 0x000fe20008010000 */
[----:B------:R-:W-:-:S03]  /*37d0*/  FFMA.FTZ R5, R22, UR4, -R5 ;  /* 0x0000000416057c23 */ /* 0x000fc60008010805 */
[C---:B------:R-:W-:Y:S01]  /*37e0*/  FMUL.FTZ R4, R0.reuse, R3 ;  /* 0x0000000300047220 */ /* 0x040fe20000410000 */
[----:B--2---:R-:W-:-:S03]  /*37f0*/  FMUL.FTZ R0, R0, R2 ;  /* 0x0000000200007220 */ /* 0x004fc60000410000 */
[C---:B------:R-:W-:Y:S01]  /*3800*/  FFMA.FTZ R2, R5.reuse, R2, -R4 ;  /* 0x0000000205027223 */ /* 0x040fe20000010804 */
[----:B------:R-:W-:Y:S01]  /*3810*/  FFMA.FTZ R3, R5, R3, R0 ;  /* 0x0000000305037223 */ /* 0x000fe20000010000 */
        /* <DEDUP_REMOVED lines=14> */
.L_x_5391:
[----:B------:R-:W0:Y:S02]  /*3900*/  F2I.S64.TRUNC R2, R2 ;  /* 0x0000000200027311 */ /* 0x000e24000020d900 */
[----:B0-----:R-:W-:-:S05]  /*3910*/  IMAD.MOV.U32 R5, RZ, RZ, R2 ;  /* 0x000000ffff057224 */ /* 0x001fca00078e0002 */
[----:B------:R0:W-:Y:S01]  /*3920*/  STG.E.U8 desc[UR36][R16.64], R5 ;  /* 0x0000000510007986 */ /* 0x0001e2000c101124 */
[----:B------:R-:W-:Y:S05]  /*3930*/  BRA `(.L_x_5393) ;  /* 0x0000000c00447947 */ /* 0x000fea0003800000 */
.L_x_5390:
        /* <DEDUP_REMOVED lines=9> */
.L_x_5395:
[----:B------:R-:W0:Y:S02]  /*39d0*/  F2I.FTZ.TRUNC.NTZ R3, R2 ;  /* 0x0000000200037305 */ /* 0x000e24000021f100 */
[----:B0-----:R0:W-:Y:S01]  /*39e0*/  STG.E desc[UR36][R16.64], R3 ;  /* 0x0000000310007986 */ /* 0x0011e2000c101924 */
[----:B------:R-:W-:Y:S05]  /*39f0*/  BRA `(.L_x_5393) ;  /* 0x0000000c00147947 */ /* 0x000fea0003800000 */
.L_x_5394:
[----:B------:R-:W0:Y:S02]  /*3a00*/  F2I.FTZ.TRUNC.NTZ R3, R2 ;  /* 0x0000000200037305 */ /* 0x000e24000021f100 */
[----:B0-----:R0:W-:Y:S01]  /*3a10*/  STG.E.U16 desc[UR36][R16.64], R3 ;  /* 0x0000000310007986 */ /* 0x0011e2000c101524 */
[----:B------:R-:W-:Y:S05]  /*3a20*/  BRA `(.L_x_5393) ;  /* 0x0000000c00087947 */ /* 0x000fea0003800000 */
.L_x_5389:
        /* <DEDUP_REMOVED lines=8> */
.L_x_5397:
[----:B------:R-:W-:-:S05]  /*3ab0*/  F2FP.F16.F32.PACK_AB R2, RZ, R2 ;  /* 0x00000002ff02723e */ /* 0x000fca00000000ff */
[----:B------:R0:W-:Y:S01]  /*3ac0*/  STG.E.U16 desc[UR36][R16.64], R2 ;  /* 0x0000000210007986 */ /* 0x0001e2000c101524 */
[----:B------:R-:W-:Y:S05]  /*3ad0*/  BRA `(.L_x_5393) ;  /* 0x0000000800dc7947 */ /* 0x000fea0003800000 */
.L_x_5396:
        /* <DEDUP_REMOVED lines=8> */
.L_x_5399:
[----:B------:R-:W-:-:S05]  /*3b60*/  F2FP.F16.F32.PACK_AB R3, R3, R2 ;  /* 0x000000020303723e */ /* 0x000fca00000000ff */
[----:B------:R2:W-:Y:S01]  /*3b70*/  STG.E desc[UR36][R16.64], R3 ;  /* 0x0000000310007986 */ /* 0x0005e2000c101924 */
[----:B------:R-:W-:Y:S05]  /*3b80*/  BRA `(.L_x_5393) ;  /* 0x0000000800b07947 */ /* 0x000fea0003800000 */
.L_x_5398:
[----:B------:R-:W-:-:S06]  /*3b90*/  FMUL.FTZ R2, R2, 1 ;  /* 0x3f80000002027820 */ /* 0x000fcc0000410000 */
[----:B------:R-:W0:Y:S02]  /*3ba0*/  F2F.F64.F32 R2, R2 ;  /* 0x0000000200027310 */ /* 0x000e240000201800 */
[----:B0-----:R4:W-:Y:S01]  /*3bb0*/  STG.E.64 desc[UR36][R16.64], R2 ;  /* 0x0000000210007986 */ /* 0x0019e2000c101b24 */
[----:B------:R-:W-:Y:S05]  /*3bc0*/  BRA `(.L_x_5393) ;  /* 0x0000000800a07947 */ /* 0x000fea0003800000 */
.L_x_5388:
        /* <DEDUP_REMOVED lines=14> */
.L_x_5402:
[----:B------:R-:W-:Y:S01]  /*3cb0*/  FMUL.FTZ R6, R3, 1 ;  /* 0x3f80000003067820 */ /* 0x000fe20000410000 */
[----:B------:R-:W-:-:S05]  /*3cc0*/  FMUL.FTZ R4, R2, 1 ;  /* 0x3f80000002047820 */ /* 0x000fca0000410000 */
[----:B------:R-:W-:Y:S08]  /*3cd0*/  F2F.F64.F32 R6, R6 ;  /* 0x0000000600067310 */ /* 0x000ff00000201800 */
[----:B------:R-:W0:Y:S02]  /*3ce0*/  F2F.F64.F32 R4, R4 ;  /* 0x0000000400047310 */ /* 0x000e240000201800 */
[----:B0-----:R0:W-:Y:S01]  /*3cf0*/  STG.E.128 desc[UR36][R16.64], R4 ;  /* 0x0000000410007986 */ /* 0x0011e2000c101d24 */
[----:B------:R-:W-:Y:S05]  /*3d00*/  BRA `(.L_x_5393) ;  /* 0x0000000800507947 */ /* 0x000fea0003800000 */
.L_x_5401:
        /* <DEDUP_REMOVED lines=20> */
.L_x_5406:
[----:B------:R-:W-:Y:S05]  /*3e50*/  BSYNC B0 ;  /* 0x0000000000007941 */ /* 0x000fea0003800000 */
.L_x_5405:
[----:B------:R-:W-:-:S05]  /*3e60*/  LOP3.LUT R5, R0, R5, RZ, 0xfc, !PT ;  /* 0x0000000500057212 */ /* 0x000fca00078efcff */
[----:B------:R0:W-:Y:S01]  /*3e70*/  STG.E.U8 desc[UR36][R16.64], R5 ;  /* 0x0000000510007986 */ /* 0x0001e2000c101124 */
[----:B------:R-:W-:Y:S05]  /*3e80*/  BRA `(.L_x_5393) ;  /* 0x0000000400f07947 */ /* 0x000fea0003800000 */
.L_x_5404:
        /* <DEDUP_REMOVED lines=12> */
.L_x_5408:
[----:B------:R-:W-:Y:S01]  /*3f50*/  IMAD.MOV.U32 R0, RZ, RZ, 0x7f ;  /* 0x0000007fff007424 */ /* 0x000fe200078e00ff */
[----:B------:R-:W-:-:S04]  /*3f60*/  ISETP.GT.U32.AND P0, PT, R4, 0x7f800000, PT ;  /* 0x7f8000000400780c */ /* 0x000fc80003f04070 */
[----:B------:R-:W-:-:S09]  /*3f70*/  SEL R0, R0, 0x7c, P0 ;  /* 0x0000007c00007807 */ /* 0x000fd20000000000 */
.L_x_5409:
[----:B------:R-:W-:Y:S05]  /*3f80*/  BSYNC B0 ;  /* 0x0000000000007941 */ /* 0x000fea0003800000 */
.L_x_5407:
[----:B------:R-:W-:-:S04]  /*3f90*/  LOP3.LUT R2, R2, 0x80000000, RZ, 0xc0, !PT ;  /* 0x8000000002027812 */ /* 0x000fc800078ec0ff */
[----:B------:R-:W-:-:S04]  /*3fa0*/  SHF.R.U32.HI R3, RZ, 0x18, R2 ;  /* 0x00000018ff037819 */ /* 0x000fc80000011602 */
[----:B------:R-:W-:-:S05]  /*3fb0*/  LOP3.LUT R3, R0, R3, RZ, 0xfc, !PT ;  /* 0x0000000300037212 */ /* 0x000fca00078efcff */
[----:B------:R0:W-:Y:S01]  /*3fc0*/  STG.E.U8 desc[UR36][R16.64], R3 ;  /* 0x0000000310007986 */ /* 0x0001e2000c101124 */
[----:B------:R-:W-:Y:S05]  /*3fd0*/  BRA `(.L_x_5393) ;  /* 0x00000004009c7947 */ /* 0x000fea0003800000 */
.L_x_5403:
[----:B------:R-:W-:-:S05]  /*3fe0*/  F2FP.BF16.F32.PACK_AB R2, RZ, R2 ;  /* 0x00000002ff02723e */ /* 0x000fca00000010ff */
[----:B------:R0:W-:Y:S01]  /*3ff0*/  STG.E.U16 desc[UR36][R16.64], R2 ;  /* 0x0000000210007986 */ /* 0x0001e2000c101524 */
[----:B------:R-:W-:Y:S05]  /*4000*/  BRA `(.L_x_5393) ;  /* 0x0000000400907947 */ /* 0x000fea0003800000 */
.L_x_5400:
        /* <DEDUP_REMOVED lines=11> */
.L_x_5412:
        /* <DEDUP_REMOVED lines=16> */
.L_x_5415:
[----:B------:R-:W-:-:S04]  /*41c0*/  LOP3.LUT R2, R2, 0x80000000, RZ, 0xc0, !PT ;  /* 0x8000000002027812 */ /* 0x000fc800078ec0ff */
[----:B------:R-:W-:-:S04]  /*41d0*/  SHF.R.U32.HI R3, RZ, 0x18, R2 ;  /* 0x00000018ff037819 */ /* 0x000fc80000011602 */
[----:B------:R-:W-:-:S04]  /*41e0*/  LOP3.LUT R0, R0, R3, RZ, 0xfc, !PT ;  /* 0x0000000300007212 */ /* 0x000fc800078efcff */
[----:B------:R-:W-:-:S07]  /*41f0*/  PRMT R8, R0, 0x7610, R8 ;  /* 0x0000761000087816 */ /* 0x000fce0000000008 */
.L_x_5414:
[----:B------:R-:W-:Y:S05]  /*4200*/  BSYNC B0 ;  /* 0x0000000000007941 */ /* 0x000fea0003800000 */
.L_x_5413:
[----:B------:R0:W-:Y:S01]  /*4210*/  STG.E.U8 desc[UR36][R16.64], R8 ;  /* 0x0000000810007986 */ /* 0x0001e2000c101124 */
[----:B------:R-:W-:Y:S05]  /*4220*/  BRA `(.L_x_5393) ;  /* 0x0000000400087947 */ /* 0x000fea0003800000 */
.L_x_5411:
        /* <DEDUP_REMOVED lines=16> */
.L_x_5418:
[----:B------:R-:W-:-:S04]  /*4330*/  LOP3.LUT R2, R2, 0x80000000, RZ, 0xc0, !PT ;  /* 0x8000000002027812 */ /* 0x000fc800078ec0ff */
[----:B------:R-:W-:-:S04]  /*4340*/  SHF.R.U32.HI R3, RZ, 0x18, R2 ;  /* 0x00000018ff037819 */ /* 0x000fc80000011602 */
[----:B------:R-:W-:-:S04]  /*4350*/  LOP3.LUT R0, R0, R3, RZ, 0xfc, !PT ;  /* 0x0000000300007212 */ /* 0x000fc800078efcff */
[----:B------:R-:W-:-:S07]  /*4360*/  PRMT R8, R0, 0x7610, R8 ;  /* 0x0000761000087816 */ /* 0x000fce0000000008 */
.L_x_5417:
[----:B------:R-:W-:Y:S05]  /*4370*/  BSYNC B0 ;  /* 0x0000000000007941 */ /* 0x000fea0003800000 */
.L_x_5416:
[----:B------:R0:W-:Y:S01]  /*4380*/  STG.E.U8 desc[UR36][R16.64], R8 ;  /* 0x0000000810007986 */ /* 0x0001e2000c101124 */
[----:B------:R-:W-:Y:S05]  /*4390*/  BRA `(.L_x_5393) ;  /* 0x0000000000ac7947 */ /* 0x000fea0003800000 */
.L_x_5410:
        /* <DEDUP_REMOVED lines=21> */
.L_x_5392:
        /* <DEDUP_REMOVED lines=15> */
[----:B0-----:R-:W-:Y:S05]  /*45e0*/  CALL.ABS.NOINC R2 ;  /* 0x0000000002007343 */ /* 0x001fea0003c00000 */
.L_x_5421:
[----:B------:R-:W-:Y:S05]  /*45f0*/  BRA `(.L_x_5393) ;  /* 0x0000000000147947 */ /* 0x000fea0003800000 */
.L_x_5420:
[----:B------:R-:W0:Y:S02]  /*4600*/  F2I.U64.TRUNC R2, R2 ;  /* 0x0000000200027311 */ /* 0x000e24000020d800 */
[----:B0-----:R0:W-:Y:S01]  /*4610*/  STG.E.64 desc[UR36][R16.64], R2 ;  /* 0x0000000210007986 */ /* 0x0011e2000c101b24 */
[----:B------:R-:W-:Y:S05]  /*4620*/  BRA `(.L_x_5393) ;  /* 0x0000000000087947 */ /* 0x000fea0003800000 */
.L_x_5419:
[----:B------:R-:W0:Y:S02]  /*4630*/  F2I.FTZ.U32.TRUNC.NTZ R3, R2 ;  /* 0x0000000200037305 */ /* 0x000e24000021f000 */
[----:B0-----:R0:W-:Y:S02]  /*4640*/  STG.E desc[UR36][R16.64], R3 ;  /* 0x0000000310007986 */ /* 0x0011e4000c101924 */
.L_x_5393:
[----:B------:R-:W-:-:S04]  /*4650*/  IMAD R18, R19, 0x200, R18 ;  /* 0x0000020013127824 */ /* 0x000fc800078e0212 */
[----:B------:R-:W-:-:S07]  /*4660*/  VIADD R23, R18, 0x80 ;  /* 0x0000008012177836 */ /* 0x000fce0000000000 */
.L_x_5325:
[----:B------:R-:W-:Y:S05]  /*4670*/  BSYNC B7 ;  /* 0x0000000000077941 */ /* 0x000fea0003800000 */
.L_x_5324:
[----:B------:R-:W-:Y:S01]  /*4680*/  ULDC UR4, c[0x0][0x210] ;  /* 0x0000840000047ab9 */ /* 0x000fe20000000800 */
[----:B------:R-:W-:Y:S01]  /*4690*/  BSSY B7, `(.L_x_5422) ;  /* 0x000045d000077945 */ /* 0x000fe20003800000 */
[----:B------:R-:W-:-:S13]  /*46a0*/  ISETP.GE.AND P0, PT, R23, UR4, PT ;  /* 0x0000000417007c0c */ /* 0x000fda000bf06270 */
[----:B------:R-:W-:Y:S05]  /*46b0*/  @P0 BRA `(.L_x_5423) ;  /* 0x0000004400680947 */ /* 0x000fea0003800000 */
[----:B------:R-:W5:Y:S01]  /*46c0*/  LDC R0, c[0x0][0x218] ;  /* 0x00008600ff007b82 */ /* 0x000f620000000800 */
[----:B------:R-:W-:Y:S01]  /*46d0*/  CS2R R18, SRZ ;  /* 0x0000000000127805 */ /* 0x000fe2000001ff00 */
[----:B01234-:R-:W-:Y:S01]  /*46e0*/  IMAD.MOV.U32 R16, RZ, RZ, RZ ;  /* 0x000000ffff107224 */ /* 0x01ffe200078e00ff */
[----:B-----5:R-:W-:-:S13]  /*46f0*/  ISETP.NE.AND P0, PT, R0, RZ, PT ;  /* 0x000000ff0000720c */ /* 0x020fda0003f05270 */
        /* <DEDUP_REMOVED lines=349> */
.L_x_5424:
        /* <DEDUP_REMOVED lines=27> */
.L_x_5425:
        /* <DEDUP_REMOVED lines=20> */
.L_x_5430:
[----:B------:R-:W2:Y:S01]  /*5fc0*/  LDG.E.U8 R2, desc[UR36][R2.64] ;  /* 0x0000002402027981 */ /* 0x000ea2000c1e1100 */
[----:B------:R-:W-:Y:S01]  /*5fd0*/  IMAD.MOV.U32 R25, RZ, RZ, RZ ;  /* 0x000000ffff197224 */ /* 0x000fe200078e00ff */
[----:B--2---:R-:W-:Y:S01]  /*5fe0*/  I2FP.F32.U32 R24, R2 ;  /* 0x0000000200187245 */ /* 0x004fe20000201000 */
[----:B------:R-:W-:Y:S06]  /*5ff0*/  BRA `(.L_x_5432) ;  /* 0x0000000c007c7947 */ /* 0x000fec0003800000 */
.L_x_5429:
        /* <DEDUP_REMOVED lines=10> */
.L_x_5434:
[----:B------:R-:W2:Y:S01]  /*60a0*/  LDG.E R2, desc[UR36][R2.64] ;  /* 0x0000002402027981 */ /* 0x000ea2000c1e1900 */
[----:B------:R-:W-:Y:S01]  /*60b0*/  IMAD.MOV.U32 R25, RZ, RZ, RZ ;  /* 0x000000ffff197224 */ /* 0x000fe200078e00ff */
[----:B--2---:R-:W-:Y:S01]  /*60c0*/  I2FP.F32.S32 R24, R2 ;  /* 0x0000000200187245 */ /* 0x004fe20000201400 */
[----:B------:R-:W-:Y:S06]  /*60d0*/  BRA `(.L_x_5432) ;  /* 0x0000000c00447947 */ /* 0x000fec0003800000 */
.L_x_5433:
[----:B------:R-:W2:Y:S01]  /*60e0*/  LDG.E.U16 R2, desc[UR36][R2.64] ;  /* 0x0000002402027981 */ /* 0x000ea2000c1e1500 */
[----:B------:R-:W-:Y:S01]  /*60f0*/  IMAD.MOV.U32 R25, RZ, RZ, RZ ;  /* 0x000000ffff197224 */ /* 0x000fe200078e00ff */
[----:B--2---:R0:W1:Y:S01]  /*6100*/  I2F.S16 R24, R2 ;  /* 0x0000000200187306 */ /* 0x0040620000101400 */
[----:B------:R-:W-:Y:S05]  /*6110*/  BRA `(.L_x_5432) ;  /* 0x0000000c00347947 */ /* 0x000fea0003800000 */
.L_x_5428:
        /* <DEDUP_REMOVED lines=9> */
.L_x_5436:
[----:B------:R-:W2:Y:S01]  /*61b0*/  LDG.E.U16 R2, desc[UR36][R2.64] ;  /* 0x0000002402027981 */ /* 0x000ea2000c1e1500 */
[----:B------:R-:W-:Y:S01]  /*61c0*/  HFMA2.MMA R25, -RZ, RZ, 0, 0 ;  /* 0x00000000ff197435 */ /* 0x000fe200000001ff */
[----:B--2---:R-:W-:Y:S01]  /*61d0*/  HADD2.F32 R24, -RZ, R2.H0_H0 ;  /* 0x20000002ff187230 */ /* 0x004fe20000004100 */
[----:B------:R-:W-:Y:S09]  /*61e0*/  BRA `(.L_x_5432) ;  /* 0x0000000c00007947 */ /* 0x000ff20003800000 */
.L_x_5435:
        /* <DEDUP_REMOVED lines=8> */
.L_x_5438:
[----:B------:R-:W2:Y:S02]  /*6270*/  LDG.E R2, desc[UR36][R2.64] ;  /* 0x0000002402027981 */ /* 0x000ea4000c1e1900 */
[--C-:B--2---:R-:W-:Y:S02]  /*6280*/  HADD2.F32 R25, -RZ, R2.reuse.H1_H1 ;  /* 0x30000002ff197230 */ /* 0x104fe40000004100 */
[----:B------:R-:W-:Y:S01]  /*6290*/  HADD2.F32 R24, -RZ, R2.H0_H0 ;  /* 0x20000002ff187230 */ /* 0x000fe20000004100 */
[----:B------:R-:W-:Y:S06]  /*62a0*/  BRA `(.L_x_5432) ;  /* 0x0000000800d07947 */ /* 0x000fec0003800000 */
.L_x_5437:
        /* <DEDUP_REMOVED lines=8> */
.L_x_5427:
        /* <DEDUP_REMOVED lines=13> */
.L_x_5441:
        /* <DEDUP_REMOVED lines=10> */
.L_x_5440:
        /* <DEDUP_REMOVED lines=27> */
.L_x_5443:
        /* <DEDUP_REMOVED lines=14> */
.L_x_5442:
[----:B------:R-:W2:Y:S01]  /*6730*/  LDG.E.U16 R2, desc[UR36][R2.64] ;  /* 0x0000002402027981 */ /* 0x000ea2000c1e1500 */
[----:B------:R-:W-:Y:S02]  /*6740*/  IMAD.MOV.U32 R25, RZ, RZ, RZ ;  /* 0x000000ffff197224 */ /* 0x000fe400078e00ff */
[----:B--2---:R-:W-:Y:S01]  /*6750*/  IMAD.U32 R24, R2, 0x10000, RZ ;  /* 0x0001000002187824 */ /* 0x004fe200078e00ff */
[----:B------:R-:W-:Y:S06]  /*6760*/  BRA `(.L_x_5432) ;  /* 0x0000000400a07947 */ /* 0x000fec0003800000 */
.L_x_5439:
        /* <DEDUP_REMOVED lines=12> */
.L_x_5446:
        /* <DEDUP_REMOVED lines=20> */
.L_x_5448:
[----:B------:R-:W-:Y:S05]  /*6970*/  BSYNC B0 ;  /* 0x0000000000007941 */ /* 0x000fea0003800000 */
.L_x_5447:
[----:B------:R-:W-:Y:S01]  /*6980*/  IMAD.SHL.U32 R2, R2, 0x100000, RZ ;  /* 0x0010000002027824 */ /* 0x000fe200078e00ff */
[----:B------:R-:W-:-:S04]  /*6990*/  LEA R3, R0, 0x3b800000, 0x17 ;  /* 0x3b80000000037811 */ /* 0x000fc800078eb8ff */
[----:B------:R-:W-:Y:S01]  /*69a0*/  LOP3.LUT R24, R3, R2, R24, 0xfe, !PT ;  /* 0x0000000203187212 */ /* 0x000fe200078efe18 */
[----:B------:R-:W-:Y:S06]  /*69b0*/  BRA `(.L_x_5432) ;  /* 0x00000004000c7947 */ /* 0x000fec0003800000 */
.L_x_5445:
        /* <DEDUP_REMOVED lines=20> */
.L_x_5450:
[----:B------:R-:W-:Y:S05]  /*6b00*/  BSYNC B0 ;  /* 0x0000000000007941 */ /* 0x000fea0003800000 */
.L_x_5449:
[----:B------:R-:W-:Y:S01]  /*6b10*/  IMAD.SHL.U32 R2, R2, 0x200000, RZ ;  /* 0x0020000002027824 */ /* 0x000fe200078e00ff */
[----:B------:R-:W-:-:S04]  /*6b20*/  LEA R3, R0, 0x37800000, 0x17 ;  /* 0x3780000000037811 */ /* 0x000fc800078eb8ff */
[----:B------:R-:W-:Y:S01]  /*6b30*/  LOP3.LUT R24, R3, R2, R24, 0xfe, !PT ;  /* 0x0000000203187212 */ /* 0x000fe200078efe18 */
[----:B------:R-:W-:Y:S06]  /*6b40*/  BRA `(.L_x_5432) ;  /* 0x0000000000a87947 */ /* 0x000fec0003800000 */
.L_x_5444:
        /* <DEDUP_REMOVED lines=8> */
[----:B------:R-:W-:Y:S02]  /*6bd0*/  MOV R24, 0x400000 ;  /* 0x0040000000187802 */ /* 0x000fe40000000f00 */
[----:B--2---:R-:W-:-:S13]  /*6be0*/  ISETP.NE.AND P0, PT, R2, RZ, PT ;  /* 0x000000ff0200720c */ /* 0x004fda0003f05270 */
[----:B------:R-:W-:Y:S05]  /*6bf0*/  @!P0 BRA `(.L_x_5454) ;  /* 0x00000000000c8947 */ /* 0x000fea0003800000 */
[----:B------:R-:W-:-:S13]  /*6c00*/  ISETP.NE.AND P0, PT, R2, 0xff, PT ;  /* 0x000000ff0200780c */ /* 0x000fda0003f05270 */
[----:B------:R-:W-:Y:S02]  /*6c10*/  @!P0 IMAD.MOV.U32 R24, RZ, RZ, 0x7f800001 ;  /* 0x7f800001ff188424 */ /* 0x000fe400078e00ff */
[----:B------:R-:W-:-:S07]  /*6c20*/  @P0 IMAD.SHL.U32 R24, R2, 0x800000, RZ ;  /* 0x0080000002180824 */ /* 0x000fce00078e00ff */
.L_x_5454:
[----:B------:R-:W-:Y:S05]  /*6c30*/  BSYNC B0 ;  /* 0x0000000000007941 */ /* 0x000fea0003800000 */
.L_x_5453:
[----:B------:R-:W-:Y:S01]  /*6c40*/  IMAD.MOV.U32 R25, RZ, RZ, RZ ;  /* 0x000000ffff197224 */ /* 0x000fe200078e00ff */
[----:B------:R-:W-:Y:S06]  /*6c50*/  BRA `(.L_x_5432) ;  /* 0x0000000000647947 */ /* 0x000fec0003800000 */
.L_x_5431:
        /* <DEDUP_REMOVED lines=16> */
.L_x_5455:
[----:B------:R-:W-:Y:S01]  /*6d60*/  CS2R R24, SRZ ;  /* 0x0000000000187805 */ /* 0x000fe2000001ff00 */
[----:B------:R-:W-:Y:S06]  /*6d70*/  BRA `(.L_x_5432) ;  /* 0x00000000001c7947 */ /* 0x000fec0003800000 */
.L_x_5452:
[----:B------:R-:W2:Y:S01]  /*6d80*/  LDG.E.64 R2, desc[UR36][R2.64] ;  /* 0x0000002402027981 */ /* 0x000ea2000c1e1b00 */
[----:B------:R-:W-:Y:S01]  /*6d90*/  IMAD.MOV.U32 R25, RZ, RZ, RZ ;  /* 0x000000ffff197224 */ /* 0x000fe200078e00ff */
[----:B--2---:R0:W1:Y:S01]  /*6da0*/  I2F.U64 R24, R2 ;  /* 0x0000000200187312 */ /* 0x0040620000301000 */
[----:B------:R-:W-:Y:S05]  /*6db0*/  BRA `(.L_x_5432) ;  /* 0x00000000000c7947 */ /* 0x000fea0003800000 */
.L_x_5451:
[----:B------:R-:W2:Y:S01]  /*6dc0*/  LDG.E R2, desc[UR36][R2.64] ;  /* 0x0000002402027981 */ /* 0x000ea2000c1e1900 */
[----:B------:R-:W-:Y:S01]  /*6dd0*/  IMAD.MOV.U32 R25, RZ, RZ, RZ ;  /* 0x000000ffff197224 */ /* 0x000fe200078e00ff */
[----:B--2---:R-:W-:-:S07]  /*6de0*/  I2FP.F32.U32 R24, R2 ;  /* 0x0000000200187245 */ /* 0x004fce0000201000 */
.L_x_5432:
[----:B------:R-:W-:Y:S05]  /*6df0*/  BSYNC B6 ;  /* 0x0000000000067941 */ /* 0x000fea0003800000 */
.L_x_5426:
[----:B0-234-:R-:W0:Y:S01]  /*6e00*/  LDC.U8 R2, c[0x0][0x50b] ;  /* 0x000142c0ff027b82 */ /* 0x01de220000000000 */
        /* <DEDUP_REMOVED lines=17> */
[----:B--2---:R-:W3:Y:S01]  /*6f20*/  I2F.S16 R2, R2 ;  /* 0x0000000200027306 */ /* 0x004ee20000101400 */
[----:B------:R-:W-:Y:S05]  /*6f30*/  BRA `(.L_x_5462) ;  /* 0x0000000c008c7947 */ /* 0x000fea0003800000 */
.L_x_5460:
[----:B------:R-:W2:Y:S01]  /*6f40*/  LDG.E.U8 R2, desc[UR36][R4.64] ;  /* 0x0000002404027981 */ /* 0x000ea2000c1e1100 */
[----:B------:R-:W-:Y:S01]  /*6f50*/  IMAD.MOV.U32 R3, RZ, RZ, RZ ;  /* 0x000000ffff037224 */ /* 0x000fe200078e00ff */
[----:B--2---:R-:W-:Y:S01]  /*6f60*/  I2FP.F32.U32 R2, R2 ;  /* 0x0000000200027245 */ /* 0x004fe20000201000 */
[----:B------:R-:W-:Y:S06]  /*6f70*/  BRA `(.L_x_5462) ;  /* 0x0000000c007c7947 */ /* 0x000fec0003800000 */
.L_x_5459:
        /* <DEDUP_REMOVED lines=10> */
.L_x_5464:
[----:B------:R-:W2:Y:S01]  /*7020*/  LDG.E R2, desc[UR36][R4.64] ;  /* 0x0000002404027981 */ /* 0x000ea2000c1e1900 */
[----:B------:R-:W-:Y:S01]  /*7030*/  IMAD.MOV.U32 R3, RZ, RZ, RZ ;  /* 0x000000ffff037224 */ /* 0x000fe200078e00ff */
[----:B--2---:R-:W-:Y:S01]  /*7040*/  I2FP.F32.S32 R2, R2 ;  /* 0x0000000200027245 */ /* 0x004fe20000201400 */
[----:B------:R-:W-:Y:S06]  /*7050*/  BRA `(.L_x_5462) ;  /* 0x0000000c00447947 */ /* 0x000fec0003800000 */
.L_x_5463:
[----:B------:R-:W2:Y:S01]  /*7060*/  LDG.E.U16 R2, desc[UR36][R4.64] ;  /* 0x0000002404027981 */ /* 0x000ea2000c1e1500 */
[----:B------:R-:W-:Y:S01]  /*7070*/  IMAD.MOV.U32 R3, RZ, RZ, RZ ;  /* 0x000000ffff037224 */ /* 0x000fe200078e00ff */
[----:B--2---:R-:W0:Y:S01]  /*7080*/  I2F.S16 R2, R2 ;  /* 0x0000000200027306 */ /* 0x004e220000101400 */
[----:B------:R-:W-:Y:S05]  /*7090*/  BRA `(.L_x_5462) ;  /* 0x0000000c00347947 */ /* 0x000fea0003800000 */
.L_x_5458:
        /* <DEDUP_REMOVED lines=9> */
.L_x_5466:
[----:B------:R-:W2:Y:S01]  /*7130*/  LDG.E.U16 R2, desc[UR36][R4.64] ;  /* 0x0000002404027981 */ /* 0x000ea2000c1e1500 */
[----:B------:R-:W-:Y:S02]  /*7140*/  IMAD.MOV.U32 R3, RZ, RZ, RZ ;  /* 0x000000ffff037224 */ /* 0x000fe400078e00ff */
[----:B--2---:R-:W-:Y:S01]  /*7150*/  HADD2.F32 R2, -RZ, R2.H0_H0 ;  /* 0x20000002ff027230 */ /* 0x004fe20000004100 */
[----:B------:R-:W-:Y:S06]  /*7160*/  BRA `(.L_x_5462) ;  /* 0x0000000c00007947 */ /* 0x000fec0003800000 */
.L_x_5465:
        /* <DEDUP_REMOVED lines=8> */
.L_x_5468:
[----:B------:R-:W2:Y:S02]  /*71f0*/  LDG.E R2, desc[UR36][R4.64] ;  /* 0x0000002404027981 */ /* 0x000ea4000c1e1900 */
[--C-:B--2---:R-:W-:Y:S02]  /*7200*/  HADD2.F32 R3, -RZ, R2.reuse.H1_H1 ;  /* 0x30000002ff037230 */ /* 0x104fe40000004100 */
[----:B------:R-:W-:Y:S01]  /*7210*/  HADD2.F32 R2, -RZ, R2.H0_H0 ;  /* 0x20000002ff027230 */ /* 0x000fe20000004100 */
[----:B------:R-:W-:Y:S06]  /*7220*/  BRA `(.L_x_5462) ;  /* 0x0000000800d07947 */ /* 0x000fec0003800000 */
.L_x_5467:
        /* <DEDUP_REMOVED lines=8> */
.L_x_5457:
        /* <DEDUP_REMOVED lines=13> */
.L_x_5471:
        /* <DEDUP_REMOVED lines=10> */
.L_x_5470:
[----:B------:R-:W-:-:S13]  /*7420*/  ISETP.NE.AND P0, PT, R0, 0xf, PT ;  /* 0x0000000f0000780c */ /* 0x000fda0003f05270 */
[----:B------:R-:W-:Y:S05]  /*7430*/  @!P0 BRA `(.L_x_5472) ;  /* 0x00000000009c8947 */ /* 0x000fea0003800000 */
[----:B------:R-:W-:-:S13]  /*7440*/  ISETP.NE.AND P0, PT, R0, 0x17, PT ;  /* 0x000000170000780c */ /* 0x000fda0003f05270 */
[----:B------:R-:W-:Y:S05]  /*7450*/  @!P0 BRA `(.L_x_5473) ;  /* 0x00000000005c8947 */ /* 0x000fea0003800000 */
[----:B------:R-:W-:-:S13]  /*7460*/  ISETP.NE.AND P0, PT, R0, 0x18, PT ;  /* 0x000000180000780c */ /* 0x000fda0003f05270 */
[----:B------:R-:W-:Y:S05]  /*7470*/  @P0 BRA `(.L_x_5461) ;  /* 0x0000000400d80947 */ /* 0x000fea0003800000 */
[----:B------:R-:W2:Y:S01]  /*7480*/  LDG.E.U8 R2, desc[UR36][R4.64] ;  /* 0x0000002404027981 */ /* 0x000ea2000c1e1100 */
[----:B------:R-:W-:Y:S01]  /*7490*/  IMAD.MOV.U32 R8, RZ, RZ, -0x800000 ;  /* 0xff800000ff087424 */ /* 0x000fe200078e00ff */
        /* <DEDUP_REMOVED lines=19> */
.L_x_5473:
        /* <DEDUP_REMOVED lines=14> */
.L_x_5472:
[----:B------:R-:W2:Y:S01]  /*76b0*/  LDG.E.U16 R2, desc[UR36][R4.64] ;  /* 0x0000002404027981 */ /* 0x000ea2000c1e1500 */
[----:B------:R-:W-:Y:S02]  /*76c0*/  IMAD.MOV.U32 R3, RZ, RZ, RZ ;  /* 0x000000ffff037224 */ /* 0x000fe400078e00ff */
[----:B--2---:R-:W-:Y:S01]  /*76d0*/  IMAD.U32 R2, R2, 0x10000, RZ ;  /* 0x0001000002027824 */ /* 0x004fe200078e00ff */
[----:B------:R-:W-:Y:S06]  /*76e0*/  BRA `(.L_x_5462) ;  /* 0x0000000400a07947 */ /* 0x000fec0003800000 */
.L_x_5469:
        /* <DEDUP_REMOVED lines=12> */
.L_x_5476:
        /* <DEDUP_REMOVED lines=20> */
.L_x_5478:
[----:B------:R-:W-:Y:S05]  /*78f0*/  BSYNC B0 ;  /* 0x0000000000007941 */ /* 0x000fea0003800000 */
.L_x_5477:
[----:B------:R-:W-:Y:S01]  /*7900*/  IMAD.SHL.U32 R2, R2, 0x100000, RZ ;  /* 0x0010000002027824 */ /* 0x000fe200078e00ff */
[----:B------:R-:W-:-:S04]  /*7910*/  LEA R5, R0, 0x3b800000, 0x17 ;  /* 0x3b80000000057811 */ /* 0x000fc800078eb8ff */
[----:B------:R-:W-:Y:S01]  /*7920*/  LOP3.LUT R2, R5, R2, R6, 0xfe, !PT ;  /* 0x0000000205027212 */ /* 0x000fe200078efe06 */
[----:B------:R-:W-:Y:S06]  /*7930*/  BRA `(.L_x_5462) ;  /* 0x00000004000c7947 */ /* 0x000fec0003800000 */
.L_x_5475:
        /* <DEDUP_REMOVED lines=20> */
.L_x_5480:
[----:B------:R-:W-:Y:S05]  /*7a80*/  BSYNC B0 ;  /* 0x0000000000007941 */ /* 0x000fea0003800000 */
.L_x_5479:
[----:B------:R-:W-:Y:S01]  /*7a90*/  IMAD.SHL.U32 R2, R2, 0x200000, RZ ;  /* 0x0020000002027824 */ /* 0x000fe200078e00ff */
[----:B------:R-:W-:-:S04]  /*7aa0*/  LEA R5, R0, 0x37800000, 0x17 ;  /* 0x3780000000057811 */ /* 0x000fc800078eb8ff */
[----:B------:R-:W-:Y:S01]  /*7ab0*/  LOP3.LUT R2, R5, R2, R6, 0xfe, !PT ;  /* 0x0000000205027212 */ /* 0x000fe200078efe06 */
[----:B------:R-:W-:Y:S06]  /*7ac0*/  BRA `(.L_x_5462) ;  /* 0x0000000000a87947 */ /* 0x000fec0003800000 */
.L_x_5474:
        /* <DEDUP_REMOVED lines=14> */
.L_x_5484:
[----:B------:R-:W-:Y:S05]  /*7bb0*/  BSYNC B0 ;  /* 0x0000000000007941 */ /* 0x000fea0003800000 */
.L_x_5483:
[----:B------:R-:W-:Y:S01]  /*7bc0*/  MOV R3, RZ ;  /* 0x000000ff00037202 */ /* 0x000fe20000000f00 */
[----:B------:R-:W-:Y:S06]  /*7bd0*/  BRA `(.L_x_5462) ;  /* 0x0000000000647947 */ /* 0x000fec0003800000 */
.L_x_5461:
        /* <DEDUP_REMOVED lines=16> */
.L_x_5485:
[----:B------:R-:W-:Y:S01]  /*7ce0*/  CS2R R2, SRZ ;  /* 0x0000000000027805 */ /* 0x000fe2000001ff00 */
[----:B------:R-:W-:Y:S06]  /*7cf0*/  BRA `(.L_x_5462) ;  /* 0x00000000001c7947 */ /* 0x000fec0003800000 */
.L_x_5482:
[----:B------:R-:W2:Y:S01]  /*7d00*/  LDG.E.64 R4, desc[UR36][R4.64] ;  /* 0x0000002404047981 */ /* 0x000ea2000c1e1b00 */
[----:B------:R-:W-:Y:S01]  /*7d10*/  IMAD.MOV.U32 R3, RZ, RZ, RZ ;  /* 0x000000ffff037224 */ /* 0x000fe200078e00ff */
[----:B--2---:R0:W2:Y:S01]  /*7d20*/  I2F.U64 R2, R4 ;  /* 0x0000000400027312 */ /* 0x0040a20000301000 */
[----:B------:R-:W-:Y:S05]  /*7d30*/  BRA `(.L_x_5462) ;  /* 0x00000000000c7947 */ /* 0x000fea0003800000 */
.L_x_5481:
[----:B------:R-:W2:Y:S01]  /*7d40*/  LDG.E R2, desc[UR36][R4.64] ;  /* 0x0000002404027981 */ /* 0x000ea2000c1e1900 */
[----:B------:R-:W-:Y:S01]  /*7d50*/  IMAD.MOV.U32 R3, RZ, RZ, RZ ;  /* 0x000000ffff037224 */ /* 0x000fe200078e00ff */
[----:B--2---:R-:W-:-:S07]  /*7d60*/  I2FP.F32.U32 R2, R2 ;  /* 0x0000000200027245 */ /* 0x004fce0000201000 */
.L_x_5462:
[----:B------:R-:W-:Y:S05]  /*7d70*/  BSYNC B6 ;  /* 0x0000000000067941 */ /* 0x000fea0003800000 */
.L_x_5456:
[----:B------:R-:W2:Y:S01]  /*7d80*/  LDC.U8 R7, c[0x0][0x508] ;  /* 0x00014200ff077b82 */ /* 0x000ea20000000000 */
[----:B------:R-:W-:Y:S02]  /*7d90*/  ULDC.64 UR4, c[0x0][0x4f8] ;  /* 0x00013e0000047ab9 */ /* 0x000fe40000000a00 */
[----:B-1---5:R-:W-:Y:S01]  /*7da0*/  FMUL.FTZ R0, R24, UR5 ;  /* 0x0000000518007c20 */ /* 0x022fe20008410000 */
[----:B0---4-:R-:W-:-:S03]  /*7db0*/  FMUL.FTZ R5, R25, UR5 ;  /* 0x0000000519057c20 */ /* 0x011fc60008410000 */
[----:B------:R-:W-:Y:S01]  /*7dc0*/  FFMA.FTZ R0, R25, UR4, R0 ;  /* 0x0000000419007c23 */ /* 0x000fe20008010000 */
[----:B------:R-:W-:-:S03]  /*7dd0*/  FFMA.FTZ R5, R24, UR4, -R5 ;  /* 0x0000000418057c23 */ /* 0x000fc60008010805 */
[C---:B------:R-:W-:Y:S01]  /*7de0*/  FMUL.FTZ R4, R0.reuse, R3 ;  /* 0x0000000300047220 */ /* 0x040fe20000410000 */
[----:B--23--:R-:W-:-:S03]  /*7df0*/  FMUL.FTZ R0, R0, R2 ;  /* 0x0000000200007220 */ /* 0x00cfc60000410000 */
        /* <DEDUP_REMOVED lines=16> */
.L_x_5489:
[----:B------:R-:W0:Y:S02]  /*7f00*/  F2I.S64.TRUNC R2, R2 ;  /* 0x0000000200027311 */ /* 0x000e24000020d900 */
[----:B0-----:R-:W-:-:S05]  /*7f10*/  IMAD.MOV.U32 R5, RZ, RZ, R2 ;  /* 0x000000ffff057224 */ /* 0x001fca00078e0002 */
[----:B------:R0:W-:Y:S01]  /*7f20*/  STG.E.U8 desc[UR36][R16.64], R5 ;  /* 0x0000000510007986 */ /* 0x0001e2000c101124 */
[----:B------:R-:W-:Y:S05]  /*7f30*/  BRA `(.L_x_5491) ;  /* 0x0000000c00447947 */ /* 0x000fea0003800000 */
.L_x_5488:
        /* <DEDUP_REMOVED lines=9> */
.L_x_5493:
[----:B------:R-:W0:Y:S02]  /*7fd0*/  F2I.FTZ.TRUNC.NTZ R3, R2 ;  /* 0x0000000200037305 */ /* 0x000e24000021f100 */
[----:B0-----:R0:W-:Y:S01]  /*7fe0*/  STG.E desc[UR36][R16.64], R3 ;  /* 0x0000000310007986 */ /* 0x0011e2000c101924 */
[----:B------:R-:W-:Y:S05]  /*7ff0*/  BRA `(.L_x_5491) ;  /* 0x0000000c00147947 */ /* 0x000fea0003800000 */
.L_x_5492:
[----:B------:R-:W0:Y:S02]  /*8000*/  F2I.FTZ.TRUNC.NTZ R3, R2 ;  /* 0x0000000200037305 */ /* 0x000e24000021f100 */
[----:B0-----:R0:W-:Y:S01]  /*8010*/  STG.E.U16 desc[UR36][R16.64], R3 ;  /* 0x0000000310007986 */ /* 0x0011e2000c101524 */
[----:B------:R-:W-:Y:S05]  /*8020*/  BRA `(.L_x_5491) ;  /* 0x0000000c00087947 */ /* 0x000fea0003800000 */
.L_x_5487:
        /* <DEDUP_REMOVED lines=8> */
.L_x_5495:
[----:B------:R-:W-:-:S05]  /*80b0*/  F2FP.F16.F32.PACK_AB R2, RZ, R2 ;  /* 0x00000002ff02723e */ /* 0x000fca00000000ff */
[----:B------:R0:W-:Y:S01]  /*80c0*/  STG.E.U16 desc[UR36][R16.64], R2 ;  /* 0x0000000210007986 */ /* 0x0001e2000c101524 */
[----:B------:R-:W-:Y:S05]  /*80d0*/  BRA `(.L_x_5491) ;  /* 0x0000000800dc7947 */ /* 0x000fea0003800000 */
.L_x_5494:
        /* <DEDUP_REMOVED lines=8> */
.L_x_5497:
[----:B------:R-:W-:-:S05]  /*8160*/  F2FP.F16.F32.PACK_AB R3, R3, R2 ;  /* 0x000000020303723e */ /* 0x000fca00000000ff */
[----:B------:R0:W-:Y:S01]  /*8170*/  STG.E desc[UR36][R16.64], R3 ;  /* 0x0000000310007986 */ /* 0x0001e2000c101924 */
[----:B------:R-:W-:Y:S05]  /*8180*/  BRA `(.L_x_5491) ;  /* 0x0000000800b07947 */ /* 0x000fea0003800000 */
.L_x_5496:
[----:B------:R-:W-:-:S06]  /*8190*/  FMUL.FTZ R2, R2, 1 ;  /* 0x3f80000002027820 */ /* 0x000fcc0000410000 */
[----:B------:R-:W0:Y:S02]  /*81a0*/  F2F.F64.F32 R2, R2 ;  /* 0x0000000200027310 */ /* 0x000e240000201800 */
[----:B0-----:R0:W-:Y:S01]  /*81b0*/  STG.E.64 desc[UR36][R16.64], R2 ;  /* 0x0000000210007986 */ /* 0x0011e2000c101b24 */
[----:B------:R-:W-:Y:S05]  /*81c0*/  BRA `(.L_x_5491) ;  /* 0x0000000800a07947 */ /* 0x000fea0003800000 */
.L_x_5486:
        /* <DEDUP_REMOVED lines=14> */
.L_x_5500:
[----:B------:R-:W-:Y:S01]  /*82b0*/  FMUL.FTZ R6, R3, 1 ;  /* 0x3f80000003067820 */ /* 0x000fe20000410000 */
[----:B------:R-:W-:-:S05]  /*82c0*/  FMUL.FTZ R4, R2, 1 ;  /* 0x3f80000002047820 */ /* 0x000fca0000410000 */
[----:B------:R-:W-:Y:S08]  /*82d0*/  F2F.F64.F32 R6, R6 ;  /* 0x0000000600067310 */ /* 0x000ff00000201800 */
[----:B------:R-:W0:Y:S02]  /*82e0*/  F2F.F64.F32 R4, R4 ;  /* 0x0000000400047310 */ /* 0x000e240000201800 */
[----:B0-----:R0:W-:Y:S01]  /*82f0*/  STG.E.128 desc[UR36][R16.64], R4 ;  /* 0x0000000410007986 */ /* 0x0011e2000c101d24 */
[----:B------:R-:W-:Y:S05]  /*8300*/  BRA `(.L_x_5491) ;  /* 0x0000000800507947 */ /* 0x000fea0003800000 */
.L_x_5499:
        /* <DEDUP_REMOVED lines=20> */
.L_x_5504:
[----:B------:R-:W-:Y:S05]  /*8450*/  BSYNC B0 ;  /* 0x0000000000007941 */ /* 0x000fea0003800000 */
.L_x_5503:
[----:B------:R-:W-:-:S05]  /*8460*/  LOP3.LUT R5, R0, R5, RZ, 0xfc, !PT ;  /* 0x0000000500057212 */ /* 0x000fca00078efcff */
[----:B------:R0:W-:Y:S01]  /*8470*/  STG.E.U8 desc[UR36][R16.64], R5 ;  /* 0x0000000510007986 */ /* 0x0001e2000c101124 */
[----:B------:R-:W-:Y:S05]  /*8480*/  BRA `(.L_x_5491) ;  /* 0x0000000400f07947 */ /* 0x000fea0003800000 */
.L_x_5502:
        /* <DEDUP_REMOVED lines=12> */
.L_x_5506:
[----:B------:R-:W-:Y:S01]  /*8550*/  IMAD.MOV.U32 R0, RZ, RZ, 0x7f ;  /* 0x0000007fff007424 */ /* 0x000fe200078e00ff */
[----:B------:R-:W-:-:S04]  /*8560*/  ISETP.GT.U32.AND P0, PT, R4, 0x7f800000, PT ;  /* 0x7f8000000400780c */ /* 0x000fc80003f04070 */
[----:B------:R-:W-:-:S09]  /*8570*/  SEL R0, R0, 0x7c, P0 ;  /* 0x0000007c00007807 */ /* 0x000fd20000000000 */
.L_x_5507:
[----:B------:R-:W-:Y:S05]  /*8580*/  BSYNC B0 ;  /* 0x0000000000007941 */ /* 0x000fea0003800000 */
.L_x_5505:
[----:B------:R-:W-:-:S04]  /*8590*/  LOP3.LUT R2, R2, 0x80000000, RZ, 0xc0, !PT ;  /* 0x8000000002027812 */ /* 0x000fc800078ec0ff */
[----:B------:R-:W-:-:S04]  /*85a0*/  SHF.R.U32.HI R3, RZ, 0x18, R2 ;  /* 0x00000018ff037819 */ /* 0x000fc80000011602 */
[----:B------:R-:W-:-:S05]  /*85b0*/  LOP3.LUT R3, R0, R3, RZ, 0xfc, !PT ;  /* 0x0000000300037212 */ /* 0x000fca00078efcff */
[----:B------:R0:W-:Y:S01]  /*85c0*/  STG.E.U8 desc[UR36][R16.64], R3 ;  /* 0x0000000310007986 */ /* 0x0001e2000c101124 */
[----:B------:R-:W-:Y:S05]  /*85d0*/  BRA `(.L_x_5491) ;  /* 0x00000004009c7947 */ /* 0x000fea0003800000 */
.L_x_5501:
[----:B------:R-:W-:-:S05]  /*85e0*/  F2FP.BF16.F32.PACK_AB R2, RZ, R2 ;  /* 0x00000002ff02723e */ /* 0x000fca00000010ff */
[----:B------:R0:W-:Y:S01]  /*85f0*/  STG.E.U16 desc[UR36][R16.64], R2 ;  /* 0x0000000210007986 */ /* 0x0001e2000c101524 */
[----:B------:R-:W-:Y:S05]  /*8600*/  BRA `(.L_x_5491) ;  /* 0x0000000400907947 */ /* 0x000fea0003800000 */
.L_x_5498:
        /* <DEDUP_REMOVED lines=11> */
.L_x_5510:
        /* <DEDUP_REMOVED lines=16> */
.L_x_5513:
[----:B------:R-:W-:-:S04]  /*87c0*/  LOP3.LUT R2, R2, 0x80000000, RZ, 0xc0, !PT ;  /* 0x8000000002027812 */ /* 0x000fc800078ec0ff */
[----:B------:R-:W-:-:S04]  /*87d0*/  SHF.R.U32.HI R3, RZ, 0x18, R2 ;  /* 0x00000018ff037819 */ /* 0x000fc80000011602 */
[----:B------:R-:W-:-:S04]  /*87e0*/  LOP3.LUT R0, R0, R3, RZ, 0xfc, !PT ;  /* 0x0000000300007212 */ /* 0x000fc800078efcff */
[----:B------:R-:W-:-:S07]  /*87f0*/  PRMT R8, R0, 0x7610, R8 ;  /* 0x0000761000087816 */ /* 0x000fce0000000008 */
.L_x_5512:
[----:B------:R-:W-:Y:S05]  /*8800*/  BSYNC B0 ;  /* 0x0000000000007941 */ /* 0x000fea0003800000 */
.L_x_5511:
[----:B------:R3:W-:Y:S01]  /*8810*/  STG.E.U8 desc[UR36][R16.64], R8 ;  /* 0x0000000810007986 */ /* 0x0007e2000c101124 */
[----:B------:R-:W-:Y:S05]  /*8820*/  BRA `(.L_x_5491) ;  /* 0x0000000400087947 */ /* 0x000fea0003800000 */
.L_x_5509:
        /* <DEDUP_REMOVED lines=16> */
.L_x_5516:
[----:B------:R-:W-:-:S04]  /*8930*/  LOP3.LUT R2, R2, 0x80000000, RZ, 0xc0, !PT ;  /* 0x8000000002027812 */ /* 0x000fc800078ec0ff */
[----:B------:R-:W-:-:S04]  /*8940*/  SHF.R.U32.HI R3, RZ, 0x18, R2 ;  /* 0x00000018ff037819 */ /* 0x000fc80000011602 */
[----:B------:R-:W-:-:S04]  /*8950*/  LOP3.LUT R0, R0, R3, RZ, 0xfc, !PT ;  /* 0x0000000300007212 */ /* 0x000fc800078efcff */
[----:B------:R-:W-:-:S07]  /*8960*/  PRMT R8, R0, 0x7610, R8 ;  /* 0x0000761000087816 */ /* 0x000fce0000000008 */
.L_x_5515:
[----:B------:R-:W-:Y:S05]  /*8970*/  BSYNC B0 ;  /* 0x0000000000007941 */ /* 0x000fea0003800000 */
.L_x_5514:
[----:B------:R0:W-:Y:S01]  /*8980*/  STG.E.U8 desc[UR36][R16.64], R8 ;  /* 0x0000000810007986 */ /* 0x0001e2000c101124 */
[----:B------:R-:W-:Y:S05]  /*8990*/  BRA `(.L_x_5491) ;  /* 0x0000000000ac7947 */ /* 0x000fea0003800000 */
.L_x_5508:
        /* <DEDUP_REMOVED lines=21> */
.L_x_5490:
[----:B------:R-:W-:Y:S01]  /*8af0*/  MOV R0, 0x228 ;  /* 0x0000022800007802 */ /* 0x000fe20000000f00 */
[----:B------:R-:W-:Y:S01]  /*8b00*/  ULDC.64 UR4, c[0x4][0x218] ;  /* 0x0100860000047ab9 */ /* 0x000fe20000000a00 */
[----:B------:R-:W-:Y:S01]  /*8b10*/  ULDC.64 UR6, c[0x4][0x98] ;  /* 0x0100260000067ab9 */ /* 0x000fe20000000a00 */
[----:B------:R-:W-:Y:S01]  /*8b20*/  IMAD.U32 R4, RZ, RZ, UR4 ;  /* 0x00000004ff047e24 */ /* 0x000fe2000f8e00ff */
[----:B------:R0:W1:Y:S01]  /*8b30*/  LDC.64 R2, c[0x4][R0] ;  /* 0x0100000000027b82 */ /* 0x0000620000000a00 */
[----:B------:R-:W-:Y:S01]  /*8b40*/  IMAD.U32 R5, RZ, RZ, UR5 ;  /* 0x00000005ff057e24 */ /* 0x000fe2000f8e00ff */
[----:B------:R-:W-:Y:S01]  /*8b50*/  ULDC.64 UR4, c[0x4][0x220] ;  /* 0x0100880000047ab9 */ /* 0x000fe20000000a00 */
[----:B------:R-:W-:Y:S01]  /*8b60*/  IMAD.U32 R10, RZ, RZ, UR6 ;  /* 0x00000006ff0a7e24 */ /* 0x000fe2000f8e00ff */
[----:B------:R-:W-:Y:S01]  /*8b70*/  MOV R6, UR4 ;  /* 0x0000000400067c02 */ /* 0x000fe20008000f00 */
[----:B------:R-:W-:Y:S02]  /*8b80*/  IMAD.U32 R7, RZ, RZ, UR5 ;  /* 0x00000005ff077e24 */ /* 0x000fe4000f8e00ff */
[----:B------:R-:W-:-:S02]  /*8b90*/  IMAD.U32 R11, RZ, RZ, UR7 ;  /* 0x00000007ff0b7e24 */ /* 0x000fc4000f8e00ff */
[----:B------:R-:W-:Y:S02]  /*8ba0*/  IMAD.MOV.U32 R8, RZ, RZ, 0x65 ;  /* 0x00000065ff087424 */ /* 0x000fe400078e00ff */
[----:B------:R-:W-:Y:S02]  /*8bb0*/  IMAD.MOV.U32 R12, RZ, RZ, 0x1 ;  /* 0x00000001ff0c7424 */ /* 0x000fe400078e00ff */
[----:B0-----:R-:W-:-:S07]  /*8bc0*/  IMAD.MOV.U32 R13, RZ, RZ, RZ ;  /* 0x000000ffff0d7224 */ /* 0x001fce00078e00ff */
[----:B------:R-:W-:-:S07]  /*8bd0*/  LEPC R20, `(.L_x_5519) ;  /* 0x000000001014794e */ /* 0x000fce0000000000 */
[----:B-1----:R-:W-:Y:S05]  /*8be0*/  CALL.ABS.NOINC R2 ;  /* 0x0000000002007343 */ /* 0x002fea0003c00000 */
.L_x_5519:
[----:B------:R-:W-:Y:S05]  /*8bf0*/  BRA `(.L_x_5491) ;  /* 0x0000000000147947 */ /* 0x000fea0003800000 */
.L_x_5518:
[----:B------:R-:W0:Y:S02]  /*8c00*/  F2I.U64.TRUNC R2, R2 ;  /* 0x0000000200027311 */ /* 0x000e24000020d800 */
[----:B0-----:R2:W-:Y:S01]  /*8c10*/  STG.E.64 desc[UR36][R16.64], R2 ;  /* 0x0000000210007986 */ /* 0x0015e2000c101b24 */
[----:B------:R-:W-:Y:S05]  /*8c20*/  BRA `(.L_x_5491) ;  /* 0x0000000000087947 */ /* 0x000fea0003800000 */
.L_x_5517:
[----:B------:R-:W0:Y:S02]  /*8c30*/  F2I.FTZ.U32.TRUNC.NTZ R3, R2 ;  /* 0x0000000200037305 */ /* 0x000e24000021f000 */
[----:B0-----:R0:W-:Y:S02]  /*8c40*/  STG.E desc[UR36][R16.64], R3 ;  /* 0x0000000310007986 */ /* 0x0011e4000c101924 */
.L_x_5491:
[----:B------:R-:W-:-:S07]  /*8c50*/  VIADD R23, R23, 0x80 ;  /* 0x0000008017177836 */ /* 0x000fce0000000000 */
.L_x_5423:
[----:B------:R-:W-:Y:S05]  /*8c60*/  BSYNC B7 ;  /* 0x0000000000077941 */ /* 0x000fea0003800000 */
.L_x_5422:
        /* <DEDUP_REMOVED lines=357> */
.L_x_5522:
        /* <DEDUP_REMOVED lines=27> */
.L_x_5523:
        /* <DEDUP_REMOVED lines=20> */
.L_x_5528:
[----:B------:R-:W2:Y:S01]  /*a5b0*/  LDG.E.U8 R2, desc[UR36][R2.64] ;  /* 0x0000002402027981 */ /* 0x000ea2000c1e1100 */
[----:B------:R-:W-:Y:S01]  /*a5c0*/  IMAD.MOV.U32 R25, RZ, RZ, RZ ;  /* 0x000000ffff197224 */ /* 0x000fe200078e00ff */
[----:B--2---:R-:W-:Y:S01]  /*a5d0*/  I2FP.F32.U32 R24, R2 ;  /* 0x0000000200187245 */ /* 0x004fe20000201000 */
[----:B------:R-:W-:Y:S06]  /*a5e0*/  BRA `(.L_x_5530) ;  /* 0x0000000c007c7947 */ /* 0x000fec0003800000 */
.L_x_5527:
        /* <DEDUP_REMOVED lines=10> */
.L_x_5532:
[----:B------:R-:W2:Y:S01]  /*a690*/  LDG.E R2, desc[UR36][R2.64] ;  /* 0x0000002402027981 */ /* 0x000ea2000c1e1900 */
[----:B------:R-:W-:Y:S01]  /*a6a0*/  HFMA2.MMA R25, -RZ, RZ, 0, 0 ;  /* 0x00000000ff197435 */ /* 0x000fe200000001ff */
[----:B--2---:R-:W-:Y:S01]  /*a6b0*/  I2FP.F32.S32 R24, R2 ;  /* 0x0000000200187245 */ /* 0x004fe20000201400 */
[----:B------:R-:W-:Y:S09]  /*a6c0*/  BRA `(.L_x_5530) ;  /* 0x0000000c00447947 */ /* 0x000ff20003800000 */
.L_x_5531:
[----:B------:R-:W2:Y:S01]  /*a6d0*/  LDG.E.U16 R2, desc[UR36][R2.64] ;  /* 0x0000002402027981 */ /* 0x000ea2000c1e1500 */
[----:B------:R-:W-:Y:S01]  /*a6e0*/  IMAD.MOV.U32 R25, RZ, RZ, RZ ;  /* 0x000000ffff197224 */ /* 0x000fe200078e00ff */
[----:B--2---:R2:W3:Y:S01]  /*a6f0*/  I2F.S16 R24, R2 ;  /* 0x0000000200187306 */ /* 0x0044e20000101400 */
[----:B------:R-:W-:Y:S05]  /*a700*/  BRA `(.L_x_5530) ;  /* 0x0000000c00347947 */ /* 0x000fea0003800000 */
.L_x_5526:
        /* <DEDUP_REMOVED lines=9> */
.L_x_5534:
[----:B------:R-:W2:Y:S01]  /*a7a0*/  LDG.E.U16 R2, desc[UR36][R2.64] ;  /* 0x0000002402027981 */ /* 0x000ea2000c1e1500 */
[----:B------:R-:W-:Y:S02]  /*a7b0*/  IMAD.MOV.U32 R25, RZ, RZ, RZ ;  /* 0x000000ffff197224 */ /* 0x000fe400078e00ff */
[----:B--2---:R-:W-:Y:S01]  /*a7c0*/  HADD2.F32 R24, -RZ, R2.H0_H0 ;  /* 0x20000002ff187230 */ /* 0x004fe20000004100 */
[----:B------:R-:W-:Y:S06]  /*a7d0*/  BRA `(.L_x_5530) ;  /* 0x0000000c00007947 */ /* 0x000fec0003800000 */
.L_x_5533:
        /* <DEDUP_REMOVED lines=8> */
.L_x_5536:
[----:B------:R-:W2:Y:S02]  /*a860*/  LDG.E R2, desc[UR36][R2.64] ;  /* 0x0000002402027981 */ /* 0x000ea4000c1e1900 */
[--C-:B--2---:R-:W-:Y:S02]  /*a870*/  HADD2.F32 R25, -RZ, R2.reuse.H1_H1 ;  /* 0x30000002ff197230 */ /* 0x104fe40000004100 */
[----:B------:R-:W-:Y:S01]  /*a880*/  HADD2.F32 R24, -RZ, R2.H0_H0 ;  /* 0x20000002ff187230 */ /* 0x000fe20000004100 */
[----:B------:R-:W-:Y:S06]  /*a890*/  BRA `(.L_x_5530) ;  /* 0x0000000800d07947 */ /* 0x000fec0003800000 */
.L_x_5535:
        /* <DEDUP_REMOVED lines=8> */
.L_x_5525:
        /* <DEDUP_REMOVED lines=13> */
.L_x_5539:
        /* <DEDUP_REMOVED lines=10> */
.L_x_5538:
        /* <DEDUP_REMOVED lines=27> */
.L_x_5541:
        /* <DEDUP_REMOVED lines=14> */
.L_x_5540:
[----:B------:R-:W2:Y:S01]  /*ad20*/  LDG.E.U16 R2, desc[UR36][R2.64] ;  /* 0x0000002402027981 */ /* 0x000ea2000c1e1500 */
[----:B------:R-:W-:Y:S02]  /*ad30*/  IMAD.MOV.U32 R25, RZ, RZ, RZ ;  /* 0x000000ffff197224 */ /* 0x000fe400078e00ff */
[----:B--2---:R-:W-:Y:S01]  /*ad40*/  IMAD.U32 R24, R2, 0x10000, RZ ;  /* 0x0001000002187824 */ /* 0x004fe200078e00ff */
[----:B------:R-:W-:Y:S06]  /*ad50*/  BRA `(.L_x_5530) ;  /* 0x0000000400a07947 */ /* 0x000fec0003800000 */
.L_x_5537:
        /* <DEDUP_REMOVED lines=12> */
.L_x_5544:
        /* <DEDUP_REMOVED lines=20> */
.L_x_5546:
[----:B------:R-:W-:Y:S05]  /*af60*/  BSYNC B0 ;  /* 0x0000000000007941 */ /* 0x000fea0003800000 */
.L_x_5545:
[----:B------:R-:W-:Y:S01]  /*af70*/  IMAD.SHL.U32 R2, R2, 0x100000, RZ ;  /* 0x0010000002027824 */ /* 0x000fe200078e00ff */
[----:B------:R-:W-:-:S04]  /*af80*/  LEA R3, R0, 0x3b800000, 0x17 ;  /* 0x3b80000000037811 */ /* 0x000fc800078eb8ff */
[----:B------:R-:W-:Y:S01]  /*af90*/  LOP3.LUT R24, R3, R2, R24, 0xfe, !PT ;  /* 0x0000000203187212 */ /* 0x000fe200078efe18 */
[----:B------:R-:W-:Y:S06]  /*afa0*/  BRA `(.L_x_5530) ;  /* 0x00000004000c7947 */ /* 0x000fec0003800000 */
.L_x_5543:
[----:B------:R-:W2:Y:S01]  /*afb0*/  LDG.E.U8 R2, desc[UR36][R2.64] ;  /* 0x0000002402027981 */ /* 0x000ea2000c1e1100 */
[----:B------:R-:W-:Y:S02]  /*afc0*/  CS2R R24, SRZ ;  /* 0x0000000000187805 */ /* 0x000fe4000001ff00 */
[----:B--2---:R-:W-:-:S13]  /*afd0*/  ISETP.NE.AND P0, PT, R2, RZ, PT ;  /* 0x000000ff0200720c */ /* 0x004fda0003f05270 */
[----:B------:R-:W-:Y:S05]  /*afe0*/  @!P0 BRA `(.L_x_5530) ;  /* 0x0000000000fc8947 */ /* 0x000fea0003800000 */
[----:B------:R-:W-:-:S13]  /*aff0*/  ISETP.NE.AND P0, PT, R2, 0x80, PT ;  /* 0x000000800200780c */ /* 0x000fda0003f05270 */
[----:B------:R-:W-:Y:S01]  /*b000*/  @!P0 MOV R24, 0x7f800001 ;  /* 0x7f80000100188802 */ /* 0x000fe20000000f00 */
        /* <DEDUP_REMOVED lines=14> */
.L_x_5548:
[----:B------:R-:W-:Y:S05]  /*b0f0*/  BSYNC B0 ;  /* 0x0000000000007941 */ /* 0x000fea0003800000 */
.L_x_5547:
[----:B------:R-:W-:Y:S01]  /*b100*/  IMAD.SHL.U32 R2, R2, 0x200000, RZ ;  /* 0x0020000002027824 */ /* 0x000fe200078e00ff */
[----:B------:R-:W-:-:S04]  /*b110*/  LEA R3, R0, 0x37800000, 0x17 ;  /* 0x3780000000037811 */ /* 0x000fc800078eb8ff */
[----:B------:R-:W-:Y:S01]  /*b120*/  LOP3.LUT R24, R3, R2, R24, 0xfe, !PT ;  /* 0x0000000203187212 */ /* 0x000fe200078efe18 */
[----:B------:R-:W-:Y:S06]  /*b130*/  BRA `(.L_x_5530) ;  /* 0x0000000000a87947 */ /* 0x000fec0003800000 */
.L_x_5542:
        /* <DEDUP_REMOVED lines=14> */
.L_x_5552:
[----:B------:R-:W-:Y:S05]  /*b220*/  BSYNC B0 ;  /* 0x0000000000007941 */ /* 0x000fea0003800000 */
.L_x_5551:
[----:B------:R-:W-:Y:S01]  /*b230*/  IMAD.MOV.U32 R25, RZ, RZ, RZ ;  /* 0x000000ffff197224 */ /* 0x000fe200078e00ff */
[----:B------:R-:W-:Y:S06]  /*b240*/  BRA `(.L_x_5530) ;  /* 0x0000000000647947 */ /* 0x000fec0003800000 */
.L_x_5529:
        /* <DEDUP_REMOVED lines=16> */
.L_x_5553:
[----:B------:R-:W-:Y:S01]  /*b350*/  CS2R R24, SRZ ;  /* 0x0000000000187805 */ /* 0x000fe2000001ff00 */
[----:B------:R-:W-:Y:S06]  /*b360*/  BRA `(.L_x_5530) ;  /* 0x00000000001c7947 */ /* 0x000fec0003800000 */
.L_x_5550:
[----:B------:R-:W2:Y:S01]  /*b370*/  LDG.E.64 R2, desc[UR36][R2.64] ;  /* 0x0000002402027981 */ /* 0x000ea2000c1e1b00 */
[----:B------:R-:W-:Y:S01]  /*b380*/  IMAD.MOV.U32 R25, RZ, RZ, RZ ;  /* 0x000000ffff197224 */ /* 0x000fe200078e00ff */
[----:B--2---:R0:W1:Y:S01]  /*b390*/  I2F.U64 R24, R2 ;  /* 0x0000000200187312 */ /* 0x0040620000301000 */
[----:B------:R-:W-:Y:S05]  /*b3a0*/  BRA `(.L_x_5530) ;  /* 0x00000000000c7947 */ /* 0x000fea0003800000 */
.L_x_5549:
[----:B------:R-:W2:Y:S01]  /*b3b0*/  LDG.E R2, desc[UR36][R2.64] ;  /* 0x0000002402027981 */ /* 0x000ea2000c1e1900 */
[----:B------:R-:W-:Y:S01]  /*b3c0*/  IMAD.MOV.U32 R25, RZ, RZ, RZ ;  /* 0x000000ffff197224 */ /* 0x000fe200078e00ff */
[----:B--2---:R-:W-:-:S07]  /*b3d0*/  I2FP.F32.U32 R24, R2 ;  /* 0x0000000200187245 */ /* 0x004fce0000201000 */
.L_x_5530:
[----:B------:R-:W-:Y:S05]  /*b3e0*/  BSYNC B6 ;  /* 0x0000000000067941 */ /* 0x000fea0003800000 */
.L_x_5524:
        /* <DEDUP_REMOVED lines=18> */
[----:B--2---:R-:W2:Y:S01]  /*b510*/  I2F.S16 R2, R2 ;  /* 0x0000000200027306 */ /* 0x004ea20000101400 */
[----:B------:R-:W-:Y:S05]  /*b520*/  BRA `(.L_x_5560) ;  /* 0x0000000c008c7947 */ /* 0x000fea0003800000 */
.L_x_5558:
[----:B------:R-:W2:Y:S01]  /*b530*/  LDG.E.U8 R2, desc[UR36][R4.64] ;  /* 0x0000002404027981 */ /* 0x000ea2000c1e1100 */
[----:B------:R-:W-:Y:S01]  /*b540*/  IMAD.MOV.U32 R3, RZ, RZ, RZ ;  /* 0x000000ffff037224 */ /* 0x000fe200078e00ff */
[----:B--2---:R-:W-:Y:S01]  /*b550*/  I2FP.F32.U32 R2, R2 ;  /* 0x0000000200027245 */ /* 0x004fe20000201000 */
[----:B------:R-:W-:Y:S06]  /*b560*/  BRA `(.L_x_5560) ;  /* 0x0000000c007c7947 */ /* 0x000fec0003800000 */
.L_x_5557:
        /* <DEDUP_REMOVED lines=10> */
.L_x_5562:
[----:B------:R-:W2:Y:S01]  /*b610*/  LDG.E R2, desc[UR36][R4.64] ;  /* 0x0000002404027981 */ /* 0x000ea2000c1e1900 */
[----:B------:R-:W-:Y:S01]  /*b620*/  IMAD.MOV.U32 R3, RZ, RZ, RZ ;  /* 0x000000ffff037224 */ /* 0x000fe200078e00ff */
[----:B--2---:R-:W-:Y:S01]  /*b630*/  I2FP.F32.S32 R2, R2 ;  /* 0x0000000200027245 */ /* 0x004fe20000201400 */
[----:B------:R-:W-:Y:S06]  /*b640*/  BRA `(.L_x_5560) ;  /* 0x0000000c00447947 */ /* 0x000fec0003800000 */
.L_x_5561:
[----:B------:R-:W2:Y:S01]  /*b650*/  LDG.E.U16 R2, desc[UR36][R4.64] ;  /* 0x0000002404027981 */ /* 0x000ea2000c1e1500 */
[----:B------:R-:W-:Y:S01]  /*b660*/  HFMA2.MMA R3, -RZ, RZ, 0, 0 ;  /* 0x00000000ff037435 */ /* 0x000fe200000001ff */
[----:B--2---:R-:W4:Y:S01]  /*b670*/  I2F.S16 R2, R2 ;  /* 0x0000000200027306 */ /* 0x004f220000101400 */
[----:B------:R-:W-:Y:S09]  /*b680*/  BRA `(.L_x_5560) ;  /* 0x0000000c00347947 */ /* 0x000ff20003800000 */
.L_x_5556:
        /* <DEDUP_REMOVED lines=9> */
.L_x_5564:
[----:B------:R-:W2:Y:S01]  /*b720*/  LDG.E.U16 R2, desc[UR36][R4.64] ;  /* 0x0000002404027981 */ /* 0x000ea2000c1e1500 */
[----:B------:R-:W-:Y:S02]  /*b730*/  IMAD.MOV.U32 R3, RZ, RZ, RZ ;  /* 0x000000ffff037224 */ /* 0x000fe400078e00ff */
[----:B--2---:R-:W-:Y:S01]  /*b740*/  HADD2.F32 R2, -RZ, R2.H0_H0 ;  /* 0x20000002ff027230 */ /* 0x004fe20000004100 */
[----:B------:R-:W-:Y:S06]  /*b750*/  BRA `(.L_x_5560) ;  /* 0x0000000c00007947 */ /* 0x000fec0003800000 */
.L_x_5563:
        /* <DEDUP_REMOVED lines=8> */
.L_x_5566:
[----:B------:R-:W2:Y:S02]  /*b7e0*/  LDG.E R2, desc[UR36][R4.64] ;  /* 0x0000002404027981 */ /* 0x000ea4000c1e1900 */
[--C-:B--2---:R-:W-:Y:S02]  /*b7f0*/  HADD2.F32 R3, -RZ, R2.reuse.H1_H1 ;  /* 0x30000002ff037230 */ /* 0x104fe40000004100 */
[----:B------:R-:W-:Y:S01]  /*b800*/  HADD2.F32 R2, -RZ, R2.H0_H0 ;  /* 0x20000002ff027230 */ /* 0x000fe20000004100 */
[----:B------:R-:W-:Y:S06]  /*b810*/  BRA `(.L_x_5560) ;  /* 0x0000000800d07947 */ /* 0x000fec0003800000 */
.L_x_5565:
        /* <DEDUP_REMOVED lines=8> */
.L_x_5555:
        /* <DEDUP_REMOVED lines=13> */
.L_x_5569:
        /* <DEDUP_REMOVED lines=10> */
.L_x_5568:
        /* <DEDUP_REMOVED lines=27> */
.L_x_5571:
        /* <DEDUP_REMOVED lines=14> */
.L_x_5570:
[----:B------:R-:W2:Y:S01]  /*bca0*/  LDG.E.U16 R2, desc[UR36][R4.64] ;  /* 0x0000002404027981 */ /* 0x000ea2000c1e1500 */
[----:B------:R-:W-:Y:S02]  /*bcb0*/  IMAD.MOV.U32 R3, RZ, RZ, RZ ;  /* 0x000000ffff037224 */ /* 0x000fe400078e00ff */
[----:B--2---:R-:W-:Y:S01]  /*bcc0*/  IMAD.U32 R2, R2, 0x10000, RZ ;  /* 0x0001000002027824 */ /* 0x004fe200078e00ff */
[----:B------:R-:W-:Y:S06]  /*bcd0*/  BRA `(.L_x_5560) ;  /* 0x0000000400a07947 */ /* 0x000fec0003800000 */
.L_x_5567:
        /* <DEDUP_REMOVED lines=12> */
.L_x_5574:
        /* <DEDUP_REMOVED lines=20> */
.L_x_5576:
[----:B------:R-:W-:Y:S05]  /*bee0*/  BSYNC B0 ;  /* 0x0000000000007941 */ /* 0x000fea0003800000 */
.L_x_5575:
[----:B------:R-:W-:Y:S01]  /*bef0*/  IMAD.SHL.U32 R2, R2, 0x100000, RZ ;  /* 0x0010000002027824 */ /* 0x000fe200078e00ff */
[----:B------:R-:W-:-:S04]  /*bf00*/  LEA R5, R0, 0x3b800000, 0x17 ;  /* 0x3b80000000057811 */ /* 0x000fc800078eb8ff */
[----:B------:R-:W-:Y:S01]  /*bf10*/  LOP3.LUT R2, R5, R2, R6, 0xfe, !PT ;  /* 0x0000000205027212 */ /* 0x000fe200078efe06 */
[----:B------:R-:W-:Y:S06]  /*bf20*/  BRA `(.L_x_5560) ;  /* 0x00000004000c7947 */ /* 0x000fec0003800000 */
.L_x_5573:
        /* <DEDUP_REMOVED lines=11> */
[----:B------:R-:W-:Y:S02]  /*bfe0*/  SHF.L.U32 R6, R4, 0x1f, RZ ;  /* 0x0000001f04067819 */ /* 0x000fe400000006ff */
[----:B------:R-:W-:-:S05]  /*bff0*/  SHF.R.U32.HI R0, RZ, 0x2, R0 ;  /* 0x00000002ff007819 */ /* 0x000fca0000011600 */
[----:B------:R-:W-:Y:S05]  /*c000*/  @P0 BRA `(.L_x_5578) ;  /* 0x0000000000180947 */ /* 0x000fea0003800000 */
[----:B------:R-:W0:Y:S02]  /*c010*/  FLO.U32 R4, R2 ;  /* 0x0000000200047300 */ /* 0x000e2400000e0000 */
[----:B0-----:R-:W-:-:S04]  /*c020*/  IADD3 R5, -R4, 0x1f, RZ ;  /* 0x0000001f04057810 */ /* 0x001fc80007ffe1ff */
[----:B------:R-:W-:Y:S01]  /*c030*/  IADD3 R0, R0, 0x1e, -R5 ;  /* 0x0000001e00007810 */ /* 0x000fe20007ffe805 */
[----:B------:R-:W-:-:S05]  /*c040*/  VIADD R7, R5, 0xffffffe3 ;  /* 0xffffffe305077836 */ /* 0x000fca0000000000 */
[----:B------:R-:W-:-:S04]  /*c050*/  SHF.L.U32 R7, R2, R7, RZ ;  /* 0x0000000702077219 */ /* 0x000fc800000006ff */
[----:B------:R-:W-:-:S07]  /*c060*/  LOP3.LUT R2, R7, 0x3, RZ, 0xc0, !PT ;  /* 0x0000000307027812 */ /* 0x000fce00078ec0ff */
.L_x_5578:
[----:B------:R-:W-:Y:S05]  /*c070*/  BSYNC B0 ;  /* 0x0000000000007941 */ /* 0x000fea0003800000 */
.L_x_5577:
[----:B------:R-:W-:Y:S01]  /*c080*/  IMAD.SHL.U32 R2, R2, 0x200000, RZ ;  /* 0x0020000002027824 */ /* 0x000fe200078e00ff */
[----:B------:R-:W-:-:S04]  /*c090*/  LEA R5, R0, 0x37800000, 0x17 ;  /* 0x3780000000057811 */ /* 0x000fc800078eb8ff */
[----:B------:R-:W-:Y:S01]  /*c0a0*/  LOP3.LUT R2, R5, R2, R6, 0xfe, !PT ;  /* 0x0000000205027212 */ /* 0x000fe200078efe06 */
[----:B------:R-:W-:Y:S06]  /*c0b0*/  BRA `(.L_x_5560) ;  /* 0x0000000000a87947 */ /* 0x000fec0003800000 */
.L_x_5572:
        /* <DEDUP_REMOVED lines=14> */
.L_x_5582:
[----:B------:R-:W-:Y:S05]  /*c1a0*/  BSYNC B0 ;  /* 0x0000000000007941 */ /* 0x000fea0003800000 */
.L_x_5581:
[----:B------:R-:W-:Y:S01]  /*c1b0*/  IMAD.MOV.U32 R3, RZ, RZ, RZ ;  /* 0x000000ffff037224 */ /* 0x000fe200078e00ff */
[----:B------:R-:W-:Y:S06]  /*c1c0*/  BRA `(.L_x_5560) ;  /* 0x0000000000647947 */ /* 0x000fec0003800000 */
.L_x_5559:
        /* <DEDUP_REMOVED lines=15> */
[----:B0--3-5:R-:W-:Y:S05]  /*c2c0*/  CALL.ABS.NOINC R2 ;  /* 0x0000000002007343 */ /* 0x029fea0003c00000 */
.L_x_5583:
[----:B------:R-:W-:Y:S01]  /*c2d0*/  CS2R R2, SRZ ;  /* 0x0000000000027805 */ /* 0x000fe2000001ff00 */
[----:B------:R-:W-:Y:S06]  /*c2e0*/  BRA `(.L_x_5560) ;  /* 0x00000000001c7947 */ /* 0x000fec0003800000 */
.L_x_5580:
[----:B------:R-:W2:Y:S01]  /*c2f0*/  LDG.E.64 R4, desc[UR36][R4.64] ;  /* 0x0000002404047981 */ /* 0x000ea2000c1e1b00 */
[----:B------:R-:W-:Y:S01]  /*c300*/  IMAD.MOV.U32 R3, RZ, RZ, RZ ;  /* 0x000000ffff037224 */ /* 0x000fe200078e00ff */
[----:B--2---:R0:W1:Y:S01]  /*c310*/  I2F.U64 R2, R4 ;  /* 0x0000000400027312 */ /* 0x0040620000301000 */
[----:B------:R-:W-:Y:S05]  /*c320*/  BRA `(.L_x_5560) ;  /* 0x00000000000c7947 */ /* 0x000fea0003800000 */
.L_x_5579:
[----:B------:R-:W2:Y:S01]  /*c330*/  LDG.E R2, desc[UR36][R4.64] ;  /* 0x0000002404027981 */ /* 0x000ea2000c1e1900 */
[----:B------:R-:W-:Y:S01]  /*c340*/  IMAD.MOV.U32 R3, RZ, RZ, RZ ;  /* 0x000000ffff037224 */ /* 0x000fe200078e00ff */
[----:B--2---:R-:W-:-:S07]  /*c350*/  I2FP.F32.U32 R2, R2 ;  /* 0x0000000200027245 */ /* 0x004fce0000201000 */
.L_x_5560:
[----:B------:R-:W-:Y:S05]  /*c360*/  BSYNC B6 ;  /* 0x0000000000067941 */ /* 0x000fea0003800000 */
.L_x_5554:
[----:B------:R-:W2:Y:S01]  /*c370*/  LDC.U8 R7, c[0x0][0x508] ;  /* 0x00014200ff077b82 */ /* 0x000ea20000000000 */
[----:B------:R-:W-:Y:S02]  /*c380*/  ULDC.64 UR4, c[0x0][0x4f8] ;  /* 0x00013e0000047ab9 */ /* 0x000fe40000000a00 */
[----:B---3-5:R-:W-:Y:S01]  /*c390*/  FMUL.FTZ R0, R24, UR5 ;  /* 0x0000000518007c20 */ /* 0x028fe20008410000 */
[----:B01----:R-:W-:-:S03]  /*c3a0*/  FMUL.FTZ R5, R25, UR5 ;  /* 0x0000000519057c20 */ /* 0x003fc60008410000 */
[----:B------:R-:W-:Y:S01]  /*c3b0*/  FFMA.FTZ R0, R25, UR4, R0 ;  /* 0x0000000419007c23 */ /* 0x000fe20008010000 */
[----:B------:R-:W-:-:S03]  /*c3c0*/  FFMA.FTZ R5, R24, UR4, -R5 ;  /* 0x0000000418057c23 */ /* 0x000fc60008010805 */
[C---:B------:R-:W-:Y:S01]  /*c3d0*/  FMUL.FTZ R4, R0.reuse, R3 ;  /* 0x0000000300047220 */ /* 0x040fe20000410000 */
[----:B--2-4-:R-:W-:-:S03]  /*c3e0*/  FMUL.FTZ R0, R0, R2 ;  /* 0x0000000200007220 */ /* 0x014fc60000410000 */
        /* <DEDUP_REMOVED lines=16> */
.L_x_5587:
[----:B------:R-:W0:Y:S02]  /*c4f0*/  F2I.S64.TRUNC R2, R2 ;  /* 0x0000000200027311 */ /* 0x000e24000020d900 */
[----:B0-----:R-:W-:-:S05]  /*c500*/  IMAD.MOV.U32 R5, RZ, RZ, R2 ;  /* 0x000000ffff057224 */ /* 0x001fca00078e0002 */
[----:B------:R0:W-:Y:S01]  /*c510*/  STG.E.U8 desc[UR36][R16.64], R5 ;  /* 0x0000000510007986 */ /* 0x0001e2000c101124 */
[----:B------:R-:W-:Y:S05]  /*c520*/  BRA `(.L_x_5589) ;  /* 0x0000000c00447947 */ /* 0x000fea0003800000 */
.L_x_5586:
        /* <DEDUP_REMOVED lines=9> */
.L_x_5591:
[----:B------:R-:W0:Y:S02]  /*c5c0*/  F2I.FTZ.TRUNC.NTZ R3, R2 ;  /* 0x0000000200037305 */ /* 0x000e24000021f100 */
[----:B0-----:R0:W-:Y:S01]  /*c5d0*/  STG.E desc[UR36][R16.64], R3 ;  /* 0x0000000310007986 */ /* 0x0011e2000c101924 */
[----:B------:R-:W-:Y:S05]  /*c5e0*/  BRA `(.L_x_5589) ;  /* 0x0000000c00147947 */ /* 0x000fea0003800000 */
.L_x_5590:
[----:B------:R-:W0:Y:S02]  /*c5f0*/  F2I.FTZ.TRUNC.NTZ R3, R2 ;  /* 0x0000000200037305 */ /* 0x000e24000021f100 */
[----:B0-----:R0:W-:Y:S01]  /*c600*/  STG.E.U16 desc[UR36][R16.64], R3 ;  /* 0x0000000310007986 */ /* 0x0011e2000c101524 */
[----:B------:R-:W-:Y:S05]  /*c610*/  BRA `(.L_x_5589) ;  /* 0x0000000c00087947 */ /* 0x000fea0003800000 */
.L_x_5585:
        /* <DEDUP_REMOVED lines=8> */
.L_x_5593:
[----:B------:R-:W-:-:S05]  /*c6a0*/  F2FP.F16.F32.PACK_AB R2, RZ, R2 ;  /* 0x00000002ff02723e */ /* 0x000fca00000000ff */
[----:B------:R0:W-:Y:S01]  /*c6b0*/  STG.E.U16 desc[UR36][R16.64], R2 ;  /* 0x0000000210007986 */ /* 0x0001e2000c101524 */
[----:B------:R-:W-:Y:S05]  /*c6c0*/  BRA `(.L_x_5589) ;  /* 0x0000000800dc7947 */ /* 0x000fea0003800000 */
.L_x_5592:
        /* <DEDUP_REMOVED lines=8> */
.L_x_5595:
[----:B------:R-:W-:-:S05]  /*c750*/  F2FP.F16.F32.PACK_AB R3, R3, R2 ;  /* 0x000000020303723e */ /* 0x000fca00000000ff */
[----:B------:R2:W-:Y:S01]  /*c760*/  STG.E desc[UR36][R16.64], R3 ;  /* 0x0000000310007986 */ /* 0x0005e2000c101924 */
[----:B------:R-:W-:Y:S05]  /*c770*/  BRA `(.L_x_5589) ;  /* 0x0000000800b07947 */ /* 0x000fea0003800000 */
.L_x_5594:
[----:B------:R-:W-:-:S06]  /*c780*/  FMUL.FTZ R2, R2, 1 ;  /* 0x3f80000002027820 */ /* 0x000fcc0000410000 */
[----:B------:R-:W0:Y:S02]  /*c790*/  F2F.F64.F32 R2, R2 ;  /* 0x0000000200027310 */ /* 0x000e240000201800 */
[----:B0-----:R4:W-:Y:S01]  /*c7a0*/  STG.E.64 desc[UR36][R16.64], R2 ;  /* 0x0000000210007986 */ /* 0x0019e2000c101b24 */
[----:B------:R-:W-:Y:S05]  /*c7b0*/  BRA `(.L_x_5589) ;  /* 0x0000000800a07947 */ /* 0x000fea0003800000 */
.L_x_5584:
        /* <DEDUP_REMOVED lines=14> */
.L_x_5598:
[----:B------:R-:W-:Y:S01]  /*c8a0*/  FMUL.FTZ R6, R3, 1 ;  /* 0x3f80000003067820 */ /* 0x000fe20000410000 */
[----:B------:R-:W-:-:S05]  /*c8b0*/  FMUL.FTZ R4, R2, 1 ;  /* 0x3f80000002047820 */ /* 0x000fca0000410000 */
[----:B------:R-:W-:Y:S08]  /*c8c0*/  F2F.F64.F32 R6, R6 ;  /* 0x0000000600067310 */ /* 0x000ff00000201800 */
[----:B------:R-:W0:Y:S02]  /*c8d0*/  F2F.F64.F32 R4, R4 ;  /* 0x0000000400047310 */ /* 0x000e240000201800 */
[----:B0-----:R0:W-:Y:S01]  /*c8e0*/  STG.E.128 desc[UR36][R16.64], R4 ;  /* 0x0000000410007986 */ /* 0x0011e2000c101d24 */
[----:B------:R-:W-:Y:S05]  /*c8f0*/  BRA `(.L_x_5589) ;  /* 0x0000000800507947 */ /* 0x000fea0003800000 */
.L_x_5597:
        /* <DEDUP_REMOVED lines=20> */
.L_x_5602:
[----:B------:R-:W-:Y:S05]  /*ca40*/  BSYNC B0 ;  /* 0x0000000000007941 */ /* 0x000fea0003800000 */
.L_x_5601:
[----:B------:R-:W-:-:S05]  /*ca50*/  LOP3.LUT R5, R0, R5, RZ, 0xfc, !PT ;  /* 0x0000000500057212 */ /* 0x000fca00078efcff */
[----:B------:R0:W-:Y:S01]  /*ca60*/  STG.E.U8 desc[UR36][R16.64], R5 ;  /* 0x0000000510007986 */ /* 0x0001e2000c101124 */
[----:B------:R-:W-:Y:S05]  /*ca70*/  BRA `(.L_x_5589) ;  /* 0x0000000400f07947 */ /* 0x000fea0003800000 */
.L_x_5600:
        /* <DEDUP_REMOVED lines=12> */
.L_x_5604:
[----:B------:R-:W-:Y:S01]  /*cb40*/  IMAD.MOV.U32 R0, RZ, RZ, 0x7f ;  /* 0x0000007fff007424 */ /* 0x000fe200078e00ff */
[----:B------:R-:W-:-:S04]  /*cb50*/  ISETP.GT.U32.AND P0, PT, R4, 0x7f800000, PT ;  /* 0x7f8000000400780c */ /* 0x000fc80003f04070 */
[----:B------:R-:W-:-:S09]  /*cb60*/  SEL R0, R0, 0x7c, P0 ;  /* 0x0000007c00007807 */ /* 0x000fd20000000000 */
.L_x_5605:
[----:B------:R-:W-:Y:S05]  /*cb70*/  BSYNC B0 ;  /* 0x0000000000007941 */ /* 0x000fea0003800000 */
.L_x_5603:
[----:B------:R-:W-:-:S04]  /*cb80*/  LOP3.LUT R2, R2, 0x80000000, RZ, 0xc0, !PT ;  /* 0x8000000002027812 */ /* 0x000fc800078ec0ff */
[----:B------:R-:W-:-:S04]  /*cb90*/  SHF.R.U32.HI R3, RZ, 0x18, R2 ;  /* 0x00000018ff037819 */ /* 0x000fc80000011602 */
[----:B------:R-:W-:-:S05]  /*cba0*/  LOP3.LUT R3, R0, R3, RZ, 0xfc, !PT ;  /* 0x0000000300037212 */ /* 0x000fca00078efcff */
[----:B------:R0:W-:Y:S01]  /*cbb0*/  STG.E.U8 desc[UR36][R16.64], R3 ;  /* 0x0000000310007986 */ /* 0x0001e2000c101124 */
[----:B------:R-:W-:Y:S05]  /*cbc0*/  BRA `(.L_x_5589) ;  /* 0x00000004009c7947 */ /* 0x000fea0003800000 */
.L_x_5599:
[----:B------:R-:W-:-:S05]  /*cbd0*/  F2FP.BF16.F32.PACK_AB R2, RZ, R2 ;  /* 0x00000002ff02723e */ /* 0x000fca00000010ff */
[----:B------:R0:W-:Y:S01]  /*cbe0*/  STG.E.U16 desc[UR36][R16.64], R2 ;  /* 0x0000000210007986 */ /* 0x0001e2000c101524 */
[----:B------:R-:W-:Y:S05]  /*cbf0*/  BRA `(.L_x_5589) ;  /* 0x0000000400907947 */ /* 0x000fea0003800000 */
.L_x_5596:
        /* <DEDUP_REMOVED lines=11> */
.L_x_5608:
        /* <DEDUP_REMOVED lines=16> */
.L_x_5611:
[----:B------:R-:W-:-:S04]  /*cdb0*/  LOP3.LUT R2, R2, 0x80000000, RZ, 0xc0, !PT ;  /* 0x8000000002027812 */ /* 0x000fc800078ec0ff */
[----:B------:R-:W-:-:S04]  /*cdc0*/  SHF.R.U32.HI R3, RZ, 0x18, R2 ;  /* 0x00000018ff037819 */ /* 0x000fc80000011602 */
[----:B------:R-:W-:-:S04]  /*cdd0*/  LOP3.LUT R0, R0, R3, RZ, 0xfc, !PT ;  /* 0x0000000300007212 */ /* 0x000fc800078efcff */
[----:B------:R-:W-:-:S07]  /*cde0*/  PRMT R8, R0, 0x7610, R8 ;  /* 0x0000761000087816 */ /* 0x000fce0000000008 */
.L_x_5610:
[----:B------:R-:W-:Y:S05]  /*cdf0*/  BSYNC B0 ;  /* 0x0000000000007941 */ /* 0x000fea0003800000 */
.L_x_5609:
[----:B------:R0:W-:Y:S01]  /*ce00*/  STG.E.U8 desc[UR36][R16.64], R8 ;  /* 0x0000000810007986 */ /* 0x0001e2000c101124 */
[----:B------:R-:W-:Y:S05]  /*ce10*/  BRA `(.L_x_5589) ;  /* 0x0000000400087947 */ /* 0x000fea0003800000 */
.L_x_5607:
[----:B------:R-:W-:Y:S01]  /*ce20*/  LOP3.LUT R3, R2, 0x7fffffff, RZ, 0xc0, !PT ;  /* 0x7fffffff02037812 */ /* 0x000fe200078ec0ff */
[----:B------:R-:W-:Y:S01]  /*ce30*/  BSSY B0, `(.L_x_5612) ;  /* 0x0000013000007945 */ /* 0x000fe20003800000 */
[----:B------:R-:W-:Y:S02]  /*ce40*/  HFMA2.MMA R8, -RZ, RZ, 0, 7.62939453125e-06 ;  /* 0x00000080ff087435 */ /* 0x000fe400000001ff */
        /* <DEDUP_REMOVED lines=13> */
.L_x_5614:
[----:B------:R-:W-:-:S04]  /*cf20*/  LOP3.LUT R2, R2, 0x80000000, RZ, 0xc0, !PT ;  /* 0x8000000002027812 */ /* 0x000fc800078ec0ff */
[----:B------:R-:W-:-:S04]  /*cf30*/  SHF.R.U32.HI R3, RZ, 0x18, R2 ;  /* 0x00000018ff037819 */ /* 0x000fc80000011602 */
[----:B------:R-:W-:-:S04]  /*cf40*/  LOP3.LUT R0, R0, R3, RZ, 0xfc, !PT ;  /* 0x0000000300007212 */ /* 0x000fc800078efcff */
[----:B------:R-:W-:-:S07]  /*cf50*/  PRMT R8, R0, 0x7610, R8 ;  /* 0x0000761000087816 */ /* 0x000fce0000000008 */
.L_x_5613:
[----:B------:R-:W-:Y:S05]  /*cf60*/  BSYNC B0 ;  /* 0x0000000000007941 */ /* 0x000fea0003800000 */
.L_x_5612:
[----:B------:R0:W-:Y:S01]  /*cf70*/  STG.E.U8 desc[UR36][R16.64], R8 ;  /* 0x0000000810007986 */ /* 0x0001e2000c101124 */
[----:B------:R-:W-:Y:S05]  /*cf80*/  BRA `(.L_x_5589) ;  /* 0x0000000000ac7947 */ /* 0x000fea0003800000 */
.L_x_5606:
        /* <DEDUP_REMOVED lines=21> */
.L_x_5588:
        /* <DEDUP_REMOVED lines=16> */
.L_x_5617:
[----:B------:R-:W-:Y:S05]  /*d1e0*/  BRA `(.L_x_5589) ;  /* 0x0000000000147947 */ /* 0x000fea0003800000 */
.L_x_5616:
[----:B------:R-:W0:Y:S02]  /*d1f0*/  F2I.U64.TRUNC R2, R2 ;  /* 0x0000000200027311 */ /* 0x000e24000020d800 */
[----:B0-----:R0:W-:Y:S01]  /*d200*/  STG.E.64 desc[UR36][R16.64], R2 ;  /* 0x0000000210007986 */ /* 0x0011e2000c101b24 */
[----:B------:R-:W-:Y:S05]  /*d210*/  BRA `(.L_x_5589) ;  /* 0x0000000000087947 */ /* 0x000fea0003800000 */
.L_x_5615:
[----:B------:R-:W0:Y:S02]  /*d220*/  F2I.FTZ.U32.TRUNC.NTZ R3, R2 ;  /* 0x0000000200037305 */ /* 0x000e24000021f000 */
[----:B0-----:R0:W-:Y:S02]  /*d230*/  STG.E desc[UR36][R16.64], R3 ;  /* 0x0000000310007986 */ /* 0x0011e4000c101924 */
.L_x_5589:
[----:B------:R-:W-:-:S07]  /*d240*/  VIADD R23, R23, 0x80 ;  /* 0x0000008017177836 */ /* 0x000fce0000000000 */
.L_x_5521:
[----:B------:R-:W-:Y:S05]  /*d250*/  BSYNC B7 ;  /* 0x0000000000077941 */ /* 0x000fea0003800000 */
.L_x_5520:
[----:B------:R-:W-:Y:S02]  /*d260*/  ULDC UR4, c[0x0][0x210] ;  /* 0x0000840000047ab9 */ /* 0x000fe40000000800 */
[----:B------:R-:W-:-:S13]  /*d270*/  ISETP.GE.AND P0, PT, R23, UR4, PT ;  /* 0x0000000417007c0c */ /* 0x000fda000bf06270 */
[----:B------:R-:W-:Y:S05]  /*d280*/  @P0 EXIT ;  /* 0x000000000000094d */ /* 0x000fea0003800000 */
        /* <DEDUP_REMOVED lines=353> */
.L_x_5618:
        /* <DEDUP_REMOVED lines=27> */
.L_x_5619:
        /* <DEDUP_REMOVED lines=20> */
.L_x_5624:
[----:B------:R-:W2:Y:S01]  /*eb90*/  LDG.E.U8 R2, desc[UR36][R2.64] ;  /* 0x0000002402027981 */ /* 0x000ea2000c1e1100 */
[----:B------:R-:W-:Y:S01]  /*eba0*/  IMAD.MOV.U32 R23, RZ, RZ, RZ ;  /* 0x000000ffff177224 */ /* 0x000fe200078e00ff */
[----:B--2---:R-:W-:Y:S01]  /*ebb0*/  I2FP.F32.U32 R22, R2 ;  /* 0x0000000200167245 */ /* 0x004fe20000201000 */
[----:B------:R-:W-:Y:S06]  /*ebc0*/  BRA `(.L_x_5626) ;  /* 0x0000000c007c7947 */ /* 0x000fec0003800000 */
.L_x_5623:
        /* <DEDUP_REMOVED lines=10> */
.L_x_5628:
[----:B------:R-:W2:Y:S01]  /*ec70*/  LDG.E R2, desc[UR36][R2.64] ;  /* 0x0000002402027981 */ /* 0x000ea2000c1e1900 */
[----:B------:R-:W-:Y:S01]  /*ec80*/  IMAD.MOV.U32 R23, RZ, RZ, RZ ;  /* 0x000000ffff177224 */ /* 0x000fe200078e00ff */
[----:B--2---:R-:W-:Y:S01]  /*ec90*/  I2FP.F32.S32 R22, R2 ;  /* 0x0000000200167245 */ /* 0x004fe20000201400 */
[----:B------:R-:W-:Y:S06]  /*eca0*/  BRA `(.L_x_5626) ;  /* 0x0000000c00447947 */ /* 0x000fec0003800000 */
.L_x_5627:
[----:B------:R-:W2:Y:S01]  /*ecb0*/  LDG.E.U16 R2, desc[UR36][R2.64] ;  /* 0x0000002402027981 */ /* 0x000ea2000c1e1500 */
[----:B------:R-:W-:Y:S01]  /*ecc0*/  IMAD.MOV.U32 R23, RZ, RZ, RZ ;  /* 0x000000ffff177224 */ /* 0x000fe200078e00ff */
[----:B--2---:R0:W1:Y:S01]  /*ecd0*/  I2F.S16 R22, R2 ;  /* 0x0000000200167306 */ /* 0x0040620000101400 */
[----:B------:R-:W-:Y:S05]  /*ece0*/  BRA `(.L_x_5626) ;  /* 0x0000000c00347947 */ /* 0x000fea0003800000 */
.L_x_5622:
        /* <DEDUP_REMOVED lines=9> */
.L_x_5630:
[----:B------:R-:W2:Y:S01]  /*ed80*/  LDG.E.U16 R2, desc[UR36][R2.64] ;  /* 0x0000002402027981 */ /* 0x000ea2000c1e1500 */
[----:B------:R-:W-:Y:S02]  /*ed90*/  IMAD.MOV.U32 R23, RZ, RZ, RZ ;  /* 0x000000ffff177224 */ /* 0x000fe400078e00ff */
[----:B--2---:R-:W-:Y:S01]  /*eda0*/  HADD2.F32 R22, -RZ, R2.H0_H0 ;  /* 0x20000002ff167230 */ /* 0x004fe20000004100 */
[----:B------:R-:W-:Y:S06]  /*edb0*/  BRA `(.L_x_5626) ;  /* 0x0000000c00007947 */ /* 0x000fec0003800000 */
.L_x_5629:
        /* <DEDUP_REMOVED lines=8> */
.L_x_5632:
[----:B------:R-:W2:Y:S02]  /*ee40*/  LDG.E R2, desc[UR36][R2.64] ;  /* 0x0000002402027981 */ /* 0x000ea4000c1e1900 */
[--C-:B--2---:R-:W-:Y:S02]  /*ee50*/  HADD2.F32 R23, -RZ, R2.reuse.H1_H1 ;  /* 0x30000002ff177230 */ /* 0x104fe40000004100 */
[----:B------:R-:W-:Y:S01]  /*ee60*/  HADD2.F32 R22, -RZ, R2.H0_H0 ;  /* 0x20000002ff167230 */ /* 0x000fe20000004100 */
[----:B------:R-:W-:Y:S06]  /*ee70*/  BRA `(.L_x_5626) ;  /* 0x0000000800d07947 */ /* 0x000fec0003800000 */
.L_x_5631:
        /* <DEDUP_REMOVED lines=8> */
.L_x_5621:
        /* <DEDUP_REMOVED lines=13> */
.L_x_5635:
        /* <DEDUP_REMOVED lines=10> */
.L_x_5634:
        /* <DEDUP_REMOVED lines=27> */
.L_x_5637:
        /* <DEDUP_REMOVED lines=14> */
.L_x_5636:
[----:B------:R-:W2:Y:S01]  /*f300*/  LDG.E.U16 R2, desc[UR36][R2.64] ;  /* 0x0000002402027981 */ /* 0x000ea2000c1e1500 */
[----:B------:R-:W-:Y:S02]  /*f310*/  IMAD.MOV.U32 R23, RZ, RZ, RZ ;  /* 0x000000ffff177224 */ /* 0x000fe400078e00ff */
[----:B--2---:R-:W-:Y:S01]  /*f320*/  IMAD.U32 R22, R2, 0x10000, RZ ;  /* 0x0001000002167824 */ /* 0x004fe200078e00ff */
[----:B------:R-:W-:Y:S06]  /*f330*/  BRA `(.L_x_5626) ;  /* 0x0000000400a07947 */ /* 0x000fec0003800000 */
.L_x_5633:
        /* <DEDUP_REMOVED lines=12> */
.L_x_5640:
        /* <DEDUP_REMOVED lines=20> */
.L_x_5642:
[----:B------:R-:W-:Y:S05]  /*f540*/  BSYNC B0 ;  /* 0x0000000000007941 */ /* 0x000fea0003800000 */
.L_x_5641:
[----:B------:R-:W-:Y:S01]  /*f550*/  IMAD.SHL.U32 R2, R2, 0x100000, RZ ;  /* 0x0010000002027824 */ /* 0x000fe200078e00ff */
[----:B------:R-:W-:-:S04]  /*f560*/  LEA R3, R0, 0x3b800000, 0x17 ;  /* 0x3b80000000037811 */ /* 0x000fc800078eb8ff */
[----:B------:R-:W-:Y:S01]  /*f570*/  LOP3.LUT R22, R3, R2, R22, 0xfe, !PT ;  /* 0x0000000203167212 */ /* 0x000fe200078efe16 */
[----:B------:R-:W-:Y:S06]  /*f580*/  BRA `(.L_x_5626) ;  /* 0x00000004000c7947 */ /* 0x000fec0003800000 */
.L_x_5639:
        /* <DEDUP_REMOVED lines=20> */
.L_x_5644:
[----:B------:R-:W-:Y:S05]  /*f6d0*/  BSYNC B0 ;  /* 0x0000000000007941 */ /* 0x000fea0003800000 */
.L_x_5643:
[----:B------:R-:W-:Y:S01]  /*f6e0*/  IMAD.SHL.U32 R2, R2, 0x200000, RZ ;  /* 0x0020000002027824 */ /* 0x000fe200078e00ff */
[----:B------:R-:W-:-:S04]  /*f6f0*/  LEA R3, R0, 0x37800000, 0x17 ;  /* 0x3780000000037811 */ /* 0x000fc800078eb8ff */
[----:B------:R-:W-:Y:S01]  /*f700*/  LOP3.LUT R22, R3, R2, R22, 0xfe, !PT ;  /* 0x0000000203167212 */ /* 0x000fe200078efe16 */
[----:B------:R-:W-:Y:S06]  /*f710*/  BRA `(.L_x_5626) ;  /* 0x0000000000a87947 */ /* 0x000fec0003800000 */
.L_x_5638:
        /* <DEDUP_REMOVED lines=14> */
.L_x_5648:
[----:B------:R-:W-:Y:S05]  /*f800*/  BSYNC B0 ;  /* 0x0000000000007941 */ /* 0x000fea0003800000 */
.L_x_5647:
[----:B------:R-:W-:Y:S01]  /*f810*/  IMAD.MOV.U32 R23, RZ, RZ, RZ ;  /* 0x000000ffff177224 */ /* 0x000fe200078e00ff */
[----:B------:R-:W-:Y:S06]  /*f820*/  BRA `(.L_x_5626) ;  /* 0x0000000000647947 */ /* 0x000fec0003800000 */
.L_x_5625:
        /* <DEDUP_REMOVED lines=16> */
.L_x_5649:
[----:B------:R-:W-:Y:S01]  /*f930*/  CS2R R22, SRZ ;  /* 0x0000000000167805 */ /* 0x000fe2000001ff00 */
[----:B------:R-:W-:Y:S06]  /*f940*/  BRA `(.L_x_5626) ;  /* 0x00000000001c7947 */ /* 0x000fec0003800000 */
.L_x_5646:
[----:B------:R-:W2:Y:S01]  /*f950*/  LDG.E.64 R2, desc[UR36][R2.64] ;  /* 0x0000002402027981 */ /* 0x000ea2000c1e1b00 */
[----:B------:R-:W-:Y:S01]  /*f960*/  IMAD.MOV.U32 R23, RZ, RZ, RZ ;  /* 0x000000ffff177224 */ /* 0x000fe200078e00ff */
[----:B--2---:R0:W1:Y:S01]  /*f970*/  I2F.U64 R22, R2 ;  /* 0x0000000200167312 */ /* 0x0040620000301000 */
[----:B------:R-:W-:Y:S05]  /*f980*/  BRA `(.L_x_5626) ;  /* 0x00000000000c7947 */ /* 0x000fea0003800000 */
.L_x_5645:
[----:B------:R-:W2:Y:S01]  /*f990*/  LDG.E R2, desc[UR36][R2.64] ;  /* 0x0000002402027981 */ /* 0x000ea2000c1e1900 */
[----:B------:R-:W-:Y:S01]  /*f9a0*/  IMAD.MOV.U32 R23, RZ, RZ, RZ ;  /* 0x000000ffff177224 */ /* 0x000fe200078e00ff */
[----:B--2---:R-:W-:-:S07]  /*f9b0*/  I2FP.F32.U32 R22, R2 ;  /* 0x0000000200167245 */ /* 0x004fce0000201000 */
.L_x_5626:
[----:B------:R-:W-:Y:S05]  /*f9c0*/  BSYNC B6 ;  /* 0x0000000000067941 */ /* 0x000fea0003800000 */
.L_x_5620:
        /* <DEDUP_REMOVED lines=20> */
.L_x_5654:
[----:B------:R-:W2:Y:S01]  /*fb10*/  LDG.E.U8 R2, desc[UR36][R4.64] ;  /* 0x0000002404027981 */ /* 0x000ea2000c1e1100 */
[----:B------:R-:W-:Y:S01]  /*fb20*/  IMAD.MOV.U32 R3, RZ, RZ, RZ ;  /* 0x000000ffff037224 */ /* 0x000fe200078e00ff */
[----:B--2---:R-:W-:Y:S01]  /*fb30*/  I2FP.F32.U32 R2, R2 ;  /* 0x0000000200027245 */ /* 0x004fe20000201000 */
[----:B------:R-:W-:Y:S06]  /*fb40*/  BRA `(.L_x_5656) ;  /* 0x0000000c007c7947 */ /* 0x000fec0003800000 */
.L_x_5653:
        /* <DEDUP_REMOVED lines=10> */
.L_x_5658:
[----:B------:R-:W2:Y:S01]  /*fbf0*/  LDG.E R2, desc[UR36][R4.64] ;  /* 0x0000002404027981 */ /* 0x000ea2000c1e1900 */
[----:B------:R-:W-:Y:S01]  /*fc00*/  IMAD.MOV.U32 R3, RZ, RZ, RZ ;  /* 0x000000ffff037224 */ /* 0x000fe200078e00ff */
[----:B--2---:R-:W-:Y:S01]  /*fc10*/  I2FP.F32.S32 R2, R2 ;  /* 0x0000000200027245 */ /* 0x004fe20000201400 */
[----:B------:R-:W-:Y:S06]  /*fc20*/  BRA `(.L_x_5656) ;  /* 0x0000000c00447947 */ /* 0x000fec0003800000 */
.L_x_5657:
[----:B------:R-:W2:Y:S01]  /*fc30*/  LDG.E.U16 R2, desc[UR36][R4.64] ;  /* 0x0000002404027981 */ /* 0x000ea2000c1e1500 */
[----:B------:R-:W-:Y:S01]  /*fc40*/  IMAD.MOV.U32 R3, RZ, RZ, RZ ;  /* 0x000000ffff037224 */ /* 0x000fe200078e00ff */
[----:B--2---:R-:W0:Y:S01]  /*fc50*/  I2F.S16 R2, R2 ;  /* 0x0000000200027306 */ /* 0x004e220000101400 */
[----:B------:R-:W-:Y:S05]  /*fc60*/  BRA `(.L_x_5656) ;  /* 0x0000000c00347947 */ /* 0x000fea0003800000 */
.L_x_5652:
        /* <DEDUP_REMOVED lines=9> */
.L_x_5660:
[----:B------:R-:W2:Y:S01]  /*fd00*/  LDG.E.U16 R2, desc[UR36][R4.64] ;  /* 0x0000002404027981 */ /* 0x000ea2000c1e1500 */
[----:B------:R-:W-:Y:S02]  /*fd10*/  IMAD.MOV.U32 R3, RZ, RZ, RZ ;  /* 0x000000ffff037224 */ /* 0x000fe400078e00ff */
[----:B--2---:R-:W-:Y:S01]  /*fd20*/  HADD2.F32 R2, -RZ, R2.H0_H0 ;  /* 0x20000002ff027230 */ /* 0x004fe20000004100 */
[----:B------:R-:W-:Y:S06]  /*fd30*/  BRA `(.L_x_5656) ;  /* 0x0000000c00007947 */ /* 0x000fec0003800000 */
.L_x_5659:
        /* <DEDUP_REMOVED lines=8> */
.L_x_5662:
[----:B------:R-:W2:Y:S02]  /*fdc0*/  LDG.E R2, desc[UR36][R4.64] ;  /* 0x0000002404027981 */ /* 0x000ea4000c1e1900 */
[--C-:B--2---:R-:W-:Y:S02]  /*fdd0*/  HADD2.F32 R3, -RZ, R2.reuse.H1_H1 ;  /* 0x30000002ff037230 */ /* 0x104fe40000004100 */
[----:B------:R-:W-:Y:S01]  /*fde0*/  HADD2.F32 R2, -RZ, R2.H0_H0 ;  /* 0x20000002ff027230 */ /* 0x000fe20000004100 */
[----:B------:R-:W-:Y:S06]  /*fdf0*/  BRA `(.L_x_5656) ;  /* 0x0000000800d07947 */ /* 0x000fec0003800000 */
.L_x_5661:
        /* <DEDUP_REMOVED lines=8> */
.L_x_5651:
        /* <DEDUP_REMOVED lines=13> */
.L_x_5665:
        /* <DEDUP_REMOVED lines=10> */
.L_x_5664:
        /* <DEDUP_REMOVED lines=27> */
.L_x_5667:
        /* <DEDUP_REMOVED lines=14> */
.L_x_5666:
[----:B------:R-:W2:Y:S01]  /*10280*/  LDG.E.U16 R2, desc[UR36][R4.64] ;  /* 0x0000002404027981 */ /* 0x000ea2000c1e1500 */
[----:B------:R-:W-:Y:S02]  /*10290*/  IMAD.MOV.U32 R3, RZ, RZ, RZ ;  /* 0x000000ffff037224 */ /* 0x000fe400078e00ff */
[----:B--2---:R-:W-:Y:S01]  /*102a0*/  IMAD.U32 R2, R2, 0x10000, RZ ;  /* 0x0001000002027824 */ /* 0x004fe200078e00ff */
[----:B------:R-:W-:Y:S06]  /*102b0*/  BRA `(.L_x_5656) ;  /* 0x0000000400a07947 */ /* 0x000fec0003800000 */
.L_x_5663:
        /* <DEDUP_REMOVED lines=12> */
.L_x_5670:
        /* <DEDUP_REMOVED lines=20> */
.L_x_5672:
[----:B------:R-:W-:Y:S05]  /*104c0*/  BSYNC B0 ;  /* 0x0000000000007941 */ /* 0x000fea0003800000 */
.L_x_5671:
[----:B------:R-:W-:Y:S01]  /*104d0*/  IMAD.SHL.U32 R2, R2, 0x100000, RZ ;  /* 0x0010000002027824 */ /* 0x000fe200078e00ff */
[----:B------:R-:W-:-:S04]  /*104e0*/  LEA R5, R0, 0x3b800000, 0x17 ;  /* 0x3b80000000057811 */ /* 0x000fc800078eb8ff */
[----:B------:R-:W-:Y:S01]  /*104f0*/  LOP3.LUT R2, R5, R2, R6, 0xfe, !PT ;  /* 0x0000000205027212 */ /* 0x000fe200078efe06 */
[----:B------:R-:W-:Y:S06]  /*10500*/  BRA `(.L_x_5656) ;  /* 0x00000004000c7947 */ /* 0x000fec0003800000 */
.L_x_5669:
        /* <DEDUP_REMOVED lines=20> */
.L_x_5674:
[----:B------:R-:W-:Y:S05]  /*10650*/  BSYNC B0 ;  /* 0x0000000000007941 */ /* 0x000fea0003800000 */
.L_x_5673:
[----:B------:R-:W-:Y:S01]  /*10660*/  IMAD.SHL.U32 R2, R2, 0x200000, RZ ;  /* 0x0020000002027824 */ /* 0x000fe200078e00ff */
[----:B------:R-:W-:-:S04]  /*10670*/  LEA R5, R0, 0x37800000, 0x17 ;  /* 0x3780000000057811 */ /* 0x000fc800078eb8ff */
[----:B------:R-:W-:Y:S01]  /*10680*/  LOP3.LUT R2, R5, R2, R6, 0xfe, !PT ;  /* 0x0000000205027212 */ /* 0x000fe200078efe06 */
[----:B------:R-:W-:Y:S06]  /*10690*/  BRA `(.L_x_5656) ;  /* 0x0000000000a87947 */ /* 0x000fec0003800000 */
.L_x_5668:
        /* <DEDUP_REMOVED lines=14> */
.L_x_5678:
[----:B------:R-:W-:Y:S05]  /*10780*/  BSYNC B0 ;  /* 0x0000000000007941 */ /* 0x000fea0003800000 */
.L_x_5677:
[----:B------:R-:W-:Y:S01]  /*10790*/  IMAD.MOV.U32 R3, RZ, RZ, RZ ;  /* 0x000000ffff037224 */ /* 0x000fe200078e00ff */
[----:B------:R-:W-:Y:S06]  /*107a0*/  BRA `(.L_x_5656) ;  /* 0x0000000000647947 */ /* 0x000fec0003800000 */
.L_x_5655:
        /* <DEDUP_REMOVED lines=15> */
[----:B01-3-5:R-:W-:Y:S05]  /*108a0*/  CALL.ABS.NOINC R2 ;  /* 0x0000000002007343 */ /* 0x02bfea0003c00000 */
.L_x_5679:
[----:B------:R-:W-:Y:S01]  /*108b0*/  CS2R R2, SRZ ;  /* 0x0000000000027805 */ /* 0x000fe2000001ff00 */
[----:B------:R-:W-:Y:S06]  /*108c0*/  BRA `(.L_x_5656) ;  /* 0x00000000001c7947 */ /* 0x000fec0003800000 */
.L_x_5676:
[----:B------:R-:W2:Y:S01]  /*108d0*/  LDG.E.64 R4, desc[UR36][R4.64] ;  /* 0x0000002404047981 */ /* 0x000ea2000c1e1b00 */
[----:B------:R-:W-:Y:S01]  /*108e0*/  IMAD.MOV.U32 R3, RZ, RZ, RZ ;  /* 0x000000ffff037224 */ /* 0x000fe200078e00ff */
[----:B--2---:R0:W2:Y:S01]  /*108f0*/  I2F.U64 R2, R4 ;  /* 0x0000000400027312 */ /* 0x0040a20000301000 */
[----:B------:R-:W-:Y:S05]  /*10900*/  BRA `(.L_x_5656) ;  /* 0x00000000000c7947 */ /* 0x000fea0003800000 */
.L_x_5675:
[----:B------:R-:W2:Y:S01]  /*10910*/  LDG.E R2, desc[UR36][R4.64] ;  /* 0x0000002404027981 */ /* 0x000ea2000c1e1900 */
[----:B------:R-:W-:Y:S01]  /*10920*/  IMAD.MOV.U32 R3, RZ, RZ, RZ ;  /* 0x000000ffff037224 */ /* 0x000fe200078e00ff */
[----:B--2---:R-:W-:-:S07]  /*10930*/  I2FP.F32.U32 R2, R2 ;  /* 0x0000000200027245 */ /* 0x004fce0000201000 */
.L_x_5656:
[----:B------:R-:W-:Y:S05]  /*10940*/  BSYNC B6 ;  /* 0x0000000000067941 */ /* 0x000fea0003800000 */
.L_x_5650:
        /* <DEDUP_REMOVED lines=24> */
.L_x_5683:
[----:B------:R-:W0:Y:S02]  /*10ad0*/  F2I.S64.TRUNC R2, R2 ;  /* 0x0000000200027311 */ /* 0x000e24000020d900 */
[----:B0-----:R-:W-:-:S05]  /*10ae0*/  IMAD.MOV.U32 R5, RZ, RZ, R2 ;  /* 0x000000ffff057224 */ /* 0x001fca00078e0002 */
[----:B------:R-:W-:Y:S01]  /*10af0*/  STG.E.U8 desc[UR36][R16.64], R5 ;  /* 0x0000000510007986 */ /* 0x000fe2000c101124 */
[----:B------:R-:W-:Y:S05]  /*10b00*/  EXIT ;  /* 0x000000000000794d */ /* 0x000fea0003800000 */
.L_x_5682:
        /* <DEDUP_REMOVED lines=9> */
.L_x_5686:
[----:B------:R-:W0:Y:S02]  /*10ba0*/  F2I.FTZ.TRUNC.NTZ R3, R2 ;  /* 0x0000000200037305 */ /* 0x000e24000021f100 */
[----:B0-----:R-:W-:Y:S01]  /*10bb0*/  STG.E desc[UR36][R16.64], R3 ;  /* 0x0000000310007986 */ /* 0x001fe2000c101924 */
[----:B------:R-:W-:Y:S05]  /*10bc0*/  EXIT ;  /* 0x000000000000794d */ /* 0x000fea0003800000 */
.L_x_5685:
[----:B------:R-:W0:Y:S02]  /*10bd0*/  F2I.FTZ.TRUNC.NTZ R3, R2 ;  /* 0x0000000200037305 */ /* 0x000e24000021f100 */
[----:B0-----:R-:W-:Y:S01]  /*10be0*/  STG.E.U16 desc[UR36][R16.64], R3 ;  /* 0x0000000310007986 */ /* 0x001fe2000c101524 */
[----:B------:R-:W-:Y:S05]  /*10bf0*/  EXIT ;  /* 0x000000000000794d */ /* 0x000fea0003800000 */
.L_x_5681:
        /* <DEDUP_REMOVED lines=8> */
.L_x_5688:
[----:B------:R-:W-:-:S05]  /*10c80*/  F2FP.F16.F32.PACK_AB R2, RZ, R2 ;  /* 0x00000002ff02723e */ /* 0x000fca00000000ff */
[----:B------:R-:W-:Y:S01]  /*10c90*/  STG.E.U16 desc[UR36][R16.64], R2 ;  /* 0x0000000210007986 */ /* 0x000fe2000c101524 */
[----:B------:R-:W-:Y:S05]  /*10ca0*/  EXIT ;  /* 0x000000000000794d */ /* 0x000fea0003800000 */
.L_x_5687:
        /* <DEDUP_REMOVED lines=8> */
.L_x_5690:
[----:B------:R-:W-:-:S05]  /*10d30*/  F2FP.F16.F32.PACK_AB R3, R3, R2 ;  /* 0x000000020303723e */ /* 0x000fca00000000ff */
[----:B------:R-:W-:Y:S01]  /*10d40*/  STG.E desc[UR36][R16.64], R3 ;  /* 0x0000000310007986 */ /* 0x000fe2000c101924 */
[----:B------:R-:W-:Y:S05]  /*10d50*/  EXIT ;  /* 0x000000000000794d */ /* 0x000fea0003800000 */
.L_x_5689:
[----:B------:R-:W-:-:S06]  /*10d60*/  FMUL.FTZ R2, R2, 1 ;  /* 0x3f80000002027820 */ /* 0x000fcc0000410000 */
[----:B------:R-:W0:Y:S02]  /*10d70*/  F2F.F64.F32 R2, R2 ;  /* 0x0000000200027310 */ /* 0x000e240000201800 */
[----:B0-----:R-:W-:Y:S01]  /*10d80*/  STG.E.64 desc[UR36][R16.64], R2 ;  /* 0x0000000210007986 */ /* 0x001fe2000c101b24 */
[----:B------:R-:W-:Y:S05]  /*10d90*/  EXIT ;  /* 0x000000000000794d */ /* 0x000fea0003800000 */
.L_x_5680:
        /* <DEDUP_REMOVED lines=14> */
.L_x_5693:
[----:B------:R-:W-:Y:S01]  /*10e80*/  FMUL.FTZ R6, R3, 1 ;  /* 0x3f80000003067820 */ /* 0x000fe20000410000 */
[----:B------:R-:W-:-:S05]  /*10e90*/  FMUL.FTZ R4, R2, 1 ;  /* 0x3f80000002047820 */ /* 0x000fca0000410000 */
[----:B------:R-:W-:Y:S08]  /*10ea0*/  F2F.F64.F32 R6, R6 ;  /* 0x0000000600067310 */ /* 0x000ff00000201800 */
[----:B------:R-:W0:Y:S02]  /*10eb0*/  F2F.F64.F32 R4, R4 ;  /* 0x0000000400047310 */ /* 0x000e240000201800 */
[----:B0-----:R-:W-:Y:S01]  /*10ec0*/  STG.E.128 desc[UR36][R16.64], R4 ;  /* 0x0000000410007986 */ /* 0x001fe2000c101d24 */
[----:B------:R-:W-:Y:S05]  /*10ed0*/  EXIT ;  /* 0x000000000000794d */ /* 0x000fea0003800000 */
.L_x_5692:
        /* <DEDUP_REMOVED lines=20> */
.L_x_5697:
[----:B------:R-:W-:Y:S05]  /*11020*/  BSYNC B0 ;  /* 0x0000000000007941 */ /* 0x000fea0003800000 */
.L_x_5696:
[----:B------:R-:W-:-:S05]  /*11030*/  LOP3.LUT R5, R0, R5, RZ, 0xfc, !PT ;  /* 0x0000000500057212 */ /* 0x000fca00078efcff */
[----:B------:R-:W-:Y:S01]  /*11040*/  STG.E.U8 desc[UR36][R16.64], R5 ;  /* 0x0000000510007986 */ /* 0x000fe2000c101124 */
[----:B------:R-:W-:Y:S05]  /*11050*/  EXIT ;  /* 0x000000000000794d */ /* 0x000fea0003800000 */
.L_x_5695:
        /* <DEDUP_REMOVED lines=12> */
.L_x_5699:
[----:B------:R-:W-:Y:S01]  /*11120*/  IMAD.MOV.U32 R0, RZ, RZ, 0x7f ;  /* 0x0000007fff007424 */ /* 0x000fe200078e00ff */
[----:B------:R-:W-:-:S04]  /*11130*/  ISETP.GT.U32.AND P0, PT, R4, 0x7f800000, PT ;  /* 0x7f8000000400780c */ /* 0x000fc80003f04070 */
[----:B------:R-:W-:-:S09]  /*11140*/  SEL R0, R0, 0x7c, P0 ;  /* 0x0000007c00007807 */ /* 0x000fd20000000000 */
.L_x_5700:
[----:B------:R-:W-:Y:S05]  /*11150*/  BSYNC B0 ;  /* 0x0000000000007941 */ /* 0x000fea0003800000 */
.L_x_5698:
[----:B------:R-:W-:-:S04]  /*11160*/  LOP3.LUT R2, R2, 0x80000000, RZ, 0xc0, !PT ;  /* 0x8000000002027812 */ /* 0x000fc800078ec0ff */
[----:B------:R-:W-:-:S04]  /*11170*/  SHF.R.U32.HI R3, RZ, 0x18, R2 ;  /* 0x00000018ff037819 */ /* 0x000fc80000011602 */
[----:B------:R-:W-:-:S05]  /*11180*/  LOP3.LUT R3, R0, R3, RZ, 0xfc, !PT ;  /* 0x0000000300037212 */ /* 0x000fca00078efcff */
[----:B------:R-:W-:Y:S01]  /*11190*/  STG.E.U8 desc[UR36][R16.64], R3 ;  /* 0x0000000310007986 */ /* 0x000fe2000c101124 */
[----:B------:R-:W-:Y:S05]  /*111a0*/  EXIT ;  /* 0x000000000000794d */ /* 0x000fea0003800000 */
.L_x_5694:
[----:B------:R-:W-:-:S05]  /*111b0*/  F2FP.BF16.F32.PACK_AB R2, RZ, R2 ;  /* 0x00000002ff02723e */ /* 0x000fca00000010ff */
[----:B------:R-:W-:Y:S01]  /*111c0*/  STG.E.U16 desc[UR36][R16.64], R2 ;  /* 0x0000000210007986 */ /* 0x000fe2000c101524 */
[----:B------:R-:W-:Y:S05]  /*111d0*/  EXIT ;  /* 0x000000000000794d */ /* 0x000fea0003800000 */
.L_x_5691:
        /* <DEDUP_REMOVED lines=11> */
.L_x_5703:
        /* <DEDUP_REMOVED lines=16> */
.L_x_5706:
[----:B------:R-:W-:-:S04]  /*11390*/  LOP3.LUT R2, R2, 0x80000000, RZ, 0xc0, !PT ;  /* 0x8000000002027812 */ /* 0x000fc800078ec0ff */
[----:B------:R-:W-:-:S04]  /*113a0*/  SHF.R.U32.HI R3, RZ, 0x18, R2 ;  /* 0x00000018ff037819 */ /* 0x000fc80000011602 */
[----:B------:R-:W-:-:S04]  /*113b0*/  LOP3.LUT R0, R0, R3, RZ, 0xfc, !PT ;  /* 0x0000000300007212 */ /* 0x000fc800078efcff */
[----:B------:R-:W-:-:S07]  /*113c0*/  PRMT R8, R0, 0x7610, R8 ;  /* 0x0000761000087816 */ /* 0x000fce0000000008 */
.L_x_5705:
[----:B------:R-:W-:Y:S05]  /*113d0*/  BSYNC B0 ;  /* 0x0000000000007941 */ /* 0x000fea0003800000 */
.L_x_5704:
[----:B------:R-:W-:Y:S01]  /*113e0*/  STG.E.U8 desc[UR36][R16.64], R8 ;  /* 0x0000000810007986 */ /* 0x000fe2000c101124 */
[----:B------:R-:W-:Y:S05]  /*113f0*/  EXIT ;  /* 0x000000000000794d */ /* 0x000fea0003800000 */
.L_x_5702:
        /* <DEDUP_REMOVED lines=16> */
.L_x_5709:
[----:B------:R-:W-:-:S04]  /*11500*/  LOP3.LUT R2, R2, 0x80000000, RZ, 0xc0, !PT ;  /* 0x8000000002027812 */ /* 0x000fc800078ec0ff */
[----:B------:R-:W-:-:S04]  /*11510*/  SHF.R.U32.HI R3, RZ, 0x18, R2 ;  /* 0x00000018ff037819 */ /* 0x000fc80000011602 */
[----:B------:R-:W-:-:S04]  /*11520*/  LOP3.LUT R0, R0, R3, RZ, 0xfc, !PT ;  /* 0x0000000300007212 */ /* 0x000fc800078efcff */
[----:B------:R-:W-:-:S07]  /*11530*/  PRMT R8, R0, 0x7610, R8 ;  /* 0x0000761000087816 */ /* 0x000fce0000000008 */
.L_x_5708:
[----:B------:R-:W-:Y:S05]  /*11540*/  BSYNC B0 ;  /* 0x0000000000007941 */ /* 0x000fea0003800000 */
.L_x_5707:
[----:B------:R-:W-:Y:S01]  /*11550*/  STG.E.U8 desc[UR36][R16.64], R8 ;  /* 0x0000000810007986 */ /* 0x000fe2000c101124 */
[----:B------:R-:W-:Y:S05]  /*11560*/  EXIT ;  /* 0x000000000000794d */ /* 0x000fea0003800000 */
.L_x_5701:
        /* <DEDUP_REMOVED lines=21> */
.L_x_5684:
        /* <DEDUP_REMOVED lines=16> */
.L_x_5712:
[----:B------:R-:W-:Y:S05]  /*117c0*/  EXIT ;  /* 0x000000000000794d */ /* 0x000fea0003800000 */
.L_x_5711:
[----:B------:R-:W0:Y:S02]  /*117d0*/  F2I.U64.TRUNC R2, R2 ;  /* 0x0000000200027311 */ /* 0x000e24000020d800 */
[----:B0-----:R-:W-:Y:S01]  /*117e0*/  STG.E.64 desc[UR36][R16.64], R2 ;  /* 0x0000000210007986 */ /* 0x001fe2000c101b24 */
[----:B------:R-:W-:Y:S05]  /*117f0*/  EXIT ;  /* 0x000000000000794d */ /* 0x000fea0003800000 */
.L_x_5710:
[----:B------:R-:W0:Y:S02]  /*11800*/  F2I.FTZ.U32.TRUNC.NTZ R3, R2 ;  /* 0x0000000200037305 */ /* 0x000e24000021f000 */
[----:B0-----:R-:W-:Y:S01]  /*11810*/  STG.E desc[UR36][R16.64], R3 ;  /* 0x0000000310007986 */ /* 0x001fe2000c101924 */
[----:B------:R-:W-:Y:S05]  /*11820*/  EXIT ;  /* 0x000000000000794d */ /* 0x000fea0003800000 */
.L_x_5713:
        /* <DEDUP_REMOVED lines=13> */
.L_x_24119:


//--------------------- .text._ZN2at6native27unrolled_elementwise_kernelIZZZNS0_54_GLOBAL__N__d8c5977b_16_LinearAlgebra_cu_140f0503_289316addr_kernel_cudaERNS_14TensorIteratorERKN3c106ScalarES8_ENKUlvE_clEvENKUlvE7_clEvEUlNS5_7complexIfEESC_SC_E_St5arrayIPcLm4EELi4E23TrivialOffsetCalculatorILi3EjESH_ILi1EjENS0_6memory12LoadWithCastILi3EEENSK_13StoreWithCastILi1EEEEEviT_T0_T2_T3_T4_T5_ --------------------------
	.section	.text._ZN2at6native27unrolled_elementwise_kernelIZZZNS0_54_GLOBAL__N__d8c5977b_16_LinearAlgebra_cu_140f0503_289316addr_kernel_cudaERNS_14TensorIteratorERKN3c106ScalarES8_ENKUlvE_clEvENKUlvE7_clEvEUlNS5_7complexIfEESC_SC_E_St5arrayIPcLm4EELi4E23TrivialOffsetCalculatorILi3EjESH_ILi1EjENS0_6memory12LoadWithCastILi3EEENSK_13StoreWithCastILi1EEEEEviT_T0_T2_T3_T4_T5_,"ax",@progbits
	.align	128
        .global         _ZN2at6native27unrolled_elementwise_kernelIZZZNS0_54_GLOBAL__N__d8c5977b_16_LinearAlgebra_cu_140f0503_289316addr_kernel_cudaERNS_14TensorIteratorERKN3c106ScalarES8_ENKUlvE_clEvENKUlvE7_clEvEUlNS5_7complexIfEESC_SC_E_St5arrayIPcLm4EELi4E23TrivialOffsetCalculatorILi3EjESH_ILi1EjENS0_6memory12LoadWithCastILi3EEENSK_13StoreWithCastILi1EEEEEviT_T0_T2_T3_T4_T5_
        .type           _ZN2at6native27unrolled_elementwise_kernelIZZZNS0_54_GLOBAL__N__d8c5977b_16_LinearAlgebra_cu_140f0503_289316addr_kernel_cudaERNS_14TensorIteratorERKN3c106ScalarES8_ENKUlvE_clEvENKUlvE7_clEvEUlNS5_7complexIfEESC_SC_E_St5arrayIPcLm4EELi4E23TrivialOffsetCalculatorILi3EjESH_ILi1EjENS0_6memory12LoadWithCastILi3EEENSK_13StoreWithCastILi1EEEEEviT_T0_T2_T3_T4_T5_,@function
        .size           _ZN2at6native27unrolled_elementwise_kernelIZZZNS0_54_GLOBAL__N__d8c5977b_16_LinearAlgebra_cu_140f0503_289316addr_kernel_cudaERNS_14TensorIteratorERKN3c106ScalarES8_ENKUlvE_clEvENKUlvE7_clEvEUlNS5_7complexIfEESC_SC_E_St5arrayIPcLm4EELi4E23TrivialOffsetCalculatorILi3EjESH_ILi1EjENS0_6memory12LoadWithCastILi3EEENSK_13StoreWithCastILi1EEEEEviT_T0_T2_T3_T4_T5_,(.L_x_24120 - _ZN2at6native27unrolled_elementwise_kernelIZZZNS0_54_GLOBAL__N__d8c5977b_16_LinearAlgebra_cu_140f0503_289316addr_kernel_cudaERNS_14TensorIteratorERKN3c106ScalarES8_ENKUlvE_clEvENKUlvE7_clEvEUlNS5_7complexIfEESC_SC_E_St5arrayIPcLm4EELi4E23TrivialOffsetCalculatorILi3EjESH_ILi1EjENS0_6memory12LoadWithCastILi3EEENSK_13StoreWithCastILi1EEEEEviT_T0_T2_T3_T4_T5_)
        .other          _ZN2at6native27unrolled_elementwise_kernelIZZZNS0_54_GLOBAL__N__d8c5977b_16_LinearAlgebra_cu_140f0503_289316addr_kernel_cudaERNS_14TensorIteratorERKN3c106ScalarES8_ENKUlvE_clEvENKUlvE7_clEvEUlNS5_7complexIfEESC_SC_E_St5arrayIPcLm4EELi4E23TrivialOffsetCalculatorILi3EjESH_ILi1EjENS0_6memory12LoadWithCastILi3EEENSK_13StoreWithCastILi1EEEEEviT_T0_T2_T3_T4_T5_,@"STO_CUDA_ENTRY STV_DEFAULT"
_ZN2at6native27unrolled_elementwise_kernelIZZZNS0_54_GLOBAL__N__d8c5977b_16_LinearAlgebra_cu_140f0503_289316addr_kernel_cudaERNS_14TensorIteratorERKN3c106ScalarES8_ENKUlvE_clEvENKUlvE7_clEvEUlNS5_7complexIfEESC_SC_E_St5arrayIPcLm4EELi4E23TrivialOffsetCalculatorILi3EjESH_ILi1EjENS0_6memory12LoadWithCastILi3EEENSK_13StoreWithCastILi1EEEEEviT_T0_T2_T3_T4_T5_:
.text._ZN2at6native27unrolled_elementwise_kernelIZZZNS0_54_GLOBAL__N__d8c5977b_16_LinearAlgebra_cu_140f0503_289316addr_kernel_cudaERNS_14TensorIteratorERKN3c106ScalarES8_ENKUlvE_clEvENKUlvE7_clEvEUlNS5_7complexIfEESC_SC_E_St5arrayIPcLm4EELi4E23TrivialOffsetCalculatorILi3EjESH_ILi1EjENS0_6memory12LoadWithCastILi3EEENSK_13StoreWithCastILi1EEEEEviT_T0_T2_T3_T4_T5_:
[----:B------:R-:W0:Y:S01]  /*0000*/  LDC R1, c[0x0][0x28] ;  /* 0x00000a00ff017b82 */ /* 0x000e220000000800 */
[----:B------:R-:W1:Y:S07]  /*0010*/  S2R R2, SR_CTAID.X ;  /* 0x0000000000027919 */ /* 0x000e6e0000002500 */
[----:B------:R-:W1:Y:S01]  /*0020*/  LDC R3, c[0x0][0x210] ;  /* 0x00008400ff037b82 */ /* 0x000e620000000800 */
[----:B------:R-:W-:Y:S01]  /*0030*/  ULDC.64 UR36, c[0x0][0x208] ;  /* 0x0000820000247ab9 */ /* 0x000fe20000000a00 */
[----:B------:R-:W-:Y:S01]  /*0040*/  BSSY B7, `(.L_x_5714) ;  /* 0x0000217000077945 */ /* 0x000fe20003800000 */
[----:B------:R-:W2:Y:S01]  /*0050*/  S2R R35, SR_TID.X ;  /* 0x0000000000237919 */ /* 0x000ea20000002100 */
[----:B------:R-:W-:Y:S01]  /*0060*/  IMAD.MOV.U32 R25, RZ, RZ, RZ ;  /* 0x000000ffff197224 */ /* 0x000fe200078e00ff */
[----:B------:R-:W-:-:S02]  /*0070*/  CS2R R18, SRZ ;  /* 0x0000000000127805 */ /* 0x000fc4000001ff00 */
[----:B------:R-:W-:Y:S01]  /*0080*/  CS2R R22, SRZ ;  /* 0x0000000000167805 */ /* 0x000fe2000001ff00 */
[----:B------:R-:W3:Y:S08]  /*0090*/  LDC.U8 R33, c[0x0][0x24c] ;  /* 0x00009300ff217b82 */ /* 0x000ef00000000000 */
        /* <DEDUP_REMOVED lines=30> */
.L_x_5716:
[----:B------:R-:W1:Y:S01]  /*0280*/  LDC.64 R4, c[0x0][0x238] ;  /* 0x00008e00ff047b82 */ /* 0x000e620000000a00 */
[----:B------:R-:W-:Y:S01]  /*0290*/  PRMT R0, R16, 0x9910, RZ ;  /* 0x0000991010007816 */ /* 0x000fe200000000ff */
[----:B------:R-:W-:Y:S01]  /*02a0*/  ULDC UR4, c[0x0][0x254] ;  /* 0x0000950000047ab9 */ /* 0x000fe20000000800 */
[----:B------:R-:W-:Y:S01]  /*02b0*/  BSSY B6, `(.L_x_5717) ;  /* 0x00000f5000067945 */ /* 0x000fe20003800000 */
        /* <DEDUP_REMOVED lines=15> */
[----:B--2---:R3:W4:Y:S01]  /*03b0*/  I2F.S16 R18, R4 ;  /* 0x0000000400127306 */ /* 0x0047220000101400 */
[----:B------:R-:W-:Y:S05]  /*03c0*/  BRA `(.L_x_5723) ;  /* 0x0000000c008c7947 */ /* 0x000fea0003800000 */
.L_x_5721:
[----:B------:R-:W2:Y:S01]  /*03d0*/  LDG.E.U8 R4, desc[UR36][R4.64] ;  /* 0x0000002404047981 */ /* 0x000ea2000c1e1100 */
[----:B------:R-:W-:Y:S01]  /*03e0*/  IMAD.MOV.U32 R19, RZ, RZ, RZ ;  /* 0x000000ffff137224 */ /* 0x000fe200078e00ff */
[----:B--2---:R-:W-:Y:S01]  /*03f0*/  I2FP.F32.U32 R18, R4 ;  /* 0x0000000400127245 */ /* 0x004fe20000201000 */
[----:B------:R-:W-:Y:S06]  /*0400*/  BRA `(.L_x_5723) ;  /* 0x0000000c007c7947 */ /* 0x000fec0003800000 */
.L_x_5720:
        /* <DEDUP_REMOVED lines=10> */
.L_x_5725:
[----:B------:R-:W2:Y:S01]  /*04b0*/  LDG.E R4, desc[UR36][R4.64] ;  /* 0x0000002404047981 */ /* 0x000ea2000c1e1900 */
[----:B------:R-:W-:Y:S01]  /*04c0*/  IMAD.MOV.U32 R19, RZ, RZ, RZ ;  /* 0x000000ffff137224 */ /* 0x000fe200078e00ff */
[----:B--2---:R-:W-:Y:S01]  /*04d0*/  I2FP.F32.S32 R18, R4 ;  /* 0x0000000400127245 */ /* 0x004fe20000201400 */
[----:B------:R-:W-:Y:S06]  /*04e0*/  BRA `(.L_x_5723) ;  /* 0x0000000c00447947 */ /* 0x000fec0003800000 */
.L_x_5724:
[----:B------:R-:W2:Y:S01]  /*04f0*/  LDG.E.U16 R4, desc[UR36][R4.64] ;  /* 0x0000002404047981 */ /* 0x000ea2000c1e1500 */
[----:B------:R-:W-:Y:S01]  /*0500*/  IMAD.MOV.U32 R19, RZ, RZ, RZ ;  /* 0x000000ffff137224 */ /* 0x000fe200078e00ff */
[----:B--2---:R1:W2:Y:S01]  /*0510*/  I2F.S16 R18, R4 ;  /* 0x0000000400127306 */ /* 0x0042a20000101400 */
[----:B------:R-:W-:Y:S05]  /*0520*/  BRA `(.L_x_5723) ;  /* 0x0000000c00347947 */ /* 0x000fea0003800000 */
.L_x_5719:
        /* <DEDUP_REMOVED lines=9> */
.L_x_5727:
[----:B------:R-:W2:Y:S01]  /*05c0*/  LDG.E.U16 R4, desc[UR36][R4.64] ;  /* 0x0000002404047981 */ /* 0x000ea2000c1e1500 */
[----:B------:R-:W-:Y:S02]  /*05d0*/  IMAD.MOV.U32 R19, RZ, RZ, RZ ;  /* 0x000000ffff137224 */ /* 0x000fe400078e00ff */
[----:B--2---:R-:W-:Y:S01]  /*05e0*/  HADD2.F32 R18, -RZ, R4.H0_H0 ;  /* 0x20000004ff127230 */ /* 0x004fe20000004100 */
[----:B------:R-:W-:Y:S06]  /*05f0*/  BRA `(.L_x_5723) ;  /* 0x0000000c00007947 */ /* 0x000fec0003800000 */
.L_x_5726:
        /* <DEDUP_REMOVED lines=8> */
.L_x_5729:
[----:B------:R-:W2:Y:S02]  /*0680*/  LDG.E R4, desc[UR36][R4.64] ;  /* 0x0000002404047981 */ /* 0x000ea4000c1e1900 */
[--C-:B--2---:R-:W-:Y:S02]  /*0690*/  HADD2.F32 R19, -RZ, R4.reuse.H1_H1 ;  /* 0x30000004ff137230 */ /* 0x104fe40000004100 */
[----:B------:R-:W-:Y:S01]  /*06a0*/  HADD2.F32 R18, -RZ, R4.H0_H0 ;  /* 0x20000004ff127230 */ /* 0x000fe20000004100 */
[----:B------:R-:W-:Y:S06]  /*06b0*/  BRA `(.L_x_5723) ;  /* 0x0000000800d07947 */ /* 0x000fec0003800000 */
.L_x_5728:
[----:B------:R-:W2:Y:S01]  /*06c0*/  LDG.E.64 R4, desc[UR36][R4.64] ;  /* 0x0000002404047981 */ /* 0x000ea2000c1e1b00 */
[----:B------:R-:W-:Y:S01]  /*06d0*/  UMOV UR4, 0xf0000000 ;  /* 0xf000000000047882 */ /* 0x000fe20000000000 */
[----:B------:R-:W-:Y:S01]  /*06e0*/  UMOV UR5, 0x380fffff ;  /* 0x380fffff00057882 */ /* 0x000fe20000000000 */
[----:B------:R-:W-:Y:S01]  /*06f0*/  IMAD.MOV.U32 R19, RZ, RZ, RZ ;  /* 0x000000ffff137224 */ /* 0x000fe200078e00ff */
[----:B--2---:R-:W1:Y:S01]  /*0700*/  F2F.F32.F64 R18, R4 ;  /* 0x0000000400127310 */ /* 0x004e620000301000 */
[----:B------:R-:W-:-:S14]  /*0710*/  DSETP.GEU.AND P0, PT, |R4|, UR4, PT ;  /* 0x0000000404007e2a */ /* 0x000fdc000bf0e200 */
[----:B-1----:R-:W-:Y:S01]  /*0720*/  @!P0 FMUL R18, R18, 1.175494350822287508e-38 ;  /* 0x0080000012128820 */ /* 0x002fe20000400000 */
[----:B------:R-:W-:Y:S06]  /*0730*/  BRA `(.L_x_5723) ;  /* 0x0000000800b07947 */ /* 0x000fec0003800000 */
.L_x_5718:
        /* <DEDUP_REMOVED lines=13> */
.L_x_5732:
[----:B------:R-:W2:Y:S01]  /*0810*/  LDG.E.128 R4, desc[UR36][R4.64] ;  /* 0x0000002404047981 */ /* 0x000ea2000c1e1d00 */
[----:B------:R-:W-:Y:S01]  /*0820*/  UMOV UR4, 0xf0000000 ;  /* 0xf000000000047882 */ /* 0x000fe20000000000 */
[----:B------:R-:W-:Y:S01]  /*0830*/  UMOV UR5, 0x380fffff ;  /* 0x380fffff00057882 */ /* 0x000fe20000000000 */
[----:B--2---:R-:W1:Y:S01]  /*0840*/  F2F.F32.F64 R19, R6 ;  /* 0x0000000600137310 */ /* 0x004e620000301000 */
[----:B------:R-:W-:Y:S02]  /*0850*/  DSETP.GEU.AND P0, PT, |R6|, UR4, PT ;  /* 0x0000000406007e2a */ /* 0x000fe4000bf0e200 */
[----:B------:R-:W-:-:S05]  /*0860*/  DSETP.GEU.AND P1, PT, |R4|, UR4, PT ;  /* 0x0000000404007e2a */ /* 0x000fca000bf2e200 */
[----:B------:R-:W2:Y:S07]  /*0870*/  F2F.F32.F64 R18, R4 ;  /* 0x0000000400127310 */ /* 0x000eae0000301000 */
[----:B-1----:R-:W-:Y:S02]  /*0880*/  @!P0 FMUL R19, R19, 1.175494350822287508e-38 ;  /* 0x0080000013138820 */ /* 0x002fe40000400000 */
[----:B--2---:R-:W-:Y:S01]  /*0890*/  @!P1 FMUL R18, R18, 1.175494350822287508e-38 ;  /* 0x0080000012129820 */ /* 0x004fe20000400000 */
[----:B------:R-:W-:Y:S06]  /*08a0*/  BRA `(.L_x_5723) ;  /* 0x0000000800547947 */ /* 0x000fec0003800000 */
.L_x_5731:
        /* <DEDUP_REMOVED lines=11> */
[----:B------:R-:W1:Y:S01]  /*0960*/  FLO.U32 R3, R0 ;  /* 0x0000000000037300 */ /* 0x000e6200000e0000 */
[----:B------:R-:W-:-:S05]  /*0970*/  VIADD R6, R0, 0x1000000 ;  /* 0x0100000000067836 */ /* 0x000fca0000000000 */
[----:B------:R-:W-:Y:S02]  /*0980*/  SHF.R.S32.HI R6, RZ, 0x8, R6 ;  /* 0x00000008ff067819 */ /* 0x000fe40000011406 */
[----:B-1----:R-:W-:-:S04]  /*0990*/  IADD3 R3, -R3, 0x1f, RZ ;  /* 0x0000001f03037810 */ /* 0x002fc80007ffe1ff */
        /* <DEDUP_REMOVED lines=12> */
.L_x_5734:
        /* <DEDUP_REMOVED lines=14> */
.L_x_5733:
[----:B------:R-:W2:Y:S01]  /*0b40*/  LDG.E.U16 R4, desc[UR36][R4.64] ;  /* 0x0000002404047981 */ /* 0x000ea2000c1e1500 */
[----:B------:R-:W-:Y:S02]  /*0b50*/  IMAD.MOV.U32 R19, RZ, RZ, RZ ;  /* 0x000000ffff137224 */ /* 0x000fe400078e00ff */
[----:B--2---:R-:W-:Y:S01]  /*0b60*/  IMAD.U32 R18, R4, 0x10000, RZ ;  /* 0x0001000004127824 */ /* 0x004fe200078e00ff */
[----:B------:R-:W-:Y:S06]  /*0b70*/  BRA `(.L_x_5723) ;  /* 0x0000000400a07947 */ /* 0x000fec0003800000 */
.L_x_5730:
        /* <DEDUP_REMOVED lines=12> */
.L_x_5737:
        /* <DEDUP_REMOVED lines=20> */
.L_x_5739:
[----:B------:R-:W-:Y:S05]  /*0d80*/  BSYNC B0 ;  /* 0x0000000000007941 */ /* 0x000fea0003800000 */
.L_x_5738:
[----:B------:R-:W-:Y:S01]  /*0d90*/  IMAD.SHL.U32 R3, R3, 0x100000, RZ ;  /* 0x0010000003037824 */ /* 0x000fe200078e00ff */
[----:B------:R-:W-:-:S04]  /*0da0*/  LEA R5, R0, 0x3b800000, 0x17 ;  /* 0x3b80000000057811 */ /* 0x000fc800078eb8ff */
[----:B------:R-:W-:Y:S01]  /*0db0*/  LOP3.LUT R18, R5, R3, R18, 0xfe, !PT ;  /* 0x0000000305127212 */ /* 0x000fe200078efe12 */
[----:B------:R-:W-:Y:S06]  /*0dc0*/  BRA `(.L_x_5723) ;  /* 0x00000004000c7947 */ /* 0x000fec0003800000 */
.L_x_5736:
        /* <DEDUP_REMOVED lines=20> */
.L_x_5741:
[----:B------:R-:W-:Y:S05]  /*0f10*/  BSYNC B0 ;  /* 0x0000000000007941 */ /* 0x000fea0003800000 */
.L_x_5740:
[----:B------:R-:W-:Y:S01]  /*0f20*/  IMAD.SHL.U32 R3, R3, 0x200000, RZ ;  /* 0x0020000003037824 */ /* 0x000fe200078e00ff */
[----:B------:R-:W-:-:S04]  /*0f30*/  LEA R5, R0, 0x37800000, 0x17 ;  /* 0x3780000000057811 */ /* 0x000fc800078eb8ff */
[----:B------:R-:W-:Y:S01]  /*0f40*/  LOP3.LUT R18, R5, R3, R18, 0xfe, !PT ;  /* 0x0000000305127212 */ /* 0x000fe200078efe12 */
[----:B------:R-:W-:Y:S06]  /*0f50*/  BRA `(.L_x_5723) ;  /* 0x0000000000a87947 */ /* 0x000fec0003800000 */
.L_x_5735:
        /* <DEDUP_REMOVED lines=14> */
.L_x_5745:
[----:B------:R-:W-:Y:S05]  /*1040*/  BSYNC B0 ;  /* 0x0000000000007941 */ /* 0x000fea0003800000 */
.L_x_5744:
[----:B------:R-:W-:Y:S01]  /*1050*/  IMAD.MOV.U32 R19, RZ, RZ, RZ ;  /* 0x000000ffff137224 */ /* 0x000fe200078e00ff */
[----:B------:R-:W-:Y:S06]  /*1060*/  BRA `(.L_x_5723) ;  /* 0x0000000000647947 */ /* 0x000fec0003800000 */
.L_x_5722:
        /* <DEDUP_REMOVED lines=16> */
.L_x_5746:
[----:B------:R-:W-:Y:S01]  /*1170*/  CS2R R18, SRZ ;  /* 0x0000000000127805 */ /* 0x000fe2000001ff00 */
[----:B------:R-:W-:Y:S06]  /*1180*/  BRA `(.L_x_5723) ;  /* 0x00000000001c7947 */ /* 0x000fec0003800000 */
.L_x_5743:
[----:B------:R-:W2:Y:S01]  /*1190*/  LDG.E.64 R4, desc[UR36][R4.64] ;  /* 0x0000002404047981 */ /* 0x000ea2000c1e1b00 */
[----:B------:R-:W-:Y:S01]  /*11a0*/  IMAD.MOV.U32 R19, RZ, RZ, RZ ;  /* 0x000000ffff137224 */ /* 0x000fe200078e00ff */
[----:B--2---:R1:W2:Y:S01]  /*11b0*/  I2F.U64 R18, R4 ;  /* 0x0000000400127312 */ /* 0x0042a20000301000 */
[----:B------:R-:W-:Y:S05]  /*11c0*/  BRA `(.L_x_5723) ;  /* 0x00000000000c7947 */ /* 0x000fea0003800000 */
.L_x_5742:
[----:B------:R-:W2:Y:S01]  /*11d0*/  LDG.E R4, desc[UR36][R4.64] ;  /* 0x0000002404047981 */ /* 0x000ea2000c1e1900 */
[----:B------:R-:W-:Y:S01]  /*11e0*/  IMAD.MOV.U32 R19, RZ, RZ, RZ ;  /* 0x000000ffff137224 */ /* 0x000fe200078e00ff */
[----:B--2---:R-:W-:-:S07]  /*11f0*/  I2FP.F32.U32 R18, R4 ;  /* 0x0000000400127245 */ /* 0x004fce0000201000 */
.L_x_5723:
[----:B------:R-:W-:Y:S05]  /*1200*/  BSYNC B6 ;  /* 0x0000000000067941 */ /* 0x000fea0003800000 */
.L_x_5717:
[----:B-123--:R-:W1:Y:S01]  /*1210*/  LDC.64 R4, c[0x0][0x240] ;  /* 0x00009000ff047b82 */ /* 0x00ee620000000a00 */
[----:B0-----:R-:W-:Y:S01]  /*1220*/  PRMT R0, R32, 0x9910, RZ ;  /* 0x0000991020007816 */ /* 0x001fe200000000ff */
        /* <DEDUP_REMOVED lines=19> */
.L_x_5751:
[----:B------:R-:W2:Y:S01]  /*1360*/  LDG.E.U8 R4, desc[UR36][R4.64] ;  /* 0x0000002404047981 */ /* 0x000ea2000c1e1100 */
[----:B------:R-:W-:Y:S01]  /*1370*/  IMAD.MOV.U32 R23, RZ, RZ, RZ ;  /* 0x000000ffff177224 */ /* 0x000fe200078e00ff */
[----:B--2---:R-:W-:Y:S01]  /*1380*/  I2FP.F32.U32 R22, R4 ;  /* 0x0000000400167245 */ /* 0x004fe20000201000 */
[----:B------:R-:W-:Y:S06]  /*1390*/  BRA `(.L_x_5753) ;  /* 0x0000000c007c7947 */ /* 0x000fec0003800000 */
.L_x_5750:
        /* <DEDUP_REMOVED lines=10> */
.L_x_5755:
[----:B------:R-:W2:Y:S01]  /*1440*/  LDG.E R4, desc[UR36][R4.64] ;  /* 0x0000002404047981 */ /* 0x000ea2000c1e1900 */
[----:B------:R-:W-:Y:S01]  /*1450*/  IMAD.MOV.U32 R23, RZ, RZ, RZ ;  /* 0x000000ffff177224 */ /* 0x000fe200078e00ff */
[----:B--2---:R-:W-:Y:S01]  /*1460*/  I2FP.F32.S32 R22, R4 ;  /* 0x0000000400167245 */ /* 0x004fe20000201400 */
[----:B------:R-:W-:Y:S06]  /*1470*/  BRA `(.L_x_5753) ;  /* 0x0000000c00447947 */ /* 0x000fec0003800000 */
.L_x_5754:
[----:B------:R-:W2:Y:S01]  /*1480*/  LDG.E.U16 R4, desc[UR36][R4.64] ;  /* 0x0000002404047981 */ /* 0x000ea2000c1e1500 */
[----:B------:R-:W-:Y:S01]  /*1490*/  IMAD.MOV.U32 R23, RZ, RZ, RZ ;  /* 0x000000ffff177224 */ /* 0x000fe200078e00ff */
[----:B--2---:R0:W1:Y:S01]  /*14a0*/  I2F.S16 R22, R4 ;  /* 0x0000000400167306 */ /* 0x0040620000101400 */
[----:B------:R-:W-:Y:S05]  /*14b0*/  BRA `(.L_x_5753) ;  /* 0x0000000c00347947 */ /* 0x000fea0003800000 */
.L_x_5749:
        /* <DEDUP_REMOVED lines=9> */
.L_x_5757:
[----:B------:R-:W2:Y:S01]  /*1550*/  LDG.E.U16 R4, desc[UR36][R4.64] ;  /* 0x0000002404047981 */ /* 0x000ea2000c1e1500 */
[----:B------:R-:W-:Y:S02]  /*1560*/  IMAD.MOV.U32 R23, RZ, RZ, RZ ;  /* 0x000000ffff177224 */ /* 0x000fe400078e00ff */
[----:B--2---:R-:W-:Y:S01]  /*1570*/  HADD2.F32 R22, -RZ, R4.H0_H0 ;  /* 0x20000004ff167230 */ /* 0x004fe20000004100 */
[----:B------:R-:W-:Y:S06]  /*1580*/  BRA `(.L_x_5753) ;  /* 0x0000000c00007947 */ /* 0x000fec0003800000 */
.L_x_5756:
        /* <DEDUP_REMOVED lines=8> */
.L_x_5759:
[----:B------:R-:W2:Y:S02]  /*1610*/  LDG.E R4, desc[UR36][R4.64] ;  /* 0x0000002404047981 */ /* 0x000ea4000c1e1900 */
[--C-:B--2---:R-:W-:Y:S02]  /*1620*/  HADD2.F32 R23, -RZ, R4.reuse.H1_H1 ;  /* 0x30000004ff177230 */ /* 0x104fe40000004100 */
[----:B------:R-:W-:Y:S01]  /*1630*/  HADD2.F32 R22, -RZ, R4.H0_H0 ;  /* 0x20000004ff167230 */ /* 0x000fe20000004100 */
[----:B------:R-:W-:Y:S06]  /*1640*/  BRA `(.L_x_5753) ;  /* 0x0000000800d07947 */ /* 0x000fec0003800000 */
.L_x_5758:
        /* <DEDUP_REMOVED lines=8> */
.L_x_5748:
        /* <DEDUP_REMOVED lines=13> */
.L_x_5762:
        /* <DEDUP_REMOVED lines=10> */
.L_x_5761:
        /* <DEDUP_REMOVED lines=27> */
.L_x_5764:
        /* <DEDUP_REMOVED lines=14> */
.L_x_5763:
[----:B------:R-:W2:Y:S01]  /*1ad0*/  LDG.E.U16 R4, desc[UR36][R4.64] ;  /* 0x0000002404047981 */ /* 0x000ea2000c1e1500 */
[----:B------:R-:W-:Y:S02]  /*1ae0*/  IMAD.MOV.U32 R23, RZ, RZ, RZ ;  /* 0x000000ffff177224 */ /* 0x000fe400078e00ff */
[----:B--2---:R-:W-:Y:S01]  /*1af0*/  IMAD.U32 R22, R4, 0x10000, RZ ;  /* 0x0001000004167824 */ /* 0x004fe200078e00ff */
[----:B------:R-:W-:Y:S06]  /*1b00*/  BRA `(.L_x_5753) ;  /* 0x0000000400a07947 */ /* 0x000fec0003800000 */
.L_x_5760:
        /* <DEDUP_REMOVED lines=12> */
.L_x_5767:
        /* <DEDUP_REMOVED lines=20> */
.L_x_5769:
[----:B------:R-:W-:Y:S05]  /*1d10*/  BSYNC B0 ;  /* 0x0000000000007941 */ /* 0x000fea0003800000 */
.L_x_5768:
[----:B------:R-:W-:Y:S01]  /*1d20*/  IMAD.SHL.U32 R3, R3, 0x100000, RZ ;  /* 0x0010000003037824 */ /* 0x000fe200078e00ff */
[----:B------:R-:W-:-:S04]  /*1d30*/  LEA R5, R0, 0x3b800000, 0x17 ;  /* 0x3b80000000057811 */ /* 0x000fc800078eb8ff */
[----:B------:R-:W-:Y:S01]  /*1d40*/  LOP3.LUT R22, R5, R3, R22, 0xfe, !PT ;  /* 0x0000000305167212 */ /* 0x000fe200078efe16 */
[----:B------:R-:W-:Y:S06]  /*1d50*/  BRA `(.L_x_5753) ;  /* 0x00000004000c7947 */ /* 0x000fec0003800000 */
.L_x_5766:
        /* <DEDUP_REMOVED lines=20> */
.L_x_5771:
[----:B------:R-:W-:Y:S05]  /*1ea0*/  BSYNC B0 ;  /* 0x0000000000007941 */ /* 0x000fea0003800000 */
.L_x_5770:
[----:B------:R-:W-:Y:S01]  /*1eb0*/  IMAD.SHL.U32 R3, R3, 0x200000, RZ ;  /* 0x0020000003037824 */ /* 0x000fe200078e00ff */
[----:B------:R-:W-:-:S04]  /*1ec0*/  LEA R5, R0, 0x37800000, 0x17 ;  /* 0x3780000000057811 */ /* 0x000fc800078eb8ff */
[----:B------:R-:W-:Y:S01]  /*1ed0*/  LOP3.LUT R22, R5, R3, R22, 0xfe, !PT ;  /* 0x0000000305167212 */ /* 0x000fe200078efe16 */
[----:B------:R-:W-:Y:S06]  /*1ee0*/  BRA `(.L_x_5753) ;  /* 0x0000000000a87947 */ /* 0x000fec0003800000 */
.L_x_5765:
        /* <DEDUP_REMOVED lines=14> */
.L_x_5775:
[----:B------:R-:W-:Y:S05]  /*1fd0*/  BSYNC B0 ;  /* 0x0000000000007941 */ /* 0x000fea0003800000 */
.L_x_5774:
[----:B------:R-:W-:Y:S01]  /*1fe0*/  IMAD.MOV.U32 R23, RZ, RZ, RZ ;  /* 0x000000ffff177224 */ /* 0x000fe200078e00ff */
[----:B------:R-:W-:Y:S06]  /*1ff0*/  BRA `(.L_x_5753) ;  /* 0x0000000000647947 */ /* 0x000fec0003800000 */
.L_x_5752:
        /* <DEDUP_REMOVED lines=16> */
.L_x_5776:
[----:B------:R-:W-:Y:S01]  /*2100*/  CS2R R22, SRZ ;  /* 0x0000000000167805 */ /* 0x000fe2000001ff00 */
[----:B------:R-:W-:Y:S06]  /*2110*/  BRA `(.L_x_5753) ;  /* 0x00000000001c7947 */ /* 0x000fec0003800000 */
.L_x_5773:
[----:B------:R-:W2:Y:S01]  /*2120*/  LDG.E.64 R4, desc[UR36][R4.64] ;  /* 0x0000002404047981 */ /* 0x000ea2000c1e1b00 */
[----:B------:R-:W-:Y:S01]  /*2130*/  IMAD.MOV.U32 R23, RZ, RZ, RZ ;  /* 0x000000ffff177224 */ /* 0x000fe200078e00ff */
[----:B--2---:R0:W1:Y:S01]  /*2140*/  I2F.U64 R22, R4 ;  /* 0x0000000400167312 */ /* 0x0040620000301000 */
[----:B------:R-:W-:Y:S05]  /*2150*/  BRA `(.L_x_5753) ;  /* 0x00000000000c7947 */ /* 0x000fea0003800000 */
.L_x_5772:
[----:B------:R-:W2:Y:S01]  /*2160*/  LDG.E R4, desc[UR36][R4.64] ;  /* 0x0000002404047981 */ /* 0x000ea2000c1e1900 */
[----:B------:R-:W-:Y:S01]  /*2170*/  IMAD.MOV.U32 R23, RZ, RZ, RZ ;  /* 0x000000ffff177224 */ /* 0x000fe200078e00ff */
[----:B--2---:R-:W-:-:S07]  /*2180*/  I2FP.F32.U32 R22, R4 ;  /* 0x0000000400167245 */ /* 0x004fce0000201000 */
.L_x_5753:
[----:B------:R-:W-:Y:S05]  /*2190*/  BSYNC B6 ;  /* 0x0000000000067941 */ /* 0x000fea0003800000 */
.L_x_5747:
[----:B------:R-:W-:-:S07]  /*21a0*/  VIADD R35, R35, 0x80 ;  /* 0x0000008023237836 */ /* 0x000fce0000000000 */
.L_x_5715:
[----:B------:R-:W-:Y:S05]  /*21b0*/  BSYNC B7 ;  /* 0x0000000000077941 */ /* 0x000fea0003800000 */
.L_x_5714:
[----:B------:R-:W-:Y:S01]  /*21c0*/  ISETP.GE.AND P0, PT, R35, R34, PT ;  /* 0x000000222300720c */ /* 0x000fe20003f06270 */
[----:B------:R-:W-:Y:S01]  /*21d0*/  BSSY B7, `(.L_x_5777) ;  /* 0x0000210000077945 */ /* 0x000fe20003800000 */
[----:B------:R-:W-:Y:S01]  /*21e0*/  IMAD.MOV.U32 R24, RZ, RZ, RZ ;  /* 0x000000ffff187224 */ /* 0x000fe200078e00ff */
[----:B------:R-:W-:-:S10]  /*21f0*/  CS2R R26, SRZ ;  /* 0x00000000001a7805 */ /* 0x000fd4000001ff00 */
[----:B------:R-:W-:Y:S05]  /*2200*/  @P0 BRA `(.L_x_5778) ;  /* 0x0000002000300947 */ /* 0x000fea0003800000 */
[----:B------:R-:W-:Y:S01]  /*2210*/  IMAD.MOV.U32 R3, RZ, RZ, 0x1 ;  /* 0x00000001ff037424 */ /* 0x000fe200078e00ff */
[C---:B------:R-:W-:Y:S01]  /*2220*/  LOP3.LUT R0, R33.reuse, 0xff, RZ, 0xc0, !PT ;  /* 0x000000ff21007812 */ /* 0x040fe200078ec0ff */
[----:B------:R-:W-:Y:S01]  /*2230*/  IMAD R17, R2, 0x200, R35 ;  /* 0x0000020002117824 */ /* 0x000fe200078e0223 */
[----:B------:R-:W-:Y:S02]  /*2240*/  ISETP.LE.U32.AND P1, PT, R33, 0x2c, PT ;  /* 0x0000002c2100780c */ /* 0x000fe40003f23070 */
[CC--:B0-2---:R-:W-:Y:S02]  /*2250*/  SHF.L.U32 R4, R3.reuse, R0.reuse, RZ ;  /* 0x0000000003047219 */ /* 0x0c5fe400000006ff */
        /* <DEDUP_REMOVED lines=20> */
.L_x_5779:
[----:B------:R-:W0:Y:S01]  /*23a0*/  LDC.64 R4, c[0x0][0x238] ;  /* 0x00008e00ff047b82 */ /* 0x000e220000000a00 */
[----:B------:R-:W-:Y:S01]  /*23b0*/  PRMT R0, R16, 0x9910, RZ ;  /* 0x0000991010007816 */ /* 0x000fe200000000ff */
        /* <DEDUP_REMOVED lines=19> */
.L_x_5784:
[----:B------:R-:W2:Y:S01]  /*24f0*/  LDG.E.U8 R4, desc[UR36][R4.64] ;  /* 0x0000002404047981 */ /* 0x000ea2000c1e1100 */
[----:B------:R-:W-:Y:S01]  /*2500*/  IMAD.MOV.U32 R25, RZ, RZ, RZ ;  /* 0x000000ffff197224 */ /* 0x000fe200078e00ff */
[----:B--2---:R-:W-:Y:S01]  /*2510*/  I2FP.F32.U32 R24, R4 ;  /* 0x0000000400187245 */ /* 0x004fe20000201000 */
[----:B------:R-:W-:Y:S06]  /*2520*/  BRA `(.L_x_5786) ;  /* 0x0000000c007c7947 */ /* 0x000fec0003800000 */
.L_x_5783:
        /* <DEDUP_REMOVED lines=10> */
.L_x_5788:
[----:B------:R-:W2:Y:S01]  /*25d0*/  LDG.E R4, desc[UR36][R4.64] ;  /* 0x0000002404047981 */ /* 0x000ea2000c1e1900 */
[----:B------:R-:W-:Y:S01]  /*25e0*/  IMAD.MOV.U32 R25, RZ, RZ, RZ ;  /* 0x000000ffff197224 */ /* 0x000fe200078e00ff */
[----:B--2---:R-:W-:Y:S01]  /*25f0*/  I2FP.F32.S32 R24, R4 ;  /* 0x0000000400187245 */ /* 0x004fe20000201400 */
[----:B------:R-:W-:Y:S06]  /*2600*/  BRA `(.L_x_5786) ;  /* 0x0000000c00447947 */ /* 0x000fec0003800000 */
.L_x_5787:
[----:B------:R-:W2:Y:S01]  /*2610*/  LDG.E.U16 R4, desc[UR36][R4.64] ;  /* 0x0000002404047981 */ /* 0x000ea2000c1e1500 */
[----:B------:R-:W-:Y:S01]  /*2620*/  IMAD.MOV.U32 R25, RZ, RZ, RZ ;  /* 0x000000ffff197224 */ /* 0x000fe200078e00ff */
[----:B--2---:R0:W2:Y:S01]  /*2630*/  I2F.S16 R24, R4 ;  /* 0x0000000400187306 */ /* 0x0040a20000101400 */
[----:B------:R-:W-:Y:S05]  /*2640*/  BRA `(.L_x_5786) ;  /* 0x0000000c00347947 */ /* 0x000fea0003800000 */
.L_x_5782:
        /* <DEDUP_REMOVED lines=9> */
.L_x_5790:
[----:B------:R-:W2:Y:S01]  /*26e0*/  LDG.E.U16 R4, desc[UR36][R4.64] ;  /* 0x0000002404047981 */ /* 0x000ea2000c1e1500 */
[----:B------:R-:W-:Y:S02]  /*26f0*/  IMAD.MOV.U32 R25, RZ, RZ, RZ ;  /* 0x000000ffff197224 */ /* 0x000fe400078e00ff */
[----:B--2---:R-:W-:Y:S01]  /*2700*/  HADD2.F32 R24, -RZ, R4.H0_H0 ;  /* 0x20000004ff187230 */ /* 0x004fe20000004100 */
[----:B------:R-:W-:Y:S06]  /*2710*/  BRA `(.L_x_5786) ;  /* 0x0000000c00007947 */ /* 0x000fec0003800000 */
.L_x_5789:
        /* <DEDUP_REMOVED lines=8> */
.L_x_5792:
[----:B------:R-:W2:Y:S02]  /*27a0*/  LDG.E R4, desc[UR36][R4.64] ;  /* 0x0000002404047981 */ /* 0x000ea4000c1e1900 */
[--C-:B--2---:R-:W-:Y:S02]  /*27b0*/  HADD2.F32 R25, -RZ, R4.reuse.H1_H1 ;  /* 0x30000004ff197230 */ /* 0x104fe40000004100 */
[----:B------:R-:W-:Y:S01]  /*27c0*/  HADD2.F32 R24, -RZ, R4.H0_H0 ;  /* 0x20000004ff187230 */ /* 0x000fe20000004100 */
[----:B------:R-:W-:Y:S06]  /*27d0*/  BRA `(.L_x_5786) ;  /* 0x0000000800d07947 */ /* 0x000fec0003800000 */
.L_x_5791:
        /* <DEDUP_REMOVED lines=8> */
.L_x_5781:
        /* <DEDUP_REMOVED lines=13> */
.L_x_5795:
        /* <DEDUP_REMOVED lines=10> */
.L_x_5794:
        /* <DEDUP_REMOVED lines=27> */
.L_x_5797:
        /* <DEDUP_REMOVED lines=14> */
.L_x_5796:
[----:B------:R-:W2:Y:S01]  /*2c60*/  LDG.E.U16 R4, desc[UR36][R4.64] ;  /* 0x0000002404047981 */ /* 0x000ea2000c1e1500 */
[----:B------:R-:W-:Y:S02]  /*2c70*/  IMAD.MOV.U32 R25, RZ, RZ, RZ ;  /* 0x000000ffff197224 */ /* 0x000fe400078e00ff */
[----:B--2---:R-:W-:Y:S01]  /*2c80*/  IMAD.U32 R24, R4, 0x10000, RZ ;  /* 0x0001000004187824 */ /* 0x004fe200078e00ff */
[----:B------:R-:W-:Y:S06]  /*2c90*/  BRA `(.L_x_5786) ;  /* 0x0000000400a07947 */ /* 0x000fec0003800000 */
.L_x_5793:
        /* <DEDUP_REMOVED lines=12> */
.L_x_5800:
        /* <DEDUP_REMOVED lines=20> */
.L_x_5802:
[----:B------:R-:W-:Y:S05]  /*2ea0*/  BSYNC B0 ;  /* 0x0000000000007941 */ /* 0x000fea0003800000 */
.L_x_5801:
[----:B------:R-:W-:Y:S01]  /*2eb0*/  IMAD.SHL.U32 R3, R3, 0x100000, RZ ;  /* 0x0010000003037824 */ /* 0x000fe200078e00ff */
[----:B------:R-:W-:-:S04]  /*2ec0*/  LEA R5, R0, 0x3b800000, 0x17 ;  /* 0x3b80000000057811 */ /* 0x000fc800078eb8ff */
[----:B------:R-:W-:Y:S01]  /*2ed0*/  LOP3.LUT R24, R5, R3, R24, 0xfe, !PT ;  /* 0x0000000305187212 */ /* 0x000fe200078efe18 */
[----:B------:R-:W-:Y:S06]  /*2ee0*/  BRA `(.L_x_5786) ;  /* 0x00000004000c7947 */ /* 0x000fec0003800000 */
.L_x_5799:
        /* <DEDUP_REMOVED lines=20> */
.L_x_5804:
[----:B------:R-:W-:Y:S05]  /*3030*/  BSYNC B0 ;  /* 0x0000000000007941 */ /* 0x000fea0003800000 */
.L_x_5803:
[----:B------:R-:W-:Y:S01]  /*3040*/  IMAD.SHL.U32 R3, R3, 0x200000, RZ ;  /* 0x0020000003037824 */ /* 0x000fe200078e00ff */
[----:B------:R-:W-:-:S04]  /*3050*/  LEA R5, R0, 0x37800000, 0x17 ;  /* 0x3780000000057811 */ /* 0x000fc800078eb8ff */
[----:B------:R-:W-:Y:S01]  /*3060*/  LOP3.LUT R24, R5, R3, R24, 0xfe, !PT ;  /* 0x0000000305187212 */ /* 0x000fe200078efe18 */
[----:B------:R-:W-:Y:S06]  /*3070*/  BRA `(.L_x_5786) ;  /* 0x0000000000a87947 */ /* 0x000fec0003800000 */
.L_x_5798:
        /* <DEDUP_REMOVED lines=14> */
.L_x_5808:
[----:B------:R-:W-:Y:S05]  /*3160*/  BSYNC B0 ;  /* 0x0000000000007941 */ /* 0x000fea0003800000 */
.L_x_5807:
[----:B------:R-:W-:Y:S01]  /*3170*/  IMAD.MOV.U32 R25, RZ, RZ, RZ ;  /* 0x000000ffff197224 */ /* 0x000fe200078e00ff */
[----:B------:R-:W-:Y:S06]  /*3180*/  BRA `(.L_x_5786) ;  /* 0x0000000000647947 */ /* 0x000fec0003800000 */
.L_x_5785:
        /* <DEDUP_REMOVED lines=16> */
.L_x_5809:
[----:B------:R-:W-:Y:S01]  /*3290*/  CS2R R24, SRZ ;  /* 0x0000000000187805 */ /* 0x000fe2000001ff00 */
[----:B------:R-:W-:Y:S06]  /*32a0*/  BRA `(.L_x_5786) ;  /* 0x00000000001c7947 */ /* 0x000fec0003800000 */
.L_x_5806:
[----:B------:R-:W2:Y:S01]  /*32b0*/  LDG.E.64 R4, desc[UR36][R4.64] ;  /* 0x0000002404047981 */ /* 0x000ea2000c1e1b00 */
[----:B------:R-:W-:Y:S01]  /*32c0*/  IMAD.MOV.U32 R25, RZ, RZ, RZ ;  /* 0x000000ffff197224 */ /* 0x000fe200078e00ff */
[----:B--2---:R0:W2:Y:S01]  /*32d0*/  I2F.U64 R24, R4 ;  /* 0x0000000400187312 */ /* 0x0040a20000301000 */
[----:B------:R-:W-:Y:S05]  /*32e0*/  BRA `(.L_x_5786) ;  /* 0x00000000000c7947 */ /* 0x000fea0003800000 */
.L_x_5805:
[----:B------:R-:W2:Y:S01]  /*32f0*/  LDG.E R4, desc[UR36][R4.64] ;  /* 0x0000002404047981 */ /* 0x000ea2000c1e1900 */
[----:B------:R-:W-:Y:S01]  /*3300*/  IMAD.MOV.U32 R25, RZ, RZ, RZ ;  /* 0x000000ffff197224 */ /* 0x000fe200078e00ff */
[----:B--2---:R-:W-:-:S07]  /*3310*/  I2FP.F32.U32 R24, R4 ;  /* 0x0000000400187245 */ /* 0x004fce0000201000 */
.L_x_5786:
[----:B------:R-:W-:Y:S05]  /*3320*/  BSYNC B6 ;  /* 0x0000000000067941 */ /* 0x000fea0003800000 */
.L_x_5780:
[----:B0-----:R-:W0:Y:S01]  /*3330*/  LDC.64 R4, c[0x0][0x240] ;  /* 0x00009000ff047b82 */ /* 0x001e220000000a00 */
        /* <DEDUP_REMOVED lines=20> */
.L_x_5814:
[----:B------:R-:W2:Y:S01]  /*3480*/  LDG.E.U8 R4, desc[UR36][R4.64] ;  /* 0x0000002404047981 */ /* 0x000ea2000c1e1100 */
[----:B------:R-:W-:Y:S01]  /*3490*/  IMAD.MOV.U32 R27, RZ, RZ, RZ ;  /* 0x000000ffff1b7224 */ /* 0x000fe200078e00ff */
[----:B--2---:R-:W-:Y:S01]  /*34a0*/  I2FP.F32.U32 R26, R4 ;  /* 0x00000004001a7245 */ /* 0x004fe20000201000 */
[----:B------:R-:W-:Y:S06]  /*34b0*/  BRA `(.L_x_5816) ;  /* 0x0000000c007c7947 */ /* 0x000fec0003800000 */
.L_x_5813:
        /* <DEDUP_REMOVED lines=10> */
.L_x_5818:
[----:B------:R-:W2:Y:S01]  /*3560*/  LDG.E R4, desc[UR36][R4.64] ;  /* 0x0000002404047981 */ /* 0x000ea2000c1e1900 */
[----:B------:R-:W-:Y:S01]  /*3570*/  IMAD.MOV.U32 R27, RZ, RZ, RZ ;  /* 0x000000ffff1b7224 */ /* 0x000fe200078e00ff */
[----:B--2---:R-:W-:Y:S01]  /*3580*/  I2FP.F32.S32 R26, R4 ;  /* 0x00000004001a7245 */ /* 0x004fe20000201400 */
[----:B------:R-:W-:Y:S06]  /*3590*/  BRA `(.L_x_5816) ;  /* 0x0000000c00447947 */ /* 0x000fec0003800000 */
.L_x_5817:
[----:B------:R-:W2:Y:S01]  /*35a0*/  LDG.E.U16 R4, desc[UR36][R4.64] ;  /* 0x0000002404047981 */ /* 0x000ea2000c1e1500 */
[----:B------:R-:W-:Y:S01]  /*35b0*/  IMAD.MOV.U32 R27, RZ, RZ, RZ ;  /* 0x000000ffff1b7224 */ /* 0x000fe200078e00ff */
[----:B--2---:R0:W2:Y:S01]  /*35c0*/  I2F.S16 R26, R4 ;  /* 0x00000004001a7306 */ /* 0x0040a20000101400 */
[----:B------:R-:W-:Y:S05]  /*35d0*/  BRA `(.L_x_5816) ;  /* 0x0000000c00347947 */ /* 0x000fea0003800000 */
.L_x_5812:
        /* <DEDUP_REMOVED lines=9> */
.L_x_5820:
[----:B------:R-:W2:Y:S01]  /*3670*/  LDG.E.U16 R4, desc[UR36][R4.64] ;  /* 0x0000002404047981 */ /* 0x000ea2000c1e1500 */
[----:B------:R-:W-:Y:S02]  /*3680*/  IMAD.MOV.U32 R27, RZ, RZ, RZ ;  /* 0x000000ffff1b7224 */ /* 0x000fe400078e00ff */
[----:B--2---:R-:W-:Y:S01]  /*3690*/  HADD2.F32 R26, -RZ, R4.H0_H0 ;  /* 0x20000004ff1a7230 */ /* 0x004fe20000004100 */
[----:B------:R-:W-:Y:S06]  /*36a0*/  BRA `(.L_x_5816) ;  /* 0x0000000c00007947 */ /* 0x000fec0003800000 */
.L_x_5819:
        /* <DEDUP_REMOVED lines=8> */
.L_x_5822:
[----:B------:R-:W2:Y:S02]  /*3730*/  LDG.E R4, desc[UR36][R4.64] ;  /* 0x0000002404047981 */ /* 0x000ea4000c1e1900 */
[--C-:B--2---:R-:W-:Y:S02]  /*3740*/  HADD2.F32 R27, -RZ, R4.reuse.H1_H1 ;  /* 0x30000004ff1b7230 */ /* 0x104fe40000004100 */
[----:B------:R-:W-:Y:S01]  /*3750*/  HADD2.F32 R26, -RZ, R4.H0_H0 ;  /* 0x20000004ff1a7230 */ /* 0x000fe20000004100 */
[----:B------:R-:W-:Y:S06]  /*3760*/  BRA `(.L_x_5816) ;  /* 0x0000000800d07947 */ /* 0x000fec0003800000 */
.L_x_5821:
        /* <DEDUP_REMOVED lines=8> */
.L_x_5811:
        /* <DEDUP_REMOVED lines=13> */
.L_x_5825:
        /* <DEDUP_REMOVED lines=10> */
.L_x_5824:
        /* <DEDUP_REMOVED lines=27> */
.L_x_5827:
        /* <DEDUP_REMOVED lines=14> */
.L_x_5826:
[----:B------:R-:W2:Y:S01]  /*3bf0*/  LDG.E.U16 R4, desc[UR36][R4.64] ;  /* 0x0000002404047981 */ /* 0x000ea2000c1e1500 */
[----:B------:R-:W-:Y:S02]  /*3c00*/  IMAD.MOV.U32 R27, RZ, RZ, RZ ;  /* 0x000000ffff1b7224 */ /* 0x000fe400078e00ff */
[----:B--2---:R-:W-:Y:S01]  /*3c10*/  IMAD.U32 R26, R4, 0x10000, RZ ;  /* 0x00010000041a7824 */ /* 0x004fe200078e00ff */
[----:B------:R-:W-:Y:S06]  /*3c20*/  BRA `(.L_x_5816) ;  /* 0x0000000400a07947 */ /* 0x000fec0003800000 */
.L_x_5823:
        /* <DEDUP_REMOVED lines=12> */
.L_x_5830:
        /* <DEDUP_REMOVED lines=20> */
.L_x_5832:
[----:B------:R-:W-:Y:S05]  /*3e30*/  BSYNC B0 ;  /* 0x0000000000007941 */ /* 0x000fea0003800000 */
.L_x_5831:
[----:B------:R-:W-:Y:S01]  /*3e40*/  IMAD.SHL.U32 R3, R3, 0x100000, RZ ;  /* 0x0010000003037824 */ /* 0x000fe200078e00ff */
[----:B------:R-:W-:-:S04]  /*3e50*/  LEA R5, R0, 0x3b800000, 0x17 ;  /* 0x3b80000000057811 */ /* 0x000fc800078eb8ff */
[----:B------:R-:W-:Y:S01]  /*3e60*/  LOP3.LUT R26, R5, R3, R26, 0xfe, !PT ;  /* 0x00000003051a7212 */ /* 0x000fe200078efe1a */
[----:B------:R-:W-:Y:S06]  /*3e70*/  BRA `(.L_x_5816) ;  /* 0x00000004000c7947 */ /* 0x000fec0003800000 */
.L_x_5829:
        /* <DEDUP_REMOVED lines=20> */
.L_x_5834:
[----:B------:R-:W-:Y:S05]  /*3fc0*/  BSYNC B0 ;  /* 0x0000000000007941 */ /* 0x000fea0003800000 */
.L_x_5833:
[----:B------:R-:W-:Y:S01]  /*3fd0*/  IMAD.SHL.U32 R3, R3, 0x200000, RZ ;  /* 0x0020000003037824 */ /* 0x000fe200078e00ff */
[----:B------:R-:W-:-:S04]  /*3fe0*/  LEA R5, R0, 0x37800000, 0x17 ;  /* 0x3780000000057811 */ /* 0x000fc800078eb8ff */
[----:B------:R-:W-:Y:S01]  /*3ff0*/  LOP3.LUT R26, R5, R3, R26, 0xfe, !PT ;  /* 0x00000003051a7212 */ /* 0x000fe200078efe1a */
[----:B------:R-:W-:Y:S06]  /*4000*/  BRA `(.L_x_5816) ;  /* 0x0000000000a87947 */ /* 0x000fec0003800000 */
.L_x_5828:
        /* <DEDUP_REMOVED lines=14> */
.L_x_5838:
[----:B------:R-:W-:Y:S05]  /*40f0*/  BSYNC B0 ;  /* 0x0000000000007941 */ /* 0x000fea0003800000 */
.L_x_5837:
[----:B------:R-:W-:Y:S01]  /*4100*/  IMAD.MOV.U32 R27, RZ, RZ, RZ ;  /* 0x000000ffff1b7224 */ /* 0x000fe200078e00ff */
[----:B------:R-:W-:Y:S06]  /*4110*/  BRA `(.L_x_5816) ;  /* 0x0000000000647947 */ /* 0x000fec0003800000 */
.L_x_5815:
        /* <DEDUP_REMOVED lines=15> */
[----:B012345:R-:W-:Y:S05]  /*4210*/  CALL.ABS.NOINC R14 ;  /* 0x000000000e007343 */ /* 0x03ffea0003c00000 */
.L_x_5839:
[----:B------:R-:W-:Y:S01]  /*4220*/  CS2R R26, SRZ ;  /* 0x00000000001a7805 */ /* 0x000fe2000001ff00 */
[----:B------:R-:W-:Y:S06]  /*4230*/  BRA `(.L_x_5816) ;  /* 0x00000000001c7947 */ /* 0x000fec0003800000 */
.L_x_5836:
[----:B------:R-:W2:Y:S01]  /*4240*/  LDG.E.64 R4, desc[UR36][R4.64] ;  /* 0x0000002404047981 */ /* 0x000ea2000c1e1b00 */
[----:B------:R-:W-:Y:S01]  /*4250*/  IMAD.MOV.U32 R27, RZ, RZ, RZ ;  /* 0x000000ffff1b7224 */ /* 0x000fe200078e00ff */
[----:B--2---:R0:W2:Y:S01]  /*4260*/  I2F.U64 R26, R4 ;  /* 0x00000004001a7312 */ /* 0x0040a20000301000 */
[----:B------:R-:W-:Y:S05]  /*4270*/  BRA `(.L_x_5816) ;  /* 0x00000000000c7947 */ /* 0x000fea0003800000 */
.L_x_5835:
[----:B------:R-:W2:Y:S01]  /*4280*/  LDG.E R4, desc[UR36][R4.64] ;  /* 0x0000002404047981 */ /* 0x000ea2000c1e1900 */
[----:B------:R-:W-:Y:S01]  /*4290*/  IMAD.MOV.U32 R27, RZ, RZ, RZ ;  /* 0x000000ffff1b7224 */ /* 0x000fe200078e00ff */
[----:B--2---:R-:W-:-:S07]  /*42a0*/  I2FP.F32.U32 R26, R4 ;  /* 0x00000004001a7245 */ /* 0x004fce0000201000 */
.L_x_5816:
[----:B------:R-:W-:Y:S05]  /*42b0*/  BSYNC B6 ;  /* 0x0000000000067941 */ /* 0x000fea0003800000 */
.L_x_5810:
[----:B------:R-:W-:-:S07]  /*42c0*/  VIADD R35, R35, 0x80 ;  /* 0x0000008023237836 */ /* 0x000fce0000000000 */
.L_x_5778:
[----:B------:R-:W-:Y:S05]  /*42d0*/  BSYNC B7 ;  /* 0x0000000000077941 */ /* 0x000fea0003800000 */
.L_x_5777:
[----:B------:R-:W-:Y:S01]  /*42e0*/  ISETP.GE.AND P0, PT, R35, R34, PT ;  /* 0x000000222300720c */ /* 0x000fe20003f06270 */
[----:B------:R-:W-:Y:S01]  /*42f0*/  BSSY B7, `(.L_x_5840) ;  /* 0x0000211000077945 */ /* 0x000fe20003800000 */
[----:B------:R-:W-:Y:S01]  /*4300*/  IMAD.MOV.U32 R17, RZ, RZ, RZ ;  /* 0x000000ffff117224 */ /* 0x000fe200078e00ff */
[----:B------:R-:W-:Y:S02]  /*4310*/  CS2R R28, SRZ ;  /* 0x00000000001c7805 */ /* 0x000fe4000001ff00 */
[----:B------:R-:W-:-:S08]  /*4320*/  CS2R R30, SRZ ;  /* 0x00000000001e7805 */ /* 0x000fd0000001ff00 */
        /* <DEDUP_REMOVED lines=26> */
.L_x_5842:
        /* <DEDUP_REMOVED lines=21> */
.L_x_5847:
[----:B------:R-:W2:Y:S01]  /*4620*/  LDG.E.U8 R4, desc[UR36][R4.64] ;  /* 0x0000002404047981 */ /* 0x000ea2000c1e1100 */
[----:B------:R-:W-:Y:S01]  /*4630*/  IMAD.MOV.U32 R29, RZ, RZ, RZ ;  /* 0x000000ffff1d7224 */ /* 0x000fe200078e00ff */
[----:B--2---:R-:W-:Y:S01]  /*4640*/  I2FP.F32.U32 R28, R4 ;  /* 0x00000004001c7245 */ /* 0x004fe20000201000 */
[----:B------:R-:W-:Y:S06]  /*4650*/  BRA `(.L_x_5849) ;  /* 0x0000000c007c7947 */ /* 0x000fec0003800000 */
.L_x_5846:
        /* <DEDUP_REMOVED lines=10> */
.L_x_5851:
[----:B------:R-:W2:Y:S01]  /*4700*/  LDG.E R4, desc[UR36][R4.64] ;  /* 0x0000002404047981 */ /* 0x000ea2000c1e1900 */
[----:B------:R-:W-:Y:S01]  /*4710*/  IMAD.MOV.U32 R29, RZ, RZ, RZ ;  /* 0x000000ffff1d7224 */ /* 0x000fe200078e00ff */
[----:B--2---:R-:W-:Y:S01]  /*4720*/  I2FP.F32.S32 R28, R4 ;  /* 0x00000004001c7245 */ /* 0x004fe20000201400 */
[----:B------:R-:W-:Y:S06]  /*4730*/  BRA `(.L_x_5849) ;  /* 0x0000000c00447947 */ /* 0x000fec0003800000 */
.L_x_5850:
[----:B------:R-:W2:Y:S01]  /*4740*/  LDG.E.U16 R4, desc[UR36][R4.64] ;  /* 0x0000002404047981 */ /* 0x000ea2000c1e1500 */
[----:B------:R-:W-:Y:S01]  /*4750*/  IMAD.MOV.U32 R29, RZ, RZ, RZ ;  /* 0x000000ffff1d7224 */ /* 0x000fe200078e00ff */
[----:B--2---:R0:W2:Y:S01]  /*4760*/  I2F.S16 R28, R4 ;  /* 0x00000004001c7306 */ /* 0x0040a20000101400 */
[----:B------:R-:W-:Y:S05]  /*4770*/  BRA `(.L_x_5849) ;  /* 0x0000000c00347947 */ /* 0x000fea0003800000 */
.L_x_5845:
        /* <DEDUP_REMOVED lines=9> */
.L_x_5853:
[----:B------:R-:W2:Y:S01]  /*4810*/  LDG.E.U16 R4, desc[UR36][R4.64] ;  /* 0x0000002404047981 */ /* 0x000ea2000c1e1500 */
[----:B------:R-:W-:Y:S02]  /*4820*/  IMAD.MOV.U32 R29, RZ, RZ, RZ ;  /* 0x000000ffff1d7224 */ /* 0x000fe400078e00ff */
[----:B--2---:R-:W-:Y:S01]  /*4830*/  HADD2.F32 R28, -RZ, R4.H0_H0 ;  /* 0x20000004ff1c7230 */ /* 0x004fe20000004100 */
[----:B------:R-:W-:Y:S06]  /*4840*/  BRA `(.L_x_5849) ;  /* 0x0000000c00007947 */ /* 0x000fec0003800000 */
.L_x_5852:
        /* <DEDUP_REMOVED lines=8> */
.L_x_5855:
[----:B------:R-:W2:Y:S02]  /*48d0*/  LDG.E R4, desc[UR36][R4.64] ;  /* 0x0000002404047981 */ /* 0x000ea4000c1e1900 */
[--C-:B--2---:R-:W-:Y:S02]  /*48e0*/  HADD2.F32 R29, -RZ, R4.reuse.H1_H1 ;  /* 0x30000004ff1d7230 */ /* 0x104fe40000004100 */
[----:B------:R-:W-:Y:S01]  /*48f0*/  HADD2.F32 R28, -RZ, R4.H0_H0 ;  /* 0x20000004ff1c7230 */ /* 0x000fe20000004100 */
[----:B------:R-:W-:Y:S06]  /*4900*/  BRA `(.L_x_5849) ;  /* 0x0000000800d07947 */ /* 0x000fec0003800000 */
.L_x_5854:
        /* <DEDUP_REMOVED lines=8> */
.L_x_5844:
        /* <DEDUP_REMOVED lines=13> */
.L_x_5858:
        /* <DEDUP_REMOVED lines=10> */
.L_x_5857:
        /* <DEDUP_REMOVED lines=27> */
.L_x_5860:
        /* <DEDUP_REMOVED lines=14> */
.L_x_5859:
[----:B------:R-:W2:Y:S01]  /*4d90*/  LDG.E.U16 R4, desc[UR36][R4.64] ;  /* 0x0000002404047981 */ /* 0x000ea2000c1e1500 */
[----:B------:R-:W-:Y:S02]  /*4da0*/  IMAD.MOV.U32 R29, RZ, RZ, RZ ;  /* 0x000000ffff1d7224 */ /* 0x000fe400078e00ff */
[----:B--2---:R-:W-:Y:S01]  /*4db0*/  IMAD.U32 R28, R4, 0x10000, RZ ;  /* 0x00010000041c7824 */ /* 0x004fe200078e00ff */
[----:B------:R-:W-:Y:S06]  /*4dc0*/  BRA `(.L_x_5849) ;  /* 0x0000000400a07947 */ /* 0x000fec0003800000 */
.L_x_5856:
        /* <DEDUP_REMOVED lines=12> */
.L_x_5863:
        /* <DEDUP_REMOVED lines=20> */
.L_x_5865:
[----:B------:R-:W-:Y:S05]  /*4fd0*/  BSYNC B0 ;  /* 0x0000000000007941 */ /* 0x000fea0003800000 */
.L_x_5864:
[----:B------:R-:W-:Y:S01]  /*4fe0*/  IMAD.SHL.U32 R3, R3, 0x100000, RZ ;  /* 0x0010000003037824 */ /* 0x000fe200078e00ff */
[----:B------:R-:W-:-:S04]  /*4ff0*/  LEA R5, R0, 0x3b800000, 0x17 ;  /* 0x3b80000000057811 */ /* 0x000fc800078eb8ff */
[----:B------:R-:W-:Y:S01]  /*5000*/  LOP3.LUT R28, R5, R3, R28, 0xfe, !PT ;  /* 0x00000003051c7212 */ /* 0x000fe200078efe1c */
[----:B------:R-:W-:Y:S06]  /*5010*/  BRA `(.L_x_5849) ;  /* 0x00000004000c7947 */ /* 0x000fec0003800000 */
.L_x_5862:
        /* <DEDUP_REMOVED lines=20> */
.L_x_5867:
[----:B------:R-:W-:Y:S05]  /*5160*/  BSYNC B0 ;  /* 0x0000000000007941 */ /* 0x000fea0003800000 */
.L_x_5866:
[----:B------:R-:W-:Y:S01]  /*5170*/  IMAD.SHL.U32 R3, R3, 0x200000, RZ ;  /* 0x0020000003037824 */ /* 0x000fe200078e00ff */
[----:B------:R-:W-:-:S04]  /*5180*/  LEA R5, R0, 0x37800000, 0x17 ;  /* 0x3780000000057811 */ /* 0x000fc800078eb8ff */
[----:B------:R-:W-:Y:S01]  /*5190*/  LOP3.LUT R28, R5, R3, R28, 0xfe, !PT ;  /* 0x00000003051c7212 */ /* 0x000fe200078efe1c */
[----:B------:R-:W-:Y:S06]  /*51a0*/  BRA `(.L_x_5849) ;  /* 0x0000000000a87947 */ /* 0x000fec0003800000 */
.L_x_5861:
        /* <DEDUP_REMOVED lines=14> */
.L_x_5871:
[----:B------:R-:W-:Y:S05]  /*5290*/  BSYNC B0 ;  /* 0x0000000000007941 */ /* 0x000fea0003800000 */
.L_x_5870:
[----:B------:R-:W-:Y:S01]  /*52a0*/  IMAD.MOV.U32 R29, RZ, RZ, RZ ;  /* 0x000000ffff1d7224 */ /* 0x000fe200078e00ff */
[----:B------:R-:W-:Y:S06]  /*52b0*/  BRA `(.L_x_5849) ;  /* 0x0000000000647947 */ /* 0x000fec0003800000 */
.L_x_5848:
        /* <DEDUP_REMOVED lines=16> */
.L_x_5872:
[----:B------:R-:W-:Y:S01]  /*53c0*/  CS2R R28, SRZ ;  /* 0x00000000001c7805 */ /* 0x000fe2000001ff00 */
[----:B------:R-:W-:Y:S06]  /*53d0*/  BRA `(.L_x_5849) ;  /* 0x00000000001c7947 */ /* 0x000fec0003800000 */
.L_x_5869:
[----:B------:R-:W2:Y:S01]  /*53e0*/  LDG.E.64 R4, desc[UR36][R4.64] ;  /* 0x0000002404047981 */ /* 0x000ea2000c1e1b00 */
[----:B------:R-:W-:Y:S01]  /*53f0*/  IMAD.MOV.U32 R29, RZ, RZ, RZ ;  /* 0x000000ffff1d7224 */ /* 0x000fe200078e00ff */
[----:B--2---:R0:W2:Y:S01]  /*5400*/  I2F.U64 R28, R4 ;  /* 0x00000004001c7312 */ /* 0x0040a20000301000 */
[----:B------:R-:W-:Y:S05]  /*5410*/  BRA `(.L_x_5849) ;  /* 0x00000000000c7947 */ /* 0x000fea0003800000 */
.L_x_5868:
[----:B------:R-:W2:Y:S01]  /*5420*/  LDG.E R4, desc[UR36][R4.64] ;  /* 0x0000002404047981 */ /* 0x000ea2000c1e1900 */
[----:B------:R-:W-:Y:S01]  /*5430*/  IMAD.MOV.U32 R29, RZ, RZ, RZ ;  /* 0x000000ffff1d7224 */ /* 0x000fe200078e00ff */
[----:B--2---:R-:W-:-:S07]  /*5440*/  I2FP.F32.U32 R28, R4 ;  /* 0x00000004001c7245 */ /* 0x004fce0000201000 */
.L_x_5849:
[----:B------:R-:W-:Y:S05]  /*5450*/  BSYNC B6 ;  /* 0x0000000000067941 */ /* 0x000fea0003800000 */
.L_x_5843:
        /* <DEDUP_REMOVED lines=21> */
.L_x_5877:
[----:B------:R-:W2:Y:S01]  /*55b0*/  LDG.E.U8 R4, desc[UR36][R4.64] ;  /* 0x0000002404047981 */ /* 0x000ea2000c1e1100 */
[----:B------:R-:W-:Y:S01]  /*55c0*/  IMAD.MOV.U32 R31, RZ, RZ, RZ ;  /* 0x000000ffff1f7224 */ /* 0x000fe200078e00ff */
[----:B--2---:R-:W-:Y:S01]  /*55d0*/  I2FP.F32.U32 R30, R4 ;  /* 0x00000004001e7245 */ /* 0x004fe20000201000 */
[----:B------:R-:W-:Y:S06]  /*55e0*/  BRA `(.L_x_5879) ;  /* 0x0000000c007c7947 */ /* 0x000fec0003800000 */
.L_x_5876:
        /* <DEDUP_REMOVED lines=10> */
.L_x_5881:
[----:B------:R-:W2:Y:S01]  /*5690*/  LDG.E R4, desc[UR36][R4.64] ;  /* 0x0000002404047981 */ /* 0x000ea2000c1e1900 */
[----:B------:R-:W-:Y:S01]  /*56a0*/  IMAD.MOV.U32 R31, RZ, RZ, RZ ;  /* 0x000000ffff1f7224 */ /* 0x000fe200078e00ff */
[----:B--2---:R-:W-:Y:S01]  /*56b0*/  I2FP.F32.S32 R30, R4 ;  /* 0x00000004001e7245 */ /* 0x004fe20000201400 */
[----:B------:R-:W-:Y:S06]  /*56c0*/  BRA `(.L_x_5879) ;  /* 0x0000000c00447947 */ /* 0x000fec0003800000 */
.L_x_5880:
[----:B------:R-:W2:Y:S01]  /*56d0*/  LDG.E.U16 R4, desc[UR36][R4.64] ;  /* 0x0000002404047981 */ /* 0x000ea2000c1e1500 */
[----:B------:R-:W-:Y:S01]  /*56e0*/  IMAD.MOV.U32 R31, RZ, RZ, RZ ;  /* 0x000000ffff1f7224 */ /* 0x000fe200078e00ff */
[----:B--2---:R0:W2:Y:S01]  /*56f0*/  I2F.S16 R30, R4 ;  /* 0x00000004001e7306 */ /* 0x0040a20000101400 */
[----:B------:R-:W-:Y:S05]  /*5700*/  BRA `(.L_x_5879) ;  /* 0x0000000c00347947 */ /* 0x000fea0003800000 */
.L_x_5875:
        /* <DEDUP_REMOVED lines=9> */
.L_x_5883:
[----:B------:R-:W2:Y:S01]  /*57a0*/  LDG.E.U16 R4, desc[UR36][R4.64] ;  /* 0x0000002404047981 */ /* 0x000ea2000c1e1500 */
[----:B------:R-:W-:Y:S02]  /*57b0*/  IMAD.MOV.U32 R31, RZ, RZ, RZ ;  /* 0x000000ffff1f7224 */ /* 0x000fe400078e00ff */
[----:B--2---:R-:W-:Y:S01]  /*57c0*/  HADD2.F32 R30, -RZ, R4.H0_H0 ;  /* 0x20000004ff1e7230 */ /* 0x004fe20000004100 */
[----:B------:R-:W-:Y:S06]  /*57d0*/  BRA `(.L_x_5879) ;  /* 0x0000000c00007947 */ /* 0x000fec0003800000 */
.L_x_5882:
        /* <DEDUP_REMOVED lines=8> */
.L_x_5885:
[----:B------:R-:W2:Y:S02]  /*5860*/  LDG.E R4, desc[UR36][R4.64] ;  /* 0x0000002404047981 */ /* 0x000ea4000c1e1900 */
[--C-:B--2---:R-:W-:Y:S02]  /*5870*/  HADD2.F32 R31, -RZ, R4.reuse.H1_H1 ;  /* 0x30000004ff1f7230 */ /* 0x104fe40000004100 */
[----:B------:R-:W-:Y:S01]  /*5880*/  HADD2.F32 R30, -RZ, R4.H0_H0 ;  /* 0x20000004ff1e7230 */ /* 0x000fe20000004100 */
[----:B------:R-:W-:Y:S06]  /*5890*/  BRA `(.L_x_5879) ;  /* 0x0000000800d07947 */ /* 0x000fec0003800000 */
.L_x_5884:
        /* <DEDUP_REMOVED lines=8> */
.L_x_5874:
        /* <DEDUP_REMOVED lines=13> */
.L_x_5888:
        /* <DEDUP_REMOVED lines=10> */
.L_x_5887:
        /* <DEDUP_REMOVED lines=27> */
.L_x_5890:
        /* <DEDUP_REMOVED lines=14> */
.L_x_5889:
[----:B------:R-:W2:Y:S01]  /*5d20*/  LDG.E.U16 R4, desc[UR36][R4.64] ;  /* 0x0000002404047981 */ /* 0x000ea2000c1e1500 */
[----:B------:R-:W-:Y:S02]  /*5d30*/  IMAD.MOV.U32 R31, RZ, RZ, RZ ;  /* 0x000000ffff1f7224 */ /* 0x000fe400078e00ff */
[----:B--2---:R-:W-:Y:S01]  /*5d40*/  IMAD.U32 R30, R4, 0x10000, RZ ;  /* 0x00010000041e7824 */ /* 0x004fe200078e00ff */
[----:B------:R-:W-:Y:S06]  /*5d50*/  BRA `(.L_x_5879) ;  /* 0x0000000400a07947 */ /* 0x000fec0003800000 */
.L_x_5886:
        /* <DEDUP_REMOVED lines=12> */
.L_x_5893:
        /* <DEDUP_REMOVED lines=20> */
.L_x_5895:
[----:B------:R-:W-:Y:S05]  /*5f60*/  BSYNC B0 ;  /* 0x0000000000007941 */ /* 0x000fea0003800000 */
.L_x_5894:
[----:B------:R-:W-:Y:S01]  /*5f70*/  IMAD.SHL.U32 R3, R3, 0x100000, RZ ;  /* 0x0010000003037824 */ /* 0x000fe200078e00ff */
[----:B------:R-:W-:-:S04]  /*5f80*/  LEA R5, R0, 0x3b800000, 0x17 ;  /* 0x3b80000000057811 */ /* 0x000fc800078eb8ff */
[----:B------:R-:W-:Y:S01]  /*5f90*/  LOP3.LUT R30, R5, R3, R30, 0xfe, !PT ;  /* 0x00000003051e7212 */ /* 0x000fe200078efe1e */
[----:B------:R-:W-:Y:S06]  /*5fa0*/  BRA `(.L_x_5879) ;  /* 0x00000004000c7947 */ /* 0x000fec0003800000 */
.L_x_5892:
        /* <DEDUP_REMOVED lines=20> */
.L_x_5897:
[----:B------:R-:W-:Y:S05]  /*60f0*/  BSYNC B0 ;  /* 0x0000000000007941 */ /* 0x000fea0003800000 */
.L_x_5896:
[----:B------:R-:W-:Y:S01]  /*6100*/  IMAD.SHL.U32 R3, R3, 0x200000, RZ ;  /* 0x0020000003037824 */ /* 0x000fe200078e00ff */
[----:B------:R-:W-:-:S04]  /*6110*/  LEA R5, R0, 0x37800000, 0x17 ;  /* 0x3780000000057811 */ /* 0x000fc800078eb8ff */
[----:B------:R-:W-:Y:S01]  /*6120*/  LOP3.LUT R30, R5, R3, R30, 0xfe, !PT ;  /* 0x00000003051e7212 */ /* 0x000fe200078efe1e */
[----:B------:R-:W-:Y:S06]  /*6130*/  BRA `(.L_x_5879) ;  /* 0x0000000000a87947 */ /* 0x000fec0003800000 */
.L_x_5891:
        /* <DEDUP_REMOVED lines=14> */
.L_x_5901:
[----:B------:R-:W-:Y:S05]  /*6220*/  BSYNC B0 ;  /* 0x0000000000007941 */ /* 0x000fea0003800000 */
.L_x_5900:
[----:B------:R-:W-:Y:S01]  /*6230*/  IMAD.MOV.U32 R31, RZ, RZ, RZ ;  /* 0x000000ffff1f7224 */ /* 0x000fe200078e00ff */
[----:B------:R-:W-:Y:S06]  /*6240*/  BRA `(.L_x_5879) ;  /* 0x0000000000647947 */ /* 0x000fec0003800000 */
.L_x_5878:
        /* <DEDUP_REMOVED lines=16> */
.L_x_5902:
[----:B------:R-:W-:Y:S01]  /*6350*/  CS2R R30, SRZ ;  /* 0x00000000001e7805 */ /* 0x000fe2000001ff00 */
[----:B------:R-:W-:Y:S06]  /*6360*/  BRA `(.L_x_5879) ;  /* 0x00000000001c7947 */ /* 0x000fec0003800000 */
.L_x_5899:
[----:B------:R-:W2:Y:S01]  /*6370*/  LDG.E.64 R4, desc[UR36][R4.64] ;  /* 0x0000002404047981 */ /* 0x000ea2000c1e1b00 */
[----:B------:R-:W-:Y:S01]  /*6380*/  IMAD.MOV.U32 R31, RZ, RZ, RZ ;  /* 0x000000ffff1f7224 */ /* 0x000fe200078e00ff */
[----:B--2---:R0:W2:Y:S01]  /*6390*/  I2F.U64 R30, R4 ;  /* 0x00000004001e7312 */ /* 0x0040a20000301000 */
[----:B------:R-:W-:Y:S05]  /*63a0*/  BRA `(.L_x_5879) ;  /* 0x00000000000c7947 */ /* 0x000fea0003800000 */
.L_x_5898:
[----:B------:R-:W2:Y:S01]  /*63b0*/  LDG.E R4, desc[UR36][R4.64] ;  /* 0x0000002404047981 */ /* 0x000ea2000c1e1900 */
[----:B------:R-:W-:Y:S01]  /*63c0*/  IMAD.MOV.U32 R31, RZ, RZ, RZ ;  /* 0x000000ffff1f7224 */ /* 0x000fe200078e00ff */
[----:B--2---:R-:W-:-:S07]  /*63d0*/  I2FP.F32.U32 R30, R4 ;  /* 0x00000004001e7245 */ /* 0x004fce0000201000 */
.L_x_5879:
[----:B------:R-:W-:Y:S05]  /*63e0*/  BSYNC B6 ;  /* 0x0000000000067941 */ /* 0x000fea0003800000 */
.L_x_5873:
[----:B------:R-:W-:-:S07]  /*63f0*/  VIADD R35, R35, 0x80 ;  /* 0x0000008023237836 */ /* 0x000fce0000000000 */
.L_x_5841:
[----:B------:R-:W-:Y:S05]  /*6400*/  BSYNC B7 ;  /* 0x0000000000077941 */ /* 0x000fea0003800000 */
.L_x_5840:
        /* <DEDUP_REMOVED lines=30> */
.L_x_5905:
[----:B------:R-:W0:Y:S01]  /*65f0*/  LDC.U8 R6, c[0x0][0x24d] ;  /* 0x00009340ff067b82 */ /* 0x000e220000000000 */
[----:B------:R-:W-:Y:S01]  /*6600*/  ULDC UR4, c[0x0][0x254] ;  /* 0x0000950000047ab9 */ /* 0x000fe20000000800 */
[----:B------:R-:W-:Y:S01]  /*6610*/  BSSY B6, `(.L_x_5906) ;  /* 0x00000f7000067945 */ /* 0x000fe20003800000 */
[----:B------:R-:W-:-:S05]  /*6620*/  IMAD R3, R35, UR4, RZ ;  /* 0x0000000423037c24 */ /* 0x000fca000f8e02ff */
[----:B------:R-:W2:Y:S01]  /*6630*/  LDC.64 R4, c[0x0][0x238] ;  /* 0x00008e00ff047b82 */ /* 0x000ea20000000a00 */
[----:B0-----:R-:W-:-:S04]  /*6640*/  PRMT R0, R6, 0x9910, RZ ;  /* 0x0000991006007816 */ /* 0x001fc800000000ff */
[----:B------:R-:W-:Y:S02]  /*6650*/  ISETP.GT.AND P1, PT, R0, 0x9, PT ;  /* 0x000000090000780c */ /* 0x000fe40003f24270 */
[----:B--2---:R-:W-:-:S05]  /*6660*/  IADD3 R4, P0, R3, R4, RZ ;  /* 0x0000000403047210 */ /* 0x004fca0007f1e0ff */
        /* <DEDUP_REMOVED lines=14> */
.L_x_5910:
[----:B------:R-:W2:Y:S01]  /*6750*/  LDG.E.U8 R4, desc[UR36][R4.64] ;  /* 0x0000002404047981 */ /* 0x000ea2000c1e1100 */
[----:B------:R-:W-:Y:S01]  /*6760*/  IMAD.MOV.U32 R17, RZ, RZ, RZ ;  /* 0x000000ffff117224 */ /* 0x000fe200078e00ff */
[----:B--2---:R-:W-:Y:S01]  /*6770*/  I2FP.F32.U32 R16, R4 ;  /* 0x0000000400107245 */ /* 0x004fe20000201000 */
[----:B------:R-:W-:Y:S06]  /*6780*/  BRA `(.L_x_5912) ;  /* 0x0000000c007c7947 */ /* 0x000fec0003800000 */
.L_x_5909:
        /* <DEDUP_REMOVED lines=10> */
.L_x_5914:
[----:B------:R-:W2:Y:S01]  /*6830*/  LDG.E R4, desc[UR36][R4.64] ;  /* 0x0000002404047981 */ /* 0x000ea2000c1e1900 */
[----:B------:R-:W-:Y:S01]  /*6840*/  IMAD.MOV.U32 R17, RZ, RZ, RZ ;  /* 0x000000ffff117224 */ /* 0x000fe200078e00ff */
[----:B--2---:R-:W-:Y:S01]  /*6850*/  I2FP.F32.S32 R16, R4 ;  /* 0x0000000400107245 */ /* 0x004fe20000201400 */
[----:B------:R-:W-:Y:S06]  /*6860*/  BRA `(.L_x_5912) ;  /* 0x0000000c00447947 */ /* 0x000fec0003800000 */
.L_x_5913:
[----:B------:R-:W2:Y:S01]  /*6870*/  LDG.E.U16 R4, desc[UR36][R4.64] ;  /* 0x0000002404047981 */ /* 0x000ea2000c1e1500 */
[----:B------:R-:W-:Y:S01]  /*6880*/  IMAD.MOV.U32 R17, RZ, RZ, RZ ;  /* 0x000000ffff117224 */ /* 0x000fe200078e00ff */
[----:B--2---:R0:W2:Y:S01]  /*6890*/  I2F.S16 R16, R4 ;  /* 0x0000000400107306 */ /* 0x0040a20000101400 */
[----:B------:R-:W-:Y:S05]  /*68a0*/  BRA `(.L_x_5912) ;  /* 0x0000000c00347947 */ /* 0x000fea0003800000 */
.L_x_5908:
        /* <DEDUP_REMOVED lines=9> */
.L_x_5916:
[----:B------:R-:W2:Y:S01]  /*6940*/  LDG.E.U16 R4, desc[UR36][R4.64] ;  /* 0x0000002404047981 */ /* 0x000ea2000c1e1500 */
[----:B------:R-:W-:Y:S02]  /*6950*/  IMAD.MOV.U32 R17, RZ, RZ, RZ ;  /* 0x000000ffff117224 */ /* 0x000fe400078e00ff */
[----:B--2---:R-:W-:Y:S01]  /*6960*/  HADD2.F32 R16, -RZ, R4.H0_H0 ;  /* 0x20000004ff107230 */ /* 0x004fe20000004100 */
[----:B------:R-:W-:Y:S06]  /*6970*/  BRA `(.L_x_5912) ;  /* 0x0000000c00007947 */ /* 0x000fec0003800000 */
.L_x_5915:
        /* <DEDUP_REMOVED lines=8> */
.L_x_5918:
[----:B------:R-:W2:Y:S02]  /*6a00*/  LDG.E R4, desc[UR36][R4.64] ;  /* 0x0000002404047981 */ /* 0x000ea4000c1e1900 */
[--C-:B--2---:R-:W-:Y:S02]  /*6a10*/  HADD2.F32 R17, -RZ, R4.reuse.H1_H1 ;  /* 0x30000004ff117230 */ /* 0x104fe40000004100 */
[----:B------:R-:W-:Y:S01]  /*6a20*/  HADD2.F32 R16, -RZ, R4.H0_H0 ;  /* 0x20000004ff107230 */ /* 0x000fe20000004100 */
[----:B------:R-:W-:Y:S06]  /*6a30*/  BRA `(.L_x_5912) ;  /* 0x0000000800d07947 */ /* 0x000fec0003800000 */
.L_x_5917:
        /* <DEDUP_REMOVED lines=8> */
.L_x_5907:
        /* <DEDUP_REMOVED lines=13> */
.L_x_5921:
        /* <DEDUP_REMOVED lines=10> */
.L_x_5920:
        /* <DEDUP_REMOVED lines=27> */
.L_x_5923:
        /* <DEDUP_REMOVED lines=14> */
.L_x_5922:
[----:B------:R-:W2:Y:S01]  /*6ec0*/  LDG.E.U16 R4, desc[UR36][R4.64] ;  /* 0x0000002404047981 */ /* 0x000ea2000c1e1500 */
[----:B------:R-:W-:Y:S02]  /*6ed0*/  IMAD.MOV.U32 R17, RZ, RZ, RZ ;  /* 0x000000ffff117224 */ /* 0x000fe400078e00ff */
[----:B--2---:R-:W-:Y:S01]  /*6ee0*/  IMAD.U32 R16, R4, 0x10000, RZ ;  /* 0x0001000004107824 */ /* 0x004fe200078e00ff */
[----:B------:R-:W-:Y:S06]  /*6ef0*/  BRA `(.L_x_5912) ;  /* 0x0000000400a07947 */ /* 0x000fec0003800000 */
.L_x_5919:
        /* <DEDUP_REMOVED lines=12> */
.L_x_5926:
        /* <DEDUP_REMOVED lines=20> */
.L_x_5928:
[----:B------:R-:W-:Y:S05]  /*7100*/  BSYNC B0 ;  /* 0x0000000000007941 */ /* 0x000fea0003800000 */
.L_x_5927:
[----:B------:R-:W-:Y:S01]  /*7110*/  IMAD.SHL.U32 R3, R3, 0x100000, RZ ;  /* 0x0010000003037824 */ /* 0x000fe200078e00ff */
[----:B------:R-:W-:-:S04]  /*7120*/  LEA R5, R0, 0x3b800000, 0x17 ;  /* 0x3b80000000057811 */ /* 0x000fc800078eb8ff */
[----:B------:R-:W-:Y:S01]  /*7130*/  LOP3.LUT R16, R5, R3, R16, 0xfe, !PT ;  /* 0x0000000305107212 */ /* 0x000fe200078efe10 */
[----:B------:R-:W-:Y:S06]  /*7140*/  BRA `(.L_x_5912) ;  /* 0x00000004000c7947 */ /* 0x000fec0003800000 */
.L_x_5925:
        /* <DEDUP_REMOVED lines=20> */
.L_x_5930:
[----:B------:R-:W-:Y:S05]  /*7290*/  BSYNC B0 ;  /* 0x0000000000007941 */ /* 0x000fea0003800000 */
.L_x_5929:
[----:B------:R-:W-:Y:S01]  /*72a0*/  IMAD.SHL.U32 R3, R3, 0x200000, RZ ;  /* 0x0020000003037824 */ /* 0x000fe200078e00ff */
[----:B------:R-:W-:-:S04]  /*72b0*/  LEA R5, R0, 0x37800000, 0x17 ;  /* 0x3780000000057811 */ /* 0x000fc800078eb8ff */
[----:B------:R-:W-:Y:S01]  /*72c0*/  LOP3.LUT R16, R5, R3, R16, 0xfe, !PT ;  /* 0x0000000305107212 */ /* 0x000fe200078efe10 */
[----:B------:R-:W-:Y:S06]  /*72d0*/  BRA `(.L_x_5912) ;  /* 0x0000000000a87947 */ /* 0x000fec0003800000 */
.L_x_5924:
        /* <DEDUP_REMOVED lines=14> */
.L_x_5934:
[----:B------:R-:W-:Y:S05]  /*73c0*/  BSYNC B0 ;  /* 0x0000000000007941 */ /* 0x000fea0003800000 */
.L_x_5933:
[----:B------:R-:W-:Y:S01]  /*73d0*/  IMAD.MOV.U32 R17, RZ, RZ, RZ ;  /* 0x000000ffff117224 */ /* 0x000fe200078e00ff */
[----:B------:R-:W-:Y:S06]  /*73e0*/  BRA `(.L_x_5912) ;  /* 0x0000000000647947 */ /* 0x000fec0003800000 */
.L_x_5911:
        /* <DEDUP_REMOVED lines=16> */
.L_x_5935:
[----:B------:R-:W-:Y:S01]  /*74f0*/  CS2R R16, SRZ ;  /* 0x0000000000107805 */ /* 0x000fe2000001ff00 */
[----:B------:R-:W-:Y:S06]  /*7500*/  BRA `(.L_x_5912) ;  /* 0x00000000001c7947 */ /* 0x000fec0003800000 */
.L_x_5932:
[----:B------:R-:W2:Y:S01]  /*7510*/  LDG.E.64 R4, desc[UR36][R4.64] ;  /* 0x0000002404047981 */ /* 0x000ea2000c1e1b00 */
[----:B------:R-:W-:Y:S01]  /*7520*/  IMAD.MOV.U32 R17, RZ, RZ, RZ ;  /* 0x000000ffff117224 */ /* 0x000fe200078e00ff */
[----:B--2---:R0:W2:Y:S01]  /*7530*/  I2F.U64 R16, R4 ;  /* 0x0000000400107312 */ /* 0x0040a20000301000 */
[----:B------:R-:W-:Y:S05]  /*7540*/  BRA `(.L_x_5912) ;  /* 0x00000000000c7947 */ /* 0x000fea0003800000 */
.L_x_5931:
[----:B------:R-:W2:Y:S01]  /*7550*/  LDG.E R4, desc[UR36][R4.64] ;  /* 0x0000002404047981 */ /* 0x000ea2000c1e1900 */
[----:B------:R-:W-:Y:S01]  /*7560*/  IMAD.MOV.U32 R17, RZ, RZ, RZ ;  /* 0x000000ffff117224 */ /* 0x000fe200078e00ff */
[----:B--2---:R-:W-:-:S07]  /*7570*/  I2FP.F32.U32 R16, R4 ;  /* 0x0000000400107245 */ /* 0x004fce0000201000 */
.L_x_5912:
[----:B------:R-:W-:Y:S05]  /*7580*/  BSYNC B6 ;  /* 0x0000000000067941 */ /* 0x000fea0003800000 */
.L_x_5906:
        /* <DEDUP_REMOVED lines=20> */
.L_x_5939:
[----:B------:R-:W2:Y:S01]  /*76d0*/  LDG.E.U8 R4, desc[UR36][R4.64] ;  /* 0x0000002404047981 */ /* 0x000ea2000c1e1100 */
[----:B------:R-:W-:Y:S01]  /*76e0*/  IMAD.MOV.U32 R9, RZ, RZ, RZ ;  /* 0x000000ffff097224 */ /* 0x000fe200078e00ff */
[----:B--2---:R-:W-:Y:S01]  /*76f0*/  I2FP.F32.U32 R8, R4 ;  /* 0x0000000400087245 */ /* 0x004fe20000201000 */
[----:B------:R-:W-:Y:S06]  /*7700*/  BRA `(.L_x_5904) ;  /* 0x0000000c007c7947 */ /* 0x000fec0003800000 */
.L_x_5938:
        /* <DEDUP_REMOVED lines=10> */
.L_x_5942:
[----:B------:R-:W2:Y:S01]  /*77b0*/  LDG.E R4, desc[UR36][R4.64] ;  /* 0x0000002404047981 */ /* 0x000ea2000c1e1900 */
[----:B------:R-:W-:Y:S01]  /*77c0*/  IMAD.MOV.U32 R9, RZ, RZ, RZ ;  /* 0x000000ffff097224 */ /* 0x000fe200078e00ff */
[----:B--2---:R-:W-:Y:S01]  /*77d0*/  I2FP.F32.S32 R8, R4 ;  /* 0x0000000400087245 */ /* 0x004fe20000201400 */
[----:B------:R-:W-:Y:S06]  /*77e0*/  BRA `(.L_x_5904) ;  /* 0x0000000c00447947 */ /* 0x000fec0003800000 */
.L_x_5941:
[----:B------:R-:W2:Y:S01]  /*77f0*/  LDG.E.U16 R4, desc[UR36][R4.64] ;  /* 0x0000002404047981 */ /* 0x000ea2000c1e1500 */
[----:B------:R-:W-:Y:S01]  /*7800*/  IMAD.MOV.U32 R9, RZ, RZ, RZ ;  /* 0x000000ffff097224 */ /* 0x000fe200078e00ff */
[----:B--2---:R0:W2:Y:S01]  /*7810*/  I2F.S16 R8, R4 ;  /* 0x0000000400087306 */ /* 0x0040a20000101400 */
[----:B------:R-:W-:Y:S05]  /*7820*/  BRA `(.L_x_5904) ;  /* 0x0000000c00347947 */ /* 0x000fea0003800000 */
.L_x_5937:
        /* <DEDUP_REMOVED lines=9> */
.L_x_5944:
[----:B------:R-:W2:Y:S01]  /*78c0*/  LDG.E.U16 R4, desc[UR36][R4.64] ;  /* 0x0000002404047981 */ /* 0x000ea2000c1e1500 */
[----:B------:R-:W-:Y:S02]  /*78d0*/  IMAD.MOV.U32 R9, RZ, RZ, RZ ;  /* 0x000000ffff097224 */ /* 0x000fe400078e00ff */
[----:B--2---:R-:W-:Y:S01]  /*78e0*/  HADD2.F32 R8, -RZ, R4.H0_H0 ;  /* 0x20000004ff087230 */ /* 0x004fe20000004100 */
[----:B------:R-:W-:Y:S06]  /*78f0*/  BRA `(.L_x_5904) ;  /* 0x0000000c00007947 */ /* 0x000fec0003800000 */
.L_x_5943:
        /* <DEDUP_REMOVED lines=8> */
.L_x_5946:
[----:B------:R-:W2:Y:S02]  /*7980*/  LDG.E R4, desc[UR36][R4.64] ;  /* 0x0000002404047981 */ /* 0x000ea4000c1e1900 */
[--C-:B--2---:R-:W-:Y:S02]  /*7990*/  HADD2.F32 R9, -RZ, R4.reuse.H1_H1 ;  /* 0x30000004ff097230 */ /* 0x104fe40000004100 */
[----:B------:R-:W-:Y:S01]  /*79a0*/  HADD2.F32 R8, -RZ, R4.H0_H0 ;  /* 0x20000004ff087230 */ /* 0x000fe20000004100 */
[----:B------:R-:W-:Y:S06]  /*79b0*/  BRA `(.L_x_5904) ;  /* 0x0000000800d07947 */ /* 0x000fec0003800000 */
.L_x_5945:
        /* <DEDUP_REMOVED lines=8> */
.L_x_5936:
        /* <DEDUP_REMOVED lines=13> */
.L_x_5949:
        /* <DEDUP_REMOVED lines=10> */
.L_x_5948:
        /* <DEDUP_REMOVED lines=27> */
.L_x_5951:
        /* <DEDUP_REMOVED lines=14> */
.L_x_5950:
[----:B------:R-:W2:Y:S01]  /*7e40*/  LDG.E.U16 R4, desc[UR36][R4.64] ;  /* 0x0000002404047981 */ /* 0x000ea2000c1e1500 */
[----:B------:R-:W-:Y:S02]  /*7e50*/  IMAD.MOV.U32 R9, RZ, RZ, RZ ;  /* 0x000000ffff097224 */ /* 0x000fe400078e00ff */
[----:B--2---:R-:W-:Y:S01]  /*7e60*/  IMAD.U32 R8, R4, 0x10000, RZ ;  /* 0x0001000004087824 */ /* 0x004fe200078e00ff */
[----:B------:R-:W-:Y:S06]  /*7e70*/  BRA `(.L_x_5904) ;  /* 0x0000000400a07947 */ /* 0x000fec0003800000 */
.L_x_5947:
        /* <DEDUP_REMOVED lines=12> */
.L_x_5954:
        /* <DEDUP_REMOVED lines=20> */
.L_x_5956:
[----:B------:R-:W-:Y:S05]  /*8080*/  BSYNC B0 ;  /* 0x0000000000007941 */ /* 0x000fea0003800000 */
.L_x_5955:
[----:B------:R-:W-:Y:S01]  /*8090*/  IMAD.SHL.U32 R3, R3, 0x100000, RZ ;  /* 0x0010000003037824 */ /* 0x000fe200078e00ff */
[----:B------:R-:W-:-:S04]  /*80a0*/  LEA R5, R0, 0x3b800000, 0x17 ;  /* 0x3b80000000057811 */ /* 0x000fc800078eb8ff */
[----:B------:R-:W-:Y:S01]  /*80b0*/  LOP3.LUT R8, R5, R3, R8, 0xfe, !PT ;  /* 0x0000000305087212 */ /* 0x000fe200078efe08 */
[----:B------:R-:W-:Y:S06]  /*80c0*/  BRA `(.L_x_5904) ;  /* 0x00000004000c7947 */ /* 0x000fec0003800000 */
.L_x_5953:
        /* <DEDUP_REMOVED lines=20> */
.L_x_5958:
[----:B------:R-:W-:Y:S05]  /*8210*/  BSYNC B0 ;  /* 0x0000000000007941 */ /* 0x000fea0003800000 */
.L_x_5957:
[----:B------:R-:W-:Y:S01]  /*8220*/  IMAD.SHL.U32 R3, R3, 0x200000, RZ ;  /* 0x0020000003037824 */ /* 0x000fe200078e00ff */
[----:B------:R-:W-:-:S04]  /*8230*/  LEA R5, R0, 0x37800000, 0x17 ;  /* 0x3780000000057811 */ /* 0x000fc800078eb8ff */
[----:B------:R-:W-:Y:S01]  /*8240*/  LOP3.LUT R8, R5, R3, R8, 0xfe, !PT ;  /* 0x0000000305087212 */ /* 0x000fe200078efe08 */
[----:B------:R-:W-:Y:S06]  /*8250*/  BRA `(.L_x_5904) ;  /* 0x0000000000a87947 */ /* 0x000fec0003800000 */
.L_x_5952:
        /* <DEDUP_REMOVED lines=14> */
.L_x_5962:
[----:B------:R-:W-:Y:S05]  /*8340*/  BSYNC B0 ;  /* 0x0000000000007941 */ /* 0x000fea0003800000 */
.L_x_5961:
[----:B------:R-:W-:Y:S01]  /*8350*/  IMAD.MOV.U32 R9, RZ, RZ, RZ ;  /* 0x000000ffff097224 */ /* 0x000fe200078e00ff */
[----:B------:R-:W-:Y:S06]  /*8360*/  BRA `(.L_x_5904) ;  /* 0x0000000000647947 */ /* 0x000fec0003800000 */
.L_x_5940:
        /* <DEDUP_REMOVED lines=16> */
.L_x_5963:
[----:B------:R-:W-:Y:S01]  /*8470*/  CS2R R8, SRZ ;  /* 0x0000000000087805 */ /* 0x000fe2000001ff00 */
[----:B------:R-:W-:Y:S06]  /*8480*/  BRA `(.L_x_5904) ;  /* 0x00000000001c7947 */ /* 0x000fec0003800000 */
.L_x_5960:
[----:B------:R-:W2:Y:S01]  /*8490*/  LDG.E.64 R4, desc[UR36][R4.64] ;  /* 0x0000002404047981 */ /* 0x000ea2000c1e1b00 */
[----:B------:R-:W-:Y:S01]  /*84a0*/  IMAD.MOV.U32 R9, RZ, RZ, RZ ;  /* 0x000000ffff097224 */ /* 0x000fe200078e00ff */
[----:B--2---:R0:W2:Y:S01]  /*84b0*/  I2F.U64 R8, R4 ;  /* 0x0000000400087312 */ /* 0x0040a20000301000 */
[----:B------:R-:W-:Y:S05]  /*84c0*/  BRA `(.L_x_5904) ;  /* 0x00000000000c7947 */ /* 0x000fea0003800000 */
.L_x_5959:
[----:B------:R-:W2:Y:S01]  /*84d0*/  LDG.E R4, desc[UR36][R4.64] ;  /* 0x0000002404047981 */ /* 0x000ea2000c1e1900 */
[----:B------:R-:W-:Y:S01]  /*84e0*/  IMAD.MOV.U32 R9, RZ, RZ, RZ ;  /* 0x000000ffff097224 */ /* 0x000fe200078e00ff */
[----:B--2---:R-:W-:-:S07]  /*84f0*/  I2FP.F32.U32 R8, R4 ;  /* 0x0000000400087245 */ /* 0x004fce0000201000 */
.L_x_5904:
[----:B------:R-:W-:Y:S05]  /*8500*/  BSYNC B7 ;  /* 0x0000000000077941 */ /* 0x000fea0003800000 */
.L_x_5903:
[----:B------:R-:W0:Y:S01]  /*8510*/  S2R R37, SR_TID.X ;  /* 0x0000000000257919 */ /* 0x000e220000002100 */
[----:B------:R-:W1:Y:S01]  /*8520*/  LDC.U8 R36, c[0x0][0x25c] ;  /* 0x00009700ff247b82 */ /* 0x000e620000000000 */
[----:B------:R-:W-:Y:S01]  /*8530*/  BSSY B0, `(.L_x_5964) ;  /* 0x0000014000007945 */ /* 0x000fe20003800000 */
[----:B------:R-:W-:Y:S01]  /*8540*/  IMAD.MOV.U32 R33, RZ, RZ, RZ ;  /* 0x000000ffff217224 */ /* 0x000fe200078e00ff */
[CC--:B0-----:R-:W-:Y:S01]  /*8550*/  ISETP.GE.AND P3, PT, R37.reuse, R34.reuse, PT ;  /* 0x000000222500720c */ /* 0x0c1fe20003f66270 */
[C---:B------:R-:W-:Y:S02]  /*8560*/  VIADD R5, R37.reuse, 0x180 ;  /* 0x0000018025057836 */ /* 0x040fe40000000000 */
[C---:B------:R-:W-:Y:S02]  /*8570*/  VIADD R3, R37.reuse, 0x100 ;  /* 0x0000010025037836 */ /* 0x040fe40000000000 */
[----:B------:R-:W-:Y:S01]  /*8580*/  VIADD R35, R37, 0x80 ;  /* 0x0000008025237836 */ /* 0x000fe20000000000 */
[----:B------:R-:W-:-:S02]  /*8590*/  ISETP.GE.AND P2, PT, R5, R34, PT ;  /* 0x000000220500720c */ /* 0x000fc40003f46270 */
[----:B--2---:R-:W-:Y:S02]  /*85a0*/  CS2R R4, SRZ ;  /* 0x0000000000047805 */ /* 0x004fe4000001ff00 */
[-C--:B------:R-:W-:Y:S02]  /*85b0*/  ISETP.GE.AND P1, PT, R3, R34.reuse, PT ;  /* 0x000000220300720c */ /* 0x080fe40003f26270 */
[----:B------:R-:W-:Y:S01]  /*85c0*/  ISETP.GE.AND P0, PT, R35, R34, PT ;  /* 0x000000222300720c */ /* 0x000fe20003f06270 */
[----:B------:R-:W-:-:S12]  /*85d0*/  @P3 BRA `(.L_x_5965) ;  /* 0x0000000000243947 */ /* 0x000fd80003800000 */
[----:B------:R-:W-:Y:S02]  /*85e0*/  ULDC.64 UR4, c[0x0][0x218] ;  /* 0x0000860000047ab9 */ /* 0x000fe40000000a00 */
[----:B----45:R-:W-:Y:S01]  /*85f0*/  FMUL.FTZ R0, R18, UR5 ;  /* 0x0000000512007c20 */ /* 0x030fe20008410000 */
[----:B------:R-:W-:-:S03]  /*8600*/  FMUL.FTZ R3, R19, UR5 ;  /* 0x0000000513037c20 */ /* 0x000fc60008410000 */
[----:B------:R-:W-:Y:S01]  /*8610*/  FFMA.FTZ R0, R19, UR4, R0 ;  /* 0x0000000413007c23 */ /* 0x000fe20008010000 */
[----:B------:R-:W-:-:S03]  /*8620*/  FFMA.FTZ R3, R18, UR4, -R3 ;  /* 0x0000000412037c23 */ /* 0x000fc60008010803 */
[C---:B------:R-:W-:Y:S01]  /*8630*/  FMUL.FTZ R4, R0.reuse, R23 ;  /* 0x0000001700047220 */ /* 0x040fe20000410000 */
[----:B-1-3--:R-:W-:-:S03]  /*8640*/  FMUL.FTZ R0, R0, R22 ;  /* 0x0000001600007220 */ /* 0x00afc60000410000 */
[C---:B------:R-:W-:Y:S01]  /*8650*/  FFMA.FTZ R4, R3.reuse, R22, -R4 ;  /* 0x0000001603047223 */ /* 0x040fe20000010804 */
[----:B------:R-:W-:-:S07]  /*8660*/  FFMA.FTZ R5, R3, R23, R0 ;  /* 0x0000001703057223 */ /* 0x000fce0000010000 */
.L_x_5965:
[----:B------:R-:W-:Y:S05]  /*8670*/  BSYNC B0 ;  /* 0x0000000000007941 */ /* 0x000fea0003800000 */
.L_x_5964:
[----:B------:R-:W-:Y:S01]  /*8680*/  BSSY B0, `(.L_x_5966) ;  /* 0x000000c000007945 */ /* 0x000fe20003800000 */
[----:B------:R-:W-:-:S03]  /*8690*/  IMAD.MOV.U32 R32, RZ, RZ, RZ ;  /* 0x000000ffff207224 */ /* 0x000fc600078e00ff */
[----:B------:R-:W-:Y:S05]  /*86a0*/  @P0 BRA `(.L_x_5967) ;  /* 0x0000000000240947 */ /* 0x000fea0003800000 */
[----:B------:R-:W-:Y:S02]  /*86b0*/  ULDC.64 UR4, c[0x0][0x218] ;  /* 0x0000860000047ab9 */ /* 0x000fe40000000a00 */
[----:B-----5:R-:W-:Y:S01]  /*86c0*/  FMUL.FTZ R0, R24, UR5 ;  /* 0x0000000518007c20 */ /* 0x020fe20008410000 */
[----:B------:R-:W-:-:S03]  /*86d0*/  FMUL.FTZ R3, R25, UR5 ;  /* 0x0000000519037c20 */ /* 0x000fc60008410000 */
[----:B------:R-:W-:Y:S01]  /*86e0*/  FFMA.FTZ R0, R25, UR4, R0 ;  /* 0x0000000419007c23 */ /* 0x000fe20008010000 */
[----:B------:R-:W-:-:S03]  /*86f0*/  FFMA.FTZ R3, R24, UR4, -R3 ;  /* 0x0000000418037c23 */ /* 0x000fc60008010803 */
[C---:B------:R-:W-:Y:S01]  /*8700*/  FMUL.FTZ R32, R0.reuse, R27 ;  /* 0x0000001b00207220 */ /* 0x040fe20000410000 */
[----:B------:R-:W-:-:S03]  /*8710*/  FMUL.FTZ R0, R0, R26 ;  /* 0x0000001a00007220 */ /* 0x000fc60000410000 */
[C---:B------:R-:W-:Y:S01]  /*8720*/  FFMA.FTZ R32, R3.reuse, R26, -R32 ;  /* 0x0000001a03207223 */ /* 0x040fe20000010820 */
[----:B------:R-:W-:-:S07]  /*8730*/  FFMA.FTZ R33, R3, R27, R0 ;  /* 0x0000001b03217223 */ /* 0x000fce0000010000 */
.L_x_5967:
[----:B------:R-:W-:Y:S05]  /*8740*/  BSYNC B0 ;  /* 0x0000000000007941 */ /* 0x000fea0003800000 */
.L_x_5966:
[----:B------:R-:W-:Y:S01]  /*8750*/  BSSY B0, `(.L_x_5968) ;  /* 0x000000d000007945 */ /* 0x000fe20003800000 */
[----:B-----5:R-:W-:Y:S01]  /*8760*/  IMAD.MOV.U32 R23, RZ, RZ, RZ ;  /* 0x000000ffff177224 */ /* 0x020fe200078e00ff */
[----:B----4-:R-:W-:Y:S02]  /*8770*/  CS2R R18, SRZ ;  /* 0x0000000000127805 */ /* 0x010fe4000001ff00 */
[----:B------:R-:W-:Y:S05]  /*8780*/  @P1 BRA `(.L_x_5969) ;  /* 0x0000000000241947 */ /* 0x000fea0003800000 */
[----:B------:R-:W-:Y:S02]  /*8790*/  ULDC.64 UR4, c[0x0][0x218] ;  /* 0x0000860000047ab9 */ /* 0x000fe40000000a00 */
[----:B------:R-:W-:Y:S01]  /*87a0*/  FMUL.FTZ R0, R28, UR5 ;  /* 0x000000051c007c20 */ /* 0x000fe20008410000 */
[----:B------:R-:W-:-:S03]  /*87b0*/  FMUL.FTZ R3, R29, UR5 ;  /* 0x000000051d037c20 */ /* 0x000fc60008410000 */
[----:B------:R-:W-:Y:S01]  /*87c0*/  FFMA.FTZ R0, R29, UR4, R0 ;  /* 0x000000041d007c23 */ /* 0x000fe20008010000 */
[----:B------:R-:W-:-:S03]  /*87d0*/  FFMA.FTZ R3, R28, UR4, -R3 ;  /* 0x000000041c037c23 */ /* 0x000fc60008010803 */
[C---:B------:R-:W-:Y:S01]  /*87e0*/  FMUL.FTZ R18, R0.reuse, R31 ;  /* 0x0000001f00127220 */ /* 0x040fe20000410000 */
[----:B------:R-:W-:-:S03]  /*87f0*/  FMUL.FTZ R0, R0, R30 ;  /* 0x0000001e00007220 */ /* 0x000fc60000410000 */
[C---:B------:R-:W-:Y:S01]  /*8800*/  FFMA.FTZ R18, R3.reuse, R30, -R18 ;  /* 0x0000001e03127223 */ /* 0x040fe20000010812 */
[----:B------:R-:W-:-:S07]  /*8810*/  FFMA.FTZ R19, R3, R31, R0 ;  /* 0x0000001f03137223 */ /* 0x000fce0000010000 */
.L_x_5969:
[----:B------:R-:W-:Y:S05]  /*8820*/  BSYNC B0 ;  /* 0x0000000000007941 */ /* 0x000fea0003800000 */
.L_x_5968:
[----:B------:R-:W-:Y:S01]  /*8830*/  BSSY B0, `(.L_x_5970) ;  /* 0x000000c000007945 */ /* 0x000fe20003800000 */
[----:B-1-3--:R-:W-:-:S03]  /*8840*/  IMAD.MOV.U32 R22, RZ, RZ, RZ ;  /* 0x000000ffff167224 */ /* 0x00afc600078e00ff */
        /* <DEDUP_REMOVED lines=10> */
.L_x_5971:
[----:B------:R-:W-:Y:S05]  /*88f0*/  BSYNC B0 ;  /* 0x0000000000007941 */ /* 0x000fea0003800000 */
.L_x_5970:
        /* <DEDUP_REMOVED lines=23> */
.L_x_5977:
[----:B------:R-:W0:Y:S01]  /*8a70*/  F2I.S64.TRUNC R4, R4 ;  /* 0x0000000400047311 */ /* 0x000e22000020d900 */
[----:B------:R-:W-:Y:S02]  /*8a80*/  IMAD.MOV.U32 R37, RZ, RZ, R35 ;  /* 0x000000ffff257224 */ /* 0x000fe400078e0023 */
[----:B0-----:R-:W-:-:S05]  /*8a90*/  IMAD.MOV.U32 R3, RZ, RZ, R4 ;  /* 0x000000ffff037224 */ /* 0x001fca00078e0004 */
[----:B------:R0:W-:Y:S01]  /*8aa0*/  STG.E.U8 desc[UR36][R8.64], R3 ;  /* 0x0000000308007986 */ /* 0x0001e2000c101124 */
[----:B------:R-:W-:Y:S05]  /*8ab0*/  BRA `(.L_x_5973) ;  /* 0x0000000c00947947 */ /* 0x000fea0003800000 */
.L_x_5976:
        /* <DEDUP_REMOVED lines=10> */
.L_x_5980:
[----:B------:R-:W0:Y:S01]  /*8b60*/  F2I.FTZ.TRUNC.NTZ R3, R4 ;  /* 0x0000000400037305 */ /* 0x000e22000021f100 */
[----:B------:R-:W-:Y:S01]  /*8b70*/  IMAD.MOV.U32 R37, RZ, RZ, R35 ;  /* 0x000000ffff257224 */ /* 0x000fe200078e0023 */
[----:B0-----:R0:W-:Y:S01]  /*8b80*/  STG.E desc[UR36][R8.64], R3 ;  /* 0x0000000308007986 */ /* 0x0011e2000c101924 */
[----:B------:R-:W-:Y:S05]  /*8b90*/  BRA `(.L_x_5973) ;  /* 0x0000000c005c7947 */ /* 0x000fea0003800000 */
.L_x_5979:
[----:B------:R-:W0:Y:S01]  /*8ba0*/  F2I.FTZ.TRUNC.NTZ R3, R4 ;  /* 0x0000000400037305 */ /* 0x000e22000021f100 */
[----:B------:R-:W-:Y:S01]  /*8bb0*/  IMAD.MOV.U32 R37, RZ, RZ, R35 ;  /* 0x000000ffff257224 */ /* 0x000fe200078e0023 */
[----:B0-----:R0:W-:Y:S01]  /*8bc0*/  STG.E.U16 desc[UR36][R8.64], R3 ;  /* 0x0000000308007986 */ /* 0x0011e2000c101524 */
[----:B------:R-:W-:Y:S05]  /*8bd0*/  BRA `(.L_x_5973) ;  /* 0x0000000c004c7947 */ /* 0x000fea0003800000 */
.L_x_5975:
        /* <DEDUP_REMOVED lines=9> */
.L_x_5982:
[----:B------:R-:W-:Y:S01]  /*8c70*/  F2FP.F16.F32.PACK_AB R4, RZ, R4 ;  /* 0x00000004ff04723e */ /* 0x000fe200000000ff */
[----:B------:R-:W-:-:S04]  /*8c80*/  IMAD.MOV.U32 R37, RZ, RZ, R35 ;  /* 0x000000ffff257224 */ /* 0x000fc800078e0023 */
[----:B------:R0:W-:Y:S01]  /*8c90*/  STG.E.U16 desc[UR36][R8.64], R4 ;  /* 0x0000000408007986 */ /* 0x0001e2000c101524 */
[----:B------:R-:W-:Y:S05]  /*8ca0*/  BRA `(.L_x_5973) ;  /* 0x0000000c00187947 */ /* 0x000fea0003800000 */
.L_x_5981:
        /* <DEDUP_REMOVED lines=9> */
.L_x_5984:
[----:B------:R-:W-:Y:S01]  /*8d40*/  F2FP.F16.F32.PACK_AB R5, R5, R4 ;  /* 0x000000040505723e */ /* 0x000fe200000000ff */
[----:B------:R-:W-:-:S04]  /*8d50*/  IMAD.MOV.U32 R37, RZ, RZ, R35 ;  /* 0x000000ffff257224 */ /* 0x000fc800078e0023 */
[----:B------:R2:W-:Y:S01]  /*8d60*/  STG.E desc[UR36][R8.64], R5 ;  /* 0x0000000508007986 */ /* 0x0005e2000c101924 */
[----:B------:R-:W-:Y:S05]  /*8d70*/  BRA `(.L_x_5973) ;  /* 0x0000000800e47947 */ /* 0x000fea0003800000 */
.L_x_5983:
[----:B------:R-:W-:Y:S01]  /*8d80*/  FMUL.FTZ R4, R4, 1 ;  /* 0x3f80000004047820 */ /* 0x000fe20000410000 */
[----:B------:R-:W-:-:S05]  /*8d90*/  IMAD.MOV.U32 R37, RZ, RZ, R35 ;  /* 0x000000ffff257224 */ /* 0x000fca00078e0023 */
[----:B------:R-:W0:Y:S02]  /*8da0*/  F2F.F64.F32 R4, R4 ;  /* 0x0000000400047310 */ /* 0x000e240000201800 */
[----:B0-----:R4:W-:Y:S01]  /*8db0*/  STG.E.64 desc[UR36][R8.64], R4 ;  /* 0x0000000408007986 */ /* 0x0019e2000c101b24 */
[----:B------:R-:W-:Y:S05]  /*8dc0*/  BRA `(.L_x_5973) ;  /* 0x0000000800d07947 */ /* 0x000fea0003800000 */
.L_x_5974:
        /* <DEDUP_REMOVED lines=15> */
.L_x_5987:
[----:B------:R-:W-:Y:S01]  /*8ec0*/  FMUL.FTZ R6, R5, 1 ;  /* 0x3f80000005067820 */ /* 0x000fe20000410000 */
[----:B------:R-:W-:Y:S01]  /*8ed0*/  FMUL.FTZ R4, R4, 1 ;  /* 0x3f80000004047820 */ /* 0x000fe20000410000 */
[----:B------:R-:W-:-:S04]  /*8ee0*/  IMAD.MOV.U32 R37, RZ, RZ, R35 ;  /* 0x000000ffff257224 */ /* 0x000fc800078e0023 */
[----:B------:R-:W-:Y:S08]  /*8ef0*/  F2F.F64.F32 R6, R6 ;  /* 0x0000000600067310 */ /* 0x000ff00000201800 */
[----:B------:R-:W0:Y:S02]  /*8f00*/  F2F.F64.F32 R4, R4 ;  /* 0x0000000400047310 */ /* 0x000e240000201800 */
[----:B0-----:R0:W-:Y:S01]  /*8f10*/  STG.E.128 desc[UR36][R8.64], R4 ;  /* 0x0000000408007986 */ /* 0x0011e2000c101d24 */
[----:B------:R-:W-:Y:S05]  /*8f20*/  BRA `(.L_x_5973) ;  /* 0x0000000800787947 */ /* 0x000fea0003800000 */
.L_x_5986:
        /* <DEDUP_REMOVED lines=20> */
.L_x_5991:
[----:B------:R-:W-:Y:S05]  /*9070*/  BSYNC B0 ;  /* 0x0000000000007941 */ /* 0x000fea0003800000 */
.L_x_5990:
[----:B------:R-:W-:Y:S01]  /*9080*/  LOP3.LUT R5, R0, R5, RZ, 0xfc, !PT ;  /* 0x0000000500057212 */ /* 0x000fe200078efcff */
[----:B------:R-:W-:-:S04]  /*9090*/  IMAD.MOV.U32 R37, RZ, RZ, R35 ;  /* 0x000000ffff257224 */ /* 0x000fc800078e0023 */
[----:B------:R0:W-:Y:S01]  /*90a0*/  STG.E.U8 desc[UR36][R8.64], R5 ;  /* 0x0000000508007986 */ /* 0x0001e2000c101124 */
[----:B------:R-:W-:Y:S05]  /*90b0*/  BRA `(.L_x_5973) ;  /* 0x0000000800147947 */ /* 0x000fea0003800000 */
.L_x_5989:
        /* <DEDUP_REMOVED lines=12> */
.L_x_5993:
[----:B------:R-:W-:Y:S01]  /*9180*/  IMAD.MOV.U32 R0, RZ, RZ, 0x7f ;  /* 0x0000007fff007424 */ /* 0x000fe200078e00ff */
[----:B------:R-:W-:-:S04]  /*9190*/  ISETP.GT.U32.AND P0, PT, R5, 0x7f800000, PT ;  /* 0x7f8000000500780c */ /* 0x000fc80003f04070 */
[----:B------:R-:W-:-:S09]  /*91a0*/  SEL R0, R0, 0x7c, P0 ;  /* 0x0000007c00007807 */ /* 0x000fd20000000000 */
.L_x_5994:
[----:B------:R-:W-:Y:S05]  /*91b0*/  BSYNC B0 ;  /* 0x0000000000007941 */ /* 0x000fea0003800000 */
.L_x_5992:
[----:B------:R-:W-:Y:S01]  /*91c0*/  LOP3.LUT R4, R4, 0x80000000, RZ, 0xc0, !PT ;  /* 0x8000000004047812 */ /* 0x000fe200078ec0ff */
[----:B------:R-:W-:-:S03]  /*91d0*/  IMAD.MOV.U32 R37, RZ, RZ, R35 ;  /* 0x000000ffff257224 */ /* 0x000fc600078e0023 */
[----:B------:R-:W-:-:S04]  /*91e0*/  SHF.R.U32.HI R3, RZ, 0x18, R4 ;  /* 0x00000018ff037819 */ /* 0x000fc80000011604 */
[----:B------:R-:W-:-:S05]  /*91f0*/  LOP3.LUT R3, R0, R3, RZ, 0xfc, !PT ;  /* 0x0000000300037212 */ /* 0x000fca00078efcff */
[----:B------:R0:W-:Y:S01]  /*9200*/  STG.E.U8 desc[UR36][R8.64], R3 ;  /* 0x0000000308007986 */ /* 0x0001e2000c101124 */
[----:B------:R-:W-:Y:S05]  /*9210*/  BRA `(.L_x_5973) ;  /* 0x0000000400bc7947 */ /* 0x000fea0003800000 */
.L_x_5988:
[----:B------:R-:W-:Y:S01]  /*9220*/  F2FP.BF16.F32.PACK_AB R4, RZ, R4 ;  /* 0x00000004ff04723e */ /* 0x000fe200000010ff */
[----:B------:R-:W-:-:S04]  /*9230*/  IMAD.MOV.U32 R37, RZ, RZ, R35 ;  /* 0x000000ffff257224 */ /* 0x000fc800078e0023 */
[----:B------:R0:W-:Y:S01]  /*9240*/  STG.E.U16 desc[UR36][R8.64], R4 ;  /* 0x0000000408007986 */ /* 0x0001e2000c101524 */
[----:B------:R-:W-:Y:S05]  /*9250*/  BRA `(.L_x_5973) ;  /* 0x0000000400ac7947 */ /* 0x000fea0003800000 */
.L_x_5985:
        /* <DEDUP_REMOVED lines=12> */
.L_x_5997:
        /* <DEDUP_REMOVED lines=16> */
.L_x_6000:
[----:B------:R-:W-:-:S04]  /*9420*/  LOP3.LUT R4, R4, 0x80000000, RZ, 0xc0, !PT ;  /* 0x8000000004047812 */ /* 0x000fc800078ec0ff */
[----:B------:R-:W-:-:S04]  /*9430*/  SHF.R.U32.HI R4, RZ, 0x18, R4 ;  /* 0x00000018ff047819 */ /* 0x000fc80000011604 */
[----:B------:R-:W-:-:S04]  /*9440*/  LOP3.LUT R3, R3, R4, RZ, 0xfc, !PT ;  /* 0x0000000403037212 */ /* 0x000fc800078efcff */
[----:B------:R-:W-:-:S07]  /*9450*/  PRMT R0, R3, 0x7610, R0 ;  /* 0x0000761003007816 */ /* 0x000fce0000000000 */
.L_x_5999:
[----:B------:R-:W-:Y:S05]  /*9460*/  BSYNC B0 ;  /* 0x0000000000007941 */ /* 0x000fea0003800000 */
.L_x_5998:
[----:B------:R0:W-:Y:S01]  /*9470*/  STG.E.U8 desc[UR36][R8.64], R0 ;  /* 0x0000000008007986 */ /* 0x0001e2000c101124 */
[----:B------:R-:W-:Y:S01]  /*9480*/  IMAD.MOV.U32 R37, RZ, RZ, R35 ;  /* 0x000000ffff257224 */ /* 0x000fe200078e0023 */
[----:B------:R-:W-:Y:S06]  /*9490*/  BRA `(.L_x_5973) ;  /* 0x00000004001c7947 */ /* 0x000fec0003800000 */
.L_x_5996:
        /* <DEDUP_REMOVED lines=16> */
.L_x_6003:
[----:B------:R-:W-:-:S04]  /*95a0*/  LOP3.LUT R4, R4, 0x80000000, RZ, 0xc0, !PT ;  /* 0x8000000004047812 */ /* 0x000fc800078ec0ff */
[----:B------:R-:W-:-:S04]  /*95b0*/  SHF.R.U32.HI R4, RZ, 0x18, R4 ;  /* 0x00000018ff047819 */ /* 0x000fc80000011604 */
[----:B------:R-:W-:-:S04]  /*95c0*/  LOP3.LUT R3, R3, R4, RZ, 0xfc, !PT ;  /* 0x0000000403037212 */ /* 0x000fc800078efcff */
[----:B------:R-:W-:-:S07]  /*95d0*/  PRMT R0, R3, 0x7610, R0 ;  /* 0x0000761003007816 */ /* 0x000fce0000000000 */
.L_x_6002:
[----:B------:R-:W-:Y:S05]  /*95e0*/  BSYNC B0 ;  /* 0x0000000000007941 */ /* 0x000fea0003800000 */
.L_x_6001:
[----:B------:R0:W-:Y:S01]  /*95f0*/  STG.E.U8 desc[UR36][R8.64], R0 ;  /* 0x0000000008007986 */ /* 0x0001e2000c101124 */
[----:B------:R-:W-:Y:S01]  /*9600*/  IMAD.MOV.U32 R37, RZ, RZ, R35 ;  /* 0x000000ffff257224 */ /* 0x000fe200078e0023 */
[----:B------:R-:W-:Y:S06]  /*9610*/  BRA `(.L_x_5973) ;  /* 0x0000000000bc7947 */ /* 0x000fec0003800000 */
.L_x_5995:
        /* <DEDUP_REMOVED lines=22> */
.L_x_5978:
        /* <DEDUP_REMOVED lines=16> */
.L_x_6006:
[----:B------:R-:W-:Y:S01]  /*9880*/  IMAD.MOV.U32 R37, RZ, RZ, R35 ;  /* 0x000000ffff257224 */ /* 0x000fe200078e0023 */
[----:B------:R-:W-:Y:S06]  /*9890*/  BRA `(.L_x_5973) ;  /* 0x00000000001c7947 */ /* 0x000fec0003800000 */
.L_x_6005:
[----:B------:R-:W0:Y:S01]  /*98a0*/  F2I.U64.TRUNC R4, R4 ;  /* 0x0000000400047311 */ /* 0x000e22000020d800 */
[----:B------:R-:W-:Y:S01]  /*98b0*/  IMAD.MOV.U32 R37, RZ, RZ, R35 ;  /* 0x000000ffff257224 */ /* 0x000fe200078e0023 */
[----:B0-----:R0:W-:Y:S01]  /*98c0*/  STG.E.64 desc[UR36][R8.64], R4 ;  /* 0x0000000408007986 */ /* 0x0011e2000c101b24 */
[----:B------:R-:W-:Y:S05]  /*98d0*/  BRA `(.L_x_5973) ;  /* 0x00000000000c7947 */ /* 0x000fea0003800000 */
.L_x_6004:
[----:B------:R-:W0:Y:S01]  /*98e0*/  F2I.FTZ.U32.TRUNC.NTZ R3, R4 ;  /* 0x0000000400037305 */ /* 0x000e22000021f000 */
[----:B------:R-:W-:Y:S01]  /*98f0*/  IMAD.MOV.U32 R37, RZ, RZ, R35 ;  /* 0x000000ffff257224 */ /* 0x000fe200078e0023 */
[----:B0-----:R0:W-:Y:S06]  /*9900*/  STG.E desc[UR36][R8.64], R3 ;  /* 0x0000000308007986 */ /* 0x0011ec000c101924 */
.L_x_5973:
[----:B------:R-:W-:Y:S05]  /*9910*/  BSYNC B6 ;  /* 0x0000000000067941 */ /* 0x000fea0003800000 */
.L_x_5972:
[----:B------:R-:W-:Y:S01]  /*9920*/  ISETP.GE.AND P0, PT, R37, R34, PT ;  /* 0x000000222500720c */ /* 0x000fe20003f06270 */
[----:B------:R-:W-:-:S12]  /*9930*/  BSSY B6, `(.L_x_6007) ;  /* 0x00001da000067945 */ /* 0x000fd80003800000 */
        /* <DEDUP_REMOVED lines=22> */
.L_x_6012:
[----:B------:R-:W0:Y:S02]  /*9aa0*/  F2I.S64.TRUNC R32, R32 ;  /* 0x0000002000207311 */ /* 0x000e24000020d900 */
[----:B0-----:R-:W-:-:S05]  /*9ab0*/  IMAD.MOV.U32 R3, RZ, RZ, R32 ;  /* 0x000000ffff037224 */ /* 0x001fca00078e0020 */
[----:B------:R0:W-:Y:S01]  /*9ac0*/  STG.E.U8 desc[UR36][R8.64], R3 ;  /* 0x0000000308007986 */ /* 0x0001e2000c101124 */
[----:B------:R-:W-:Y:S05]  /*9ad0*/  BRA `(.L_x_6014) ;  /* 0x0000000c00447947 */ /* 0x000fea0003800000 */
.L_x_6011:
        /* <DEDUP_REMOVED lines=9> */
.L_x_6016:
[----:B------:R-:W0:Y:S02]  /*9b70*/  F2I.FTZ.TRUNC.NTZ R3, R32 ;  /* 0x0000002000037305 */ /* 0x000e24000021f100 */
[----:B0-----:R0:W-:Y:S01]  /*9b80*/  STG.E desc[UR36][R8.64], R3 ;  /* 0x0000000308007986 */ /* 0x0011e2000c101924 */
[----:B------:R-:W-:Y:S05]  /*9b90*/  BRA `(.L_x_6014) ;  /* 0x0000000c00147947 */ /* 0x000fea0003800000 */
.L_x_6015:
[----:B------:R-:W0:Y:S02]  /*9ba0*/  F2I.FTZ.TRUNC.NTZ R3, R32 ;  /* 0x0000002000037305 */ /* 0x000e24000021f100 */
[----:B0-----:R0:W-:Y:S01]  /*9bb0*/  STG.E.U16 desc[UR36][R8.64], R3 ;  /* 0x0000000308007986 */ /* 0x0011e2000c101524 */
[----:B------:R-:W-:Y:S05]  /*9bc0*/  BRA `(.L_x_6014) ;  /* 0x0000000c00087947 */ /* 0x000fea0003800000 */
.L_x_6010:
        /* <DEDUP_REMOVED lines=8> */
.L_x_6018:
[----:B------:R-:W-:-:S05]  /*9c50*/  F2FP.F16.F32.PACK_AB R32, RZ, R32 ;  /* 0x00000020ff20723e */ /* 0x000fca00000000ff */
[----:B------:R0:W-:Y:S01]  /*9c60*/  STG.E.U16 desc[UR36][R8.64], R32 ;  /* 0x0000002008007986 */ /* 0x0001e2000c101524 */
[----:B------:R-:W-:Y:S05]  /*9c70*/  BRA `(.L_x_6014) ;  /* 0x0000000800dc7947 */ /* 0x000fea0003800000 */
.L_x_6017:
        /* <DEDUP_REMOVED lines=8> */
.L_x_6020:
[----:B------:R-:W-:-:S05]  /*9d00*/  F2FP.F16.F32.PACK_AB R33, R33, R32 ;  /* 0x000000202121723e */ /* 0x000fca00000000ff */
[----:B------:R2:W-:Y:S01]  /*9d10*/  STG.E desc[UR36][R8.64], R33 ;  /* 0x0000002108007986 */ /* 0x0005e2000c101924 */
[----:B------:R-:W-:Y:S05]  /*9d20*/  BRA `(.L_x_6014) ;  /* 0x0000000800b07947 */ /* 0x000fea0003800000 */
.L_x_6019:
[----:B------:R-:W-:-:S06]  /*9d30*/  FMUL.FTZ R4, R32, 1 ;  /* 0x3f80000020047820 */ /* 0x000fcc0000410000 */
[----:B------:R-:W0:Y:S02]  /*9d40*/  F2F.F64.F32 R4, R4 ;  /* 0x0000000400047310 */ /* 0x000e240000201800 */
[----:B0-----:R4:W-:Y:S01]  /*9d50*/  STG.E.64 desc[UR36][R8.64], R4 ;  /* 0x0000000408007986 */ /* 0x0019e2000c101b24 */
[----:B------:R-:W-:Y:S05]  /*9d60*/  BRA `(.L_x_6014) ;  /* 0x0000000800a07947 */ /* 0x000fea0003800000 */
.L_x_6009:
        /* <DEDUP_REMOVED lines=14> */
.L_x_6023:
[----:B------:R-:W-:Y:S01]  /*9e50*/  FMUL.FTZ R6, R33, 1 ;  /* 0x3f80000021067820 */ /* 0x000fe20000410000 */
[----:B------:R-:W-:-:S05]  /*9e60*/  FMUL.FTZ R4, R32, 1 ;  /* 0x3f80000020047820 */ /* 0x000fca0000410000 */
[----:B------:R-:W-:Y:S08]  /*9e70*/  F2F.F64.F32 R6, R6 ;  /* 0x0000000600067310 */ /* 0x000ff00000201800 */
[----:B------:R-:W0:Y:S02]  /*9e80*/  F2F.F64.F32 R4, R4 ;  /* 0x0000000400047310 */ /* 0x000e240000201800 */
[----:B0-----:R0:W-:Y:S01]  /*9e90*/  STG.E.128 desc[UR36][R8.64], R4 ;  /* 0x0000000408007986 */ /* 0x0011e2000c101d24 */
[----:B------:R-:W-:Y:S05]  /*9ea0*/  BRA `(.L_x_6014) ;  /* 0x0000000800507947 */ /* 0x000fea0003800000 */
.L_x_6022:
        /* <DEDUP_REMOVED lines=20> */
.L_x_6027:
[----:B------:R-:W-:Y:S05]  /*9ff0*/  BSYNC B0 ;  /* 0x0000000000007941 */ /* 0x000fea0003800000 */
.L_x_6026:
[----:B------:R-:W-:-:S05]  /*a000*/  LOP3.LUT R5, R0, R5, RZ, 0xfc, !PT ;  /* 0x0000000500057212 */ /* 0x000fca00078efcff */
[----:B------:R0:W-:Y:S01]  /*a010*/  STG.E.U8 desc[UR36][R8.64], R5 ;  /* 0x0000000508007986 */ /* 0x0001e2000c101124 */
[----:B------:R-:W-:Y:S05]  /*a020*/  BRA `(.L_x_6014) ;  /* 0x0000000400f07947 */ /* 0x000fea0003800000 */
.L_x_6025:
        /* <DEDUP_REMOVED lines=12> */
.L_x_6029:
[----:B------:R-:W-:Y:S01]  /*a0f0*/  IMAD.MOV.U32 R0, RZ, RZ, 0x7f ;  /* 0x0000007fff007424 */ /* 0x000fe200078e00ff */
[----:B------:R-:W-:-:S04]  /*a100*/  ISETP.GT.U32.AND P0, PT, R4, 0x7f800000, PT ;  /* 0x7f8000000400780c */ /* 0x000fc80003f04070 */
[----:B------:R-:W-:-:S09]  /*a110*/  SEL R0, R0, 0x7c, P0 ;  /* 0x0000007c00007807 */ /* 0x000fd20000000000 */
.L_x_6030:
[----:B------:R-:W-:Y:S05]  /*a120*/  BSYNC B0 ;  /* 0x0000000000007941 */ /* 0x000fea0003800000 */
.L_x_6028:
[----:B------:R-:W-:-:S04]  /*a130*/  LOP3.LUT R32, R32, 0x80000000, RZ, 0xc0, !PT ;  /* 0x8000000020207812 */ /* 0x000fc800078ec0ff */
[----:B------:R-:W-:-:S04]  /*a140*/  SHF.R.U32.HI R3, RZ, 0x18, R32 ;  /* 0x00000018ff037819 */ /* 0x000fc80000011620 */
[----:B------:R-:W-:-:S05]  /*a150*/  LOP3.LUT R3, R0, R3, RZ, 0xfc, !PT ;  /* 0x0000000300037212 */ /* 0x000fca00078efcff */
[----:B------:R0:W-:Y:S01]  /*a160*/  STG.E.U8 desc[UR36][R8.64], R3 ;  /* 0x0000000308007986 */ /* 0x0001e2000c101124 */
[----:B------:R-:W-:Y:S05]  /*a170*/  BRA `(.L_x_6014) ;  /* 0x00000004009c7947 */ /* 0x000fea0003800000 */
.L_x_6024:
[----:B------:R-:W-:-:S05]  /*a180*/  F2FP.BF16.F32.PACK_AB R32, RZ, R32 ;  /* 0x00000020ff20723e */ /* 0x000fca00000010ff */
[----:B------:R0:W-:Y:S01]  /*a190*/  STG.E.U16 desc[UR36][R8.64], R32 ;  /* 0x0000002008007986 */ /* 0x0001e2000c101524 */
[----:B------:R-:W-:Y:S05]  /*a1a0*/  BRA `(.L_x_6014) ;  /* 0x0000000400907947 */ /* 0x000fea0003800000 */
.L_x_6021:
        /* <DEDUP_REMOVED lines=11> */
.L_x_6033:
        /* <DEDUP_REMOVED lines=16> */
.L_x_6036:
[----:B------:R-:W-:-:S04]  /*a360*/  LOP3.LUT R32, R32, 0x80000000, RZ, 0xc0, !PT ;  /* 0x8000000020207812 */ /* 0x000fc800078ec0ff */
[----:B------:R-:W-:-:S04]  /*a370*/  SHF.R.U32.HI R3, RZ, 0x18, R32 ;  /* 0x00000018ff037819 */ /* 0x000fc80000011620 */
[----:B------:R-:W-:-:S04]  /*a380*/  LOP3.LUT R0, R0, R3, RZ, 0xfc, !PT ;  /* 0x0000000300007212 */ /* 0x000fc800078efcff */
[----:B------:R-:W-:-:S07]  /*a390*/  PRMT R4, R0, 0x7610, R4 ;  /* 0x0000761000047816 */ /* 0x000fce0000000004 */
.L_x_6035:
[----:B------:R-:W-:Y:S05]  /*a3a0*/  BSYNC B0 ;  /* 0x0000000000007941 */ /* 0x000fea0003800000 */
.L_x_6034:
[----:B------:R0:W-:Y:S01]  /*a3b0*/  STG.E.U8 desc[UR36][R8.64], R4 ;  /* 0x0000000408007986 */ /* 0x0001e2000c101124 */
[----:B------:R-:W-:Y:S05]  /*a3c0*/  BRA `(.L_x_6014) ;  /* 0x0000000400087947 */ /* 0x000fea0003800000 */
.L_x_6032:
        /* <DEDUP_REMOVED lines=16> */
.L_x_6039:
[----:B------:R-:W-:-:S04]  /*a4d0*/  LOP3.LUT R32, R32, 0x80000000, RZ, 0xc0, !PT ;  /* 0x8000000020207812 */ /* 0x000fc800078ec0ff */
[----:B------:R-:W-:-:S04]  /*a4e0*/  SHF.R.U32.HI R3, RZ, 0x18, R32 ;  /* 0x00000018ff037819 */ /* 0x000fc80000011620 */
[----:B------:R-:W-:-:S04]  /*a4f0*/  LOP3.LUT R0, R0, R3, RZ, 0xfc, !PT ;  /* 0x0000000300007212 */ /* 0x000fc800078efcff */
[----:B------:R-:W-:-:S07]  /*a500*/  PRMT R4, R0, 0x7610, R4 ;  /* 0x0000761000047816 */ /* 0x000fce0000000004 */
.L_x_6038:
[----:B------:R-:W-:Y:S05]  /*a510*/  BSYNC B0 ;  /* 0x0000000000007941 */ /* 0x000fea0003800000 */
.L_x_6037:
[----:B------:R0:W-:Y:S01]  /*a520*/  STG.E.U8 desc[UR36][R8.64], R4 ;  /* 0x0000000408007986 */ /* 0x0001e2000c101124 */
[----:B------:R-:W-:Y:S05]  /*a530*/  BRA `(.L_x_6014) ;  /* 0x0000000000ac7947 */ /* 0x000fea0003800000 */
.L_x_6031:
        /* <DEDUP_REMOVED lines=21> */
.L_x_6013:
        /* <DEDUP_REMOVED lines=16> */
.L_x_6042:
[----:B------:R-:W-:Y:S05]  /*a790*/  BRA `(.L_x_6014) ;  /* 0x0000000000147947 */ /* 0x000fea0003800000 */
.L_x_6041:
[----:B------:R-:W0:Y:S02]  /*a7a0*/  F2I.U64.TRUNC R32, R32 ;  /* 0x0000002000207311 */ /* 0x000e24000020d800 */
[----:B0-----:R0:W-:Y:S01]  /*a7b0*/  STG.E.64 desc[UR36][R8.64], R32 ;  /* 0x0000002008007986 */ /* 0x0011e2000c101b24 */
[----:B------:R-:W-:Y:S05]  /*a7c0*/  BRA `(.L_x_6014) ;  /* 0x0000000000087947 */ /* 0x000fea0003800000 */
.L_x_6040:
[----:B------:R-:W0:Y:S02]  /*a7d0*/  F2I.FTZ.U32.TRUNC.NTZ R3, R32 ;  /* 0x0000002000037305 */ /* 0x000e24000021f000 */
[----:B0-----:R0:W-:Y:S02]  /*a7e0*/  STG.E desc[UR36][R8.64], R3 ;  /* 0x0000000308007986 */ /* 0x0011e4000c101924 */
.L_x_6014:
[----:B------:R-:W-:-:S05]  /*a7f0*/  VIADD R37, R37, 0x80 ;  /* 0x0000008025257836 */ /* 0x000fca0000000000 */
[----:B------:R-:W-:-:S13]  /*a800*/  ISETP.GE.AND P0, PT, R37, R34, PT ;  /* 0x000000222500720c */ /* 0x000fda0003f06270 */
[----:B------:R-:W-:Y:S05]  /*a810*/  @P0 BRA `(.L_x_6008) ;  /* 0x0000000c00ac0947 */ /* 0x000fea0003800000 */
[----:B0---4-:R-:W0:Y:S01]  /*a820*/  LDC.64 R4, c[0x0][0x228] ;  /* 0x00008a00ff047b82 */ /* 0x011e220000000a00 */
        /* <DEDUP_REMOVED lines=20> */
.L_x_6046:
[----:B------:R-:W0:Y:S02]  /*a970*/  F2I.S64.TRUNC R18, R18 ;  /* 0x0000001200127311 */ /* 0x000e24000020d900 */
[----:B0-----:R-:W-:-:S05]  /*a980*/  IMAD.MOV.U32 R3, RZ, RZ, R18 ;  /* 0x000000ffff037224 */ /* 0x001fca00078e0012 */
[----:B------:R0:W-:Y:S01]  /*a990*/  STG.E.U8 desc[UR36][R4.64], R3 ;  /* 0x0000000304007986 */ /* 0x0001e2000c101124 */
[----:B------:R-:W-:Y:S05]  /*a9a0*/  BRA `(.L_x_6048) ;  /* 0x0000000c00447947 */ /* 0x000fea0003800000 */
.L_x_6045:
        /* <DEDUP_REMOVED lines=9> */
.L_x_6050:
[----:B------:R-:W0:Y:S02]  /*aa40*/  F2I.FTZ.TRUNC.NTZ R3, R18 ;  /* 0x0000001200037305 */ /* 0x000e24000021f100 */
[----:B0-----:R0:W-:Y:S01]  /*aa50*/  STG.E desc[UR36][R4.64], R3 ;  /* 0x0000000304007986 */ /* 0x0011e2000c101924 */
[----:B------:R-:W-:Y:S05]  /*aa60*/  BRA `(.L_x_6048) ;  /* 0x0000000c00147947 */ /* 0x000fea0003800000 */
.L_x_6049:
[----:B------:R-:W0:Y:S02]  /*aa70*/  F2I.FTZ.TRUNC.NTZ R3, R18 ;  /* 0x0000001200037305 */ /* 0x000e24000021f100 */
[----:B0-----:R0:W-:Y:S01]  /*aa80*/  STG.E.U16 desc[UR36][R4.64], R3 ;  /* 0x0000000304007986 */ /* 0x0011e2000c101524 */
[----:B------:R-:W-:Y:S05]  /*aa90*/  BRA `(.L_x_6048) ;  /* 0x0000000c00087947 */ /* 0x000fea0003800000 */
.L_x_6044:
        /* <DEDUP_REMOVED lines=8> */
.L_x_6052:
[----:B------:R-:W-:-:S05]  /*ab20*/  F2FP.F16.F32.PACK_AB R18, RZ, R18 ;  /* 0x00000012ff12723e */ /* 0x000fca00000000ff */
[----:B------:R0:W-:Y:S01]  /*ab30*/  STG.E.U16 desc[UR36][R4.64], R18 ;  /* 0x0000001204007986 */ /* 0x0001e2000c101524 */
[----:B------:R-:W-:Y:S05]  /*ab40*/  BRA `(.L_x_6048) ;  /* 0x0000000800dc7947 */ /* 0x000fea0003800000 */
.L_x_6051:
        /* <DEDUP_REMOVED lines=8> */
.L_x_6054:
[----:B------:R-:W-:-:S05]  /*abd0*/  F2FP.F16.F32.PACK_AB R19, R19, R18 ;  /* 0x000000121313723e */ /* 0x000fca00000000ff */
[----:B------:R0:W-:Y:S01]  /*abe0*/  STG.E desc[UR36][R4.64], R19 ;  /* 0x0000001304007986 */ /* 0x0001e2000c101924 */
[----:B------:R-:W-:Y:S05]  /*abf0*/  BRA `(.L_x_6048) ;  /* 0x0000000800b07947 */ /* 0x000fea0003800000 */
.L_x_6053:
[----:B------:R-:W-:-:S06]  /*ac00*/  FMUL.FTZ R6, R18, 1 ;  /* 0x3f80000012067820 */ /* 0x000fcc0000410000 */
[----:B------:R-:W0:Y:S02]  /*ac10*/  F2F.F64.F32 R6, R6 ;  /* 0x0000000600067310 */ /* 0x000e240000201800 */
[----:B0-----:R0:W-:Y:S01]  /*ac20*/  STG.E.64 desc[UR36][R4.64], R6 ;  /* 0x0000000604007986 */ /* 0x0011e2000c101b24 */
[----:B------:R-:W-:Y:S05]  /*ac30*/  BRA `(.L_x_6048) ;  /* 0x0000000800a07947 */ /* 0x000fea0003800000 */
.L_x_6043:
        /* <DEDUP_REMOVED lines=14> */
.L_x_6057:
[----:B------:R-:W-:Y:S01]  /*ad20*/  FMUL.FTZ R10, R19, 1 ;  /* 0x3f800000130a7820 */ /* 0x000fe20000410000 */
[----:B-123--:R-:W-:-:S05]  /*ad30*/  FMUL.FTZ R8, R18, 1 ;  /* 0x3f80000012087820 */ /* 0x00efca0000410000 */
[----:B------:R-:W-:Y:S08]  /*ad40*/  F2F.F64.F32 R10, R10 ;  /* 0x0000000a000a7310 */ /* 0x000ff00000201800 */
[----:B------:R-:W0:Y:S02]  /*ad50*/  F2F.F64.F32 R8, R8 ;  /* 0x0000000800087310 */ /* 0x000e240000201800 */
[----:B0-----:R0:W-:Y:S01]  /*ad60*/  STG.E.128 desc[UR36][R4.64], R8 ;  /* 0x0000000804007986 */ /* 0x0011e2000c101d24 */
[----:B------:R-:W-:Y:S05]  /*ad70*/  BRA `(.L_x_6048) ;  /* 0x0000000800507947 */ /* 0x000fea0003800000 */
.L_x_6056:
        /* <DEDUP_REMOVED lines=20> */
.L_x_6061:
[----:B------:R-:W-:Y:S05]  /*aec0*/  BSYNC B0 ;  /* 0x0000000000007941 */ /* 0x000fea0003800000 */
.L_x_6060:
[----:B------:R-:W-:-:S05]  /*aed0*/  LOP3.LUT R7, R0, R7, RZ, 0xfc, !PT ;  /* 0x0000000700077212 */ /* 0x000fca00078efcff */
[----:B------:R0:W-:Y:S01]  /*aee0*/  STG.E.U8 desc[UR36][R4.64], R7 ;  /* 0x0000000704007986 */ /* 0x0001e2000c101124 */
[----:B------:R-:W-:Y:S05]  /*aef0*/  BRA `(.L_x_6048) ;  /* 0x0000000400f07947 */ /* 0x000fea0003800000 */
.L_x_6059:
        /* <DEDUP_REMOVED lines=12> */
.L_x_6063:
[----:B------:R-:W-:Y:S01]  /*afc0*/  IMAD.MOV.U32 R0, RZ, RZ, 0x7f ;  /* 0x0000007fff007424 */ /* 0x000fe200078e00ff */
[----:B------:R-:W-:-:S04]  /*afd0*/  ISETP.GT.U32.AND P0, PT, R6, 0x7f800000, PT ;  /* 0x7f8000000600780c */ /* 0x000fc80003f04070 */
[----:B------:R-:W-:-:S09]  /*afe0*/  SEL R0, R0, 0x7c, P0 ;  /* 0x0000007c00007807 */ /* 0x000fd20000000000 */
.L_x_6064:
[----:B------:R-:W-:Y:S05]  /*aff0*/  BSYNC B0 ;  /* 0x0000000000007941 */ /* 0x000fea0003800000 */
.L_x_6062:
[----:B------:R-:W-:-:S04]  /*b000*/  LOP3.LUT R18, R18, 0x80000000, RZ, 0xc0, !PT ;  /* 0x8000000012127812 */ /* 0x000fc800078ec0ff */
[----:B------:R-:W-:-:S04]  /*b010*/  SHF.R.U32.HI R3, RZ, 0x18, R18 ;  /* 0x00000018ff037819 */ /* 0x000fc80000011612 */
[----:B------:R-:W-:-:S05]  /*b020*/  LOP3.LUT R3, R0, R3, RZ, 0xfc, !PT ;  /* 0x0000000300037212 */ /* 0x000fca00078efcff */
[----:B------:R0:W-:Y:S01]  /*b030*/  STG.E.U8 desc[UR36][R4.64], R3 ;  /* 0x0000000304007986 */ /* 0x0001e2000c101124 */
[----:B------:R-:W-:Y:S05]  /*b040*/  BRA `(.L_x_6048) ;  /* 0x00000004009c7947 */ /* 0x000fea0003800000 */
.L_x_6058:
[----:B------:R-:W-:-:S05]  /*b050*/  F2FP.BF16.F32.PACK_AB R18, RZ, R18 ;  /* 0x00000012ff12723e */ /* 0x000fca00000010ff */
[----:B------:R0:W-:Y:S01]  /*b060*/  STG.E.U16 desc[UR36][R4.64], R18 ;  /* 0x0000001204007986 */ /* 0x0001e2000c101524 */
[----:B------:R-:W-:Y:S05]  /*b070*/  BRA `(.L_x_6048) ;  /* 0x0000000400907947 */ /* 0x000fea0003800000 */
.L_x_6055:
        /* <DEDUP_REMOVED lines=11> */
.L_x_6067:
        /* <DEDUP_REMOVED lines=16> */
.L_x_6070:
[----:B------:R-:W-:-:S04]  /*b230*/  LOP3.LUT R18, R18, 0x80000000, RZ, 0xc0, !PT ;  /* 0x8000000012127812 */ /* 0x000fc800078ec0ff */
[----:B------:R-:W-:-:S04]  /*b240*/  SHF.R.U32.HI R18, RZ, 0x18, R18 ;  /* 0x00000018ff127819 */ /* 0x000fc80000011612 */
[----:B------:R-:W-:-:S04]  /*b250*/  LOP3.LUT R3, R3, R18, RZ, 0xfc, !PT ;  /* 0x0000001203037212 */ /* 0x000fc800078efcff */
[----:B------:R-:W-:-:S07]  /*b260*/  PRMT R0, R3, 0x7610, R0 ;  /* 0x0000761003007816 */ /* 0x000fce0000000000 */
.L_x_6069:
[----:B------:R-:W-:Y:S05]  /*b270*/  BSYNC B0 ;  /* 0x0000000000007941 */ /* 0x000fea0003800000 */
.L_x_6068:
[----:B------:R0:W-:Y:S01]  /*b280*/  STG.E.U8 desc[UR36][R4.64], R0 ;  /* 0x0000000004007986 */ /* 0x0001e2000c101124 */
[----:B------:R-:W-:Y:S05]  /*b290*/  BRA `(.L_x_6048) ;  /* 0x0000000400087947 */ /* 0x000fea0003800000 */
.L_x_6066:
        /* <DEDUP_REMOVED lines=16> */
.L_x_6073:
[----:B------:R-:W-:-:S04]  /*b3a0*/  LOP3.LUT R18, R18, 0x80000000, RZ, 0xc0, !PT ;  /* 0x8000000012127812 */ /* 0x000fc800078ec0ff */
[----:B------:R-:W-:-:S04]  /*b3b0*/  SHF.R.U32.HI R18, RZ, 0x18, R18 ;  /* 0x00000018ff127819 */ /* 0x000fc80000011612 */
[----:B------:R-:W-:-:S04]  /*b3c0*/  LOP3.LUT R3, R3, R18, RZ, 0xfc, !PT ;  /* 0x0000001203037212 */ /* 0x000fc800078efcff */
[----:B------:R-:W-:-:S07]  /*b3d0*/  PRMT R0, R3, 0x7610, R0 ;  /* 0x0000761003007816 */ /* 0x000fce0000000000 */
.L_x_6072:
[----:B------:R-:W-:Y:S05]  /*b3e0*/  BSYNC B0 ;  /* 0x0000000000007941 */ /* 0x000fea0003800000 */
.L_x_6071:
[----:B------:R0:W-:Y:S01]  /*b3f0*/  STG.E.U8 desc[UR36][R4.64], R0 ;  /* 0x0000000004007986 */ /* 0x0001e2000c101124 */
[----:B------:R-:W-:Y:S05]  /*b400*/  BRA `(.L_x_6048) ;  /* 0x0000000000ac7947 */ /* 0x000fea0003800000 */
.L_x_6065:
        /* <DEDUP_REMOVED lines=21> */
.L_x_6047:
[----:B------:R-:W-:Y:S01]  /*b560*/  MOV R0, 0x228 ;  /* 0x0000022800007802 */ /* 0x000fe20000000f00 */
[----:B------:R-:W-:Y:S01]  /*b570*/  ULDC.64 UR4, c[0x4][0x218] ;  /* 0x0100860000047ab9 */ /* 0x000fe20000000a00 */
[----:B------:R-:W-:Y:S01]  /*b580*/  ULDC.64 UR6, c[0x4][0x98] ;  /* 0x0100260000067ab9 */ /* 0x000fe20000000a00 */
[----:B------:R-:W-:Y:S01]  /*b590*/  IMAD.U32 R4, RZ, RZ, UR4 ;  /* 0x00000004ff047e24 */ /* 0x000fe2000f8e00ff */
[----:B------:R0:W4:Y:S01]  /*b5a0*/  LDC.64 R14, c[0x4][R0] ;  /* 0x01000000000e7b82 */ /* 0x0001220000000a00 */
[----:B------:R-:W-:Y:S01]  /*b5b0*/  IMAD.U32 R5, RZ, RZ, UR5 ;  /* 0x00000005ff057e24 */ /* 0x000fe2000f8e00ff */
[----:B------:R-:W-:Y:S01]  /*b5c0*/  ULDC.64 UR4, c[0x4][0x220] ;  /* 0x0100880000047ab9 */ /* 0x000fe20000000a00 */
[----:B------:R-:W-:Y:S02]  /*b5d0*/  IMAD.U32 R10, RZ, RZ, UR6 ;  /* 0x00000006ff0a7e24 */ /* 0x000fe4000f8e00ff */
[----:B------:R-:W-:Y:S02]  /*b5e0*/  IMAD.U32 R6, RZ, RZ, UR4 ;  /* 0x00000004ff067e24 */ /* 0x000fe4000f8e00ff */
[----:B------:R-:W-:-:S02]  /*b5f0*/  IMAD.U32 R7, RZ, RZ, UR5 ;  /* 0x00000005ff077e24 */ /* 0x000fc4000f8e00ff */
[----:B------:R-:W-:Y:S02]  /*b600*/  IMAD.U32 R11, RZ, RZ, UR7 ;  /* 0x00000007ff0b7e24 */ /* 0x000fe4000f8e00ff */
[----:B-123--:R-:W-:Y:S02]  /*b610*/  IMAD.MOV.U32 R8, RZ, RZ, 0x65 ;  /* 0x00000065ff087424 */ /* 0x00efe400078e00ff */
[----:B------:R-:W-:Y:S02]  /*b620*/  IMAD.MOV.U32 R12, RZ, RZ, 0x1 ;  /* 0x00000001ff0c7424 */ /* 0x000fe400078e00ff */
[----:B0-----:R-:W-:-:S07]  /*b630*/  IMAD.MOV.U32 R13, RZ, RZ, RZ ;  /* 0x000000ffff0d7224 */ /* 0x001fce00078e00ff */
[----:B------:R-:W-:-:S07]  /*b640*/  LEPC R20, `(.L_x_6076) ;  /* 0x000000001014794e */ /* 0x000fce0000000000 */
[----:B----4-:R-:W-:Y:S05]  /*b650*/  CALL.ABS.NOINC R14 ;  /* 0x000000000e007343 */ /* 0x010fea0003c00000 */
.L_x_6076:
[----:B------:R-:W-:Y:S05]  /*b660*/  BRA `(.L_x_6048) ;  /* 0x0000000000147947 */ /* 0x000fea0003800000 */
.L_x_6075:
[----:B------:R-:W0:Y:S02]  /*b670*/  F2I.U64.TRUNC R18, R18 ;  /* 0x0000001200127311 */ /* 0x000e24000020d800 */
[----:B0-----:R0:W-:Y:S01]  /*b680*/  STG.E.64 desc[UR36][R4.64], R18 ;  /* 0x0000001204007986 */ /* 0x0011e2000c101b24 */
[----:B------:R-:W-:Y:S05]  /*b690*/  BRA `(.L_x_6048) ;  /* 0x0000000000087947 */ /* 0x000fea0003800000 */
.L_x_6074:
[----:B------:R-:W0:Y:S02]  /*b6a0*/  F2I.FTZ.U32.TRUNC.NTZ R3, R18 ;  /* 0x0000001200037305 */ /* 0x000e24000021f000 */
[----:B0-----:R0:W-:Y:S02]  /*b6b0*/  STG.E desc[UR36][R4.64], R3 ;  /* 0x0000000304007986 */ /* 0x0011e4000c101924 */
.L_x_6048:
[----:B------:R-:W-:-:S07]  /*b6c0*/  VIADD R37, R37, 0x80 ;  /* 0x0000008025257836 */ /* 0x000fce0000000000 */
.L_x_6008:
[----:B------:R-:W-:Y:S05]  /*b6d0*/  BSYNC B6 ;  /* 0x0000000000067941 */ /* 0x000fea0003800000 */
.L_x_6007:
        /* <DEDUP_REMOVED lines=22> */
.L_x_6080:
[----:B------:R-:W0:Y:S02]  /*b840*/  F2I.S64.TRUNC R22, R22 ;  /* 0x0000001600167311 */ /* 0x000e24000020d900 */
[----:B0-----:R-:W-:-:S05]  /*b850*/  IMAD.MOV.U32 R5, RZ, RZ, R22 ;  /* 0x000000ffff057224 */ /* 0x001fca00078e0016 */
[----:B------:R-:W-:Y:S01]  /*b860*/  STG.E.U8 desc[UR36][R2.64], R5 ;  /* 0x0000000502007986 */ /* 0x000fe2000c101124 */
[----:B------:R-:W-:Y:S05]  /*b870*/  EXIT ;  /* 0x000000000000794d */ /* 0x000fea0003800000 */
.L_x_6079:
        /* <DEDUP_REMOVED lines=9> */
.L_x_6083:
[----:B------:R-:W0:Y:S02]  /*b910*/  F2I.FTZ.TRUNC.NTZ R5, R22 ;  /* 0x0000001600057305 */ /* 0x000e24000021f100 */
[----:B0-----:R-:W-:Y:S01]  /*b920*/  STG.E desc[UR36][R2.64], R5 ;  /* 0x0000000502007986 */ /* 0x001fe2000c101924 */
[----:B------:R-:W-:Y:S05]  /*b930*/  EXIT ;  /* 0x000000000000794d */ /* 0x000fea0003800000 */
.L_x_6082:
[----:B------:R-:W0:Y:S02]  /*b940*/  F2I.FTZ.TRUNC.NTZ R5, R22 ;  /* 0x0000001600057305 */ /* 0x000e24000021f100 */
[----:B0-----:R-:W-:Y:S01]  /*b950*/  STG.E.U16 desc[UR36][R2.64], R5 ;  /* 0x0000000502007986 */ /* 0x001fe2000c101524 */
[----:B------:R-:W-:Y:S05]  /*b960*/  EXIT ;  /* 0x000000000000794d */ /* 0x000fea0003800000 */
.L_x_6078:
        /* <DEDUP_REMOVED lines=8> */
.L_x_6085:
[----:B------:R-:W-:-:S05]  /*b9f0*/  F2FP.F16.F32.PACK_AB R22, RZ, R22 ;  /* 0x00000016ff16723e */ /* 0x000fca00000000ff */
[----:B------:R-:W-:Y:S01]  /*ba00*/  STG.E.U16 desc[UR36][R2.64], R22 ;  /* 0x0000001602007986 */ /* 0x000fe2000c101524 */
[----:B------:R-:W-:Y:S05]  /*ba10*/  EXIT ;  /* 0x000000000000794d */ /* 0x000fea0003800000 */
.L_x_6084:
        /* <DEDUP_REMOVED lines=8> */
.L_x_6087:
[----:B------:R-:W-:-:S05]  /*baa0*/  F2FP.F16.F32.PACK_AB R23, R23, R22 ;  /* 0x000000161717723e */ /* 0x000fca00000000ff */
[----:B------:R-:W-:Y:S01]  /*bab0*/  STG.E desc[UR36][R2.64], R23 ;  /* 0x0000001702007986 */ /* 0x000fe2000c101924 */
[----:B------:R-:W-:Y:S05]  /*bac0*/  EXIT ;  /* 0x000000000000794d */ /* 0x000fea0003800000 */
.L_x_6086:
[----:B------:R-:W-:-:S06]  /*bad0*/  FMUL.FTZ R4, R22, 1 ;  /* 0x3f80000016047820 */ /* 0x000fcc0000410000 */
[----:B------:R-:W0:Y:S02]  /*bae0*/  F2F.F64.F32 R4, R4 ;  /* 0x0000000400047310 */ /* 0x000e240000201800 */
[----:B0-----:R-:W-:Y:S01]  /*baf0*/  STG.E.64 desc[UR36][R2.64], R4 ;  /* 0x0000000402007986 */ /* 0x001fe2000c101b24 */
[----:B------:R-:W-:Y:S05]  /*bb00*/  EXIT ;  /* 0x000000000000794d */ /* 0x000fea0003800000 */
.L_x_6077:
        /* <DEDUP_REMOVED lines=14> */
.L_x_6090:
[----:B------:R-:W-:Y:S01]  /*bbf0*/  FMUL.FTZ R6, R23, 1 ;  /* 0x3f80000017067820 */ /* 0x000fe20000410000 */
[----:B------:R-:W-:-:S05]  /*bc00*/  FMUL.FTZ R4, R22, 1 ;  /* 0x3f80000016047820 */ /* 0x000fca0000410000 */
[----:B------:R-:W-:Y:S08]  /*bc10*/  F2F.F64.F32 R6, R6 ;  /* 0x0000000600067310 */ /* 0x000ff00000201800 */
[----:B------:R-:W0:Y:S02]  /*bc20*/  F2F.F64.F32 R4, R4 ;  /* 0x0000000400047310 */ /* 0x000e240000201800 */
[----:B0-----:R-:W-:Y:S01]  /*bc30*/  STG.E.128 desc[UR36][R2.64], R4 ;  /* 0x0000000402007986 */ /* 0x001fe2000c101d24 */
[----:B------:R-:W-:Y:S05]  /*bc40*/  EXIT ;  /* 0x000000000000794d */ /* 0x000fea0003800000 */
.L_x_6089:
        /* <DEDUP_REMOVED lines=20> */
.L_x_6094:
[----:B------:R-:W-:Y:S05]  /*bd90*/  BSYNC B0 ;  /* 0x0000000000007941 */ /* 0x000fea0003800000 */
.L_x_6093:
[----:B------:R-:W-:-:S05]  /*bda0*/  LOP3.LUT R7, R0, R7, RZ, 0xfc, !PT ;  /* 0x0000000700077212 */ /* 0x000fca00078efcff */
[----:B------:R-:W-:Y:S01]  /*bdb0*/  STG.E.U8 desc[UR36][R2.64], R7 ;  /* 0x0000000702007986 */ /* 0x000fe2000c101124 */
[----:B------:R-:W-:Y:S05]  /*bdc0*/  EXIT ;  /* 0x000000000000794d */ /* 0x000fea0003800000 */
.L_x_6092:
        /* <DEDUP_REMOVED lines=12> */
.L_x_6096:
[----:B------:R-:W-:Y:S01]  /*be90*/  IMAD.MOV.U32 R0, RZ, RZ, 0x7f ;  /* 0x0000007fff007424 */ /* 0x000fe200078e00ff */
[----:B------:R-:W-:-:S04]  /*bea0*/  ISETP.GT.U32.AND P0, PT, R4, 0x7f800000, PT ;  /* 0x7f8000000400780c */ /* 0x000fc80003f04070 */
[----:B------:R-:W-:-:S09]  /*beb0*/  SEL R0, R0, 0x7c, P0 ;  /* 0x0000007c00007807 */ /* 0x000fd20000000000 */
.L_x_6097:
[----:B------:R-:W-:Y:S05]  /*bec0*/  BSYNC B0 ;  /* 0x0000000000007941 */ /* 0x000fea0003800000 */
.L_x_6095:
[----:B------:R-:W-:-:S04]  /*bed0*/  LOP3.LUT R22, R22, 0x80000000, RZ, 0xc0, !PT ;  /* 0x8000000016167812 */ /* 0x000fc800078ec0ff */
[----:B------:R-:W-:-:S04]  /*bee0*/  SHF.R.U32.HI R5, RZ, 0x18, R22 ;  /* 0x00000018ff057819 */ /* 0x000fc80000011616 */
[----:B------:R-:W-:-:S05]  /*bef0*/  LOP3.LUT R5, R0, R5, RZ, 0xfc, !PT ;  /* 0x0000000500057212 */ /* 0x000fca00078efcff */
[----:B------:R-:W-:Y:S01]  /*bf00*/  STG.E.U8 desc[UR36][R2.64], R5 ;  /* 0x0000000502007986 */ /* 0x000fe2000c101124 */
[----:B------:R-:W-:Y:S05]  /*bf10*/  EXIT ;  /* 0x000000000000794d */ /* 0x000fea0003800000 */
.L_x_6091:
[----:B------:R-:W-:-:S05]  /*bf20*/  F2FP.BF16.F32.PACK_AB R22, RZ, R22 ;  /* 0x00000016ff16723e */ /* 0x000fca00000010ff */
[----:B------:R-:W-:Y:S01]  /*bf30*/  STG.E.U16 desc[UR36][R2.64], R22 ;  /* 0x0000001602007986 */ /* 0x000fe2000c101524 */
[----:B------:R-:W-:Y:S05]  /*bf40*/  EXIT ;  /* 0x000000000000794d */ /* 0x000fea0003800000 */
.L_x_6088:
        /* <DEDUP_REMOVED lines=11> */
.L_x_6100:
        /* <DEDUP_REMOVED lines=16> */
.L_x_6103:
[----:B------:R-:W-:-:S04]  /*c100*/  LOP3.LUT R22, R22, 0x80000000, RZ, 0xc0, !PT ;  /* 0x8000000016167812 */ /* 0x000fc800078ec0ff */
[----:B------:R-:W-:-:S04]  /*c110*/  SHF.R.U32.HI R5, RZ, 0x18, R22 ;  /* 0x00000018ff057819 */ /* 0x000fc80000011616 */
[----:B------:R-:W-:-:S04]  /*c120*/  LOP3.LUT R4, R4, R5, RZ, 0xfc, !PT ;  /* 0x0000000504047212 */ /* 0x000fc800078efcff */
[----:B------:R-:W-:-:S07]  /*c130*/  PRMT R0, R4, 0x7610, R0 ;  /* 0x0000761004007816 */ /* 0x000fce0000000000 */
.L_x_6102:
[----:B------:R-:W-:Y:S05]  /*c140*/  BSYNC B0 ;  /* 0x0000000000007941 */ /* 0x000fea0003800000 */
.L_x_6101:
[----:B------:R-:W-:Y:S01]  /*c150*/  STG.E.U8 desc[UR36][R2.64], R0 ;  /* 0x0000000002007986 */ /* 0x000fe2000c101124 */
[----:B------:R-:W-:Y:S05]  /*c160*/  EXIT ;  /* 0x000000000000794d */ /* 0x000fea0003800000 */
.L_x_6099:
        /* <DEDUP_REMOVED lines=16> */
.L_x_6106:
[----:B------:R-:W-:-:S04]  /*c270*/  LOP3.LUT R22, R22, 0x80000000, RZ, 0xc0, !PT ;  /* 0x8000000016167812 */ /* 0x000fc800078ec0ff */
[----:B------:R-:W-:-:S04]  /*c280*/  SHF.R.U32.HI R5, RZ, 0x18, R22 ;  /* 0x00000018ff057819 */ /* 0x000fc80000011616 */
[----:B------:R-:W-:-:S04]  /*c290*/  LOP3.LUT R4, R4, R5, RZ, 0xfc, !PT ;  /* 0x0000000504047212 */ /* 0x000fc800078efcff */
[----:B------:R-:W-:-:S07]  /*c2a0*/  PRMT R0, R4, 0x7610, R0 ;  /* 0x0000761004007816 */ /* 0x000fce0000000000 */
.L_x_6105:
[----:B------:R-:W-:Y:S05]  /*c2b0*/  BSYNC B0 ;  /* 0x0000000000007941 */ /* 0x000fea0003800000 */
.L_x_6104:
[----:B------:R-:W-:Y:S01]  /*c2c0*/  STG.E.U8 desc[UR36][R2.64], R0 ;  /* 0x0000000002007986 */ /* 0x000fe2000c101124 */
[----:B------:R-:W-:Y:S05]  /*c2d0*/  EXIT ;  /* 0x000000000000794d */ /* 0x000fea0003800000 */
.L_x_6098:
        /* <DEDUP_REMOVED lines=21> */
.L_x_6081:
        /* <DEDUP_REMOVED lines=16> */
.L_x_6109:
[----:B------:R-:W-:Y:S05]  /*c530*/  EXIT ;  /* 0x000000000000794d */ /* 0x000fea0003800000 */
.L_x_6108:
[----:B------:R-:W0:Y:S02]  /*c540*/  F2I.U64.TRUNC R22, R22 ;  /* 0x0000001600167311 */ /* 0x000e24000020d800 */
[----:B0-----:R-:W-:Y:S01]  /*c550*/  STG.E.64 desc[UR36][R2.64], R22 ;  /* 0x0000001602007986 */ /* 0x001fe2000c101b24 */
[----:B------:R-:W-:Y:S05]  /*c560*/  EXIT ;  /* 0x000000000000794d */ /* 0x000fea0003800000 */
.L_x_6107:
[----:B------:R-:W0:Y:S02]  /*c570*/  F2I.FTZ.U32.TRUNC.NTZ R5, R22 ;  /* 0x0000001600057305 */ /* 0x000e24000021f000 */
[----:B0-----:R-:W-:Y:S01]  /*c580*/  STG.E desc[UR36][R2.64], R5 ;  /* 0x0000000502007986 */ /* 0x001fe2000c101924 */
[----:B------:R-:W-:Y:S05]  /*c590*/  EXIT ;  /* 0x000000000000794d */ /* 0x000fea0003800000 */
.L_x_6110:
        /* <DEDUP_REMOVED lines=14> */
.L_x_24120:


//--------------------- .text._ZN2at6native18elementwise_kernelILi128ELi2EZNS0_22gpu_kernel_impl_nocastIZZZNS0_54_GLOBAL__N__d8c5977b_16_LinearAlgebra_cu_140f0503_289316addr_kernel_cudaERNS_14TensorIteratorERKN3c106ScalarES9_ENKUlvE_clEvENKUlvE7_clEvEUlNS6_7complexIfEESD_SD_E_EEvRNS_18TensorIteratorBaseERKT_EUliE_EEviT1_ --------------------------
	.section	.text._ZN2at6native18elementwise_kernelILi128ELi2EZNS0_22gpu_kernel_impl_nocastIZZZNS0_54_GLOBAL__N__d8c5977b_16_LinearAlgebra_cu_140f0503_289316addr_kernel_cudaERNS_14TensorIteratorERKN3c106ScalarES9_ENKUlvE_clEvENKUlvE7_clEvEUlNS6_7complexIfEESD_SD_E_EEvRNS_18TensorIteratorBaseERKT_EUliE_EEviT1_,"ax",@progbits
	.align	128
        .global         _ZN2at6native18elementwise_kernelILi128ELi2EZNS0_22gpu_kernel_impl_nocastIZZZNS0_54_GLOBAL__N__d8c5977b_16_LinearAlgebra_cu_140f0503_289316addr_kernel_cudaERNS_14TensorIteratorERKN3c106ScalarES9_ENKUlvE_clEvENKUlvE7_clEvEUlNS6_7complexIfEESD_SD_E_EEvRNS_18TensorIteratorBaseERKT_EUliE_EEviT1_
        .type           _ZN2at6native18elementwise_kernelILi128ELi2EZNS0_22gpu_kernel_impl_nocastIZZZNS0_54_GLOBAL__N__d8c5977b_16_LinearAlgebra_cu_140f0503_289316addr_kernel_cudaERNS_14TensorIteratorERKN3c106ScalarES9_ENKUlvE_clEvENKUlvE7_clEvEUlNS6_7complexIfEESD_SD_E_EEvRNS_18TensorIteratorBaseERKT_EUliE_EEviT1_,@function
        .size           _ZN2at6native18elementwise_kernelILi128ELi2EZNS0_22gpu_kernel_impl_nocastIZZZNS0_54_GLOBAL__N__d8c5977b_16_LinearAlgebra_cu_140f0503_289316addr_kernel_cudaERNS_14TensorIteratorERKN3c106ScalarES9_ENKUlvE_clEvENKUlvE7_clEvEUlNS6_7complexIfEESD_SD_E_EEvRNS_18TensorIteratorBaseERKT_EUliE_EEviT1_,(.L_x_24121 - _ZN2at6native18elementwise_kernelILi128ELi2EZNS0_22gpu_kernel_impl_nocastIZZZNS0_54_GLOBAL__N__d8c5977b_16_LinearAlgebra_cu_140f0503_289316addr_kernel_cudaERNS_14TensorIteratorERKN3c106ScalarES9_ENKUlvE_clEvENKUlvE7_clEvEUlNS6_7complexIfEESD_SD_E_EEvRNS_18TensorIteratorBaseERKT_EUliE_EEviT1_)
        .other          _ZN2at6native18elementwise_kernelILi128ELi2EZNS0_22gpu_kernel_impl_nocastIZZZNS0_54_GLOBAL__N__d8c5977b_16_LinearAlgebra_cu_140f0503_289316addr_kernel_cudaERNS_14TensorIteratorERKN3c106ScalarES9_ENKUlvE_clEvENKUlvE7_clEvEUlNS6_7complexIfEESD_SD_E_EEvRNS_18TensorIteratorBaseERKT_EUliE_EEviT1_,@"STO_CUDA_ENTRY STV_DEFAULT"
_ZN2at6native18elementwise_kernelILi128ELi2EZNS0_22gpu_kernel_impl_nocastIZZZNS0_54_GLOBAL__N__d8c5977b_16_LinearAlgebra_cu_140f0503_289316addr_kernel_cudaERNS_14TensorIteratorERKN3c106ScalarES9_ENKUlvE_clEvENKUlvE7_clEvEUlNS6_7complexIfEESD_SD_E_EEvRNS_18TensorIteratorBaseERKT_EUliE_EEviT1_:
.text._ZN2at6native18elementwise_kernelILi128ELi2EZNS0_22gpu_kernel_impl_nocastIZZZNS0_54_GLOBAL__N__d8c5977b_16_LinearAlgebra_cu_140f0503_289316addr_kernel_cudaERNS_14TensorIteratorERKN3c106ScalarES9_ENKUlvE_clEvENKUlvE7_clEvEUlNS6_7complexIfEESD_SD_E_EEvRNS_18TensorIteratorBaseERKT_EUliE_EEviT1_:
        /* <DEDUP_REMOVED lines=362> */
.L_x_6113:
        /* <DEDUP_REMOVED lines=8> */
[----:B------:R-:W-:-:S05]  /*1720*/  ULDC.64 UR8, c[0x0][0x4d8] ;  /* 0x0001360000087ab9 */ /* 0x000fca0000000a00 */
[----:B------:R-:W3:Y:S01]  /*1730*/  LDG.E.64 R6, desc[UR4][R6.64] ;  /* 0x0000000406067981 */ /* 0x000ee2000c1e1b00 */
[----:B------:R-:W-:Y:S02]  /*1740*/  IADD3 R8, P0, R0, UR8, RZ ;  /* 0x0000000800087c10 */ /* 0x000fe4000ff1e0ff */
[----:B------:R-:W-:Y:S01]  /*1750*/  IADD3 R3, R3, 0x80, RZ ;  /* 0x0000008003037810 */ /* 0x000fe20007ffe0ff */
[----:B--2---:R-:W-:Y:S01]  /*1760*/  FMUL.FTZ R2, R4, UR11 ;  /* 0x0000000b04027c20 */ /* 0x004fe20008410000 */
[----:B------:R-:W-:-:S03]  /*1770*/  FMUL.FTZ R9, R5, UR11 ;  /* 0x0000000b05097c20 */ /* 0x000fc60008410000 */
[----:B------:R-:W-:Y:S01]  /*1780*/  FFMA.FTZ R10, R5, UR10, R2 ;  /* 0x0000000a050a7c23 */ /* 0x000fe20008010002 */
[----:B------:R-:W-:Y:S01]  /*1790*/  FFMA.FTZ R2, R4, UR10, -R9 ;  /* 0x0000000a04027c23 */ /* 0x000fe20008010809 */
[----:B------:R-:W-:Y:S02]  /*17a0*/  IADD3.X R9, RZ, UR9, RZ, P0, !PT ;  /* 0x00000009ff097c10 */ /* 0x000fe400087fe4ff */
[-C--:B---3--:R-:W-:Y:S01]  /*17b0*/  FMUL.FTZ R0, R6, R10.reuse ;  /* 0x0000000a06007220 */ /* 0x088fe20000410000 */
[----:B------:R-:W-:-:S03]  /*17c0*/  FMUL.FTZ R5, R7, R10 ;  /* 0x0000000a07057220 */ /* 0x000fc60000410000 */
[-C--:B------:R-:W-:Y:S01]  /*17d0*/  FFMA.FTZ R7, R7, R2.reuse, R0 ;  /* 0x0000000207077223 */ /* 0x080fe20000010000 */
[----:B------:R-:W-:-:S05]  /*17e0*/  FFMA.FTZ R6, R6, R2, -R5 ;  /* 0x0000000206067223 */ /* 0x000fca0000010805 */
[----:B------:R0:W-:Y:S02]  /*17f0*/  STG.E.64 desc[UR4][R8.64], R6 ;  /* 0x0000000608007986 */ /* 0x0001e4000c101b04 */
.L_x_6112:
[----:B------:R-:W-:Y:S05]  /*1800*/  BSYNC B0 ;  /* 0x0000000000007941 */ /* 0x000fea0003800000 */
.L_x_6111:
[----:B------:R-:W-:-:S13]  /*1810*/  ISETP.GE.AND P0, PT, R3, UR6, PT ;  /* 0x0000000603007c0c */ /* 0x000fda000bf06270 */
[----:B------:R-:W-:Y:S05]  /*1820*/  @P0 EXIT ;  /* 0x000000000000094d */ /* 0x000fea0003800000 */
[----:B------:R-:W1:Y:S01]  /*1830*/  LDC R4, c[0x0][0x218] ;  /* 0x00008600ff047b82 */ /* 0x000e620000000800 */
[----:B------:R-:W-:Y:S01]  /*1840*/  HFMA2.MMA R2, -RZ, RZ, 0, 0 ;  /* 0x00000000ff027435 */ /* 0x000fe200000001ff */
[----:B------:R-:W-:Y:S01]  /*1850*/  MOV R5, RZ ;  /* 0x000000ff00057202 */ /* 0x000fe20000000f00 */
[----:B------:R-:W-:Y:S01]  /*1860*/  HFMA2.MMA R0, -RZ, RZ, 0, 0 ;  /* 0x00000000ff007435 */ /* 0x000fe200000001ff */
[----:B-1----:R-:W-:-:S13]  /*1870*/  ISETP.NE.AND P0, PT, R4, RZ, PT ;  /* 0x000000ff0400720c */ /* 0x002fda0003f05270 */
[----:B------:R-:W-:Y:S05]  /*1880*/  @!P0 BRA `(.L_x_6114) ;  /* 0x00000014006c8947 */ /* 0x000fea0003800000 */
[----:B------:R-:W-:Y:S01]  /*1890*/  MOV R2, RZ ;  /* 0x000000ff00027202 */ /* 0x000fe20000000f00 */
[----:B------:R-:W-:Y:S01]  /*18a0*/  ULDC.64 UR6, c[0x0][0x220] ;  /* 0x0000880000067ab9 */ /* 0x000fe20000000a00 */
[----:B------:R-:W-:Y:S01]  /*18b0*/  ISETP.NE.AND P0, PT, R4, 0x1, PT ;  /* 0x000000010400780c */ /* 0x000fe20003f05270 */
[----:B------:R-:W-:Y:S02]  /*18c0*/  ULDC.64 UR8, c[0x0][0x350] ;  /* 0x0000d40000087ab9 */ /* 0x000fe40000000a00 */
[----:B0-----:R-:W-:Y:S01]  /*18d0*/  IMAD.HI.U32 R6, R3, UR6, R2 ;  /* 0x0000000603067c27 */ /* 0x001fe2000f8e0002 */
        /* <DEDUP_REMOVED lines=342> */
.L_x_6114:
[----:B------:R-:W-:Y:S01]  /*2e40*/  ULDC.64 UR6, c[0x0][0x4e8] ;  /* 0x00013a0000067ab9 */ /* 0x000fe20000000a00 */
[----:B------:R-:W-:Y:S01]  /*2e50*/  ULDC.64 UR8, c[0x0][0x4f8] ;  /* 0x00013e0000087ab9 */ /* 0x000fe20000000a00 */
[----:B------:R-:W-:-:S04]  /*2e60*/  IADD3 R4, P0, R5, UR6, RZ ;  /* 0x0000000605047c10 */ /* 0x000fc8000ff1e0ff */
[----:B------:R-:W-:Y:S01]  /*2e70*/  IADD3.X R5, RZ, UR7, RZ, P0, !PT ;  /* 0x00000007ff057c10 */ /* 0x000fe200087fe4ff */
[----:B------:R-:W-:Y:S02]  /*2e80*/  ULDC.64 UR6, c[0x0][0x4f0] ;  /* 0x00013c0000067ab9 */ /* 0x000fe40000000a00 */
[----:B------:R-:W-:-:S03]  /*2e90*/  IADD3 R2, P0, R2, UR6, RZ ;  /* 0x0000000602027c10 */ /* 0x000fc6000ff1e0ff */
[----:B------:R-:W0:Y:S01]  /*2ea0*/  LDG.E.64 R4, desc[UR4][R4.64] ;  /* 0x0000000404047981 */ /* 0x000e22000c1e1b00 */
[----:B------:R-:W-:Y:S01]  /*2eb0*/  IADD3.X R3, RZ, UR7, RZ, P0, !PT ;  /* 0x00000007ff037c10 */ /* 0x000fe200087fe4ff */
[----:B------:R-:W-:-:S05]  /*2ec0*/  ULDC.64 UR6, c[0x0][0x4d8] ;  /* 0x0001360000067ab9 */ /* 0x000fca0000000a00 */
[----:B------:R-:W2:Y:S01]  /*2ed0*/  LDG.E.64 R2, desc[UR4][R2.64] ;  /* 0x0000000402027981 */ /* 0x000ea2000c1e1b00 */
[----:B0-----:R-:W-:Y:S01]  /*2ee0*/  FMUL.FTZ R6, R4, UR9 ;  /* 0x0000000904067c20 */ /* 0x001fe20008410000 */
[----:B------:R-:W-:-:S03]  /*2ef0*/  FMUL.FTZ R7, R5, UR9 ;  /* 0x0000000905077c20 */ /* 0x000fc60008410000 */
[----:B------:R-:W-:Y:S01]  /*2f00*/  FFMA.FTZ R9, R5, UR8, R6 ;  /* 0x0000000805097c23 */ /* 0x000fe20008010006 */
[----:B------:R-:W-:Y:S01]  /*2f10*/  IADD3 R6, P0, R0, UR6, RZ ;  /* 0x0000000600067c10 */ /* 0x000fe2000ff1e0ff */
[----:B------:R-:W-:Y:S02]  /*2f20*/  FFMA.FTZ R8, R4, UR8, -R7 ;  /* 0x0000000804087c23 */ /* 0x000fe40008010807 */
[CC--:B--2---:R-:W-:Y:S01]  /*2f30*/  FMUL.FTZ R0, R2.reuse, R9.reuse ;  /* 0x0000000902007220 */ /* 0x0c4fe20000410000 */
[C---:B------:R-:W-:Y:S01]  /*2f40*/  FMUL.FTZ R9, R3.reuse, R9 ;  /* 0x0000000903097220 */ /* 0x040fe20000410000 */
[----:B------:R-:W-:Y:S02]  /*2f50*/  IADD3.X R7, RZ, UR7, RZ, P0, !PT ;  /* 0x00000007ff077c10 */ /* 0x000fe400087fe4ff */
[-C--:B------:R-:W-:Y:S01]  /*2f60*/  FFMA.FTZ R3, R3, R8.reuse, R0 ;  /* 0x0000000803037223 */ /* 0x080fe20000010000 */
[----:B------:R-:W-:-:S05]  /*2f70*/  FFMA.FTZ R2, R2, R8, -R9 ;  /* 0x0000000802027223 */ /* 0x000fca0000010809 */
[----:B------:R-:W-:Y:S01]  /*2f80*/  STG.E.64 desc[UR4][R6.64], R2 ;  /* 0x0000000206007986 */ /* 0x000fe2000c101b04 */
[----:B------:R-:W-:Y:S05]  /*2f90*/  EXIT ;  /* 0x000000000000794d */ /* 0x000fea0003800000 */
.L_x_6115:
        /* <DEDUP_REMOVED lines=14> */
.L_x_24121:


//--------------------- .text._ZN2at6native27unrolled_elementwise_kernelIZZZNS0_54_GLOBAL__N__d8c5977b_16_LinearAlgebra_cu_140f0503_289316addr_kernel_cudaERNS_14TensorIteratorERKN3c106ScalarES8_ENKUlvE_clEvENKUlvE7_clEvEUlNS5_7complexIfEESC_SC_E_St5arrayIPcLm4EELi4E23TrivialOffsetCalculatorILi3EjESH_ILi1EjENS0_6memory15LoadWithoutCastENSK_16StoreWithoutCastEEEviT_T0_T2_T3_T4_T5_ --------------------------
	.section	.text._ZN2at6native27unrolled_elementwise_kernelIZZZNS0_54_GLOBAL__N__d8c5977b_16_LinearAlgebra_cu_140f0503_289316addr_kernel_cudaERNS_14TensorIteratorERKN3c106ScalarES8_ENKUlvE_clEvENKUlvE7_clEvEUlNS5_7complexIfEESC_SC_E_St5arrayIPcLm4EELi4E23TrivialOffsetCalculatorILi3EjESH_ILi1EjENS0_6memory15LoadWithoutCastENSK_16StoreWithoutCastEEEviT_T0_T2_T3_T4_T5_,"ax",@progbits
	.align	128
        .global         _ZN2at6native27unrolled_elementwise_kernelIZZZNS0_54_GLOBAL__N__d8c5977b_16_LinearAlgebra_cu_140f0503_289316addr_kernel_cudaERNS_14TensorIteratorERKN3c106ScalarES8_ENKUlvE_clEvENKUlvE7_clEvEUlNS5_7complexIfEESC_SC_E_St5arrayIPcLm4EELi4E23TrivialOffsetCalculatorILi3EjESH_ILi1EjENS0_6memory15LoadWithoutCastENSK_16StoreWithoutCastEEEviT_T0_T2_T3_T4_T5_
        .type           _ZN2at6native27unrolled_elementwise_kernelIZZZNS0_54_GLOBAL__N__d8c5977b_16_LinearAlgebra_cu_140f0503_289316addr_kernel_cudaERNS_14TensorIteratorERKN3c106ScalarES8_ENKUlvE_clEvENKUlvE7_clEvEUlNS5_7complexIfEESC_SC_E_St5arrayIPcLm4EELi4E23TrivialOffsetCalculatorILi3EjESH_ILi1EjENS0_6memory15LoadWithoutCastENSK_16StoreWithoutCastEEEviT_T0_T2_T3_T4_T5_,@function
        .size           _ZN2at6native27unrolled_elementwise_kernelIZZZNS0_54_GLOBAL__N__d8c5977b_16_LinearAlgebra_cu_140f0503_289316addr_kernel_cudaERNS_14TensorIteratorERKN3c106ScalarES8_ENKUlvE_clEvENKUlvE7_clEvEUlNS5_7complexIfEESC_SC_E_St5arrayIPcLm4EELi4E23TrivialOffsetCalculatorILi3EjESH_ILi1EjENS0_6memory15LoadWithoutCastENSK_16StoreWithoutCastEEEviT_T0_T2_T3_T4_T5_,(.L_x_24122 - _ZN2at6native27unrolled_elementwise_kernelIZZZNS0_54_GLOBAL__N__d8c5977b_16_LinearAlgebra_cu_140f0503_289316addr_kernel_cudaERNS_14TensorIteratorERKN3c106ScalarES8_ENKUlvE_clEvENKUlvE7_clEvEUlNS5_7complexIfEESC_SC_E_St5arrayIPcLm4EELi4E23TrivialOffsetCalculatorILi3EjESH_ILi1EjENS0_6memory15LoadWithoutCastENSK_16StoreWithoutCastEEEviT_T0_T2_T3_T4_T5_)
        .other          _ZN2at6native27unrolled_elementwise_kernelIZZZNS0_54_GLOBAL__N__d8c5977b_16_LinearAlgebra_cu_140f0503_289316addr_kernel_cudaERNS_14TensorIteratorERKN3c106ScalarES8_ENKUlvE_clEvENKUlvE7_clEvEUlNS5_7complexIfEESC_SC_E_St5arrayIPcLm4EELi4E23TrivialOffsetCalculatorILi3EjESH_ILi1EjENS0_6memory15LoadWithoutCastENSK_16StoreWithoutCastEEEviT_T0_T2_T3_T4_T5_,@"STO_CUDA_ENTRY STV_DEFAULT"
_ZN2at6native27unrolled_elementwise_kernelIZZZNS0_54_GLOBAL__N__d8c5977b_16_LinearAlgebra_cu_140f0503_289316addr_kernel_cudaERNS_14TensorIteratorERKN3c106ScalarES8_ENKUlvE_clEvENKUlvE7_clEvEUlNS5_7complexIfEESC_SC_E_St5arrayIPcLm4EELi4E23TrivialOffsetCalculatorILi3EjESH_ILi1EjENS0_6memory15LoadWithoutCastENSK_16StoreWithoutCastEEEviT_T0_T2_T3_T4_T5_:
.text._ZN2at6native27unrolled_elementwise_kernelIZZZNS0_54_GLOBAL__N__d8c5977b_16_LinearAlgebra_cu_140f0503_289316addr_kernel_cudaERNS_14TensorIteratorERKN3c106ScalarES8_ENKUlvE_clEvENKUlvE7_clEvEUlNS5_7complexIfEESC_SC_E_St5arrayIPcLm4EELi4E23TrivialOffsetCalculatorILi3EjESH_ILi1EjENS0_6memory15LoadWithoutCastENSK_16StoreWithoutCastEEEviT_T0_T2_T3_T4_T5_:
[----:B------:R-:W-:Y:S01]  /*0000*/  LDC R1, c[0x0][0x28] ;  /* 0x00000a00ff017b82 */ /* 0x000fe20000000800 */
[----:B------:R-:W0:Y:S07]  /*0010*/  S2R R0, SR_CTAID.X ;  /* 0x0000000000007919 */ /* 0x000e2e0000002500 */
[----:B------:R-:W0:Y:S01]  /*0020*/  LDC R3, c[0x0][0x210] ;  /* 0x00008400ff037b82 */ /* 0x000e220000000800 */
[----:B------:R-:W-:Y:S02]  /*0030*/  CS2R R12, SRZ ;  /* 0x00000000000c7805 */ /* 0x000fe4000001ff00 */
[----:B------:R-:W-:Y:S01]  /*0040*/  CS2R R10, SRZ ;  /* 0x00000000000a7805 */ /* 0x000fe2000001ff00 */
[----:B------:R-:W1:Y:S01]  /*0050*/  S2R R15, SR_TID.X ;  /* 0x00000000000f7919 */ /* 0x000e620000002100 */
[----:B------:R-:W-:Y:S01]  /*0060*/  ULDC.64 UR4, c[0x0][0x208] ;  /* 0x0000820000047ab9 */ /* 0x000fe20000000a00 */
[----:B0-----:R-:W-:Y:S01]  /*0070*/  IMAD R14, R0, -0x200, R3 ;  /* 0xfffffe00000e7824 */ /* 0x001fe200078e0203 */
[----:B-1----:R-:W-:-:S04]  /*0080*/  MOV R3, R15 ;  /* 0x0000000f00037202 */ /* 0x002fc80000000f00 */
        /* <DEDUP_REMOVED lines=8> */
[----:B------:R-:W1:-:S12]  /*0110*/  @!P1 LDC.64 R28, c[0x0][0x240] ;  /* 0x00009000ff1c9b82 */ /* 0x000e580000000a00 */
[----:B------:R-:W2:Y:S01]  /*0120*/  @!P3 LDC.64 R20, c[0x0][0x238] ;  /* 0x00008e00ff14bb82 */ /* 0x000ea20000000a00 */
[----:B------:R-:W-:Y:S02]  /*0130*/  @!P3 LEA R7, R0, R3, 0x9 ;  /* 0x000000030007b211 */ /* 0x000fe400078e48ff */
[----:B------:R-:W-:Y:S01]  /*0140*/  @!P3 IADD3 R3, R3, 0x80, RZ ;  /* 0x000000800303b810 */ /* 0x000fe20007ffe0ff */
[----:B0-----:R-:W-:-:S03]  /*0150*/  @!P1 IMAD.WIDE.U32 R18, R5, 0x8, R18 ;  /* 0x0000000805129825 */ /* 0x001fc600078e0012 */
[----:B------:R-:W-:Y:S01]  /*0160*/  ISETP.GE.AND P2, PT, R3, R14, PT ;  /* 0x0000000e0300720c */ /* 0x000fe20003f46270 */
[----:B------:R-:W0:Y:S01]  /*0170*/  @!P3 LDC.64 R22, c[0x0][0x240] ;  /* 0x00009000ff16bb82 */ /* 0x000e220000000a00 */
[----:B------:R3:W5:Y:S01]  /*0180*/  @!P1 LDG.E.64 R12, desc[UR4][R18.64] ;  /* 0x00000004120c9981 */ /* 0x000762000c1e1b00 */
[----:B-1----:R-:W-:-:S05]  /*0190*/  @!P1 IMAD.WIDE.U32 R28, R5, 0x8, R28 ;  /* 0x00000008051c9825 */ /* 0x002fca00078e001c */
[----:B------:R1:W5:Y:S01]  /*01a0*/  @!P1 LDG.E.64 R10, desc[UR4][R28.64] ;  /* 0x000000041c0a9981 */ /* 0x000362000c1e1b00 */
[----:B---3--:R-:W3:Y:S01]  /*01b0*/  @!P0 LDC.64 R18, c[0x0][0x240] ;  /* 0x00009000ff128b82 */ /* 0x008ee20000000a00 */
[----:B------:R-:W-:-:S03]  /*01c0*/  CS2R R8, SRZ ;  /* 0x0000000000087805 */ /* 0x000fc6000001ff00 */
[----:B------:R-:W-:Y:S01]  /*01d0*/  @!P2 LEA R3, R0, R3, 0x9 ;  /* 0x000000030003a211 */ /* 0x000fe200078e48ff */
[----:B--2---:R-:W-:-:S03]  /*01e0*/  @!P3 IMAD.WIDE.U32 R20, R7, 0x8, R20 ;  /* 0x000000080714b825 */ /* 0x004fc600078e0014 */
[----:B-1----:R-:W1:Y:S02]  /*01f0*/  @!P0 LDC.64 R28, c[0x0][0x238] ;  /* 0x00008e00ff1c8b82 */ /* 0x002e640000000a00 */
[----:B------:R-:W5:Y:S01]  /*0200*/  @!P3 LDG.E.64 R8, desc[UR4][R20.64] ;  /* 0x000000041408b981 */ /* 0x000f62000c1e1b00 */
[----:B0-----:R-:W-:Y:S01]  /*0210*/  @!P3 IMAD.WIDE.U32 R22, R7, 0x8, R22 ;  /* 0x000000080716b825 */ /* 0x001fe200078e0016 */
[----:B------:R-:W-:-:S04]  /*0220*/  CS2R R6, SRZ ;  /* 0x0000000000067805 */ /* 0x000fc8000001ff00 */
[----:B------:R-:W0:Y:S02]  /*0230*/  @!P2 LDC.64 R24, c[0x0][0x238] ;  /* 0x00008e00ff18ab82 */ /* 0x000e240000000a00 */
[----:B------:R3:W5:Y:S06]  /*0240*/  @!P3 LDG.E.64 R6, desc[UR4][R22.64] ;  /* 0x000000041606b981 */ /* 0x00076c000c1e1b00 */
[----:B------:R-:W2:Y:S01]  /*0250*/  @!P2 LDC.64 R26, c[0x0][0x240] ;  /* 0x00009000ff1aab82 */ /* 0x000ea20000000a00 */
[----:B---3--:R-:W-:Y:S01]  /*0260*/  @!P0 IMAD.WIDE.U32 R22, R16, 0x8, R18 ;  /* 0x0000000810168825 */ /* 0x008fe200078e0012 */
[----:B------:R-:W-:-:S06]  /*0270*/  CS2R R18, SRZ ;  /* 0x0000000000127805 */ /* 0x000fcc000001ff00 */
[----:B------:R-:W3:Y:S01]  /*0280*/  @!P0 LDC.64 R20, c[0x0][0x228] ;  /* 0x00008a00ff148b82 */ /* 0x000ee20000000a00 */
[----:B-1----:R-:W-:-:S05]  /*0290*/  @!P0 IMAD.WIDE.U32 R28, R16, 0x8, R28 ;  /* 0x00000008101c8825 */ /* 0x002fca00078e001c */
[----:B------:R-:W5:Y:S01]  /*02a0*/  @!P0 LDG.E.64 R18, desc[UR4][R28.64] ;  /* 0x000000041c128981 */ /* 0x000f62000c1e1b00 */
[----:B0-----:R-:W-:Y:S01]  /*02b0*/  @!P2 IMAD.WIDE.U32 R24, R3, 0x8, R24 ;  /* 0x000000080318a825 */ /* 0x001fe200078e0018 */
[----:B------:R-:W-:-:S03]  /*02c0*/  CS2R R4, SRZ ;  /* 0x0000000000047805 */ /* 0x000fc6000001ff00 */
[----:B--2---:R-:W-:Y:S01]  /*02d0*/  @!P2 IMAD.WIDE.U32 R26, R3, 0x8, R26 ;  /* 0x00000008031aa825 */ /* 0x004fe200078e001a */
[----:B------:R-:W-:Y:S02]  /*02e0*/  CS2R R2, SRZ ;  /* 0x0000000000027805 */ /* 0x000fe4000001ff00 */
[----:B------:R-:W5:Y:S04]  /*02f0*/  @!P2 LDG.E.64 R4, desc[UR4][R24.64] ;  /* 0x000000041804a981 */ /* 0x000f68000c1e1b00 */
[----:B------:R0:W5:Y:S01]  /*0300*/  @!P2 LDG.E.64 R2, desc[UR4][R26.64] ;  /* 0x000000041a02a981 */ /* 0x000162000c1e1b00 */
[----:B------:R-:W-:Y:S01]  /*0310*/  CS2R R16, SRZ ;  /* 0x0000000000107805 */ /* 0x000fe2000001ff00 */
[----:B------:R-:W-:Y:S05]  /*0320*/  BSSY B0, `(.L_x_6116) ;  /* 0x0000017000007945 */ /* 0x000fea0003800000 */
[----:B------:R1:W5:Y:S01]  /*0330*/  @!P0 LDG.E.64 R16, desc[UR4][R22.64] ;  /* 0x0000000416108981 */ /* 0x000362000c1e1b00 */
[----:B0-----:R-:W-:-:S04]  /*0340*/  MOV R27, R15 ;  /* 0x0000000f001b7202 */ /* 0x001fc80000000f00 */
[C---:B------:R-:W-:Y:S02]  /*0350*/  IADD3 R26, R27.reuse, 0x80, RZ ;  /* 0x000000801b1a7810 */ /* 0x040fe40007ffe0ff */
[C---:B------:R-:W-:Y:S02]  /*0360*/  IADD3 R25, R27.reuse, 0x100, RZ ;  /* 0x000001001b197810 */ /* 0x040fe40007ffe0ff */
[----:B------:R-:W-:Y:S02]  /*0370*/  IADD3 R24, R27, 0x180, RZ ;  /* 0x000001801b187810 */ /* 0x000fe40007ffe0ff */
[----:B------:R-:W-:Y:S02]  /*0380*/  @!P0 MOV R27, R26 ;  /* 0x0000001a001b8202 */ /* 0x000fe40000000f00 */
[-C--:B------:R-:W-:Y:S01]  /*0390*/  ISETP.GE.AND P2, PT, R25, R14.reuse, PT ;  /* 0x0000000e1900720c */ /* 0x080fe20003f46270 */
[----:B------:R-:W-:Y:S01]  /*03a0*/  HFMA2.MMA R25, -RZ, RZ, 0, 0 ;  /* 0x00000000ff197435 */ /* 0x000fe200000001ff */
[----:B------:R-:W-:-:S02]  /*03b0*/  ISETP.GE.AND P1, PT, R26, R14, PT ;  /* 0x0000000e1a00720c */ /* 0x000fc40003f26270 */
[----:B-1----:R-:W-:Y:S02]  /*03c0*/  CS2R R22, SRZ ;  /* 0x0000000000167805 */ /* 0x002fe4000001ff00 */
[-C--:B------:R-:W-:Y:S02]  /*03d0*/  ISETP.GE.AND P3, PT, R24, R14.reuse, PT ;  /* 0x0000000e1800720c */ /* 0x080fe40003f66270 */
[----:B------:R-:W-:Y:S01]  /*03e0*/  ISETP.GE.AND P4, PT, R27, R14, PT ;  /* 0x0000000e1b00720c */ /* 0x000fe20003f86270 */
[----:B---3--:R-:W-:-:S12]  /*03f0*/  @P0 BRA `(.L_x_6117) ;  /* 0x0000000000240947 */ /* 0x008fd80003800000 */
        /* <DEDUP_REMOVED lines=9> */
.L_x_6117:
[----:B------:R-:W-:Y:S05]  /*0490*/  BSYNC B0 ;  /* 0x0000000000007941 */ /* 0x000fea0003800000 */
.L_x_6116:
[----:B------:R-:W-:Y:S01]  /*04a0*/  BSSY B0, `(.L_x_6118) ;  /* 0x000000c000007945 */ /* 0x000fe20003800000 */
[----:B------:R-:W-:-:S03]  /*04b0*/  MOV R24, RZ ;  /* 0x000000ff00187202 */ /* 0x000fc60000000f00 */
        /* <DEDUP_REMOVED lines=10> */
.L_x_6119:
[----:B------:R-:W-:Y:S05]  /*0560*/  BSYNC B0 ;  /* 0x0000000000007941 */ /* 0x000fea0003800000 */
.L_x_6118:
[----:B------:R-:W-:Y:S01]  /*0570*/  BSSY B0, `(.L_x_6120) ;  /* 0x000000e000007945 */ /* 0x000fe20003800000 */
[----:B-----5:R-:W-:Y:S01]  /*0580*/  HFMA2.MMA R11, -RZ, RZ, 0, 0 ;  /* 0x00000000ff0b7435 */ /* 0x020fe200000001ff */
[----:B------:R-:W-:Y:S02]  /*0590*/  CS2R R12, SRZ ;  /* 0x00000000000c7805 */ /* 0x000fe4000001ff00 */
[----:B------:R-:W-:Y:S01]  /*05a0*/  @!P0 LEA R15, R0, R15, 0x9 ;  /* 0x0000000f000f8211 */ /* 0x000fe200078e48ff */
[----:B------:R-:W-:Y:S07]  /*05b0*/  @P2 BRA `(.L_x_6121) ;  /* 0x0000000000242947 */ /* 0x000fee0003800000 */
        /* <DEDUP_REMOVED lines=9> */
.L_x_6121:
[----:B------:R-:W-:Y:S05]  /*0650*/  BSYNC B0 ;  /* 0x0000000000007941 */ /* 0x000fea0003800000 */
.L_x_6120:
[----:B------:R-:W-:Y:S01]  /*0660*/  BSSY B0, `(.L_x_6122) ;  /* 0x000000d000007945 */ /* 0x000fe20003800000 */
[----:B------:R-:W-:Y:S01]  /*0670*/  @!P0 IMAD.WIDE.U32 R20, R15, 0x8, R20 ;  /* 0x000000080f148825 */ /* 0x000fe200078e0014 */
[----:B------:R-:W-:Y:S02]  /*0680*/  MOV R10, RZ ;  /* 0x000000ff000a7202 */ /* 0x000fe40000000f00 */
        /* <DEDUP_REMOVED lines=10> */
.L_x_6123:
[----:B------:R-:W-:Y:S05]  /*0730*/  BSYNC B0 ;  /* 0x0000000000007941 */ /* 0x000fea0003800000 */
.L_x_6122:
        /* <DEDUP_REMOVED lines=13> */
.L_x_6125:
[----:B------:R-:W-:Y:S05]  /*0810*/  BSYNC B0 ;  /* 0x0000000000007941 */ /* 0x000fea0003800000 */
.L_x_6124:
[----:B------:R-:W-:-:S13]  /*0820*/  ISETP.GE.AND P0, PT, R27, R14, PT ;  /* 0x0000000e1b00720c */ /* 0x000fda0003f06270 */
[----:B------:R-:W-:Y:S05]  /*0830*/  @P0 EXIT ;  /* 0x000000000000094d */ /* 0x000fea0003800000 */
[----:B-1----:R-:W1:Y:S01]  /*0840*/  LDC.64 R2, c[0x0][0x228] ;  /* 0x00008a00ff027b82 */ /* 0x002e620000000a00 */
[----:B------:R-:W-:-:S05]  /*0850*/  LEA R27, R0, R27, 0x9 ;  /* 0x0000001b001b7211 */ /* 0x000fca00078e48ff */
[----:B-1----:R-:W-:-:S05]  /*0860*/  IMAD.WIDE.U32 R2, R27, 0x8, R2 ;  /* 0x000000081b027825 */ /* 0x002fca00078e0002 */
[----:B------:R-:W-:Y:S01]  /*0870*/  STG.E.64 desc[UR4][R2.64], R10 ;  /* 0x0000000a02007986 */ /* 0x000fe2000c101b04 */
[----:B------:R-:W-:Y:S05]  /*0880*/  EXIT ;  /* 0x000000000000794d */ /* 0x000fea0003800000 */
.L_x_6126:
        /* <DEDUP_REMOVED lines=15> */
.L_x_24122:


//--------------------- .text._ZN2at6native29vectorized_elementwise_kernelILi2EZZZNS0_54_GLOBAL__N__d8c5977b_16_LinearAlgebra_cu_140f0503_289316addr_kernel_cudaERNS_14TensorIteratorERKN3c106ScalarES8_ENKUlvE_clEvENKUlvE7_clEvEUlNS5_7complexIfEESC_SC_E_St5arrayIPcLm4EEEEviT0_T1_ --------------------------
	.section	.text._ZN2at6native29vectorized_elementwise_kernelILi2EZZZNS0_54_GLOBAL__N__d8c5977b_16_LinearAlgebra_cu_140f0503_289316addr_kernel_cudaERNS_14TensorIteratorERKN3c106ScalarES8_ENKUlvE_clEvENKUlvE7_clEvEUlNS5_7complexIfEESC_SC_E_St5arrayIPcLm4EEEEviT0_T1_,"ax",@progbits
	.align	128
        .global         _ZN2at6native29vectorized_elementwise_kernelILi2EZZZNS0_54_GLOBAL__N__d8c5977b_16_LinearAlgebra_cu_140f0503_289316addr_kernel_cudaERNS_14TensorIteratorERKN3c106ScalarES8_ENKUlvE_clEvENKUlvE7_clEvEUlNS5_7complexIfEESC_SC_E_St5arrayIPcLm4EEEEviT0_T1_
        .type           _ZN2at6native29vectorized_elementwise_kernelILi2EZZZNS0_54_GLOBAL__N__d8c5977b_16_LinearAlgebra_cu_140f0503_289316addr_kernel_cudaERNS_14TensorIteratorERKN3c106ScalarES8_ENKUlvE_clEvENKUlvE7_clEvEUlNS5_7complexIfEESC_SC_E_St5arrayIPcLm4EEEEviT0_T1_,@function
        .size           _ZN2at6native29vectorized_elementwise_kernelILi2EZZZNS0_54_GLOBAL__N__d8c5977b_16_LinearAlgebra_cu_140f0503_289316addr_kernel_cudaERNS_14TensorIteratorERKN3c106ScalarES8_ENKUlvE_clEvENKUlvE7_clEvEUlNS5_7complexIfEESC_SC_E_St5arrayIPcLm4EEEEviT0_T1_,(.L_x_24123 - _ZN2at6native29vectorized_elementwise_kernelILi2EZZZNS0_54_GLOBAL__N__d8c5977b_16_LinearAlgebra_cu_140f0503_289316addr_kernel_cudaERNS_14TensorIteratorERKN3c106ScalarES8_ENKUlvE_clEvENKUlvE7_clEvEUlNS5_7complexIfEESC_SC_E_St5arrayIPcLm4EEEEviT0_T1_)
        .other          _ZN2at6native29vectorized_elementwise_kernelILi2EZZZNS0_54_GLOBAL__N__d8c5977b_16_LinearAlgebra_cu_140f0503_289316addr_kernel_cudaERNS_14TensorIteratorERKN3c106ScalarES8_ENKUlvE_clEvENKUlvE7_clEvEUlNS5_7complexIfEESC_SC_E_St5arrayIPcLm4EEEEviT0_T1_,@"STO_CUDA_ENTRY STV_DEFAULT"
_ZN2at6native29vectorized_elementwise_kernelILi2EZZZNS0_54_GLOBAL__N__d8c5977b_16_LinearAlgebra_cu_140f0503_289316addr_kernel_cudaERNS_14TensorIteratorERKN3c106ScalarES8_ENKUlvE_clEvENKUlvE7_clEvEUlNS5_7complexIfEESC_SC_E_St5arrayIPcLm4EEEEviT0_T1_:
.text._ZN2at6native29vectorized_elementwise_kernelILi2EZZZNS0_54_GLOBAL__N__d8c5977b_16_LinearAlgebra_cu_140f0503_289316addr_kernel_cudaERNS_14TensorIteratorERKN3c106ScalarES8_ENKUlvE_clEvENKUlvE7_clEvEUlNS5_7complexIfEESC_SC_E_St5arrayIPcLm4EEEEviT0_T1_:
        /* <DEDUP_REMOVED lines=10> */
[----:B------:R-:W-:-:S07]  /*00a0*/  ULDC.64 UR6, c[0x0][0x218] ;  /* 0x0000860000067ab9 */ /* 0x000fce0000000a00 */
[----:B------:R-:W2:Y:S01]  /*00b0*/  LDC.64 R4, c[0x0][0x240] ;  /* 0x00009000ff047b82 */ /* 0x000ea20000000a00 */
[----:B-1----:R-:W-:-:S04]  /*00c0*/  IMAD.WIDE R2, R39, 0x8, R2 ;  /* 0x0000000827027825 */ /* 0x002fc800078e0202 */
[----:B0-----:R-:W-:-:S04]  /*00d0*/  IMAD.WIDE.U32 R36, R0, 0x10, R2 ;  /* 0x0000001000247825 */ /* 0x001fc800078e0002 */
[C---:B--2---:R-:W-:Y:S01]  /*00e0*/  IMAD.WIDE R2, R39.reuse, 0x8, R4 ;  /* 0x0000000827027825 */ /* 0x044fe200078e0204 */
[----:B------:R-:W2:Y:S04]  /*00f0*/  LDG.E.128 R32, desc[UR4][R36.64] ;  /* 0x0000000424207981 */ /* 0x000ea8000c1e1d00 */
[----:B------:R-:W3:Y:S01]  /*0100*/  LDG.E.128 R4, desc[UR4][R36.64+0x800] ;  /* 0x0008000424047981 */ /* 0x000ee2000c1e1d00 */
[----:B------:R-:W-:Y:S02]  /*0110*/  IMAD.WIDE.U32 R40, R0, 0x10, R2 ;  /* 0x0000001000287825 */ /* 0x000fe400078e0002 */
[----:B------:R-:W0:Y:S01]  /*0120*/  LDC.64 R2, c[0x0][0x228] ;  /* 0x00008a00ff027b82 */ /* 0x000e220000000a00 */
[----:B------:R-:W4:Y:S04]  /*0130*/  LDG.E.128 R12, desc[UR4][R36.64+0x1000] ;  /* 0x00100004240c7981 */ /* 0x000f28000c1e1d00 */
[----:B------:R-:W5:Y:S04]  /*0140*/  LDG.E.128 R28, desc[UR4][R40.64] ;  /* 0x00000004281c7981 */ /* 0x000f68000c1e1d00 */
[----:B------:R-:W4:Y:S04]  /*0150*/  LDG.E.128 R8, desc[UR4][R40.64+0x800] ;  /* 0x0008000428087981 */ /* 0x000f28000c1e1d00 */
[----:B------:R-:W4:Y:S04]  /*0160*/  LDG.E.128 R16, desc[UR4][R36.64+0x1800] ;  /* 0x0018000424107981 */ /* 0x000f28000c1e1d00 */
[----:B------:R-:W4:Y:S04]  /*0170*/  LDG.E.128 R20, desc[UR4][R40.64+0x1000] ;  /* 0x0010000428147981 */ /* 0x000f28000c1e1d00 */
[----:B------:R-:W4:Y:S01]  /*0180*/  LDG.E.128 R24, desc[UR4][R40.64+0x1800] ;  /* 0x0018000428187981 */ /* 0x000f22000c1e1d00 */
[----:B0-----:R-:W-:-:S04]  /*0190*/  IMAD.WIDE.U32 R2, R39, 0x8, R2 ;  /* 0x0000000827027825 */ /* 0x001fc800078e0002 */
[----:B------:R-:W-:-:S04]  /*01a0*/  IMAD.WIDE R2, R0, 0x10, R2 ;  /* 0x0000001000027825 */ /* 0x000fc800078e0202 */
[----:B--2---:R-:W-:Y:S01]  /*01b0*/  FMUL.FTZ R38, R32, UR7 ;  /* 0x0000000720267c20 */ /* 0x004fe20008410000 */
[----:B------:R-:W-:Y:S01]  /*01c0*/  FMUL.FTZ R42, R34, UR7 ;  /* 0x00000007222a7c20 */ /* 0x000fe20008410000 */
[----:B------:R-:W-:Y:S01]  /*01d0*/  FMUL.FTZ R43, R33, UR7 ;  /* 0x00000007212b7c20 */ /* 0x000fe20008410000 */
[----:B------:R-:W-:Y:S01]  /*01e0*/  FMUL.FTZ R45, R35, UR7 ;  /* 0x00000007232d7c20 */ /* 0x000fe20008410000 */
[----:B------:R-:W-:Y:S01]  /*01f0*/  FFMA.FTZ R38, R33, UR6, R38 ;  /* 0x0000000621267c23 */ /* 0x000fe20008010026 */
[----:B------:R-:W-:Y:S01]  /*0200*/  FFMA.FTZ R42, R35, UR6, R42 ;  /* 0x00000006232a7c23 */ /* 0x000fe2000801002a */
[----:B------:R-:W-:Y:S01]  /*0210*/  FFMA.FTZ R43, R32, UR6, -R43 ;  /* 0x00000006202b7c23 */ /* 0x000fe2000801082b */
[----:B------:R-:W-:Y:S01]  /*0220*/  FFMA.FTZ R45, R34, UR6, -R45 ;  /* 0x00000006222d7c23 */ /* 0x000fe2000801082d */
[----:B-----5:R-:W-:Y:S01]  /*0230*/  FMUL.FTZ R32, R28, R38 ;  /* 0x000000261c207220 */ /* 0x020fe20000410000 */
[----:B------:R-:W-:Y:S01]  /*0240*/  FMUL.FTZ R34, R30, R42 ;  /* 0x0000002a1e227220 */ /* 0x000fe20000410000 */
[----:B------:R-:W-:Y:S01]  /*0250*/  FMUL.FTZ R33, R29, R38 ;  /* 0x000000261d217220 */ /* 0x000fe20000410000 */
[----:B------:R-:W-:Y:S01]  /*0260*/  FMUL.FTZ R35, R31, R42 ;  /* 0x0000002a1f237220 */ /* 0x000fe20000410000 */
[----:B------:R-:W-:Y:S01]  /*0270*/  FFMA.FTZ R29, R29, R43, R32 ;  /* 0x0000002b1d1d7223 */ /* 0x000fe20000010020 */
[----:B------:R-:W-:Y:S01]  /*0280*/  FFMA.FTZ R31, R31, R45, R34 ;  /* 0x0000002d1f1f7223 */ /* 0x000fe20000010022 */
[----:B---3--:R-:W-:Y:S01]  /*0290*/  FMUL.FTZ R32, R4, UR7 ;  /* 0x0000000704207c20 */ /* 0x008fe20008410000 */
[----:B------:R-:W-:Y:S01]  /*02a0*/  FMUL.FTZ R34, R6, UR7 ;  /* 0x0000000706227c20 */ /* 0x000fe20008410000 */
[----:B------:R-:W-:Y:S01]  /*02b0*/  FFMA.FTZ R28, R28, R43, -R33 ;  /* 0x0000002b1c1c7223 */ /* 0x000fe20000010821 */
[----:B------:R-:W-:Y:S01]  /*02c0*/  FFMA.FTZ R30, R30, R45, -R35 ;  /* 0x0000002d1e1e7223 */ /* 0x000fe20000010823 */
[----:B------:R-:W-:Y:S01]  /*02d0*/  FMUL.FTZ R33, R5, UR7 ;  /* 0x0000000705217c20 */ /* 0x000fe20008410000 */
[----:B------:R-:W-:Y:S01]  /*02e0*/  FMUL.FTZ R35, R7, UR7 ;  /* 0x0000000707237c20 */ /* 0x000fe20008410000 */
[----:B------:R-:W-:Y:S01]  /*02f0*/  FFMA.FTZ R32, R5, UR6, R32 ;  /* 0x0000000605207c23 */ /* 0x000fe20008010020 */
[----:B------:R-:W-:Y:S01]  /*0300*/  FFMA.FTZ R34, R7, UR6, R34 ;  /* 0x0000000607227c23 */ /* 0x000fe20008010022 */
[----:B------:R-:W-:Y:S01]  /*0310*/  FFMA.FTZ R33, R4, UR6, -R33 ;  /* 0x0000000604217c23 */ /* 0x000fe20008010821 */
[----:B------:R-:W-:Y:S01]  /*0320*/  FFMA.FTZ R35, R6, UR6, -R35 ;  /* 0x0000000606237c23 */ /* 0x000fe20008010823 */
[----:B----4-:R-:W-:Y:S01]  /*0330*/  FMUL.FTZ R4, R8, R32 ;  /* 0x0000002008047220 */ /* 0x010fe20000410000 */
[----:B------:R-:W-:Y:S01]  /*0340*/  FMUL.FTZ R7, R11, R34 ;  /* 0x000000220b077220 */ /* 0x000fe20000410000 */
[C---:B------:R-:W-:Y:S01]  /*0350*/  FMUL.FTZ R5, R9.reuse, R32 ;  /* 0x0000002009057220 */ /* 0x040fe20000410000 */
[C---:B------:R-:W-:Y:S01]  /*0360*/  FMUL.FTZ R6, R10.reuse, R34 ;  /* 0x000000220a067220 */ /* 0x040fe20000410000 */
[----:B------:R-:W-:Y:S01]  /*0370*/  FFMA.FTZ R9, R9, R33, R4 ;  /* 0x0000002109097223 */ /* 0x000fe20000010004 */
[----:B------:R-:W-:Y:S01]  /*0380*/  FFMA.FTZ R10, R10, R35, -R7 ;  /* 0x000000230a0a7223 */ /* 0x000fe20000010807 */
[----:B------:R-:W-:Y:S01]  /*0390*/  FMUL.FTZ R7, R15, UR7 ;  /* 0x000000070f077c20 */ /* 0x000fe20008410000 */
[----:B------:R-:W-:Y:S01]  /*03a0*/  FMUL.FTZ R4, R14, UR7 ;  /* 0x000000070e047c20 */ /* 0x000fe20008410000 */
[----:B------:R-:W-:-:S02]  /*03b0*/  FMUL.FTZ R0, R12, UR7 ;  /* 0x000000070c007c20 */ /* 0x000fc40008410000 */
[----:B------:R-:W-:Y:S01]  /*03c0*/  FFMA.FTZ R14, R14, UR6, -R7 ;  /* 0x000000060e0e7c23 */ /* 0x000fe20008010807 */
[----:B------:R-:W-:Y:S01]  /*03d0*/  FFMA.FTZ R15, R15, UR6, R4 ;  /* 0x000000060f0f7c23 */ /* 0x000fe20008010004 */
[----:B------:R-:W-:Y:S01]  /*03e0*/  FMUL.FTZ R7, R17, UR7 ;  /* 0x0000000711077c20 */ /* 0x000fe20008410000 */
[----:B------:R-:W-:Y:S01]  /*03f0*/  FMUL.FTZ R4, R16, UR7 ;  /* 0x0000000710047c20 */ /* 0x000fe20008410000 */
[----:B------:R-:W-:Y:S01]  /*0400*/  FFMA.FTZ R0, R13, UR6, R0 ;  /* 0x000000060d007c23 */ /* 0x000fe20008010000 */
[----:B------:R-:W-:Y:S01]  /*0410*/  FFMA.FTZ R8, R8, R33, -R5 ;  /* 0x0000002108087223 */ /* 0x000fe20000010805 */
[----:B------:R-:W-:Y:S01]  /*0420*/  FFMA.FTZ R11, R11, R35, R6 ;  /* 0x000000230b0b7223 */ /* 0x000fe20000010006 */
[----:B------:R-:W-:Y:S01]  /*0430*/  FMUL.FTZ R5, R13, UR7 ;  /* 0x000000070d057c20 */ /* 0x000fe20008410000 */
[----:B------:R-:W-:Y:S01]  /*0440*/  FMUL.FTZ R6, R18, UR7 ;  /* 0x0000000712067c20 */ /* 0x000fe20008410000 */
[----:B------:R-:W-:Y:S01]  /*0450*/  FFMA.FTZ R16, R16, UR6, -R7 ;  /* 0x0000000610107c23 */ /* 0x000fe20008010807 */
[----:B------:R-:W-:Y:S01]  /*0460*/  FFMA.FTZ R17, R17, UR6, R4 ;  /* 0x0000000611117c23 */ /* 0x000fe20008010004 */
[-C--:B------:R-:W-:Y:S01]  /*0470*/  FMUL.FTZ R4, R20, R0.reuse ;  /* 0x0000000014047220 */ /* 0x080fe20000410000 */
[----:B------:R-:W-:Y:S01]  /*0480*/  FMUL.FTZ R7, R21, R0 ;  /* 0x0000000015077220 */ /* 0x000fe20000410000 */
[-C--:B------:R-:W-:Y:S01]  /*0490*/  FMUL.FTZ R0, R22, R15.reuse ;  /* 0x0000000f16007220 */ /* 0x080fe20000410000 */
[----:B------:R-:W-:Y:S01]  /*04a0*/  FFMA.FTZ R5, R12, UR6, -R5 ;  /* 0x000000060c057c23 */ /* 0x000fe20008010805 */
[C---:B------:R-:W-:Y:S01]  /*04b0*/  FMUL.FTZ R13, R19.reuse, UR7 ;  /* 0x00000007130d7c20 */ /* 0x040fe20008410000 */
[----:B------:R-:W-:Y:S01]  /*04c0*/  FFMA.FTZ R6, R19, UR6, R6 ;  /* 0x0000000613067c23 */ /* 0x000fe20008010006 */
[C---:B------:R-:W-:Y:S01]  /*04d0*/  FMUL.FTZ R15, R23.reuse, R15 ;  /* 0x0000000f170f7220 */ /* 0x040fe20000410000 */
[----:B------:R-:W-:Y:S01]  /*04e0*/  FFMA.FTZ R23, R23, R14, R0 ;  /* 0x0000000e17177223 */ /* 0x000fe20000010000 */
[-C--:B------:R-:W-:Y:S01]  /*04f0*/  FFMA.FTZ R21, R21, R5.reuse, R4 ;  /* 0x0000000515157223 */ /* 0x080fe20000010004 */
[----:B------:R-:W-:Y:S01]  /*0500*/  FFMA.FTZ R20, R20, R5, -R7 ;  /* 0x0000000514147223 */ /* 0x000fe20000010807 */
[-C--:B------:R-:W-:Y:S01]  /*0510*/  FMUL.FTZ R0, R24, R17.reuse ;  /* 0x0000001118007220 */ /* 0x080fe20000410000 */
[----:B------:R-:W-:Y:S01]  /*0520*/  FFMA.FTZ R13, R18, UR6, -R13 ;  /* 0x00000006120d7c23 */ /* 0x000fe2000801080d */
[----:B------:R-:W-:Y:S01]  /*0530*/  FMUL.FTZ R17, R25, R17 ;  /* 0x0000001119117220 */ /* 0x000fe20000410000 */
[-C--:B------:R-:W-:Y:S01]  /*0540*/  FMUL.FTZ R4, R26, R6.reuse ;  /* 0x000000061a047220 */ /* 0x080fe20000410000 */
[----:B------:R-:W-:Y:S01]  /*0550*/  FMUL.FTZ R5, R27, R6 ;  /* 0x000000061b057220 */ /* 0x000fe20000410000 */
[----:B------:R-:W-:Y:S01]  /*0560*/  FFMA.FTZ R22, R22, R14, -R15 ;  /* 0x0000000e16167223 */ /* 0x000fe2000001080f */
[-C--:B------:R-:W-:Y:S01]  /*0570*/  FFMA.FTZ R25, R25, R16.reuse, R0 ;  /* 0x0000001019197223 */ /* 0x080fe20000010000 */
[----:B------:R-:W-:Y:S01]  /*0580*/  FFMA.FTZ R24, R24, R16, -R17 ;  /* 0x0000001018187223 */ /* 0x000fe20000010811 */
[-C--:B------:R-:W-:Y:S01]  /*0590*/  FFMA.FTZ R27, R27, R13.reuse, R4 ;  /* 0x0000000d1b1b7223 */ /* 0x080fe20000010004 */
[----:B------:R-:W-:Y:S01]  /*05a0*/  FFMA.FTZ R26, R26, R13, -R5 ;  /* 0x0000000d1a1a7223 */ /* 0x000fe20000010805 */
[----:B------:R-:W-:Y:S04]  /*05b0*/  STG.E.128 desc[UR4][R2.64], R28 ;  /* 0x0000001c02007986 */ /* 0x000fe8000c101d04 */
[----:B------:R-:W-:Y:S04]  /*05c0*/  STG.E.128 desc[UR4][R2.64+0x800], R8 ;  /* 0x0008000802007986 */ /* 0x000fe8000c101d04 */
[----:B------:R-:W-:Y:S04]  /*05d0*/  STG.E.128 desc[UR4][R2.64+0x1000], R20 ;  /* 0x0010001402007986 */ /* 0x000fe8000c101d04 */
[----:B------:R-:W-:Y:S01]  /*05e0*/  STG.E.128 desc[UR4][R2.64+0x1800], R24 ;  /* 0x0018001802007986 */ /* 0x000fe2000c101d04 */
[----:B------:R-:W-:Y:S05]  /*05f0*/  EXIT ;  /* 0x000000000000794d */ /* 0x000fea0003800000 */
.L_x_6127:
[----:B------:R-:W0:Y:S01]  /*0600*/  S2R R36, SR_TID.X ;  /* 0x0000000000247919 */ /* 0x000e220000002100 */
[----:B------:R-:W-:Y:S02]  /*0610*/  CS2R R14, SRZ ;  /* 0x00000000000e7805 */ /* 0x000fe4000001ff00 */
[----:B------:R-:W-:Y:S02]  /*0620*/  CS2R R12, SRZ ;  /* 0x00000000000c7805 */ /* 0x000fe4000001ff00 */
        /* <DEDUP_REMOVED lines=16> */
[----:B------:R3:W5:Y:S01]  /*0730*/  @!P6 LDG.E.64 R14, desc[UR4][R8.64] ;  /* 0x00000004080ee981 */ /* 0x000762000c1e1b00 */
[----:B-1----:R-:W-:-:S06]  /*0740*/  @!P6 IMAD.WIDE.U32 R26, R27, 0x8, R10 ;  /* 0x000000081b1ae825 */ /* 0x002fcc00078e000a */
[----:B------:R-:W-:Y:S01]  /*0750*/  @!P4 IADD3 R7, R39, R0, RZ ;  /* 0x000000002707c210 */ /* 0x000fe20007ffe0ff */
[----:B------:R-:W5:Y:S01]  /*0760*/  @!P6 LDG.E.64 R12, desc[UR4][R26.64] ;  /* 0x000000041a0ce981 */ /* 0x000f62000c1e1b00 */
[----:B------:R-:W-:Y:S01]  /*0770*/  @!P4 IADD3 R0, R0, 0x80, RZ ;  /* 0x000000800000c810 */ /* 0x000fe20007ffe0ff */
[----:B------:R-:W1:Y:S03]  /*0780*/  @!P4 LDC.64 R20, c[0x0][0x240] ;  /* 0x00009000ff14cb82 */ /* 0x000e660000000a00 */
[----:B------:R-:W-:Y:S01]  /*0790*/  ISETP.GE.AND P3, PT, R0, R37, PT ;  /* 0x000000250000720c */ /* 0x000fe20003f66270 */
[----:B--2---:R-:W-:-:S04]  /*07a0*/  @!P5 IMAD.WIDE.U32 R42, R29, 0x8, R42 ;  /* 0x000000081d2ad825 */ /* 0x004fc800078e002a */
[----:B------:R-:W2:Y:S08]  /*07b0*/  @!P4 LDC.64 R18, c[0x0][0x238] ;  /* 0x00008e00ff12cb82 */ /* 0x000eb00000000a00 */
[----:B------:R-:W-:Y:S01]  /*07c0*/  @!P3 IADD3 R5, R39, R0, RZ ;  /* 0x000000002705b210 */ /* 0x000fe20007ffe0ff */
[----:B------:R-:W4:Y:S01]  /*07d0*/  @!P3 LDC.64 R22, c[0x0][0x238] ;  /* 0x00008e00ff16bb82 */ /* 0x000f220000000a00 */
[----:B------:R-:W-:-:S04]  /*07e0*/  @!P3 IADD3 R0, R0, 0x80, RZ ;  /* 0x000000800000b810 */ /* 0x000fc80007ffe0ff */
[C---:B------:R-:W-:Y:S02]  /*07f0*/  ISETP.GE.AND P2, PT, R0.reuse, R37, PT ;  /* 0x000000250000720c */ /* 0x040fe40003f46270 */
[----:B------:R-:W-:Y:S02]  /*0800*/  CS2R R10, SRZ ;  /* 0x00000000000a7805 */ /* 0x000fe4000001ff00 */
[----:B---3--:R-:W-:Y:S01]  /*0810*/  CS2R R8, SRZ ;  /* 0x0000000000087805 */ /* 0x008fe2000001ff00 */
[----:B------:R-:W3:Y:S01]  /*0820*/  @!P3 LDC.64 R24, c[0x0][0x240] ;  /* 0x00009000ff18bb82 */ /* 0x000ee20000000a00 */
[----:B0-----:R-:W-:Y:S02]  /*0830*/  @!P5 IMAD.WIDE.U32 R44, R29, 0x8, R44 ;  /* 0x000000081d2cd825 */ /* 0x001fe400078e002c */
[----:B------:R-:W5:Y:S04]  /*0840*/  @!P5 LDG.E.64 R10, desc[UR4][R42.64] ;  /* 0x000000042a0ad981 */ /* 0x000f68000c1e1b00 */
[----:B------:R0:W5:Y:S01]  /*0850*/  @!P5 LDG.E.64 R8, desc[UR4][R44.64] ;  /* 0x000000042c08d981 */ /* 0x000162000c1e1b00 */
[----:B------:R-:W-:Y:S01]  /*0860*/  @!P2 IADD3 R3, R39, R0, RZ ;  /* 0x000000002703a210 */ /* 0x000fe20007ffe0ff */
[----:B------:R-:W1:Y:S01]  /*0870*/  @!P2 LDC.64 R30, c[0x0][0x238] ;  /* 0x00008e00ff1eab82 */ /* 0x000e620000000a00 */
[----:B------:R-:W-:-:S04]  /*0880*/  @!P2 IADD3 R0, R0, 0x80, RZ ;  /* 0x000000800000a810 */ /* 0x000fc80007ffe0ff */
[----:B------:R-:W-:-:S03]  /*0890*/  ISETP.GE.AND P1, PT, R0, R37, PT ;  /* 0x000000250000720c */ /* 0x000fc60003f26270 */
[----:B------:R-:W2:Y:S10]  /*08a0*/  @!P2 LDC.64 R32, c[0x0][0x240] ;  /* 0x00009000ff20ab82 */ /* 0x000eb40000000a00 */
[----:B------:R-:W-:Y:S01]  /*08b0*/  @!P1 IADD3 R41, R39, R0, RZ ;  /* 0x0000000027299210 */ /* 0x000fe20007ffe0ff */
[----:B------:R-:W3:Y:S01]  /*08c0*/  @!P1 LDC.64 R34, c[0x0][0x238] ;  /* 0x00008e00ff229b82 */ /* 0x000ee20000000a00 */
[----:B------:R-:W-:-:S04]  /*08d0*/  @!P1 IADD3 R0, R0, 0x80, RZ ;  /* 0x0000008000009810 */ /* 0x000fc80007ffe0ff */
[----:B------:R-:W-:-:S03]  /*08e0*/  ISETP.GE.AND P6, PT, R0, R37, PT ;  /* 0x000000250000720c */ /* 0x000fc60003fc6270 */
[----:B------:R-:W3:Y:S01]  /*08f0*/  @!P1 LDC.64 R16, c[0x0][0x240] ;  /* 0x00009000ff109b82 */ /* 0x000ee20000000a00 */
[----:B0-----:R-:W-:Y:S02]  /*0900*/  CS2R R44, SRZ ;  /* 0x00000000002c7805 */ /* 0x001fe4000001ff00 */
[----:B------:R-:W-:Y:S01]  /*0910*/  CS2R R42, SRZ ;  /* 0x00000000002a7805 */ /* 0x000fe2000001ff00 */
[----:B-1----:R-:W-:-:S04]  /*0920*/  @!P2 IMAD.WIDE.U32 R30, R3, 0x8, R30 ;  /* 0x00000008031ea825 */ /* 0x002fc800078e001e */
[----:B--2---:R-:W-:Y:S01]  /*0930*/  @!P2 IMAD.WIDE.U32 R32, R3, 0x8, R32 ;  /* 0x000000080320a825 */ /* 0x004fe200078e0020 */
[----:B------:R0:W5:Y:S01]  /*0940*/  @!P2 LDG.E.64 R44, desc[UR4][R30.64] ;  /* 0x000000041e2ca981 */ /* 0x000162000c1e1b00 */
[----:B------:R-:W1:Y:S03]  /*0950*/  @!P6 LDC.64 R26, c[0x0][0x238] ;  /* 0x00008e00ff1aeb82 */ /* 0x000e660000000a00 */
[----:B------:R2:W5:Y:S05]  /*0960*/  @!P2 LDG.E.64 R42, desc[UR4][R32.64] ;  /* 0x00000004202aa981 */ /* 0x00056a000c1e1b00 */
[----:B0-----:R-:W0:Y:S08]  /*0970*/  @!P0 LDC.64 R30, c[0x0][0x238] ;  /* 0x00008e00ff1e8b82 */ /* 0x001e300000000a00 */
[----:B--2---:R-:W2:Y:S01]  /*0980*/  @!P0 LDC.64 R32, c[0x0][0x240] ;  /* 0x00009000ff208b82 */ /* 0x004ea20000000a00 */
[----:B----4-:R-:W-:-:S04]  /*0990*/  @!P3 IMAD.WIDE.U32 R22, R5, 0x8, R22 ;  /* 0x000000080516b825 */ /* 0x010fc800078e0016 */
[----:B---3--:R-:W-:Y:S01]  /*09a0*/  @!P3 IMAD.WIDE.U32 R24, R5, 0x8, R24 ;  /* 0x000000080518b825 */ /* 0x008fe200078e0018 */
[----:B------:R-:W-:-:S03]  /*09b0*/  CS2R R4, SRZ ;  /* 0x0000000000047805 */ /* 0x000fc6000001ff00 */
[----:B------:R-:W-:Y:S01]  /*09c0*/  @!P1 IMAD.WIDE.U32 R34, R41, 0x8, R34 ;  /* 0x0000000829229825 */ /* 0x000fe200078e0022 */
[----:B------:R-:W-:Y:S01]  /*09d0*/  @!P6 IADD3 R0, R39, R0, RZ ;  /* 0x000000002700e210 */ /* 0x000fe20007ffe0ff */
[----:B------:R-:W3:Y:S02]  /*09e0*/  @!P6 LDC.64 R28, c[0x0][0x240] ;  /* 0x00009000ff1ceb82 */ /* 0x000ee40000000a00 */
[----:B------:R-:W-:Y:S01]  /*09f0*/  @!P1 IMAD.WIDE.U32 R16, R41, 0x8, R16 ;  /* 0x0000000829109825 */ /* 0x000fe200078e0010 */
[----:B------:R-:W-:-:S03]  /*0a00*/  CS2R R40, SRZ ;  /* 0x0000000000287805 */ /* 0x000fc6000001ff00 */
[----:B------:R-:W-:-:S03]  /*0a10*/  @!P4 IMAD.WIDE.U32 R20, R7, 0x8, R20 ;  /* 0x000000080714c825 */ /* 0x000fc600078e0014 */
[----:B------:R4:W5:Y:S01]  /*0a20*/  @!P3 LDG.E.64 R40, desc[UR4][R24.64] ;  /* 0x000000041828b981 */ /* 0x000962000c1e1b00 */
[----:B-1----:R-:W-:-:S03]  /*0a30*/  @!P6 IMAD.WIDE.U32 R26, R0, 0x8, R26 ;  /* 0x00000008001ae825 */ /* 0x002fc600078e001a */
[----:B------:R1:W5:Y:S01]  /*0a40*/  @!P4 LDG.E.64 R4, desc[UR4][R20.64] ;  /* 0x000000041404c981 */ /* 0x000362000c1e1b00 */
[----:B----4-:R-:W-:Y:S02]  /*0a50*/  CS2R R24, SRZ ;  /* 0x0000000000187805 */ /* 0x010fe4000001ff00 */
[----:B-1----:R-:W-:-:S04]  /*0a60*/  CS2R R20, SRZ ;  /* 0x0000000000147805 */ /* 0x002fc8000001ff00 */
[----:B------:R2:W5:Y:S04]  /*0a70*/  @!P1 LDG.E.64 R24, desc[UR4][R34.64] ;  /* 0x0000000422189981 */ /* 0x000568000c1e1b00 */
[----:B------:R0:W5:Y:S01]  /*0a80*/  @!P6 LDG.E.64 R20, desc[UR4][R26.64] ;  /* 0x000000041a14e981 */ /* 0x000162000c1e1b00 */
[----:B--2---:R-:W-:Y:S01]  /*0a90*/  @!P0 IMAD.WIDE.U32 R34, R38, 0x8, R32 ;  /* 0x0000000826228825 */ /* 0x004fe200078e0020 */
[----:B------:R-:W-:-:S03]  /*0aa0*/  CS2R R32, SRZ ;  /* 0x0000000000207805 */ /* 0x000fc6000001ff00 */
[----:B0-----:R-:W-:Y:S01]  /*0ab0*/  @!P0 IMAD.WIDE.U32 R26, R38, 0x8, R30 ;  /* 0x00000008261a8825 */ /* 0x001fe200078e001e */
[----:B------:R-:W-:-:S04]  /*0ac0*/  CS2R R30, SRZ ;  /* 0x00000000001e7805 */ /* 0x000fc8000001ff00 */
[----:B------:R-:W5:Y:S04]  /*0ad0*/  @!P0 LDG.E.64 R32, desc[UR4][R26.64] ;  /* 0x000000041a208981 */ /* 0x000f68000c1e1b00 */
[----:B------:R-:W5:Y:S01]  /*0ae0*/  @!P0 LDG.E.64 R30, desc[UR4][R34.64] ;  /* 0x00000004221e8981 */ /* 0x000f62000c1e1b00 */
[----:B------:R-:W-:Y:S01]  /*0af0*/  CS2R R2, SRZ ;  /* 0x0000000000027805 */ /* 0x000fe2000001ff00 */
[----:B------:R-:W-:Y:S01]  /*0b00*/  @!P4 IMAD.WIDE.U32 R18, R7, 0x8, R18 ;  /* 0x000000080712c825 */ /* 0x000fe200078e0012 */
[----:B------:R-:W-:-:S04]  /*0b10*/  CS2R R6, SRZ ;  /* 0x0000000000067805 */ /* 0x000fc8000001ff00 */
[----:B------:R0:W5:Y:S01]  /*0b20*/  @!P3 LDG.E.64 R2, desc[UR4][R22.64] ;  /* 0x000000041602b981 */ /* 0x000162000c1e1b00 */
[----:B---3--:R-:W-:-:S03]  /*0b30*/  @!P6 IMAD.WIDE.U32 R28, R0, 0x8, R28 ;  /* 0x00000008001ce825 */ /* 0x008fc600078e001c */
[----:B------:R1:W5:Y:S01]  /*0b40*/  @!P4 LDG.E.64 R6, desc[UR4][R18.64] ;  /* 0x000000041206c981 */ /* 0x000362000c1e1b00 */
[----:B0-----:R-:W-:Y:S02]  /*0b50*/  CS2R R22, SRZ ;  /* 0x0000000000167805 */ /* 0x001fe4000001ff00 */
[----:B-1----:R-:W-:Y:S01]  /*0b60*/  CS2R R18, SRZ ;  /* 0x0000000000127805 */ /* 0x002fe2000001ff00 */
[----:B------:R-:W-:Y:S03]  /*0b70*/  BSSY B0, `(.L_x_6128) ;  /* 0x0000010000007945 */ /* 0x000fe60003800000 */
[----:B------:R0:W5:Y:S01]  /*0b80*/  @!P1 LDG.E.64 R22, desc[UR4][R16.64] ;  /* 0x0000000410169981 */ /* 0x000162000c1e1b00 */
[----:B------:R-:W-:-:S03]  /*0b90*/  IADD3 R0, R36, 0x100, RZ ;  /* 0x0000010024007810 */ /* 0x000fc60007ffe0ff */
[----:B------:R1:W5:Y:S01]  /*0ba0*/  @!P6 LDG.E.64 R18, desc[UR4][R28.64] ;  /* 0x000000041c12e981 */ /* 0x000362000c1e1b00 */
[----:B0-----:R-:W-:Y:S01]  /*0bb0*/  HFMA2.MMA R17, -RZ, RZ, 0, 0 ;  /* 0x00000000ff117435 */ /* 0x001fe200000001ff */
[----:B-1----:R-:W-:Y:S01]  /*0bc0*/  CS2R R28, SRZ ;  /* 0x00000000001c7805 */ /* 0x002fe2000001ff00 */
[----:B------:R-:W-:Y:S09]  /*0bd0*/  @P0 BRA `(.L_x_6129) ;  /* 0x0000000000240947 */ /* 0x000ff20003800000 */
        /* <DEDUP_REMOVED lines=9> */
.L_x_6129:
[----:B------:R-:W-:Y:S05]  /*0c70*/  BSYNC B0 ;  /* 0x0000000000007941 */ /* 0x000fea0003800000 */
.L_x_6128:
[-C--:B------:R-:W-:Y:S01]  /*0c80*/  ISETP.GE.AND P1, PT, R0, R37.reuse, PT ;  /* 0x000000250000720c */ /* 0x080fe20003f26270 */
[----:B------:R-:W0:Y:S01]  /*0c90*/  @!P0 LDC.64 R26, c[0x0][0x228] ;  /* 0x00008a00ff1a8b82 */ /* 0x000e220000000a00 */
[C---:B------:R-:W-:Y:S01]  /*0ca0*/  IADD3 R0, R36.reuse, 0x200, RZ ;  /* 0x0000020024007810 */ /* 0x040fe20007ffe0ff */
[----:B------:R-:W-:Y:S01]  /*0cb0*/  BSSY B0, `(.L_x_6130) ;  /* 0x0000018000007945 */ /* 0x000fe20003800000 */
[----:B------:R-:W-:Y:S02]  /*0cc0*/  IADD3 R16, R36, 0x180, RZ ;  /* 0x0000018024107810 */ /* 0x000fe40007ffe0ff */
[----:B------:R-:W-:Y:S02]  /*0cd0*/  ISETP.GE.AND P2, PT, R0, R37, PT ;  /* 0x000000250000720c */ /* 0x000fe40003f46270 */
[----:B------:R-:W-:Y:S02]  /*0ce0*/  IADD3 R0, R36, 0x80, RZ ;  /* 0x0000008024007810 */ /* 0x000fe40007ffe0ff */
[----:B-----5:R-:W-:-:S02]  /*0cf0*/  P2R R30, PR, RZ, 0x2 ;  /* 0x00000002ff1e7803 */ /* 0x020fc40000000000 */
[-C--:B------:R-:W-:Y:S02]  /*0d00*/  ISETP.GE.AND P6, PT, R0, R37.reuse, PT ;  /* 0x000000250000720c */ /* 0x080fe40003fc6270 */
[-C--:B------:R-:W-:Y:S02]  /*0d10*/  ISETP.GE.AND P1, PT, R16, R37.reuse, PT ;  /* 0x000000251000720c */ /* 0x080fe40003f26270 */
[C---:B------:R-:W-:Y:S02]  /*0d20*/  IADD3 R16, R36.reuse, 0x280, RZ ;  /* 0x0000028024107810 */ /* 0x040fe40007ffe0ff */
[C---:B------:R-:W-:Y:S02]  /*0d30*/  IADD3 R32, R36.reuse, 0x300, RZ ;  /* 0x0000030024207810 */ /* 0x040fe40007ffe0ff */
[----:B------:R-:W-:Y:S02]  /*0d40*/  IADD3 R34, R36, 0x380, RZ ;  /* 0x0000038024227810 */ /* 0x000fe40007ffe0ff */
[----:B------:R-:W-:-:S02]  /*0d50*/  ISETP.GE.AND P3, PT, R16, R37, PT ;  /* 0x000000251000720c */ /* 0x000fc40003f66270 */
[-C--:B------:R-:W-:Y:S02]  /*0d60*/  ISETP.GE.AND P4, PT, R32, R37.reuse, PT ;  /* 0x000000252000720c */ /* 0x080fe40003f86270 */
[----:B------:R-:W-:Y:S02]  /*0d70*/  MOV R16, RZ ;  /* 0x000000ff00107202 */ /* 0x000fe40000000f00 */
[----:B------:R-:W-:Y:S01]  /*0d80*/  ISETP.GE.AND P5, PT, R34, R37, PT ;  /* 0x000000252200720c */ /* 0x000fe20003fa6270 */
[----:B------:R-:W-:-:S12]  /*0d90*/  @P6 BRA `(.L_x_6131) ;  /* 0x0000000000246947 */ /* 0x000fd80003800000 */
        /* <DEDUP_REMOVED lines=9> */
.L_x_6131:
[----:B------:R-:W-:Y:S05]  /*0e30*/  BSYNC B0 ;  /* 0x0000000000007941 */ /* 0x000fea0003800000 */
.L_x_6130:
[----:B------:R-:W-:Y:S01]  /*0e40*/  ISETP.NE.AND P6, PT, R30, RZ, PT ;  /* 0x000000ff1e00720c */ /* 0x000fe20003fc5270 */
[----:B------:R-:W-:Y:S01]  /*0e50*/  BSSY B0, `(.L_x_6132) ;  /* 0x000000d000007945 */ /* 0x000fe20003800000 */
[----:B------:R-:W-:Y:S01]  /*0e60*/  HFMA2.MMA R13, -RZ, RZ, 0, 0 ;  /* 0x00000000ff0d7435 */ /* 0x000fe200000001ff */
[----:B------:R-:W-:-:S10]  /*0e70*/  CS2R R14, SRZ ;  /* 0x00000000000e7805 */ /* 0x000fd4000001ff00 */
        /* <DEDUP_REMOVED lines=10> */
.L_x_6133:
[----:B------:R-:W-:Y:S05]  /*0f20*/  BSYNC B0 ;  /* 0x0000000000007941 */ /* 0x000fea0003800000 */
.L_x_6132:
[----:B------:R-:W-:Y:S01]  /*0f30*/  BSSY B0, `(.L_x_6134) ;  /* 0x000000c000007945 */ /* 0x000fe20003800000 */
[----:B------:R-:W-:-:S03]  /*0f40*/  MOV R12, RZ ;  /* 0x000000ff000c7202 */ /* 0x000fc60000000f00 */
        /* <DEDUP_REMOVED lines=10> */
.L_x_6135:
[----:B------:R-:W-:Y:S05]  /*0ff0*/  BSYNC B0 ;  /* 0x0000000000007941 */ /* 0x000fea0003800000 */
.L_x_6134:
[----:B------:R-:W-:Y:S01]  /*1000*/  BSSY B0, `(.L_x_6136) ;  /* 0x000000d000007945 */ /* 0x000fe20003800000 */
[----:B------:R-:W-:Y:S01]  /*1010*/  HFMA2.MMA R7, -RZ, RZ, 0, 0 ;  /* 0x00000000ff077435 */ /* 0x000fe200000001ff */
[----:B------:R-:W-:Y:S02]  /*1020*/  CS2R R4, SRZ ;  /* 0x0000000000047805 */ /* 0x000fe4000001ff00 */
[----:B------:R-:W-:Y:S08]  /*1030*/  @P2 BRA `(.L_x_6137) ;  /* 0x0000000000242947 */ /* 0x000ff00003800000 */
        /* <DEDUP_REMOVED lines=9> */
.L_x_6137:
[----:B------:R-:W-:Y:S05]  /*10d0*/  BSYNC B0 ;  /* 0x0000000000007941 */ /* 0x000fea0003800000 */
.L_x_6136:
        /* <DEDUP_REMOVED lines=12> */
.L_x_6139:
[----:B------:R-:W-:Y:S05]  /*11a0*/  BSYNC B0 ;  /* 0x0000000000007941 */ /* 0x000fea0003800000 */
.L_x_6138:
[----:B------:R-:W-:Y:S01]  /*11b0*/  BSSY B0, `(.L_x_6140) ;  /* 0x000000e000007945 */ /* 0x000fe20003800000 */
[----:B------:R-:W-:Y:S01]  /*11c0*/  HFMA2.MMA R3, -RZ, RZ, 0, 0 ;  /* 0x00000000ff037435 */ /* 0x000fe200000001ff */
[----:B------:R-:W-:Y:S02]  /*11d0*/  CS2R R8, SRZ ;  /* 0x0000000000087805 */ /* 0x000fe4000001ff00 */
[----:B------:R-:W-:Y:S01]  /*11e0*/  @!P0 IADD3 R11, R39, R36, RZ ;  /* 0x00000024270b8210 */ /* 0x000fe20007ffe0ff */
        /* <DEDUP_REMOVED lines=10> */
.L_x_6141:
[----:B------:R-:W-:Y:S05]  /*1290*/  BSYNC B0 ;  /* 0x0000000000007941 */ /* 0x000fea0003800000 */
.L_x_6140:
[----:B------:R-:W-:Y:S01]  /*12a0*/  BSSY B0, `(.L_x_6142) ;  /* 0x000000d000007945 */ /* 0x000fe20003800000 */
[----:B0-----:R-:W-:Y:S01]  /*12b0*/  @!P0 IMAD.WIDE.U32 R26, R11, 0x8, R26 ;  /* 0x000000080b1a8825 */ /* 0x001fe200078e001a */
        /* <DEDUP_REMOVED lines=11> */
.L_x_6143:
[----:B------:R-:W-:Y:S05]  /*1370*/  BSYNC B0 ;  /* 0x0000000000007941 */ /* 0x000fea0003800000 */
.L_x_6142:
        /* <DEDUP_REMOVED lines=18> */
.L_x_6146:
[----:B------:R-:W-:-:S13]  /*14a0*/  ISETP.GE.AND P0, PT, R36, R37, PT ;  /* 0x000000252400720c */ /* 0x000fda0003f06270 */
[----:B------:R-:W-:Y:S05]  /*14b0*/  @P0 BRA `(.L_x_6148) ;  /* 0x0000000000300947 */ /* 0x000fea0003800000 */
[----:B0-----:R-:W0:Y:S01]  /*14c0*/  LDC.64 R10, c[0x0][0x228] ;  /* 0x00008a00ff0a7b82 */ /* 0x001e220000000a00 */
[----:B------:R-:W-:Y:S02]  /*14d0*/  IADD3 R15, R39, R36, RZ ;  /* 0x00000024270f7210 */ /* 0x000fe40007ffe0ff */
[----:B------:R-:W-:-:S03]  /*14e0*/  IADD3 R36, R36, 0x80, RZ ;  /* 0x0000008024247810 */ /* 0x000fc60007ffe0ff */
[----:B0-----:R-:W-:-:S05]  /*14f0*/  IMAD.WIDE.U32 R10, R15, 0x8, R10 ;  /* 0x000000080f0a7825 */ /* 0x001fca00078e000a */
[----:B------:R1:W-:Y:S02]  /*1500*/  STG.E.64 desc[UR4][R10.64], R12 ;  /* 0x0000000c0a007986 */ /* 0x0003e4000c101b04 */
.L_x_6147:
[----:B------:R-:W-:-:S13]  /*1510*/  ISETP.GE.AND P0, PT, R36, R37, PT ;  /* 0x000000252400720c */ /* 0x000fda0003f06270 */
[----:B------:R-:W-:Y:S05]  /*1520*/  @P0 BRA `(.L_x_6149) ;  /* 0x0000000000340947 */ /* 0x000fea0003800000 */
[----:B01----:R-:W0:Y:S01]  /*1530*/  LDC.64 R10, c[0x0][0x228] ;  /* 0x00008a00ff0a7b82 */ /* 0x003e220000000a00 */
[----:B------:R-:W-:Y:S02]  /*1540*/  IADD3 R13, R39, R36, RZ ;  /* 0x00000024270d7210 */ /* 0x000fe40007ffe0ff */
[----:B------:R-:W-:-:S03]  /*1550*/  IADD3 R36, R36, 0x80, RZ ;  /* 0x0000008024247810 */ /* 0x000fc60007ffe0ff */
[----:B0-----:R-:W-:-:S05]  /*1560*/  IMAD.WIDE.U32 R10, R13, 0x8, R10 ;  /* 0x000000080d0a7825 */ /* 0x001fca00078e000a */
[----:B------:R1:W-:Y:S02]  /*1570*/  STG.E.64 desc[UR4][R10.64], R4 ;  /* 0x000000040a007986 */ /* 0x0003e4000c101b04 */
.L_x_6148:
[----:B------:R-:W-:-:S13]  /*1580*/  ISETP.GE.AND P0, PT, R36, R37, PT ;  /* 0x000000252400720c */ /* 0x000fda0003f06270 */
[----:B------:R-:W-:Y:S05]  /*1590*/  @P0 BREAK B1 ;  /* 0x0000000000010942 */ /* 0x000fea0003800000 */
[----:B------:R-:W-:Y:S05]  /*15a0*/  @P0 BRA `(.L_x_6150) ;  /* 0x0000000000300947 */ /* 0x000fea0003800000 */
[----:B-1----:R-:W1:Y:S01]  /*15b0*/  LDC.64 R4, c[0x0][0x228] ;  /* 0x00008a00ff047b82 */ /* 0x002e620000000a00 */
[----:B0-----:R-:W-:Y:S02]  /*15c0*/  IADD3 R11, R39, R36, RZ ;  /* 0x00000024270b7210 */ /* 0x001fe40007ffe0ff */
[----:B------:R-:W-:-:S03]  /*15d0*/  IADD3 R36, R36, 0x80, RZ ;  /* 0x0000008024247810 */ /* 0x000fc60007ffe0ff */
[----:B-1----:R-:W-:-:S05]  /*15e0*/  IMAD.WIDE.U32 R4, R11, 0x8, R4 ;  /* 0x000000080b047825 */ /* 0x002fca00078e0004 */
[----:B------:R2:W-:Y:S02]  /*15f0*/  STG.E.64 desc[UR4][R4.64], R6 ;  /* 0x0000000604007986 */ /* 0x0005e4000c101b04 */
.L_x_6149:
[----:B------:R-:W-:Y:S05]  /*1600*/  BSYNC B1 ;  /* 0x0000000000017941 */ /* 0x000fea0003800000 */
.L_x_6145:
[----:B------:R-:W-:-:S13]  /*1610*/  ISETP.GE.AND P0, PT, R36, R37, PT ;  /* 0x000000252400720c */ /* 0x000fda0003f06270 */
[----:B--2---:R-:W2:Y:S01]  /*1620*/  @!P0 LDC.64 R4, c[0x0][0x228] ;  /* 0x00008a00ff048b82 */ /* 0x004ea20000000a00 */
[----:B------:R-:W-:Y:S02]  /*1630*/  @!P0 IADD3 R7, R39, R36, RZ ;  /* 0x0000002427078210 */ /* 0x000fe40007ffe0ff */
[----:B------:R-:W-:-:S03]  /*1640*/  @!P0 IADD3 R36, R36, 0x80, RZ ;  /* 0x0000008024248810 */ /* 0x000fc60007ffe0ff */
[----:B--2---:R-:W-:-:S05]  /*1650*/  @!P0 IMAD.WIDE.U32 R4, R7, 0x8, R4 ;  /* 0x0000000807048825 */ /* 0x004fca00078e0004 */
[----:B------:R2:W-:Y:S02]  /*1660*/  @!P0 STG.E.64 desc[UR4][R4.64], R8 ;  /* 0x0000000804008986 */ /* 0x0005e4000c101b04 */
.L_x_6150:
[----:B------:R-:W-:Y:S05]  /*1670*/  BSYNC B0 ;  /* 0x0000000000007941 */ /* 0x000fea0003800000 */
.L_x_6144:
[----:B------:R-:W-:Y:S05]  /*1680*/  WARPSYNC.ALL ;  /* 0x0000000000007948 */ /* 0x000fea0003800000 */
[----:B------:R-:W-:-:S13]  /*1690*/  ISETP.GE.AND P0, PT, R36, R37, PT ;  /* 0x000000252400720c */ /* 0x000fda0003f06270 */
[----:B------:R-:W-:Y:S05]  /*16a0*/  @P0 EXIT ;  /* 0x000000000000094d */ /* 0x000fea0003800000 */
[----:B-12---:R-:W1:Y:S01]  /*16b0*/  LDC.64 R4, c[0x0][0x228] ;  /* 0x00008a00ff047b82 */ /* 0x006e620000000a00 */
[----:B------:R-:W-:-:S05]  /*16c0*/  IADD3 R39, R39, R36, RZ ;  /* 0x0000002427277210 */ /* 0x000fca0007ffe0ff */
[----:B-1----:R-:W-:-:S05]  /*16d0*/  IMAD.WIDE.U32 R4, R39, 0x8, R4 ;  /* 0x0000000827047825 */ /* 0x002fca00078e0004 */
[----:B------:R-:W-:Y:S01]  /*16e0*/  STG.E.64 desc[UR4][R4.64], R2 ;  /* 0x0000000204007986 */ /* 0x000fe2000c101b04 */
[----:B------:R-:W-:Y:S05]  /*16f0*/  EXIT ;  /* 0x000000000000794d */ /* 0x000fea0003800000 */
.L_x_6151:
        /* <DEDUP_REMOVED lines=16> */
.L_x_24123:


//--------------------- .text._ZN2at6native29vectorized_elementwise_kernelILi4EZZZNS0_54_GLOBAL__N__d8c5977b_16_LinearAlgebra_cu_140f0503_289316addr_kernel_cudaERNS_14TensorIteratorERKN3c106ScalarES8_ENKUlvE_clEvENKUlvE7_clEvEUlNS5_7complexIfEESC_SC_E_St5arrayIPcLm4EEEEviT0_T1_ --------------------------
	.section	.text._ZN2at6native29vectorized_elementwise_kernelILi4EZZZNS0_54_GLOBAL__N__d8c5977b_16_LinearAlgebra_cu_140f0503_289316addr_kernel_cudaERNS_14TensorIteratorERKN3c106ScalarES8_ENKUlvE_clEvENKUlvE7_clEvEUlNS5_7complexIfEESC_SC_E_St5arrayIPcLm4EEEEviT0_T1_,"ax",@progbits
	.align	128
        .global         _ZN2at6native29vectorized_elementwise_kernelILi4EZZZNS0_54_GLOBAL__N__d8c5977b_16_LinearAlgebra_cu_140f0503_289316addr_kernel_cudaERNS_14TensorIteratorERKN3c106ScalarES8_ENKUlvE_clEvENKUlvE7_clEvEUlNS5_7complexIfEESC_SC_E_St5arrayIPcLm4EEEEviT0_T1_
        .type           _ZN2at6native29vectorized_elementwise_kernelILi4EZZZNS0_54_GLOBAL__N__d8c5977b_16_LinearAlgebra_cu_140f0503_289316addr_kernel_cudaERNS_14TensorIteratorERKN3c106ScalarES8_ENKUlvE_clEvENKUlvE7_clEvEUlNS5_7complexIfEESC_SC_E_St5arrayIPcLm4EEEEviT0_T1_,@function
        .size           _ZN2at6native29vectorized_elementwise_kernelILi4EZZZNS0_54_GLOBAL__N__d8c5977b_16_LinearAlgebra_cu_140f0503_289316addr_kernel_cudaERNS_14TensorIteratorERKN3c106ScalarES8_ENKUlvE_clEvENKUlvE7_clEvEUlNS5_7complexIfEESC_SC_E_St5arrayIPcLm4EEEEviT0_T1_,(.L_x_24124 - _ZN2at6native29vectorized_elementwise_kernelILi4EZZZNS0_54_GLOBAL__N__d8c5977b_16_LinearAlgebra_cu_140f0503_289316addr_kernel_cudaERNS_14TensorIteratorERKN3c106ScalarES8_ENKUlvE_clEvENKUlvE7_clEvEUlNS5_7complexIfEESC_SC_E_St5arrayIPcLm4EEEEviT0_T1_)
        .other          _ZN2at6native29vectorized_elementwise_kernelILi4EZZZNS0_54_GLOBAL__N__d8c5977b_16_LinearAlgebra_cu_140f0503_289316addr_kernel_cudaERNS_14TensorIteratorERKN3c106ScalarES8_ENKUlvE_clEvENKUlvE7_clEvEUlNS5_7complexIfEESC_SC_E_St5arrayIPcLm4EEEEviT0_T1_,@"STO_CUDA_ENTRY STV_DEFAULT"
_ZN2at6native29vectorized_elementwise_kernelILi4EZZZNS0_54_GLOBAL__N__d8c5977b_16_LinearAlgebra_cu_140f0503_289316addr_kernel_cudaERNS_14TensorIteratorERKN3c106ScalarES8_ENKUlvE_clEvENKUlvE7_clEvEUlNS5_7complexIfEESC_SC_E_St5arrayIPcLm4EEEEviT0_T1_:
.text._ZN2at6native29vectorized_elementwise_kernelILi4EZZZNS0_54_GLOBAL__N__d8c5977b_16_LinearAlgebra_cu_140f0503_289316addr_kernel_cudaERNS_14TensorIteratorERKN3c106ScalarES8_ENKUlvE_clEvENKUlvE7_clEvEUlNS5_7complexIfEESC_SC_E_St5arrayIPcLm4EEEEviT0_T1_:
        /* <DEDUP_REMOVED lines=96> */
.L_x_6152:
        /* <DEDUP_REMOVED lines=103> */
.L_x_6154:
[----:B------:R-:W-:Y:S05]  /*0c70*/  BSYNC B0 ;  /* 0x0000000000007941 */ /* 0x000fea0003800000 */
.L_x_6153:
        /* <DEDUP_REMOVED lines=27> */
.L_x_6156:
[----:B------:R-:W-:Y:S05]  /*0e30*/  BSYNC B0 ;  /* 0x0000000000007941 */ /* 0x000fea0003800000 */
.L_x_6155:
        /* <DEDUP_REMOVED lines=14> */
.L_x_6158:
[----:B------:R-:W-:Y:S05]  /*0f20*/  BSYNC B0 ;  /* 0x0000000000007941 */ /* 0x000fea0003800000 */
.L_x_6157:
        /* <DEDUP_REMOVED lines=12> */
.L_x_6160:
[----:B------:R-:W-:Y:S05]  /*0ff0*/  BSYNC B0 ;  /* 0x0000000000007941 */ /* 0x000fea0003800000 */
.L_x_6159:
        /* <DEDUP_REMOVED lines=13> */
.L_x_6162:
[----:B------:R-:W-:Y:S05]  /*10d0*/  BSYNC B0 ;  /* 0x0000000000007941 */ /* 0x000fea0003800000 */
.L_x_6161:
        /* <DEDUP_REMOVED lines=12> */
.L_x_6164:
[----:B------:R-:W-:Y:S05]  /*11a0*/  BSYNC B0 ;  /* 0x0000000000007941 */ /* 0x000fea0003800000 */
.L_x_6163:
        /* <DEDUP_REMOVED lines=14> */
.L_x_6166:
[----:B------:R-:W-:Y:S05]  /*1290*/  BSYNC B0 ;  /* 0x0000000000007941 */ /* 0x000fea0003800000 */
.L_x_6165:
        /* <DEDUP_REMOVED lines=13> */
.L_x_6168:
[----:B------:R-:W-:Y:S05]  /*1370*/  BSYNC B0 ;  /* 0x0000000000007941 */ /* 0x000fea0003800000 */
.L_x_6167:
        /* <DEDUP_REMOVED lines=18> */
.L_x_6171:
[----:B------:R-:W-:-:S13]  /*14a0*/  ISETP.GE.AND P0, PT, R36, R37, PT ;  /* 0x000000252400720c */ /* 0x000fda0003f06270 */
[----:B------:R-:W-:Y:S05]  /*14b0*/  @P0 BRA `(.L_x_6173) ;  /* 0x0000000000300947 */ /* 0x000fea0003800000 */
[----:B0-----:R-:W0:Y:S01]  /*14c0*/  LDC.64 R10, c[0x0][0x228] ;  /* 0x00008a00ff0a7b82 */ /* 0x001e220000000a00 */
[----:B------:R-:W-:Y:S02]  /*14d0*/  IADD3 R15, R39, R36, RZ ;  /* 0x00000024270f7210 */ /* 0x000fe40007ffe0ff */
[----:B------:R-:W-:-:S03]  /*14e0*/  IADD3 R36, R36, 0x80, RZ ;  /* 0x0000008024247810 */ /* 0x000fc60007ffe0ff */
[----:B0-----:R-:W-:-:S05]  /*14f0*/  IMAD.WIDE.U32 R10, R15, 0x8, R10 ;  /* 0x000000080f0a7825 */ /* 0x001fca00078e000a */
[----:B------:R1:W-:Y:S02]  /*1500*/  STG.E.64 desc[UR4][R10.64], R12 ;  /* 0x0000000c0a007986 */ /* 0x0003e4000c101b04 */
.L_x_6172:
[----:B------:R-:W-:-:S13]  /*1510*/  ISETP.GE.AND P0, PT, R36, R37, PT ;  /* 0x000000252400720c */ /* 0x000fda0003f06270 */
[----:B------:R-:W-:Y:S05]  /*1520*/  @P0 BRA `(.L_x_6174) ;  /* 0x0000000000340947 */ /* 0x000fea0003800000 */
[----:B01----:R-:W0:Y:S01]  /*1530*/  LDC.64 R10, c[0x0][0x228] ;  /* 0x00008a00ff0a7b82 */ /* 0x003e220000000a00 */
[----:B------:R-:W-:Y:S02]  /*1540*/  IADD3 R13, R39, R36, RZ ;  /* 0x00000024270d7210 */ /* 0x000fe40007ffe0ff */
[----:B------:R-:W-:-:S03]  /*1550*/  IADD3 R36, R36, 0x80, RZ ;  /* 0x0000008024247810 */ /* 0x000fc60007ffe0ff */
[----:B0-----:R-:W-:-:S05]  /*1560*/  IMAD.WIDE.U32 R10, R13, 0x8, R10 ;  /* 0x000000080d0a7825 */ /* 0x001fca00078e000a */
[----:B------:R1:W-:Y:S02]  /*1570*/  STG.E.64 desc[UR4][R10.64], R4 ;  /* 0x000000040a007986 */ /* 0x0003e4000c101b04 */
.L_x_6173:
        /* <DEDUP_REMOVED lines=8> */
.L_x_6174:
[----:B------:R-:W-:Y:S05]  /*1600*/  BSYNC B1 ;  /* 0x0000000000017941 */ /* 0x000fea0003800000 */
.L_x_6170:
[----:B------:R-:W-:-:S13]  /*1610*/  ISETP.GE.AND P0, PT, R36, R37, PT ;  /* 0x000000252400720c */ /* 0x000fda0003f06270 */
[----:B--2---:R-:W2:Y:S01]  /*1620*/  @!P0 LDC.64 R4, c[0x0][0x228] ;  /* 0x00008a00ff048b82 */ /* 0x004ea20000000a00 */
[----:B------:R-:W-:Y:S02]  /*1630*/  @!P0 IADD3 R7, R39, R36, RZ ;  /* 0x0000002427078210 */ /* 0x000fe40007ffe0ff */
[----:B------:R-:W-:-:S03]  /*1640*/  @!P0 IADD3 R36, R36, 0x80, RZ ;  /* 0x0000008024248810 */ /* 0x000fc60007ffe0ff */
[----:B--2---:R-:W-:-:S05]  /*1650*/  @!P0 IMAD.WIDE.U32 R4, R7, 0x8, R4 ;  /* 0x0000000807048825 */ /* 0x004fca00078e0004 */
[----:B------:R2:W-:Y:S02]  /*1660*/  @!P0 STG.E.64 desc[UR4][R4.64], R8 ;  /* 0x0000000804008986 */ /* 0x0005e4000c101b04 */
.L_x_6175:
[----:B------:R-:W-:Y:S05]  /*1670*/  BSYNC B0 ;  /* 0x0000000000007941 */ /* 0x000fea0003800000 */
.L_x_6169:
        /* <DEDUP_REMOVED lines=8> */
.L_x_6176:
        /* <DEDUP_REMOVED lines=16> */
.L_x_24124:


//--------------------- .text._ZN2at6native29vectorized_elementwise_kernelILi8EZZZNS0_54_GLOBAL__N__d8c5977b_16_LinearAlgebra_cu_140f0503_289316addr_kernel_cudaERNS_14TensorIteratorERKN3c106ScalarES8_ENKUlvE_clEvENKUlvE7_clEvEUlNS5_7complexIfEESC_SC_E_St5arrayIPcLm4EEEEviT0_T1_ --------------------------
	.section	.text._ZN2at6native29vectorized_elementwise_kernelILi8EZZZNS0_54_GLOBAL__N__d8c5977b_16_LinearAlgebra_cu_140f0503_289316addr_kernel_cudaERNS_14TensorIteratorERKN3c106ScalarES8_ENKUlvE_clEvENKUlvE7_clEvEUlNS5_7complexIfEESC_SC_E_St5arrayIPcLm4EEEEviT0_T1_,"ax",@progbits
	.align	128
        .global         _ZN2at6native29vectorized_elementwise_kernelILi8EZZZNS0_54_GLOBAL__N__d8c5977b_16_LinearAlgebra_cu_140f0503_289316addr_kernel_cudaERNS_14TensorIteratorERKN3c106ScalarES8_ENKUlvE_clEvENKUlvE7_clEvEUlNS5_7complexIfEESC_SC_E_St5arrayIPcLm4EEEEviT0_T1_
        .type           _ZN2at6native29vectorized_elementwise_kernelILi8EZZZNS0_54_GLOBAL__N__d8c5977b_16_LinearAlgebra_cu_140f0503_289316addr_kernel_cudaERNS_14TensorIteratorERKN3c106ScalarES8_ENKUlvE_clEvENKUlvE7_clEvEUlNS5_7complexIfEESC_SC_E_St5arrayIPcLm4EEEEviT0_T1_,@function
        .size           _ZN2at6native29vectorized_elementwise_kernelILi8EZZZNS0_54_GLOBAL__N__d8c5977b_16_LinearAlgebra_cu_140f0503_289316addr_kernel_cudaERNS_14TensorIteratorERKN3c106ScalarES8_ENKUlvE_clEvENKUlvE7_clEvEUlNS5_7complexIfEESC_SC_E_St5arrayIPcLm4EEEEviT0_T1_,(.L_x_24125 - _ZN2at6native29vectorized_elementwise_kernelILi8EZZZNS0_54_GLOBAL__N__d8c5977b_16_LinearAlgebra_cu_140f0503_289316addr_kernel_cudaERNS_14TensorIteratorERKN3c106ScalarES8_ENKUlvE_clEvENKUlvE7_clEvEUlNS5_7complexIfEESC_SC_E_St5arrayIPcLm4EEEEviT0_T1_)
        .other          _ZN2at6native29vectorized_elementwise_kernelILi8EZZZNS0_54_GLOBAL__N__d8c5977b_16_LinearAlgebra_cu_140f0503_289316addr_kernel_cudaERNS_14TensorIteratorERKN3c106ScalarES8_ENKUlvE_clEvENKUlvE7_clEvEUlNS5_7complexIfEESC_SC_E_St5arrayIPcLm4EEEEviT0_T1_,@"STO_CUDA_ENTRY STV_DEFAULT"
_ZN2at6native29vectorized_elementwise_kernelILi8EZZZNS0_54_GLOBAL__N__d8c5977b_16_LinearAlgebra_cu_140f0503_289316addr_kernel_cudaERNS_14TensorIteratorERKN3c106ScalarES8_ENKUlvE_clEvENKUlvE7_clEvEUlNS5_7complexIfEESC_SC_E_St5arrayIPcLm4EEEEviT0_T1_:
.text._ZN2at6native29vectorized_elementwise_kernelILi8EZZZNS0_54_GLOBAL__N__d8c5977b_16_LinearAlgebra_cu_140f0503_289316addr_kernel_cudaERNS_14TensorIteratorERKN3c106ScalarES8_ENKUlvE_clEvENKUlvE7_clEvEUlNS5_7complexIfEESC_SC_E_St5arrayIPcLm4EEEEviT0_T1_:
        /* <DEDUP_REMOVED lines=96> */
.L_x_6177:
        /* <DEDUP_REMOVED lines=103> */
.L_x_6179:
[----:B------:R-:W-:Y:S05]  /*0c70*/  BSYNC B0 ;  /* 0x0000000000007941 */ /* 0x000fea0003800000 */
.L_x_6178:
        /* <DEDUP_REMOVED lines=27> */
.L_x_6181:
[----:B------:R-:W-:Y:S05]  /*0e30*/  BSYNC B0 ;  /* 0x0000000000007941 */ /* 0x000fea0003800000 */
.L_x_6180:
        /* <DEDUP_REMOVED lines=14> */
.L_x_6183:
[----:B------:R-:W-:Y:S05]  /*0f20*/  BSYNC B0 ;  /* 0x0000000000007941 */ /* 0x000fea0003800000 */
.L_x_6182:
        /* <DEDUP_REMOVED lines=12> */
.L_x_6185:
[----:B------:R-:W-:Y:S05]  /*0ff0*/  BSYNC B0 ;  /* 0x0000000000007941 */ /* 0x000fea0003800000 */
.L_x_6184:
        /* <DEDUP_REMOVED lines=13> */
.L_x_6187:
[----:B------:R-:W-:Y:S05]  /*10d0*/  BSYNC B0 ;  /* 0x0000000000007941 */ /* 0x000fea0003800000 */
.L_x_6186:
        /* <DEDUP_REMOVED lines=12> */
.L_x_6189:
[----:B------:R-:W-:Y:S05]  /*11a0*/  BSYNC B0 ;  /* 0x0000000000007941 */ /* 0x000fea0003800000 */
.L_x_6188:
        /* <DEDUP_REMOVED lines=14> */
.L_x_6191:
[----:B------:R-:W-:Y:S05]  /*1290*/  BSYNC B0 ;  /* 0x0000000000007941 */ /* 0x000fea0003800000 */
.L_x_6190:
        /* <DEDUP_REMOVED lines=13> */
.L_x_6193:
[----:B------:R-:W-:Y:S05]  /*1370*/  BSYNC B0 ;  /* 0x0000000000007941 */ /* 0x000fea0003800000 */
.L_x_6192:
        /* <DEDUP_REMOVED lines=18> */
.L_x_6196:
[----:B------:R-:W-:-:S13]  /*14a0*/  ISETP.GE.AND P0, PT, R36, R37, PT ;  /* 0x000000252400720c */ /* 0x000fda0003f06270 */
[----:B------:R-:W-:Y:S05]  /*14b0*/  @P0 BRA `(.L_x_6198) ;  /* 0x0000000000300947 */ /* 0x000fea0003800000 */
[----:B0-----:R-:W0:Y:S01]  /*14c0*/  LDC.64 R10, c[0x0][0x228] ;  /* 0x00008a00ff0a7b82 */ /* 0x001e220000000a00 */
[----:B------:R-:W-:Y:S02]  /*14d0*/  IADD3 R15, R39, R36, RZ ;  /* 0x00000024270f7210 */ /* 0x000fe40007ffe0ff */
[----:B------:R-:W-:-:S03]  /*14e0*/  IADD3 R36, R36, 0x80, RZ ;  /* 0x0000008024247810 */ /* 0x000fc60007ffe0ff */
[----:B0-----:R-:W-:-:S05]  /*14f0*/  IMAD.WIDE.U32 R10, R15, 0x8, R10 ;  /* 0x000000080f0a7825 */ /* 0x001fca00078e000a */
[----:B------:R1:W-:Y:S02]  /*1500*/  STG.E.64 desc[UR4][R10.64], R12 ;  /* 0x0000000c0a007986 */ /* 0x0003e4000c101b04 */
.L_x_6197:
[----:B------:R-:W-:-:S13]  /*1510*/  ISETP.GE.AND P0, PT, R36, R37, PT ;  /* 0x000000252400720c */ /* 0x000fda0003f06270 */
[----:B------:R-:W-:Y:S05]  /*1520*/  @P0 BRA `(.L_x_6199) ;  /* 0x0000000000340947 */ /* 0x000fea0003800000 */
[----:B01----:R-:W0:Y:S01]  /*1530*/  LDC.64 R10, c[0x0][0x228] ;  /* 0x00008a00ff0a7b82 */ /* 0x003e220000000a00 */
[----:B------:R-:W-:Y:S02]  /*1540*/  IADD3 R13, R39, R36, RZ ;  /* 0x00000024270d7210 */ /* 0x000fe40007ffe0ff */
[----:B------:R-:W-:-:S03]  /*1550*/  IADD3 R36, R36, 0x80, RZ ;  /* 0x0000008024247810 */ /* 0x000fc60007ffe0ff */
[----:B0-----:R-:W-:-:S05]  /*1560*/  IMAD.WIDE.U32 R10, R13, 0x8, R10 ;  /* 0x000000080d0a7825 */ /* 0x001fca00078e000a */
[----:B------:R1:W-:Y:S02]  /*1570*/  STG.E.64 desc[UR4][R10.64], R4 ;  /* 0x000000040a007986 */ /* 0x0003e4000c101b04 */
.L_x_6198:
        /* <DEDUP_REMOVED lines=8> */
.L_x_6199:
[----:B------:R-:W-:Y:S05]  /*1600*/  BSYNC B1 ;  /* 0x0000000000017941 */ /* 0x000fea0003800000 */
.L_x_6195:
[----:B------:R-:W-:-:S13]  /*1610*/  ISETP.GE.AND P0, PT, R36, R37, PT ;  /* 0x000000252400720c */ /* 0x000fda0003f06270 */
[----:B--2---:R-:W2:Y:S01]  /*1620*/  @!P0 LDC.64 R4, c[0x0][0x228] ;  /* 0x00008a00ff048b82 */ /* 0x004ea20000000a00 */
[----:B------:R-:W-:Y:S02]  /*1630*/  @!P0 IADD3 R7, R39, R36, RZ ;  /* 0x0000002427078210 */ /* 0x000fe40007ffe0ff */
[----:B------:R-:W-:-:S03]  /*1640*/  @!P0 IADD3 R36, R36, 0x80, RZ ;  /* 0x0000008024248810 */ /* 0x000fc60007ffe0ff */
[----:B--2---:R-:W-:-:S05]  /*1650*/  @!P0 IMAD.WIDE.U32 R4, R7, 0x8, R4 ;  /* 0x0000000807048825 */ /* 0x004fca00078e0004 */
[----:B------:R2:W-:Y:S02]  /*1660*/  @!P0 STG.E.64 desc[UR4][R4.64], R8 ;  /* 0x0000000804008986 */ /* 0x0005e4000c101b04 */
.L_x_6200:
[----:B------:R-:W-:Y:S05]  /*1670*/  BSYNC B0 ;  /* 0x0000000000007941 */ /* 0x000fea0003800000 */
.L_x_6194:
        /* <DEDUP_REMOVED lines=8> */
.L_x_6201:
        /* <DEDUP_REMOVED lines=16> */
.L_x_24125:


//--------------------- .text._ZN2at6native18elementwise_kernelILi128ELi4EZNS0_15gpu_kernel_implIZZZNS0_54_GLOBAL__N__d8c5977b_16_LinearAlgebra_cu_140f0503_289316addr_kernel_cudaERNS_14TensorIteratorERKN3c106ScalarES9_ENKUlvE_clEvENKUlvE6_clEvEUlNS6_7complexIdEESD_SD_E0_EEvRNS_18TensorIteratorBaseERKT_EUliE_EEviT1_ --------------------------
	.section	.text._ZN2at6native18elementwise_kernelILi128ELi4EZNS0_15gpu_kernel_implIZZZNS0_54_GLOBAL__N__d8c5977b_16_LinearAlgebra_cu_140f0503_289316addr_kernel_cudaERNS_14TensorIteratorERKN3c106ScalarES9_ENKUlvE_clEvENKUlvE6_clEvEUlNS6_7complexIdEESD_SD_E0_EEvRNS_18TensorIteratorBaseERKT_EUliE_EEviT1_,"ax",@progbits
	.align	128
        .global         _ZN2at6native18elementwise_kernelILi128ELi4EZNS0_15gpu_kernel_implIZZZNS0_54_GLOBAL__N__d8c5977b_16_LinearAlgebra_cu_140f0503_289316addr_kernel_cudaERNS_14TensorIteratorERKN3c106ScalarES9_ENKUlvE_clEvENKUlvE6_clEvEUlNS6_7complexIdEESD_SD_E0_EEvRNS_18TensorIteratorBaseERKT_EUliE_EEviT1_
        .type           _ZN2at6native18elementwise_kernelILi128ELi4EZNS0_15gpu_kernel_implIZZZNS0_54_GLOBAL__N__d8c5977b_16_LinearAlgebra_cu_140f0503_289316addr_kernel_cudaERNS_14TensorIteratorERKN3c106ScalarES9_ENKUlvE_clEvENKUlvE6_clEvEUlNS6_7complexIdEESD_SD_E0_EEvRNS_18TensorIteratorBaseERKT_EUliE_EEviT1_,@function
        .size           _ZN2at6native18elementwise_kernelILi128ELi4EZNS0_15gpu_kernel_implIZZZNS0_54_GLOBAL__N__d8c5977b_16_LinearAlgebra_cu_140f0503_289316addr_kernel_cudaERNS_14TensorIteratorERKN3c106ScalarES9_ENKUlvE_clEvENKUlvE6_clEvEUlNS6_7complexIdEESD_SD_E0_EEvRNS_18TensorIteratorBaseERKT_EUliE_EEviT1_,(.L_x_24126 - _ZN2at6native18elementwise_kernelILi128ELi4EZNS0_15gpu_kernel_implIZZZNS0_54_GLOBAL__N__d8c5977b_16_LinearAlgebra_cu_140f0503_289316addr_kernel_cudaERNS_14TensorIteratorERKN3c106ScalarES9_ENKUlvE_clEvENKUlvE6_clEvEUlNS6_7complexIdEESD_SD_E0_EEvRNS_18TensorIteratorBaseERKT_EUliE_EEviT1_)
        .other          _ZN2at6native18elementwise_kernelILi128ELi4EZNS0_15gpu_kernel_implIZZZNS0_54_GLOBAL__N__d8c5977b_16_LinearAlgebra_cu_140f0503_289316addr_kernel_cudaERNS_14TensorIteratorERKN3c106ScalarES9_ENKUlvE_clEvENKUlvE6_clEvEUlNS6_7complexIdEESD_SD_E0_EEvRNS_18TensorIteratorBaseERKT_EUliE_EEviT1_,@"STO_CUDA_ENTRY STV_DEFAULT"
_ZN2at6native18elementwise_kernelILi128ELi4EZNS0_15gpu_kernel_implIZZZNS0_54_GLOBAL__N__d8c5977b_16_LinearAlgebra_cu_140f0503_289316addr_kernel_cudaERNS_14TensorIteratorERKN3c106ScalarES9_ENKUlvE_clEvENKUlvE6_clEvEUlNS6_7complexIdEESD_SD_E0_EEvRNS_18TensorIteratorBaseERKT_EUliE_EEviT1_:
.text._ZN2at6native18elementwise_kernelILi128ELi4EZNS0_15gpu_kernel_implIZZZNS0_54_GLOBAL__N__d8c5977b_16_LinearAlgebra_cu_140f0503_289316addr_kernel_cudaERNS_14TensorIteratorERKN3c106ScalarES9_ENKUlvE_clEvENKUlvE6_clEvEUlNS6_7complexIdEESD_SD_E0_EEvRNS_18TensorIteratorBaseERKT_EUliE_EEviT1_:
        /* <DEDUP_REMOVED lines=391> */
.L_x_6204:
        /* <DEDUP_REMOVED lines=19> */
[----:B------:R-:W-:Y:S01]  /*19a0*/  CS2R R26, SRZ ;  /* 0x00000000001a7805 */ /* 0x000fe2000001ff00 */
[----:B--2---:R0:W1:Y:S01]  /*19b0*/  I2F.F64.S16 R24, R4 ;  /* 0x0000000400187312 */ /* 0x0040620000101c00 */
[----:B------:R-:W-:Y:S05]  /*19c0*/  BRA `(.L_x_6210) ;  /* 0x0000000c00d87947 */ /* 0x000fea0003800000 */
.L_x_6208:
[----:B------:R-:W2:Y:S01]  /*19d0*/  LDG.E.U8 R4, desc[UR36][R4.64] ;  /* 0x0000002404047981 */ /* 0x000ea2000c1e1100 */
[----:B------:R-:W-:Y:S01]  /*19e0*/  CS2R R26, SRZ ;  /* 0x00000000001a7805 */ /* 0x000fe2000001ff00 */
[----:B--2---:R0:W1:Y:S01]  /*19f0*/  I2F.F64.U16 R24, R4 ;  /* 0x0000000400187312 */ /* 0x0040620000101800 */
[----:B------:R-:W-:Y:S05]  /*1a00*/  BRA `(.L_x_6210) ;  /* 0x0000000c00c87947 */ /* 0x000fea0003800000 */
.L_x_6207:
[----:B------:R-:W-:-:S13]  /*1a10*/  ISETP.NE.AND P0, PT, R3, 0x2, PT ;  /* 0x000000020300780c */ /* 0x000fda0003f05270 */
[----:B------:R-:W-:Y:S05]  /*1a20*/  @!P0 BRA `(.L_x_6211) ;  /* 0x0000000000308947 */ /* 0x000fea0003800000 */
[----:B------:R-:W-:-:S13]  /*1a30*/  ISETP.NE.AND P0, PT, R3, 0x3, PT ;  /* 0x000000030300780c */ /* 0x000fda0003f05270 */
[----:B------:R-:W-:Y:S05]  /*1a40*/  @!P0 BRA `(.L_x_6212) ;  /* 0x0000000000188947 */ /* 0x000fea0003800000 */
[----:B------:R-:W-:-:S13]  /*1a50*/  ISETP.NE.AND P0, PT, R3, 0x4, PT ;  /* 0x000000040300780c */ /* 0x000fda0003f05270 */
[----:B------:R-:W-:Y:S05]  /*1a60*/  @P0 BRA `(.L_x_6209) ;  /* 0x0000000c00480947 */ /* 0x000fea0003800000 */
[----:B------:R-:W2:Y:S01]  /*1a70*/  LDG.E.64 R24, desc[UR36][R4.64] ;  /* 0x0000002404187981 */ /* 0x000ea2000c1e1b00 */
[----:B------:R-:W-:Y:S01]  /*1a80*/  CS2R R26, SRZ ;  /* 0x00000000001a7805 */ /* 0x000fe2000001ff00 */
[----:B--2---:R-:W0:Y:S01]  /*1a90*/  I2F.F64.S64 R24, R24 ;  /* 0x0000001800187312 */ /* 0x004e220000301c00 */
[----:B------:R-:W-:Y:S05]  /*1aa0*/  BRA `(.L_x_6210) ;  /* 0x0000000c00a07947 */ /* 0x000fea0003800000 */
.L_x_6212:
[----:B------:R-:W2:Y:S01]  /*1ab0*/  LDG.E R4, desc[UR36][R4.64] ;  /* 0x0000002404047981 */ /* 0x000ea2000c1e1900 */
[----:B------:R-:W-:Y:S01]  /*1ac0*/  CS2R R26, SRZ ;  /* 0x00000000001a7805 */ /* 0x000fe2000001ff00 */
[----:B--2---:R0:W1:Y:S01]  /*1ad0*/  I2F.F64 R24, R4 ;  /* 0x0000000400187312 */ /* 0x0040620000201c00 */
[----:B------:R-:W-:Y:S05]  /*1ae0*/  BRA `(.L_x_6210) ;  /* 0x0000000c00907947 */ /* 0x000fea0003800000 */
.L_x_6211:
[----:B------:R-:W2:Y:S01]  /*1af0*/  LDG.E.U16 R4, desc[UR36][R4.64] ;  /* 0x0000002404047981 */ /* 0x000ea2000c1e1500 */
[----:B------:R-:W-:Y:S01]  /*1b00*/  CS2R R26, SRZ ;  /* 0x00000000001a7805 */ /* 0x000fe2000001ff00 */
[----:B--2---:R0:W1:Y:S01]  /*1b10*/  I2F.F64.S16 R24, R4 ;  /* 0x0000000400187312 */ /* 0x0040620000101c00 */
[----:B------:R-:W-:Y:S05]  /*1b20*/  BRA `(.L_x_6210) ;  /* 0x0000000c00807947 */ /* 0x000fea0003800000 */
.L_x_6206:
[----:B------:R-:W-:-:S13]  /*1b30*/  ISETP.GT.AND P0, PT, R3, 0x6, PT ;  /* 0x000000060300780c */ /* 0x000fda0003f04270 */
[----:B------:R-:W-:Y:S05]  /*1b40*/  @P0 BRA `(.L_x_6213) ;  /* 0x00000000003c0947 */ /* 0x000fea0003800000 */
[----:B------:R-:W-:-:S13]  /*1b50*/  ISETP.NE.AND P0, PT, R3, 0x5, PT ;  /* 0x000000050300780c */ /* 0x000fda0003f05270 */
[----:B------:R-:W-:Y:S05]  /*1b60*/  @!P0 BRA `(.L_x_6214) ;  /* 0x00000000001c8947 */ /* 0x000fea0003800000 */
[----:B------:R-:W-:-:S13]  /*1b70*/  ISETP.NE.AND P0, PT, R3, 0x6, PT ;  /* 0x000000060300780c */ /* 0x000fda0003f05270 */
[----:B------:R-:W-:Y:S05]  /*1b80*/  @P0 BRA `(.L_x_6209) ;  /* 0x0000000c00000947 */ /* 0x000fea0003800000 */
[----:B------:R-:W2:Y:S01]  /*1b90*/  LDG.E R24, desc[UR36][R4.64] ;  /* 0x0000002404187981 */ /* 0x000ea2000c1e1900 */
[----:B------:R-:W-:Y:S01]  /*1ba0*/  CS2R R26, SRZ ;  /* 0x00000000001a7805 */ /* 0x000fe2000001ff00 */
[----:B--2---:R-:W-:-:S06]  /*1bb0*/  FMUL.FTZ R24, R24, 1 ;  /* 0x3f80000018187820 */ /* 0x004fcc0000410000 */
[----:B------:R-:W0:Y:S01]  /*1bc0*/  F2F.F64.F32 R24, R24 ;  /* 0x0000001800187310 */ /* 0x000e220000201800 */
[----:B------:R-:W-:Y:S05]  /*1bd0*/  BRA `(.L_x_6210) ;  /* 0x0000000c00547947 */ /* 0x000fea0003800000 */
.L_x_6214:
[----:B------:R-:W2:Y:S01]  /*1be0*/  LDG.E.U16 R0, desc[UR36][R4.64] ;  /* 0x0000002404007981 */ /* 0x000ea2000c1e1500 */
[----:B------:R-:W-:Y:S01]  /*1bf0*/  CS2R R26, SRZ ;  /* 0x00000000001a7805 */ /* 0x000fe2000001ff00 */
[----:B--2---:R-:W-:-:S05]  /*1c00*/  HADD2.F32 R0, -RZ, R0.H0_H0 ;  /* 0x20000000ff007230 */ /* 0x004fca0000004100 */
[----:B------:R-:W-:-:S04]  /*1c10*/  FMUL.FTZ R0, R0, 1 ;  /* 0x3f80000000007820 */ /* 0x000fc80000410000 */
[----:B------:R0:W1:Y:S01]  /*1c20*/  F2F.F64.F32 R24, R0 ;  /* 0x0000000000187310 */ /* 0x0000620000201800 */
[----:B------:R-:W-:Y:S05]  /*1c30*/  BRA `(.L_x_6210) ;  /* 0x0000000c003c7947 */ /* 0x000fea0003800000 */
.L_x_6213:
[----:B------:R-:W-:-:S13]  /*1c40*/  ISETP.NE.AND P0, PT, R3, 0x7, PT ;  /* 0x000000070300780c */ /* 0x000fda0003f05270 */
[----:B------:R-:W-:Y:S05]  /*1c50*/  @!P0 BRA `(.L_x_6215) ;  /* 0x0000000000488947 */ /* 0x000fea0003800000 */
[----:B------:R-:W-:-:S13]  /*1c60*/  ISETP.NE.AND P0, PT, R3, 0x8, PT ;  /* 0x000000080300780c */ /* 0x000fda0003f05270 */
[----:B------:R-:W-:Y:S05]  /*1c70*/  @!P0 BRA `(.L_x_6216) ;  /* 0x0000000000208947 */ /* 0x000fea0003800000 */
[----:B------:R-:W-:-:S13]  /*1c80*/  ISETP.NE.AND P0, PT, R3, 0x9, PT ;  /* 0x000000090300780c */ /* 0x000fda0003f05270 */
[----:B------:R-:W-:Y:S05]  /*1c90*/  @P0 BRA `(.L_x_6209) ;  /* 0x0000000800bc0947 */ /* 0x000fea0003800000 */
[----:B------:R-:W2:Y:S02]  /*1ca0*/  LDG.E.64 R4, desc[UR36][R4.64] ;  /* 0x0000002404047981 */ /* 0x000ea4000c1e1b00 */
[----:B--2---:R-:W-:Y:S01]  /*1cb0*/  FMUL.FTZ R26, R5, 1 ;  /* 0x3f800000051a7820 */ /* 0x004fe20000410000 */
[----:B------:R-:W-:-:S05]  /*1cc0*/  FMUL.FTZ R24, R4, 1 ;  /* 0x3f80000004187820 */ /* 0x000fca0000410000 */
[----:B------:R-:W0:Y:S08]  /*1cd0*/  F2F.F64.F32 R26, R26 ;  /* 0x0000001a001a7310 */ /* 0x000e300000201800 */
[----:B------:R-:W1:Y:S01]  /*1ce0*/  F2F.F64.F32 R24, R24 ;  /* 0x0000001800187310 */ /* 0x000e620000201800 */
[----:B------:R-:W-:Y:S05]  /*1cf0*/  BRA `(.L_x_6210) ;  /* 0x0000000c000c7947 */ /* 0x000fea0003800000 */
.L_x_6216:
[----:B------:R-:W2:Y:S02]  /*1d00*/  LDG.E R0, desc[UR36][R4.64] ;  /* 0x0000002404007981 */ /* 0x000ea4000c1e1900 */
[--C-:B--2---:R-:W-:Y:S02]  /*1d10*/  HADD2.F32 R3, -RZ, R0.reuse.H1_H1 ;  /* 0x30000000ff037230 */ /* 0x104fe40000004100 */
[----:B------:R-:W-:-:S03]  /*1d20*/  HADD2.F32 R0, -RZ, R0.H0_H0 ;  /* 0x20000000ff007230 */ /* 0x000fc60000004100 */
[----:B------:R-:W-:Y:S02]  /*1d30*/  FMUL.FTZ R3, R3, 1 ;  /* 0x3f80000003037820 */ /* 0x000fe40000410000 */
[----:B------:R-:W-:Y:S02]  /*1d40*/  FMUL.FTZ R0, R0, 1 ;  /* 0x3f80000000007820 */ /* 0x000fe40000410000 */
[----:B------:R0:W1:Y:S08]  /*1d50*/  F2F.F64.F32 R26, R3 ;  /* 0x00000003001a7310 */ /* 0x0000700000201800 */
[----:B------:R0:W2:Y:S01]  /*1d60*/  F2F.F64.F32 R24, R0 ;  /* 0x0000000000187310 */ /* 0x0000a20000201800 */
[----:B------:R-:W-:Y:S05]  /*1d70*/  BRA `(.L_x_6210) ;  /* 0x0000000800ec7947 */ /* 0x000fea0003800000 */
.L_x_6215:
[----:B------:R0:W5:Y:S01]  /*1d80*/  LDG.E.64 R24, desc[UR36][R4.64] ;  /* 0x0000002404187981 */ /* 0x000162000c1e1b00 */
[----:B------:R-:W-:Y:S01]  /*1d90*/  CS2R R26, SRZ ;  /* 0x00000000001a7805 */ /* 0x000fe2000001ff00 */
[----:B------:R-:W-:Y:S06]  /*1da0*/  BRA `(.L_x_6210) ;  /* 0x0000000800e07947 */ /* 0x000fec0003800000 */
.L_x_6205:
        /* <DEDUP_REMOVED lines=9> */
[----:B------:R-:W-:Y:S01]  /*1e40*/  CS2R R26, SRZ ;  /* 0x00000000001a7805 */ /* 0x000fe2000001ff00 */
[----:B------:R-:W-:Y:S01]  /*1e50*/  IMAD.MOV.U32 R24, RZ, RZ, RZ ;  /* 0x000000ffff187224 */ /* 0x000fe200078e00ff */
[----:B--2---:R-:W-:-:S04]  /*1e60*/  ISETP.NE.AND P0, PT, R4, RZ, PT ;  /* 0x000000ff0400720c */ /* 0x004fc80003f05270 */
[----:B------:R-:W-:Y:S01]  /*1e70*/  FSEL R25, RZ, 1.875, !P0 ;  /* 0x3ff00000ff197808 */ /* 0x000fe20004000000 */
[----:B------:R-:W-:Y:S08]  /*1e80*/  BRA `(.L_x_6210) ;  /* 0x0000000800a87947 */ /* 0x000ff00003800000 */
.L_x_6219:
[----:B------:R0:W5:Y:S01]  /*1e90*/  LDG.E.128 R24, desc[UR36][R4.64] ;  /* 0x0000002404187981 */ /* 0x000162000c1e1d00 */
[----:B------:R-:W-:Y:S05]  /*1ea0*/  BRA `(.L_x_6210) ;  /* 0x0000000800a07947 */ /* 0x000fea0003800000 */
.L_x_6218:
        /* <DEDUP_REMOVED lines=8> */
[----:B------:R-:W-:Y:S01]  /*1f30*/  CS2R R26, SRZ ;  /* 0x00000000001a7805 */ /* 0x000fe2000001ff00 */
        /* <DEDUP_REMOVED lines=16> */
[----:B------:R-:W-:-:S05]  /*2040*/  LOP3.LUT R7, R7, 0x80000000, R0, 0xf8, !PT ;  /* 0x8000000007077812 */ /* 0x000fca00078ef800 */
[----:B------:R-:W-:-:S04]  /*2050*/  FMUL.FTZ R7, R7, 1 ;  /* 0x3f80000007077820 */ /* 0x000fc80000410000 */
[----:B------:R0:W1:Y:S01]  /*2060*/  F2F.F64.F32 R24, R7 ;  /* 0x0000000700187310 */ /* 0x0000620000201800 */
[----:B------:R-:W-:Y:S05]  /*2070*/  BRA `(.L_x_6210) ;  /* 0x00000008002c7947 */ /* 0x000fea0003800000 */
.L_x_6221:
[----:B------:R-:W2:Y:S01]  /*2080*/  LDG.E.U8 R4, desc[UR36][R4.64] ;  /* 0x0000002404047981 */ /* 0x000ea2000c1e1100 */
[----:B------:R-:W-:Y:S01]  /*2090*/  CS2R R26, SRZ ;  /* 0x00000000001a7805 */ /* 0x000fe2000001ff00 */
        /* <DEDUP_REMOVED lines=10> */
[----:B------:R-:W-:-:S05]  /*2140*/  LOP3.LUT R0, R3, 0x80000000, R0, 0xf8, !PT ;  /* 0x8000000003007812 */ /* 0x000fca00078ef800 */
[----:B------:R-:W-:-:S04]  /*2150*/  FMUL.FTZ R0, R0, 1 ;  /* 0x3f80000000007820 */ /* 0x000fc80000410000 */
[----:B------:R0:W1:Y:S01]  /*2160*/  F2F.F64.F32 R24, R0 ;  /* 0x0000000000187310 */ /* 0x0000620000201800 */
[----:B------:R-:W-:Y:S05]  /*2170*/  BRA `(.L_x_6210) ;  /* 0x0000000400ec7947 */ /* 0x000fea0003800000 */
.L_x_6220:
[----:B------:R-:W2:Y:S01]  /*2180*/  LDG.E.U16 R0, desc[UR36][R4.64] ;  /* 0x0000002404007981 */ /* 0x000ea2000c1e1500 */
[----:B------:R-:W-:Y:S01]  /*2190*/  CS2R R26, SRZ ;  /* 0x00000000001a7805 */ /* 0x000fe2000001ff00 */
[----:B--2---:R-:W-:-:S04]  /*21a0*/  IMAD.U32 R0, R0, 0x10000, RZ ;  /* 0x0001000000007824 */ /* 0x004fc800078e00ff */
[----:B------:R-:W-:-:S04]  /*21b0*/  FMUL.FTZ R0, R0, 1 ;  /* 0x3f80000000007820 */ /* 0x000fc80000410000 */
[----:B------:R0:W1:Y:S01]  /*21c0*/  F2F.F64.F32 R24, R0 ;  /* 0x0000000000187310 */ /* 0x0000620000201800 */
[----:B------:R-:W-:Y:S05]  /*21d0*/  BRA `(.L_x_6210) ;  /* 0x0000000400d47947 */ /* 0x000fea0003800000 */
.L_x_6217:
        /* <DEDUP_REMOVED lines=9> */
[----:B------:R-:W-:Y:S01]  /*2270*/  CS2R R26, SRZ ;  /* 0x00000000001a7805 */ /* 0x000fe2000001ff00 */
[----:B--2---:R0:W1:Y:S01]  /*2280*/  I2F.F64.U16 R24, R4 ;  /* 0x0000000400187312 */ /* 0x0040620000101800 */
[----:B------:R-:W-:Y:S05]  /*2290*/  BRA `(.L_x_6210) ;  /* 0x0000000400a47947 */ /* 0x000fea0003800000 */
.L_x_6224:
        /* <DEDUP_REMOVED lines=21> */
.L_x_6228:
[----:B------:R-:W-:Y:S05]  /*23f0*/  BSYNC B1 ;  /* 0x0000000000017941 */ /* 0x000fea0003800000 */
.L_x_6227:
[----:B------:R-:W-:Y:S01]  /*2400*/  LEA R5, R0, 0x3b800000, 0x17 ;  /* 0x3b80000000057811 */ /* 0x000fe200078eb8ff */
[----:B------:R-:W-:-:S05]  /*2410*/  IMAD.SHL.U32 R0, R3, 0x100000, RZ ;  /* 0x0010000003007824 */ /* 0x000fca00078e00ff */
[----:B------:R-:W-:-:S07]  /*2420*/  LOP3.LUT R0, R5, R0, R6, 0xfe, !PT ;  /* 0x0000000005007212 */ /* 0x000fce00078efe06 */
.L_x_6226:
[----:B------:R-:W-:Y:S05]  /*2430*/  BSYNC B0 ;  /* 0x0000000000007941 */ /* 0x000fea0003800000 */
.L_x_6225:
[----:B------:R-:W-:Y:S01]  /*2440*/  FMUL.FTZ R0, R0, 1 ;  /* 0x3f80000000007820 */ /* 0x000fe20000410000 */
[----:B------:R-:W-:-:S03]  /*2450*/  CS2R R26, SRZ ;  /* 0x00000000001a7805 */ /* 0x000fc6000001ff00 */
[----:B------:R2:W3:Y:S01]  /*2460*/  F2F.F64.F32 R24, R0 ;  /* 0x0000000000187310 */ /* 0x0004e20000201800 */
[----:B------:R-:W-:Y:S05]  /*2470*/  BRA `(.L_x_6210) ;  /* 0x00000004002c7947 */ /* 0x000fea0003800000 */
.L_x_6223:
        /* <DEDUP_REMOVED lines=21> */
.L_x_6232:
[----:B------:R-:W-:Y:S05]  /*25d0*/  BSYNC B1 ;  /* 0x0000000000017941 */ /* 0x000fea0003800000 */
.L_x_6231:
[----:B------:R-:W-:Y:S01]  /*25e0*/  LEA R5, R0, 0x37800000, 0x17 ;  /* 0x3780000000057811 */ /* 0x000fe200078eb8ff */
[----:B------:R-:W-:-:S05]  /*25f0*/  IMAD.SHL.U32 R0, R3, 0x200000, RZ ;  /* 0x0020000003007824 */ /* 0x000fca00078e00ff */
[----:B------:R-:W-:-:S07]  /*2600*/  LOP3.LUT R0, R5, R0, R6, 0xfe, !PT ;  /* 0x0000000005007212 */ /* 0x000fce00078efe06 */
.L_x_6230:
[----:B------:R-:W-:Y:S05]  /*2610*/  BSYNC B0 ;  /* 0x0000000000007941 */ /* 0x000fea0003800000 */
.L_x_6229:
[----:B------:R-:W-:Y:S01]  /*2620*/  FMUL.FTZ R0, R0, 1 ;  /* 0x3f80000000007820 */ /* 0x000fe20000410000 */
[----:B------:R-:W-:-:S03]  /*2630*/  CS2R R26, SRZ ;  /* 0x00000000001a7805 */ /* 0x000fc6000001ff00 */
[----:B------:R4:W0:Y:S01]  /*2640*/  F2F.F64.F32 R24, R0 ;  /* 0x0000000000187310 */ /* 0x0008220000201800 */
[----:B------:R-:W-:Y:S05]  /*2650*/  BRA `(.L_x_6210) ;  /* 0x0000000000b47947 */ /* 0x000fea0003800000 */
.L_x_6222:
        /* <DEDUP_REMOVED lines=14> */
.L_x_6236:
[----:B------:R-:W-:Y:S05]  /*2740*/  BSYNC B0 ;  /* 0x0000000000007941 */ /* 0x000fea0003800000 */
.L_x_6235:
[----:B------:R-:W-:Y:S01]  /*2750*/  FMUL.FTZ R0, R0, 1 ;  /* 0x3f80000000007820 */ /* 0x000fe20000410000 */
[----:B------:R-:W-:-:S03]  /*2760*/  CS2R R26, SRZ ;  /* 0x00000000001a7805 */ /* 0x000fc6000001ff00 */
[----:B------:R0:W1:Y:S01]  /*2770*/  F2F.F64.F32 R24, R0 ;  /* 0x0000000000187310 */ /* 0x0000620000201800 */
[----:B------:R-:W-:Y:S05]  /*2780*/  BRA `(.L_x_6210) ;  /* 0x0000000000687947 */ /* 0x000fea0003800000 */
.L_x_6209:
        /* <DEDUP_REMOVED lines=16> */
.L_x_6237:
[----:B------:R-:W-:Y:S02]  /*2890*/  CS2R R24, SRZ ;  /* 0x0000000000187805 */ /* 0x000fe4000001ff00 */
[----:B------:R-:W-:Y:S01]  /*28a0*/  CS2R R26, SRZ ;  /* 0x00000000001a7805 */ /* 0x000fe2000001ff00 */
[----:B------:R-:W-:Y:S06]  /*28b0*/  BRA `(.L_x_6210) ;  /* 0x00000000001c7947 */ /* 0x000fec0003800000 */
.L_x_6234:
[----:B------:R-:W2:Y:S01]  /*28c0*/  LDG.E.64 R24, desc[UR36][R4.64] ;  /* 0x0000002404187981 */ /* 0x000ea2000c1e1b00 */
[----:B------:R-:W-:Y:S01]  /*28d0*/  CS2R R26, SRZ ;  /* 0x00000000001a7805 */ /* 0x000fe2000001ff00 */
[----:B--2---:R-:W0:Y:S01]  /*28e0*/  I2F.F64.U64 R24, R24 ;  /* 0x0000001800187312 */ /* 0x004e220000301800 */
[----:B------:R-:W-:Y:S05]  /*28f0*/  BRA `(.L_x_6210) ;  /* 0x00000000000c7947 */ /* 0x000fea0003800000 */
.L_x_6233:
[----:B------:R-:W2:Y:S01]  /*2900*/  LDG.E R4, desc[UR36][R4.64] ;  /* 0x0000002404047981 */ /* 0x000ea2000c1e1900 */
[----:B------:R-:W-:Y:S01]  /*2910*/  CS2R R26, SRZ ;  /* 0x00000000001a7805 */ /* 0x000fe2000001ff00 */
[----:B--2---:R0:W1:Y:S06]  /*2920*/  I2F.F64.U32 R24, R4 ;  /* 0x0000000400187312 */ /* 0x00406c0000201800 */
.L_x_6210:
[----:B0-----:R-:W2:Y:S01]  /*2930*/  LDC.U8 R3, c[0x0][0x532] ;  /* 0x00014c80ff037b82 */ /* 0x001ea20000000000 */
[----:B------:R-:W-:Y:S02]  /*2940*/  ULDC.64 UR4, c[0x0][0x4f0] ;  /* 0x00013c0000047ab9 */ /* 0x000fe40000000a00 */
[----:B------:R-:W-:-:S05]  /*2950*/  IADD3 R4, P1, R16, UR4, RZ ;  /* 0x0000000410047c10 */ /* 0x000fca000ff3e0ff */
[----:B------:R-:W-:Y:S01]  /*2960*/  IMAD.X R5, RZ, RZ, UR5, P1 ;  /* 0x00000005ff057e24 */ /* 0x000fe200088e06ff */
[----:B--2-4-:R-:W-:-:S04]  /*2970*/  PRMT R0, R3, 0x9910, RZ ;  /* 0x0000991003007816 */ /* 0x014fc800000000ff */
        /* <DEDUP_REMOVED lines=12> */
[----:B--2---:R0:W2:Y:S01]  /*2a40*/  I2F.F64.S16 R16, R4 ;  /* 0x0000000400107312 */ /* 0x0040a20000101c00 */
[----:B------:R-:W-:Y:S05]  /*2a50*/  BRA `(.L_x_6243) ;  /* 0x0000000c00d87947 */ /* 0x000fea0003800000 */
.L_x_6241:
[----:B------:R-:W2:Y:S01]  /*2a60*/  LDG.E.U8 R4, desc[UR36][R4.64] ;  /* 0x0000002404047981 */ /* 0x000ea2000c1e1100 */
[----:B------:R-:W-:Y:S01]  /*2a70*/  CS2R R18, SRZ ;  /* 0x0000000000127805 */ /* 0x000fe2000001ff00 */
[----:B--2---:R0:W2:Y:S01]  /*2a80*/  I2F.F64.U16 R16, R4 ;  /* 0x0000000400107312 */ /* 0x0040a20000101800 */
[----:B------:R-:W-:Y:S05]  /*2a90*/  BRA `(.L_x_6243) ;  /* 0x0000000c00c87947 */ /* 0x000fea0003800000 */
.L_x_6240:
        /* <DEDUP_REMOVED lines=10> */
.L_x_6245:
[----:B------:R-:W2:Y:S01]  /*2b40*/  LDG.E R4, desc[UR36][R4.64] ;  /* 0x0000002404047981 */ /* 0x000ea2000c1e1900 */
[----:B------:R-:W-:Y:S01]  /*2b50*/  CS2R R18, SRZ ;  /* 0x0000000000127805 */ /* 0x000fe2000001ff00 */
[----:B--2---:R2:W4:Y:S01]  /*2b60*/  I2F.F64 R16, R4 ;  /* 0x0000000400107312 */ /* 0x0045220000201c00 */
[----:B------:R-:W-:Y:S05]  /*2b70*/  BRA `(.L_x_6243) ;  /* 0x0000000c00907947 */ /* 0x000fea0003800000 */
.L_x_6244:
[----:B------:R-:W2:Y:S01]  /*2b80*/  LDG.E.U16 R4, desc[UR36][R4.64] ;  /* 0x0000002404047981 */ /* 0x000ea2000c1e1500 */
[----:B------:R-:W-:Y:S01]  /*2b90*/  CS2R R18, SRZ ;  /* 0x0000000000127805 */ /* 0x000fe2000001ff00 */
[----:B--2---:R0:W2:Y:S01]  /*2ba0*/  I2F.F64.S16 R16, R4 ;  /* 0x0000000400107312 */ /* 0x0040a20000101c00 */
[----:B------:R-:W-:Y:S05]  /*2bb0*/  BRA `(.L_x_6243) ;  /* 0x0000000c00807947 */ /* 0x000fea0003800000 */
.L_x_6239:
        /* <DEDUP_REMOVED lines=11> */
.L_x_6247:
[----:B------:R-:W2:Y:S01]  /*2c70*/  LDG.E.U16 R0, desc[UR36][R4.64] ;  /* 0x0000002404007981 */ /* 0x000ea2000c1e1500 */
[----:B------:R-:W-:Y:S01]  /*2c80*/  CS2R R18, SRZ ;  /* 0x0000000000127805 */ /* 0x000fe2000001ff00 */
[----:B--2---:R-:W-:-:S05]  /*2c90*/  HADD2.F32 R0, -RZ, R0.H0_H0 ;  /* 0x20000000ff007230 */ /* 0x004fca0000004100 */
[----:B------:R-:W-:-:S04]  /*2ca0*/  FMUL.FTZ R0, R0, 1 ;  /* 0x3f80000000007820 */ /* 0x000fc80000410000 */
[----:B------:R0:W2:Y:S01]  /*2cb0*/  F2F.F64.F32 R16, R0 ;  /* 0x0000000000107310 */ /* 0x0000a20000201800 */
[----:B------:R-:W-:Y:S05]  /*2cc0*/  BRA `(.L_x_6243) ;  /* 0x0000000c003c7947 */ /* 0x000fea0003800000 */
.L_x_6246:
        /* <DEDUP_REMOVED lines=10> */
[----:B------:R-:W2:Y:S01]  /*2d70*/  F2F.F64.F32 R16, R16 ;  /* 0x0000001000107310 */ /* 0x000ea20000201800 */
[----:B------:R-:W-:Y:S05]  /*2d80*/  BRA `(.L_x_6243) ;  /* 0x0000000c000c7947 */ /* 0x000fea0003800000 */
.L_x_6249:
[----:B------:R-:W2:Y:S02]  /*2d90*/  LDG.E R0, desc[UR36][R4.64] ;  /* 0x0000002404007981 */ /* 0x000ea4000c1e1900 */
[--C-:B--2---:R-:W-:Y:S02]  /*2da0*/  HADD2.F32 R3, -RZ, R0.reuse.H1_H1 ;  /* 0x30000000ff037230 */ /* 0x104fe40000004100 */
[----:B------:R-:W-:-:S03]  /*2db0*/  HADD2.F32 R0, -RZ, R0.H0_H0 ;  /* 0x20000000ff007230 */ /* 0x000fc60000004100 */
[----:B------:R-:W-:Y:S02]  /*2dc0*/  FMUL.FTZ R3, R3, 1 ;  /* 0x3f80000003037820 */ /* 0x000fe40000410000 */
[----:B------:R-:W-:Y:S02]  /*2dd0*/  FMUL.FTZ R0, R0, 1 ;  /* 0x3f80000000007820 */ /* 0x000fe40000410000 */
[----:B------:R0:W2:Y:S08]  /*2de0*/  F2F.F64.F32 R18, R3 ;  /* 0x0000000300127310 */ /* 0x0000b00000201800 */
[----:B------:R0:W4:Y:S01]  /*2df0*/  F2F.F64.F32 R16, R0 ;  /* 0x0000000000107310 */ /* 0x0001220000201800 */
[----:B------:R-:W-:Y:S05]  /*2e00*/  BRA `(.L_x_6243) ;  /* 0x0000000800ec7947 */ /* 0x000fea0003800000 */
.L_x_6248:
[----:B------:R0:W5:Y:S01]  /*2e10*/  LDG.E.64 R16, desc[UR36][R4.64] ;  /* 0x0000002404107981 */ /* 0x000162000c1e1b00 */
[----:B------:R-:W-:Y:S01]  /*2e20*/  CS2R R18, SRZ ;  /* 0x0000000000127805 */ /* 0x000fe2000001ff00 */
[----:B------:R-:W-:Y:S06]  /*2e30*/  BRA `(.L_x_6243) ;  /* 0x0000000800e07947 */ /* 0x000fec0003800000 */
.L_x_6238:
        /* <DEDUP_REMOVED lines=14> */
.L_x_6252:
[----:B------:R0:W5:Y:S01]  /*2f20*/  LDG.E.128 R16, desc[UR36][R4.64] ;  /* 0x0000002404107981 */ /* 0x000162000c1e1d00 */
[----:B------:R-:W-:Y:S05]  /*2f30*/  BRA `(.L_x_6243) ;  /* 0x0000000800a07947 */ /* 0x000fea0003800000 */
.L_x_6251:
        /* <DEDUP_REMOVED lines=27> */
[----:B------:R0:W2:Y:S01]  /*30f0*/  F2F.F64.F32 R16, R7 ;  /* 0x0000000700107310 */ /* 0x0000a20000201800 */
[----:B------:R-:W-:Y:S05]  /*3100*/  BRA `(.L_x_6243) ;  /* 0x00000008002c7947 */ /* 0x000fea0003800000 */
.L_x_6254:
        /* <DEDUP_REMOVED lines=14> */
[----:B------:R0:W2:Y:S01]  /*31f0*/  F2F.F64.F32 R16, R0 ;  /* 0x0000000000107310 */ /* 0x0000a20000201800 */
[----:B------:R-:W-:Y:S05]  /*3200*/  BRA `(.L_x_6243) ;  /* 0x0000000400ec7947 */ /* 0x000fea0003800000 */
.L_x_6253:
[----:B------:R-:W2:Y:S01]  /*3210*/  LDG.E.U16 R0, desc[UR36][R4.64] ;  /* 0x0000002404007981 */ /* 0x000ea2000c1e1500 */
[----:B------:R-:W-:Y:S01]  /*3220*/  CS2R R18, SRZ ;  /* 0x0000000000127805 */ /* 0x000fe2000001ff00 */
[----:B--2---:R-:W-:-:S04]  /*3230*/  IMAD.U32 R0, R0, 0x10000, RZ ;  /* 0x0001000000007824 */ /* 0x004fc800078e00ff */
[----:B------:R-:W-:-:S04]  /*3240*/  FMUL.FTZ R0, R0, 1 ;  /* 0x3f80000000007820 */ /* 0x000fc80000410000 */
[----:B------:R0:W2:Y:S01]  /*3250*/  F2F.F64.F32 R16, R0 ;  /* 0x0000000000107310 */ /* 0x0000a20000201800 */
[----:B------:R-:W-:Y:S05]  /*3260*/  BRA `(.L_x_6243) ;  /* 0x0000000400d47947 */ /* 0x000fea0003800000 */
.L_x_6250:
        /* <DEDUP_REMOVED lines=10> */
[----:B--2---:R0:W2:Y:S01]  /*3310*/  I2F.F64.U16 R16, R4 ;  /* 0x0000000400107312 */ /* 0x0040a20000101800 */
[----:B------:R-:W-:Y:S05]  /*3320*/  BRA `(.L_x_6243) ;  /* 0x0000000400a47947 */ /* 0x000fea0003800000 */
.L_x_6257:
        /* <DEDUP_REMOVED lines=21> */
.L_x_6261:
[----:B------:R-:W-:Y:S05]  /*3480*/  BSYNC B1 ;  /* 0x0000000000017941 */ /* 0x000fea0003800000 */
.L_x_6260:
[----:B------:R-:W-:Y:S01]  /*3490*/  LEA R5, R0, 0x3b800000, 0x17 ;  /* 0x3b80000000057811 */ /* 0x000fe200078eb8ff */
[----:B------:R-:W-:-:S05]  /*34a0*/  IMAD.SHL.U32 R0, R3, 0x100000, RZ ;  /* 0x0010000003007824 */ /* 0x000fca00078e00ff */
[----:B------:R-:W-:-:S07]  /*34b0*/  LOP3.LUT R0, R5, R0, R6, 0xfe, !PT ;  /* 0x0000000005007212 */ /* 0x000fce00078efe06 */
.L_x_6259:
[----:B------:R-:W-:Y:S05]  /*34c0*/  BSYNC B0 ;  /* 0x0000000000007941 */ /* 0x000fea0003800000 */
.L_x_6258:
[----:B------:R-:W-:Y:S01]  /*34d0*/  FMUL.FTZ R0, R0, 1 ;  /* 0x3f80000000007820 */ /* 0x000fe20000410000 */
[----:B------:R-:W-:-:S03]  /*34e0*/  CS2R R18, SRZ ;  /* 0x0000000000127805 */ /* 0x000fc6000001ff00 */
[----:B------:R0:W2:Y:S01]  /*34f0*/  F2F.F64.F32 R16, R0 ;  /* 0x0000000000107310 */ /* 0x0000a20000201800 */
[----:B------:R-:W-:Y:S05]  /*3500*/  BRA `(.L_x_6243) ;  /* 0x00000004002c7947 */ /* 0x000fea0003800000 */
.L_x_6256:
        /* <DEDUP_REMOVED lines=21> */
.L_x_6265:
[----:B------:R-:W-:Y:S05]  /*3660*/  BSYNC B1 ;  /* 0x0000000000017941 */ /* 0x000fea0003800000 */
.L_x_6264:
[----:B------:R-:W-:Y:S01]  /*3670*/  LEA R5, R0, 0x37800000, 0x17 ;  /* 0x3780000000057811 */ /* 0x000fe200078eb8ff */
[----:B------:R-:W-:-:S05]  /*3680*/  IMAD.SHL.U32 R0, R3, 0x200000, RZ ;  /* 0x0020000003007824 */ /* 0x000fca00078e00ff */
[----:B------:R-:W-:-:S07]  /*3690*/  LOP3.LUT R0, R5, R0, R6, 0xfe, !PT ;  /* 0x0000000005007212 */ /* 0x000fce00078efe06 */
.L_x_6263:
[----:B------:R-:W-:Y:S05]  /*36a0*/  BSYNC B0 ;  /* 0x0000000000007941 */ /* 0x000fea0003800000 */
.L_x_6262:
[----:B------:R-:W-:Y:S01]  /*36b0*/  FMUL.FTZ R0, R0, 1 ;  /* 0x3f80000000007820 */ /* 0x000fe20000410000 */
[----:B------:R-:W-:-:S03]  /*36c0*/  CS2R R18, SRZ ;  /* 0x0000000000127805 */ /* 0x000fc6000001ff00 */
[----:B------:R0:W2:Y:S01]  /*36d0*/  F2F.F64.F32 R16, R0 ;  /* 0x0000000000107310 */ /* 0x0000a20000201800 */
[----:B------:R-:W-:Y:S05]  /*36e0*/  BRA `(.L_x_6243) ;  /* 0x0000000000b47947 */ /* 0x000fea0003800000 */
.L_x_6255:
        /* <DEDUP_REMOVED lines=14> */
.L_x_6269:
[----:B------:R-:W-:Y:S05]  /*37d0*/  BSYNC B0 ;  /* 0x0000000000007941 */ /* 0x000fea0003800000 */
.L_x_6268:
[----:B------:R-:W-:Y:S01]  /*37e0*/  FMUL.FTZ R0, R0, 1 ;  /* 0x3f80000000007820 */ /* 0x000fe20000410000 */
[----:B------:R-:W-:-:S03]  /*37f0*/  CS2R R18, SRZ ;  /* 0x0000000000127805 */ /* 0x000fc6000001ff00 */
[----:B------:R0:W2:Y:S01]  /*3800*/  F2F.F64.F32 R16, R0 ;  /* 0x0000000000107310 */ /* 0x0000a20000201800 */
[----:B------:R-:W-:Y:S05]  /*3810*/  BRA `(.L_x_6243) ;  /* 0x0000000000687947 */ /* 0x000fea0003800000 */
.L_x_6242:
        /* <DEDUP_REMOVED lines=16> */
.L_x_6270:
[----:B------:R-:W-:Y:S02]  /*3920*/  CS2R R16, SRZ ;  /* 0x0000000000107805 */ /* 0x000fe4000001ff00 */
[----:B------:R-:W-:Y:S01]  /*3930*/  CS2R R18, SRZ ;  /* 0x0000000000127805 */ /* 0x000fe2000001ff00 */
[----:B------:R-:W-:Y:S06]  /*3940*/  BRA `(.L_x_6243) ;  /* 0x00000000001c7947 */ /* 0x000fec0003800000 */
.L_x_6267:
[----:B------:R-:W2:Y:S01]  /*3950*/  LDG.E.64 R16, desc[UR36][R4.64] ;  /* 0x0000002404107981 */ /* 0x000ea2000c1e1b00 */
[----:B------:R-:W-:Y:S01]  /*3960*/  CS2R R18, SRZ ;  /* 0x0000000000127805 */ /* 0x000fe2000001ff00 */
[----:B--2---:R-:W0:Y:S01]  /*3970*/  I2F.F64.U64 R16, R16 ;  /* 0x0000001000107312 */ /* 0x004e220000301800 */
[----:B------:R-:W-:Y:S05]  /*3980*/  BRA `(.L_x_6243) ;  /* 0x00000000000c7947 */ /* 0x000fea0003800000 */
.L_x_6266:
[----:B------:R-:W2:Y:S01]  /*3990*/  LDG.E R4, desc[UR36][R4.64] ;  /* 0x0000002404047981 */ /* 0x000ea2000c1e1900 */
[----:B------:R-:W-:Y:S01]  /*39a0*/  CS2R R18, SRZ ;  /* 0x0000000000127805 */ /* 0x000fe2000001ff00 */
[----:B--2---:R0:W2:Y:S06]  /*39b0*/  I2F.F64.U32 R16, R4 ;  /* 0x0000000400107312 */ /* 0x0040ac0000201800 */
.L_x_6243:
[----:B0-----:R-:W0:Y:S01]  /*39c0*/  LDC.U8 R3, c[0x0][0x533] ;  /* 0x00014cc0ff037b82 */ /* 0x001e220000000000 */
        /* <DEDUP_REMOVED lines=14> */
[----:B--2---:R-:W2:Y:S01]  /*3ab0*/  LDG.E.S8 R4, desc[UR36][R22.64] ;  /* 0x0000002416047981 */ /* 0x004ea2000c1e1300 */
[----:B------:R-:W-:Y:S01]  /*3ac0*/  CS2R R6, SRZ ;  /* 0x0000000000067805 */ /* 0x000fe2000001ff00 */
[----:B--2---:R-:W0:Y:S01]  /*3ad0*/  I2F.F64.S16 R4, R4 ;  /* 0x0000000400047312 */ /* 0x004e220000101c00 */
[----:B------:R-:W-:Y:S05]  /*3ae0*/  BRA `(.L_x_6276) ;  /* 0x0000000c00d87947 */ /* 0x000fea0003800000 */
.L_x_6274:
[----:B--2---:R-:W2:Y:S01]  /*3af0*/  LDG.E.U8 R4, desc[UR36][R22.64] ;  /* 0x0000002416047981 */ /* 0x004ea2000c1e1100 */
[----:B------:R-:W-:Y:S01]  /*3b00*/  CS2R R6, SRZ ;  /* 0x0000000000067805 */ /* 0x000fe2000001ff00 */
[----:B--2---:R-:W2:Y:S01]  /*3b10*/  I2F.F64.U16 R4, R4 ;  /* 0x0000000400047312 */ /* 0x004ea20000101800 */
[----:B------:R-:W-:Y:S05]  /*3b20*/  BRA `(.L_x_6276) ;  /* 0x0000000c00c87947 */ /* 0x000fea0003800000 */
.L_x_6273:
[----:B------:R-:W-:-:S13]  /*3b30*/  ISETP.NE.AND P0, PT, R0, 0x2, PT ;  /* 0x000000020000780c */ /* 0x000fda0003f05270 */
[----:B------:R-:W-:Y:S05]  /*3b40*/  @!P0 BRA `(.L_x_6277) ;  /* 0x0000000000308947 */ /* 0x000fea0003800000 */
[----:B------:R-:W-:-:S13]  /*3b50*/  ISETP.NE.AND P0, PT, R0, 0x3, PT ;  /* 0x000000030000780c */ /* 0x000fda0003f05270 */
[----:B------:R-:W-:Y:S05]  /*3b60*/  @!P0 BRA `(.L_x_6278) ;  /* 0x0000000000188947 */ /* 0x000fea0003800000 */
[----:B------:R-:W-:-:S13]  /*3b70*/  ISETP.NE.AND P0, PT, R0, 0x4, PT ;  /* 0x000000040000780c */ /* 0x000fda0003f05270 */
[----:B------:R-:W-:Y:S05]  /*3b80*/  @P0 BRA `(.L_x_6275) ;  /* 0x0000000c00480947 */ /* 0x000fea0003800000 */
[----:B--2---:R-:W2:Y:S01]  /*3b90*/  LDG.E.64 R4, desc[UR36][R22.64] ;  /* 0x0000002416047981 */ /* 0x004ea2000c1e1b00 */
[----:B------:R-:W-:Y:S01]  /*3ba0*/  CS2R R6, SRZ ;  /* 0x0000000000067805 */ /* 0x000fe2000001ff00 */
[----:B--2---:R-:W0:Y:S01]  /*3bb0*/  I2F.F64.S64 R4, R4 ;  /* 0x0000000400047312 */ /* 0x004e220000301c00 */
[----:B------:R-:W-:Y:S05]  /*3bc0*/  BRA `(.L_x_6276) ;  /* 0x0000000c00a07947 */ /* 0x000fea0003800000 */
.L_x_6278:
[----:B--2---:R-:W2:Y:S01]  /*3bd0*/  LDG.E R4, desc[UR36][R22.64] ;  /* 0x0000002416047981 */ /* 0x004ea2000c1e1900 */
[----:B------:R-:W-:Y:S01]  /*3be0*/  CS2R R6, SRZ ;  /* 0x0000000000067805 */ /* 0x000fe2000001ff00 */
[----:B--2---:R-:W0:Y:S01]  /*3bf0*/  I2F.F64 R4, R4 ;  /* 0x0000000400047312 */ /* 0x004e220000201c00 */
[----:B------:R-:W-:Y:S05]  /*3c00*/  BRA `(.L_x_6276) ;  /* 0x0000000c00907947 */ /* 0x000fea0003800000 */
.L_x_6277:
[----:B--2---:R-:W2:Y:S01]  /*3c10*/  LDG.E.U16 R4, desc[UR36][R22.64] ;  /* 0x0000002416047981 */ /* 0x004ea2000c1e1500 */
[----:B------:R-:W-:Y:S01]  /*3c20*/  CS2R R6, SRZ ;  /* 0x0000000000067805 */ /* 0x000fe2000001ff00 */
[----:B--2---:R-:W0:Y:S01]  /*3c30*/  I2F.F64.S16 R4, R4 ;  /* 0x0000000400047312 */ /* 0x004e220000101c00 */
[----:B------:R-:W-:Y:S05]  /*3c40*/  BRA `(.L_x_6276) ;  /* 0x0000000c00807947 */ /* 0x000fea0003800000 */
.L_x_6272:
[----:B------:R-:W-:-:S13]  /*3c50*/  ISETP.GT.AND P0, PT, R0, 0x6, PT ;  /* 0x000000060000780c */ /* 0x000fda0003f04270 */
[----:B------:R-:W-:Y:S05]  /*3c60*/  @P0 BRA `(.L_x_6279) ;  /* 0x00000000003c0947 */ /* 0x000fea0003800000 */
[----:B------:R-:W-:-:S13]  /*3c70*/  ISETP.NE.AND P0, PT, R0, 0x5, PT ;  /* 0x000000050000780c */ /* 0x000fda0003f05270 */
[----:B------:R-:W-:Y:S05]  /*3c80*/  @!P0 BRA `(.L_x_6280) ;  /* 0x00000000001c8947 */ /* 0x000fea0003800000 */
[----:B------:R-:W-:-:S13]  /*3c90*/  ISETP.NE.AND P0, PT, R0, 0x6, PT ;  /* 0x000000060000780c */ /* 0x000fda0003f05270 */
[----:B------:R-:W-:Y:S05]  /*3ca0*/  @P0 BRA `(.L_x_6275) ;  /* 0x0000000c00000947 */ /* 0x000fea0003800000 */
[----:B--2---:R-:W2:Y:S01]  /*3cb0*/  LDG.E R4, desc[UR36][R22.64] ;  /* 0x0000002416047981 */ /* 0x004ea2000c1e1900 */
[----:B------:R-:W-:Y:S01]  /*3cc0*/  CS2R R6, SRZ ;  /* 0x0000000000067805 */ /* 0x000fe2000001ff00 */
[----:B--2---:R-:W-:-:S06]  /*3cd0*/  FMUL.FTZ R4, R4, 1 ;  /* 0x3f80000004047820 */ /* 0x004fcc0000410000 */
[----:B------:R-:W0:Y:S01]  /*3ce0*/  F2F.F64.F32 R4, R4 ;  /* 0x0000000400047310 */ /* 0x000e220000201800 */
[----:B------:R-:W-:Y:S05]  /*3cf0*/  BRA `(.L_x_6276) ;  /* 0x0000000c00547947 */ /* 0x000fea0003800000 */
.L_x_6280:
[----:B------:R-:W2:Y:S01]  /*3d00*/  LDG.E.U16 R0, desc[UR36][R22.64] ;  /* 0x0000002416007981 */ /* 0x000ea2000c1e1500 */
[----:B------:R-:W-:Y:S01]  /*3d10*/  CS2R R6, SRZ ;  /* 0x0000000000067805 */ /* 0x000fe2000001ff00 */
[----:B--2---:R-:W-:-:S05]  /*3d20*/  HADD2.F32 R0, -RZ, R0.H0_H0 ;  /* 0x20000000ff007230 */ /* 0x004fca0000004100 */
[----:B------:R-:W-:-:S04]  /*3d30*/  FMUL.FTZ R0, R0, 1 ;  /* 0x3f80000000007820 */ /* 0x000fc80000410000 */
[----:B------:R0:W2:Y:S01]  /*3d40*/  F2F.F64.F32 R4, R0 ;  /* 0x0000000000047310 */ /* 0x0000a20000201800 */
[----:B------:R-:W-:Y:S05]  /*3d50*/  BRA `(.L_x_6276) ;  /* 0x0000000c003c7947 */ /* 0x000fea0003800000 */
.L_x_6279:
        /* <DEDUP_REMOVED lines=12> */
.L_x_6282:
[----:B------:R-:W2:Y:S02]  /*3e20*/  LDG.E R0, desc[UR36][R22.64] ;  /* 0x0000002416007981 */ /* 0x000ea4000c1e1900 */
[--C-:B--2---:R-:W-:Y:S02]  /*3e30*/  HADD2.F32 R3, -RZ, R0.reuse.H1_H1 ;  /* 0x30000000ff037230 */ /* 0x104fe40000004100 */
[----:B------:R-:W-:-:S03]  /*3e40*/  HADD2.F32 R0, -RZ, R0.H0_H0 ;  /* 0x20000000ff007230 */ /* 0x000fc60000004100 */
[----:B------:R-:W-:Y:S02]  /*3e50*/  FMUL.FTZ R3, R3, 1 ;  /* 0x3f80000003037820 */ /* 0x000fe40000410000 */
[----:B------:R-:W-:Y:S02]  /*3e60*/  FMUL.FTZ R0, R0, 1 ;  /* 0x3f80000000007820 */ /* 0x000fe40000410000 */
[----:B------:R0:W2:Y:S08]  /*3e70*/  F2F.F64.F32 R6, R3 ;  /* 0x0000000300067310 */ /* 0x0000b00000201800 */
[----:B------:R0:W0:Y:S01]  /*3e80*/  F2F.F64.F32 R4, R0 ;  /* 0x0000000000047310 */ /* 0x0000220000201800 */
[----:B------:R-:W-:Y:S05]  /*3e90*/  BRA `(.L_x_6276) ;  /* 0x0000000800ec7947 */ /* 0x000fea0003800000 */
.L_x_6281:
[----:B--2---:R0:W5:Y:S01]  /*3ea0*/  LDG.E.64 R4, desc[UR36][R22.64] ;  /* 0x0000002416047981 */ /* 0x004162000c1e1b00 */
[----:B------:R-:W-:Y:S01]  /*3eb0*/  CS2R R6, SRZ ;  /* 0x0000000000067805 */ /* 0x000fe2000001ff00 */
[----:B------:R-:W-:Y:S06]  /*3ec0*/  BRA `(.L_x_6276) ;  /* 0x0000000800e07947 */ /* 0x000fec0003800000 */
.L_x_6271:
        /* <DEDUP_REMOVED lines=9> */
[----:B------:R-:W-:Y:S01]  /*3f60*/  CS2R R6, SRZ ;  /* 0x0000000000067805 */ /* 0x000fe2000001ff00 */
[----:B--2---:R-:W-:Y:S01]  /*3f70*/  IMAD.MOV.U32 R4, RZ, RZ, RZ ;  /* 0x000000ffff047224 */ /* 0x004fe200078e00ff */
[----:B---3--:R-:W-:-:S04]  /*3f80*/  ISETP.NE.AND P0, PT, R22, RZ, PT ;  /* 0x000000ff1600720c */ /* 0x008fc80003f05270 */
[----:B------:R-:W-:Y:S01]  /*3f90*/  FSEL R5, RZ, 1.875, !P0 ;  /* 0x3ff00000ff057808 */ /* 0x000fe20004000000 */
[----:B------:R-:W-:Y:S08]  /*3fa0*/  BRA `(.L_x_6276) ;  /* 0x0000000800a87947 */ /* 0x000ff00003800000 */
.L_x_6285:
[----:B--2---:R0:W5:Y:S01]  /*3fb0*/  LDG.E.128 R4, desc[UR36][R22.64] ;  /* 0x0000002416047981 */ /* 0x004162000c1e1d00 */
[----:B------:R-:W-:Y:S05]  /*3fc0*/  BRA `(.L_x_6276) ;  /* 0x0000000800a07947 */ /* 0x000fea0003800000 */
.L_x_6284:
        /* <DEDUP_REMOVED lines=22> */
[----:B------:R-:W-:Y:S02]  /*4130*/  LOP3.LUT R5, R6, 0x7f800000, R5, 0xf8, !PT ;  /* 0x7f80000006057812 */ /* 0x000fe400078ef805 */
[----:B------:R-:W-:Y:S02]  /*4140*/  CS2R R6, SRZ ;  /* 0x0000000000067805 */ /* 0x000fe4000001ff00 */
[----:B------:R-:W-:-:S04]  /*4150*/  LOP3.LUT R5, R5, R4, RZ, 0x30, !PT ;  /* 0x0000000405057212 */ /* 0x000fc800078e30ff */
[----:B------:R-:W-:-:S05]  /*4160*/  LOP3.LUT R5, R5, 0x80000000, R0, 0xf8, !PT ;  /* 0x8000000005057812 */ /* 0x000fca00078ef800 */
[----:B------:R-:W-:-:S06]  /*4170*/  FMUL.FTZ R5, R5, 1 ;  /* 0x3f80000005057820 */ /* 0x000fcc0000410000 */
[----:B------:R-:W0:Y:S01]  /*4180*/  F2F.F64.F32 R4, R5 ;  /* 0x0000000500047310 */ /* 0x000e220000201800 */
[----:B------:R-:W-:Y:S05]  /*4190*/  BRA `(.L_x_6276) ;  /* 0x00000008002c7947 */ /* 0x000fea0003800000 */
.L_x_6287:
        /* <DEDUP_REMOVED lines=16> */
.L_x_6286:
[----:B------:R-:W2:Y:S01]  /*42a0*/  LDG.E.U16 R0, desc[UR36][R22.64] ;  /* 0x0000002416007981 */ /* 0x000ea2000c1e1500 */
[----:B------:R-:W-:Y:S01]  /*42b0*/  CS2R R6, SRZ ;  /* 0x0000000000067805 */ /* 0x000fe2000001ff00 */
[----:B--2---:R-:W-:-:S04]  /*42c0*/  IMAD.U32 R0, R0, 0x10000, RZ ;  /* 0x0001000000007824 */ /* 0x004fc800078e00ff */
[----:B------:R-:W-:-:S04]  /*42d0*/  FMUL.FTZ R0, R0, 1 ;  /* 0x3f80000000007820 */ /* 0x000fc80000410000 */
[----:B------:R0:W2:Y:S01]  /*42e0*/  F2F.F64.F32 R4, R0 ;  /* 0x0000000000047310 */ /* 0x0000a20000201800 */
[----:B------:R-:W-:Y:S05]  /*42f0*/  BRA `(.L_x_6276) ;  /* 0x0000000400d47947 */ /* 0x000fea0003800000 */
.L_x_6283:
        /* <DEDUP_REMOVED lines=8> */
[----:B--2---:R-:W2:Y:S01]  /*4380*/  LDG.E.U16 R4, desc[UR36][R22.64] ;  /* 0x0000002416047981 */ /* 0x004ea2000c1e1500 */
[----:B------:R-:W-:Y:S01]  /*4390*/  CS2R R6, SRZ ;  /* 0x0000000000067805 */ /* 0x000fe2000001ff00 */
[----:B--2---:R-:W0:Y:S01]  /*43a0*/  I2F.F64.U16 R4, R4 ;  /* 0x0000000400047312 */ /* 0x004e220000101800 */
[----:B------:R-:W-:Y:S05]  /*43b0*/  BRA `(.L_x_6276) ;  /* 0x0000000400a47947 */ /* 0x000fea0003800000 */
.L_x_6290:
        /* <DEDUP_REMOVED lines=21> */
.L_x_6294:
[----:B------:R-:W-:Y:S05]  /*4510*/  BSYNC B1 ;  /* 0x0000000000017941 */ /* 0x000fea0003800000 */
.L_x_6293:
[----:B------:R-:W-:Y:S01]  /*4520*/  LEA R5, R0, 0x3b800000, 0x17 ;  /* 0x3b80000000057811 */ /* 0x000fe200078eb8ff */
[----:B------:R-:W-:-:S05]  /*4530*/  IMAD.SHL.U32 R0, R3, 0x100000, RZ ;  /* 0x0010000003007824 */ /* 0x000fca00078e00ff */
[----:B------:R-:W-:-:S07]  /*4540*/  LOP3.LUT R0, R5, R0, R6, 0xfe, !PT ;  /* 0x0000000005007212 */ /* 0x000fce00078efe06 */
.L_x_6292:
[----:B------:R-:W-:Y:S05]  /*4550*/  BSYNC B0 ;  /* 0x0000000000007941 */ /* 0x000fea0003800000 */
.L_x_6291:
[----:B------:R-:W-:Y:S01]  /*4560*/  FMUL.FTZ R0, R0, 1 ;  /* 0x3f80000000007820 */ /* 0x000fe20000410000 */
[----:B------:R-:W-:-:S03]  /*4570*/  CS2R R6, SRZ ;  /* 0x0000000000067805 */ /* 0x000fc6000001ff00 */
[----:B------:R0:W2:Y:S01]  /*4580*/  F2F.F64.F32 R4, R0 ;  /* 0x0000000000047310 */ /* 0x0000a20000201800 */
[----:B------:R-:W-:Y:S05]  /*4590*/  BRA `(.L_x_6276) ;  /* 0x00000004002c7947 */ /* 0x000fea0003800000 */
.L_x_6289:
        /* <DEDUP_REMOVED lines=21> */
.L_x_6298:
[----:B------:R-:W-:Y:S05]  /*46f0*/  BSYNC B1 ;  /* 0x0000000000017941 */ /* 0x000fea0003800000 */
.L_x_6297:
[----:B------:R-:W-:Y:S01]  /*4700*/  LEA R5, R0, 0x37800000, 0x17 ;  /* 0x3780000000057811 */ /* 0x000fe200078eb8ff */
[----:B------:R-:W-:-:S05]  /*4710*/  IMAD.SHL.U32 R0, R3, 0x200000, RZ ;  /* 0x0020000003007824 */ /* 0x000fca00078e00ff */
[----:B------:R-:W-:-:S07]  /*4720*/  LOP3.LUT R0, R5, R0, R6, 0xfe, !PT ;  /* 0x0000000005007212 */ /* 0x000fce00078efe06 */
.L_x_6296:
[----:B------:R-:W-:Y:S05]  /*4730*/  BSYNC B0 ;  /* 0x0000000000007941 */ /* 0x000fea0003800000 */
.L_x_6295:
[----:B------:R-:W-:Y:S01]  /*4740*/  FMUL.FTZ R0, R0, 1 ;  /* 0x3f80000000007820 */ /* 0x000fe20000410000 */
[----:B------:R-:W-:-:S03]  /*4750*/  CS2R R6, SRZ ;  /* 0x0000000000067805 */ /* 0x000fc6000001ff00 */
[----:B------:R0:W2:Y:S01]  /*4760*/  F2F.F64.F32 R4, R0 ;  /* 0x0000000000047310 */ /* 0x0000a20000201800 */
[----:B------:R-:W-:Y:S05]  /*4770*/  BRA `(.L_x_6276) ;  /* 0x0000000000b47947 */ /* 0x000fea0003800000 */
.L_x_6288:
        /* <DEDUP_REMOVED lines=14> */
.L_x_6302:
[----:B------:R-:W-:Y:S05]  /*4860*/  BSYNC B0 ;  /* 0x0000000000007941 */ /* 0x000fea0003800000 */
.L_x_6301:
[----:B------:R-:W-:Y:S01]  /*4870*/  FMUL.FTZ R0, R0, 1 ;  /* 0x3f80000000007820 */ /* 0x000fe20000410000 */
[----:B------:R-:W-:-:S03]  /*4880*/  CS2R R6, SRZ ;  /* 0x0000000000067805 */ /* 0x000fc6000001ff00 */
[----:B------:R0:W2:Y:S01]  /*4890*/  F2F.F64.F32 R4, R0 ;  /* 0x0000000000047310 */ /* 0x0000a20000201800 */
[----:B------:R-:W-:Y:S05]  /*48a0*/  BRA `(.L_x_6276) ;  /* 0x0000000000687947 */ /* 0x000fea0003800000 */
.L_x_6275:
[----:B------:R-:W-:Y:S01]  /*48b0*/  MOV R14, 0x228 ;  /* 0x00000228000e7802 */ /* 0x000fe20000000f00 */
[----:B------:R-:W-:Y:S01]  /*48c0*/  ULDC.64 UR4, c[0x4][0x218] ;  /* 0x0100860000047ab9 */ /* 0x000fe20000000a00 */
[----:B------:R-:W-:Y:S01]  /*48d0*/  ULDC.64 UR6, c[0x4][0x80] ;  /* 0x0100200000067ab9 */ /* 0x000fe20000000a00 */
[----:B--2---:R-:W-:Y:S02]  /*48e0*/  IMAD.U32 R4, RZ, RZ, UR4 ;  /* 0x00000004ff047e24 */ /* 0x004fe4000f8e00ff */
        /* <DEDUP_REMOVED lines=12> */
.L_x_6303:
[----:B------:R-:W-:Y:S02]  /*49b0*/  CS2R R4, SRZ ;  /* 0x0000000000047805 */ /* 0x000fe4000001ff00 */
[----:B------:R-:W-:Y:S01]  /*49c0*/  CS2R R6, SRZ ;  /* 0x0000000000067805 */ /* 0x000fe2000001ff00 */
[----:B------:R-:W-:Y:S06]  /*49d0*/  BRA `(.L_x_6276) ;  /* 0x00000000001c7947 */ /* 0x000fec0003800000 */
.L_x_6300:
[----:B--2---:R-:W2:Y:S01]  /*49e0*/  LDG.E.64 R4, desc[UR36][R22.64] ;  /* 0x0000002416047981 */ /* 0x004ea2000c1e1b00 */
[----:B------:R-:W-:Y:S01]  /*49f0*/  CS2R R6, SRZ ;  /* 0x0000000000067805 */ /* 0x000fe2000001ff00 */
[----:B--2---:R-:W0:Y:S01]  /*4a00*/  I2F.F64.U64 R4, R4 ;  /* 0x0000000400047312 */ /* 0x004e220000301800 */
[----:B------:R-:W-:Y:S05]  /*4a10*/  BRA `(.L_x_6276) ;  /* 0x00000000000c7947 */ /* 0x000fea0003800000 */
.L_x_6299:
[----:B--2---:R-:W2:Y:S01]  /*4a20*/  LDG.E R4, desc[UR36][R22.64] ;  /* 0x0000002416047981 */ /* 0x004ea2000c1e1900 */
[----:B------:R-:W-:Y:S01]  /*4a30*/  CS2R R6, SRZ ;  /* 0x0000000000067805 */ /* 0x000fe2000001ff00 */
[----:B--2---:R-:W0:Y:S06]  /*4a40*/  I2F.F64.U32 R4, R4 ;  /* 0x0000000400047312 */ /* 0x004e2c0000201800 */
.L_x_6276:
[----:B0-----:R-:W0:Y:S01]  /*4a50*/  LDC.U8 R0, c[0x0][0x530] ;  /* 0x00014c00ff007b82 */ /* 0x001e220000000000 */
[----:B------:R-:W-:Y:S02]  /*4a60*/  ULDC.64 UR4, c[0x0][0x518] ;  /* 0x0001460000047ab9 */ /* 0x000fe40000000a00 */
[----:B----45:R-:W-:Y:S02]  /*4a70*/  DMUL R12, R16, UR4 ;  /* 0x00000004100c7c28 */ /* 0x030fe40008000000 */
[----:B------:R-:W-:Y:S01]  /*4a80*/  DMUL R8, R18, UR4 ;  /* 0x0000000412087c28 */ /* 0x000fe20008000000 */
[----:B------:R-:W-:-:S05]  /*4a90*/  ULDC.64 UR4, c[0x0][0x510] ;  /* 0x0001440000047ab9 */ /* 0x000fca0000000a00 */
[----:B------:R-:W-:Y:S02]  /*4aa0*/  DFMA R12, R18, UR4, R12 ;  /* 0x00000004120c7c2b */ /* 0x000fe4000800000c */
[----:B------:R-:W-:Y:S01]  /*4ab0*/  DFMA R16, R16, UR4, -R8 ;  /* 0x0000000410107c2b */ /* 0x000fe20008000808 */
[----:B------:R-:W-:Y:S02]  /*4ac0*/  ULDC.64 UR4, c[0x0][0x508] ;  /* 0x0001420000047ab9 */ /* 0x000fe40000000a00 */
[----:B-1----:R-:W-:Y:S02]  /*4ad0*/  DMUL R14, R26, UR4 ;  /* 0x000000041a0e7c28 */ /* 0x002fe40008000000 */
[----:B---3--:R-:W-:Y:S01]  /*4ae0*/  DMUL R10, R24, UR4 ;  /* 0x00000004180a7c28 */ /* 0x008fe20008000000 */
[----:B------:R-:W-:Y:S01]  /*4af0*/  ULDC.64 UR4, c[0x0][0x500] ;  /* 0x0001400000047ab9 */ /* 0x000fe20000000a00 */
[C---:B--2---:R-:W-:Y:S02]  /*4b00*/  DMUL R8, R12.reuse, R6 ;  /* 0x000000060c087228 */ /* 0x044fe40000000000 */
[----:B------:R-:W-:Y:S01]  /*4b10*/  DMUL R12, R12, R4 ;  /* 0x000000040c0c7228 */ /* 0x000fe20000000000 */
[----:B0-----:R-:W-:Y:S01]  /*4b20*/  PRMT R3, R0, 0x9910, RZ ;  /* 0x0000991000037816 */ /* 0x001fe200000000ff */
[----:B------:R-:W-:-:S02]  /*4b30*/  DFMA R24, R24, UR4, -R14 ;  /* 0x0000000418187c2b */ /* 0x000fc4000800080e */
[----:B------:R-:W-:Y:S01]  /*4b40*/  DFMA R10, R26, UR4, R10 ;  /* 0x000000041a0a7c2b */ /* 0x000fe2000800000a */
[----:B------:R-:W-:Y:S01]  /*4b50*/  ISETP.GT.AND P0, PT, R3, 0x9, PT ;  /* 0x000000090300780c */ /* 0x000fe20003f04270 */
[C---:B------:R-:W-:Y:S02]  /*4b60*/  DFMA R4, R16.reuse, R4, -R8 ;  /* 0x000000041004722b */ /* 0x040fe40000000808 */
[----:B------:R-:W-:-:S06]  /*4b70*/  DFMA R6, R16, R6, R12 ;  /* 0x000000061006722b */ /* 0x000fcc000000000c */
[----:B------:R-:W-:Y:S02]  /*4b80*/  DADD R4, R24, R4 ;  /* 0x0000000018047229 */ /* 0x000fe40000000004 */
[----:B------:R-:W-:Y:S02]  /*4b90*/  DADD R6, R10, R6 ;  /* 0x000000000a067229 */ /* 0x000fe40000000006 */
[----:B------:R-:W-:Y:S09]  /*4ba0*/  @P0 BRA `(.L_x_6304) ;  /* 0x0000000400400947 */ /* 0x000ff20003800000 */
        /* <DEDUP_REMOVED lines=8> */
[----:B------:R-:W0:Y:S02]  /*4c30*/  F2I.F64.TRUNC R5, R4 ;  /* 0x0000000400057311 */ /* 0x000e24000030d100 */
[----:B0-----:R0:W-:Y:S01]  /*4c40*/  STG.E.U8 desc[UR36][R30.64], R5 ;  /* 0x000000051e007986 */ /* 0x0011e2000c101124 */
[----:B------:R-:W-:Y:S05]  /*4c50*/  BRA `(.L_x_6309) ;  /* 0x0000001000187947 */ /* 0x000fea0003800000 */
.L_x_6307:
[----:B------:R-:W0:Y:S02]  /*4c60*/  F2I.S64.F64.TRUNC R4, R4 ;  /* 0x0000000400047311 */ /* 0x000e24000030d900 */
[----:B0-----:R-:W-:-:S05]  /*4c70*/  IMAD.MOV.U32 R3, RZ, RZ, R4 ;  /* 0x000000ffff037224 */ /* 0x001fca00078e0004 */
[----:B------:R0:W-:Y:S01]  /*4c80*/  STG.E.U8 desc[UR36][R30.64], R3 ;  /* 0x000000031e007986 */ /* 0x0001e2000c101124 */
[----:B------:R-:W-:Y:S05]  /*4c90*/  BRA `(.L_x_6309) ;  /* 0x0000001000087947 */ /* 0x000fea0003800000 */
.L_x_6306:
[----:B------:R-:W-:-:S13]  /*4ca0*/  ISETP.NE.AND P0, PT, R3, 0x2, PT ;  /* 0x000000020300780c */ /* 0x000fda0003f05270 */
[----:B------:R-:W-:Y:S05]  /*4cb0*/  @!P0 BRA `(.L_x_6310) ;  /* 0x0000000000288947 */ /* 0x000fea0003800000 */
[----:B------:R-:W-:-:S13]  /*4cc0*/  ISETP.NE.AND P0, PT, R3, 0x3, PT ;  /* 0x000000030300780c */ /* 0x000fda0003f05270 */
[----:B------:R-:W-:Y:S05]  /*4cd0*/  @!P0 BRA `(.L_x_6311) ;  /* 0x0000000000148947 */ /* 0x000fea0003800000 */
[----:B------:R-:W-:-:S13]  /*4ce0*/  ISETP.NE.AND P0, PT, R3, 0x4, PT ;  /* 0x000000040300780c */ /* 0x000fda0003f05270 */
[----:B------:R-:W-:Y:S05]  /*4cf0*/  @P0 BRA `(.L_x_6308) ;  /* 0x0000000c00980947 */ /* 0x000fea0003800000 */
[----:B------:R-:W0:Y:S02]  /*4d00*/  F2I.S64.F64.TRUNC R4, R4 ;  /* 0x0000000400047311 */ /* 0x000e24000030d900 */
[----:B0-----:R0:W-:Y:S01]  /*4d10*/  STG.E.64 desc[UR36][R30.64], R4 ;  /* 0x000000041e007986 */ /* 0x0011e2000c101b24 */
[----:B------:R-:W-:Y:S05]  /*4d20*/  BRA `(.L_x_6309) ;  /* 0x0000000c00e47947 */ /* 0x000fea0003800000 */
.L_x_6311:
[----:B------:R-:W0:Y:S02]  /*4d30*/  F2I.F64.TRUNC R5, R4 ;  /* 0x0000000400057311 */ /* 0x000e24000030d100 */
[----:B0-----:R0:W-:Y:S01]  /*4d40*/  STG.E desc[UR36][R30.64], R5 ;  /* 0x000000051e007986 */ /* 0x0011e2000c101924 */
[----:B------:R-:W-:Y:S05]  /*4d50*/  BRA `(.L_x_6309) ;  /* 0x0000000c00d87947 */ /* 0x000fea0003800000 */
.L_x_6310:
[----:B------:R-:W0:Y:S02]  /*4d60*/  F2I.F64.TRUNC R5, R4 ;  /* 0x0000000400057311 */ /* 0x000e24000030d100 */
[----:B0-----:R0:W-:Y:S01]  /*4d70*/  STG.E.U16 desc[UR36][R30.64], R5 ;  /* 0x000000051e007986 */ /* 0x0011e2000c101524 */
[----:B------:R-:W-:Y:S05]  /*4d80*/  BRA `(.L_x_6309) ;  /* 0x0000000c00cc7947 */ /* 0x000fea0003800000 */
.L_x_6305:
[----:B------:R-:W-:-:S13]  /*4d90*/  ISETP.GT.AND P0, PT, R3, 0x6, PT ;  /* 0x000000060300780c */ /* 0x000fda0003f04270 */
[----:B------:R-:W-:Y:S05]  /*4da0*/  @P0 BRA `(.L_x_6312) ;  /* 0x00000000004c0947 */ /* 0x000fea0003800000 */
[----:B------:R-:W-:-:S13]  /*4db0*/  ISETP.NE.AND P0, PT, R3, 0x5, PT ;  /* 0x000000050300780c */ /* 0x000fda0003f05270 */
[----:B------:R-:W-:Y:S05]  /*4dc0*/  @!P0 BRA `(.L_x_6313) ;  /* 0x0000000000248947 */ /* 0x000fea0003800000 */
[----:B------:R-:W-:-:S13]  /*4dd0*/  ISETP.NE.AND P0, PT, R3, 0x6, PT ;  /* 0x000000060300780c */ /* 0x000fda0003f05270 */
[----:B------:R-:W-:Y:S05]  /*4de0*/  @P0 BRA `(.L_x_6308) ;  /* 0x0000000c005c0947 */ /* 0x000fea0003800000 */
[----:B------:R-:W-:Y:S01]  /*4df0*/  UMOV UR4, 0xf0000000 ;  /* 0xf000000000047882 */ /* 0x000fe20000000000 */
[----:B------:R-:W-:Y:S01]  /*4e00*/  UMOV UR5, 0x380fffff ;  /* 0x380fffff00057882 */ /* 0x000fe20000000000 */
[----:B------:R-:W0:Y:S01]  /*4e10*/  F2F.F32.F64 R3, R4 ;  /* 0x0000000400037310 */ /* 0x000e220000301000 */
[----:B------:R-:W-:-:S14]  /*4e20*/  DSETP.GEU.AND P0, PT, |R4|, UR4, PT ;  /* 0x0000000404007e2a */ /* 0x000fdc000bf0e200 */
[----:B0-----:R-:W-:-:S05]  /*4e30*/  @!P0 FMUL R3, R3, 1.175494350822287508e-38 ;  /* 0x0080000003038820 */ /* 0x001fca0000400000 */
[----:B------:R0:W-:Y:S01]  /*4e40*/  STG.E desc[UR36][R30.64], R3 ;  /* 0x000000031e007986 */ /* 0x0001e2000c101924 */
[----:B------:R-:W-:Y:S05]  /*4e50*/  BRA `(.L_x_6309) ;  /* 0x0000000c00987947 */ /* 0x000fea0003800000 */
.L_x_6313:
[----:B------:R-:W-:Y:S01]  /*4e60*/  UMOV UR4, 0xf0000000 ;  /* 0xf000000000047882 */ /* 0x000fe20000000000 */
[----:B------:R-:W-:Y:S01]  /*4e70*/  UMOV UR5, 0x380fffff ;  /* 0x380fffff00057882 */ /* 0x000fe20000000000 */
[----:B------:R-:W0:Y:S01]  /*4e80*/  F2F.F32.F64 R0, R4 ;  /* 0x0000000400007310 */ /* 0x000e220000301000 */
[----:B------:R-:W-:-:S14]  /*4e90*/  DSETP.GEU.AND P0, PT, |R4|, UR4, PT ;  /* 0x0000000404007e2a */ /* 0x000fdc000bf0e200 */
[----:B0-----:R-:W-:-:S05]  /*4ea0*/  @!P0 FMUL R0, R0, 1.175494350822287508e-38 ;  /* 0x0080000000008820 */ /* 0x001fca0000400000 */
[----:B------:R-:W-:-:S05]  /*4eb0*/  F2FP.F16.F32.PACK_AB R0, RZ, R0 ;  /* 0x00000000ff00723e */ /* 0x000fca00000000ff */
[----:B------:R0:W-:Y:S01]  /*4ec0*/  STG.E.U16 desc[UR36][R30.64], R0 ;  /* 0x000000001e007986 */ /* 0x0001e2000c101524 */
[----:B------:R-:W-:Y:S05]  /*4ed0*/  BRA `(.L_x_6309) ;  /* 0x0000000c00787947 */ /* 0x000fea0003800000 */
.L_x_6312:
[----:B------:R-:W-:-:S13]  /*4ee0*/  ISETP.NE.AND P0, PT, R3, 0x7, PT ;  /* 0x000000070300780c */ /* 0x000fda0003f05270 */
[----:B------:R-:W-:Y:S05]  /*4ef0*/  @!P0 BRA `(.L_x_6314) ;  /* 0x0000000000648947 */ /* 0x000fea0003800000 */
[----:B------:R-:W-:-:S13]  /*4f00*/  ISETP.NE.AND P0, PT, R3, 0x8, PT ;  /* 0x000000080300780c */ /* 0x000fda0003f05270 */
[----:B------:R-:W-:Y:S05]  /*4f10*/  @!P0 BRA `(.L_x_6315) ;  /* 0x0000000000308947 */ /* 0x000fea0003800000 */
[----:B------:R-:W-:-:S13]  /*4f20*/  ISETP.NE.AND P0, PT, R3, 0x9, PT ;  /* 0x000000090300780c */ /* 0x000fda0003f05270 */
[----:B------:R-:W-:Y:S05]  /*4f30*/  @P0 BRA `(.L_x_6308) ;  /* 0x0000000c00080947 */ /* 0x000fea0003800000 */
[----:B------:R-:W-:Y:S01]  /*4f40*/  UMOV UR4, 0xf0000000 ;  /* 0xf000000000047882 */ /* 0x000fe20000000000 */
[----:B------:R-:W-:Y:S01]  /*4f50*/  UMOV UR5, 0x380fffff ;  /* 0x380fffff00057882 */ /* 0x000fe20000000000 */
[----:B------:R-:W0:Y:S01]  /*4f60*/  F2F.F32.F64 R9, R6 ;  /* 0x0000000600097310 */ /* 0x000e220000301000 */
[----:B------:R-:W-:Y:S02]  /*4f70*/  DSETP.GEU.AND P0, PT, |R6|, UR4, PT ;  /* 0x0000000406007e2a */ /* 0x000fe4000bf0e200 */
[----:B------:R-:W-:-:S05]  /*4f80*/  DSETP.GEU.AND P1, PT, |R4|, UR4, PT ;  /* 0x0000000404007e2a */ /* 0x000fca000bf2e200 */
[----:B------:R-:W1:Y:S07]  /*4f90*/  F2F.F32.F64 R8, R4 ;  /* 0x0000000400087310 */ /* 0x000e6e0000301000 */
[----:B0-----:R-:W-:Y:S02]  /*4fa0*/  @!P0 FMUL R9, R9, 1.175494350822287508e-38 ;  /* 0x0080000009098820 */ /* 0x001fe40000400000 */
[----:B-1----:R-:W-:-:S05]  /*4fb0*/  @!P1 FMUL R8, R8, 1.175494350822287508e-38 ;  /* 0x0080000008089820 */ /* 0x002fca0000400000 */
[----:B------:R0:W-:Y:S01]  /*4fc0*/  STG.E.64 desc[UR36][R30.64], R8 ;  /* 0x000000081e007986 */ /* 0x0001e2000c101b24 */
[----:B------:R-:W-:Y:S05]  /*4fd0*/  BRA `(.L_x_6309) ;  /* 0x0000000c00387947 */ /* 0x000fea0003800000 */
.L_x_6315:
        /* <DEDUP_REMOVED lines=8> */
[----:B------:R-:W-:-:S05]  /*5060*/  F2FP.F16.F32.PACK_AB R3, R0, R3 ;  /* 0x000000030003723e */ /* 0x000fca00000000ff */
[----:B------:R0:W-:Y:S01]  /*5070*/  STG.E desc[UR36][R30.64], R3 ;  /* 0x000000031e007986 */ /* 0x0001e2000c101924 */
[----:B------:R-:W-:Y:S05]  /*5080*/  BRA `(.L_x_6309) ;  /* 0x0000000c000c7947 */ /* 0x000fea0003800000 */
.L_x_6314:
[----:B------:R0:W-:Y:S01]  /*5090*/  STG.E.64 desc[UR36][R30.64], R4 ;  /* 0x000000041e007986 */ /* 0x0001e2000c101b24 */
[----:B------:R-:W-:Y:S05]  /*50a0*/  BRA `(.L_x_6309) ;  /* 0x0000000c00047947 */ /* 0x000fea0003800000 */
.L_x_6304:
        /* <DEDUP_REMOVED lines=8> */
[----:B------:R-:W-:-:S06]  /*5130*/  DSETP.NEU.AND P0, PT, R6, RZ, PT ;  /* 0x000000ff0600722a */ /* 0x000fcc0003f0d000 */
[----:B------:R-:W-:-:S06]  /*5140*/  DSETP.NEU.OR P0, PT, R4, RZ, P0 ;  /* 0x000000ff0400722a */ /* 0x000fcc000070d400 */
[----:B------:R-:W-:-:S05]  /*5150*/  SEL R3, RZ, 0x1, !P0 ;  /* 0x00000001ff037807 */ /* 0x000fca0004000000 */
[----:B------:R0:W-:Y:S01]  /*5160*/  STG.E.U8 desc[UR36][R30.64], R3 ;  /* 0x000000031e007986 */ /* 0x0001e2000c101124 */
[----:B------:R-:W-:Y:S05]  /*5170*/  BRA `(.L_x_6309) ;  /* 0x0000000800d07947 */ /* 0x000fea0003800000 */
.L_x_6318:
[----:B------:R0:W-:Y:S01]  /*5180*/  STG.E.128 desc[UR36][R30.64], R4 ;  /* 0x000000041e007986 */ /* 0x0001e2000c101d24 */
[----:B------:R-:W-:Y:S05]  /*5190*/  BRA `(.L_x_6309) ;  /* 0x0000000800c87947 */ /* 0x000fea0003800000 */
.L_x_6317:
        /* <DEDUP_REMOVED lines=9> */
[----:B------:R-:W-:Y:S01]  /*5230*/  DSETP.GEU.AND P0, PT, |R4|, UR4, PT ;  /* 0x0000000404007e2a */ /* 0x000fe2000bf0e200 */
[----:B------:R-:W-:-:S13]  /*5240*/  BSSY B0, `(.L_x_6321) ;  /* 0x000000f000007945 */ /* 0x000fda0003800000 */
[----:B0-----:R-:W-:-:S05]  /*5250*/  @!P0 FMUL R9, R9, 1.175494350822287508e-38 ;  /* 0x0080000009098820 */ /* 0x001fca0000400000 */
        /* <DEDUP_REMOVED lines=13> */
.L_x_6322:
[----:B------:R-:W-:Y:S05]  /*5330*/  BSYNC B0 ;  /* 0x0000000000007941 */ /* 0x000fea0003800000 */
.L_x_6321:
[----:B------:R-:W-:-:S05]  /*5340*/  LOP3.LUT R7, R0, R7, RZ, 0xfc, !PT ;  /* 0x0000000700077212 */ /* 0x000fca00078efcff */
[----:B------:R0:W-:Y:S01]  /*5350*/  STG.E.U8 desc[UR36][R30.64], R7 ;  /* 0x000000071e007986 */ /* 0x0001e2000c101124 */
[----:B------:R-:W-:Y:S05]  /*5360*/  BRA `(.L_x_6309) ;  /* 0x0000000800547947 */ /* 0x000fea0003800000 */
.L_x_6320:
[----:B------:R-:W-:Y:S01]  /*5370*/  UMOV UR4, 0xf0000000 ;  /* 0xf000000000047882 */ /* 0x000fe20000000000 */
[----:B------:R-:W-:Y:S01]  /*5380*/  UMOV UR5, 0x380fffff ;  /* 0x380fffff00057882 */ /* 0x000fe20000000000 */
[----:B------:R-:W0:Y:S01]  /*5390*/  F2F.F32.F64 R7, R4 ;  /* 0x0000000400077310 */ /* 0x000e220000301000 */
[----:B------:R-:W-:Y:S01]  /*53a0*/  DSETP.GEU.AND P0, PT, |R4|, UR4, PT ;  /* 0x0000000404007e2a */ /* 0x000fe2000bf0e200 */
[----:B------:R-:W-:-:S13]  /*53b0*/  BSSY B0, `(.L_x_6323) ;  /* 0x0000010000007945 */ /* 0x000fda0003800000 */
[----:B0-----:R-:W-:-:S05]  /*53c0*/  @!P0 FMUL R7, R7, 1.175494350822287508e-38 ;  /* 0x0080000007078820 */ /* 0x001fca0000400000 */
        /* <DEDUP_REMOVED lines=11> */
.L_x_6324:
[----:B------:R-:W-:Y:S01]  /*5480*/  IMAD.MOV.U32 R0, RZ, RZ, 0x7f ;  /* 0x0000007fff007424 */ /* 0x000fe200078e00ff */
[----:B------:R-:W-:-:S04]  /*5490*/  ISETP.GT.U32.AND P0, PT, R3, 0x7f800000, PT ;  /* 0x7f8000000300780c */ /* 0x000fc80003f04070 */
[----:B------:R-:W-:-:S09]  /*54a0*/  SEL R0, R0, 0x7c, P0 ;  /* 0x0000007c00007807 */ /* 0x000fd20000000000 */
.L_x_6325:
[----:B------:R-:W-:Y:S05]  /*54b0*/  BSYNC B0 ;  /* 0x0000000000007941 */ /* 0x000fea0003800000 */
.L_x_6323:
[----:B------:R-:W-:-:S04]  /*54c0*/  LOP3.LUT R3, R7, 0x80000000, RZ, 0xc0, !PT ;  /* 0x8000000007037812 */ /* 0x000fc800078ec0ff */
[----:B------:R-:W-:-:S04]  /*54d0*/  SHF.R.U32.HI R3, RZ, 0x18, R3 ;  /* 0x00000018ff037819 */ /* 0x000fc80000011603 */
[----:B------:R-:W-:-:S05]  /*54e0*/  LOP3.LUT R3, R0, R3, RZ, 0xfc, !PT ;  /* 0x0000000300037212 */ /* 0x000fca00078efcff */
[----:B------:R0:W-:Y:S01]  /*54f0*/  STG.E.U8 desc[UR36][R30.64], R3 ;  /* 0x000000031e007986 */ /* 0x0001e2000c101124 */
[----:B------:R-:W-:Y:S05]  /*5500*/  BRA `(.L_x_6309) ;  /* 0x0000000400ec7947 */ /* 0x000fea0003800000 */
.L_x_6319:
[----:B------:R-:W-:Y:S01]  /*5510*/  UMOV UR4, 0xf0000000 ;  /* 0xf000000000047882 */ /* 0x000fe20000000000 */
[----:B------:R-:W-:Y:S01]  /*5520*/  UMOV UR5, 0x380fffff ;  /* 0x380fffff00057882 */ /* 0x000fe20000000000 */
[----:B------:R-:W0:Y:S01]  /*5530*/  F2F.F32.F64 R0, R4 ;  /* 0x0000000400007310 */ /* 0x000e220000301000 */
[----:B------:R-:W-:-:S14]  /*5540*/  DSETP.GEU.AND P0, PT, |R4|, UR4, PT ;  /* 0x0000000404007e2a */ /* 0x000fdc000bf0e200 */
[----:B0-----:R-:W-:-:S05]  /*5550*/  @!P0 FMUL R0, R0, 1.175494350822287508e-38 ;  /* 0x0080000000008820 */ /* 0x001fca0000400000 */
[----:B------:R-:W-:-:S05]  /*5560*/  F2FP.BF16.F32.PACK_AB R0, RZ, R0 ;  /* 0x00000000ff00723e */ /* 0x000fca00000010ff */
[----:B------:R0:W-:Y:S01]  /*5570*/  STG.E.U16 desc[UR36][R30.64], R0 ;  /* 0x000000001e007986 */ /* 0x0001e2000c101524 */
[----:B------:R-:W-:Y:S05]  /*5580*/  BRA `(.L_x_6309) ;  /* 0x0000000400cc7947 */ /* 0x000fea0003800000 */
.L_x_6316:
        /* <DEDUP_REMOVED lines=8> */
[----:B------:R-:W0:Y:S02]  /*5610*/  F2I.U32.F64.TRUNC R5, R4 ;  /* 0x0000000400057311 */ /* 0x000e24000030d000 */
[----:B0-----:R4:W-:Y:S01]  /*5620*/  STG.E.U16 desc[UR36][R30.64], R5 ;  /* 0x000000051e007986 */ /* 0x0019e2000c101524 */
[----:B------:R-:W-:Y:S05]  /*5630*/  BRA `(.L_x_6309) ;  /* 0x0000000400a07947 */ /* 0x000fea0003800000 */
.L_x_6328:
[----:B------:R-:W-:Y:S01]  /*5640*/  UMOV UR4, 0xf0000000 ;  /* 0xf000000000047882 */ /* 0x000fe20000000000 */
[----:B------:R-:W-:Y:S01]  /*5650*/  UMOV UR5, 0x380fffff ;  /* 0x380fffff00057882 */ /* 0x000fe20000000000 */
[----:B------:R-:W0:Y:S01]  /*5660*/  F2F.F32.F64 R7, R4 ;  /* 0x0000000400077310 */ /* 0x000e220000301000 */
[----:B------:R-:W-:Y:S01]  /*5670*/  DSETP.GEU.AND P0, PT, |R4|, UR4, PT ;  /* 0x0000000404007e2a */ /* 0x000fe2000bf0e200 */
[----:B------:R-:W-:Y:S01]  /*5680*/  BSSY B0, `(.L_x_6329) ;  /* 0x0000015000007945 */ /* 0x000fe20003800000 */
[----:B------:R-:W-:-:S12]  /*5690*/  IMAD.MOV.U32 R15, RZ, RZ, 0x80 ;  /* 0x00000080ff0f7424 */ /* 0x000fd800078e00ff */
[----:B0-----:R-:W-:-:S05]  /*56a0*/  @!P0 FMUL R7, R7, 1.175494350822287508e-38 ;  /* 0x0080000007078820 */ /* 0x001fca0000400000 */
        /* <DEDUP_REMOVED lines=14> */
.L_x_6331:
[----:B------:R-:W-:-:S04]  /*5790*/  LOP3.LUT R3, R7, 0x80000000, RZ, 0xc0, !PT ;  /* 0x8000000007037812 */ /* 0x000fc800078ec0ff */
[----:B------:R-:W-:-:S04]  /*57a0*/  SHF.R.U32.HI R3, RZ, 0x18, R3 ;  /* 0x00000018ff037819 */ /* 0x000fc80000011603 */
[----:B------:R-:W-:-:S04]  /*57b0*/  LOP3.LUT R0, R0, R3, RZ, 0xfc, !PT ;  /* 0x0000000300007212 */ /* 0x000fc800078efcff */
[----:B------:R-:W-:-:S07]  /*57c0*/  PRMT R15, R0, 0x7610, R15 ;  /* 0x00007610000f7816 */ /* 0x000fce000000000f */
.L_x_6330:
[----:B------:R-:W-:Y:S05]  /*57d0*/  BSYNC B0 ;  /* 0x0000000000007941 */ /* 0x000fea0003800000 */
.L_x_6329:
[----:B------:R3:W-:Y:S01]  /*57e0*/  STG.E.U8 desc[UR36][R30.64], R15 ;  /* 0x0000000f1e007986 */ /* 0x0007e2000c101124 */
[----:B------:R-:W-:Y:S05]  /*57f0*/  BRA `(.L_x_6309) ;  /* 0x0000000400307947 */ /* 0x000fea0003800000 */
.L_x_6327:
        /* <DEDUP_REMOVED lines=21> */
.L_x_6334:
[----:B------:R-:W-:-:S04]  /*5950*/  LOP3.LUT R3, R7, 0x80000000, RZ, 0xc0, !PT ;  /* 0x8000000007037812 */ /* 0x000fc800078ec0ff */
[----:B------:R-:W-:-:S04]  /*5960*/  SHF.R.U32.HI R3, RZ, 0x18, R3 ;  /* 0x00000018ff037819 */ /* 0x000fc80000011603 */
[----:B------:R-:W-:-:S04]  /*5970*/  LOP3.LUT R0, R0, R3, RZ, 0xfc, !PT ;  /* 0x0000000300007212 */ /* 0x000fc800078efcff */
[----:B------:R-:W-:-:S07]  /*5980*/  PRMT R15, R0, 0x7610, R15 ;  /* 0x00007610000f7816 */ /* 0x000fce000000000f */
.L_x_6333:
[----:B------:R-:W-:Y:S05]  /*5990*/  BSYNC B0 ;  /* 0x0000000000007941 */ /* 0x000fea0003800000 */
.L_x_6332:
[----:B------:R0:W-:Y:S01]  /*59a0*/  STG.E.U8 desc[UR36][R30.64], R15 ;  /* 0x0000000f1e007986 */ /* 0x0001e2000c101124 */
[----:B------:R-:W-:Y:S05]  /*59b0*/  BRA `(.L_x_6309) ;  /* 0x0000000000c07947 */ /* 0x000fea0003800000 */
.L_x_6326:
        /* <DEDUP_REMOVED lines=26> */
.L_x_6308:
        /* <DEDUP_REMOVED lines=16> */
.L_x_6337:
[----:B------:R-:W-:Y:S05]  /*5c60*/  BRA `(.L_x_6309) ;  /* 0x0000000000147947 */ /* 0x000fea0003800000 */
.L_x_6336:
[----:B------:R-:W0:Y:S02]  /*5c70*/  F2I.U64.F64.TRUNC R4, R4 ;  /* 0x0000000400047311 */ /* 0x000e24000030d800 */
[----:B0-----:R1:W-:Y:S01]  /*5c80*/  STG.E.64 desc[UR36][R30.64], R4 ;  /* 0x000000041e007986 */ /* 0x0013e2000c101b24 */
[----:B------:R-:W-:Y:S05]  /*5c90*/  BRA `(.L_x_6309) ;  /* 0x0000000000087947 */ /* 0x000fea0003800000 */
.L_x_6335:
[----:B------:R-:W0:Y:S02]  /*5ca0*/  F2I.U32.F64.TRUNC R5, R4 ;  /* 0x0000000400057311 */ /* 0x000e24000030d000 */
[----:B0-----:R0:W-:Y:S02]  /*5cb0*/  STG.E desc[UR36][R30.64], R5 ;  /* 0x000000051e007986 */ /* 0x0011e4000c101924 */
.L_x_6309:
[----:B------:R-:W-:-:S04]  /*5cc0*/  IMAD R2, R29, 0x200, R2 ;  /* 0x000002001d027824 */ /* 0x000fc800078e0202 */
[----:B------:R-:W-:-:S07]  /*5cd0*/  VIADD R23, R2, 0x80 ;  /* 0x0000008002177836 */ /* 0x000fce0000000000 */
.L_x_6203:
[----:B------:R-:W-:Y:S05]  /*5ce0*/  BSYNC B6 ;  /* 0x0000000000067941 */ /* 0x000fea0003800000 */
.L_x_6202:
[----:B------:R-:W-:Y:S01]  /*5cf0*/  ULDC UR4, c[0x0][0x210] ;  /* 0x0000840000047ab9 */ /* 0x000fe20000000800 */
[----:B------:R-:W-:Y:S01]  /*5d00*/  BSSY B6, `(.L_x_6338) ;  /* 0x00005c5000067945 */ /* 0x000fe20003800000 */
[----:B------:R-:W-:-:S13]  /*5d10*/  ISETP.GE.AND P0, PT, R23, UR4, PT ;  /* 0x0000000417007c0c */ /* 0x000fda000bf06270 */
[----:B------:R-:W-:Y:S05]  /*5d20*/  @P0 BRA `(.L_x_6339) ;  /* 0x0000005c00080947 */ /* 0x000fea0003800000 */
[----:B0-2---:R-:W0:Y:S01]  /*5d30*/  LDC R3, c[0x0][0x220] ;  /* 0x00008800ff037b82 */ /* 0x005e220000000800 */
        /* <DEDUP_REMOVED lines=10> */
[----:B-1----:R-:W-:Y:S01]  /*5de0*/  IMAD.HI.U32 R4, R23, UR4, R22 ;  /* 0x0000000417047c27 */ /* 0x002fe2000f8e0016 */
[----:B------:R-:W-:-:S04]  /*5df0*/  ULDC UR4, c[0x0][0x224] ;  /* 0x0000890000047ab9 */ /* 0x000fc80000000800 */
[----:B----4-:R-:W-:-:S05]  /*5e00*/  SHF.R.U32.HI R5, RZ, UR5, R4 ;  /* 0x00000005ff057c19 */ /* 0x010fca0008011604 */
        /* <DEDUP_REMOVED lines=366> */
.L_x_6340:
[----:B------:R-:W0:Y:S01]  /*74f0*/  LDC.U8 R6, c[0x0][0x531] ;  /* 0x00014c40ff067b82 */ /* 0x000e220000000000 */
[----:B------:R-:W-:Y:S01]  /*7500*/  ULDC.64 UR4, c[0x0][0x4e0] ;  /* 0x0001380000047ab9 */ /* 0x000fe20000000a00 */
[----:B------:R-:W-:Y:S01]  /*7510*/  ULDC.64 UR6, c[0x0][0x4e8] ;  /* 0x00013a0000067ab9 */ /* 0x000fe20000000a00 */
[----:B------:R-:W-:Y:S02]  /*7520*/  IADD3 R28, P0, R28, UR4, RZ ;  /* 0x000000041c1c7c10 */ /* 0x000fe4000ff1e0ff */
[----:B-1----:R-:W-:-:S03]  /*7530*/  IADD3 R4, P1, R0, UR6, RZ ;  /* 0x0000000600047c10 */ /* 0x002fc6000ff3e0ff */
[----:B------:R-:W-:Y:S02]  /*7540*/  IMAD.X R29, RZ, RZ, UR5, P0 ;  /* 0x00000005ff1d7e24 */ /* 0x000fe400080e06ff */
[----:B----4-:R-:W-:Y:S01]  /*7550*/  IMAD.X R5, RZ, RZ, UR7, P1 ;  /* 0x00000007ff057e24 */ /* 0x010fe200088e06ff */
        /* <DEDUP_REMOVED lines=15> */
.L_x_6344:
[----:B------:R-:W2:Y:S01]  /*7650*/  LDG.E.U8 R4, desc[UR36][R4.64] ;  /* 0x0000002404047981 */ /* 0x000ea2000c1e1100 */
[----:B------:R-:W-:Y:S01]  /*7660*/  CS2R R26, SRZ ;  /* 0x00000000001a7805 */ /* 0x000fe2000001ff00 */
[----:B--2---:R0:W1:Y:S01]  /*7670*/  I2F.F64.U16 R24, R4 ;  /* 0x0000000400187312 */ /* 0x0040620000101800 */
[----:B------:R-:W-:Y:S05]  /*7680*/  BRA `(.L_x_6346) ;  /* 0x0000000c00c87947 */ /* 0x000fea0003800000 */
.L_x_6343:
        /* <DEDUP_REMOVED lines=8> */
[----:B--2---:R-:W2:Y:S01]  /*7710*/  I2F.F64.S64 R24, R24 ;  /* 0x0000001800187312 */ /* 0x004ea20000301c00 */
[----:B------:R-:W-:Y:S05]  /*7720*/  BRA `(.L_x_6346) ;  /* 0x0000000c00a07947 */ /* 0x000fea0003800000 */
.L_x_6348:
[----:B------:R-:W2:Y:S01]  /*7730*/  LDG.E R4, desc[UR36][R4.64] ;  /* 0x0000002404047981 */ /* 0x000ea2000c1e1900 */
[----:B------:R-:W-:Y:S01]  /*7740*/  CS2R R26, SRZ ;  /* 0x00000000001a7805 */ /* 0x000fe2000001ff00 */
[----:B--2---:R4:W0:Y:S01]  /*7750*/  I2F.F64 R24, R4 ;  /* 0x0000000400187312 */ /* 0x0048220000201c00 */
[----:B------:R-:W-:Y:S05]  /*7760*/  BRA `(.L_x_6346) ;  /* 0x0000000c00907947 */ /* 0x000fea0003800000 */
.L_x_6347:
[----:B------:R-:W2:Y:S01]  /*7770*/  LDG.E.U16 R4, desc[UR36][R4.64] ;  /* 0x0000002404047981 */ /* 0x000ea2000c1e1500 */
[----:B------:R-:W-:Y:S01]  /*7780*/  CS2R R26, SRZ ;  /* 0x00000000001a7805 */ /* 0x000fe2000001ff00 */
[----:B--2---:R0:W1:Y:S01]  /*7790*/  I2F.F64.S16 R24, R4 ;  /* 0x0000000400187312 */ /* 0x0040620000101c00 */
[----:B------:R-:W-:Y:S05]  /*77a0*/  BRA `(.L_x_6346) ;  /* 0x0000000c00807947 */ /* 0x000fea0003800000 */
.L_x_6342:
        /* <DEDUP_REMOVED lines=11> */
.L_x_6350:
[----:B------:R-:W2:Y:S01]  /*7860*/  LDG.E.U16 R0, desc[UR36][R4.64] ;  /* 0x0000002404007981 */ /* 0x000ea2000c1e1500 */
[----:B------:R-:W-:Y:S01]  /*7870*/  CS2R R26, SRZ ;  /* 0x00000000001a7805 */ /* 0x000fe2000001ff00 */
[----:B--2---:R-:W-:-:S05]  /*7880*/  HADD2.F32 R0, -RZ, R0.H0_H0 ;  /* 0x20000000ff007230 */ /* 0x004fca0000004100 */
[----:B------:R-:W-:-:S04]  /*7890*/  FMUL.FTZ R0, R0, 1 ;  /* 0x3f80000000007820 */ /* 0x000fc80000410000 */
[----:B------:R0:W1:Y:S01]  /*78a0*/  F2F.F64.F32 R24, R0 ;  /* 0x0000000000187310 */ /* 0x0000620000201800 */
[----:B------:R-:W-:Y:S05]  /*78b0*/  BRA `(.L_x_6346) ;  /* 0x0000000c003c7947 */ /* 0x000fea0003800000 */
.L_x_6349:
        /* <DEDUP_REMOVED lines=12> */
.L_x_6352:
        /* <DEDUP_REMOVED lines=8> */
.L_x_6351:
[----:B------:R0:W5:Y:S01]  /*7a00*/  LDG.E.64 R24, desc[UR36][R4.64] ;  /* 0x0000002404187981 */ /* 0x000162000c1e1b00 */
[----:B------:R-:W-:Y:S01]  /*7a10*/  CS2R R26, SRZ ;  /* 0x00000000001a7805 */ /* 0x000fe2000001ff00 */
[----:B------:R-:W-:Y:S06]  /*7a20*/  BRA `(.L_x_6346) ;  /* 0x0000000800e07947 */ /* 0x000fec0003800000 */
.L_x_6341:
        /* <DEDUP_REMOVED lines=14> */
.L_x_6355:
[----:B------:R0:W5:Y:S01]  /*7b10*/  LDG.E.128 R24, desc[UR36][R4.64] ;  /* 0x0000002404187981 */ /* 0x000162000c1e1d00 */
[----:B------:R-:W-:Y:S05]  /*7b20*/  BRA `(.L_x_6346) ;  /* 0x0000000800a07947 */ /* 0x000fea0003800000 */
.L_x_6354:
        /* <DEDUP_REMOVED lines=29> */
.L_x_6357:
        /* <DEDUP_REMOVED lines=16> */
.L_x_6356:
[----:B------:R-:W2:Y:S01]  /*7e00*/  LDG.E.U16 R0, desc[UR36][R4.64] ;  /* 0x0000002404007981 */ /* 0x000ea2000c1e1500 */
[----:B------:R-:W-:Y:S01]  /*7e10*/  CS2R R26, SRZ ;  /* 0x00000000001a7805 */ /* 0x000fe2000001ff00 */
[----:B--2---:R-:W-:-:S04]  /*7e20*/  IMAD.U32 R0, R0, 0x10000, RZ ;  /* 0x0001000000007824 */ /* 0x004fc800078e00ff */
[----:B------:R-:W-:-:S04]  /*7e30*/  FMUL.FTZ R0, R0, 1 ;  /* 0x3f80000000007820 */ /* 0x000fc80000410000 */
[----:B------:R0:W1:Y:S01]  /*7e40*/  F2F.F64.F32 R24, R0 ;  /* 0x0000000000187310 */ /* 0x0000620000201800 */
[----:B------:R-:W-:Y:S05]  /*7e50*/  BRA `(.L_x_6346) ;  /* 0x0000000400d47947 */ /* 0x000fea0003800000 */
.L_x_6353:
        /* <DEDUP_REMOVED lines=12> */
.L_x_6360:
        /* <DEDUP_REMOVED lines=21> */
.L_x_6364:
[----:B------:R-:W-:Y:S05]  /*8070*/  BSYNC B1 ;  /* 0x0000000000017941 */ /* 0x000fea0003800000 */
.L_x_6363:
[----:B------:R-:W-:Y:S01]  /*8080*/  LEA R5, R0, 0x3b800000, 0x17 ;  /* 0x3b80000000057811 */ /* 0x000fe200078eb8ff */
[----:B------:R-:W-:-:S05]  /*8090*/  IMAD.SHL.U32 R0, R3, 0x100000, RZ ;  /* 0x0010000003007824 */ /* 0x000fca00078e00ff */
[----:B------:R-:W-:-:S07]  /*80a0*/  LOP3.LUT R0, R5, R0, R6, 0xfe, !PT ;  /* 0x0000000005007212 */ /* 0x000fce00078efe06 */
.L_x_6362:
[----:B------:R-:W-:Y:S05]  /*80b0*/  BSYNC B0 ;  /* 0x0000000000007941 */ /* 0x000fea0003800000 */
.L_x_6361:
[----:B------:R-:W-:Y:S01]  /*80c0*/  FMUL.FTZ R0, R0, 1 ;  /* 0x3f80000000007820 */ /* 0x000fe20000410000 */
[----:B------:R-:W-:-:S03]  /*80d0*/  CS2R R26, SRZ ;  /* 0x00000000001a7805 */ /* 0x000fc6000001ff00 */
[----:B------:R0:W1:Y:S01]  /*80e0*/  F2F.F64.F32 R24, R0 ;  /* 0x0000000000187310 */ /* 0x0000620000201800 */
[----:B------:R-:W-:Y:S05]  /*80f0*/  BRA `(.L_x_6346) ;  /* 0x00000004002c7947 */ /* 0x000fea0003800000 */
.L_x_6359:
        /* <DEDUP_REMOVED lines=21> */
.L_x_6368:
[----:B------:R-:W-:Y:S05]  /*8250*/  BSYNC B1 ;  /* 0x0000000000017941 */ /* 0x000fea0003800000 */
.L_x_6367:
[----:B------:R-:W-:Y:S01]  /*8260*/  LEA R5, R0, 0x37800000, 0x17 ;  /* 0x3780000000057811 */ /* 0x000fe200078eb8ff */
[----:B------:R-:W-:-:S05]  /*8270*/  IMAD.SHL.U32 R0, R3, 0x200000, RZ ;  /* 0x0020000003007824 */ /* 0x000fca00078e00ff */
[----:B------:R-:W-:-:S07]  /*8280*/  LOP3.LUT R0, R5, R0, R6, 0xfe, !PT ;  /* 0x0000000005007212 */ /* 0x000fce00078efe06 */
.L_x_6366:
[----:B------:R-:W-:Y:S05]  /*8290*/  BSYNC B0 ;  /* 0x0000000000007941 */ /* 0x000fea0003800000 */
.L_x_6365:
[----:B------:R-:W-:Y:S01]  /*82a0*/  FMUL.FTZ R0, R0, 1 ;  /* 0x3f80000000007820 */ /* 0x000fe20000410000 */
[----:B------:R-:W-:-:S03]  /*82b0*/  CS2R R26, SRZ ;  /* 0x00000000001a7805 */ /* 0x000fc6000001ff00 */
[----:B------:R0:W1:Y:S01]  /*82c0*/  F2F.F64.F32 R24, R0 ;  /* 0x0000000000187310 */ /* 0x0000620000201800 */
[----:B------:R-:W-:Y:S05]  /*82d0*/  BRA `(.L_x_6346) ;  /* 0x0000000000b47947 */ /* 0x000fea0003800000 */
.L_x_6358:
        /* <DEDUP_REMOVED lines=14> */
.L_x_6372:
[----:B------:R-:W-:Y:S05]  /*83c0*/  BSYNC B0 ;  /* 0x0000000000007941 */ /* 0x000fea0003800000 */
.L_x_6371:
[----:B------:R-:W-:Y:S01]  /*83d0*/  FMUL.FTZ R0, R0, 1 ;  /* 0x3f80000000007820 */ /* 0x000fe20000410000 */
[----:B------:R-:W-:-:S03]  /*83e0*/  CS2R R26, SRZ ;  /* 0x00000000001a7805 */ /* 0x000fc6000001ff00 */
[----:B------:R0:W1:Y:S01]  /*83f0*/  F2F.F64.F32 R24, R0 ;  /* 0x0000000000187310 */ /* 0x0000620000201800 */
[----:B------:R-:W-:Y:S05]  /*8400*/  BRA `(.L_x_6346) ;  /* 0x0000000000687947 */ /* 0x000fea0003800000 */
.L_x_6345:
[----:B------:R-:W-:Y:S01]  /*8410*/  MOV R14, 0x228 ;  /* 0x00000228000e7802 */ /* 0x000fe20000000f00 */
[----:B------:R-:W-:Y:S01]  /*8420*/  ULDC.64 UR4, c[0x4][0x218] ;  /* 0x0100860000047ab9 */ /* 0x000fe20000000a00 */
[----:B------:R-:W-:Y:S01]  /*8430*/  ULDC.64 UR6, c[0x4][0x80] ;  /* 0x0100200000067ab9 */ /* 0x000fe20000000a00 */
[----:B------:R-:W-:Y:S02]  /*8440*/  IMAD.U32 R4, RZ, RZ, UR4 ;  /* 0x00000004ff047e24 */ /* 0x000fe4000f8e00ff */
[----:B------:R-:W-:Y:S01]  /*8450*/  IMAD.U32 R5, RZ, RZ, UR5 ;  /* 0x00000005ff057e24 */ /* 0x000fe2000f8e00ff */
[----:B---3--:R-:W0:Y:S01]  /*8460*/  LDC.64 R14, c[0x4][R14] ;  /* 0x010000000e0e7b82 */ /* 0x008e220000000a00 */
        /* <DEDUP_REMOVED lines=10> */
.L_x_6373:
[----:B------:R-:W-:Y:S02]  /*8510*/  CS2R R24, SRZ ;  /* 0x0000000000187805 */ /* 0x000fe4000001ff00 */
[----:B------:R-:W-:Y:S01]  /*8520*/  CS2R R26, SRZ ;  /* 0x00000000001a7805 */ /* 0x000fe2000001ff00 */
[----:B------:R-:W-:Y:S06]  /*8530*/  BRA `(.L_x_6346) ;  /* 0x00000000001c7947 */ /* 0x000fec0003800000 */
.L_x_6370:
[----:B------:R-:W2:Y:S01]  /*8540*/  LDG.E.64 R24, desc[UR36][R4.64] ;  /* 0x0000002404187981 */ /* 0x000ea2000c1e1b00 */
[----:B------:R-:W-:Y:S01]  /*8550*/  CS2R R26, SRZ ;  /* 0x00000000001a7805 */ /* 0x000fe2000001ff00 */
[----:B--2---:R-:W0:Y:S01]  /*8560*/  I2F.F64.U64 R24, R24 ;  /* 0x0000001800187312 */ /* 0x004e220000301800 */
[----:B------:R-:W-:Y:S05]  /*8570*/  BRA `(.L_x_6346) ;  /* 0x00000000000c7947 */ /* 0x000fea0003800000 */
.L_x_6369:
[----:B------:R-:W2:Y:S01]  /*8580*/  LDG.E R4, desc[UR36][R4.64] ;  /* 0x0000002404047981 */ /* 0x000ea2000c1e1900 */
[----:B------:R-:W-:Y:S01]  /*8590*/  CS2R R26, SRZ ;  /* 0x00000000001a7805 */ /* 0x000fe2000001ff00 */
[----:B--2---:R0:W1:Y:S06]  /*85a0*/  I2F.F64.U32 R24, R4 ;  /* 0x0000000400187312 */ /* 0x00406c0000201800 */
.L_x_6346:
[----:B0-----:R-:W0:Y:S01]  /*85b0*/  LDC.U8 R3, c[0x0][0x532] ;  /* 0x00014c80ff037b82 */ /* 0x001e220000000000 */
[----:B------:R-:W-:Y:S02]  /*85c0*/  ULDC.64 UR4, c[0x0][0x4f0] ;  /* 0x00013c0000047ab9 */ /* 0x000fe40000000a00 */
[----:B----4-:R-:W-:-:S05]  /*85d0*/  IADD3 R4, P0, R16, UR4, RZ ;  /* 0x0000000410047c10 */ /* 0x010fca000ff1e0ff */
        /* <DEDUP_REMOVED lines=13> */
[----:B------:R-:W-:Y:S01]  /*86b0*/  CS2R R18, SRZ ;  /* 0x0000000000127805 */ /* 0x000fe2000001ff00 */
[----:B----4-:R0:W4:Y:S01]  /*86c0*/  I2F.F64.S16 R16, R4 ;  /* 0x0000000400107312 */ /* 0x0101220000101c00 */
[----:B------:R-:W-:Y:S05]  /*86d0*/  BRA `(.L_x_6379) ;  /* 0x0000000c00d87947 */ /* 0x000fea0003800000 */
.L_x_6377:
[----:B------:R-:W4:Y:S01]  /*86e0*/  LDG.E.U8 R4, desc[UR36][R4.64] ;  /* 0x0000002404047981 */ /* 0x000f22000c1e1100 */
[----:B------:R-:W-:Y:S01]  /*86f0*/  CS2R R18, SRZ ;  /* 0x0000000000127805 */ /* 0x000fe2000001ff00 */
[----:B----4-:R0:W4:Y:S01]  /*8700*/  I2F.F64.U16 R16, R4 ;  /* 0x0000000400107312 */ /* 0x0101220000101800 */
[----:B------:R-:W-:Y:S05]  /*8710*/  BRA `(.L_x_6379) ;  /* 0x0000000c00c87947 */ /* 0x000fea0003800000 */
.L_x_6376:
[----:B------:R-:W-:-:S13]  /*8720*/  ISETP.NE.AND P0, PT, R0, 0x2, PT ;  /* 0x000000020000780c */ /* 0x000fda0003f05270 */
[----:B------:R-:W-:Y:S05]  /*8730*/  @!P0 BRA `(.L_x_6380) ;  /* 0x0000000000308947 */ /* 0x000fea0003800000 */
[----:B------:R-:W-:-:S13]  /*8740*/  ISETP.NE.AND P0, PT, R0, 0x3, PT ;  /* 0x000000030000780c */ /* 0x000fda0003f05270 */
[----:B------:R-:W-:Y:S05]  /*8750*/  @!P0 BRA `(.L_x_6381) ;  /* 0x0000000000188947 */ /* 0x000fea0003800000 */
[----:B------:R-:W-:-:S13]  /*8760*/  ISETP.NE.AND P0, PT, R0, 0x4, PT ;  /* 0x000000040000780c */ /* 0x000fda0003f05270 */
[----:B------:R-:W-:Y:S05]  /*8770*/  @P0 BRA `(.L_x_6378) ;  /* 0x0000000c00480947 */ /* 0x000fea0003800000 */
[----:B------:R-:W4:Y:S01]  /*8780*/  LDG.E.64 R16, desc[UR36][R4.64] ;  /* 0x0000002404107981 */ /* 0x000f22000c1e1b00 */
[----:B------:R-:W-:Y:S01]  /*8790*/  CS2R R18, SRZ ;  /* 0x0000000000127805 */ /* 0x000fe2000001ff00 */
[----:B----4-:R-:W0:Y:S01]  /*87a0*/  I2F.F64.S64 R16, R16 ;  /* 0x0000001000107312 */ /* 0x010e220000301c00 */
[----:B------:R-:W-:Y:S05]  /*87b0*/  BRA `(.L_x_6379) ;  /* 0x0000000c00a07947 */ /* 0x000fea0003800000 */
.L_x_6381:
[----:B------:R-:W4:Y:S01]  /*87c0*/  LDG.E R4, desc[UR36][R4.64] ;  /* 0x0000002404047981 */ /* 0x000f22000c1e1900 */
[----:B------:R-:W-:Y:S01]  /*87d0*/  CS2R R18, SRZ ;  /* 0x0000000000127805 */ /* 0x000fe2000001ff00 */
[----:B----4-:R0:W4:Y:S01]  /*87e0*/  I2F.F64 R16, R4 ;  /* 0x0000000400107312 */ /* 0x0101220000201c00 */
[----:B------:R-:W-:Y:S05]  /*87f0*/  BRA `(.L_x_6379) ;  /* 0x0000000c00907947 */ /* 0x000fea0003800000 */
.L_x_6380:
[----:B------:R-:W4:Y:S01]  /*8800*/  LDG.E.U16 R4, desc[UR36][R4.64] ;  /* 0x0000002404047981 */ /* 0x000f22000c1e1500 */
[----:B------:R-:W-:Y:S01]  /*8810*/  CS2R R18, SRZ ;  /* 0x0000000000127805 */ /* 0x000fe2000001ff00 */
[----:B----4-:R0:W4:Y:S01]  /*8820*/  I2F.F64.S16 R16, R4 ;  /* 0x0000000400107312 */ /* 0x0101220000101c00 */
[----:B------:R-:W-:Y:S05]  /*8830*/  BRA `(.L_x_6379) ;  /* 0x0000000c00807947 */ /* 0x000fea0003800000 */
.L_x_6375:
[----:B------:R-:W-:-:S13]  /*8840*/  ISETP.GT.AND P0, PT, R0, 0x6, PT ;  /* 0x000000060000780c */ /* 0x000fda0003f04270 */
[----:B------:R-:W-:Y:S05]  /*8850*/  @P0 BRA `(.L_x_6382) ;  /* 0x00000000003c0947 */ /* 0x000fea0003800000 */
[----:B------:R-:W-:-:S13]  /*8860*/  ISETP.NE.AND P0, PT, R0, 0x5, PT ;  /* 0x000000050000780c */ /* 0x000fda0003f05270 */
[----:B------:R-:W-:Y:S05]  /*8870*/  @!P0 BRA `(.L_x_6383) ;  /* 0x00000000001c8947 */ /* 0x000fea0003800000 */
[----:B------:R-:W-:-:S13]  /*8880*/  ISETP.NE.AND P0, PT, R0, 0x6, PT ;  /* 0x000000060000780c */ /* 0x000fda0003f05270 */
[----:B------:R-:W-:Y:S05]  /*8890*/  @P0 BRA `(.L_x_6378) ;  /* 0x0000000c00000947 */ /* 0x000fea0003800000 */
[----:B------:R-:W4:Y:S01]  /*88a0*/  LDG.E R16, desc[UR36][R4.64] ;  /* 0x0000002404107981 */ /* 0x000f22000c1e1900 */
[----:B------:R-:W-:Y:S01]  /*88b0*/  CS2R R18, SRZ ;  /* 0x0000000000127805 */ /* 0x000fe2000001ff00 */
[----:B----4-:R-:W-:-:S06]  /*88c0*/  FMUL.FTZ R16, R16, 1 ;  /* 0x3f80000010107820 */ /* 0x010fcc0000410000 */
[----:B------:R-:W0:Y:S01]  /*88d0*/  F2F.F64.F32 R16, R16 ;  /* 0x0000001000107310 */ /* 0x000e220000201800 */
[----:B------:R-:W-:Y:S05]  /*88e0*/  BRA `(.L_x_6379) ;  /* 0x0000000c00547947 */ /* 0x000fea0003800000 */
.L_x_6383:
[----:B------:R-:W4:Y:S01]  /*88f0*/  LDG.E.U16 R0, desc[UR36][R4.64] ;  /* 0x0000002404007981 */ /* 0x000f22000c1e1500 */
[----:B------:R-:W-:Y:S01]  /*8900*/  CS2R R18, SRZ ;  /* 0x0000000000127805 */ /* 0x000fe2000001ff00 */
[----:B----4-:R-:W-:-:S05]  /*8910*/  HADD2.F32 R0, -RZ, R0.H0_H0 ;  /* 0x20000000ff007230 */ /* 0x010fca0000004100 */
[----:B------:R-:W-:-:S04]  /*8920*/  FMUL.FTZ R0, R0, 1 ;  /* 0x3f80000000007820 */ /* 0x000fc80000410000 */
[----:B------:R0:W4:Y:S01]  /*8930*/  F2F.F64.F32 R16, R0 ;  /* 0x0000000000107310 */ /* 0x0001220000201800 */
[----:B------:R-:W-:Y:S05]  /*8940*/  BRA `(.L_x_6379) ;  /* 0x0000000c003c7947 */ /* 0x000fea0003800000 */
.L_x_6382:
[----:B------:R-:W-:-:S13]  /*8950*/  ISETP.NE.AND P0, PT, R0, 0x7, PT ;  /* 0x000000070000780c */ /* 0x000fda0003f05270 */
[----:B------:R-:W-:Y:S05]  /*8960*/  @!P0 BRA `(.L_x_6384) ;  /* 0x0000000000488947 */ /* 0x000fea0003800000 */
[----:B------:R-:W-:-:S13]  /*8970*/  ISETP.NE.AND P0, PT, R0, 0x8, PT ;  /* 0x000000080000780c */ /* 0x000fda0003f05270 */
[----:B------:R-:W-:Y:S05]  /*8980*/  @!P0 BRA `(.L_x_6385) ;  /* 0x0000000000208947 */ /* 0x000fea0003800000 */
[----:B------:R-:W-:-:S13]  /*8990*/  ISETP.NE.AND P0, PT, R0, 0x9, PT ;  /* 0x000000090000780c */ /* 0x000fda0003f05270 */
[----:B------:R-:W-:Y:S05]  /*89a0*/  @P0 BRA `(.L_x_6378) ;  /* 0x0000000800bc0947 */ /* 0x000fea0003800000 */
[----:B------:R-:W4:Y:S02]  /*89b0*/  LDG.E.64 R4, desc[UR36][R4.64] ;  /* 0x0000002404047981 */ /* 0x000f24000c1e1b00 */
[----:B----4-:R-:W-:Y:S01]  /*89c0*/  FMUL.FTZ R18, R5, 1 ;  /* 0x3f80000005127820 */ /* 0x010fe20000410000 */
[----:B------:R-:W-:-:S05]  /*89d0*/  FMUL.FTZ R16, R4, 1 ;  /* 0x3f80000004107820 */ /* 0x000fca0000410000 */
[----:B------:R-:W0:Y:S08]  /*89e0*/  F2F.F64.F32 R18, R18 ;  /* 0x0000001200127310 */ /* 0x000e300000201800 */
[----:B------:R-:W4:Y:S01]  /*89f0*/  F2F.F64.F32 R16, R16 ;  /* 0x0000001000107310 */ /* 0x000f220000201800 */
[----:B------:R-:W-:Y:S05]  /*8a00*/  BRA `(.L_x_6379) ;  /* 0x0000000c000c7947 */ /* 0x000fea0003800000 */
.L_x_6385:
[----:B------:R-:W4:Y:S02]  /*8a10*/  LDG.E R0, desc[UR36][R4.64] ;  /* 0x0000002404007981 */ /* 0x000f24000c1e1900 */
[--C-:B----4-:R-:W-:Y:S02]  /*8a20*/  HADD2.F32 R3, -RZ, R0.reuse.H1_H1 ;  /* 0x30000000ff037230 */ /* 0x110fe40000004100 */
[----:B------:R-:W-:-:S03]  /*8a30*/  HADD2.F32 R0, -RZ, R0.H0_H0 ;  /* 0x20000000ff007230 */ /* 0x000fc60000004100 */
[----:B------:R-:W-:Y:S02]  /*8a40*/  FMUL.FTZ R3, R3, 1 ;  /* 0x3f80000003037820 */ /* 0x000fe40000410000 */
[----:B------:R-:W-:Y:S02]  /*8a50*/  FMUL.FTZ R0, R0, 1 ;  /* 0x3f80000000007820 */ /* 0x000fe40000410000 */
[----:B------:R0:W4:Y:S08]  /*8a60*/  F2F.F64.F32 R18, R3 ;  /* 0x0000000300127310 */ /* 0x0001300000201800 */
[----:B------:R0:W0:Y:S01]  /*8a70*/  F2F.F64.F32 R16, R0 ;  /* 0x0000000000107310 */ /* 0x0000220000201800 */
[----:B------:R-:W-:Y:S05]  /*8a80*/  BRA `(.L_x_6379) ;  /* 0x0000000800ec7947 */ /* 0x000fea0003800000 */
.L_x_6384:
[----:B------:R0:W5:Y:S01]  /*8a90*/  LDG.E.64 R16, desc[UR36][R4.64] ;  /* 0x0000002404107981 */ /* 0x000162000c1e1b00 */
[----:B------:R-:W-:Y:S01]  /*8aa0*/  CS2R R18, SRZ ;  /* 0x0000000000127805 */ /* 0x000fe2000001ff00 */
[----:B------:R-:W-:Y:S06]  /*8ab0*/  BRA `(.L_x_6379) ;  /* 0x0000000800e07947 */ /* 0x000fec0003800000 */
.L_x_6374:
        /* <DEDUP_REMOVED lines=9> */
[----:B------:R-:W-:Y:S01]  /*8b50*/  CS2R R18, SRZ ;  /* 0x0000000000127805 */ /* 0x000fe2000001ff00 */
[----:B------:R-:W-:Y:S01]  /*8b60*/  IMAD.MOV.U32 R16, RZ, RZ, RZ ;  /* 0x000000ffff107224 */ /* 0x000fe200078e00ff */
[----:B----4-:R-:W-:-:S04]  /*8b70*/  ISETP.NE.AND P0, PT, R4, RZ, PT ;  /* 0x000000ff0400720c */ /* 0x010fc80003f05270 */
[----:B------:R-:W-:Y:S01]  /*8b80*/  FSEL R17, RZ, 1.875, !P0 ;  /* 0x3ff00000ff117808 */ /* 0x000fe20004000000 */
[----:B------:R-:W-:Y:S08]  /*8b90*/  BRA `(.L_x_6379) ;  /* 0x0000000800a87947 */ /* 0x000ff00003800000 */
.L_x_6388:
[----:B------:R0:W5:Y:S01]  /*8ba0*/  LDG.E.128 R16, desc[UR36][R4.64] ;  /* 0x0000002404107981 */ /* 0x000162000c1e1d00 */
[----:B------:R-:W-:Y:S05]  /*8bb0*/  BRA `(.L_x_6379) ;  /* 0x0000000800a07947 */ /* 0x000fea0003800000 */
.L_x_6387:
[----:B------:R-:W-:-:S13]  /*8bc0*/  ISETP.NE.AND P0, PT, R0, 0xf, PT ;  /* 0x0000000f0000780c */ /* 0x000fda0003f05270 */
[----:B------:R-:W-:Y:S05]  /*8bd0*/  @!P0 BRA `(.L_x_6389) ;  /* 0x0000000000ac8947 */ /* 0x000fea0003800000 */
[----:B------:R-:W-:-:S13]  /*8be0*/  ISETP.NE.AND P0, PT, R0, 0x17, PT ;  /* 0x000000170000780c */ /* 0x000fda0003f05270 */
[----:B------:R-:W-:Y:S05]  /*8bf0*/  @!P0 BRA `(.L_x_6390) ;  /* 0x0000000000648947 */ /* 0x000fea0003800000 */
[----:B------:R-:W-:-:S13]  /*8c00*/  ISETP.NE.AND P0, PT, R0, 0x18, PT ;  /* 0x000000180000780c */ /* 0x000fda0003f05270 */
[----:B------:R-:W-:Y:S05]  /*8c10*/  @P0 BRA `(.L_x_6378) ;  /* 0x0000000800200947 */ /* 0x000fea0003800000 */
[----:B------:R-:W4:Y:S01]  /*8c20*/  LDG.E.U8 R0, desc[UR36][R4.64] ;  /* 0x0000002404007981 */ /* 0x000f22000c1e1100 */
[----:B------:R-:W-:Y:S01]  /*8c30*/  IMAD.MOV.U32 R9, RZ, RZ, -0x800000 ;  /* 0xff800000ff097424 */ /* 0x000fe200078e00ff */
[----:B------:R-:W-:Y:S01]  /*8c40*/  CS2R R18, SRZ ;  /* 0x0000000000127805 */ /* 0x000fe2000001ff00 */
[----:B----4-:R-:W-:-:S05]  /*8c50*/  IMAD.SHL.U32 R0, R0, 0x1000000, RZ ;  /* 0x0100000000007824 */ /* 0x010fca00078e00ff */
        /* <DEDUP_REMOVED lines=17> */
[----:B------:R0:W4:Y:S01]  /*8d70*/  F2F.F64.F32 R16, R7 ;  /* 0x0000000700107310 */ /* 0x0001220000201800 */
[----:B------:R-:W-:Y:S05]  /*8d80*/  BRA `(.L_x_6379) ;  /* 0x00000008002c7947 */ /* 0x000fea0003800000 */
.L_x_6390:
[----:B------:R-:W4:Y:S01]  /*8d90*/  LDG.E.U8 R4, desc[UR36][R4.64] ;  /* 0x0000002404047981 */ /* 0x000f22000c1e1100 */
[----:B------:R-:W-:Y:S01]  /*8da0*/  CS2R R18, SRZ ;  /* 0x0000000000127805 */ /* 0x000fe2000001ff00 */
[----:B----4-:R-:W-:-:S05]  /*8db0*/  IMAD.SHL.U32 R0, R4, 0x2000000, RZ ;  /* 0x0200000004007824 */ /* 0x010fca00078e00ff */
        /* <DEDUP_REMOVED lines=11> */
[----:B------:R0:W4:Y:S01]  /*8e70*/  F2F.F64.F32 R16, R0 ;  /* 0x0000000000107310 */ /* 0x0001220000201800 */
[----:B------:R-:W-:Y:S05]  /*8e80*/  BRA `(.L_x_6379) ;  /* 0x0000000400ec7947 */ /* 0x000fea0003800000 */
.L_x_6389:
[----:B------:R-:W4:Y:S01]  /*8e90*/  LDG.E.U16 R0, desc[UR36][R4.64] ;  /* 0x0000002404007981 */ /* 0x000f22000c1e1500 */
[----:B------:R-:W-:Y:S01]  /*8ea0*/  CS2R R18, SRZ ;  /* 0x0000000000127805 */ /* 0x000fe2000001ff00 */
[----:B----4-:R-:W-:-:S04]  /*8eb0*/  IMAD.U32 R0, R0, 0x10000, RZ ;  /* 0x0001000000007824 */ /* 0x010fc800078e00ff */
[----:B------:R-:W-:-:S04]  /*8ec0*/  FMUL.FTZ R0, R0, 1 ;  /* 0x3f80000000007820 */ /* 0x000fc80000410000 */
[----:B------:R0:W4:Y:S01]  /*8ed0*/  F2F.F64.F32 R16, R0 ;  /* 0x0000000000107310 */ /* 0x0001220000201800 */
[----:B------:R-:W-:Y:S05]  /*8ee0*/  BRA `(.L_x_6379) ;  /* 0x0000000400d47947 */ /* 0x000fea0003800000 */
.L_x_6386:
        /* <DEDUP_REMOVED lines=9> */
[----:B------:R-:W-:Y:S01]  /*8f80*/  CS2R R18, SRZ ;  /* 0x0000000000127805 */ /* 0x000fe2000001ff00 */
[----:B----4-:R0:W4:Y:S01]  /*8f90*/  I2F.F64.U16 R16, R4 ;  /* 0x0000000400107312 */ /* 0x0101220000101800 */
[----:B------:R-:W-:Y:S05]  /*8fa0*/  BRA `(.L_x_6379) ;  /* 0x0000000400a47947 */ /* 0x000fea0003800000 */
.L_x_6393:
[----:B------:R-:W4:Y:S01]  /*8fb0*/  LDG.E.U8 R3, desc[UR36][R4.64] ;  /* 0x0000002404037981 */ /* 0x000f22000c1e1100 */
[----:B------:R-:W-:Y:S01]  /*8fc0*/  BSSY B0, `(.L_x_6394) ;  /* 0x0000018000007945 */ /* 0x000fe20003800000 */
[----:B------:R-:W-:Y:S01]  /*8fd0*/  IMAD.MOV.U32 R0, RZ, RZ, RZ ;  /* 0x000000ffff007224 */ /* 0x000fe200078e00ff */
        /* <DEDUP_REMOVED lines=18> */
.L_x_6397:
[----:B------:R-:W-:Y:S05]  /*9100*/  BSYNC B1 ;  /* 0x0000000000017941 */ /* 0x000fea0003800000 */
.L_x_6396:
[----:B------:R-:W-:Y:S01]  /*9110*/  LEA R5, R0, 0x3b800000, 0x17 ;  /* 0x3b80000000057811 */ /* 0x000fe200078eb8ff */
[----:B------:R-:W-:-:S05]  /*9120*/  IMAD.SHL.U32 R0, R3, 0x100000, RZ ;  /* 0x0010000003007824 */ /* 0x000fca00078e00ff */
[----:B------:R-:W-:-:S07]  /*9130*/  LOP3.LUT R0, R5, R0, R6, 0xfe, !PT ;  /* 0x0000000005007212 */ /* 0x000fce00078efe06 */
.L_x_6395:
[----:B------:R-:W-:Y:S05]  /*9140*/  BSYNC B0 ;  /* 0x0000000000007941 */ /* 0x000fea0003800000 */
.L_x_6394:
[----:B------:R-:W-:Y:S01]  /*9150*/  FMUL.FTZ R0, R0, 1 ;  /* 0x3f80000000007820 */ /* 0x000fe20000410000 */
[----:B------:R-:W-:-:S03]  /*9160*/  CS2R R18, SRZ ;  /* 0x0000000000127805 */ /* 0x000fc6000001ff00 */
[----:B------:R0:W4:Y:S01]  /*9170*/  F2F.F64.F32 R16, R0 ;  /* 0x0000000000107310 */ /* 0x0001220000201800 */
[----:B------:R-:W-:Y:S05]  /*9180*/  BRA `(.L_x_6379) ;  /* 0x00000004002c7947 */ /* 0x000fea0003800000 */
.L_x_6392:
        /* <DEDUP_REMOVED lines=21> */
.L_x_6401:
[----:B------:R-:W-:Y:S05]  /*92e0*/  BSYNC B1 ;  /* 0x0000000000017941 */ /* 0x000fea0003800000 */
.L_x_6400:
[----:B------:R-:W-:Y:S01]  /*92f0*/  LEA R5, R0, 0x37800000, 0x17 ;  /* 0x3780000000057811 */ /* 0x000fe200078eb8ff */
[----:B------:R-:W-:-:S05]  /*9300*/  IMAD.SHL.U32 R0, R3, 0x200000, RZ ;  /* 0x0020000003007824 */ /* 0x000fca00078e00ff */
[----:B------:R-:W-:-:S07]  /*9310*/  LOP3.LUT R0, R5, R0, R6, 0xfe, !PT ;  /* 0x0000000005007212 */ /* 0x000fce00078efe06 */
.L_x_6399:
[----:B------:R-:W-:Y:S05]  /*9320*/  BSYNC B0 ;  /* 0x0000000000007941 */ /* 0x000fea0003800000 */
.L_x_6398:
[----:B------:R-:W-:Y:S01]  /*9330*/  FMUL.FTZ R0, R0, 1 ;  /* 0x3f80000000007820 */ /* 0x000fe20000410000 */
[----:B------:R-:W-:-:S03]  /*9340*/  CS2R R18, SRZ ;  /* 0x0000000000127805 */ /* 0x000fc6000001ff00 */
[----:B------:R0:W4:Y:S01]  /*9350*/  F2F.F64.F32 R16, R0 ;  /* 0x0000000000107310 */ /* 0x0001220000201800 */
[----:B------:R-:W-:Y:S05]  /*9360*/  BRA `(.L_x_6379) ;  /* 0x0000000000b47947 */ /* 0x000fea0003800000 */
.L_x_6391:
        /* <DEDUP_REMOVED lines=14> */
.L_x_6405:
[----:B------:R-:W-:Y:S05]  /*9450*/  BSYNC B0 ;  /* 0x0000000000007941 */ /* 0x000fea0003800000 */
.L_x_6404:
[----:B------:R-:W-:Y:S01]  /*9460*/  FMUL.FTZ R0, R0, 1 ;  /* 0x3f80000000007820 */ /* 0x000fe20000410000 */
[----:B------:R-:W-:-:S03]  /*9470*/  CS2R R18, SRZ ;  /* 0x0000000000127805 */ /* 0x000fc6000001ff00 */
[----:B------:R0:W4:Y:S01]  /*9480*/  F2F.F64.F32 R16, R0 ;  /* 0x0000000000107310 */ /* 0x0001220000201800 */
[----:B------:R-:W-:Y:S05]  /*9490*/  BRA `(.L_x_6379) ;  /* 0x0000000000687947 */ /* 0x000fea0003800000 */
.L_x_6378:
        /* <DEDUP_REMOVED lines=16> */
.L_x_6406:
[----:B------:R-:W-:Y:S02]  /*95a0*/  CS2R R16, SRZ ;  /* 0x0000000000107805 */ /* 0x000fe4000001ff00 */
[----:B------:R-:W-:Y:S01]  /*95b0*/  CS2R R18, SRZ ;  /* 0x0000000000127805 */ /* 0x000fe2000001ff00 */
[----:B------:R-:W-:Y:S06]  /*95c0*/  BRA `(.L_x_6379) ;  /* 0x00000000001c7947 */ /* 0x000fec0003800000 */
.L_x_6403:
[----:B------:R-:W4:Y:S01]  /*95d0*/  LDG.E.64 R16, desc[UR36][R4.64] ;  /* 0x0000002404107981 */ /* 0x000f22000c1e1b00 */
[----:B------:R-:W-:Y:S01]  /*95e0*/  CS2R R18, SRZ ;  /* 0x0000000000127805 */ /* 0x000fe2000001ff00 */
[----:B----4-:R-:W0:Y:S01]  /*95f0*/  I2F.F64.U64 R16, R16 ;  /* 0x0000001000107312 */ /* 0x010e220000301800 */
[----:B------:R-:W-:Y:S05]  /*9600*/  BRA `(.L_x_6379) ;  /* 0x00000000000c7947 */ /* 0x000fea0003800000 */
.L_x_6402:
[----:B------:R-:W4:Y:S01]  /*9610*/  LDG.E R4, desc[UR36][R4.64] ;  /* 0x0000002404047981 */ /* 0x000f22000c1e1900 */
[----:B------:R-:W-:Y:S01]  /*9620*/  CS2R R18, SRZ ;  /* 0x0000000000127805 */ /* 0x000fe2000001ff00 */
[----:B----4-:R0:W4:Y:S06]  /*9630*/  I2F.F64.U32 R16, R4 ;  /* 0x0000000400107312 */ /* 0x01012c0000201800 */
.L_x_6379:
        /* <DEDUP_REMOVED lines=19> */
.L_x_6410:
[----:B------:R-:W2:Y:S01]  /*9770*/  LDG.E.U8 R2, desc[UR36][R2.64] ;  /* 0x0000002402027981 */ /* 0x000ea2000c1e1100 */
[----:B------:R-:W-:Y:S01]  /*9780*/  CS2R R6, SRZ ;  /* 0x0000000000067805 */ /* 0x000fe2000001ff00 */
[----:B--2---:R0:W2:Y:S01]  /*9790*/  I2F.F64.U16 R4, R2 ;  /* 0x0000000200047312 */ /* 0x0040a20000101800 */
[----:B------:R-:W-:Y:S05]  /*97a0*/  BRA `(.L_x_6412) ;  /* 0x0000000c00c87947 */ /* 0x000fea0003800000 */
.L_x_6409:
        /* <DEDUP_REMOVED lines=10> */
.L_x_6414:
[----:B------:R-:W2:Y:S01]  /*9850*/  LDG.E R2, desc[UR36][R2.64] ;  /* 0x0000002402027981 */ /* 0x000ea2000c1e1900 */
[----:B------:R-:W-:Y:S01]  /*9860*/  CS2R R6, SRZ ;  /* 0x0000000000067805 */ /* 0x000fe2000001ff00 */
[----:B--2---:R0:W2:Y:S01]  /*9870*/  I2F.F64 R4, R2 ;  /* 0x0000000200047312 */ /* 0x0040a20000201c00 */
[----:B------:R-:W-:Y:S05]  /*9880*/  BRA `(.L_x_6412) ;  /* 0x0000000c00907947 */ /* 0x000fea0003800000 */
.L_x_6413:
[----:B------:R-:W2:Y:S01]  /*9890*/  LDG.E.U16 R2, desc[UR36][R2.64] ;  /* 0x0000002402027981 */ /* 0x000ea2000c1e1500 */
[----:B------:R-:W-:Y:S01]  /*98a0*/  CS2R R6, SRZ ;  /* 0x0000000000067805 */ /* 0x000fe2000001ff00 */
[----:B--2---:R0:W2:Y:S01]  /*98b0*/  I2F.F64.S16 R4, R2 ;  /* 0x0000000200047312 */ /* 0x0040a20000101c00 */
[----:B------:R-:W-:Y:S05]  /*98c0*/  BRA `(.L_x_6412) ;  /* 0x0000000c00807947 */ /* 0x000fea0003800000 */
.L_x_6408:
        /* <DEDUP_REMOVED lines=11> */
.L_x_6416:
[----:B------:R-:W2:Y:S01]  /*9980*/  LDG.E.U16 R0, desc[UR36][R2.64] ;  /* 0x0000002402007981 */ /* 0x000ea2000c1e1500 */
[----:B------:R-:W-:Y:S01]  /*9990*/  CS2R R6, SRZ ;  /* 0x0000000000067805 */ /* 0x000fe2000001ff00 */
[----:B--2---:R-:W-:-:S05]  /*99a0*/  HADD2.F32 R0, -RZ, R0.H0_H0 ;  /* 0x20000000ff007230 */ /* 0x004fca0000004100 */
[----:B------:R-:W-:-:S04]  /*99b0*/  FMUL.FTZ R0, R0, 1 ;  /* 0x3f80000000007820 */ /* 0x000fc80000410000 */
[----:B------:R0:W2:Y:S01]  /*99c0*/  F2F.F64.F32 R4, R0 ;  /* 0x0000000000047310 */ /* 0x0000a20000201800 */
[----:B------:R-:W-:Y:S05]  /*99d0*/  BRA `(.L_x_6412) ;  /* 0x0000000c003c7947 */ /* 0x000fea0003800000 */
.L_x_6415:
        /* <DEDUP_REMOVED lines=12> */
.L_x_6418:
[----:B------:R-:W2:Y:S02]  /*9aa0*/  LDG.E R0, desc[UR36][R2.64] ;  /* 0x0000002402007981 */ /* 0x000ea4000c1e1900 */
[--C-:B--2---:R-:W-:Y:S02]  /*9ab0*/  HADD2.F32 R4, -RZ, R0.reuse.H1_H1 ;  /* 0x30000000ff047230 */ /* 0x104fe40000004100 */
[----:B------:R-:W-:-:S03]  /*9ac0*/  HADD2.F32 R0, -RZ, R0.H0_H0 ;  /* 0x20000000ff007230 */ /* 0x000fc60000004100 */
[----:B------:R-:W-:Y:S02]  /*9ad0*/  FMUL.FTZ R6, R4, 1 ;  /* 0x3f80000004067820 */ /* 0x000fe40000410000 */
[----:B------:R-:W-:-:S04]  /*9ae0*/  FMUL.FTZ R0, R0, 1 ;  /* 0x3f80000000007820 */ /* 0x000fc80000410000 */
[----:B------:R-:W0:Y:S08]  /*9af0*/  F2F.F64.F32 R6, R6 ;  /* 0x0000000600067310 */ /* 0x000e300000201800 */
[----:B------:R2:W0:Y:S01]  /*9b00*/  F2F.F64.F32 R4, R0 ;  /* 0x0000000000047310 */ /* 0x0004220000201800 */
[----:B------:R-:W-:Y:S05]  /*9b10*/  BRA `(.L_x_6412) ;  /* 0x0000000800ec7947 */ /* 0x000fea0003800000 */
.L_x_6417:
[----:B------:R0:W5:Y:S01]  /*9b20*/  LDG.E.64 R4, desc[UR36][R2.64] ;  /* 0x0000002402047981 */ /* 0x000162000c1e1b00 */
[----:B------:R-:W-:Y:S01]  /*9b30*/  CS2R R6, SRZ ;  /* 0x0000000000067805 */ /* 0x000fe2000001ff00 */
[----:B------:R-:W-:Y:S06]  /*9b40*/  BRA `(.L_x_6412) ;  /* 0x0000000800e07947 */ /* 0x000fec0003800000 */
.L_x_6407:
        /* <DEDUP_REMOVED lines=14> */
.L_x_6421:
[----:B------:R0:W5:Y:S01]  /*9c30*/  LDG.E.128 R4, desc[UR36][R2.64] ;  /* 0x0000002402047981 */ /* 0x000162000c1e1d00 */
[----:B------:R-:W-:Y:S05]  /*9c40*/  BRA `(.L_x_6412) ;  /* 0x0000000800a07947 */ /* 0x000fea0003800000 */
.L_x_6420:
        /* <DEDUP_REMOVED lines=22> */
[----:B------:R-:W-:Y:S02]  /*9db0*/  LOP3.LUT R5, R5, 0x7f800000, R6, 0xf8, !PT ;  /* 0x7f80000005057812 */ /* 0x000fe400078ef806 */
[----:B------:R-:W-:Y:S02]  /*9dc0*/  CS2R R6, SRZ ;  /* 0x0000000000067805 */ /* 0x000fe4000001ff00 */
[----:B------:R-:W-:-:S04]  /*9dd0*/  LOP3.LUT R5, R5, R2, RZ, 0x30, !PT ;  /* 0x0000000205057212 */ /* 0x000fc800078e30ff */
[----:B------:R-:W-:-:S05]  /*9de0*/  LOP3.LUT R5, R5, 0x80000000, R0, 0xf8, !PT ;  /* 0x8000000005057812 */ /* 0x000fca00078ef800 */
[----:B------:R-:W-:-:S06]  /*9df0*/  FMUL.FTZ R5, R5, 1 ;  /* 0x3f80000005057820 */ /* 0x000fcc0000410000 */
[----:B------:R-:W0:Y:S01]  /*9e00*/  F2F.F64.F32 R4, R5 ;  /* 0x0000000500047310 */ /* 0x000e220000201800 */
[----:B------:R-:W-:Y:S05]  /*9e10*/  BRA `(.L_x_6412) ;  /* 0x00000008002c7947 */ /* 0x000fea0003800000 */
.L_x_6423:
[----:B------:R-:W2:Y:S01]  /*9e20*/  LDG.E.U8 R2, desc[UR36][R2.64] ;  /* 0x0000002402027981 */ /* 0x000ea2000c1e1100 */
[----:B------:R-:W-:Y:S01]  /*9e30*/  CS2R R6, SRZ ;  /* 0x0000000000067805 */ /* 0x000fe2000001ff00 */
        /* <DEDUP_REMOVED lines=10> */
[----:B------:R-:W-:-:S05]  /*9ee0*/  LOP3.LUT R4, R4, 0x80000000, R5, 0xf8, !PT ;  /* 0x8000000004047812 */ /* 0x000fca00078ef805 */
[----:B------:R-:W-:-:S06]  /*9ef0*/  FMUL.FTZ R4, R4, 1 ;  /* 0x3f80000004047820 */ /* 0x000fcc0000410000 */
[----:B------:R-:W0:Y:S01]  /*9f00*/  F2F.F64.F32 R4, R4 ;  /* 0x0000000400047310 */ /* 0x000e220000201800 */
[----:B------:R-:W-:Y:S05]  /*9f10*/  BRA `(.L_x_6412) ;  /* 0x0000000400ec7947 */ /* 0x000fea0003800000 */
.L_x_6422:
[----:B------:R-:W2:Y:S01]  /*9f20*/  LDG.E.U16 R0, desc[UR36][R2.64] ;  /* 0x0000002402007981 */ /* 0x000ea2000c1e1500 */
[----:B------:R-:W-:Y:S01]  /*9f30*/  CS2R R6, SRZ ;  /* 0x0000000000067805 */ /* 0x000fe2000001ff00 */
[----:B--2---:R-:W-:-:S04]  /*9f40*/  IMAD.U32 R0, R0, 0x10000, RZ ;  /* 0x0001000000007824 */ /* 0x004fc800078e00ff */
[----:B------:R-:W-:-:S04]  /*9f50*/  FMUL.FTZ R0, R0, 1 ;  /* 0x3f80000000007820 */ /* 0x000fc80000410000 */
[----:B------:R0:W2:Y:S01]  /*9f60*/  F2F.F64.F32 R4, R0 ;  /* 0x0000000000047310 */ /* 0x0000a20000201800 */
[----:B------:R-:W-:Y:S05]  /*9f70*/  BRA `(.L_x_6412) ;  /* 0x0000000400d47947 */ /* 0x000fea0003800000 */
.L_x_6419:
        /* <DEDUP_REMOVED lines=12> */
.L_x_6426:
        /* <DEDUP_REMOVED lines=21> */
.L_x_6430:
[----:B------:R-:W-:Y:S05]  /*a190*/  BSYNC B1 ;  /* 0x0000000000017941 */ /* 0x000fea0003800000 */
.L_x_6429:
[----:B------:R-:W-:Y:S01]  /*a1a0*/  LEA R3, R0, 0x3b800000, 0x17 ;  /* 0x3b80000000037811 */ /* 0x000fe200078eb8ff */
[----:B------:R-:W-:-:S05]  /*a1b0*/  IMAD.SHL.U32 R0, R2, 0x100000, RZ ;  /* 0x0010000002007824 */ /* 0x000fca00078e00ff */
[----:B------:R-:W-:-:S07]  /*a1c0*/  LOP3.LUT R0, R3, R0, R4, 0xfe, !PT ;  /* 0x0000000003007212 */ /* 0x000fce00078efe04 */
.L_x_6428:
[----:B------:R-:W-:Y:S05]  /*a1d0*/  BSYNC B0 ;  /* 0x0000000000007941 */ /* 0x000fea0003800000 */
.L_x_6427:
[----:B------:R-:W-:Y:S01]  /*a1e0*/  FMUL.FTZ R0, R0, 1 ;  /* 0x3f80000000007820 */ /* 0x000fe20000410000 */
[----:B------:R-:W-:-:S03]  /*a1f0*/  CS2R R6, SRZ ;  /* 0x0000000000067805 */ /* 0x000fc6000001ff00 */
[----:B------:R0:W2:Y:S01]  /*a200*/  F2F.F64.F32 R4, R0 ;  /* 0x0000000000047310 */ /* 0x0000a20000201800 */
[----:B------:R-:W-:Y:S05]  /*a210*/  BRA `(.L_x_6412) ;  /* 0x00000004002c7947 */ /* 0x000fea0003800000 */
.L_x_6425:
        /* <DEDUP_REMOVED lines=21> */
.L_x_6434:
[----:B------:R-:W-:Y:S05]  /*a370*/  BSYNC B1 ;  /* 0x0000000000017941 */ /* 0x000fea0003800000 */
.L_x_6433:
[----:B------:R-:W-:Y:S01]  /*a380*/  LEA R3, R0, 0x37800000, 0x17 ;  /* 0x3780000000037811 */ /* 0x000fe200078eb8ff */
[----:B------:R-:W-:-:S05]  /*a390*/  IMAD.SHL.U32 R0, R2, 0x200000, RZ ;  /* 0x0020000002007824 */ /* 0x000fca00078e00ff */
[----:B------:R-:W-:-:S07]  /*a3a0*/  LOP3.LUT R0, R3, R0, R4, 0xfe, !PT ;  /* 0x0000000003007212 */ /* 0x000fce00078efe04 */
.L_x_6432:
[----:B------:R-:W-:Y:S05]  /*a3b0*/  BSYNC B0 ;  /* 0x0000000000007941 */ /* 0x000fea0003800000 */
.L_x_6431:
[----:B------:R-:W-:Y:S01]  /*a3c0*/  FMUL.FTZ R0, R0, 1 ;  /* 0x3f80000000007820 */ /* 0x000fe20000410000 */
[----:B------:R-:W-:-:S03]  /*a3d0*/  CS2R R6, SRZ ;  /* 0x0000000000067805 */ /* 0x000fc6000001ff00 */
[----:B------:R0:W2:Y:S01]  /*a3e0*/  F2F.F64.F32 R4, R0 ;  /* 0x0000000000047310 */ /* 0x0000a20000201800 */
[----:B------:R-:W-:Y:S05]  /*a3f0*/  BRA `(.L_x_6412) ;  /* 0x0000000000b47947 */ /* 0x000fea0003800000 */
.L_x_6424:
        /* <DEDUP_REMOVED lines=14> */
.L_x_6438:
[----:B------:R-:W-:Y:S05]  /*a4e0*/  BSYNC B0 ;  /* 0x0000000000007941 */ /* 0x000fea0003800000 */
.L_x_6437:
[----:B------:R-:W-:Y:S01]  /*a4f0*/  FMUL.FTZ R0, R0, 1 ;  /* 0x3f80000000007820 */ /* 0x000fe20000410000 */
[----:B------:R-:W-:-:S03]  /*a500*/  CS2R R6, SRZ ;  /* 0x0000000000067805 */ /* 0x000fc6000001ff00 */
[----:B------:R0:W2:Y:S01]  /*a510*/  F2F.F64.F32 R4, R0 ;  /* 0x0000000000047310 */ /* 0x0000a20000201800 */
[----:B------:R-:W-:Y:S05]  /*a520*/  BRA `(.L_x_6412) ;  /* 0x0000000000687947 */ /* 0x000fea0003800000 */
.L_x_6411:
        /* <DEDUP_REMOVED lines=16> */
.L_x_6439:
[----:B------:R-:W-:Y:S02]  /*a630*/  CS2R R4, SRZ ;  /* 0x0000000000047805 */ /* 0x000fe4000001ff00 */
[----:B------:R-:W-:Y:S01]  /*a640*/  CS2R R6, SRZ ;  /* 0x0000000000067805 */ /* 0x000fe2000001ff00 */
[----:B------:R-:W-:Y:S06]  /*a650*/  BRA `(.L_x_6412) ;  /* 0x00000000001c7947 */ /* 0x000fec0003800000 */
.L_x_6436:
[----:B------:R-:W2:Y:S01]  /*a660*/  LDG.E.64 R4, desc[UR36][R2.64] ;  /* 0x0000002402047981 */ /* 0x000ea2000c1e1b00 */
[----:B------:R-:W-:Y:S01]  /*a670*/  CS2R R6, SRZ ;  /* 0x0000000000067805 */ /* 0x000fe2000001ff00 */
[----:B--2---:R-:W0:Y:S01]  /*a680*/  I2F.F64.U64 R4, R4 ;  /* 0x0000000400047312 */ /* 0x004e220000301800 */
[----:B------:R-:W-:Y:S05]  /*a690*/  BRA `(.L_x_6412) ;  /* 0x00000000000c7947 */ /* 0x000fea0003800000 */
.L_x_6435:
[----:B------:R-:W2:Y:S01]  /*a6a0*/  LDG.E R2, desc[UR36][R2.64] ;  /* 0x0000002402027981 */ /* 0x000ea2000c1e1900 */
[----:B------:R-:W-:Y:S01]  /*a6b0*/  CS2R R6, SRZ ;  /* 0x0000000000067805 */ /* 0x000fe2000001ff00 */
[----:B--2---:R0:W2:Y:S06]  /*a6c0*/  I2F.F64.U32 R4, R2 ;  /* 0x0000000200047312 */ /* 0x0040ac0000201800 */
.L_x_6412:
[----:B------:R-:W-:Y:S01]  /*a6d0*/  ULDC.64 UR4, c[0x0][0x518] ;  /* 0x0001460000047ab9 */ /* 0x000fe20000000a00 */
[----:B0-2---:R-:W0:Y:S01]  /*a6e0*/  LDC.U8 R0, c[0x0][0x530] ;  /* 0x00014c00ff007b82 */ /* 0x005e220000000000 */
[----:B----45:R-:W-:Y:S02]  /*a6f0*/  DMUL R8, R16, UR4 ;  /* 0x0000000410087c28 */ /* 0x030fe40008000000 */
[----:B------:R-:W-:Y:S01]  /*a700*/  DMUL R2, R18, UR4 ;  /* 0x0000000412027c28 */ /* 0x000fe20008000000 */
[----:B------:R-:W-:-:S05]  /*a710*/  ULDC.64 UR4, c[0x0][0x510] ;  /* 0x0001440000047ab9 */ /* 0x000fca0000000a00 */
[----:B------:R-:W-:Y:S02]  /*a720*/  DFMA R8, R18, UR4, R8 ;  /* 0x0000000412087c2b */ /* 0x000fe40008000008 */
[----:B------:R-:W-:Y:S01]  /*a730*/  DFMA R16, R16, UR4, -R2 ;  /* 0x0000000410107c2b */ /* 0x000fe20008000802 */
[----:B------:R-:W-:Y:S02]  /*a740*/  ULDC.64 UR4, c[0x0][0x508] ;  /* 0x0001420000047ab9 */ /* 0x000fe40000000a00 */
[----:B-1----:R-:W-:Y:S02]  /*a750*/  DMUL R10, R26, UR4 ;  /* 0x000000041a0a7c28 */ /* 0x002fe40008000000 */
[----:B------:R-:W-:Y:S01]  /*a760*/  DMUL R12, R24, UR4 ;  /* 0x00000004180c7c28 */ /* 0x000fe20008000000 */
[----:B------:R-:W-:Y:S01]  /*a770*/  ULDC.64 UR4, c[0x0][0x500] ;  /* 0x0001400000047ab9 */ /* 0x000fe20000000a00 */
[C---:B------:R-:W-:Y:S02]  /*a780*/  DMUL R2, R8.reuse, R6 ;  /* 0x0000000608027228 */ /* 0x040fe40000000000 */
[----:B------:R-:W-:-:S02]  /*a790*/  DMUL R8, R8, R4 ;  /* 0x0000000408087228 */ /* 0x000fc40000000000 */
[----:B------:R-:W-:Y:S02]  /*a7a0*/  DFMA R24, R24, UR4, -R10 ;  /* 0x0000000418187c2b */ /* 0x000fe4000800080a */
[----:B------:R-:W-:Y:S02]  /*a7b0*/  DFMA R26, R26, UR4, R12 ;  /* 0x000000041a1a7c2b */ /* 0x000fe4000800000c */
[C---:B------:R-:W-:Y:S01]  /*a7c0*/  DFMA R4, R16.reuse, R4, -R2 ;  /* 0x000000041004722b */ /* 0x040fe20000000802 */
[----:B0-----:R-:W-:Y:S01]  /*a7d0*/  PRMT R2, R0, 0x9910, RZ ;  /* 0x0000991000027816 */ /* 0x001fe200000000ff */
[----:B------:R-:W-:-:S03]  /*a7e0*/  DFMA R6, R16, R6, R8 ;  /* 0x000000061006722b */ /* 0x000fc60000000008 */
[----:B------:R-:W-:-:S03]  /*a7f0*/  ISETP.GT.AND P0, PT, R2, 0x9, PT ;  /* 0x000000090200780c */ /* 0x000fc60003f04270 */
[----:B------:R-:W-:Y:S02]  /*a800*/  DADD R4, R24, R4 ;  /* 0x0000000018047229 */ /* 0x000fe40000000004 */
[----:B------:R-:W-:-:S08]  /*a810*/  DADD R6, R26, R6 ;  /* 0x000000001a067229 */ /* 0x000fd00000000006 */
        /* <DEDUP_REMOVED lines=12> */
.L_x_6443:
[----:B------:R-:W0:Y:S02]  /*a8e0*/  F2I.S64.F64.TRUNC R4, R4 ;  /* 0x0000000400047311 */ /* 0x000e24000030d900 */
[----:B0-----:R-:W-:-:S05]  /*a8f0*/  IMAD.MOV.U32 R3, RZ, RZ, R4 ;  /* 0x000000ffff037224 */ /* 0x001fca00078e0004 */
[----:B------:R0:W-:Y:S01]  /*a900*/  STG.E.U8 desc[UR36][R28.64], R3 ;  /* 0x000000031c007986 */ /* 0x0001e2000c101124 */
[----:B------:R-:W-:Y:S05]  /*a910*/  BRA `(.L_x_6445) ;  /* 0x0000001000087947 */ /* 0x000fea0003800000 */
.L_x_6442:
        /* <DEDUP_REMOVED lines=9> */
.L_x_6447:
[----:B------:R-:W0:Y:S02]  /*a9b0*/  F2I.F64.TRUNC R5, R4 ;  /* 0x0000000400057311 */ /* 0x000e24000030d100 */
[----:B0-----:R0:W-:Y:S01]  /*a9c0*/  STG.E desc[UR36][R28.64], R5 ;  /* 0x000000051c007986 */ /* 0x0011e2000c101924 */
[----:B------:R-:W-:Y:S05]  /*a9d0*/  BRA `(.L_x_6445) ;  /* 0x0000000c00d87947 */ /* 0x000fea0003800000 */
.L_x_6446:
[----:B------:R-:W0:Y:S02]  /*a9e0*/  F2I.F64.TRUNC R5, R4 ;  /* 0x0000000400057311 */ /* 0x000e24000030d100 */
[----:B0-----:R0:W-:Y:S01]  /*a9f0*/  STG.E.U16 desc[UR36][R28.64], R5 ;  /* 0x000000051c007986 */ /* 0x0011e2000c101524 */
[----:B------:R-:W-:Y:S05]  /*aa00*/  BRA `(.L_x_6445) ;  /* 0x0000000c00cc7947 */ /* 0x000fea0003800000 */
.L_x_6441:
        /* <DEDUP_REMOVED lines=13> */
.L_x_6449:
        /* <DEDUP_REMOVED lines=8> */
.L_x_6448:
        /* <DEDUP_REMOVED lines=16> */
.L_x_6451:
        /* <DEDUP_REMOVED lines=11> */
.L_x_6450:
[----:B------:R0:W-:Y:S01]  /*ad10*/  STG.E.64 desc[UR36][R28.64], R4 ;  /* 0x000000041c007986 */ /* 0x0001e2000c101b24 */
[----:B------:R-:W-:Y:S05]  /*ad20*/  BRA `(.L_x_6445) ;  /* 0x0000000c00047947 */ /* 0x000fea0003800000 */
.L_x_6440:
        /* <DEDUP_REMOVED lines=13> */
.L_x_6454:
[----:B------:R0:W-:Y:S01]  /*ae00*/  STG.E.128 desc[UR36][R28.64], R4 ;  /* 0x000000041c007986 */ /* 0x0001e2000c101d24 */
[----:B------:R-:W-:Y:S05]  /*ae10*/  BRA `(.L_x_6445) ;  /* 0x0000000800c87947 */ /* 0x000fea0003800000 */
.L_x_6453:
        /* <DEDUP_REMOVED lines=25> */
.L_x_6458:
[----:B------:R-:W-:Y:S05]  /*afb0*/  BSYNC B0 ;  /* 0x0000000000007941 */ /* 0x000fea0003800000 */
.L_x_6457:
[----:B------:R-:W-:-:S05]  /*afc0*/  LOP3.LUT R3, R0, R3, RZ, 0xfc, !PT ;  /* 0x0000000300037212 */ /* 0x000fca00078efcff */
[----:B------:R0:W-:Y:S01]  /*afd0*/  STG.E.U8 desc[UR36][R28.64], R3 ;  /* 0x000000031c007986 */ /* 0x0001e2000c101124 */
[----:B------:R-:W-:Y:S05]  /*afe0*/  BRA `(.L_x_6445) ;  /* 0x0000000800547947 */ /* 0x000fea0003800000 */
.L_x_6456:
        /* <DEDUP_REMOVED lines=17> */
.L_x_6460:
[----:B------:R-:W-:Y:S01]  /*b100*/  IMAD.MOV.U32 R0, RZ, RZ, 0x7f ;  /* 0x0000007fff007424 */ /* 0x000fe200078e00ff */
[----:B------:R-:W-:-:S04]  /*b110*/  ISETP.GT.U32.AND P0, PT, R2, 0x7f800000, PT ;  /* 0x7f8000000200780c */ /* 0x000fc80003f04070 */
[----:B------:R-:W-:-:S09]  /*b120*/  SEL R0, R0, 0x7c, P0 ;  /* 0x0000007c00007807 */ /* 0x000fd20000000000 */
.L_x_6461:
[----:B------:R-:W-:Y:S05]  /*b130*/  BSYNC B0 ;  /* 0x0000000000007941 */ /* 0x000fea0003800000 */
.L_x_6459:
[----:B------:R-:W-:-:S04]  /*b140*/  LOP3.LUT R2, R3, 0x80000000, RZ, 0xc0, !PT ;  /* 0x8000000003027812 */ /* 0x000fc800078ec0ff */
[----:B------:R-:W-:-:S04]  /*b150*/  SHF.R.U32.HI R3, RZ, 0x18, R2 ;  /* 0x00000018ff037819 */ /* 0x000fc80000011602 */
[----:B------:R-:W-:-:S05]  /*b160*/  LOP3.LUT R3, R0, R3, RZ, 0xfc, !PT ;  /* 0x0000000300037212 */ /* 0x000fca00078efcff */
[----:B------:R0:W-:Y:S01]  /*b170*/  STG.E.U8 desc[UR36][R28.64], R3 ;  /* 0x000000031c007986 */ /* 0x0001e2000c101124 */
[----:B------:R-:W-:Y:S05]  /*b180*/  BRA `(.L_x_6445) ;  /* 0x0000000400ec7947 */ /* 0x000fea0003800000 */
.L_x_6455:
        /* <DEDUP_REMOVED lines=8> */
.L_x_6452:
        /* <DEDUP_REMOVED lines=11> */
.L_x_6464:
        /* <DEDUP_REMOVED lines=21> */
.L_x_6467:
[----:B------:R-:W-:-:S04]  /*b410*/  LOP3.LUT R2, R3, 0x80000000, RZ, 0xc0, !PT ;  /* 0x8000000003027812 */ /* 0x000fc800078ec0ff */
[----:B------:R-:W-:-:S04]  /*b420*/  SHF.R.U32.HI R3, RZ, 0x18, R2 ;  /* 0x00000018ff037819 */ /* 0x000fc80000011602 */
[----:B------:R-:W-:-:S04]  /*b430*/  LOP3.LUT R0, R0, R3, RZ, 0xfc, !PT ;  /* 0x0000000300007212 */ /* 0x000fc800078efcff */
[----:B------:R-:W-:-:S07]  /*b440*/  PRMT R14, R0, 0x7610, R14 ;  /* 0x00007610000e7816 */ /* 0x000fce000000000e */
.L_x_6466:
[----:B------:R-:W-:Y:S05]  /*b450*/  BSYNC B0 ;  /* 0x0000000000007941 */ /* 0x000fea0003800000 */
.L_x_6465:
[----:B------:R0:W-:Y:S01]  /*b460*/  STG.E.U8 desc[UR36][R28.64], R14 ;  /* 0x0000000e1c007986 */ /* 0x0001e2000c101124 */
[----:B------:R-:W-:Y:S05]  /*b470*/  BRA `(.L_x_6445) ;  /* 0x0000000400307947 */ /* 0x000fea0003800000 */
.L_x_6463:
        /* <DEDUP_REMOVED lines=21> */
.L_x_6470:
[----:B------:R-:W-:-:S04]  /*b5d0*/  LOP3.LUT R2, R3, 0x80000000, RZ, 0xc0, !PT ;  /* 0x8000000003027812 */ /* 0x000fc800078ec0ff */
[----:B------:R-:W-:-:S04]  /*b5e0*/  SHF.R.U32.HI R3, RZ, 0x18, R2 ;  /* 0x00000018ff037819 */ /* 0x000fc80000011602 */
[----:B------:R-:W-:-:S04]  /*b5f0*/  LOP3.LUT R0, R0, R3, RZ, 0xfc, !PT ;  /* 0x0000000300007212 */ /* 0x000fc800078efcff */
[----:B------:R-:W-:-:S07]  /*b600*/  PRMT R14, R0, 0x7610, R14 ;  /* 0x00007610000e7816 */ /* 0x000fce000000000e */
.L_x_6469:
[----:B------:R-:W-:Y:S05]  /*b610*/  BSYNC B0 ;  /* 0x0000000000007941 */ /* 0x000fea0003800000 */
.L_x_6468:
[----:B------:R4:W-:Y:S01]  /*b620*/  STG.E.U8 desc[UR36][R28.64], R14 ;  /* 0x0000000e1c007986 */ /* 0x0009e2000c101124 */
[----:B------:R-:W-:Y:S05]  /*b630*/  BRA `(.L_x_6445) ;  /* 0x0000000000c07947 */ /* 0x000fea0003800000 */
.L_x_6462:
        /* <DEDUP_REMOVED lines=26> */
.L_x_6444:
        /* <DEDUP_REMOVED lines=15> */
[----:B-1-3--:R-:W-:Y:S05]  /*b8d0*/  CALL.ABS.NOINC R2 ;  /* 0x0000000002007343 */ /* 0x00afea0003c00000 */
.L_x_6473:
[----:B------:R-:W-:Y:S05]  /*b8e0*/  BRA `(.L_x_6445) ;  /* 0x0000000000147947 */ /* 0x000fea0003800000 */
.L_x_6472:
[----:B------:R-:W0:Y:S02]  /*b8f0*/  F2I.U64.F64.TRUNC R4, R4 ;  /* 0x0000000400047311 */ /* 0x000e24000030d800 */
[----:B0-----:R2:W-:Y:S01]  /*b900*/  STG.E.64 desc[UR36][R28.64], R4 ;  /* 0x000000041c007986 */ /* 0x0015e2000c101b24 */
[----:B------:R-:W-:Y:S05]  /*b910*/  BRA `(.L_x_6445) ;  /* 0x0000000000087947 */ /* 0x000fea0003800000 */
.L_x_6471:
[----:B------:R-:W0:Y:S02]  /*b920*/  F2I.U32.F64.TRUNC R5, R4 ;  /* 0x0000000400057311 */ /* 0x000e24000030d000 */
[----:B0-----:R0:W-:Y:S02]  /*b930*/  STG.E desc[UR36][R28.64], R5 ;  /* 0x000000051c007986 */ /* 0x0011e4000c101924 */
.L_x_6445:
[----:B------:R-:W-:-:S07]  /*b940*/  VIADD R23, R23, 0x80 ;  /* 0x0000008017177836 */ /* 0x000fce0000000000 */
.L_x_6339:
[----:B------:R-:W-:Y:S05]  /*b950*/  BSYNC B6 ;  /* 0x0000000000067941 */ /* 0x000fea0003800000 */
.L_x_6338:
[----:B------:R-:W-:Y:S01]  /*b960*/  ULDC UR4, c[0x0][0x210] ;  /* 0x0000840000047ab9 */ /* 0x000fe20000000800 */
[----:B------:R-:W-:Y:S01]  /*b970*/  BSSY B6, `(.L_x_6474) ;  /* 0x00005c5000067945 */ /* 0x000fe20003800000 */
[----:B------:R-:W-:-:S13]  /*b980*/  ISETP.GE.AND P0, PT, R23, UR4, PT ;  /* 0x0000000417007c0c */ /* 0x000fda000bf06270 */
[----:B------:R-:W-:Y:S05]  /*b990*/  @P0 BRA `(.L_x_6475) ;  /* 0x0000005c00080947 */ /* 0x000fea0003800000 */
[----:B012---:R-:W0:Y:S01]  /*b9a0*/  LDC R3, c[0x0][0x220] ;  /* 0x00008800ff037b82 */ /* 0x007e220000000800 */
[----:B------:R-:W-:Y:S02]  /*b9b0*/  IMAD.MOV.U32 R2, RZ, RZ, RZ ;  /* 0x000000ffff027224 */ /* 0x000fe400078e00ff */
[----:B------:R-:W-:Y:S02]  /*b9c0*/  IMAD.MOV.U32 R16, RZ, RZ, RZ ;  /* 0x000000ffff107224 */ /* 0x000fe400078e00ff */
[----:B------:R-:W-:Y:S02]  /*b9d0*/  IMAD.MOV.U32 R0, RZ, RZ, RZ ;  /* 0x000000ffff007224 */ /* 0x000fe400078e00ff */
[----:B----4-:R-:W-:Y:S01]  /*b9e0*/  IMAD.MOV.U32 R28, RZ, RZ, RZ ;  /* 0x000000ffff1c7224 */ /* 0x010fe200078e00ff */
        /* <DEDUP_REMOVED lines=375> */
.L_x_6476:
        /* <DEDUP_REMOVED lines=22> */
.L_x_6480:
[----:B------:R-:W2:Y:S01]  /*d2c0*/  LDG.E.U8 R4, desc[UR36][R4.64] ;  /* 0x0000002404047981 */ /* 0x000ea2000c1e1100 */
[----:B------:R-:W-:Y:S01]  /*d2d0*/  CS2R R26, SRZ ;  /* 0x00000000001a7805 */ /* 0x000fe2000001ff00 */
[----:B--2---:R0:W1:Y:S01]  /*d2e0*/  I2F.F64.U16 R24, R4 ;  /* 0x0000000400187312 */ /* 0x0040620000101800 */
[----:B------:R-:W-:Y:S05]  /*d2f0*/  BRA `(.L_x_6482) ;  /* 0x0000000c00c87947 */ /* 0x000fea0003800000 */
.L_x_6479:
        /* <DEDUP_REMOVED lines=10> */
.L_x_6484:
[----:B------:R-:W2:Y:S01]  /*d3a0*/  LDG.E R4, desc[UR36][R4.64] ;  /* 0x0000002404047981 */ /* 0x000ea2000c1e1900 */
[----:B------:R-:W-:Y:S01]  /*d3b0*/  CS2R R26, SRZ ;  /* 0x00000000001a7805 */ /* 0x000fe2000001ff00 */
[----:B--2---:R0:W1:Y:S01]  /*d3c0*/  I2F.F64 R24, R4 ;  /* 0x0000000400187312 */ /* 0x0040620000201c00 */
[----:B------:R-:W-:Y:S05]  /*d3d0*/  BRA `(.L_x_6482) ;  /* 0x0000000c00907947 */ /* 0x000fea0003800000 */
.L_x_6483:
[----:B------:R-:W2:Y:S01]  /*d3e0*/  LDG.E.U16 R4, desc[UR36][R4.64] ;  /* 0x0000002404047981 */ /* 0x000ea2000c1e1500 */
[----:B------:R-:W-:Y:S01]  /*d3f0*/  CS2R R26, SRZ ;  /* 0x00000000001a7805 */ /* 0x000fe2000001ff00 */
[----:B--2---:R0:W1:Y:S01]  /*d400*/  I2F.F64.S16 R24, R4 ;  /* 0x0000000400187312 */ /* 0x0040620000101c00 */
[----:B------:R-:W-:Y:S05]  /*d410*/  BRA `(.L_x_6482) ;  /* 0x0000000c00807947 */ /* 0x000fea0003800000 */
.L_x_6478:
        /* <DEDUP_REMOVED lines=11> */
.L_x_6486:
[----:B------:R-:W2:Y:S01]  /*d4d0*/  LDG.E.U16 R0, desc[UR36][R4.64] ;  /* 0x0000002404007981 */ /* 0x000ea2000c1e1500 */
[----:B------:R-:W-:Y:S01]  /*d4e0*/  CS2R R26, SRZ ;  /* 0x00000000001a7805 */ /* 0x000fe2000001ff00 */
[----:B--2---:R-:W-:-:S05]  /*d4f0*/  HADD2.F32 R0, -RZ, R0.H0_H0 ;  /* 0x20000000ff007230 */ /* 0x004fca0000004100 */
[----:B------:R-:W-:-:S04]  /*d500*/  FMUL.FTZ R0, R0, 1 ;  /* 0x3f80000000007820 */ /* 0x000fc80000410000 */
[----:B------:R0:W1:Y:S01]  /*d510*/  F2F.F64.F32 R24, R0 ;  /* 0x0000000000187310 */ /* 0x0000620000201800 */
[----:B------:R-:W-:Y:S05]  /*d520*/  BRA `(.L_x_6482) ;  /* 0x0000000c003c7947 */ /* 0x000fea0003800000 */
.L_x_6485:
        /* <DEDUP_REMOVED lines=12> */
.L_x_6488:
        /* <DEDUP_REMOVED lines=8> */
.L_x_6487:
[----:B------:R0:W5:Y:S01]  /*d670*/  LDG.E.64 R24, desc[UR36][R4.64] ;  /* 0x0000002404187981 */ /* 0x000162000c1e1b00 */
[----:B------:R-:W-:Y:S01]  /*d680*/  CS2R R26, SRZ ;  /* 0x00000000001a7805 */ /* 0x000fe2000001ff00 */
[----:B------:R-:W-:Y:S06]  /*d690*/  BRA `(.L_x_6482) ;  /* 0x0000000800e07947 */ /* 0x000fec0003800000 */
.L_x_6477:
        /* <DEDUP_REMOVED lines=14> */
.L_x_6491:
[----:B------:R0:W5:Y:S01]  /*d780*/  LDG.E.128 R24, desc[UR36][R4.64] ;  /* 0x0000002404187981 */ /* 0x000162000c1e1d00 */
[----:B------:R-:W-:Y:S05]  /*d790*/  BRA `(.L_x_6482) ;  /* 0x0000000800a07947 */ /* 0x000fea0003800000 */
.L_x_6490:
        /* <DEDUP_REMOVED lines=29> */
.L_x_6493:
        /* <DEDUP_REMOVED lines=16> */
.L_x_6492:
[----:B------:R-:W2:Y:S01]  /*da70*/  LDG.E.U16 R0, desc[UR36][R4.64] ;  /* 0x0000002404007981 */ /* 0x000ea2000c1e1500 */
[----:B------:R-:W-:Y:S01]  /*da80*/  CS2R R26, SRZ ;  /* 0x00000000001a7805 */ /* 0x000fe2000001ff00 */
[----:B--2---:R-:W-:-:S04]  /*da90*/  IMAD.U32 R0, R0, 0x10000, RZ ;  /* 0x0001000000007824 */ /* 0x004fc800078e00ff */
[----:B------:R-:W-:-:S04]  /*daa0*/  FMUL.FTZ R0, R0, 1 ;  /* 0x3f80000000007820 */ /* 0x000fc80000410000 */
[----:B------:R0:W1:Y:S01]  /*dab0*/  F2F.F64.F32 R24, R0 ;  /* 0x0000000000187310 */ /* 0x0000620000201800 */
[----:B------:R-:W-:Y:S05]  /*dac0*/  BRA `(.L_x_6482) ;  /* 0x0000000400d47947 */ /* 0x000fea0003800000 */
.L_x_6489:
        /* <DEDUP_REMOVED lines=10> */
[----:B--2---:R2:W4:Y:S01]  /*db70*/  I2F.F64.U16 R24, R4 ;  /* 0x0000000400187312 */ /* 0x0045220000101800 */
[----:B------:R-:W-:Y:S05]  /*db80*/  BRA `(.L_x_6482) ;  /* 0x0000000400a47947 */ /* 0x000fea0003800000 */
.L_x_6496:
        /* <DEDUP_REMOVED lines=21> */
.L_x_6500:
[----:B------:R-:W-:Y:S05]  /*dce0*/  BSYNC B1 ;  /* 0x0000000000017941 */ /* 0x000fea0003800000 */
.L_x_6499:
[----:B------:R-:W-:Y:S01]  /*dcf0*/  LEA R5, R0, 0x3b800000, 0x17 ;  /* 0x3b80000000057811 */ /* 0x000fe200078eb8ff */
[----:B------:R-:W-:-:S05]  /*dd00*/  IMAD.SHL.U32 R0, R3, 0x100000, RZ ;  /* 0x0010000003007824 */ /* 0x000fca00078e00ff */
[----:B------:R-:W-:-:S07]  /*dd10*/  LOP3.LUT R0, R5, R0, R6, 0xfe, !PT ;  /* 0x0000000005007212 */ /* 0x000fce00078efe06 */
.L_x_6498:
[----:B------:R-:W-:Y:S05]  /*dd20*/  BSYNC B0 ;  /* 0x0000000000007941 */ /* 0x000fea0003800000 */
.L_x_6497:
[----:B------:R-:W-:Y:S01]  /*dd30*/  FMUL.FTZ R0, R0, 1 ;  /* 0x3f80000000007820 */ /* 0x000fe20000410000 */
[----:B------:R-:W-:-:S03]  /*dd40*/  CS2R R26, SRZ ;  /* 0x00000000001a7805 */ /* 0x000fc6000001ff00 */
[----:B------:R0:W1:Y:S01]  /*dd50*/  F2F.F64.F32 R24, R0 ;  /* 0x0000000000187310 */ /* 0x0000620000201800 */
[----:B------:R-:W-:Y:S05]  /*dd60*/  BRA `(.L_x_6482) ;  /* 0x00000004002c7947 */ /* 0x000fea0003800000 */
.L_x_6495:
        /* <DEDUP_REMOVED lines=21> */
.L_x_6504:
[----:B------:R-:W-:Y:S05]  /*dec0*/  BSYNC B1 ;  /* 0x0000000000017941 */ /* 0x000fea0003800000 */
.L_x_6503:
[----:B------:R-:W-:Y:S01]  /*ded0*/  LEA R5, R0, 0x37800000, 0x17 ;  /* 0x3780000000057811 */ /* 0x000fe200078eb8ff */
[----:B------:R-:W-:-:S05]  /*dee0*/  IMAD.SHL.U32 R0, R3, 0x200000, RZ ;  /* 0x0020000003007824 */ /* 0x000fca00078e00ff */
[----:B------:R-:W-:-:S07]  /*def0*/  LOP3.LUT R0, R5, R0, R6, 0xfe, !PT ;  /* 0x0000000005007212 */ /* 0x000fce00078efe06 */
.L_x_6502:
[----:B------:R-:W-:Y:S05]  /*df00*/  BSYNC B0 ;  /* 0x0000000000007941 */ /* 0x000fea0003800000 */
.L_x_6501:
[----:B------:R-:W-:Y:S01]  /*df10*/  FMUL.FTZ R0, R0, 1 ;  /* 0x3f80000000007820 */ /* 0x000fe20000410000 */
[----:B------:R-:W-:-:S03]  /*df20*/  CS2R R26, SRZ ;  /* 0x00000000001a7805 */ /* 0x000fc6000001ff00 */
[----:B------:R0:W1:Y:S01]  /*df30*/  F2F.F64.F32 R24, R0 ;  /* 0x0000000000187310 */ /* 0x0000620000201800 */
[----:B------:R-:W-:Y:S05]  /*df40*/  BRA `(.L_x_6482) ;  /* 0x0000000000b47947 */ /* 0x000fea0003800000 */
.L_x_6494:
        /* <DEDUP_REMOVED lines=14> */
.L_x_6508:
[----:B------:R-:W-:Y:S05]  /*e030*/  BSYNC B0 ;  /* 0x0000000000007941 */ /* 0x000fea0003800000 */
.L_x_6507:
[----:B------:R-:W-:Y:S01]  /*e040*/  FMUL.FTZ R0, R0, 1 ;  /* 0x3f80000000007820 */ /* 0x000fe20000410000 */
[----:B------:R-:W-:-:S03]  /*e050*/  CS2R R26, SRZ ;  /* 0x00000000001a7805 */ /* 0x000fc6000001ff00 */
[----:B------:R0:W1:Y:S01]  /*e060*/  F2F.F64.F32 R24, R0 ;  /* 0x0000000000187310 */ /* 0x0000620000201800 */
[----:B------:R-:W-:Y:S05]  /*e070*/  BRA `(.L_x_6482) ;  /* 0x0000000000687947 */ /* 0x000fea0003800000 */
.L_x_6481:
        /* <DEDUP_REMOVED lines=16> */
.L_x_6509:
[----:B------:R-:W-:Y:S02]  /*e180*/  CS2R R24, SRZ ;  /* 0x0000000000187805 */ /* 0x000fe4000001ff00 */
[----:B------:R-:W-:Y:S01]  /*e190*/  CS2R R26, SRZ ;  /* 0x00000000001a7805 */ /* 0x000fe2000001ff00 */
[----:B------:R-:W-:Y:S06]  /*e1a0*/  BRA `(.L_x_6482) ;  /* 0x00000000001c7947 */ /* 0x000fec0003800000 */
.L_x_6506:
[----:B------:R-:W2:Y:S01]  /*e1b0*/  LDG.E.64 R24, desc[UR36][R4.64] ;  /* 0x0000002404187981 */ /* 0x000ea2000c1e1b00 */
[----:B------:R-:W-:Y:S01]  /*e1c0*/  CS2R R26, SRZ ;  /* 0x00000000001a7805 */ /* 0x000fe2000001ff00 */
[----:B--2---:R-:W0:Y:S01]  /*e1d0*/  I2F.F64.U64 R24, R24 ;  /* 0x0000001800187312 */ /* 0x004e220000301800 */
[----:B------:R-:W-:Y:S05]  /*e1e0*/  BRA `(.L_x_6482) ;  /* 0x00000000000c7947 */ /* 0x000fea0003800000 */
.L_x_6505:
[----:B------:R-:W2:Y:S01]  /*e1f0*/  LDG.E R4, desc[UR36][R4.64] ;  /* 0x0000002404047981 */ /* 0x000ea2000c1e1900 */
[----:B------:R-:W-:Y:S01]  /*e200*/  CS2R R26, SRZ ;  /* 0x00000000001a7805 */ /* 0x000fe2000001ff00 */
[----:B--2---:R0:W1:Y:S06]  /*e210*/  I2F.F64.U32 R24, R4 ;  /* 0x0000000400187312 */ /* 0x00406c0000201800 */
.L_x_6482:
[----:B0-----:R-:W0:Y:S01]  /*e220*/  LDC.U8 R3, c[0x0][0x532] ;  /* 0x00014c80ff037b82 */ /* 0x001e220000000000 */
[----:B------:R-:W-:Y:S02]  /*e230*/  ULDC.64 UR4, c[0x0][0x4f0] ;  /* 0x00013c0000047ab9 */ /* 0x000fe40000000a00 */
[----:B--2---:R-:W-:-:S05]  /*e240*/  IADD3 R4, P0, R16, UR4, RZ ;  /* 0x0000000410047c10 */ /* 0x004fca000ff1e0ff */
        /* <DEDUP_REMOVED lines=16> */
.L_x_6513:
[----:B------:R-:W2:Y:S01]  /*e350*/  LDG.E.U8 R4, desc[UR36][R4.64] ;  /* 0x0000002404047981 */ /* 0x000ea2000c1e1100 */
[----:B------:R-:W-:Y:S01]  /*e360*/  CS2R R18, SRZ ;  /* 0x0000000000127805 */ /* 0x000fe2000001ff00 */
[----:B--2---:R0:W2:Y:S01]  /*e370*/  I2F.F64.U16 R16, R4 ;  /* 0x0000000400107312 */ /* 0x0040a20000101800 */
[----:B------:R-:W-:Y:S05]  /*e380*/  BRA `(.L_x_6515) ;  /* 0x0000000c00c87947 */ /* 0x000fea0003800000 */
.L_x_6512:
        /* <DEDUP_REMOVED lines=10> */
.L_x_6517:
[----:B------:R-:W2:Y:S01]  /*e430*/  LDG.E R4, desc[UR36][R4.64] ;  /* 0x0000002404047981 */ /* 0x000ea2000c1e1900 */
[----:B------:R-:W-:Y:S01]  /*e440*/  CS2R R18, SRZ ;  /* 0x0000000000127805 */ /* 0x000fe2000001ff00 */
[----:B--2---:R0:W2:Y:S01]  /*e450*/  I2F.F64 R16, R4 ;  /* 0x0000000400107312 */ /* 0x0040a20000201c00 */
[----:B------:R-:W-:Y:S05]  /*e460*/  BRA `(.L_x_6515) ;  /* 0x0000000c00907947 */ /* 0x000fea0003800000 */
.L_x_6516:
[----:B------:R-:W2:Y:S01]  /*e470*/  LDG.E.U16 R4, desc[UR36][R4.64] ;  /* 0x0000002404047981 */ /* 0x000ea2000c1e1500 */
[----:B------:R-:W-:Y:S01]  /*e480*/  CS2R R18, SRZ ;  /* 0x0000000000127805 */ /* 0x000fe2000001ff00 */
[----:B--2---:R0:W2:Y:S01]  /*e490*/  I2F.F64.S16 R16, R4 ;  /* 0x0000000400107312 */ /* 0x0040a20000101c00 */
[----:B------:R-:W-:Y:S05]  /*e4a0*/  BRA `(.L_x_6515) ;  /* 0x0000000c00807947 */ /* 0x000fea0003800000 */
.L_x_6511:
        /* <DEDUP_REMOVED lines=11> */
.L_x_6519:
[----:B------:R-:W2:Y:S01]  /*e560*/  LDG.E.U16 R0, desc[UR36][R4.64] ;  /* 0x0000002404007981 */ /* 0x000ea2000c1e1500 */
[----:B------:R-:W-:Y:S01]  /*e570*/  CS2R R18, SRZ ;  /* 0x0000000000127805 */ /* 0x000fe2000001ff00 */
[----:B--2---:R-:W-:-:S05]  /*e580*/  HADD2.F32 R0, -RZ, R0.H0_H0 ;  /* 0x20000000ff007230 */ /* 0x004fca0000004100 */
[----:B------:R-:W-:-:S04]  /*e590*/  FMUL.FTZ R0, R0, 1 ;  /* 0x3f80000000007820 */ /* 0x000fc80000410000 */
[----:B------:R0:W2:Y:S01]  /*e5a0*/  F2F.F64.F32 R16, R0 ;  /* 0x0000000000107310 */ /* 0x0000a20000201800 */
[----:B------:R-:W-:Y:S05]  /*e5b0*/  BRA `(.L_x_6515) ;  /* 0x0000000c003c7947 */ /* 0x000fea0003800000 */
.L_x_6518:
        /* <DEDUP_REMOVED lines=9> */
[----:B------:R-:W2:Y:S08]  /*e650*/  F2F.F64.F32 R18, R18 ;  /* 0x0000001200127310 */ /* 0x000eb00000201800 */
[----:B------:R-:W0:Y:S01]  /*e660*/  F2F.F64.F32 R16, R16 ;  /* 0x0000001000107310 */ /* 0x000e220000201800 */
[----:B------:R-:W-:Y:S05]  /*e670*/  BRA `(.L_x_6515) ;  /* 0x0000000c000c7947 */ /* 0x000fea0003800000 */
.L_x_6521:
        /* <DEDUP_REMOVED lines=8> */
.L_x_6520:
[----:B------:R0:W5:Y:S01]  /*e700*/  LDG.E.64 R16, desc[UR36][R4.64] ;  /* 0x0000002404107981 */ /* 0x000162000c1e1b00 */
[----:B------:R-:W-:Y:S01]  /*e710*/  CS2R R18, SRZ ;  /* 0x0000000000127805 */ /* 0x000fe2000001ff00 */
[----:B------:R-:W-:Y:S06]  /*e720*/  BRA `(.L_x_6515) ;  /* 0x0000000800e07947 */ /* 0x000fec0003800000 */
.L_x_6510:
        /* <DEDUP_REMOVED lines=14> */
.L_x_6524:
[----:B------:R0:W5:Y:S01]  /*e810*/  LDG.E.128 R16, desc[UR36][R4.64] ;  /* 0x0000002404107981 */ /* 0x000162000c1e1d00 */
[----:B------:R-:W-:Y:S05]  /*e820*/  BRA `(.L_x_6515) ;  /* 0x0000000800a07947 */ /* 0x000fea0003800000 */
.L_x_6523:
        /* <DEDUP_REMOVED lines=29> */
.L_x_6526:
        /* <DEDUP_REMOVED lines=16> */
.L_x_6525:
[----:B------:R-:W2:Y:S01]  /*eb00*/  LDG.E.U16 R0, desc[UR36][R4.64] ;  /* 0x0000002404007981 */ /* 0x000ea2000c1e1500 */
[----:B------:R-:W-:Y:S01]  /*eb10*/  CS2R R18, SRZ ;  /* 0x0000000000127805 */ /* 0x000fe2000001ff00 */
[----:B--2---:R-:W-:-:S04]  /*eb20*/  IMAD.U32 R0, R0, 0x10000, RZ ;  /* 0x0001000000007824 */ /* 0x004fc800078e00ff */
[----:B------:R-:W-:-:S04]  /*eb30*/  FMUL.FTZ R0, R0, 1 ;  /* 0x3f80000000007820 */ /* 0x000fc80000410000 */
[----:B------:R0:W2:Y:S01]  /*eb40*/  F2F.F64.F32 R16, R0 ;  /* 0x0000000000107310 */ /* 0x0000a20000201800 */
[----:B------:R-:W-:Y:S05]  /*eb50*/  BRA `(.L_x_6515) ;  /* 0x0000000400d47947 */ /* 0x000fea0003800000 */
.L_x_6522:
        /* <DEDUP_REMOVED lines=12> */
.L_x_6529:
        /* <DEDUP_REMOVED lines=21> */
.L_x_6533:
[----:B------:R-:W-:Y:S05]  /*ed70*/  BSYNC B1 ;  /* 0x0000000000017941 */ /* 0x000fea0003800000 */
.L_x_6532:
[----:B------:R-:W-:Y:S01]  /*ed80*/  LEA R5, R0, 0x3b800000, 0x17 ;  /* 0x3b80000000057811 */ /* 0x000fe200078eb8ff */
[----:B------:R-:W-:-:S05]  /*ed90*/  IMAD.SHL.U32 R0, R3, 0x100000, RZ ;  /* 0x0010000003007824 */ /* 0x000fca00078e00ff */
[----:B------:R-:W-:-:S07]  /*eda0*/  LOP3.LUT R0, R5, R0, R6, 0xfe, !PT ;  /* 0x0000000005007212 */ /* 0x000fce00078efe06 */
.L_x_6531:
[----:B------:R-:W-:Y:S05]  /*edb0*/  BSYNC B0 ;  /* 0x0000000000007941 */ /* 0x000fea0003800000 */
.L_x_6530:
[----:B------:R-:W-:Y:S01]  /*edc0*/  FMUL.FTZ R0, R0, 1 ;  /* 0x3f80000000007820 */ /* 0x000fe20000410000 */
[----:B------:R-:W-:-:S03]  /*edd0*/  CS2R R18, SRZ ;  /* 0x0000000000127805 */ /* 0x000fc6000001ff00 */
[----:B------:R0:W2:Y:S01]  /*ede0*/  F2F.F64.F32 R16, R0 ;  /* 0x0000000000107310 */ /* 0x0000a20000201800 */
[----:B------:R-:W-:Y:S05]  /*edf0*/  BRA `(.L_x_6515) ;  /* 0x00000004002c7947 */ /* 0x000fea0003800000 */
.L_x_6528:
        /* <DEDUP_REMOVED lines=21> */
.L_x_6537:
[----:B------:R-:W-:Y:S05]  /*ef50*/  BSYNC B1 ;  /* 0x0000000000017941 */ /* 0x000fea0003800000 */
.L_x_6536:
[----:B------:R-:W-:Y:S01]  /*ef60*/  LEA R5, R0, 0x37800000, 0x17 ;  /* 0x3780000000057811 */ /* 0x000fe200078eb8ff */
[----:B------:R-:W-:-:S05]  /*ef70*/  IMAD.SHL.U32 R0, R3, 0x200000, RZ ;  /* 0x0020000003007824 */ /* 0x000fca00078e00ff */
[----:B------:R-:W-:-:S07]  /*ef80*/  LOP3.LUT R0, R5, R0, R6, 0xfe, !PT ;  /* 0x0000000005007212 */ /* 0x000fce00078efe06 */
.L_x_6535:
[----:B------:R-:W-:Y:S05]  /*ef90*/  BSYNC B0 ;  /* 0x0000000000007941 */ /* 0x000fea0003800000 */
.L_x_6534:
[----:B------:R-:W-:Y:S01]  /*efa0*/  FMUL.FTZ R0, R0, 1 ;  /* 0x3f80000000007820 */ /* 0x000fe20000410000 */
[----:B------:R-:W-:-:S03]  /*efb0*/  CS2R R18, SRZ ;  /* 0x0000000000127805 */ /* 0x000fc6000001ff00 */
[----:B------:R0:W2:Y:S01]  /*efc0*/  F2F.F64.F32 R16, R0 ;  /* 0x0000000000107310 */ /* 0x0000a20000201800 */
[----:B------:R-:W-:Y:S05]  /*efd0*/  BRA `(.L_x_6515) ;  /* 0x0000000000b47947 */ /* 0x000fea0003800000 */
.L_x_6527:
        /* <DEDUP_REMOVED lines=14> */
.L_x_6541:
[----:B------:R-:W-:Y:S05]  /*f0c0*/  BSYNC B0 ;  /* 0x0000000000007941 */ /* 0x000fea0003800000 */
.L_x_6540:
[----:B------:R-:W-:Y:S01]  /*f0d0*/  FMUL.FTZ R0, R0, 1 ;  /* 0x3f80000000007820 */ /* 0x000fe20000410000 */
[----:B------:R-:W-:-:S03]  /*f0e0*/  CS2R R18, SRZ ;  /* 0x0000000000127805 */ /* 0x000fc6000001ff00 */
[----:B------:R0:W2:Y:S01]  /*f0f0*/  F2F.F64.F32 R16, R0 ;  /* 0x0000000000107310 */ /* 0x0000a20000201800 */
[----:B------:R-:W-:Y:S05]  /*f100*/  BRA `(.L_x_6515) ;  /* 0x0000000000687947 */ /* 0x000fea0003800000 */
.L_x_6514:
        /* <DEDUP_REMOVED lines=16> */
.L_x_6542:
[----:B------:R-:W-:Y:S02]  /*f210*/  CS2R R16, SRZ ;  /* 0x0000000000107805 */ /* 0x000fe4000001ff00 */
[----:B------:R-:W-:Y:S01]  /*f220*/  CS2R R18, SRZ ;  /* 0x0000000000127805 */ /* 0x000fe2000001ff00 */
[----:B------:R-:W-:Y:S06]  /*f230*/  BRA `(.L_x_6515) ;  /* 0x00000000001c7947 */ /* 0x000fec0003800000 */
.L_x_6539:
[----:B------:R-:W2:Y:S01]  /*f240*/  LDG.E.64 R16, desc[UR36][R4.64] ;  /* 0x0000002404107981 */ /* 0x000ea2000c1e1b00 */
[----:B------:R-:W-:Y:S01]  /*f250*/  CS2R R18, SRZ ;  /* 0x0000000000127805 */ /* 0x000fe2000001ff00 */
[----:B--2---:R-:W0:Y:S01]  /*f260*/  I2F.F64.U64 R16, R16 ;  /* 0x0000001000107312 */ /* 0x004e220000301800 */
[----:B------:R-:W-:Y:S05]  /*f270*/  BRA `(.L_x_6515) ;  /* 0x00000000000c7947 */ /* 0x000fea0003800000 */
.L_x_6538:
[----:B------:R-:W2:Y:S01]  /*f280*/  LDG.E R4, desc[UR36][R4.64] ;  /* 0x0000002404047981 */ /* 0x000ea2000c1e1900 */
[----:B------:R-:W-:Y:S01]  /*f290*/  CS2R R18, SRZ ;  /* 0x0000000000127805 */ /* 0x000fe2000001ff00 */
[----:B--2---:R0:W2:Y:S06]  /*f2a0*/  I2F.F64.U32 R16, R4 ;  /* 0x0000000400107312 */ /* 0x0040ac0000201800 */
.L_x_6515:
        /* <DEDUP_REMOVED lines=19> */
.L_x_6546:
[----:B------:R-:W2:Y:S01]  /*f3e0*/  LDG.E.U8 R2, desc[UR36][R2.64] ;  /* 0x0000002402027981 */ /* 0x000ea2000c1e1100 */
[----:B------:R-:W-:Y:S01]  /*f3f0*/  CS2R R6, SRZ ;  /* 0x0000000000067805 */ /* 0x000fe2000001ff00 */
[----:B--2---:R0:W2:Y:S01]  /*f400*/  I2F.F64.U16 R4, R2 ;  /* 0x0000000200047312 */ /* 0x0040a20000101800 */
[----:B------:R-:W-:Y:S05]  /*f410*/  BRA `(.L_x_6548) ;  /* 0x0000000c00c87947 */ /* 0x000fea0003800000 */
.L_x_6545:
        /* <DEDUP_REMOVED lines=10> */
.L_x_6550:
[----:B------:R-:W2:Y:S01]  /*f4c0*/  LDG.E R2, desc[UR36][R2.64] ;  /* 0x0000002402027981 */ /* 0x000ea2000c1e1900 */
[----:B------:R-:W-:Y:S01]  /*f4d0*/  CS2R R6, SRZ ;  /* 0x0000000000067805 */ /* 0x000fe2000001ff00 */
[----:B--2---:R0:W2:Y:S01]  /*f4e0*/  I2F.F64 R4, R2 ;  /* 0x0000000200047312 */ /* 0x0040a20000201c00 */
[----:B------:R-:W-:Y:S05]  /*f4f0*/  BRA `(.L_x_6548) ;  /* 0x0000000c00907947 */ /* 0x000fea0003800000 */
.L_x_6549:
[----:B------:R-:W2:Y:S01]  /*f500*/  LDG.E.U16 R2, desc[UR36][R2.64] ;  /* 0x0000002402027981 */ /* 0x000ea2000c1e1500 */
[----:B------:R-:W-:Y:S01]  /*f510*/  CS2R R6, SRZ ;  /* 0x0000000000067805 */ /* 0x000fe2000001ff00 */
[----:B--2---:R0:W2:Y:S01]  /*f520*/  I2F.F64.S16 R4, R2 ;  /* 0x0000000200047312 */ /* 0x0040a20000101c00 */
[----:B------:R-:W-:Y:S05]  /*f530*/  BRA `(.L_x_6548) ;  /* 0x0000000c00807947 */ /* 0x000fea0003800000 */
.L_x_6544:
        /* <DEDUP_REMOVED lines=11> */
.L_x_6552:
[----:B------:R-:W2:Y:S01]  /*f5f0*/  LDG.E.U16 R0, desc[UR36][R2.64] ;  /* 0x0000002402007981 */ /* 0x000ea2000c1e1500 */
[----:B------:R-:W-:Y:S01]  /*f600*/  CS2R R6, SRZ ;  /* 0x0000000000067805 */ /* 0x000fe2000001ff00 */
[----:B--2---:R-:W-:-:S05]  /*f610*/  HADD2.F32 R0, -RZ, R0.H0_H0 ;  /* 0x20000000ff007230 */ /* 0x004fca0000004100 */
[----:B------:R-:W-:-:S04]  /*f620*/  FMUL.FTZ R0, R0, 1 ;  /* 0x3f80000000007820 */ /* 0x000fc80000410000 */
[----:B------:R0:W2:Y:S01]  /*f630*/  F2F.F64.F32 R4, R0 ;  /* 0x0000000000047310 */ /* 0x0000a20000201800 */
[----:B------:R-:W-:Y:S05]  /*f640*/  BRA `(.L_x_6548) ;  /* 0x0000000c003c7947 */ /* 0x000fea0003800000 */
.L_x_6551:
        /* <DEDUP_REMOVED lines=12> */
.L_x_6554:
        /* <DEDUP_REMOVED lines=8> */
.L_x_6553:
[----:B------:R0:W5:Y:S01]  /*f790*/  LDG.E.64 R4, desc[UR36][R2.64] ;  /* 0x0000002402047981 */ /* 0x000162000c1e1b00 */
[----:B------:R-:W-:Y:S01]  /*f7a0*/  CS2R R6, SRZ ;  /* 0x0000000000067805 */ /* 0x000fe2000001ff00 */
[----:B------:R-:W-:Y:S06]  /*f7b0*/  BRA `(.L_x_6548) ;  /* 0x0000000800e07947 */ /* 0x000fec0003800000 */
.L_x_6543:
        /* <DEDUP_REMOVED lines=14> */
.L_x_6557:
[----:B------:R0:W5:Y:S01]  /*f8a0*/  LDG.E.128 R4, desc[UR36][R2.64] ;  /* 0x0000002402047981 */ /* 0x000162000c1e1d00 */
[----:B------:R-:W-:Y:S05]  /*f8b0*/  BRA `(.L_x_6548) ;  /* 0x0000000800a07947 */ /* 0x000fea0003800000 */
.L_x_6556:
        /* <DEDUP_REMOVED lines=29> */
.L_x_6559:
        /* <DEDUP_REMOVED lines=14> */
[----:B------:R-:W2:Y:S01]  /*fb70*/  F2F.F64.F32 R4, R4 ;  /* 0x0000000400047310 */ /* 0x000ea20000201800 */
[----:B------:R-:W-:Y:S05]  /*fb80*/  BRA `(.L_x_6548) ;  /* 0x0000000400ec7947 */ /* 0x000fea0003800000 */
.L_x_6558:
[----:B------:R-:W2:Y:S01]  /*fb90*/  LDG.E.U16 R0, desc[UR36][R2.64] ;  /* 0x0000002402007981 */ /* 0x000ea2000c1e1500 */
[----:B------:R-:W-:Y:S01]  /*fba0*/  CS2R R6, SRZ ;  /* 0x0000000000067805 */ /* 0x000fe2000001ff00 */
[----:B--2---:R-:W-:-:S04]  /*fbb0*/  IMAD.U32 R0, R0, 0x10000, RZ ;  /* 0x0001000000007824 */ /* 0x004fc800078e00ff */
[----:B------:R-:W-:-:S04]  /*fbc0*/  FMUL.FTZ R0, R0, 1 ;  /* 0x3f80000000007820 */ /* 0x000fc80000410000 */
[----:B------:R0:W2:Y:S01]  /*fbd0*/  F2F.F64.F32 R4, R0 ;  /* 0x0000000000047310 */ /* 0x0000a20000201800 */
[----:B------:R-:W-:Y:S05]  /*fbe0*/  BRA `(.L_x_6548) ;  /* 0x0000000400d47947 */ /* 0x000fea0003800000 */
.L_x_6555:
        /* <DEDUP_REMOVED lines=12> */
.L_x_6562:
        /* <DEDUP_REMOVED lines=21> */
.L_x_6566:
[----:B------:R-:W-:Y:S05]  /*fe00*/  BSYNC B1 ;  /* 0x0000000000017941 */ /* 0x000fea0003800000 */
.L_x_6565:
[----:B------:R-:W-:Y:S01]  /*fe10*/  LEA R3, R0, 0x3b800000, 0x17 ;  /* 0x3b80000000037811 */ /* 0x000fe200078eb8ff */
[----:B------:R-:W-:-:S05]  /*fe20*/  IMAD.SHL.U32 R0, R2, 0x100000, RZ ;  /* 0x0010000002007824 */ /* 0x000fca00078e00ff */
[----:B------:R-:W-:-:S07]  /*fe30*/  LOP3.LUT R0, R3, R0, R4, 0xfe, !PT ;  /* 0x0000000003007212 */ /* 0x000fce00078efe04 */
.L_x_6564:
[----:B------:R-:W-:Y:S05]  /*fe40*/  BSYNC B0 ;  /* 0x0000000000007941 */ /* 0x000fea0003800000 */
.L_x_6563:
[----:B------:R-:W-:Y:S01]  /*fe50*/  FMUL.FTZ R0, R0, 1 ;  /* 0x3f80000000007820 */ /* 0x000fe20000410000 */
[----:B------:R-:W-:-:S03]  /*fe60*/  CS2R R6, SRZ ;  /* 0x0000000000067805 */ /* 0x000fc6000001ff00 */
[----:B------:R0:W2:Y:S01]  /*fe70*/  F2F.F64.F32 R4, R0 ;  /* 0x0000000000047310 */ /* 0x0000a20000201800 */
[----:B------:R-:W-:Y:S05]  /*fe80*/  BRA `(.L_x_6548) ;  /* 0x00000004002c7947 */ /* 0x000fea0003800000 */
.L_x_6561:
        /* <DEDUP_REMOVED lines=21> */
.L_x_6570:
[----:B------:R-:W-:Y:S05]  /*ffe0*/  BSYNC B1 ;  /* 0x0000000000017941 */ /* 0x000fea0003800000 */
.L_x_6569:
[----:B------:R-:W-:Y:S01]  /*fff0*/  LEA R3, R0, 0x37800000, 0x17 ;  /* 0x3780000000037811 */ /* 0x000fe200078eb8ff */
[----:B------:R-:W-:-:S05]  /*10000*/  IMAD.SHL.U32 R0, R2, 0x200000, RZ ;  /* 0x0020000002007824 */ /* 0x000fca00078e00ff */
[----:B------:R-:W-:-:S07]  /*10010*/  LOP3.LUT R0, R3, R0, R4, 0xfe, !PT ;  /* 0x0000000003007212 */ /* 0x000fce00078efe04 */
.L_x_6568:
[----:B------:R-:W-:Y:S05]  /*10020*/  BSYNC B0 ;  /* 0x0000000000007941 */ /* 0x000fea0003800000 */
.L_x_6567:
[----:B------:R-:W-:Y:S01]  /*10030*/  FMUL.FTZ R0, R0, 1 ;  /* 0x3f80000000007820 */ /* 0x000fe20000410000 */
[----:B------:R-:W-:-:S03]  /*10040*/  CS2R R6, SRZ ;  /* 0x0000000000067805 */ /* 0x000fc6000001ff00 */
[----:B------:R0:W2:Y:S01]  /*10050*/  F2F.F64.F32 R4, R0 ;  /* 0x0000000000047310 */ /* 0x0000a20000201800 */
[----:B------:R-:W-:Y:S05]  /*10060*/  BRA `(.L_x_6548) ;  /* 0x0000000000b47947 */ /* 0x000fea0003800000 */
.L_x_6560:
        /* <DEDUP_REMOVED lines=14> */
.L_x_6574:
[----:B------:R-:W-:Y:S05]  /*10150*/  BSYNC B0 ;  /* 0x0000000000007941 */ /* 0x000fea0003800000 */
.L_x_6573:
[----:B------:R-:W-:Y:S01]  /*10160*/  FMUL.FTZ R0, R0, 1 ;  /* 0x3f80000000007820 */ /* 0x000fe20000410000 */
[----:B------:R-:W-:-:S03]  /*10170*/  CS2R R6, SRZ ;  /* 0x0000000000067805 */ /* 0x000fc6000001ff00 */
[----:B------:R0:W2:Y:S01]  /*10180*/  F2F.F64.F32 R4, R0 ;  /* 0x0000000000047310 */ /* 0x0000a20000201800 */
[----:B------:R-:W-:Y:S05]  /*10190*/  BRA `(.L_x_6548) ;  /* 0x0000000000687947 */ /* 0x000fea0003800000 */
.L_x_6547:
        /* <DEDUP_REMOVED lines=16> */
.L_x_6575:
[----:B------:R-:W-:Y:S02]  /*102a0*/  CS2R R4, SRZ ;  /* 0x0000000000047805 */ /* 0x000fe4000001ff00 */
[----:B------:R-:W-:Y:S01]  /*102b0*/  CS2R R6, SRZ ;  /* 0x0000000000067805 */ /* 0x000fe2000001ff00 */
[----:B------:R-:W-:Y:S06]  /*102c0*/  BRA `(.L_x_6548) ;  /* 0x00000000001c7947 */ /* 0x000fec0003800000 */
.L_x_6572:
[----:B------:R-:W2:Y:S01]  /*102d0*/  LDG.E.64 R4, desc[UR36][R2.64] ;  /* 0x0000002402047981 */ /* 0x000ea2000c1e1b00 */
[----:B------:R-:W-:Y:S01]  /*102e0*/  CS2R R6, SRZ ;  /* 0x0000000000067805 */ /* 0x000fe2000001ff00 */
[----:B--2---:R-:W0:Y:S01]  /*102f0*/  I2F.F64.U64 R4, R4 ;  /* 0x0000000400047312 */ /* 0x004e220000301800 */
[----:B------:R-:W-:Y:S05]  /*10300*/  BRA `(.L_x_6548) ;  /* 0x00000000000c7947 */ /* 0x000fea0003800000 */
.L_x_6571:
[----:B------:R-:W2:Y:S01]  /*10310*/  LDG.E R2, desc[UR36][R2.64] ;  /* 0x0000002402027981 */ /* 0x000ea2000c1e1900 */
[----:B------:R-:W-:Y:S01]  /*10320*/  CS2R R6, SRZ ;  /* 0x0000000000067805 */ /* 0x000fe2000001ff00 */
[----:B--2---:R0:W2:Y:S06]  /*10330*/  I2F.F64.U32 R4, R2 ;  /* 0x0000000200047312 */ /* 0x0040ac0000201800 */
.L_x_6548:
[----:B------:R-:W-:Y:S01]  /*10340*/  ULDC.64 UR4, c[0x0][0x518] ;  /* 0x0001460000047ab9 */ /* 0x000fe20000000a00 */
[----:B0-2---:R-:W0:Y:S01]  /*10350*/  LDC.U8 R0, c[0x0][0x530] ;  /* 0x00014c00ff007b82 */ /* 0x005e220000000000 */
[----:B-----5:R-:W-:Y:S02]  /*10360*/  DMUL R8, R16, UR4 ;  /* 0x0000000410087c28 */ /* 0x020fe40008000000 */
[----:B------:R-:W-:Y:S01]  /*10370*/  DMUL R2, R18, UR4 ;  /* 0x0000000412027c28 */ /* 0x000fe20008000000 */
[----:B------:R-:W-:-:S05]  /*10380*/  ULDC.64 UR4, c[0x0][0x510] ;  /* 0x0001440000047ab9 */ /* 0x000fca0000000a00 */
[----:B------:R-:W-:Y:S02]  /*10390*/  DFMA R8, R18, UR4, R8 ;  /* 0x0000000412087c2b */ /* 0x000fe40008000008 */
[----:B------:R-:W-:Y:S01]  /*103a0*/  DFMA R16, R16, UR4, -R2 ;  /* 0x0000000410107c2b */ /* 0x000fe20008000802 */
[----:B------:R-:W-:Y:S02]  /*103b0*/  ULDC.64 UR4, c[0x0][0x508] ;  /* 0x0001420000047ab9 */ /* 0x000fe40000000a00 */
[----:B-1----:R-:W-:Y:S02]  /*103c0*/  DMUL R10, R26, UR4 ;  /* 0x000000041a0a7c28 */ /* 0x002fe40008000000 */
[----:B----4-:R-:W-:Y:S01]  /*103d0*/  DMUL R12, R24, UR4 ;  /* 0x00000004180c7c28 */ /* 0x010fe20008000000 */
        /* <DEDUP_REMOVED lines=23> */
.L_x_6579:
[----:B------:R-:W0:Y:S02]  /*10550*/  F2I.S64.F64.TRUNC R4, R4 ;  /* 0x0000000400047311 */ /* 0x000e24000030d900 */
[----:B0-----:R-:W-:-:S05]  /*10560*/  IMAD.MOV.U32 R3, RZ, RZ, R4 ;  /* 0x000000ffff037224 */ /* 0x001fca00078e0004 */
[----:B------:R0:W-:Y:S01]  /*10570*/  STG.E.U8 desc[UR36][R28.64], R3 ;  /* 0x000000031c007986 */ /* 0x0001e2000c101124 */
[----:B------:R-:W-:Y:S05]  /*10580*/  BRA `(.L_x_6581) ;  /* 0x0000001000087947 */ /* 0x000fea0003800000 */
.L_x_6578:
        /* <DEDUP_REMOVED lines=9> */
.L_x_6583:
[----:B------:R-:W0:Y:S02]  /*10620*/  F2I.F64.TRUNC R5, R4 ;  /* 0x0000000400057311 */ /* 0x000e24000030d100 */
[----:B0-----:R0:W-:Y:S01]  /*10630*/  STG.E desc[UR36][R28.64], R5 ;  /* 0x000000051c007986 */ /* 0x0011e2000c101924 */
[----:B------:R-:W-:Y:S05]  /*10640*/  BRA `(.L_x_6581) ;  /* 0x0000000c00d87947 */ /* 0x000fea0003800000 */
.L_x_6582:
[----:B------:R-:W0:Y:S02]  /*10650*/  F2I.F64.TRUNC R5, R4 ;  /* 0x0000000400057311 */ /* 0x000e24000030d100 */
[----:B0-----:R0:W-:Y:S01]  /*10660*/  STG.E.U16 desc[UR36][R28.64], R5 ;  /* 0x000000051c007986 */ /* 0x0011e2000c101524 */
[----:B------:R-:W-:Y:S05]  /*10670*/  BRA `(.L_x_6581) ;  /* 0x0000000c00cc7947 */ /* 0x000fea0003800000 */
.L_x_6577:
        /* <DEDUP_REMOVED lines=13> */
.L_x_6585:
        /* <DEDUP_REMOVED lines=8> */
.L_x_6584:
        /* <DEDUP_REMOVED lines=16> */
.L_x_6587:
        /* <DEDUP_REMOVED lines=11> */
.L_x_6586:
[----:B------:R0:W-:Y:S01]  /*10980*/  STG.E.64 desc[UR36][R28.64], R4 ;  /* 0x000000041c007986 */ /* 0x0001e2000c101b24 */
[----:B------:R-:W-:Y:S05]  /*10990*/  BRA `(.L_x_6581) ;  /* 0x0000000c00047947 */ /* 0x000fea0003800000 */
.L_x_6576:
        /* <DEDUP_REMOVED lines=13> */
.L_x_6590:
[----:B------:R1:W-:Y:S01]  /*10a70*/  STG.E.128 desc[UR36][R28.64], R4 ;  /* 0x000000041c007986 */ /* 0x0003e2000c101d24 */
[----:B------:R-:W-:Y:S05]  /*10a80*/  BRA `(.L_x_6581) ;  /* 0x0000000800c87947 */ /* 0x000fea0003800000 */
.L_x_6589:
        /* <DEDUP_REMOVED lines=25> */
.L_x_6594:
[----:B------:R-:W-:Y:S05]  /*10c20*/  BSYNC B0 ;  /* 0x0000000000007941 */ /* 0x000fea0003800000 */
.L_x_6593:
[----:B------:R-:W-:-:S05]  /*10c30*/  LOP3.LUT R3, R0, R3, RZ, 0xfc, !PT ;  /* 0x0000000300037212 */ /* 0x000fca00078efcff */
[----:B------:R2:W-:Y:S01]  /*10c40*/  STG.E.U8 desc[UR36][R28.64], R3 ;  /* 0x000000031c007986 */ /* 0x0005e2000c101124 */
[----:B------:R-:W-:Y:S05]  /*10c50*/  BRA `(.L_x_6581) ;  /* 0x0000000800547947 */ /* 0x000fea0003800000 */
.L_x_6592:
        /* <DEDUP_REMOVED lines=17> */
.L_x_6596:
[----:B------:R-:W-:Y:S01]  /*10d70*/  IMAD.MOV.U32 R0, RZ, RZ, 0x7f ;  /* 0x0000007fff007424 */ /* 0x000fe200078e00ff */
[----:B------:R-:W-:-:S04]  /*10d80*/  ISETP.GT.U32.AND P0, PT, R2, 0x7f800000, PT ;  /* 0x7f8000000200780c */ /* 0x000fc80003f04070 */
[----:B------:R-:W-:-:S09]  /*10d90*/  SEL R0, R0, 0x7c, P0 ;  /* 0x0000007c00007807 */ /* 0x000fd20000000000 */
.L_x_6597:
[----:B------:R-:W-:Y:S05]  /*10da0*/  BSYNC B0 ;  /* 0x0000000000007941 */ /* 0x000fea0003800000 */
.L_x_6595:
[----:B------:R-:W-:-:S04]  /*10db0*/  LOP3.LUT R2, R3, 0x80000000, RZ, 0xc0, !PT ;  /* 0x8000000003027812 */ /* 0x000fc800078ec0ff */
[----:B------:R-:W-:-:S04]  /*10dc0*/  SHF.R.U32.HI R3, RZ, 0x18, R2 ;  /* 0x00000018ff037819 */ /* 0x000fc80000011602 */
[----:B------:R-:W-:-:S05]  /*10dd0*/  LOP3.LUT R3, R0, R3, RZ, 0xfc, !PT ;  /* 0x0000000300037212 */ /* 0x000fca00078efcff */
[----:B------:R4:W-:Y:S01]  /*10de0*/  STG.E.U8 desc[UR36][R28.64], R3 ;  /* 0x000000031c007986 */ /* 0x0009e2000c101124 */
[----:B------:R-:W-:Y:S05]  /*10df0*/  BRA `(.L_x_6581) ;  /* 0x0000000400ec7947 */ /* 0x000fea0003800000 */
.L_x_6591:
        /* <DEDUP_REMOVED lines=8> */
.L_x_6588:
        /* <DEDUP_REMOVED lines=11> */
.L_x_6600:
        /* <DEDUP_REMOVED lines=21> */
.L_x_6603:
[----:B------:R-:W-:-:S04]  /*11080*/  LOP3.LUT R2, R3, 0x80000000, RZ, 0xc0, !PT ;  /* 0x8000000003027812 */ /* 0x000fc800078ec0ff */
[----:B------:R-:W-:-:S04]  /*11090*/  SHF.R.U32.HI R3, RZ, 0x18, R2 ;  /* 0x00000018ff037819 */ /* 0x000fc80000011602 */
[----:B------:R-:W-:-:S04]  /*110a0*/  LOP3.LUT R0, R0, R3, RZ, 0xfc, !PT ;  /* 0x0000000300007212 */ /* 0x000fc800078efcff */
[----:B------:R-:W-:-:S07]  /*110b0*/  PRMT R14, R0, 0x7610, R14 ;  /* 0x00007610000e7816 */ /* 0x000fce000000000e */
.L_x_6602:
[----:B------:R-:W-:Y:S05]  /*110c0*/  BSYNC B0 ;  /* 0x0000000000007941 */ /* 0x000fea0003800000 */
.L_x_6601:
[----:B------:R0:W-:Y:S01]  /*110d0*/  STG.E.U8 desc[UR36][R28.64], R14 ;  /* 0x0000000e1c007986 */ /* 0x0001e2000c101124 */
[----:B------:R-:W-:Y:S05]  /*110e0*/  BRA `(.L_x_6581) ;  /* 0x0000000400307947 */ /* 0x000fea0003800000 */
.L_x_6599:
        /* <DEDUP_REMOVED lines=21> */
.L_x_6606:
[----:B------:R-:W-:-:S04]  /*11240*/  LOP3.LUT R2, R3, 0x80000000, RZ, 0xc0, !PT ;  /* 0x8000000003027812 */ /* 0x000fc800078ec0ff */
[----:B------:R-:W-:-:S04]  /*11250*/  SHF.R.U32.HI R3, RZ, 0x18, R2 ;  /* 0x00000018ff037819 */ /* 0x000fc80000011602 */
[----:B------:R-:W-:-:S04]  /*11260*/  LOP3.LUT R0, R0, R3, RZ, 0xfc, !PT ;  /* 0x0000000300007212 */ /* 0x000fc800078efcff */
[----:B------:R-:W-:-:S07]  /*11270*/  PRMT R14, R0, 0x7610, R14 ;  /* 0x00007610000e7816 */ /* 0x000fce000000000e */
.L_x_6605:
[----:B------:R-:W-:Y:S05]  /*11280*/  BSYNC B0 ;  /* 0x0000000000007941 */ /* 0x000fea0003800000 */
.L_x_6604:
[----:B------:R0:W-:Y:S01]  /*11290*/  STG.E.U8 desc[UR36][R28.64], R14 ;  /* 0x0000000e1c007986 */ /* 0x0001e2000c101124 */
[----:B------:R-:W-:Y:S05]  /*112a0*/  BRA `(.L_x_6581) ;  /* 0x0000000000c07947 */ /* 0x000fea0003800000 */
.L_x_6598:
        /* <DEDUP_REMOVED lines=26> */
.L_x_6580:
        /* <DEDUP_REMOVED lines=16> */
.L_x_6609:
[----:B------:R-:W-:Y:S05]  /*11550*/  BRA `(.L_x_6581) ;  /* 0x0000000000147947 */ /* 0x000fea0003800000 */
.L_x_6608:
[----:B------:R-:W0:Y:S02]  /*11560*/  F2I.U64.F64.TRUNC R4, R4 ;  /* 0x0000000400047311 */ /* 0x000e24000030d800 */
[----:B0-----:R0:W-:Y:S01]  /*11570*/  STG.E.64 desc[UR36][R28.64], R4 ;  /* 0x000000041c007986 */ /* 0x0011e2000c101b24 */
[----:B------:R-:W-:Y:S05]  /*11580*/  BRA `(.L_x_6581) ;  /* 0x0000000000087947 */ /* 0x000fea0003800000 */
.L_x_6607:
[----:B------:R-:W0:Y:S02]  /*11590*/  F2I.U32.F64.TRUNC R5, R4 ;  /* 0x0000000400057311 */ /* 0x000e24000030d000 */
[----:B0-----:R0:W-:Y:S02]  /*115a0*/  STG.E desc[UR36][R28.64], R5 ;  /* 0x000000051c007986 */ /* 0x0011e4000c101924 */
.L_x_6581:
[----:B------:R-:W-:-:S07]  /*115b0*/  VIADD R23, R23, 0x80 ;  /* 0x0000008017177836 */ /* 0x000fce0000000000 */
.L_x_6475:
[----:B------:R-:W-:Y:S05]  /*115c0*/  BSYNC B6 ;  /* 0x0000000000067941 */ /* 0x000fea0003800000 */
.L_x_6474:
[----:B------:R-:W-:Y:S02]  /*115d0*/  ULDC UR4, c[0x0][0x210] ;  /* 0x0000840000047ab9 */ /* 0x000fe40000000800 */
[----:B------:R-:W-:-:S13]  /*115e0*/  ISETP.GE.AND P0, PT, R23, UR4, PT ;  /* 0x0000000417007c0c */ /* 0x000fda000bf06270 */
[----:B------:R-:W-:Y:S05]  /*115f0*/  @P0 EXIT ;  /* 0x000000000000094d */ /* 0x000fea0003800000 */
[----:B012-4-:R-:W0:Y:S01]  /*11600*/  LDC R3, c[0x0][0x220] ;  /* 0x00008800ff037b82 */ /* 0x017e220000000800 */
        /* <DEDUP_REMOVED lines=379> */
.L_x_6610:
        /* <DEDUP_REMOVED lines=22> */
.L_x_6614:
[----:B------:R-:W2:Y:S01]  /*12f20*/  LDG.E.U8 R4, desc[UR36][R4.64] ;  /* 0x0000002404047981 */ /* 0x000ea2000c1e1100 */
[----:B------:R-:W-:Y:S01]  /*12f30*/  CS2R R26, SRZ ;  /* 0x00000000001a7805 */ /* 0x000fe2000001ff00 */
[----:B--2---:R0:W1:Y:S01]  /*12f40*/  I2F.F64.U16 R24, R4 ;  /* 0x0000000400187312 */ /* 0x0040620000101800 */
[----:B------:R-:W-:Y:S05]  /*12f50*/  BRA `(.L_x_6616) ;  /* 0x0000000c00c87947 */ /* 0x000fea0003800000 */
.L_x_6613:
        /* <DEDUP_REMOVED lines=10> */
.L_x_6618:
[----:B------:R-:W2:Y:S01]  /*13000*/  LDG.E R4, desc[UR36][R4.64] ;  /* 0x0000002404047981 */ /* 0x000ea2000c1e1900 */
[----:B------:R-:W-:Y:S01]  /*13010*/  CS2R R26, SRZ ;  /* 0x00000000001a7805 */ /* 0x000fe2000001ff00 */
[----:B--2---:R0:W1:Y:S01]  /*13020*/  I2F.F64 R24, R4 ;  /* 0x0000000400187312 */ /* 0x0040620000201c00 */
[----:B------:R-:W-:Y:S05]  /*13030*/  BRA `(.L_x_6616) ;  /* 0x0000000c00907947 */ /* 0x000fea0003800000 */
.L_x_6617:
[----:B------:R-:W2:Y:S01]  /*13040*/  LDG.E.U16 R4, desc[UR36][R4.64] ;  /* 0x0000002404047981 */ /* 0x000ea2000c1e1500 */
[----:B------:R-:W-:Y:S01]  /*13050*/  CS2R R26, SRZ ;  /* 0x00000000001a7805 */ /* 0x000fe2000001ff00 */
[----:B--2---:R0:W1:Y:S01]  /*13060*/  I2F.F64.S16 R24, R4 ;  /* 0x0000000400187312 */ /* 0x0040620000101c00 */
[----:B------:R-:W-:Y:S05]  /*13070*/  BRA `(.L_x_6616) ;  /* 0x0000000c00807947 */ /* 0x000fea0003800000 */
.L_x_6612:
        /* <DEDUP_REMOVED lines=11> */
.L_x_6620:
[----:B------:R-:W2:Y:S01]  /*13130*/  LDG.E.U16 R0, desc[UR36][R4.64] ;  /* 0x0000002404007981 */ /* 0x000ea2000c1e1500 */
[----:B------:R-:W-:Y:S01]  /*13140*/  CS2R R26, SRZ ;  /* 0x00000000001a7805 */ /* 0x000fe2000001ff00 */
[----:B--2---:R-:W-:-:S05]  /*13150*/  HADD2.F32 R0, -RZ, R0.H0_H0 ;  /* 0x20000000ff007230 */ /* 0x004fca0000004100 */
[----:B------:R-:W-:-:S04]  /*13160*/  FMUL.FTZ R0, R0, 1 ;  /* 0x3f80000000007820 */ /* 0x000fc80000410000 */
[----:B------:R1:W2:Y:S01]  /*13170*/  F2F.F64.F32 R24, R0 ;  /* 0x0000000000187310 */ /* 0x0002a20000201800 */
[----:B------:R-:W-:Y:S05]  /*13180*/  BRA `(.L_x_6616) ;  /* 0x0000000c003c7947 */ /* 0x000fea0003800000 */
.L_x_6619:
        /* <DEDUP_REMOVED lines=12> */
.L_x_6622:
        /* <DEDUP_REMOVED lines=8> */
.L_x_6621:
[----:B------:R4:W5:Y:S01]  /*132d0*/  LDG.E.64 R24, desc[UR36][R4.64] ;  /* 0x0000002404187981 */ /* 0x000962000c1e1b00 */
[----:B------:R-:W-:Y:S01]  /*132e0*/  CS2R R26, SRZ ;  /* 0x00000000001a7805 */ /* 0x000fe2000001ff00 */
[----:B------:R-:W-:Y:S06]  /*132f0*/  BRA `(.L_x_6616) ;  /* 0x0000000800e07947 */ /* 0x000fec0003800000 */
.L_x_6611:
        /* <DEDUP_REMOVED lines=14> */
.L_x_6625:
[----:B------:R0:W5:Y:S01]  /*133e0*/  LDG.E.128 R24, desc[UR36][R4.64] ;  /* 0x0000002404187981 */ /* 0x000162000c1e1d00 */
[----:B------:R-:W-:Y:S05]  /*133f0*/  BRA `(.L_x_6616) ;  /* 0x0000000800a07947 */ /* 0x000fea0003800000 */
.L_x_6624:
        /* <DEDUP_REMOVED lines=29> */
.L_x_6627:
        /* <DEDUP_REMOVED lines=16> */
.L_x_6626:
[----:B------:R-:W2:Y:S01]  /*136d0*/  LDG.E.U16 R0, desc[UR36][R4.64] ;  /* 0x0000002404007981 */ /* 0x000ea2000c1e1500 */
[----:B------:R-:W-:Y:S01]  /*136e0*/  CS2R R26, SRZ ;  /* 0x00000000001a7805 */ /* 0x000fe2000001ff00 */
[----:B--2---:R-:W-:-:S04]  /*136f0*/  IMAD.U32 R0, R0, 0x10000, RZ ;  /* 0x0001000000007824 */ /* 0x004fc800078e00ff */
[----:B------:R-:W-:-:S04]  /*13700*/  FMUL.FTZ R0, R0, 1 ;  /* 0x3f80000000007820 */ /* 0x000fc80000410000 */
[----:B------:R0:W1:Y:S01]  /*13710*/  F2F.F64.F32 R24, R0 ;  /* 0x0000000000187310 */ /* 0x0000620000201800 */
[----:B------:R-:W-:Y:S05]  /*13720*/  BRA `(.L_x_6616) ;  /* 0x0000000400d47947 */ /* 0x000fea0003800000 */
.L_x_6623:
        /* <DEDUP_REMOVED lines=12> */
.L_x_6630:
        /* <DEDUP_REMOVED lines=21> */
.L_x_6634:
[----:B------:R-:W-:Y:S05]  /*13940*/  BSYNC B1 ;  /* 0x0000000000017941 */ /* 0x000fea0003800000 */
.L_x_6633:
[----:B------:R-:W-:Y:S01]  /*13950*/  LEA R5, R0, 0x3b800000, 0x17 ;  /* 0x3b80000000057811 */ /* 0x000fe200078eb8ff */
[----:B------:R-:W-:-:S05]  /*13960*/  IMAD.SHL.U32 R0, R3, 0x100000, RZ ;  /* 0x0010000003007824 */ /* 0x000fca00078e00ff */
[----:B------:R-:W-:-:S07]  /*13970*/  LOP3.LUT R0, R5, R0, R6, 0xfe, !PT ;  /* 0x0000000005007212 */ /* 0x000fce00078efe06 */
.L_x_6632:
[----:B------:R-:W-:Y:S05]  /*13980*/  BSYNC B0 ;  /* 0x0000000000007941 */ /* 0x000fea0003800000 */
.L_x_6631:
[----:B------:R-:W-:Y:S01]  /*13990*/  FMUL.FTZ R0, R0, 1 ;  /* 0x3f80000000007820 */ /* 0x000fe20000410000 */
[----:B------:R-:W-:-:S03]  /*139a0*/  CS2R R26, SRZ ;  /* 0x00000000001a7805 */ /* 0x000fc6000001ff00 */
[----:B------:R0:W1:Y:S01]  /*139b0*/  F2F.F64.F32 R24, R0 ;  /* 0x0000000000187310 */ /* 0x0000620000201800 */
[----:B------:R-:W-:Y:S05]  /*139c0*/  BRA `(.L_x_6616) ;  /* 0x00000004002c7947 */ /* 0x000fea0003800000 */
.L_x_6629:
        /* <DEDUP_REMOVED lines=21> */
.L_x_6638:
[----:B------:R-:W-:Y:S05]  /*13b20*/  BSYNC B1 ;  /* 0x0000000000017941 */ /* 0x000fea0003800000 */
.L_x_6637:
[----:B------:R-:W-:Y:S01]  /*13b30*/  LEA R5, R0, 0x37800000, 0x17 ;  /* 0x3780000000057811 */ /* 0x000fe200078eb8ff */
[----:B------:R-:W-:-:S05]  /*13b40*/  IMAD.SHL.U32 R0, R3, 0x200000, RZ ;  /* 0x0020000003007824 */ /* 0x000fca00078e00ff */
[----:B------:R-:W-:-:S07]  /*13b50*/  LOP3.LUT R0, R5, R0, R6, 0xfe, !PT ;  /* 0x0000000005007212 */ /* 0x000fce00078efe06 */
.L_x_6636:
[----:B------:R-:W-:Y:S05]  /*13b60*/  BSYNC B0 ;  /* 0x0000000000007941 */ /* 0x000fea0003800000 */
.L_x_6635:
[----:B------:R-:W-:Y:S01]  /*13b70*/  FMUL.FTZ R0, R0, 1 ;  /* 0x3f80000000007820 */ /* 0x000fe20000410000 */
[----:B------:R-:W-:-:S03]  /*13b80*/  CS2R R26, SRZ ;  /* 0x00000000001a7805 */ /* 0x000fc6000001ff00 */
[----:B------:R0:W1:Y:S01]  /*13b90*/  F2F.F64.F32 R24, R0 ;  /* 0x0000000000187310 */ /* 0x0000620000201800 */
[----:B------:R-:W-:Y:S05]  /*13ba0*/  BRA `(.L_x_6616) ;  /* 0x0000000000b47947 */ /* 0x000fea0003800000 */
.L_x_6628:
        /* <DEDUP_REMOVED lines=14> */
.L_x_6642:
[----:B------:R-:W-:Y:S05]  /*13c90*/  BSYNC B0 ;  /* 0x0000000000007941 */ /* 0x000fea0003800000 */
.L_x_6641:
[----:B------:R-:W-:Y:S01]  /*13ca0*/  FMUL.FTZ R0, R0, 1 ;  /* 0x3f80000000007820 */ /* 0x000fe20000410000 */
[----:B------:R-:W-:-:S03]  /*13cb0*/  CS2R R26, SRZ ;  /* 0x00000000001a7805 */ /* 0x000fc6000001ff00 */
[----:B------:R0:W1:Y:S01]  /*13cc0*/  F2F.F64.F32 R24, R0 ;  /* 0x0000000000187310 */ /* 0x0000620000201800 */
[----:B------:R-:W-:Y:S05]  /*13cd0*/  BRA `(.L_x_6616) ;  /* 0x0000000000687947 */ /* 0x000fea0003800000 */
.L_x_6615:
        /* <DEDUP_REMOVED lines=16> */
.L_x_6643:
[----:B------:R-:W-:Y:S02]  /*13de0*/  CS2R R24, SRZ ;  /* 0x0000000000187805 */ /* 0x000fe4000001ff00 */
[----:B------:R-:W-:Y:S01]  /*13df0*/  CS2R R26, SRZ ;  /* 0x00000000001a7805 */ /* 0x000fe2000001ff00 */
[----:B------:R-:W-:Y:S06]  /*13e00*/  BRA `(.L_x_6616) ;  /* 0x00000000001c7947 */ /* 0x000fec0003800000 */
.L_x_6640:
[----:B------:R-:W2:Y:S01]  /*13e10*/  LDG.E.64 R24, desc[UR36][R4.64] ;  /* 0x0000002404187981 */ /* 0x000ea2000c1e1b00 */
[----:B------:R-:W-:Y:S01]  /*13e20*/  CS2R R26, SRZ ;  /* 0x00000000001a7805 */ /* 0x000fe2000001ff00 */
[----:B--2---:R-:W0:Y:S01]  /*13e30*/  I2F.F64.U64 R24, R24 ;  /* 0x0000001800187312 */ /* 0x004e220000301800 */
[----:B------:R-:W-:Y:S05]  /*13e40*/  BRA `(.L_x_6616) ;  /* 0x00000000000c7947 */ /* 0x000fea0003800000 */
.L_x_6639:
[----:B------:R-:W2:Y:S01]  /*13e50*/  LDG.E R4, desc[UR36][R4.64] ;  /* 0x0000002404047981 */ /* 0x000ea2000c1e1900 */
[----:B------:R-:W-:Y:S01]  /*13e60*/  CS2R R26, SRZ ;  /* 0x00000000001a7805 */ /* 0x000fe2000001ff00 */
[----:B--2---:R0:W1:Y:S06]  /*13e70*/  I2F.F64.U32 R24, R4 ;  /* 0x0000000400187312 */ /* 0x00406c0000201800 */
.L_x_6616:
[----:B0-----:R-:W1:Y:S01]  /*13e80*/  LDC.U8 R3, c[0x0][0x532] ;  /* 0x00014c80ff037b82 */ /* 0x001e620000000000 */
[----:B------:R-:W-:Y:S02]  /*13e90*/  ULDC.64 UR4, c[0x0][0x4f0] ;  /* 0x00013c0000047ab9 */ /* 0x000fe40000000a00 */
[----:B----4-:R-:W-:-:S05]  /*13ea0*/  IADD3 R4, P0, R16, UR4, RZ ;  /* 0x0000000410047c10 */ /* 0x010fca000ff1e0ff */
        /* <DEDUP_REMOVED lines=14> */
[----:B----4-:R0:W1:Y:S01]  /*13f90*/  I2F.F64.S16 R16, R4 ;  /* 0x0000000400107312 */ /* 0x0100620000101c00 */
[----:B------:R-:W-:Y:S05]  /*13fa0*/  BRA `(.L_x_6649) ;  /* 0x0000000c00d87947 */ /* 0x000fea0003800000 */
.L_x_6647:
[----:B------:R-:W4:Y:S01]  /*13fb0*/  LDG.E.U8 R4, desc[UR36][R4.64] ;  /* 0x0000002404047981 */ /* 0x000f22000c1e1100 */
[----:B------:R-:W-:Y:S01]  /*13fc0*/  CS2R R18, SRZ ;  /* 0x0000000000127805 */ /* 0x000fe2000001ff00 */
[----:B----4-:R0:W1:Y:S01]  /*13fd0*/  I2F.F64.U16 R16, R4 ;  /* 0x0000000400107312 */ /* 0x0100620000101800 */
[----:B------:R-:W-:Y:S05]  /*13fe0*/  BRA `(.L_x_6649) ;  /* 0x0000000c00c87947 */ /* 0x000fea0003800000 */
.L_x_6646:
        /* <DEDUP_REMOVED lines=10> */
.L_x_6651:
[----:B------:R-:W4:Y:S01]  /*14090*/  LDG.E R4, desc[UR36][R4.64] ;  /* 0x0000002404047981 */ /* 0x000f22000c1e1900 */
[----:B------:R-:W-:Y:S01]  /*140a0*/  CS2R R18, SRZ ;  /* 0x0000000000127805 */ /* 0x000fe2000001ff00 */
[----:B----4-:R0:W1:Y:S01]  /*140b0*/  I2F.F64 R16, R4 ;  /* 0x0000000400107312 */ /* 0x0100620000201c00 */
[----:B------:R-:W-:Y:S05]  /*140c0*/  BRA `(.L_x_6649) ;  /* 0x0000000c00907947 */ /* 0x000fea0003800000 */
.L_x_6650:
[----:B------:R-:W4:Y:S01]  /*140d0*/  LDG.E.U16 R4, desc[UR36][R4.64] ;  /* 0x0000002404047981 */ /* 0x000f22000c1e1500 */
[----:B------:R-:W-:Y:S01]  /*140e0*/  CS2R R18, SRZ ;  /* 0x0000000000127805 */ /* 0x000fe2000001ff00 */
[----:B----4-:R0:W1:Y:S01]  /*140f0*/  I2F.F64.S16 R16, R4 ;  /* 0x0000000400107312 */ /* 0x0100620000101c00 */
[----:B------:R-:W-:Y:S05]  /*14100*/  BRA `(.L_x_6649) ;  /* 0x0000000c00807947 */ /* 0x000fea0003800000 */
.L_x_6645:
        /* <DEDUP_REMOVED lines=11> */
.L_x_6653:
[----:B------:R-:W4:Y:S01]  /*141c0*/  LDG.E.U16 R0, desc[UR36][R4.64] ;  /* 0x0000002404007981 */ /* 0x000f22000c1e1500 */
[----:B------:R-:W-:Y:S01]  /*141d0*/  CS2R R18, SRZ ;  /* 0x0000000000127805 */ /* 0x000fe2000001ff00 */
[----:B----4-:R-:W-:-:S05]  /*141e0*/  HADD2.F32 R0, -RZ, R0.H0_H0 ;  /* 0x20000000ff007230 */ /* 0x010fca0000004100 */
[----:B------:R-:W-:-:S04]  /*141f0*/  FMUL.FTZ R0, R0, 1 ;  /* 0x3f80000000007820 */ /* 0x000fc80000410000 */
[----:B------:R0:W1:Y:S01]  /*14200*/  F2F.F64.F32 R16, R0 ;  /* 0x0000000000107310 */ /* 0x0000620000201800 */
[----:B------:R-:W-:Y:S05]  /*14210*/  BRA `(.L_x_6649) ;  /* 0x0000000c003c7947 */ /* 0x000fea0003800000 */
.L_x_6652:
        /* <DEDUP_REMOVED lines=10> */
[----:B------:R-:W1:Y:S01]  /*142c0*/  F2F.F64.F32 R16, R16 ;  /* 0x0000001000107310 */ /* 0x000e620000201800 */
[----:B------:R-:W-:Y:S05]  /*142d0*/  BRA `(.L_x_6649) ;  /* 0x0000000c000c7947 */ /* 0x000fea0003800000 */
.L_x_6655:
[----:B------:R-:W4:Y:S02]  /*142e0*/  LDG.E R0, desc[UR36][R4.64] ;  /* 0x0000002404007981 */ /* 0x000f24000c1e1900 */
[--C-:B----4-:R-:W-:Y:S02]  /*142f0*/  HADD2.F32 R3, -RZ, R0.reuse.H1_H1 ;  /* 0x30000000ff037230 */ /* 0x110fe40000004100 */
[----:B------:R-:W-:-:S03]  /*14300*/  HADD2.F32 R0, -RZ, R0.H0_H0 ;  /* 0x20000000ff007230 */ /* 0x000fc60000004100 */
[----:B------:R-:W-:Y:S02]  /*14310*/  FMUL.FTZ R3, R3, 1 ;  /* 0x3f80000003037820 */ /* 0x000fe40000410000 */
[----:B------:R-:W-:Y:S02]  /*14320*/  FMUL.FTZ R0, R0, 1 ;  /* 0x3f80000000007820 */ /* 0x000fe40000410000 */
[----:B------:R0:W1:Y:S08]  /*14330*/  F2F.F64.F32 R18, R3 ;  /* 0x0000000300127310 */ /* 0x0000700000201800 */
[----:B------:R0:W4:Y:S01]  /*14340*/  F2F.F64.F32 R16, R0 ;  /* 0x0000000000107310 */ /* 0x0001220000201800 */
[----:B------:R-:W-:Y:S05]  /*14350*/  BRA `(.L_x_6649) ;  /* 0x0000000800ec7947 */ /* 0x000fea0003800000 */
.L_x_6654:
[----:B------:R0:W5:Y:S01]  /*14360*/  LDG.E.64 R16, desc[UR36][R4.64] ;  /* 0x0000002404107981 */ /* 0x000162000c1e1b00 */
[----:B------:R-:W-:Y:S01]  /*14370*/  CS2R R18, SRZ ;  /* 0x0000000000127805 */ /* 0x000fe2000001ff00 */
[----:B------:R-:W-:Y:S06]  /*14380*/  BRA `(.L_x_6649) ;  /* 0x0000000800e07947 */ /* 0x000fec0003800000 */
.L_x_6644:
        /* <DEDUP_REMOVED lines=14> */
.L_x_6658:
[----:B------:R0:W5:Y:S01]  /*14470*/  LDG.E.128 R16, desc[UR36][R4.64] ;  /* 0x0000002404107981 */ /* 0x000162000c1e1d00 */
[----:B------:R-:W-:Y:S05]  /*14480*/  BRA `(.L_x_6649) ;  /* 0x0000000800a07947 */ /* 0x000fea0003800000 */
.L_x_6657:
        /* <DEDUP_REMOVED lines=29> */
.L_x_6660:
        /* <DEDUP_REMOVED lines=16> */
.L_x_6659:
[----:B------:R-:W4:Y:S01]  /*14760*/  LDG.E.U16 R0, desc[UR36][R4.64] ;  /* 0x0000002404007981 */ /* 0x000f22000c1e1500 */
[----:B------:R-:W-:Y:S01]  /*14770*/  CS2R R18, SRZ ;  /* 0x0000000000127805 */ /* 0x000fe2000001ff00 */
[----:B----4-:R-:W-:-:S04]  /*14780*/  IMAD.U32 R0, R0, 0x10000, RZ ;  /* 0x0001000000007824 */ /* 0x010fc800078e00ff */
[----:B------:R-:W-:-:S04]  /*14790*/  FMUL.FTZ R0, R0, 1 ;  /* 0x3f80000000007820 */ /* 0x000fc80000410000 */
[----:B------:R0:W1:Y:S01]  /*147a0*/  F2F.F64.F32 R16, R0 ;  /* 0x0000000000107310 */ /* 0x0000620000201800 */
[----:B------:R-:W-:Y:S05]  /*147b0*/  BRA `(.L_x_6649) ;  /* 0x0000000400d47947 */ /* 0x000fea0003800000 */
.L_x_6656:
        /* <DEDUP_REMOVED lines=10> */
[----:B----4-:R0:W1:Y:S01]  /*14860*/  I2F.F64.U16 R16, R4 ;  /* 0x0000000400107312 */ /* 0x0100620000101800 */
[----:B------:R-:W-:Y:S05]  /*14870*/  BRA `(.L_x_6649) ;  /* 0x0000000400a47947 */ /* 0x000fea0003800000 */
.L_x_6663:
        /* <DEDUP_REMOVED lines=21> */
.L_x_6667:
[----:B------:R-:W-:Y:S05]  /*149d0*/  BSYNC B1 ;  /* 0x0000000000017941 */ /* 0x000fea0003800000 */
.L_x_6666:
[----:B------:R-:W-:Y:S01]  /*149e0*/  LEA R5, R0, 0x3b800000, 0x17 ;  /* 0x3b80000000057811 */ /* 0x000fe200078eb8ff */
[----:B------:R-:W-:-:S05]  /*149f0*/  IMAD.SHL.U32 R0, R3, 0x100000, RZ ;  /* 0x0010000003007824 */ /* 0x000fca00078e00ff */
[----:B------:R-:W-:-:S07]  /*14a00*/  LOP3.LUT R0, R5, R0, R6, 0xfe, !PT ;  /* 0x0000000005007212 */ /* 0x000fce00078efe06 */
.L_x_6665:
[----:B------:R-:W-:Y:S05]  /*14a10*/  BSYNC B0 ;  /* 0x0000000000007941 */ /* 0x000fea0003800000 */
.L_x_6664:
[----:B------:R-:W-:Y:S01]  /*14a20*/  FMUL.FTZ R0, R0, 1 ;  /* 0x3f80000000007820 */ /* 0x000fe20000410000 */
[----:B------:R-:W-:-:S03]  /*14a30*/  CS2R R18, SRZ ;  /* 0x0000000000127805 */ /* 0x000fc6000001ff00 */
[----:B------:R4:W0:Y:S01]  /*14a40*/  F2F.F64.F32 R16, R0 ;  /* 0x0000000000107310 */ /* 0x0008220000201800 */
[----:B------:R-:W-:Y:S05]  /*14a50*/  BRA `(.L_x_6649) ;  /* 0x00000004002c7947 */ /* 0x000fea0003800000 */
.L_x_6662:
        /* <DEDUP_REMOVED lines=21> */
.L_x_6671:
[----:B------:R-:W-:Y:S05]  /*14bb0*/  BSYNC B1 ;  /* 0x0000000000017941 */ /* 0x000fea0003800000 */
.L_x_6670:
[----:B------:R-:W-:Y:S01]  /*14bc0*/  LEA R5, R0, 0x37800000, 0x17 ;  /* 0x3780000000057811 */ /* 0x000fe200078eb8ff */
[----:B------:R-:W-:-:S05]  /*14bd0*/  IMAD.SHL.U32 R0, R3, 0x200000, RZ ;  /* 0x0020000003007824 */ /* 0x000fca00078e00ff */
[----:B------:R-:W-:-:S07]  /*14be0*/  LOP3.LUT R0, R5, R0, R6, 0xfe, !PT ;  /* 0x0000000005007212 */ /* 0x000fce00078efe06 */
.L_x_6669:
[----:B------:R-:W-:Y:S05]  /*14bf0*/  BSYNC B0 ;  /* 0x0000000000007941 */ /* 0x000fea0003800000 */
.L_x_6668:
[----:B------:R-:W-:Y:S01]  /*14c00*/  FMUL.FTZ R0, R0, 1 ;  /* 0x3f80000000007820 */ /* 0x000fe20000410000 */
[----:B------:R-:W-:-:S03]  /*14c10*/  CS2R R18, SRZ ;  /* 0x0000000000127805 */ /* 0x000fc6000001ff00 */
[----:B------:R0:W1:Y:S01]  /*14c20*/  F2F.F64.F32 R16, R0 ;  /* 0x0000000000107310 */ /* 0x0000620000201800 */
[----:B------:R-:W-:Y:S05]  /*14c30*/  BRA `(.L_x_6649) ;  /* 0x0000000000b47947 */ /* 0x000fea0003800000 */
.L_x_6661:
        /* <DEDUP_REMOVED lines=14> */
.L_x_6675:
[----:B------:R-:W-:Y:S05]  /*14d20*/  BSYNC B0 ;  /* 0x0000000000007941 */ /* 0x000fea0003800000 */
.L_x_6674:
[----:B------:R-:W-:Y:S01]  /*14d30*/  FMUL.FTZ R0, R0, 1 ;  /* 0x3f80000000007820 */ /* 0x000fe20000410000 */
[----:B------:R-:W-:-:S03]  /*14d40*/  CS2R R18, SRZ ;  /* 0x0000000000127805 */ /* 0x000fc6000001ff00 */
[----:B------:R0:W1:Y:S01]  /*14d50*/  F2F.F64.F32 R16, R0 ;  /* 0x0000000000107310 */ /* 0x0000620000201800 */
[----:B------:R-:W-:Y:S05]  /*14d60*/  BRA `(.L_x_6649) ;  /* 0x0000000000687947 */ /* 0x000fea0003800000 */
.L_x_6648:
        /* <DEDUP_REMOVED lines=15> */
[----:B0-2--5:R-:W-:Y:S05]  /*14e60*/  CALL.ABS.NOINC R14 ;  /* 0x000000000e007343 */ /* 0x025fea0003c00000 */
.L_x_6676:
[----:B------:R-:W-:Y:S02]  /*14e70*/  CS2R R16, SRZ ;  /* 0x0000000000107805 */ /* 0x000fe4000001ff00 */
[----:B------:R-:W-:Y:S01]  /*14e80*/  CS2R R18, SRZ ;  /* 0x0000000000127805 */ /* 0x000fe2000001ff00 */
[----:B------:R-:W-:Y:S06]  /*14e90*/  BRA `(.L_x_6649) ;  /* 0x00000000001c7947 */ /* 0x000fec0003800000 */
.L_x_6673:
[----:B------:R-:W4:Y:S01]  /*14ea0*/  LDG.E.64 R16, desc[UR36][R4.64] ;  /* 0x0000002404107981 */ /* 0x000f22000c1e1b00 */
[----:B------:R-:W-:Y:S01]  /*14eb0*/  CS2R R18, SRZ ;  /* 0x0000000000127805 */ /* 0x000fe2000001ff00 */
[----:B----4-:R-:W0:Y:S01]  /*14ec0*/  I2F.F64.U64 R16, R16 ;  /* 0x0000001000107312 */ /* 0x010e220000301800 */
[----:B------:R-:W-:Y:S05]  /*14ed0*/  BRA `(.L_x_6649) ;  /* 0x00000000000c7947 */ /* 0x000fea0003800000 */
.L_x_6672:
[----:B------:R-:W4:Y:S01]  /*14ee0*/  LDG.E R4, desc[UR36][R4.64] ;  /* 0x0000002404047981 */ /* 0x000f22000c1e1900 */
[----:B------:R-:W-:Y:S01]  /*14ef0*/  CS2R R18, SRZ ;  /* 0x0000000000127805 */ /* 0x000fe2000001ff00 */
[----:B----4-:R0:W1:Y:S06]  /*14f00*/  I2F.F64.U32 R16, R4 ;  /* 0x0000000400107312 */ /* 0x01006c0000201800 */
.L_x_6649:
[----:B0-----:R-:W4:Y:S01]  /*14f10*/  LDC.U8 R4, c[0x0][0x533] ;  /* 0x00014cc0ff047b82 */ /* 0x001f220000000000 */
[----:B------:R-:W-:Y:S02]  /*14f20*/  ULDC.64 UR4, c[0x0][0x4f8] ;  /* 0x00013e0000047ab9 */ /* 0x000fe40000000a00 */
[----:B------:R-:W-:-:S05]  /*14f30*/  IADD3 R2, P0, R2, UR4, RZ ;  /* 0x0000000402027c10 */ /* 0x000fca000ff1e0ff */
[----:B------:R-:W-:Y:S01]  /*14f40*/  IMAD.X R3, RZ, RZ, UR5, P0 ;  /* 0x00000005ff037e24 */ /* 0x000fe200080e06ff */
[----:B----4-:R-:W-:-:S04]  /*14f50*/  PRMT R0, R4, 0x9910, RZ ;  /* 0x0000991004007816 */ /* 0x010fc800000000ff */
        /* <DEDUP_REMOVED lines=14> */
.L_x_6680:
[----:B------:R-:W4:Y:S01]  /*15040*/  LDG.E.U8 R2, desc[UR36][R2.64] ;  /* 0x0000002402027981 */ /* 0x000f22000c1e1100 */
[----:B------:R-:W-:Y:S01]  /*15050*/  CS2R R6, SRZ ;  /* 0x0000000000067805 */ /* 0x000fe2000001ff00 */
[----:B----4-:R0:W4:Y:S01]  /*15060*/  I2F.F64.U16 R4, R2 ;  /* 0x0000000200047312 */ /* 0x0101220000101800 */
[----:B------:R-:W-:Y:S05]  /*15070*/  BRA `(.L_x_6682) ;  /* 0x0000000c00c87947 */ /* 0x000fea0003800000 */
.L_x_6679:
        /* <DEDUP_REMOVED lines=10> */
.L_x_6684:
[----:B------:R-:W4:Y:S01]  /*15120*/  LDG.E R2, desc[UR36][R2.64] ;  /* 0x0000002402027981 */ /* 0x000f22000c1e1900 */
[----:B------:R-:W-:Y:S01]  /*15130*/  CS2R R6, SRZ ;  /* 0x0000000000067805 */ /* 0x000fe2000001ff00 */
[----:B----4-:R0:W4:Y:S01]  /*15140*/  I2F.F64 R4, R2 ;  /* 0x0000000200047312 */ /* 0x0101220000201c00 */
[----:B------:R-:W-:Y:S05]  /*15150*/  BRA `(.L_x_6682) ;  /* 0x0000000c00907947 */ /* 0x000fea0003800000 */
.L_x_6683:
[----:B------:R-:W4:Y:S01]  /*15160*/  LDG.E.U16 R2, desc[UR36][R2.64] ;  /* 0x0000002402027981 */ /* 0x000f22000c1e1500 */
[----:B------:R-:W-:Y:S01]  /*15170*/  CS2R R6, SRZ ;  /* 0x0000000000067805 */ /* 0x000fe2000001ff00 */
[----:B----4-:R0:W4:Y:S01]  /*15180*/  I2F.F64.S16 R4, R2 ;  /* 0x0000000200047312 */ /* 0x0101220000101c00 */
[----:B------:R-:W-:Y:S05]  /*15190*/  BRA `(.L_x_6682) ;  /* 0x0000000c00807947 */ /* 0x000fea0003800000 */
.L_x_6678:
        /* <DEDUP_REMOVED lines=11> */
.L_x_6686:
[----:B------:R-:W4:Y:S01]  /*15250*/  LDG.E.U16 R0, desc[UR36][R2.64] ;  /* 0x0000002402007981 */ /* 0x000f22000c1e1500 */
[----:B------:R-:W-:Y:S01]  /*15260*/  CS2R R6, SRZ ;  /* 0x0000000000067805 */ /* 0x000fe2000001ff00 */
[----:B----4-:R-:W-:-:S05]  /*15270*/  HADD2.F32 R0, -RZ, R0.H0_H0 ;  /* 0x20000000ff007230 */ /* 0x010fca0000004100 */
[----:B------:R-:W-:-:S04]  /*15280*/  FMUL.FTZ R0, R0, 1 ;  /* 0x3f80000000007820 */ /* 0x000fc80000410000 */
[----:B------:R0:W4:Y:S01]  /*15290*/  F2F.F64.F32 R4, R0 ;  /* 0x0000000000047310 */ /* 0x0001220000201800 */
[----:B------:R-:W-:Y:S05]  /*152a0*/  BRA `(.L_x_6682) ;  /* 0x0000000c003c7947 */ /* 0x000fea0003800000 */
.L_x_6685:
        /* <DEDUP_REMOVED lines=12> */
.L_x_6688:
[----:B------:R-:W4:Y:S02]  /*15370*/  LDG.E R0, desc[UR36][R2.64] ;  /* 0x0000002402007981 */ /* 0x000f24000c1e1900 */
[--C-:B----4-:R-:W-:Y:S02]  /*15380*/  HADD2.F32 R4, -RZ, R0.reuse.H1_H1 ;  /* 0x30000000ff047230 */ /* 0x110fe40000004100 */
[----:B------:R-:W-:-:S03]  /*15390*/  HADD2.F32 R0, -RZ, R0.H0_H0 ;  /* 0x20000000ff007230 */ /* 0x000fc60000004100 */
[----:B------:R-:W-:Y:S02]  /*153a0*/  FMUL.FTZ R6, R4, 1 ;  /* 0x3f80000004067820 */ /* 0x000fe40000410000 */
[----:B------:R-:W-:-:S04]  /*153b0*/  FMUL.FTZ R0, R0, 1 ;  /* 0x3f80000000007820 */ /* 0x000fc80000410000 */
[----:B------:R-:W0:Y:S08]  /*153c0*/  F2F.F64.F32 R6, R6 ;  /* 0x0000000600067310 */ /* 0x000e300000201800 */
[----:B------:R4:W0:Y:S01]  /*153d0*/  F2F.F64.F32 R4, R0 ;  /* 0x0000000000047310 */ /* 0x0008220000201800 */
[----:B------:R-:W-:Y:S05]  /*153e0*/  BRA `(.L_x_6682) ;  /* 0x0000000800ec7947 */ /* 0x000fea0003800000 */
.L_x_6687:
[----:B------:R0:W5:Y:S01]  /*153f0*/  LDG.E.64 R4, desc[UR36][R2.64] ;  /* 0x0000002402047981 */ /* 0x000162000c1e1b00 */
[----:B------:R-:W-:Y:S01]  /*15400*/  CS2R R6, SRZ ;  /* 0x0000000000067805 */ /* 0x000fe2000001ff00 */
[----:B------:R-:W-:Y:S06]  /*15410*/  BRA `(.L_x_6682) ;  /* 0x0000000800e07947 */ /* 0x000fec0003800000 */
.L_x_6677:
        /* <DEDUP_REMOVED lines=14> */
.L_x_6691:
[----:B------:R0:W5:Y:S01]  /*15500*/  LDG.E.128 R4, desc[UR36][R2.64] ;  /* 0x0000002402047981 */ /* 0x000162000c1e1d00 */
[----:B------:R-:W-:Y:S05]  /*15510*/  BRA `(.L_x_6682) ;  /* 0x0000000800a07947 */ /* 0x000fea0003800000 */
.L_x_6690:
        /* <DEDUP_REMOVED lines=29> */
.L_x_6693:
[----:B------:R-:W4:Y:S01]  /*156f0*/  LDG.E.U8 R2, desc[UR36][R2.64] ;  /* 0x0000002402027981 */ /* 0x000f22000c1e1100 */
[----:B------:R-:W-:Y:S01]  /*15700*/  CS2R R6, SRZ ;  /* 0x0000000000067805 */ /* 0x000fe2000001ff00 */
[C---:B----4-:R-:W-:Y:S02]  /*15710*/  IMAD.SHL.U32 R0, R2.reuse, 0x2000000, RZ ;  /* 0x0200000002007824 */ /* 0x050fe400078e00ff */
        /* <DEDUP_REMOVED lines=11> */
[----:B------:R-:W4:Y:S01]  /*157d0*/  F2F.F64.F32 R4, R4 ;  /* 0x0000000400047310 */ /* 0x000f220000201800 */
[----:B------:R-:W-:Y:S05]  /*157e0*/  BRA `(.L_x_6682) ;  /* 0x0000000400ec7947 */ /* 0x000fea0003800000 */
.L_x_6692:
[----:B------:R-:W4:Y:S01]  /*157f0*/  LDG.E.U16 R0, desc[UR36][R2.64] ;  /* 0x0000002402007981 */ /* 0x000f22000c1e1500 */
[----:B------:R-:W-:Y:S01]  /*15800*/  CS2R R6, SRZ ;  /* 0x0000000000067805 */ /* 0x000fe2000001ff00 */
[----:B----4-:R-:W-:-:S04]  /*15810*/  IMAD.U32 R0, R0, 0x10000, RZ ;  /* 0x0001000000007824 */ /* 0x010fc800078e00ff */
[----:B------:R-:W-:-:S04]  /*15820*/  FMUL.FTZ R0, R0, 1 ;  /* 0x3f80000000007820 */ /* 0x000fc80000410000 */
[----:B------:R0:W4:Y:S01]  /*15830*/  F2F.F64.F32 R4, R0 ;  /* 0x0000000000047310 */ /* 0x0001220000201800 */
[----:B------:R-:W-:Y:S05]  /*15840*/  BRA `(.L_x_6682) ;  /* 0x0000000400d47947 */ /* 0x000fea0003800000 */
.L_x_6689:
        /* <DEDUP_REMOVED lines=12> */
.L_x_6696:
        /* <DEDUP_REMOVED lines=21> */
.L_x_6700:
[----:B------:R-:W-:Y:S05]  /*15a60*/  BSYNC B1 ;  /* 0x0000000000017941 */ /* 0x000fea0003800000 */
.L_x_6699:
[----:B------:R-:W-:Y:S01]  /*15a70*/  LEA R3, R0, 0x3b800000, 0x17 ;  /* 0x3b80000000037811 */ /* 0x000fe200078eb8ff */
[----:B------:R-:W-:-:S05]  /*15a80*/  IMAD.SHL.U32 R0, R2, 0x100000, RZ ;  /* 0x0010000002007824 */ /* 0x000fca00078e00ff */
[----:B------:R-:W-:-:S07]  /*15a90*/  LOP3.LUT R0, R3, R0, R4, 0xfe, !PT ;  /* 0x0000000003007212 */ /* 0x000fce00078efe04 */
.L_x_6698:
[----:B------:R-:W-:Y:S05]  /*15aa0*/  BSYNC B0 ;  /* 0x0000000000007941 */ /* 0x000fea0003800000 */
.L_x_6697:
[----:B------:R-:W-:Y:S01]  /*15ab0*/  FMUL.FTZ R0, R0, 1 ;  /* 0x3f80000000007820 */ /* 0x000fe20000410000 */
[----:B------:R-:W-:-:S03]  /*15ac0*/  CS2R R6, SRZ ;  /* 0x0000000000067805 */ /* 0x000fc6000001ff00 */
[----:B------:R0:W4:Y:S01]  /*15ad0*/  F2F.F64.F32 R4, R0 ;  /* 0x0000000000047310 */ /* 0x0001220000201800 */
[----:B------:R-:W-:Y:S05]  /*15ae0*/  BRA `(.L_x_6682) ;  /* 0x00000004002c7947 */ /* 0x000fea0003800000 */
.L_x_6695:
        /* <DEDUP_REMOVED lines=21> */
.L_x_6704:
[----:B------:R-:W-:Y:S05]  /*15c40*/  BSYNC B1 ;  /* 0x0000000000017941 */ /* 0x000fea0003800000 */
.L_x_6703:
[----:B------:R-:W-:Y:S01]  /*15c50*/  LEA R3, R0, 0x37800000, 0x17 ;  /* 0x3780000000037811 */ /* 0x000fe200078eb8ff */
[----:B------:R-:W-:-:S05]  /*15c60*/  IMAD.SHL.U32 R0, R2, 0x200000, RZ ;  /* 0x0020000002007824 */ /* 0x000fca00078e00ff */
[----:B------:R-:W-:-:S07]  /*15c70*/  LOP3.LUT R0, R3, R0, R4, 0xfe, !PT ;  /* 0x0000000003007212 */ /* 0x000fce00078efe04 */
.L_x_6702:
[----:B------:R-:W-:Y:S05]  /*15c80*/  BSYNC B0 ;  /* 0x0000000000007941 */ /* 0x000fea0003800000 */
.L_x_6701:
[----:B------:R-:W-:Y:S01]  /*15c90*/  FMUL.FTZ R0, R0, 1 ;  /* 0x3f80000000007820 */ /* 0x000fe20000410000 */
[----:B------:R-:W-:-:S03]  /*15ca0*/  CS2R R6, SRZ ;  /* 0x0000000000067805 */ /* 0x000fc6000001ff00 */
[----:B------:R0:W4:Y:S01]  /*15cb0*/  F2F.F64.F32 R4, R0 ;  /* 0x0000000000047310 */ /* 0x0001220000201800 */
[----:B------:R-:W-:Y:S05]  /*15cc0*/  BRA `(.L_x_6682) ;  /* 0x0000000000b47947 */ /* 0x000fea0003800000 */
.L_x_6694:
        /* <DEDUP_REMOVED lines=14> */
.L_x_6708:
[----:B------:R-:W-:Y:S05]  /*15db0*/  BSYNC B0 ;  /* 0x0000000000007941 */ /* 0x000fea0003800000 */
.L_x_6707:
[----:B------:R-:W-:Y:S01]  /*15dc0*/  FMUL.FTZ R0, R0, 1 ;  /* 0x3f80000000007820 */ /* 0x000fe20000410000 */
[----:B------:R-:W-:-:S03]  /*15dd0*/  CS2R R6, SRZ ;  /* 0x0000000000067805 */ /* 0x000fc6000001ff00 */
[----:B------:R0:W4:Y:S01]  /*15de0*/  F2F.F64.F32 R4, R0 ;  /* 0x0000000000047310 */ /* 0x0001220000201800 */
[----:B------:R-:W-:Y:S05]  /*15df0*/  BRA `(.L_x_6682) ;  /* 0x0000000000687947 */ /* 0x000fea0003800000 */
.L_x_6681:
        /* <DEDUP_REMOVED lines=16> */
.L_x_6709:
[----:B------:R-:W-:Y:S02]  /*15f00*/  CS2R R4, SRZ ;  /* 0x0000000000047805 */ /* 0x000fe4000001ff00 */
[----:B------:R-:W-:Y:S01]  /*15f10*/  CS2R R6, SRZ ;  /* 0x0000000000067805 */ /* 0x000fe2000001ff00 */
[----:B------:R-:W-:Y:S06]  /*15f20*/  BRA `(.L_x_6682) ;  /* 0x00000000001c7947 */ /* 0x000fec0003800000 */
.L_x_6706:
[----:B------:R-:W4:Y:S01]  /*15f30*/  LDG.E.64 R4, desc[UR36][R2.64] ;  /* 0x0000002402047981 */ /* 0x000f22000c1e1b00 */
[----:B------:R-:W-:Y:S01]  /*15f40*/  CS2R R6, SRZ ;  /* 0x0000000000067805 */ /* 0x000fe2000001ff00 */
[----:B----4-:R-:W0:Y:S01]  /*15f50*/  I2F.F64.U64 R4, R4 ;  /* 0x0000000400047312 */ /* 0x010e220000301800 */
[----:B------:R-:W-:Y:S05]  /*15f60*/  BRA `(.L_x_6682) ;  /* 0x00000000000c7947 */ /* 0x000fea0003800000 */
.L_x_6705:
[----:B------:R-:W4:Y:S01]  /*15f70*/  LDG.E R2, desc[UR36][R2.64] ;  /* 0x0000002402027981 */ /* 0x000f22000c1e1900 */
[----:B------:R-:W-:Y:S01]  /*15f80*/  CS2R R6, SRZ ;  /* 0x0000000000067805 */ /* 0x000fe2000001ff00 */
[----:B----4-:R0:W4:Y:S06]  /*15f90*/  I2F.F64.U32 R4, R2 ;  /* 0x0000000200047312 */ /* 0x01012c0000201800 */
.L_x_6682:
[----:B0---4-:R-:W0:Y:S01]  /*15fa0*/  LDC.U8 R0, c[0x0][0x530] ;  /* 0x00014c00ff007b82 */ /* 0x011e220000000000 */
[----:B------:R-:W-:Y:S02]  /*15fb0*/  ULDC.64 UR4, c[0x0][0x518] ;  /* 0x0001460000047ab9 */ /* 0x000fe40000000a00 */
[----:B-1---5:R-:W-:Y:S02]  /*15fc0*/  DMUL R8, R16, UR4 ;  /* 0x0000000410087c28 */ /* 0x022fe40008000000 */
[----:B------:R-:W-:Y:S01]  /*15fd0*/  DMUL R2, R18, UR4 ;  /* 0x0000000412027c28 */ /* 0x000fe20008000000 */
[----:B------:R-:W-:-:S05]  /*15fe0*/  ULDC.64 UR4, c[0x0][0x510] ;  /* 0x0001440000047ab9 */ /* 0x000fca0000000a00 */
[----:B------:R-:W-:Y:S02]  /*15ff0*/  DFMA R18, R18, UR4, R8 ;  /* 0x0000000412127c2b */ /* 0x000fe40008000008 */
[----:B------:R-:W-:Y:S01]  /*16000*/  DFMA R16, R16, UR4, -R2 ;  /* 0x0000000410107c2b */ /* 0x000fe20008000802 */
[----:B------:R-:W-:Y:S02]  /*16010*/  ULDC.64 UR4, c[0x0][0x508] ;  /* 0x0001420000047ab9 */ /* 0x000fe40000000a00 */
[----:B------:R-:W-:Y:S02]  /*16020*/  DMUL R8, R26, UR4 ;  /* 0x000000041a087c28 */ /* 0x000fe40008000000 */
[----:B--2---:R-:W-:Y:S01]  /*16030*/  DMUL R10, R24, UR4 ;  /* 0x00000004180a7c28 */ /* 0x004fe20008000000 */
[----:B------:R-:W-:Y:S01]  /*16040*/  ULDC.64 UR4, c[0x0][0x500] ;  /* 0x0001400000047ab9 */ /* 0x000fe20000000a00 */
[C---:B------:R-:W-:Y:S02]  /*16050*/  DMUL R2, R18.reuse, R4 ;  /* 0x0000000412027228 */ /* 0x040fe40000000000 */
[----:B------:R-:W-:-:S02]  /*16060*/  DMUL R12, R18, R6 ;  /* 0x00000006120c7228 */ /* 0x000fc40000000000 */
[----:B------:R-:W-:Y:S01]  /*16070*/  DFMA R24, R24, UR4, -R8 ;  /* 0x0000000418187c2b */ /* 0x000fe20008000808 */
[----:B0-----:R-:W-:Y:S01]  /*16080*/  PRMT R8, R0, 0x9910, RZ ;  /* 0x0000991000087816 */ /* 0x001fe200000000ff */
[----:B------:R-:W-:Y:S02]  /*16090*/  DFMA R10, R26, UR4, R10 ;  /* 0x000000041a0a7c2b */ /* 0x000fe4000800000a */
[C---:B------:R-:W-:Y:S02]  /*160a0*/  DFMA R6, R16.reuse, R6, R2 ;  /* 0x000000061006722b */ /* 0x040fe40000000002 */
[----:B------:R-:W-:Y:S01]  /*160b0*/  IMAD.MOV.U32 R2, RZ, RZ, R8 ;  /* 0x000000ffff027224 */ /* 0x000fe200078e0008 */
[----:B------:R-:W-:-:S04]  /*160c0*/  DFMA R4, R16, R4, -R12 ;  /* 0x000000041004722b */ /* 0x000fc8000000080c */
[----:B------:R-:W-:Y:S01]  /*160d0*/  ISETP.GT.AND P0, PT, R2, 0x9, PT ;  /* 0x000000090200780c */ /* 0x000fe20003f04270 */
[----:B------:R-:W-:-:S03]  /*160e0*/  DADD R6, R10, R6 ;  /* 0x000000000a067229 */ /* 0x000fc60000000006 */
[----:B------:R-:W-:-:S09]  /*160f0*/  DADD R4, R24, R4 ;  /* 0x0000000018047229 */ /* 0x000fd20000000004 */
        /* <DEDUP_REMOVED lines=10> */
[----:B0-----:R-:W-:Y:S01]  /*161a0*/  STG.E.U8 desc[UR36][R22.64], R5 ;  /* 0x0000000516007986 */ /* 0x001fe2000c101124 */
[----:B------:R-:W-:Y:S05]  /*161b0*/  EXIT ;  /* 0x000000000000794d */ /* 0x000fea0003800000 */
.L_x_6713:
[----:B------:R-:W0:Y:S02]  /*161c0*/  F2I.S64.F64.TRUNC R4, R4 ;  /* 0x0000000400047311 */ /* 0x000e24000030d900 */
[----:B0-----:R-:W-:-:S05]  /*161d0*/  IMAD.MOV.U32 R3, RZ, RZ, R4 ;  /* 0x000000ffff037224 */ /* 0x001fca00078e0004 */
[----:B------:R-:W-:Y:S01]  /*161e0*/  STG.E.U8 desc[UR36][R22.64], R3 ;  /* 0x0000000316007986 */ /* 0x000fe2000c101124 */
[----:B------:R-:W-:Y:S05]  /*161f0*/  EXIT ;  /* 0x000000000000794d */ /* 0x000fea0003800000 */
.L_x_6712:
[----:B------:R-:W-:-:S13]  /*16200*/  ISETP.NE.AND P0, PT, R2, 0x2, PT ;  /* 0x000000020200780c */ /* 0x000fda0003f05270 */
[----:B------:R-:W-:Y:S05]  /*16210*/  @!P0 BRA `(.L_x_6715) ;  /* 0x0000000000288947 */ /* 0x000fea0003800000 */
[----:B------:R-:W-:-:S13]  /*16220*/  ISETP.NE.AND P0, PT, R2, 0x3, PT ;  /* 0x000000030200780c */ /* 0x000fda0003f05270 */
[----:B------:R-:W-:Y:S05]  /*16230*/  @!P0 BRA `(.L_x_6716) ;  /* 0x0000000000148947 */ /* 0x000fea0003800000 */
[----:B------:R-:W-:-:S13]  /*16240*/  ISETP.NE.AND P0, PT, R2, 0x4, PT ;  /* 0x000000040200780c */ /* 0x000fda0003f05270 */
[----:B------:R-:W-:Y:S05]  /*16250*/  @P0 BRA `(.L_x_6714) ;  /* 0x0000000c00980947 */ /* 0x000fea0003800000 */
[----:B------:R-:W0:Y:S02]  /*16260*/  F2I.S64.F64.TRUNC R4, R4 ;  /* 0x0000000400047311 */ /* 0x000e24000030d900 */
[----:B0-----:R-:W-:Y:S01]  /*16270*/  STG.E.64 desc[UR36][R22.64], R4 ;  /* 0x0000000416007986 */ /* 0x001fe2000c101b24 */
[----:B------:R-:W-:Y:S05]  /*16280*/  EXIT ;  /* 0x000000000000794d */ /* 0x000fea0003800000 */
.L_x_6716:
[----:B------:R-:W0:Y:S02]  /*16290*/  F2I.F64.TRUNC R5, R4 ;  /* 0x0000000400057311 */ /* 0x000e24000030d100 */
[----:B0-----:R-:W-:Y:S01]  /*162a0*/  STG.E desc[UR36][R22.64], R5 ;  /* 0x0000000516007986 */ /* 0x001fe2000c101924 */
[----:B------:R-:W-:Y:S05]  /*162b0*/  EXIT ;  /* 0x000000000000794d */ /* 0x000fea0003800000 */
.L_x_6715:
[----:B------:R-:W0:Y:S02]  /*162c0*/  F2I.F64.TRUNC R5, R4 ;  /* 0x0000000400057311 */ /* 0x000e24000030d100 */
[----:B0-----:R-:W-:Y:S01]  /*162d0*/  STG.E.U16 desc[UR36][R22.64], R5 ;  /* 0x0000000516007986 */ /* 0x001fe2000c101524 */
[----:B------:R-:W-:Y:S05]  /*162e0*/  EXIT ;  /* 0x000000000000794d */ /* 0x000fea0003800000 */
.L_x_6711:
        /* <DEDUP_REMOVED lines=11> */
[----:B------:R-:W-:Y:S01]  /*163a0*/  STG.E desc[UR36][R22.64], R3 ;  /* 0x0000000316007986 */ /* 0x000fe2000c101924 */
[----:B------:R-:W-:Y:S05]  /*163b0*/  EXIT ;  /* 0x000000000000794d */ /* 0x000fea0003800000 */
.L_x_6718:
[----:B------:R-:W-:Y:S01]  /*163c0*/  UMOV UR4, 0xf0000000 ;  /* 0xf000000000047882 */ /* 0x000fe20000000000 */
[----:B------:R-:W-:Y:S01]  /*163d0*/  UMOV UR5, 0x380fffff ;  /* 0x380fffff00057882 */ /* 0x000fe20000000000 */
[----:B------:R-:W0:Y:S01]  /*163e0*/  F2F.F32.F64 R0, R4 ;  /* 0x0000000400007310 */ /* 0x000e220000301000 */
[----:B------:R-:W-:-:S14]  /*163f0*/  DSETP.GEU.AND P0, PT, |R4|, UR4, PT ;  /* 0x0000000404007e2a */ /* 0x000fdc000bf0e200 */
[----:B0-----:R-:W-:-:S05]  /*16400*/  @!P0 FMUL R0, R0, 1.175494350822287508e-38 ;  /* 0x0080000000008820 */ /* 0x001fca0000400000 */
[----:B------:R-:W-:-:S05]  /*16410*/  F2FP.F16.F32.PACK_AB R0, RZ, R0 ;  /* 0x00000000ff00723e */ /* 0x000fca00000000ff */
[----:B------:R-:W-:Y:S01]  /*16420*/  STG.E.U16 desc[UR36][R22.64], R0 ;  /* 0x0000000016007986 */ /* 0x000fe2000c101524 */
[----:B------:R-:W-:Y:S05]  /*16430*/  EXIT ;  /* 0x000000000000794d */ /* 0x000fea0003800000 */
.L_x_6717:
        /* <DEDUP_REMOVED lines=14> */
[----:B------:R-:W-:Y:S01]  /*16520*/  STG.E.64 desc[UR36][R22.64], R2 ;  /* 0x0000000216007986 */ /* 0x000fe2000c101b24 */
[----:B------:R-:W-:Y:S05]  /*16530*/  EXIT ;  /* 0x000000000000794d */ /* 0x000fea0003800000 */
.L_x_6720:
        /* <DEDUP_REMOVED lines=9> */
[----:B------:R-:W-:Y:S01]  /*165d0*/  STG.E desc[UR36][R22.64], R3 ;  /* 0x0000000316007986 */ /* 0x000fe2000c101924 */
[----:B------:R-:W-:Y:S05]  /*165e0*/  EXIT ;  /* 0x000000000000794d */ /* 0x000fea0003800000 */
.L_x_6719:
[----:B------:R-:W-:Y:S01]  /*165f0*/  STG.E.64 desc[UR36][R22.64], R4 ;  /* 0x0000000416007986 */ /* 0x000fe2000c101b24 */
[----:B------:R-:W-:Y:S05]  /*16600*/  EXIT ;  /* 0x000000000000794d */ /* 0x000fea0003800000 */
.L_x_6710:
        /* <DEDUP_REMOVED lines=11> */
[----:B------:R-:W-:Y:S01]  /*166c0*/  STG.E.U8 desc[UR36][R22.64], R3 ;  /* 0x0000000316007986 */ /* 0x000fe2000c101124 */
[----:B------:R-:W-:Y:S05]  /*166d0*/  EXIT ;  /* 0x000000000000794d */ /* 0x000fea0003800000 */
.L_x_6723:
[----:B------:R-:W-:Y:S01]  /*166e0*/  STG.E.128 desc[UR36][R22.64], R4 ;  /* 0x0000000416007986 */ /* 0x000fe2000c101d24 */
[----:B------:R-:W-:Y:S05]  /*166f0*/  EXIT ;  /* 0x000000000000794d */ /* 0x000fea0003800000 */
.L_x_6722:
        /* <DEDUP_REMOVED lines=25> */
.L_x_6727:
[----:B------:R-:W-:Y:S05]  /*16890*/  BSYNC B0 ;  /* 0x0000000000007941 */ /* 0x000fea0003800000 */
.L_x_6726:
[----:B------:R-:W-:-:S05]  /*168a0*/  LOP3.LUT R3, R0, R3, RZ, 0xfc, !PT ;  /* 0x0000000300037212 */ /* 0x000fca00078efcff */
[----:B------:R-:W-:Y:S01]  /*168b0*/  STG.E.U8 desc[UR36][R22.64], R3 ;  /* 0x0000000316007986 */ /* 0x000fe2000c101124 */
[----:B------:R-:W-:Y:S05]  /*168c0*/  EXIT ;  /* 0x000000000000794d */ /* 0x000fea0003800000 */
.L_x_6725:
        /* <DEDUP_REMOVED lines=17> */
.L_x_6729:
[----:B------:R-:W-:Y:S01]  /*169e0*/  IMAD.MOV.U32 R0, RZ, RZ, 0x7f ;  /* 0x0000007fff007424 */ /* 0x000fe200078e00ff */
[----:B------:R-:W-:-:S04]  /*169f0*/  ISETP.GT.U32.AND P0, PT, R2, 0x7f800000, PT ;  /* 0x7f8000000200780c */ /* 0x000fc80003f04070 */
[----:B------:R-:W-:-:S09]  /*16a00*/  SEL R0, R0, 0x7c, P0 ;  /* 0x0000007c00007807 */ /* 0x000fd20000000000 */
.L_x_6730:
[----:B------:R-:W-:Y:S05]  /*16a10*/  BSYNC B0 ;  /* 0x0000000000007941 */ /* 0x000fea0003800000 */
.L_x_6728:
[----:B------:R-:W-:-:S04]  /*16a20*/  LOP3.LUT R2, R3, 0x80000000, RZ, 0xc0, !PT ;  /* 0x8000000003027812 */ /* 0x000fc800078ec0ff */
[----:B------:R-:W-:-:S04]  /*16a30*/  SHF.R.U32.HI R3, RZ, 0x18, R2 ;  /* 0x00000018ff037819 */ /* 0x000fc80000011602 */
[----:B------:R-:W-:-:S05]  /*16a40*/  LOP3.LUT R3, R0, R3, RZ, 0xfc, !PT ;  /* 0x0000000300037212 */ /* 0x000fca00078efcff */
[----:B------:R-:W-:Y:S01]  /*16a50*/  STG.E.U8 desc[UR36][R22.64], R3 ;  /* 0x0000000316007986 */ /* 0x000fe2000c101124 */
[----:B------:R-:W-:Y:S05]  /*16a60*/  EXIT ;  /* 0x000000000000794d */ /* 0x000fea0003800000 */
.L_x_6724:
[----:B------:R-:W-:Y:S01]  /*16a70*/  UMOV UR4, 0xf0000000 ;  /* 0xf000000000047882 */ /* 0x000fe20000000000 */
[----:B------:R-:W-:Y:S01]  /*16a80*/  UMOV UR5, 0x380fffff ;  /* 0x380fffff00057882 */ /* 0x000fe20000000000 */
[----:B------:R-:W0:Y:S01]  /*16a90*/  F2F.F32.F64 R0, R4 ;  /* 0x0000000400007310 */ /* 0x000e220000301000 */
[----:B------:R-:W-:-:S14]  /*16aa0*/  DSETP.GEU.AND P0, PT, |R4|, UR4, PT ;  /* 0x0000000404007e2a */ /* 0x000fdc000bf0e200 */
[----:B0-----:R-:W-:-:S05]  /*16ab0*/  @!P0 FMUL R0, R0, 1.175494350822287508e-38 ;  /* 0x0080000000008820 */ /* 0x001fca0000400000 */
[----:B------:R-:W-:-:S05]  /*16ac0*/  F2FP.BF16.F32.PACK_AB R0, RZ, R0 ;  /* 0x00000000ff00723e */ /* 0x000fca00000010ff */
[----:B------:R-:W-:Y:S01]  /*16ad0*/  STG.E.U16 desc[UR36][R22.64], R0 ;  /* 0x0000000016007986 */ /* 0x000fe2000c101524 */
[----:B------:R-:W-:Y:S05]  /*16ae0*/  EXIT ;  /* 0x000000000000794d */ /* 0x000fea0003800000 */
.L_x_6721:
        /* <DEDUP_REMOVED lines=9> */
[----:B0-----:R-:W-:Y:S01]  /*16b80*/  STG.E.U16 desc[UR36][R22.64], R5 ;  /* 0x0000000516007986 */ /* 0x001fe2000c101524 */
[----:B------:R-:W-:Y:S05]  /*16b90*/  EXIT ;  /* 0x000000000000794d */ /* 0x000fea0003800000 */
.L_x_6733:
        /* <DEDUP_REMOVED lines=21> */
.L_x_6736:
[----:B------:R-:W-:-:S04]  /*16cf0*/  LOP3.LUT R2, R3, 0x80000000, RZ, 0xc0, !PT ;  /* 0x8000000003027812 */ /* 0x000fc800078ec0ff */
[----:B------:R-:W-:-:S04]  /*16d00*/  SHF.R.U32.HI R3, RZ, 0x18, R2 ;  /* 0x00000018ff037819 */ /* 0x000fc80000011602 */
[----:B------:R-:W-:-:S04]  /*16d10*/  LOP3.LUT R0, R0, R3, RZ, 0xfc, !PT ;  /* 0x0000000300007212 */ /* 0x000fc800078efcff */
[----:B------:R-:W-:-:S07]  /*16d20*/  PRMT R11, R0, 0x7610, R11 ;  /* 0x00007610000b7816 */ /* 0x000fce000000000b */
.L_x_6735:
[----:B------:R-:W-:Y:S05]  /*16d30*/  BSYNC B0 ;  /* 0x0000000000007941 */ /* 0x000fea0003800000 */
.L_x_6734:
[----:B------:R-:W-:Y:S01]  /*16d40*/  STG.E.U8 desc[UR36][R22.64], R11 ;  /* 0x0000000b16007986 */ /* 0x000fe2000c101124 */
[----:B------:R-:W-:Y:S05]  /*16d50*/  EXIT ;  /* 0x000000000000794d */ /* 0x000fea0003800000 */
.L_x_6732:
        /* <DEDUP_REMOVED lines=21> */
.L_x_6739:
[----:B------:R-:W-:-:S04]  /*16eb0*/  LOP3.LUT R2, R3, 0x80000000, RZ, 0xc0, !PT ;  /* 0x8000000003027812 */ /* 0x000fc800078ec0ff */
[----:B------:R-:W-:-:S04]  /*16ec0*/  SHF.R.U32.HI R3, RZ, 0x18, R2 ;  /* 0x00000018ff037819 */ /* 0x000fc80000011602 */
[----:B------:R-:W-:-:S04]  /*16ed0*/  LOP3.LUT R0, R0, R3, RZ, 0xfc, !PT ;  /* 0x0000000300007212 */ /* 0x000fc800078efcff */
[----:B------:R-:W-:-:S07]  /*16ee0*/  PRMT R11, R0, 0x7610, R11 ;  /* 0x00007610000b7816 */ /* 0x000fce000000000b */
.L_x_6738:
[----:B------:R-:W-:Y:S05]  /*16ef0*/  BSYNC B0 ;  /* 0x0000000000007941 */ /* 0x000fea0003800000 */
.L_x_6737:
[----:B------:R-:W-:Y:S01]  /*16f00*/  STG.E.U8 desc[UR36][R22.64], R11 ;  /* 0x0000000b16007986 */ /* 0x000fe2000c101124 */
[----:B------:R-:W-:Y:S05]  /*16f10*/  EXIT ;  /* 0x000000000000794d */ /* 0x000fea0003800000 */
.L_x_6731:
        /* <DEDUP_REMOVED lines=26> */
.L_x_6714:
        /* <DEDUP_REMOVED lines=16> */
.L_x_6742:
[----:B------:R-:W-:Y:S05]  /*171c0*/  EXIT ;  /* 0x000000000000794d */ /* 0x000fea0003800000 */
.L_x_6741:
[----:B------:R-:W0:Y:S02]  /*171d0*/  F2I.U64.F64.TRUNC R4, R4 ;  /* 0x0000000400047311 */ /* 0x000e24000030d800 */
[----:B0-----:R-:W-:Y:S01]  /*171e0*/  STG.E.64 desc[UR36][R22.64], R4 ;  /* 0x0000000416007986 */ /* 0x001fe2000c101b24 */
[----:B------:R-:W-:Y:S05]  /*171f0*/  EXIT ;  /* 0x000000000000794d */ /* 0x000fea0003800000 */
.L_x_6740:
[----:B------:R-:W0:Y:S02]  /*17200*/  F2I.U32.F64.TRUNC R5, R4 ;  /* 0x0000000400057311 */ /* 0x000e24000030d000 */
[----:B0-----:R-:W-:Y:S01]  /*17210*/  STG.E desc[UR36][R22.64], R5 ;  /* 0x0000000516007986 */ /* 0x001fe2000c101924 */
[----:B------:R-:W-:Y:S05]  /*17220*/  EXIT ;  /* 0x000000000000794d */ /* 0x000fea0003800000 */
.L_x_6743:
        /* <DEDUP_REMOVED lines=13> */
.L_x_24126:


//--------------------- .text._ZN2at6native27unrolled_elementwise_kernelIZZZNS0_54_GLOBAL__N__d8c5977b_16_LinearAlgebra_cu_140f0503_289316addr_kernel_cudaERNS_14TensorIteratorERKN3c106ScalarES8_ENKUlvE_clEvENKUlvE6_clEvEUlNS5_7complexIdEESC_SC_E0_St5arrayIPcLm4EELi4E23TrivialOffsetCalculatorILi3EjESH_ILi1EjENS0_6memory12LoadWithCastILi3EEENSK_13StoreWithCastILi1EEEEEviT_T0_T2_T3_T4_T5_ --------------------------
	.section	.text._ZN2at6native27unrolled_elementwise_kernelIZZZNS0_54_GLOBAL__N__d8c5977b_16_LinearAlgebra_cu_140f0503_289316addr_kernel_cudaERNS_14TensorIteratorERKN3c106ScalarES8_ENKUlvE_clEvENKUlvE6_clEvEUlNS5_7complexIdEESC_SC_E0_St5arrayIPcLm4EELi4E23TrivialOffsetCalculatorILi3EjESH_ILi1EjENS0_6memory12LoadWithCastILi3EEENSK_13StoreWithCastILi1EEEEEviT_T0_T2_T3_T4_T5_,"ax",@progbits
	.align	128
        .global         _ZN2at6native27unrolled_elementwise_kernelIZZZNS0_54_GLOBAL__N__d8c5977b_16_LinearAlgebra_cu_140f0503_289316addr_kernel_cudaERNS_14TensorIteratorERKN3c106ScalarES8_ENKUlvE_clEvENKUlvE6_clEvEUlNS5_7complexIdEESC_SC_E0_St5arrayIPcLm4EELi4E23TrivialOffsetCalculatorILi3EjESH_ILi1EjENS0_6memory12LoadWithCastILi3EEENSK_13StoreWithCastILi1EEEEEviT_T0_T2_T3_T4_T5_
        .type           _ZN2at6native27unrolled_elementwise_kernelIZZZNS0_54_GLOBAL__N__d8c5977b_16_LinearAlgebra_cu_140f0503_289316addr_kernel_cudaERNS_14TensorIteratorERKN3c106ScalarES8_ENKUlvE_clEvENKUlvE6_clEvEUlNS5_7complexIdEESC_SC_E0_St5arrayIPcLm4EELi4E23TrivialOffsetCalculatorILi3EjESH_ILi1EjENS0_6memory12LoadWithCastILi3EEENSK_13StoreWithCastILi1EEEEEviT_T0_T2_T3_T4_T5_,@function
        .size           _ZN2at6native27unrolled_elementwise_kernelIZZZNS0_54_GLOBAL__N__d8c5977b_16_LinearAlgebra_cu_140f0503_289316addr_kernel_cudaERNS_14TensorIteratorERKN3c106ScalarES8_ENKUlvE_clEvENKUlvE6_clEvEUlNS5_7complexIdEESC_SC_E0_St5arrayIPcLm4EELi4E23TrivialOffsetCalculatorILi3EjESH_ILi1EjENS0_6memory12LoadWithCastILi3EEENSK_13StoreWithCastILi1EEEEEviT_T0_T2_T3_T4_T5_,(.L_x_24127 - _ZN2at6native27unrolled_elementwise_kernelIZZZNS0_54_GLOBAL__N__d8c5977b_16_LinearAlgebra_cu_140f0503_289316addr_kernel_cudaERNS_14TensorIteratorERKN3c106ScalarES8_ENKUlvE_clEvENKUlvE6_clEvEUlNS5_7complexIdEESC_SC_E0_St5arrayIPcLm4EELi4E23TrivialOffsetCalculatorILi3EjESH_ILi1EjENS0_6memory12LoadWithCastILi3EEENSK_13StoreWithCastILi1EEEEEviT_T0_T2_T3_T4_T5_)
        .other          _ZN2at6native27unrolled_elementwise_kernelIZZZNS0_54_GLOBAL__N__d8c5977b_16_LinearAlgebra_cu_140f0503_289316addr_kernel_cudaERNS_14TensorIteratorERKN3c106ScalarES8_ENKUlvE_clEvENKUlvE6_clEvEUlNS5_7complexIdEESC_SC_E0_St5arrayIPcLm4EELi4E23TrivialOffsetCalculatorILi3EjESH_ILi1EjENS0_6memory12LoadWithCastILi3EEENSK_13StoreWithCastILi1EEEEEviT_T0_T2_T3_T4_T5_,@"STO_CUDA_ENTRY STV_DEFAULT"
_ZN2at6native27unrolled_elementwise_kernelIZZZNS0_54_GLOBAL__N__d8c5977b_16_LinearAlgebra_cu_140f0503_289316addr_kernel_cudaERNS_14TensorIteratorERKN3c106ScalarES8_ENKUlvE_clEvENKUlvE6_clEvEUlNS5_7complexIdEESC_SC_E0_St5arrayIPcLm4EELi4E23TrivialOffsetCalculatorILi3EjESH_ILi1EjENS0_6memory12LoadWithCastILi3EEENSK_13StoreWithCastILi1EEEEEviT_T0_T2_T3_T4_T5_:
.text._ZN2at6native27unrolled_elementwise_kernelIZZZNS0_54_GLOBAL__N__d8c5977b_16_LinearAlgebra_cu_140f0503_289316addr_kernel_cudaERNS_14TensorIteratorERKN3c106ScalarES8_ENKUlvE_clEvENKUlvE6_clEvEUlNS5_7complexIdEESC_SC_E0_St5arrayIPcLm4EELi4E23TrivialOffsetCalculatorILi3EjESH_ILi1EjENS0_6memory12LoadWithCastILi3EEENSK_13StoreWithCastILi1EEEEEviT_T0_T2_T3_T4_T5_:
[----:B------:R-:W0:Y:S01]  /*0000*/  LDC R1, c[0x0][0x28] ;  /* 0x00000a00ff017b82 */ /* 0x000e220000000800 */
[----:B------:R-:W1:Y:S07]  /*0010*/  S2R R65, SR_CTAID.X ;  /* 0x0000000000417919 */ /* 0x000e6e0000002500 */
[----:B------:R-:W1:Y:S01]  /*0020*/  LDC R2, c[0x0][0x210] ;  /* 0x00008400ff027b82 */ /* 0x000e620000000800 */
[----:B------:R-:W-:Y:S01]  /*0030*/  ULDC.64 UR36, c[0x0][0x208] ;  /* 0x0000820000247ab9 */ /* 0x000fe20000000a00 */
[----:B------:R-:W-:Y:S01]  /*0040*/  BSSY B6, `(.L_x_6744) ;  /* 0x000032f000067945 */ /* 0x000fe20003800000 */
[----:B------:R-:W2:Y:S01]  /*0050*/  S2R R66, SR_TID.X ;  /* 0x0000000000427919 */ /* 0x000ea20000002100 */
[----:B------:R-:W-:-:S02]  /*0060*/  CS2R R50, SRZ ;  /* 0x0000000000327805 */ /* 0x000fc4000001ff00 */
[----:B------:R-:W-:Y:S02]  /*0070*/  CS2R R62, SRZ ;  /* 0x00000000003e7805 */ /* 0x000fe4000001ff00 */
[----:B------:R-:W-:Y:S02]  /*0080*/  CS2R R60, SRZ ;  /* 0x00000000003c7805 */ /* 0x000fe4000001ff00 */
[----:B------:R-:W-:Y:S01]  /*0090*/  CS2R R58, SRZ ;  /* 0x00000000003a7805 */ /* 0x000fe2000001ff00 */
[----:B------:R-:W3:Y:S01]  /*00a0*/  LDC.U8 R64, c[0x0][0x274] ;  /* 0x00009d00ff407b82 */ /* 0x000ee20000000000 */
[----:B------:R-:W-:Y:S02]  /*00b0*/  CS2R R56, SRZ ;  /* 0x0000000000387805 */ /* 0x000fe4000001ff00 */
[----:B------:R-:W-:Y:S02]  /*00c0*/  CS2R R54, SRZ ;  /* 0x0000000000367805 */ /* 0x000fe4000001ff00 */
[----:B------:R-:W-:-:S03]  /*00d0*/  CS2R R52, SRZ ;  /* 0x0000000000347805 */ /* 0x000fc6000001ff00 */
[----:B------:R-:W4:Y:S08]  /*00e0*/  LDC.U8 R23, c[0x0][0x275] ;  /* 0x00009d40ff177b82 */ /* 0x000f300000000000 */
[----:B------:R-:W0:Y:S01]  /*00f0*/  LDC.U8 R22, c[0x0][0x276] ;  /* 0x00009d80ff167b82 */ /* 0x000e220000000000 */
[----:B-1----:R-:W-:-:S05]  /*0100*/  IMAD R2, R65, -0x200, R2 ;  /* 0xfffffe0041027824 */ /* 0x002fca00078e0202 */
[----:B--2---:R-:W-:-:S13]  /*0110*/  ISETP.GE.AND P0, PT, R66, R2, PT ;  /* 0x000000024200720c */ /* 0x004fda0003f06270 */
[----:B---3--:R-:W-:Y:S05]  /*0120*/  @P0 BRA `(.L_x_6745) ;  /* 0x0000003000800947 */ /* 0x008fea0003800000 */
        /* <DEDUP_REMOVED lines=21> */
.L_x_6749:
[----:B------:R-:W2:Y:S01]  /*0280*/  LDG.E.U8 R4, desc[UR36][R4.64] ;  /* 0x0000002404047981 */ /* 0x000ea2000c1e1100 */
[----:B------:R-:W-:Y:S01]  /*0290*/  CS2R R62, SRZ ;  /* 0x00000000003e7805 */ /* 0x000fe2000001ff00 */
[----:B--2---:R1:W2:Y:S01]  /*02a0*/  I2F.F64.U16 R60, R4 ;  /* 0x00000004003c7312 */ /* 0x0042a20000101800 */
[----:B------:R-:W-:Y:S05]  /*02b0*/  BRA `(.L_x_6751) ;  /* 0x0000000c00c87947 */ /* 0x000fea0003800000 */
.L_x_6748:
        /* <DEDUP_REMOVED lines=8> */
[----:B--2---:R-:W1:Y:S01]  /*0340*/  I2F.F64.S64 R60, R60 ;  /* 0x0000003c003c7312 */ /* 0x004e620000301c00 */
[----:B------:R-:W-:Y:S05]  /*0350*/  BRA `(.L_x_6751) ;  /* 0x0000000c00a07947 */ /* 0x000fea0003800000 */
.L_x_6753:
[----:B------:R-:W2:Y:S01]  /*0360*/  LDG.E R4, desc[UR36][R4.64] ;  /* 0x0000002404047981 */ /* 0x000ea2000c1e1900 */
[----:B------:R-:W-:Y:S01]  /*0370*/  CS2R R62, SRZ ;  /* 0x00000000003e7805 */ /* 0x000fe2000001ff00 */
[----:B--2---:R2:W3:Y:S01]  /*0380*/  I2F.F64 R60, R4 ;  /* 0x00000004003c7312 */ /* 0x0044e20000201c00 */
[----:B------:R-:W-:Y:S05]  /*0390*/  BRA `(.L_x_6751) ;  /* 0x0000000c00907947 */ /* 0x000fea0003800000 */
.L_x_6752:
[----:B------:R-:W2:Y:S01]  /*03a0*/  LDG.E.U16 R4, desc[UR36][R4.64] ;  /* 0x0000002404047981 */ /* 0x000ea2000c1e1500 */
[----:B------:R-:W-:Y:S01]  /*03b0*/  CS2R R62, SRZ ;  /* 0x00000000003e7805 */ /* 0x000fe2000001ff00 */
[----:B--2---:R1:W2:Y:S01]  /*03c0*/  I2F.F64.S16 R60, R4 ;  /* 0x00000004003c7312 */ /* 0x0042a20000101c00 */
[----:B------:R-:W-:Y:S05]  /*03d0*/  BRA `(.L_x_6751) ;  /* 0x0000000c00807947 */ /* 0x000fea0003800000 */
.L_x_6747:
        /* <DEDUP_REMOVED lines=9> */
[----:B------:R-:W1:Y:S01]  /*0470*/  F2F.F64.F32 R60, R60 ;  /* 0x0000003c003c7310 */ /* 0x000e620000201800 */
[----:B------:R-:W-:Y:S05]  /*0480*/  BRA `(.L_x_6751) ;  /* 0x0000000c00547947 */ /* 0x000fea0003800000 */
.L_x_6755:
[----:B------:R-:W2:Y:S01]  /*0490*/  LDG.E.U16 R0, desc[UR36][R4.64] ;  /* 0x0000002404007981 */ /* 0x000ea2000c1e1500 */
[----:B------:R-:W-:Y:S01]  /*04a0*/  CS2R R62, SRZ ;  /* 0x00000000003e7805 */ /* 0x000fe2000001ff00 */
[----:B--2---:R-:W-:-:S05]  /*04b0*/  HADD2.F32 R0, -RZ, R0.H0_H0 ;  /* 0x20000000ff007230 */ /* 0x004fca0000004100 */
[----:B------:R-:W-:-:S04]  /*04c0*/  FMUL.FTZ R0, R0, 1 ;  /* 0x3f80000000007820 */ /* 0x000fc80000410000 */
[----:B------:R1:W2:Y:S01]  /*04d0*/  F2F.F64.F32 R60, R0 ;  /* 0x00000000003c7310 */ /* 0x0002a20000201800 */
[----:B------:R-:W-:Y:S05]  /*04e0*/  BRA `(.L_x_6751) ;  /* 0x0000000c003c7947 */ /* 0x000fea0003800000 */
.L_x_6754:
        /* <DEDUP_REMOVED lines=9> */
[----:B------:R-:W1:Y:S08]  /*0580*/  F2F.F64.F32 R62, R62 ;  /* 0x0000003e003e7310 */ /* 0x000e700000201800 */
[----:B------:R-:W2:Y:S01]  /*0590*/  F2F.F64.F32 R60, R60 ;  /* 0x0000003c003c7310 */ /* 0x000ea20000201800 */
[----:B------:R-:W-:Y:S05]  /*05a0*/  BRA `(.L_x_6751) ;  /* 0x0000000c000c7947 */ /* 0x000fea0003800000 */
.L_x_6757:
[----:B------:R-:W2:Y:S02]  /*05b0*/  LDG.E R0, desc[UR36][R4.64] ;  /* 0x0000002404007981 */ /* 0x000ea4000c1e1900 */
[--C-:B--2---:R-:W-:Y:S02]  /*05c0*/  HADD2.F32 R3, -RZ, R0.reuse.H1_H1 ;  /* 0x30000000ff037230 */ /* 0x104fe40000004100 */
[----:B------:R-:W-:-:S03]  /*05d0*/  HADD2.F32 R0, -RZ, R0.H0_H0 ;  /* 0x20000000ff007230 */ /* 0x000fc60000004100 */
[----:B------:R-:W-:Y:S02]  /*05e0*/  FMUL.FTZ R3, R3, 1 ;  /* 0x3f80000003037820 */ /* 0x000fe40000410000 */
[----:B------:R-:W-:Y:S02]  /*05f0*/  FMUL.FTZ R0, R0, 1 ;  /* 0x3f80000000007820 */ /* 0x000fe40000410000 */
[----:B------:R1:W2:Y:S08]  /*0600*/  F2F.F64.F32 R62, R3 ;  /* 0x00000003003e7310 */ /* 0x0002b00000201800 */
[----:B------:R1:W3:Y:S01]  /*0610*/  F2F.F64.F32 R60, R0 ;  /* 0x00000000003c7310 */ /* 0x0002e20000201800 */
[----:B------:R-:W-:Y:S05]  /*0620*/  BRA `(.L_x_6751) ;  /* 0x0000000800ec7947 */ /* 0x000fea0003800000 */
.L_x_6756:
[----:B------:R1:W5:Y:S01]  /*0630*/  LDG.E.64 R60, desc[UR36][R4.64] ;  /* 0x00000024043c7981 */ /* 0x000362000c1e1b00 */
[----:B------:R-:W-:Y:S01]  /*0640*/  CS2R R62, SRZ ;  /* 0x00000000003e7805 */ /* 0x000fe2000001ff00 */
[----:B------:R-:W-:Y:S06]  /*0650*/  BRA `(.L_x_6751) ;  /* 0x0000000800e07947 */ /* 0x000fec0003800000 */
.L_x_6746:
        /* <DEDUP_REMOVED lines=14> */
.L_x_6760:
[----:B------:R1:W5:Y:S01]  /*0740*/  LDG.E.128 R60, desc[UR36][R4.64] ;  /* 0x00000024043c7981 */ /* 0x000362000c1e1d00 */
[----:B------:R-:W-:Y:S05]  /*0750*/  BRA `(.L_x_6751) ;  /* 0x0000000800a07947 */ /* 0x000fea0003800000 */
.L_x_6759:
        /* <DEDUP_REMOVED lines=29> */
.L_x_6762:
        /* <DEDUP_REMOVED lines=16> */
.L_x_6761:
[----:B------:R-:W2:Y:S01]  /*0a30*/  LDG.E.U16 R0, desc[UR36][R4.64] ;  /* 0x0000002404007981 */ /* 0x000ea2000c1e1500 */
[----:B------:R-:W-:Y:S01]  /*0a40*/  CS2R R62, SRZ ;  /* 0x00000000003e7805 */ /* 0x000fe2000001ff00 */
[----:B--2---:R-:W-:-:S04]  /*0a50*/  IMAD.U32 R0, R0, 0x10000, RZ ;  /* 0x0001000000007824 */ /* 0x004fc800078e00ff */
[----:B------:R-:W-:-:S04]  /*0a60*/  FMUL.FTZ R0, R0, 1 ;  /* 0x3f80000000007820 */ /* 0x000fc80000410000 */
[----:B------:R1:W2:Y:S01]  /*0a70*/  F2F.F64.F32 R60, R0 ;  /* 0x00000000003c7310 */ /* 0x0002a20000201800 */
[----:B------:R-:W-:Y:S05]  /*0a80*/  BRA `(.L_x_6751) ;  /* 0x0000000400d47947 */ /* 0x000fea0003800000 */
.L_x_6758:
        /* <DEDUP_REMOVED lines=12> */
.L_x_6765:
        /* <DEDUP_REMOVED lines=21> */
.L_x_6769:
[----:B------:R-:W-:Y:S05]  /*0ca0*/  BSYNC B1 ;  /* 0x0000000000017941 */ /* 0x000fea0003800000 */
.L_x_6768:
[----:B------:R-:W-:Y:S01]  /*0cb0*/  LEA R5, R0, 0x3b800000, 0x17 ;  /* 0x3b80000000057811 */ /* 0x000fe200078eb8ff */
[----:B------:R-:W-:-:S05]  /*0cc0*/  IMAD.SHL.U32 R0, R3, 0x100000, RZ ;  /* 0x0010000003007824 */ /* 0x000fca00078e00ff */
[----:B------:R-:W-:-:S07]  /*0cd0*/  LOP3.LUT R0, R5, R0, R6, 0xfe, !PT ;  /* 0x0000000005007212 */ /* 0x000fce00078efe06 */
.L_x_6767:
[----:B------:R-:W-:Y:S05]  /*0ce0*/  BSYNC B0 ;  /* 0x0000000000007941 */ /* 0x000fea0003800000 */
.L_x_6766:
[----:B------:R-:W-:Y:S01]  /*0cf0*/  FMUL.FTZ R0, R0, 1 ;  /* 0x3f80000000007820 */ /* 0x000fe20000410000 */
[----:B------:R-:W-:-:S03]  /*0d00*/  CS2R R62, SRZ ;  /* 0x00000000003e7805 */ /* 0x000fc6000001ff00 */
[----:B------:R1:W2:Y:S01]  /*0d10*/  F2F.F64.F32 R60, R0 ;  /* 0x00000000003c7310 */ /* 0x0002a20000201800 */
[----:B------:R-:W-:Y:S05]  /*0d20*/  BRA `(.L_x_6751) ;  /* 0x00000004002c7947 */ /* 0x000fea0003800000 */
.L_x_6764:
        /* <DEDUP_REMOVED lines=21> */
.L_x_6773:
[----:B------:R-:W-:Y:S05]  /*0e80*/  BSYNC B1 ;  /* 0x0000000000017941 */ /* 0x000fea0003800000 */
.L_x_6772:
[----:B------:R-:W-:Y:S01]  /*0e90*/  LEA R5, R0, 0x37800000, 0x17 ;  /* 0x3780000000057811 */ /* 0x000fe200078eb8ff */
[----:B------:R-:W-:-:S05]  /*0ea0*/  IMAD.SHL.U32 R0, R3, 0x200000, RZ ;  /* 0x0020000003007824 */ /* 0x000fca00078e00ff */
[----:B------:R-:W-:-:S07]  /*0eb0*/  LOP3.LUT R0, R5, R0, R6, 0xfe, !PT ;  /* 0x0000000005007212 */ /* 0x000fce00078efe06 */
.L_x_6771:
[----:B------:R-:W-:Y:S05]  /*0ec0*/  BSYNC B0 ;  /* 0x0000000000007941 */ /* 0x000fea0003800000 */
.L_x_6770:
[----:B------:R-:W-:Y:S01]  /*0ed0*/  FMUL.FTZ R0, R0, 1 ;  /* 0x3f80000000007820 */ /* 0x000fe20000410000 */
[----:B------:R-:W-:-:S03]  /*0ee0*/  CS2R R62, SRZ ;  /* 0x00000000003e7805 */ /* 0x000fc6000001ff00 */
[----:B------:R1:W2:Y:S01]  /*0ef0*/  F2F.F64.F32 R60, R0 ;  /* 0x00000000003c7310 */ /* 0x0002a20000201800 */
[----:B------:R-:W-:Y:S05]  /*0f00*/  BRA `(.L_x_6751) ;  /* 0x0000000000b47947 */ /* 0x000fea0003800000 */
.L_x_6763:
        /* <DEDUP_REMOVED lines=14> */
.L_x_6777:
[----:B------:R-:W-:Y:S05]  /*0ff0*/  BSYNC B0 ;  /* 0x0000000000007941 */ /* 0x000fea0003800000 */
.L_x_6776:
[----:B------:R-:W-:Y:S01]  /*1000*/  FMUL.FTZ R0, R0, 1 ;  /* 0x3f80000000007820 */ /* 0x000fe20000410000 */
[----:B------:R-:W-:-:S03]  /*1010*/  CS2R R62, SRZ ;  /* 0x00000000003e7805 */ /* 0x000fc6000001ff00 */
[----:B------:R1:W2:Y:S01]  /*1020*/  F2F.F64.F32 R60, R0 ;  /* 0x00000000003c7310 */ /* 0x0002a20000201800 */
[----:B------:R-:W-:Y:S05]  /*1030*/  BRA `(.L_x_6751) ;  /* 0x0000000000687947 */ /* 0x000fea0003800000 */
.L_x_6750:
        /* <DEDUP_REMOVED lines=13> */
[----:B-1----:R-:W-:-:S07]  /*1110*/  IMAD.MOV.U32 R13, RZ, RZ, RZ ;  /* 0x000000ffff0d7224 */ /* 0x002fce00078e00ff */
[----:B------:R-:W-:-:S07]  /*1120*/  LEPC R20, `(.L_x_6778) ;  /* 0x000000001014794e */ /* 0x000fce0000000000 */
[----:B0-2-4-:R-:W-:Y:S05]  /*1130*/  CALL.ABS.NOINC R14 ;  /* 0x000000000e007343 */ /* 0x015fea0003c00000 */
.L_x_6778:
[----:B------:R-:W-:Y:S02]  /*1140*/  CS2R R60, SRZ ;  /* 0x00000000003c7805 */ /* 0x000fe4000001ff00 */
[----:B------:R-:W-:Y:S01]  /*1150*/  CS2R R62, SRZ ;  /* 0x00000000003e7805 */ /* 0x000fe2000001ff00 */
[----:B------:R-:W-:Y:S06]  /*1160*/  BRA `(.L_x_6751) ;  /* 0x00000000001c7947 */ /* 0x000fec0003800000 */
.L_x_6775:
[----:B------:R-:W2:Y:S01]  /*1170*/  LDG.E.64 R60, desc[UR36][R4.64] ;  /* 0x00000024043c7981 */ /* 0x000ea2000c1e1b00 */
[----:B------:R-:W-:Y:S01]  /*1180*/  CS2R R62, SRZ ;  /* 0x00000000003e7805 */ /* 0x000fe2000001ff00 */
[----:B--2---:R-:W1:Y:S01]  /*1190*/  I2F.F64.U64 R60, R60 ;  /* 0x0000003c003c7312 */ /* 0x004e620000301800 */
[----:B------:R-:W-:Y:S05]  /*11a0*/  BRA `(.L_x_6751) ;  /* 0x00000000000c7947 */ /* 0x000fea0003800000 */
.L_x_6774:
[----:B------:R-:W2:Y:S01]  /*11b0*/  LDG.E R4, desc[UR36][R4.64] ;  /* 0x0000002404047981 */ /* 0x000ea2000c1e1900 */
[----:B------:R-:W-:Y:S01]  /*11c0*/  CS2R R62, SRZ ;  /* 0x00000000003e7805 */ /* 0x000fe2000001ff00 */
[----:B--2---:R1:W2:Y:S06]  /*11d0*/  I2F.F64.U32 R60, R4 ;  /* 0x00000004003c7312 */ /* 0x0042ac0000201800 */
.L_x_6751:
[----:B-12---:R-:W1:Y:S01]  /*11e0*/  LDC.64 R4, c[0x0][0x260] ;  /* 0x00009800ff047b82 */ /* 0x006e620000000a00 */
[----:B----4-:R-:W-:Y:S01]  /*11f0*/  PRMT R0, R23, 0x9910, RZ ;  /* 0x0000991017007816 */ /* 0x010fe200000000ff */
        /* <DEDUP_REMOVED lines=18> */
.L_x_6782:
[----:B------:R-:W2:Y:S01]  /*1320*/  LDG.E.U8 R4, desc[UR36][R4.64] ;  /* 0x0000002404047981 */ /* 0x000ea2000c1e1100 */
[----:B------:R-:W-:Y:S01]  /*1330*/  CS2R R58, SRZ ;  /* 0x00000000003a7805 */ /* 0x000fe2000001ff00 */
[----:B--2---:R4:W1:Y:S01]  /*1340*/  I2F.F64.U16 R56, R4 ;  /* 0x0000000400387312 */ /* 0x0048620000101800 */
[----:B------:R-:W-:Y:S05]  /*1350*/  BRA `(.L_x_6784) ;  /* 0x0000000c00c87947 */ /* 0x000fea0003800000 */
.L_x_6781:
        /* <DEDUP_REMOVED lines=10> */
.L_x_6786:
[----:B------:R-:W2:Y:S01]  /*1400*/  LDG.E R4, desc[UR36][R4.64] ;  /* 0x0000002404047981 */ /* 0x000ea2000c1e1900 */
[----:B------:R-:W-:Y:S01]  /*1410*/  CS2R R58, SRZ ;  /* 0x00000000003a7805 */ /* 0x000fe2000001ff00 */
[----:B--2---:R1:W2:Y:S01]  /*1420*/  I2F.F64 R56, R4 ;  /* 0x0000000400387312 */ /* 0x0042a20000201c00 */
[----:B------:R-:W-:Y:S05]  /*1430*/  BRA `(.L_x_6784) ;  /* 0x0000000c00907947 */ /* 0x000fea0003800000 */
.L_x_6785:
[----:B------:R-:W2:Y:S01]  /*1440*/  LDG.E.U16 R4, desc[UR36][R4.64] ;  /* 0x0000002404047981 */ /* 0x000ea2000c1e1500 */
[----:B------:R-:W-:Y:S01]  /*1450*/  CS2R R58, SRZ ;  /* 0x00000000003a7805 */ /* 0x000fe2000001ff00 */
[----:B--2---:R1:W2:Y:S01]  /*1460*/  I2F.F64.S16 R56, R4 ;  /* 0x0000000400387312 */ /* 0x0042a20000101c00 */
[----:B------:R-:W-:Y:S05]  /*1470*/  BRA `(.L_x_6784) ;  /* 0x0000000c00807947 */ /* 0x000fea0003800000 */
.L_x_6780:
        /* <DEDUP_REMOVED lines=11> */
.L_x_6788:
[----:B------:R-:W2:Y:S01]  /*1530*/  LDG.E.U16 R0, desc[UR36][R4.64] ;  /* 0x0000002404007981 */ /* 0x000ea2000c1e1500 */
[----:B------:R-:W-:Y:S01]  /*1540*/  CS2R R58, SRZ ;  /* 0x00000000003a7805 */ /* 0x000fe2000001ff00 */
[----:B--2---:R-:W-:-:S05]  /*1550*/  HADD2.F32 R0, -RZ, R0.H0_H0 ;  /* 0x20000000ff007230 */ /* 0x004fca0000004100 */
[----:B------:R-:W-:-:S04]  /*1560*/  FMUL.FTZ R0, R0, 1 ;  /* 0x3f80000000007820 */ /* 0x000fc80000410000 */
[----:B------:R1:W2:Y:S01]  /*1570*/  F2F.F64.F32 R56, R0 ;  /* 0x0000000000387310 */ /* 0x0002a20000201800 */
[----:B------:R-:W-:Y:S05]  /*1580*/  BRA `(.L_x_6784) ;  /* 0x0000000c003c7947 */ /* 0x000fea0003800000 */
.L_x_6787:
        /* <DEDUP_REMOVED lines=12> */
.L_x_6790:
        /* <DEDUP_REMOVED lines=8> */
.L_x_6789:
[----:B------:R1:W5:Y:S01]  /*16d0*/  LDG.E.64 R56, desc[UR36][R4.64] ;  /* 0x0000002404387981 */ /* 0x000362000c1e1b00 */
[----:B------:R-:W-:Y:S01]  /*16e0*/  CS2R R58, SRZ ;  /* 0x00000000003a7805 */ /* 0x000fe2000001ff00 */
[----:B------:R-:W-:Y:S06]  /*16f0*/  BRA `(.L_x_6784) ;  /* 0x0000000800e07947 */ /* 0x000fec0003800000 */
.L_x_6779:
        /* <DEDUP_REMOVED lines=14> */
.L_x_6793:
[----:B------:R1:W5:Y:S01]  /*17e0*/  LDG.E.128 R56, desc[UR36][R4.64] ;  /* 0x0000002404387981 */ /* 0x000362000c1e1d00 */
[----:B------:R-:W-:Y:S05]  /*17f0*/  BRA `(.L_x_6784) ;  /* 0x0000000800a07947 */ /* 0x000fea0003800000 */
.L_x_6792:
        /* <DEDUP_REMOVED lines=29> */
.L_x_6795:
        /* <DEDUP_REMOVED lines=16> */
.L_x_6794:
[----:B------:R-:W2:Y:S01]  /*1ad0*/  LDG.E.U16 R0, desc[UR36][R4.64] ;  /* 0x0000002404007981 */ /* 0x000ea2000c1e1500 */
[----:B------:R-:W-:Y:S01]  /*1ae0*/  CS2R R58, SRZ ;  /* 0x00000000003a7805 */ /* 0x000fe2000001ff00 */
[----:B--2---:R-:W-:-:S04]  /*1af0*/  IMAD.U32 R0, R0, 0x10000, RZ ;  /* 0x0001000000007824 */ /* 0x004fc800078e00ff */
[----:B------:R-:W-:-:S04]  /*1b00*/  FMUL.FTZ R0, R0, 1 ;  /* 0x3f80000000007820 */ /* 0x000fc80000410000 */
[----:B------:R1:W2:Y:S01]  /*1b10*/  F2F.F64.F32 R56, R0 ;  /* 0x0000000000387310 */ /* 0x0002a20000201800 */
[----:B------:R-:W-:Y:S05]  /*1b20*/  BRA `(.L_x_6784) ;  /* 0x0000000400d47947 */ /* 0x000fea0003800000 */
.L_x_6791:
        /* <DEDUP_REMOVED lines=12> */
.L_x_6798:
        /* <DEDUP_REMOVED lines=21> */
.L_x_6802:
[----:B------:R-:W-:Y:S05]  /*1d40*/  BSYNC B1 ;  /* 0x0000000000017941 */ /* 0x000fea0003800000 */
.L_x_6801:
[----:B------:R-:W-:Y:S01]  /*1d50*/  LEA R5, R0, 0x3b800000, 0x17 ;  /* 0x3b80000000057811 */ /* 0x000fe200078eb8ff */
[----:B------:R-:W-:-:S05]  /*1d60*/  IMAD.SHL.U32 R0, R3, 0x100000, RZ ;  /* 0x0010000003007824 */ /* 0x000fca00078e00ff */
[----:B------:R-:W-:-:S07]  /*1d70*/  LOP3.LUT R0, R5, R0, R6, 0xfe, !PT ;  /* 0x0000000005007212 */ /* 0x000fce00078efe06 */
.L_x_6800:
[----:B------:R-:W-:Y:S05]  /*1d80*/  BSYNC B0 ;  /* 0x0000000000007941 */ /* 0x000fea0003800000 */
.L_x_6799:
[----:B------:R-:W-:Y:S01]  /*1d90*/  FMUL.FTZ R0, R0, 1 ;  /* 0x3f80000000007820 */ /* 0x000fe20000410000 */
[----:B------:R-:W-:-:S03]  /*1da0*/  CS2R R58, SRZ ;  /* 0x00000000003a7805 */ /* 0x000fc6000001ff00 */
[----:B------:R1:W2:Y:S01]  /*1db0*/  F2F.F64.F32 R56, R0 ;  /* 0x0000000000387310 */ /* 0x0002a20000201800 */
[----:B------:R-:W-:Y:S05]  /*1dc0*/  BRA `(.L_x_6784) ;  /* 0x00000004002c7947 */ /* 0x000fea0003800000 */
.L_x_6797:
        /* <DEDUP_REMOVED lines=21> */
.L_x_6806:
[----:B------:R-:W-:Y:S05]  /*1f20*/  BSYNC B1 ;  /* 0x0000000000017941 */ /* 0x000fea0003800000 */
.L_x_6805:
[----:B------:R-:W-:Y:S01]  /*1f30*/  LEA R5, R0, 0x37800000, 0x17 ;  /* 0x3780000000057811 */ /* 0x000fe200078eb8ff */
[----:B------:R-:W-:-:S05]  /*1f40*/  IMAD.SHL.U32 R0, R3, 0x200000, RZ ;  /* 0x0020000003007824 */ /* 0x000fca00078e00ff */
[----:B------:R-:W-:-:S07]  /*1f50*/  LOP3.LUT R0, R5, R0, R6, 0xfe, !PT ;  /* 0x0000000005007212 */ /* 0x000fce00078efe06 */
.L_x_6804:
[----:B------:R-:W-:Y:S05]  /*1f60*/  BSYNC B0 ;  /* 0x0000000000007941 */ /* 0x000fea0003800000 */
.L_x_6803:
[----:B------:R-:W-:Y:S01]  /*1f70*/  FMUL.FTZ R0, R0, 1 ;  /* 0x3f80000000007820 */ /* 0x000fe20000410000 */
[----:B------:R-:W-:-:S03]  /*1f80*/  CS2R R58, SRZ ;  /* 0x00000000003a7805 */ /* 0x000fc6000001ff00 */
[----:B------:R1:W2:Y:S01]  /*1f90*/  F2F.F64.F32 R56, R0 ;  /* 0x0000000000387310 */ /* 0x0002a20000201800 */
[----:B------:R-:W-:Y:S05]  /*1fa0*/  BRA `(.L_x_6784) ;  /* 0x0000000000b47947 */ /* 0x000fea0003800000 */
.L_x_6796:
        /* <DEDUP_REMOVED lines=14> */
.L_x_6810:
[----:B------:R-:W-:Y:S05]  /*2090*/  BSYNC B0 ;  /* 0x0000000000007941 */ /* 0x000fea0003800000 */
.L_x_6809:
[----:B------:R-:W-:Y:S01]  /*20a0*/  FMUL.FTZ R0, R0, 1 ;  /* 0x3f80000000007820 */ /* 0x000fe20000410000 */
[----:B------:R-:W-:-:S03]  /*20b0*/  CS2R R58, SRZ ;  /* 0x00000000003a7805 */ /* 0x000fc6000001ff00 */
[----:B------:R1:W2:Y:S01]  /*20c0*/  F2F.F64.F32 R56, R0 ;  /* 0x0000000000387310 */ /* 0x0002a20000201800 */
[----:B------:R-:W-:Y:S05]  /*20d0*/  BRA `(.L_x_6784) ;  /* 0x0000000000687947 */ /* 0x000fea0003800000 */
.L_x_6783:
        /* <DEDUP_REMOVED lines=15> */
[----:B0-23-5:R-:W-:Y:S05]  /*21d0*/  CALL.ABS.NOINC R14 ;  /* 0x000000000e007343 */ /* 0x02dfea0003c00000 */
.L_x_6811:
[----:B------:R-:W-:Y:S02]  /*21e0*/  CS2R R56, SRZ ;  /* 0x0000000000387805 */ /* 0x000fe4000001ff00 */
[----:B------:R-:W-:Y:S01]  /*21f0*/  CS2R R58, SRZ ;  /* 0x00000000003a7805 */ /* 0x000fe2000001ff00 */
[----:B------:R-:W-:Y:S06]  /*2200*/  BRA `(.L_x_6784) ;  /* 0x00000000001c7947 */ /* 0x000fec0003800000 */
.L_x_6808:
[----:B------:R-:W2:Y:S01]  /*2210*/  LDG.E.64 R56, desc[UR36][R4.64] ;  /* 0x0000002404387981 */ /* 0x000ea2000c1e1b00 */
[----:B------:R-:W-:Y:S01]  /*2220*/  CS2R R58, SRZ ;  /* 0x00000000003a7805 */ /* 0x000fe2000001ff00 */
[----:B--2---:R-:W1:Y:S01]  /*2230*/  I2F.F64.U64 R56, R56 ;  /* 0x0000003800387312 */ /* 0x004e620000301800 */
[----:B------:R-:W-:Y:S05]  /*2240*/  BRA `(.L_x_6784) ;  /* 0x00000000000c7947 */ /* 0x000fea0003800000 */
.L_x_6807:
[----:B------:R-:W2:Y:S01]  /*2250*/  LDG.E R4, desc[UR36][R4.64] ;  /* 0x0000002404047981 */ /* 0x000ea2000c1e1900 */
[----:B------:R-:W-:Y:S01]  /*2260*/  CS2R R58, SRZ ;  /* 0x00000000003a7805 */ /* 0x000fe2000001ff00 */
[----:B--2---:R1:W2:Y:S06]  /*2270*/  I2F.F64.U32 R56, R4 ;  /* 0x0000000400387312 */ /* 0x0042ac0000201800 */
.L_x_6784:
[----:B-1--4-:R-:W1:Y:S01]  /*2280*/  LDC.64 R4, c[0x0][0x268] ;  /* 0x00009a00ff047b82 */ /* 0x012e620000000a00 */
        /* <DEDUP_REMOVED lines=19> */
.L_x_6815:
[----:B------:R-:W4:Y:S01]  /*23c0*/  LDG.E.U8 R4, desc[UR36][R4.64] ;  /* 0x0000002404047981 */ /* 0x000f22000c1e1100 */
[----:B------:R-:W-:Y:S01]  /*23d0*/  CS2R R54, SRZ ;  /* 0x0000000000367805 */ /* 0x000fe2000001ff00 */
[----:B----4-:R0:W1:Y:S01]  /*23e0*/  I2F.F64.U16 R52, R4 ;  /* 0x0000000400347312 */ /* 0x0100620000101800 */
[----:B------:R-:W-:Y:S05]  /*23f0*/  BRA `(.L_x_6817) ;  /* 0x0000000c00c87947 */ /* 0x000fea0003800000 */
.L_x_6814:
        /* <DEDUP_REMOVED lines=10> */
.L_x_6819:
[----:B------:R-:W4:Y:S01]  /*24a0*/  LDG.E R4, desc[UR36][R4.64] ;  /* 0x0000002404047981 */ /* 0x000f22000c1e1900 */
[----:B------:R-:W-:Y:S01]  /*24b0*/  CS2R R54, SRZ ;  /* 0x0000000000367805 */ /* 0x000fe2000001ff00 */
[----:B----4-:R0:W1:Y:S01]  /*24c0*/  I2F.F64 R52, R4 ;  /* 0x0000000400347312 */ /* 0x0100620000201c00 */
[----:B------:R-:W-:Y:S05]  /*24d0*/  BRA `(.L_x_6817) ;  /* 0x0000000c00907947 */ /* 0x000fea0003800000 */
.L_x_6818:
[----:B------:R-:W4:Y:S01]  /*24e0*/  LDG.E.U16 R4, desc[UR36][R4.64] ;  /* 0x0000002404047981 */ /* 0x000f22000c1e1500 */
[----:B------:R-:W-:Y:S01]  /*24f0*/  CS2R R54, SRZ ;  /* 0x0000000000367805 */ /* 0x000fe2000001ff00 */
[----:B----4-:R0:W1:Y:S01]  /*2500*/  I2F.F64.S16 R52, R4 ;  /* 0x0000000400347312 */ /* 0x0100620000101c00 */
[----:B------:R-:W-:Y:S05]  /*2510*/  BRA `(.L_x_6817) ;  /* 0x0000000c00807947 */ /* 0x000fea0003800000 */
.L_x_6813:
        /* <DEDUP_REMOVED lines=9> */
[----:B------:R-:W4:Y:S01]  /*25b0*/  F2F.F64.F32 R52, R52 ;  /* 0x0000003400347310 */ /* 0x000f220000201800 */
[----:B------:R-:W-:Y:S05]  /*25c0*/  BRA `(.L_x_6817) ;  /* 0x0000000c00547947 */ /* 0x000fea0003800000 */
.L_x_6821:
[----:B------:R-:W4:Y:S01]  /*25d0*/  LDG.E.U16 R0, desc[UR36][R4.64] ;  /* 0x0000002404007981 */ /* 0x000f22000c1e1500 */
[----:B------:R-:W-:Y:S01]  /*25e0*/  CS2R R54, SRZ ;  /* 0x0000000000367805 */ /* 0x000fe2000001ff00 */
[----:B----4-:R-:W-:-:S05]  /*25f0*/  HADD2.F32 R0, -RZ, R0.H0_H0 ;  /* 0x20000000ff007230 */ /* 0x010fca0000004100 */
[----:B------:R-:W-:-:S04]  /*2600*/  FMUL.FTZ R0, R0, 1 ;  /* 0x3f80000000007820 */ /* 0x000fc80000410000 */
[----:B------:R0:W1:Y:S01]  /*2610*/  F2F.F64.F32 R52, R0 ;  /* 0x0000000000347310 */ /* 0x0000620000201800 */
[----:B------:R-:W-:Y:S05]  /*2620*/  BRA `(.L_x_6817) ;  /* 0x0000000c003c7947 */ /* 0x000fea0003800000 */
.L_x_6820:
        /* <DEDUP_REMOVED lines=12> */
.L_x_6823:
        /* <DEDUP_REMOVED lines=8> */
.L_x_6822:
[----:B------:R0:W5:Y:S01]  /*2770*/  LDG.E.64 R52, desc[UR36][R4.64] ;  /* 0x0000002404347981 */ /* 0x000162000c1e1b00 */
[----:B------:R-:W-:Y:S01]  /*2780*/  CS2R R54, SRZ ;  /* 0x0000000000367805 */ /* 0x000fe2000001ff00 */
[----:B------:R-:W-:Y:S06]  /*2790*/  BRA `(.L_x_6817) ;  /* 0x0000000800e07947 */ /* 0x000fec0003800000 */
.L_x_6812:
        /* <DEDUP_REMOVED lines=14> */
.L_x_6826:
[----:B------:R0:W5:Y:S01]  /*2880*/  LDG.E.128 R52, desc[UR36][R4.64] ;  /* 0x0000002404347981 */ /* 0x000162000c1e1d00 */
[----:B------:R-:W-:Y:S05]  /*2890*/  BRA `(.L_x_6817) ;  /* 0x0000000800a07947 */ /* 0x000fea0003800000 */
.L_x_6825:
        /* <DEDUP_REMOVED lines=29> */
.L_x_6828:
        /* <DEDUP_REMOVED lines=16> */
.L_x_6827:
[----:B------:R-:W4:Y:S01]  /*2b70*/  LDG.E.U16 R0, desc[UR36][R4.64] ;  /* 0x0000002404007981 */ /* 0x000f22000c1e1500 */
[----:B------:R-:W-:Y:S01]  /*2b80*/  CS2R R54, SRZ ;  /* 0x0000000000367805 */ /* 0x000fe2000001ff00 */
[----:B----4-:R-:W-:-:S04]  /*2b90*/  IMAD.U32 R0, R0, 0x10000, RZ ;  /* 0x0001000000007824 */ /* 0x010fc800078e00ff */
[----:B------:R-:W-:-:S04]  /*2ba0*/  FMUL.FTZ R0, R0, 1 ;  /* 0x3f80000000007820 */ /* 0x000fc80000410000 */
[----:B------:R0:W1:Y:S01]  /*2bb0*/  F2F.F64.F32 R52, R0 ;  /* 0x0000000000347310 */ /* 0x0000620000201800 */
[----:B------:R-:W-:Y:S05]  /*2bc0*/  BRA `(.L_x_6817) ;  /* 0x0000000400d47947 */ /* 0x000fea0003800000 */
.L_x_6824:
        /* <DEDUP_REMOVED lines=12> */
.L_x_6831:
        /* <DEDUP_REMOVED lines=21> */
.L_x_6835:
[----:B------:R-:W-:Y:S05]  /*2de0*/  BSYNC B1 ;  /* 0x0000000000017941 */ /* 0x000fea0003800000 */
.L_x_6834:
[----:B------:R-:W-:Y:S01]  /*2df0*/  LEA R5, R0, 0x3b800000, 0x17 ;  /* 0x3b80000000057811 */ /* 0x000fe200078eb8ff */
[----:B------:R-:W-:-:S05]  /*2e00*/  IMAD.SHL.U32 R0, R3, 0x100000, RZ ;  /* 0x0010000003007824 */ /* 0x000fca00078e00ff */
[----:B------:R-:W-:-:S07]  /*2e10*/  LOP3.LUT R0, R5, R0, R6, 0xfe, !PT ;  /* 0x0000000005007212 */ /* 0x000fce00078efe06 */
.L_x_6833:
[----:B------:R-:W-:Y:S05]  /*2e20*/  BSYNC B0 ;  /* 0x0000000000007941 */ /* 0x000fea0003800000 */
.L_x_6832:
[----:B------:R-:W-:Y:S01]  /*2e30*/  FMUL.FTZ R0, R0, 1 ;  /* 0x3f80000000007820 */ /* 0x000fe20000410000 */
[----:B------:R-:W-:-:S03]  /*2e40*/  CS2R R54, SRZ ;  /* 0x0000000000367805 */ /* 0x000fc6000001ff00 */
[----:B------:R0:W1:Y:S01]  /*2e50*/  F2F.F64.F32 R52, R0 ;  /* 0x0000000000347310 */ /* 0x0000620000201800 */
[----:B------:R-:W-:Y:S05]  /*2e60*/  BRA `(.L_x_6817) ;  /* 0x00000004002c7947 */ /* 0x000fea0003800000 */
.L_x_6830:
        /* <DEDUP_REMOVED lines=21> */
.L_x_6839:
[----:B------:R-:W-:Y:S05]  /*2fc0*/  BSYNC B1 ;  /* 0x0000000000017941 */ /* 0x000fea0003800000 */
.L_x_6838:
[----:B------:R-:W-:Y:S01]  /*2fd0*/  LEA R5, R0, 0x37800000, 0x17 ;  /* 0x3780000000057811 */ /* 0x000fe200078eb8ff */
[----:B------:R-:W-:-:S05]  /*2fe0*/  IMAD.SHL.U32 R0, R3, 0x200000, RZ ;  /* 0x0020000003007824 */ /* 0x000fca00078e00ff */
[----:B------:R-:W-:-:S07]  /*2ff0*/  LOP3.LUT R0, R5, R0, R6, 0xfe, !PT ;  /* 0x0000000005007212 */ /* 0x000fce00078efe06 */
.L_x_6837:
[----:B------:R-:W-:Y:S05]  /*3000*/  BSYNC B0 ;  /* 0x0000000000007941 */ /* 0x000fea0003800000 */
.L_x_6836:
[----:B------:R-:W-:Y:S01]  /*3010*/  FMUL.FTZ R0, R0, 1 ;  /* 0x3f80000000007820 */ /* 0x000fe20000410000 */
[----:B------:R-:W-:-:S03]  /*3020*/  CS2R R54, SRZ ;  /* 0x0000000000367805 */ /* 0x000fc6000001ff00 */
[----:B------:R0:W1:Y:S01]  /*3030*/  F2F.F64.F32 R52, R0 ;  /* 0x0000000000347310 */ /* 0x0000620000201800 */
[----:B------:R-:W-:Y:S05]  /*3040*/  BRA `(.L_x_6817) ;  /* 0x0000000000b47947 */ /* 0x000fea0003800000 */
.L_x_6829:
        /* <DEDUP_REMOVED lines=14> */
.L_x_6843:
[----:B------:R-:W-:Y:S05]  /*3130*/  BSYNC B0 ;  /* 0x0000000000007941 */ /* 0x000fea0003800000 */
.L_x_6842:
[----:B------:R-:W-:Y:S01]  /*3140*/  FMUL.FTZ R0, R0, 1 ;  /* 0x3f80000000007820 */ /* 0x000fe20000410000 */
[----:B------:R-:W-:-:S03]  /*3150*/  CS2R R54, SRZ ;  /* 0x0000000000367805 */ /* 0x000fc6000001ff00 */
[----:B------:R0:W1:Y:S01]  /*3160*/  F2F.F64.F32 R52, R0 ;  /* 0x0000000000347310 */ /* 0x0000620000201800 */
[----:B------:R-:W-:Y:S05]  /*3170*/  BRA `(.L_x_6817) ;  /* 0x0000000000687947 */ /* 0x000fea0003800000 */
.L_x_6816:
        /* <DEDUP_REMOVED lines=16> */
.L_x_6844:
[----:B------:R-:W-:Y:S02]  /*3280*/  CS2R R52, SRZ ;  /* 0x0000000000347805 */ /* 0x000fe4000001ff00 */
[----:B------:R-:W-:Y:S01]  /*3290*/  CS2R R54, SRZ ;  /* 0x0000000000367805 */ /* 0x000fe2000001ff00 */
[----:B------:R-:W-:Y:S06]  /*32a0*/  BRA `(.L_x_6817) ;  /* 0x00000000001c7947 */ /* 0x000fec0003800000 */
.L_x_6841:
[----:B------:R-:W4:Y:S01]  /*32b0*/  LDG.E.64 R52, desc[UR36][R4.64] ;  /* 0x0000002404347981 */ /* 0x000f22000c1e1b00 */
[----:B------:R-:W-:Y:S01]  /*32c0*/  CS2R R54, SRZ ;  /* 0x0000000000367805 */ /* 0x000fe2000001ff00 */
[----:B----4-:R-:W0:Y:S01]  /*32d0*/  I2F.F64.U64 R52, R52 ;  /* 0x0000003400347312 */ /* 0x010e220000301800 */
[----:B------:R-:W-:Y:S05]  /*32e0*/  BRA `(.L_x_6817) ;  /* 0x00000000000c7947 */ /* 0x000fea0003800000 */
.L_x_6840:
[----:B------:R-:W4:Y:S01]  /*32f0*/  LDG.E R4, desc[UR36][R4.64] ;  /* 0x0000002404047981 */ /* 0x000f22000c1e1900 */
[----:B------:R-:W-:Y:S01]  /*3300*/  CS2R R54, SRZ ;  /* 0x0000000000367805 */ /* 0x000fe2000001ff00 */
[----:B----4-:R0:W1:Y:S06]  /*3310*/  I2F.F64.U32 R52, R4 ;  /* 0x0000000400347312 */ /* 0x01006c0000201800 */
.L_x_6817:
[----:B------:R-:W-:-:S07]  /*3320*/  VIADD R66, R66, 0x80 ;  /* 0x0000008042427836 */ /* 0x000fce0000000000 */
.L_x_6745:
[----:B------:R-:W-:Y:S05]  /*3330*/  BSYNC B6 ;  /* 0x0000000000067941 */ /* 0x000fea0003800000 */
.L_x_6744:
[----:B------:R-:W-:Y:S01]  /*3340*/  ISETP.GE.AND P0, PT, R66, R2, PT ;  /* 0x000000024200720c */ /* 0x000fe20003f06270 */
[----:B------:R-:W-:Y:S01]  /*3350*/  BSSY B6, `(.L_x_6845) ;  /* 0x0000327000067945 */ /* 0x000fe20003800000 */
[----:B------:R-:W-:Y:S02]  /*3360*/  CS2R R48, SRZ ;  /* 0x0000000000307805 */ /* 0x000fe4000001ff00 */
[----:B------:R-:W-:Y:S02]  /*3370*/  CS2R R46, SRZ ;  /* 0x00000000002e7805 */ /* 0x000fe4000001ff00 */
[----:B------:R-:W-:Y:S02]  /*3380*/  CS2R R44, SRZ ;  /* 0x00000000002c7805 */ /* 0x000fe4000001ff00 */
[----:B------:R-:W-:Y:S02]  /*3390*/  CS2R R42, SRZ ;  /* 0x00000000002a7805 */ /* 0x000fe4000001ff00 */
[----:B------:R-:W-:-:S03]  /*33a0*/  CS2R R40, SRZ ;  /* 0x0000000000287805 */ /* 0x000fc6000001ff00 */
        /* <DEDUP_REMOVED lines=22> */
.L_x_6850:
[----:B------:R-:W2:Y:S01]  /*3510*/  LDG.E.U8 R4, desc[UR36][R4.64] ;  /* 0x0000002404047981 */ /* 0x000ea2000c1e1100 */
[----:B------:R-:W-:Y:S01]  /*3520*/  CS2R R50, SRZ ;  /* 0x0000000000327805 */ /* 0x000fe2000001ff00 */
[----:B--2---:R0:W2:Y:S01]  /*3530*/  I2F.F64.U16 R48, R4 ;  /* 0x0000000400307312 */ /* 0x0040a20000101800 */
[----:B------:R-:W-:Y:S05]  /*3540*/  BRA `(.L_x_6852) ;  /* 0x0000000c00c87947 */ /* 0x000fea0003800000 */
.L_x_6849:
        /* <DEDUP_REMOVED lines=10> */
.L_x_6854:
[----:B------:R-:W2:Y:S01]  /*35f0*/  LDG.E R4, desc[UR36][R4.64] ;  /* 0x0000002404047981 */ /* 0x000ea2000c1e1900 */
[----:B------:R-:W-:Y:S01]  /*3600*/  CS2R R50, SRZ ;  /* 0x0000000000327805 */ /* 0x000fe2000001ff00 */
[----:B--2---:R0:W2:Y:S01]  /*3610*/  I2F.F64 R48, R4 ;  /* 0x0000000400307312 */ /* 0x0040a20000201c00 */
[----:B------:R-:W-:Y:S05]  /*3620*/  BRA `(.L_x_6852) ;  /* 0x0000000c00907947 */ /* 0x000fea0003800000 */
.L_x_6853:
[----:B------:R-:W2:Y:S01]  /*3630*/  LDG.E.U16 R4, desc[UR36][R4.64] ;  /* 0x0000002404047981 */ /* 0x000ea2000c1e1500 */
[----:B------:R-:W-:Y:S01]  /*3640*/  CS2R R50, SRZ ;  /* 0x0000000000327805 */ /* 0x000fe2000001ff00 */
[----:B--2---:R0:W2:Y:S01]  /*3650*/  I2F.F64.S16 R48, R4 ;  /* 0x0000000400307312 */ /* 0x0040a20000101c00 */
[----:B------:R-:W-:Y:S05]  /*3660*/  BRA `(.L_x_6852) ;  /* 0x0000000c00807947 */ /* 0x000fea0003800000 */
.L_x_6848:
        /* <DEDUP_REMOVED lines=11> */
.L_x_6856:
[----:B------:R-:W2:Y:S01]  /*3720*/  LDG.E.U16 R0, desc[UR36][R4.64] ;  /* 0x0000002404007981 */ /* 0x000ea2000c1e1500 */
[----:B------:R-:W-:Y:S01]  /*3730*/  CS2R R50, SRZ ;  /* 0x0000000000327805 */ /* 0x000fe2000001ff00 */
[----:B--2---:R-:W-:-:S05]  /*3740*/  HADD2.F32 R0, -RZ, R0.H0_H0 ;  /* 0x20000000ff007230 */ /* 0x004fca0000004100 */
[----:B------:R-:W-:-:S04]  /*3750*/  FMUL.FTZ R0, R0, 1 ;  /* 0x3f80000000007820 */ /* 0x000fc80000410000 */
[----:B------:R0:W2:Y:S01]  /*3760*/  F2F.F64.F32 R48, R0 ;  /* 0x0000000000307310 */ /* 0x0000a20000201800 */
[----:B------:R-:W-:Y:S05]  /*3770*/  BRA `(.L_x_6852) ;  /* 0x0000000c003c7947 */ /* 0x000fea0003800000 */
.L_x_6855:
        /* <DEDUP_REMOVED lines=12> */
.L_x_6858:
        /* <DEDUP_REMOVED lines=8> */
.L_x_6857:
[----:B------:R0:W5:Y:S01]  /*38c0*/  LDG.E.64 R48, desc[UR36][R4.64] ;  /* 0x0000002404307981 */ /* 0x000162000c1e1b00 */
[----:B------:R-:W-:Y:S01]  /*38d0*/  CS2R R50, SRZ ;  /* 0x0000000000327805 */ /* 0x000fe2000001ff00 */
[----:B------:R-:W-:Y:S06]  /*38e0*/  BRA `(.L_x_6852) ;  /* 0x0000000800e07947 */ /* 0x000fec0003800000 */
.L_x_6847:
        /* <DEDUP_REMOVED lines=14> */
.L_x_6861:
[----:B------:R0:W5:Y:S01]  /*39d0*/  LDG.E.128 R48, desc[UR36][R4.64] ;  /* 0x0000002404307981 */ /* 0x000162000c1e1d00 */
[----:B------:R-:W-:Y:S05]  /*39e0*/  BRA `(.L_x_6852) ;  /* 0x0000000800a07947 */ /* 0x000fea0003800000 */
.L_x_6860:
        /* <DEDUP_REMOVED lines=29> */
.L_x_6863:
        /* <DEDUP_REMOVED lines=16> */
.L_x_6862:
[----:B------:R-:W2:Y:S01]  /*3cc0*/  LDG.E.U16 R0, desc[UR36][R4.64] ;  /* 0x0000002404007981 */ /* 0x000ea2000c1e1500 */
[----:B------:R-:W-:Y:S01]  /*3cd0*/  CS2R R50, SRZ ;  /* 0x0000000000327805 */ /* 0x000fe2000001ff00 */
[----:B--2---:R-:W-:-:S04]  /*3ce0*/  IMAD.U32 R0, R0, 0x10000, RZ ;  /* 0x0001000000007824 */ /* 0x004fc800078e00ff */
[----:B------:R-:W-:-:S04]  /*3cf0*/  FMUL.FTZ R0, R0, 1 ;  /* 0x3f80000000007820 */ /* 0x000fc80000410000 */
[----:B------:R0:W2:Y:S01]  /*3d00*/  F2F.F64.F32 R48, R0 ;  /* 0x0000000000307310 */ /* 0x0000a20000201800 */
[----:B------:R-:W-:Y:S05]  /*3d10*/  BRA `(.L_x_6852) ;  /* 0x0000000400d47947 */ /* 0x000fea0003800000 */
.L_x_6859:
        /* <DEDUP_REMOVED lines=12> */
.L_x_6866:
        /* <DEDUP_REMOVED lines=21> */
.L_x_6870:
[----:B------:R-:W-:Y:S05]  /*3f30*/  BSYNC B1 ;  /* 0x0000000000017941 */ /* 0x000fea0003800000 */
.L_x_6869:
[----:B------:R-:W-:Y:S01]  /*3f40*/  LEA R5, R0, 0x3b800000, 0x17 ;  /* 0x3b80000000057811 */ /* 0x000fe200078eb8ff */
[----:B------:R-:W-:-:S05]  /*3f50*/  IMAD.SHL.U32 R0, R3, 0x100000, RZ ;  /* 0x0010000003007824 */ /* 0x000fca00078e00ff */
[----:B------:R-:W-:-:S07]  /*3f60*/  LOP3.LUT R0, R5, R0, R6, 0xfe, !PT ;  /* 0x0000000005007212 */ /* 0x000fce00078efe06 */
.L_x_6868:
[----:B------:R-:W-:Y:S05]  /*3f70*/  BSYNC B0 ;  /* 0x0000000000007941 */ /* 0x000fea0003800000 */
.L_x_6867:
[----:B------:R-:W-:Y:S01]  /*3f80*/  FMUL.FTZ R0, R0, 1 ;  /* 0x3f80000000007820 */ /* 0x000fe20000410000 */
[----:B------:R-:W-:-:S03]  /*3f90*/  CS2R R50, SRZ ;  /* 0x0000000000327805 */ /* 0x000fc6000001ff00 */
[----:B------:R0:W2:Y:S01]  /*3fa0*/  F2F.F64.F32 R48, R0 ;  /* 0x0000000000307310 */ /* 0x0000a20000201800 */
[----:B------:R-:W-:Y:S05]  /*3fb0*/  BRA `(.L_x_6852) ;  /* 0x00000004002c7947 */ /* 0x000fea0003800000 */
.L_x_6865:
        /* <DEDUP_REMOVED lines=21> */
.L_x_6874:
[----:B------:R-:W-:Y:S05]  /*4110*/  BSYNC B1 ;  /* 0x0000000000017941 */ /* 0x000fea0003800000 */
.L_x_6873:
[----:B------:R-:W-:Y:S01]  /*4120*/  LEA R5, R0, 0x37800000, 0x17 ;  /* 0x3780000000057811 */ /* 0x000fe200078eb8ff */
[----:B------:R-:W-:-:S05]  /*4130*/  IMAD.SHL.U32 R0, R3, 0x200000, RZ ;  /* 0x0020000003007824 */ /* 0x000fca00078e00ff */
[----:B------:R-:W-:-:S07]  /*4140*/  LOP3.LUT R0, R5, R0, R6, 0xfe, !PT ;  /* 0x0000000005007212 */ /* 0x000fce00078efe06 */
.L_x_6872:
[----:B------:R-:W-:Y:S05]  /*4150*/  BSYNC B0 ;  /* 0x0000000000007941 */ /* 0x000fea0003800000 */
.L_x_6871:
[----:B------:R-:W-:Y:S01]  /*4160*/  FMUL.FTZ R0, R0, 1 ;  /* 0x3f80000000007820 */ /* 0x000fe20000410000 */
[----:B------:R-:W-:-:S03]  /*4170*/  CS2R R50, SRZ ;  /* 0x0000000000327805 */ /* 0x000fc6000001ff00 */
[----:B------:R0:W2:Y:S01]  /*4180*/  F2F.F64.F32 R48, R0 ;  /* 0x0000000000307310 */ /* 0x0000a20000201800 */
[----:B------:R-:W-:Y:S05]  /*4190*/  BRA `(.L_x_6852) ;  /* 0x0000000000b47947 */ /* 0x000fea0003800000 */
.L_x_6864:
        /* <DEDUP_REMOVED lines=14> */
.L_x_6878:
[----:B------:R-:W-:Y:S05]  /*4280*/  BSYNC B0 ;  /* 0x0000000000007941 */ /* 0x000fea0003800000 */
.L_x_6877:
[----:B------:R-:W-:Y:S01]  /*4290*/  FMUL.FTZ R0, R0, 1 ;  /* 0x3f80000000007820 */ /* 0x000fe20000410000 */
[----:B------:R-:W-:-:S03]  /*42a0*/  CS2R R50, SRZ ;  /* 0x0000000000327805 */ /* 0x000fc6000001ff00 */
[----:B------:R0:W2:Y:S01]  /*42b0*/  F2F.F64.F32 R48, R0 ;  /* 0x0000000000307310 */ /* 0x0000a20000201800 */
[----:B------:R-:W-:Y:S05]  /*42c0*/  BRA `(.L_x_6852) ;  /* 0x0000000000687947 */ /* 0x000fea0003800000 */
.L_x_6851:
[----:B------:R-:W-:Y:S01]  /*42d0*/  MOV R0, 0x228 ;  /* 0x0000022800007802 */ /* 0x000fe20000000f00 */
[----:B------:R-:W-:Y:S01]  /*42e0*/  ULDC.64 UR4, c[0x4][0x218] ;  /* 0x0100860000047ab9 */ /* 0x000fe20000000a00 */
[----:B------:R-:W-:Y:S01]  /*42f0*/  ULDC.64 UR6, c[0x4][0x80] ;  /* 0x0100200000067ab9 */ /* 0x000fe20000000a00 */
[----:B------:R-:W-:Y:S01]  /*4300*/  IMAD.U32 R4, RZ, RZ, UR4 ;  /* 0x00000004ff047e24 */ /* 0x000fe2000f8e00ff */
[----:B------:R0:W0:Y:S01]  /*4310*/  LDC.64 R14, c[0x4][R0] ;  /* 0x01000000000e7b82 */ /* 0x0000220000000a00 */
        /* <DEDUP_REMOVED lines=8> */
[----:B------:R-:W-:-:S07]  /*43a0*/  IMAD.MOV.U32 R13, RZ, RZ, RZ ;  /* 0x000000ffff0d7224 */ /* 0x000fce00078e00ff */
[----:B------:R-:W-:-:S07]  /*43b0*/  LEPC R20, `(.L_x_6879) ;  /* 0x000000001014794e */ /* 0x000fce0000000000 */
[----:B012345:R-:W-:Y:S05]  /*43c0*/  CALL.ABS.NOINC R14 ;  /* 0x000000000e007343 */ /* 0x03ffea0003c00000 */
.L_x_6879:
[----:B------:R-:W-:Y:S02]  /*43d0*/  CS2R R48, SRZ ;  /* 0x0000000000307805 */ /* 0x000fe4000001ff00 */
[----:B------:R-:W-:Y:S01]  /*43e0*/  CS2R R50, SRZ ;  /* 0x0000000000327805 */ /* 0x000fe2000001ff00 */
[----:B------:R-:W-:Y:S06]  /*43f0*/  BRA `(.L_x_6852) ;  /* 0x00000000001c7947 */ /* 0x000fec0003800000 */
.L_x_6876:
[----:B------:R-:W2:Y:S01]  /*4400*/  LDG.E.64 R48, desc[UR36][R4.64] ;  /* 0x0000002404307981 */ /* 0x000ea2000c1e1b00 */
[----:B------:R-:W-:Y:S01]  /*4410*/  CS2R R50, SRZ ;  /* 0x0000000000327805 */ /* 0x000fe2000001ff00 */
[----:B--2---:R-:W0:Y:S01]  /*4420*/  I2F.F64.U64 R48, R48 ;  /* 0x0000003000307312 */ /* 0x004e220000301800 */
[----:B------:R-:W-:Y:S05]  /*4430*/  BRA `(.L_x_6852) ;  /* 0x00000000000c7947 */ /* 0x000fea0003800000 */
.L_x_6875:
[----:B------:R-:W2:Y:S01]  /*4440*/  LDG.E R4, desc[UR36][R4.64] ;  /* 0x0000002404047981 */ /* 0x000ea2000c1e1900 */
[----:B------:R-:W-:Y:S01]  /*4450*/  CS2R R50, SRZ ;  /* 0x0000000000327805 */ /* 0x000fe2000001ff00 */
[----:B--2---:R0:W2:Y:S06]  /*4460*/  I2F.F64.U32 R48, R4 ;  /* 0x0000000400307312 */ /* 0x0040ac0000201800 */
.L_x_6852:
[----:B0-----:R-:W0:Y:S01]  /*4470*/  LDC.64 R4, c[0x0][0x260] ;  /* 0x00009800ff047b82 */ /* 0x001e220000000a00 */
[----:B----4-:R-:W-:Y:S01]  /*4480*/  PRMT R0, R23, 0x9910, RZ ;  /* 0x0000991017007816 */ /* 0x010fe200000000ff */
        /* <DEDUP_REMOVED lines=18> */
.L_x_6883:
[----:B------:R-:W4:Y:S01]  /*45b0*/  LDG.E.U8 R4, desc[UR36][R4.64] ;  /* 0x0000002404047981 */ /* 0x000f22000c1e1100 */
[----:B------:R-:W-:Y:S01]  /*45c0*/  CS2R R46, SRZ ;  /* 0x00000000002e7805 */ /* 0x000fe2000001ff00 */
[----:B----4-:R0:W4:Y:S01]  /*45d0*/  I2F.F64.U16 R44, R4 ;  /* 0x00000004002c7312 */ /* 0x0101220000101800 */
[----:B------:R-:W-:Y:S05]  /*45e0*/  BRA `(.L_x_6885) ;  /* 0x0000000c00c87947 */ /* 0x000fea0003800000 */
.L_x_6882:
        /* <DEDUP_REMOVED lines=10> */
.L_x_6887:
[----:B------:R-:W4:Y:S01]  /*4690*/  LDG.E R4, desc[UR36][R4.64] ;  /* 0x0000002404047981 */ /* 0x000f22000c1e1900 */
[----:B------:R-:W-:Y:S01]  /*46a0*/  CS2R R46, SRZ ;  /* 0x00000000002e7805 */ /* 0x000fe2000001ff00 */
[----:B----4-:R0:W4:Y:S01]  /*46b0*/  I2F.F64 R44, R4 ;  /* 0x00000004002c7312 */ /* 0x0101220000201c00 */
[----:B------:R-:W-:Y:S05]  /*46c0*/  BRA `(.L_x_6885) ;  /* 0x0000000c00907947 */ /* 0x000fea0003800000 */
.L_x_6886:
[----:B------:R-:W4:Y:S01]  /*46d0*/  LDG.E.U16 R4, desc[UR36][R4.64] ;  /* 0x0000002404047981 */ /* 0x000f22000c1e1500 */
[----:B------:R-:W-:Y:S01]  /*46e0*/  CS2R R46, SRZ ;  /* 0x00000000002e7805 */ /* 0x000fe2000001ff00 */
[----:B----4-:R0:W4:Y:S01]  /*46f0*/  I2F.F64.S16 R44, R4 ;  /* 0x00000004002c7312 */ /* 0x0101220000101c00 */
[----:B------:R-:W-:Y:S05]  /*4700*/  BRA `(.L_x_6885) ;  /* 0x0000000c00807947 */ /* 0x000fea0003800000 */
.L_x_6881:
        /* <DEDUP_REMOVED lines=11> */
.L_x_6889:
[----:B------:R-:W4:Y:S01]  /*47c0*/  LDG.E.U16 R0, desc[UR36][R4.64] ;  /* 0x0000002404007981 */ /* 0x000f22000c1e1500 */
[----:B------:R-:W-:Y:S01]  /*47d0*/  CS2R R46, SRZ ;  /* 0x00000000002e7805 */ /* 0x000fe2000001ff00 */
[----:B----4-:R-:W-:-:S05]  /*47e0*/  HADD2.F32 R0, -RZ, R0.H0_H0 ;  /* 0x20000000ff007230 */ /* 0x010fca0000004100 */
[----:B------:R-:W-:-:S04]  /*47f0*/  FMUL.FTZ R0, R0, 1 ;  /* 0x3f80000000007820 */ /* 0x000fc80000410000 */
[----:B------:R0:W4:Y:S01]  /*4800*/  F2F.F64.F32 R44, R0 ;  /* 0x00000000002c7310 */ /* 0x0001220000201800 */
[----:B------:R-:W-:Y:S05]  /*4810*/  BRA `(.L_x_6885) ;  /* 0x0000000c003c7947 */ /* 0x000fea0003800000 */
.L_x_6888:
        /* <DEDUP_REMOVED lines=12> */
.L_x_6891:
        /* <DEDUP_REMOVED lines=8> */
.L_x_6890:
[----:B------:R0:W5:Y:S01]  /*4960*/  LDG.E.64 R44, desc[UR36][R4.64] ;  /* 0x00000024042c7981 */ /* 0x000162000c1e1b00 */
[----:B------:R-:W-:Y:S01]  /*4970*/  CS2R R46, SRZ ;  /* 0x00000000002e7805 */ /* 0x000fe2000001ff00 */
[----:B------:R-:W-:Y:S06]  /*4980*/  BRA `(.L_x_6885) ;  /* 0x0000000800e07947 */ /* 0x000fec0003800000 */
.L_x_6880:
        /* <DEDUP_REMOVED lines=14> */
.L_x_6894:
[----:B------:R0:W5:Y:S01]  /*4a70*/  LDG.E.128 R44, desc[UR36][R4.64] ;  /* 0x00000024042c7981 */ /* 0x000162000c1e1d00 */
[----:B------:R-:W-:Y:S05]  /*4a80*/  BRA `(.L_x_6885) ;  /* 0x0000000800a07947 */ /* 0x000fea0003800000 */
.L_x_6893:
        /* <DEDUP_REMOVED lines=29> */
.L_x_6896:
        /* <DEDUP_REMOVED lines=16> */
.L_x_6895:
[----:B------:R-:W4:Y:S01]  /*4d60*/  LDG.E.U16 R0, desc[UR36][R4.64] ;  /* 0x0000002404007981 */ /* 0x000f22000c1e1500 */
[----:B------:R-:W-:Y:S01]  /*4d70*/  CS2R R46, SRZ ;  /* 0x00000000002e7805 */ /* 0x000fe2000001ff00 */
[----:B----4-:R-:W-:-:S04]  /*4d80*/  IMAD.U32 R0, R0, 0x10000, RZ ;  /* 0x0001000000007824 */ /* 0x010fc800078e00ff */
[----:B------:R-:W-:-:S04]  /*4d90*/  FMUL.FTZ R0, R0, 1 ;  /* 0x3f80000000007820 */ /* 0x000fc80000410000 */
[----:B------:R0:W4:Y:S01]  /*4da0*/  F2F.F64.F32 R44, R0 ;  /* 0x00000000002c7310 */ /* 0x0001220000201800 */
[----:B------:R-:W-:Y:S05]  /*4db0*/  BRA `(.L_x_6885) ;  /* 0x0000000400d47947 */ /* 0x000fea0003800000 */
.L_x_6892:
        /* <DEDUP_REMOVED lines=12> */
.L_x_6899:
        /* <DEDUP_REMOVED lines=21> */
.L_x_6903:
[----:B------:R-:W-:Y:S05]  /*4fd0*/  BSYNC B1 ;  /* 0x0000000000017941 */ /* 0x000fea0003800000 */
.L_x_6902:
[----:B------:R-:W-:Y:S01]  /*4fe0*/  LEA R5, R0, 0x3b800000, 0x17 ;  /* 0x3b80000000057811 */ /* 0x000fe200078eb8ff */
[----:B------:R-:W-:-:S05]  /*4ff0*/  IMAD.SHL.U32 R0, R3, 0x100000, RZ ;  /* 0x0010000003007824 */ /* 0x000fca00078e00ff */
[----:B------:R-:W-:-:S07]  /*5000*/  LOP3.LUT R0, R5, R0, R6, 0xfe, !PT ;  /* 0x0000000005007212 */ /* 0x000fce00078efe06 */
.L_x_6901:
[----:B------:R-:W-:Y:S05]  /*5010*/  BSYNC B0 ;  /* 0x0000000000007941 */ /* 0x000fea0003800000 */
.L_x_6900:
[----:B------:R-:W-:Y:S01]  /*5020*/  FMUL.FTZ R0, R0, 1 ;  /* 0x3f80000000007820 */ /* 0x000fe20000410000 */
[----:B------:R-:W-:-:S03]  /*5030*/  CS2R R46, SRZ ;  /* 0x00000000002e7805 */ /* 0x000fc6000001ff00 */
[----:B------:R0:W4:Y:S01]  /*5040*/  F2F.F64.F32 R44, R0 ;  /* 0x00000000002c7310 */ /* 0x0001220000201800 */
[----:B------:R-:W-:Y:S05]  /*5050*/  BRA `(.L_x_6885) ;  /* 0x00000004002c7947 */ /* 0x000fea0003800000 */
.L_x_6898:
        /* <DEDUP_REMOVED lines=21> */
.L_x_6907:
[----:B------:R-:W-:Y:S05]  /*51b0*/  BSYNC B1 ;  /* 0x0000000000017941 */ /* 0x000fea0003800000 */
.L_x_6906:
[----:B------:R-:W-:Y:S01]  /*51c0*/  LEA R5, R0, 0x37800000, 0x17 ;  /* 0x3780000000057811 */ /* 0x000fe200078eb8ff */
[----:B------:R-:W-:-:S05]  /*51d0*/  IMAD.SHL.U32 R0, R3, 0x200000, RZ ;  /* 0x0020000003007824 */ /* 0x000fca00078e00ff */
[----:B------:R-:W-:-:S07]  /*51e0*/  LOP3.LUT R0, R5, R0, R6, 0xfe, !PT ;  /* 0x0000000005007212 */ /* 0x000fce00078efe06 */
.L_x_6905:
[----:B------:R-:W-:Y:S05]  /*51f0*/  BSYNC B0 ;  /* 0x0000000000007941 */ /* 0x000fea0003800000 */
.L_x_6904:
[----:B------:R-:W-:Y:S01]  /*5200*/  FMUL.FTZ R0, R0, 1 ;  /* 0x3f80000000007820 */ /* 0x000fe20000410000 */
[----:B------:R-:W-:-:S03]  /*5210*/  CS2R R46, SRZ ;  /* 0x00000000002e7805 */ /* 0x000fc6000001ff00 */
[----:B------:R0:W4:Y:S01]  /*5220*/  F2F.F64.F32 R44, R0 ;  /* 0x00000000002c7310 */ /* 0x0001220000201800 */
[----:B------:R-:W-:Y:S05]  /*5230*/  BRA `(.L_x_6885) ;  /* 0x0000000000b47947 */ /* 0x000fea0003800000 */
.L_x_6897:
        /* <DEDUP_REMOVED lines=14> */
.L_x_6911:
[----:B------:R-:W-:Y:S05]  /*5320*/  BSYNC B0 ;  /* 0x0000000000007941 */ /* 0x000fea0003800000 */
.L_x_6910:
[----:B------:R-:W-:Y:S01]  /*5330*/  FMUL.FTZ R0, R0, 1 ;  /* 0x3f80000000007820 */ /* 0x000fe20000410000 */
[----:B------:R-:W-:-:S03]  /*5340*/  CS2R R46, SRZ ;  /* 0x00000000002e7805 */ /* 0x000fc6000001ff00 */
[----:B------:R0:W4:Y:S01]  /*5350*/  F2F.F64.F32 R44, R0 ;  /* 0x00000000002c7310 */ /* 0x0001220000201800 */
[----:B------:R-:W-:Y:S05]  /*5360*/  BRA `(.L_x_6885) ;  /* 0x0000000000687947 */ /* 0x000fea0003800000 */
.L_x_6884:
        /* <DEDUP_REMOVED lines=15> */
[----:B-12345:R-:W-:Y:S05]  /*5460*/  CALL.ABS.NOINC R14 ;  /* 0x000000000e007343 */ /* 0x03efea0003c00000 */
.L_x_6912:
[----:B------:R-:W-:Y:S02]  /*5470*/  CS2R R44, SRZ ;  /* 0x00000000002c7805 */ /* 0x000fe4000001ff00 */
[----:B------:R-:W-:Y:S01]  /*5480*/  CS2R R46, SRZ ;  /* 0x00000000002e7805 */ /* 0x000fe2000001ff00 */
[----:B------:R-:W-:Y:S06]  /*5490*/  BRA `(.L_x_6885) ;  /* 0x00000000001c7947 */ /* 0x000fec0003800000 */
.L_x_6909:
[----:B------:R-:W4:Y:S01]  /*54a0*/  LDG.E.64 R44, desc[UR36][R4.64] ;  /* 0x00000024042c7981 */ /* 0x000f22000c1e1b00 */
[----:B------:R-:W-:Y:S01]  /*54b0*/  CS2R R46, SRZ ;  /* 0x00000000002e7805 */ /* 0x000fe2000001ff00 */
[----:B----4-:R-:W0:Y:S01]  /*54c0*/  I2F.F64.U64 R44, R44 ;  /* 0x0000002c002c7312 */ /* 0x010e220000301800 */
[----:B------:R-:W-:Y:S05]  /*54d0*/  BRA `(.L_x_6885) ;  /* 0x00000000000c7947 */ /* 0x000fea0003800000 */
.L_x_6908:
[----:B------:R-:W4:Y:S01]  /*54e0*/  LDG.E R4, desc[UR36][R4.64] ;  /* 0x0000002404047981 */ /* 0x000f22000c1e1900 */
[----:B------:R-:W-:Y:S01]  /*54f0*/  CS2R R46, SRZ ;  /* 0x00000000002e7805 */ /* 0x000fe2000001ff00 */
[----:B----4-:R0:W4:Y:S06]  /*5500*/  I2F.F64.U32 R44, R4 ;  /* 0x00000004002c7312 */ /* 0x01012c0000201800 */
.L_x_6885:
        /* <DEDUP_REMOVED lines=20> */
.L_x_6916:
[----:B------:R-:W2:Y:S01]  /*5650*/  LDG.E.U8 R4, desc[UR36][R4.64] ;  /* 0x0000002404047981 */ /* 0x000ea2000c1e1100 */
[----:B------:R-:W-:Y:S01]  /*5660*/  CS2R R42, SRZ ;  /* 0x00000000002a7805 */ /* 0x000fe2000001ff00 */
[----:B--2---:R0:W2:Y:S01]  /*5670*/  I2F.F64.U16 R40, R4 ;  /* 0x0000000400287312 */ /* 0x0040a20000101800 */
[----:B------:R-:W-:Y:S05]  /*5680*/  BRA `(.L_x_6918) ;  /* 0x0000000c00c87947 */ /* 0x000fea0003800000 */
.L_x_6915:
        /* <DEDUP_REMOVED lines=10> */
.L_x_6920:
[----:B------:R-:W2:Y:S01]  /*5730*/  LDG.E R4, desc[UR36][R4.64] ;  /* 0x0000002404047981 */ /* 0x000ea2000c1e1900 */
[----:B------:R-:W-:Y:S01]  /*5740*/  CS2R R42, SRZ ;  /* 0x00000000002a7805 */ /* 0x000fe2000001ff00 */
[----:B--2---:R0:W2:Y:S01]  /*5750*/  I2F.F64 R40, R4 ;  /* 0x0000000400287312 */ /* 0x0040a20000201c00 */
[----:B------:R-:W-:Y:S05]  /*5760*/  BRA `(.L_x_6918) ;  /* 0x0000000c00907947 */ /* 0x000fea0003800000 */
.L_x_6919:
[----:B------:R-:W2:Y:S01]  /*5770*/  LDG.E.U16 R4, desc[UR36][R4.64] ;  /* 0x0000002404047981 */ /* 0x000ea2000c1e1500 */
[----:B------:R-:W-:Y:S01]  /*5780*/  CS2R R42, SRZ ;  /* 0x00000000002a7805 */ /* 0x000fe2000001ff00 */
[----:B--2---:R0:W2:Y:S01]  /*5790*/  I2F.F64.S16 R40, R4 ;  /* 0x0000000400287312 */ /* 0x0040a20000101c00 */
[----:B------:R-:W-:Y:S05]  /*57a0*/  BRA `(.L_x_6918) ;  /* 0x0000000c00807947 */ /* 0x000fea0003800000 */
.L_x_6914:
        /* <DEDUP_REMOVED lines=11> */
.L_x_6922:
[----:B------:R-:W2:Y:S01]  /*5860*/  LDG.E.U16 R0, desc[UR36][R4.64] ;  /* 0x0000002404007981 */ /* 0x000ea2000c1e1500 */
[----:B------:R-:W-:Y:S01]  /*5870*/  CS2R R42, SRZ ;  /* 0x00000000002a7805 */ /* 0x000fe2000001ff00 */
[----:B--2---:R-:W-:-:S05]  /*5880*/  HADD2.F32 R0, -RZ, R0.H0_H0 ;  /* 0x20000000ff007230 */ /* 0x004fca0000004100 */
[----:B------:R-:W-:-:S04]  /*5890*/  FMUL.FTZ R0, R0, 1 ;  /* 0x3f80000000007820 */ /* 0x000fc80000410000 */
[----:B------:R0:W2:Y:S01]  /*58a0*/  F2F.F64.F32 R40, R0 ;  /* 0x0000000000287310 */ /* 0x0000a20000201800 */
[----:B------:R-:W-:Y:S05]  /*58b0*/  BRA `(.L_x_6918) ;  /* 0x0000000c003c7947 */ /* 0x000fea0003800000 */
.L_x_6921:
        /* <DEDUP_REMOVED lines=12> */
.L_x_6924:
        /* <DEDUP_REMOVED lines=8> */
.L_x_6923:
[----:B------:R0:W5:Y:S01]  /*5a00*/  LDG.E.64 R40, desc[UR36][R4.64] ;  /* 0x0000002404287981 */ /* 0x000162000c1e1b00 */
[----:B------:R-:W-:Y:S01]  /*5a10*/  CS2R R42, SRZ ;  /* 0x00000000002a7805 */ /* 0x000fe2000001ff00 */
[----:B------:R-:W-:Y:S06]  /*5a20*/  BRA `(.L_x_6918) ;  /* 0x0000000800e07947 */ /* 0x000fec0003800000 */
.L_x_6913:
        /* <DEDUP_REMOVED lines=14> */
.L_x_6927:
[----:B------:R0:W5:Y:S01]  /*5b10*/  LDG.E.128 R40, desc[UR36][R4.64] ;  /* 0x0000002404287981 */ /* 0x000162000c1e1d00 */
[----:B------:R-:W-:Y:S05]  /*5b20*/  BRA `(.L_x_6918) ;  /* 0x0000000800a07947 */ /* 0x000fea0003800000 */
.L_x_6926:
        /* <DEDUP_REMOVED lines=29> */
.L_x_6929:
        /* <DEDUP_REMOVED lines=16> */
.L_x_6928:
[----:B------:R-:W2:Y:S01]  /*5e00*/  LDG.E.U16 R0, desc[UR36][R4.64] ;  /* 0x0000002404007981 */ /* 0x000ea2000c1e1500 */
[----:B------:R-:W-:Y:S01]  /*5e10*/  CS2R R42, SRZ ;  /* 0x00000000002a7805 */ /* 0x000fe2000001ff00 */
[----:B--2---:R-:W-:-:S04]  /*5e20*/  IMAD.U32 R0, R0, 0x10000, RZ ;  /* 0x0001000000007824 */ /* 0x004fc800078e00ff */
[----:B------:R-:W-:-:S04]  /*5e30*/  FMUL.FTZ R0, R0, 1 ;  /* 0x3f80000000007820 */ /* 0x000fc80000410000 */
[----:B------:R0:W2:Y:S01]  /*5e40*/  F2F.F64.F32 R40, R0 ;  /* 0x0000000000287310 */ /* 0x0000a20000201800 */
[----:B------:R-:W-:Y:S05]  /*5e50*/  BRA `(.L_x_6918) ;  /* 0x0000000400d47947 */ /* 0x000fea0003800000 */
.L_x_6925:
        /* <DEDUP_REMOVED lines=12> */
.L_x_6932:
        /* <DEDUP_REMOVED lines=21> */
.L_x_6936:
[----:B------:R-:W-:Y:S05]  /*6070*/  BSYNC B1 ;  /* 0x0000000000017941 */ /* 0x000fea0003800000 */
.L_x_6935:
[----:B------:R-:W-:Y:S01]  /*6080*/  LEA R5, R0, 0x3b800000, 0x17 ;  /* 0x3b80000000057811 */ /* 0x000fe200078eb8ff */
[----:B------:R-:W-:-:S05]  /*6090*/  IMAD.SHL.U32 R0, R3, 0x100000, RZ ;  /* 0x0010000003007824 */ /* 0x000fca00078e00ff */
[----:B------:R-:W-:-:S07]  /*60a0*/  LOP3.LUT R0, R5, R0, R6, 0xfe, !PT ;  /* 0x0000000005007212 */ /* 0x000fce00078efe06 */
.L_x_6934:
[----:B------:R-:W-:Y:S05]  /*60b0*/  BSYNC B0 ;  /* 0x0000000000007941 */ /* 0x000fea0003800000 */
.L_x_6933:
[----:B------:R-:W-:Y:S01]  /*60c0*/  FMUL.FTZ R0, R0, 1 ;  /* 0x3f80000000007820 */ /* 0x000fe20000410000 */
[----:B------:R-:W-:-:S03]  /*60d0*/  CS2R R42, SRZ ;  /* 0x00000000002a7805 */ /* 0x000fc6000001ff00 */
[----:B------:R0:W2:Y:S01]  /*60e0*/  F2F.F64.F32 R40, R0 ;  /* 0x0000000000287310 */ /* 0x0000a20000201800 */
[----:B------:R-:W-:Y:S05]  /*60f0*/  BRA `(.L_x_6918) ;  /* 0x00000004002c7947 */ /* 0x000fea0003800000 */
.L_x_6931:
        /* <DEDUP_REMOVED lines=21> */
.L_x_6940:
[----:B------:R-:W-:Y:S05]  /*6250*/  BSYNC B1 ;  /* 0x0000000000017941 */ /* 0x000fea0003800000 */
.L_x_6939:
[----:B------:R-:W-:Y:S01]  /*6260*/  LEA R5, R0, 0x37800000, 0x17 ;  /* 0x3780000000057811 */ /* 0x000fe200078eb8ff */
[----:B------:R-:W-:-:S05]  /*6270*/  IMAD.SHL.U32 R0, R3, 0x200000, RZ ;  /* 0x0020000003007824 */ /* 0x000fca00078e00ff */
[----:B------:R-:W-:-:S07]  /*6280*/  LOP3.LUT R0, R5, R0, R6, 0xfe, !PT ;  /* 0x0000000005007212 */ /* 0x000fce00078efe06 */
.L_x_6938:
[----:B------:R-:W-:Y:S05]  /*6290*/  BSYNC B0 ;  /* 0x0000000000007941 */ /* 0x000fea0003800000 */
.L_x_6937:
[----:B------:R-:W-:Y:S01]  /*62a0*/  FMUL.FTZ R0, R0, 1 ;  /* 0x3f80000000007820 */ /* 0x000fe20000410000 */
[----:B------:R-:W-:-:S03]  /*62b0*/  CS2R R42, SRZ ;  /* 0x00000000002a7805 */ /* 0x000fc6000001ff00 */
[----:B------:R0:W2:Y:S01]  /*62c0*/  F2F.F64.F32 R40, R0 ;  /* 0x0000000000287310 */ /* 0x0000a20000201800 */
[----:B------:R-:W-:Y:S05]  /*62d0*/  BRA `(.L_x_6918) ;  /* 0x0000000000b47947 */ /* 0x000fea0003800000 */
.L_x_6930:
        /* <DEDUP_REMOVED lines=14> */
.L_x_6944:
[----:B------:R-:W-:Y:S05]  /*63c0*/  BSYNC B0 ;  /* 0x0000000000007941 */ /* 0x000fea0003800000 */
.L_x_6943:
[----:B------:R-:W-:Y:S01]  /*63d0*/  FMUL.FTZ R0, R0, 1 ;  /* 0x3f80000000007820 */ /* 0x000fe20000410000 */
[----:B------:R-:W-:-:S03]  /*63e0*/  CS2R R42, SRZ ;  /* 0x00000000002a7805 */ /* 0x000fc6000001ff00 */
[----:B------:R0:W2:Y:S01]  /*63f0*/  F2F.F64.F32 R40, R0 ;  /* 0x0000000000287310 */ /* 0x0000a20000201800 */
[----:B------:R-:W-:Y:S05]  /*6400*/  BRA `(.L_x_6918) ;  /* 0x0000000000687947 */ /* 0x000fea0003800000 */
.L_x_6917:
        /* <DEDUP_REMOVED lines=16> */
.L_x_6945:
[----:B------:R-:W-:Y:S02]  /*6510*/  CS2R R40, SRZ ;  /* 0x0000000000287805 */ /* 0x000fe4000001ff00 */
[----:B------:R-:W-:Y:S01]  /*6520*/  CS2R R42, SRZ ;  /* 0x00000000002a7805 */ /* 0x000fe2000001ff00 */
[----:B------:R-:W-:Y:S06]  /*6530*/  BRA `(.L_x_6918) ;  /* 0x00000000001c7947 */ /* 0x000fec0003800000 */
.L_x_6942:
[----:B------:R-:W2:Y:S01]  /*6540*/  LDG.E.64 R40, desc[UR36][R4.64] ;  /* 0x0000002404287981 */ /* 0x000ea2000c1e1b00 */
[----:B------:R-:W-:Y:S01]  /*6550*/  CS2R R42, SRZ ;  /* 0x00000000002a7805 */ /* 0x000fe2000001ff00 */
[----:B--2---:R-:W0:Y:S01]  /*6560*/  I2F.F64.U64 R40, R40 ;  /* 0x0000002800287312 */ /* 0x004e220000301800 */
[----:B------:R-:W-:Y:S05]  /*6570*/  BRA `(.L_x_6918) ;  /* 0x00000000000c7947 */ /* 0x000fea0003800000 */
.L_x_6941:
[----:B------:R-:W2:Y:S01]  /*6580*/  LDG.E R4, desc[UR36][R4.64] ;  /* 0x0000002404047981 */ /* 0x000ea2000c1e1900 */
[----:B------:R-:W-:Y:S01]  /*6590*/  CS2R R42, SRZ ;  /* 0x00000000002a7805 */ /* 0x000fe2000001ff00 */
[----:B--2---:R0:W2:Y:S06]  /*65a0*/  I2F.F64.U32 R40, R4 ;  /* 0x0000000400287312 */ /* 0x0040ac0000201800 */
.L_x_6918:
[----:B------:R-:W-:-:S07]  /*65b0*/  VIADD R66, R66, 0x80 ;  /* 0x0000008042427836 */ /* 0x000fce0000000000 */
.L_x_6846:
[----:B------:R-:W-:Y:S05]  /*65c0*/  BSYNC B6 ;  /* 0x0000000000067941 */ /* 0x000fea0003800000 */
.L_x_6845:
[----:B------:R-:W-:Y:S01]  /*65d0*/  ISETP.GE.AND P0, PT, R66, R2, PT ;  /* 0x000000024200720c */ /* 0x000fe20003f06270 */
[----:B------:R-:W-:Y:S01]  /*65e0*/  BSSY B6, `(.L_x_6946) ;  /* 0x0000328000067945 */ /* 0x000fe20003800000 */
[----:B------:R-:W-:Y:S02]  /*65f0*/  CS2R R18, SRZ ;  /* 0x0000000000127805 */ /* 0x000fe4000001ff00 */
[----:B------:R-:W-:Y:S02]  /*6600*/  CS2R R16, SRZ ;  /* 0x0000000000107805 */ /* 0x000fe4000001ff00 */
[----:B------:R-:W-:Y:S02]  /*6610*/  CS2R R26, SRZ ;  /* 0x00000000001a7805 */ /* 0x000fe4000001ff00 */
[----:B------:R-:W-:Y:S02]  /*6620*/  CS2R R24, SRZ ;  /* 0x0000000000187805 */ /* 0x000fe4000001ff00 */
[----:B------:R-:W-:-:S02]  /*6630*/  CS2R R30, SRZ ;  /* 0x00000000001e7805 */ /* 0x000fc4000001ff00 */
[----:B------:R-:W-:Y:S01]  /*6640*/  CS2R R28, SRZ ;  /* 0x00000000001c7805 */ /* 0x000fe2000001ff00 */
[----:B------:R-:W-:Y:S06]  /*6650*/  @P0 BRA `(.L_x_6947) ;  /* 0x0000003000800947 */ /* 0x000fec0003800000 */
        /* <DEDUP_REMOVED lines=21> */
.L_x_6951:
[----:B------:R-:W2:Y:S01]  /*67b0*/  LDG.E.U8 R4, desc[UR36][R4.64] ;  /* 0x0000002404047981 */ /* 0x000ea2000c1e1100 */
[----:B------:R-:W-:Y:S01]  /*67c0*/  CS2R R18, SRZ ;  /* 0x0000000000127805 */ /* 0x000fe2000001ff00 */
[----:B--2---:R0:W2:Y:S01]  /*67d0*/  I2F.F64.U16 R16, R4 ;  /* 0x0000000400107312 */ /* 0x0040a20000101800 */
[----:B------:R-:W-:Y:S05]  /*67e0*/  BRA `(.L_x_6953) ;  /* 0x0000000c00c87947 */ /* 0x000fea0003800000 */
.L_x_6950:
        /* <DEDUP_REMOVED lines=10> */
.L_x_6955:
[----:B------:R-:W2:Y:S01]  /*6890*/  LDG.E R4, desc[UR36][R4.64] ;  /* 0x0000002404047981 */ /* 0x000ea2000c1e1900 */
[----:B------:R-:W-:Y:S01]  /*68a0*/  CS2R R18, SRZ ;  /* 0x0000000000127805 */ /* 0x000fe2000001ff00 */
[----:B--2---:R0:W2:Y:S01]  /*68b0*/  I2F.F64 R16, R4 ;  /* 0x0000000400107312 */ /* 0x0040a20000201c00 */
[----:B------:R-:W-:Y:S05]  /*68c0*/  BRA `(.L_x_6953) ;  /* 0x0000000c00907947 */ /* 0x000fea0003800000 */
.L_x_6954:
[----:B------:R-:W2:Y:S01]  /*68d0*/  LDG.E.U16 R4, desc[UR36][R4.64] ;  /* 0x0000002404047981 */ /* 0x000ea2000c1e1500 */
[----:B------:R-:W-:Y:S01]  /*68e0*/  CS2R R18, SRZ ;  /* 0x0000000000127805 */ /* 0x000fe2000001ff00 */
[----:B--2---:R0:W2:Y:S01]  /*68f0*/  I2F.F64.S16 R16, R4 ;  /* 0x0000000400107312 */ /* 0x0040a20000101c00 */
[----:B------:R-:W-:Y:S05]  /*6900*/  BRA `(.L_x_6953) ;  /* 0x0000000c00807947 */ /* 0x000fea0003800000 */
.L_x_6949:
        /* <DEDUP_REMOVED lines=11> */
.L_x_6957:
[----:B------:R-:W2:Y:S01]  /*69c0*/  LDG.E.U16 R0, desc[UR36][R4.64] ;  /* 0x0000002404007981 */ /* 0x000ea2000c1e1500 */
[----:B------:R-:W-:Y:S01]  /*69d0*/  CS2R R18, SRZ ;  /* 0x0000000000127805 */ /* 0x000fe2000001ff00 */
[----:B--2---:R-:W-:-:S05]  /*69e0*/  HADD2.F32 R0, -RZ, R0.H0_H0 ;  /* 0x20000000ff007230 */ /* 0x004fca0000004100 */
[----:B------:R-:W-:-:S04]  /*69f0*/  FMUL.FTZ R0, R0, 1 ;  /* 0x3f80000000007820 */ /* 0x000fc80000410000 */
[----:B------:R0:W2:Y:S01]  /*6a00*/  F2F.F64.F32 R16, R0 ;  /* 0x0000000000107310 */ /* 0x0000a20000201800 */
[----:B------:R-:W-:Y:S05]  /*6a10*/  BRA `(.L_x_6953) ;  /* 0x0000000c003c7947 */ /* 0x000fea0003800000 */
.L_x_6956:
        /* <DEDUP_REMOVED lines=12> */
.L_x_6959:
        /* <DEDUP_REMOVED lines=8> */
.L_x_6958:
[----:B------:R0:W5:Y:S01]  /*6b60*/  LDG.E.64 R16, desc[UR36][R4.64] ;  /* 0x0000002404107981 */ /* 0x000162000c1e1b00 */
[----:B------:R-:W-:Y:S01]  /*6b70*/  CS2R R18, SRZ ;  /* 0x0000000000127805 */ /* 0x000fe2000001ff00 */
[----:B------:R-:W-:Y:S06]  /*6b80*/  BRA `(.L_x_6953) ;  /* 0x0000000800e07947 */ /* 0x000fec0003800000 */
.L_x_6948:
        /* <DEDUP_REMOVED lines=14> */
.L_x_6962:
[----:B------:R0:W5:Y:S01]  /*6c70*/  LDG.E.128 R16, desc[UR36][R4.64] ;  /* 0x0000002404107981 */ /* 0x000162000c1e1d00 */
[----:B------:R-:W-:Y:S05]  /*6c80*/  BRA `(.L_x_6953) ;  /* 0x0000000800a07947 */ /* 0x000fea0003800000 */
.L_x_6961:
        /* <DEDUP_REMOVED lines=29> */
.L_x_6964:
        /* <DEDUP_REMOVED lines=16> */
.L_x_6963:
[----:B------:R-:W2:Y:S01]  /*6f60*/  LDG.E.U16 R0, desc[UR36][R4.64] ;  /* 0x0000002404007981 */ /* 0x000ea2000c1e1500 */
[----:B------:R-:W-:Y:S01]  /*6f70*/  CS2R R18, SRZ ;  /* 0x0000000000127805 */ /* 0x000fe2000001ff00 */
[----:B--2---:R-:W-:-:S04]  /*6f80*/  IMAD.U32 R0, R0, 0x10000, RZ ;  /* 0x0001000000007824 */ /* 0x004fc800078e00ff */
[----:B------:R-:W-:-:S04]  /*6f90*/  FMUL.FTZ R0, R0, 1 ;  /* 0x3f80000000007820 */ /* 0x000fc80000410000 */
[----:B------:R0:W2:Y:S01]  /*6fa0*/  F2F.F64.F32 R16, R0 ;  /* 0x0000000000107310 */ /* 0x0000a20000201800 */
[----:B------:R-:W-:Y:S05]  /*6fb0*/  BRA `(.L_x_6953) ;  /* 0x0000000400d47947 */ /* 0x000fea0003800000 */
.L_x_6960:
        /* <DEDUP_REMOVED lines=12> */
.L_x_6967:
        /* <DEDUP_REMOVED lines=21> */
.L_x_6971:
[----:B------:R-:W-:Y:S05]  /*71d0*/  BSYNC B1 ;  /* 0x0000000000017941 */ /* 0x000fea0003800000 */
.L_x_6970:
[----:B------:R-:W-:Y:S01]  /*71e0*/  LEA R5, R0, 0x3b800000, 0x17 ;  /* 0x3b80000000057811 */ /* 0x000fe200078eb8ff */
[----:B------:R-:W-:-:S05]  /*71f0*/  IMAD.SHL.U32 R0, R3, 0x100000, RZ ;  /* 0x0010000003007824 */ /* 0x000fca00078e00ff */
[----:B------:R-:W-:-:S07]  /*7200*/  LOP3.LUT R0, R5, R0, R6, 0xfe, !PT ;  /* 0x0000000005007212 */ /* 0x000fce00078efe06 */
.L_x_6969:
[----:B------:R-:W-:Y:S05]  /*7210*/  BSYNC B0 ;  /* 0x0000000000007941 */ /* 0x000fea0003800000 */
.L_x_6968:
[----:B------:R-:W-:Y:S01]  /*7220*/  FMUL.FTZ R0, R0, 1 ;  /* 0x3f80000000007820 */ /* 0x000fe20000410000 */
[----:B------:R-:W-:-:S03]  /*7230*/  CS2R R18, SRZ ;  /* 0x0000000000127805 */ /* 0x000fc6000001ff00 */
[----:B------:R0:W2:Y:S01]  /*7240*/  F2F.F64.F32 R16, R0 ;  /* 0x0000000000107310 */ /* 0x0000a20000201800 */
[----:B------:R-:W-:Y:S05]  /*7250*/  BRA `(.L_x_6953) ;  /* 0x00000004002c7947 */ /* 0x000fea0003800000 */
.L_x_6966:
        /* <DEDUP_REMOVED lines=21> */
.L_x_6975:
[----:B------:R-:W-:Y:S05]  /*73b0*/  BSYNC B1 ;  /* 0x0000000000017941 */ /* 0x000fea0003800000 */
.L_x_6974:
[----:B------:R-:W-:Y:S01]  /*73c0*/  LEA R5, R0, 0x37800000, 0x17 ;  /* 0x3780000000057811 */ /* 0x000fe200078eb8ff */
[----:B------:R-:W-:-:S05]  /*73d0*/  IMAD.SHL.U32 R0, R3, 0x200000, RZ ;  /* 0x0020000003007824 */ /* 0x000fca00078e00ff */
[----:B------:R-:W-:-:S07]  /*73e0*/  LOP3.LUT R0, R5, R0, R6, 0xfe, !PT ;  /* 0x0000000005007212 */ /* 0x000fce00078efe06 */
.L_x_6973:
[----:B------:R-:W-:Y:S05]  /*73f0*/  BSYNC B0 ;  /* 0x0000000000007941 */ /* 0x000fea0003800000 */
.L_x_6972:
[----:B------:R-:W-:Y:S01]  /*7400*/  FMUL.FTZ R0, R0, 1 ;  /* 0x3f80000000007820 */ /* 0x000fe20000410000 */
[----:B------:R-:W-:-:S03]  /*7410*/  CS2R R18, SRZ ;  /* 0x0000000000127805 */ /* 0x000fc6000001ff00 */
[----:B------:R0:W2:Y:S01]  /*7420*/  F2F.F64.F32 R16, R0 ;  /* 0x0000000000107310 */ /* 0x0000a20000201800 */
[----:B------:R-:W-:Y:S05]  /*7430*/  BRA `(.L_x_6953) ;  /* 0x0000000000b47947 */ /* 0x000fea0003800000 */
.L_x_6965:
        /* <DEDUP_REMOVED lines=14> */
.L_x_6979:
[----:B------:R-:W-:Y:S05]  /*7520*/  BSYNC B0 ;  /* 0x0000000000007941 */ /* 0x000fea0003800000 */
.L_x_6978:
[----:B------:R-:W-:Y:S01]  /*7530*/  FMUL.FTZ R0, R0, 1 ;  /* 0x3f80000000007820 */ /* 0x000fe20000410000 */
[----:B------:R-:W-:-:S03]  /*7540*/  CS2R R18, SRZ ;  /* 0x0000000000127805 */ /* 0x000fc6000001ff00 */
[----:B------:R0:W2:Y:S01]  /*7550*/  F2F.F64.F32 R16, R0 ;  /* 0x0000000000107310 */ /* 0x0000a20000201800 */
[----:B------:R-:W-:Y:S05]  /*7560*/  BRA `(.L_x_6953) ;  /* 0x0000000000687947 */ /* 0x000fea0003800000 */
.L_x_6952:
        /* <DEDUP_REMOVED lines=16> */
.L_x_6980:
[----:B------:R-:W-:Y:S02]  /*7670*/  CS2R R16, SRZ ;  /* 0x0000000000107805 */ /* 0x000fe4000001ff00 */
[----:B------:R-:W-:Y:S01]  /*7680*/  CS2R R18, SRZ ;  /* 0x0000000000127805 */ /* 0x000fe2000001ff00 */
[----:B------:R-:W-:Y:S06]  /*7690*/  BRA `(.L_x_6953) ;  /* 0x00000000001c7947 */ /* 0x000fec0003800000 */
.L_x_6977:
[----:B------:R-:W2:Y:S01]  /*76a0*/  LDG.E.64 R16, desc[UR36][R4.64] ;  /* 0x0000002404107981 */ /* 0x000ea2000c1e1b00 */
[----:B------:R-:W-:Y:S01]  /*76b0*/  CS2R R18, SRZ ;  /* 0x0000000000127805 */ /* 0x000fe2000001ff00 */
[----:B--2---:R-:W0:Y:S01]  /*76c0*/  I2F.F64.U64 R16, R16 ;  /* 0x0000001000107312 */ /* 0x004e220000301800 */
[----:B------:R-:W-:Y:S05]  /*76d0*/  BRA `(.L_x_6953) ;  /* 0x00000000000c7947 */ /* 0x000fea0003800000 */
.L_x_6976:
[----:B------:R-:W2:Y:S01]  /*76e0*/  LDG.E R4, desc[UR36][R4.64] ;  /* 0x0000002404047981 */ /* 0x000ea2000c1e1900 */
[----:B------:R-:W-:Y:S01]  /*76f0*/  CS2R R18, SRZ ;  /* 0x0000000000127805 */ /* 0x000fe2000001ff00 */
[----:B--2---:R0:W2:Y:S06]  /*7700*/  I2F.F64.U32 R16, R4 ;  /* 0x0000000400107312 */ /* 0x0040ac0000201800 */
.L_x_6953:
        /* <DEDUP_REMOVED lines=20> */
.L_x_6984:
[----:B------:R-:W4:Y:S01]  /*7850*/  LDG.E.U8 R4, desc[UR36][R4.64] ;  /* 0x0000002404047981 */ /* 0x000f22000c1e1100 */
[----:B------:R-:W-:Y:S01]  /*7860*/  CS2R R26, SRZ ;  /* 0x00000000001a7805 */ /* 0x000fe2000001ff00 */
[----:B----4-:R0:W4:Y:S01]  /*7870*/  I2F.F64.U16 R24, R4 ;  /* 0x0000000400187312 */ /* 0x0101220000101800 */
[----:B------:R-:W-:Y:S05]  /*7880*/  BRA `(.L_x_6986) ;  /* 0x0000000c00c87947 */ /* 0x000fea0003800000 */
.L_x_6983:
        /* <DEDUP_REMOVED lines=10> */
.L_x_6988:
[----:B------:R-:W4:Y:S01]  /*7930*/  LDG.E R4, desc[UR36][R4.64] ;  /* 0x0000002404047981 */ /* 0x000f22000c1e1900 */
[----:B------:R-:W-:Y:S01]  /*7940*/  CS2R R26, SRZ ;  /* 0x00000000001a7805 */ /* 0x000fe2000001ff00 */
[----:B----4-:R0:W4:Y:S01]  /*7950*/  I2F.F64 R24, R4 ;  /* 0x0000000400187312 */ /* 0x0101220000201c00 */
[----:B------:R-:W-:Y:S05]  /*7960*/  BRA `(.L_x_6986) ;  /* 0x0000000c00907947 */ /* 0x000fea0003800000 */
.L_x_6987:
[----:B------:R-:W4:Y:S01]  /*7970*/  LDG.E.U16 R4, desc[UR36][R4.64] ;  /* 0x0000002404047981 */ /* 0x000f22000c1e1500 */
[----:B------:R-:W-:Y:S01]  /*7980*/  CS2R R26, SRZ ;  /* 0x00000000001a7805 */ /* 0x000fe2000001ff00 */
[----:B----4-:R0:W4:Y:S01]  /*7990*/  I2F.F64.S16 R24, R4 ;  /* 0x0000000400187312 */ /* 0x0101220000101c00 */
[----:B------:R-:W-:Y:S05]  /*79a0*/  BRA `(.L_x_6986) ;  /* 0x0000000c00807947 */ /* 0x000fea0003800000 */
.L_x_6982:
        /* <DEDUP_REMOVED lines=11> */
.L_x_6990:
[----:B------:R-:W4:Y:S01]  /*7a60*/  LDG.E.U16 R0, desc[UR36][R4.64] ;  /* 0x0000002404007981 */ /* 0x000f22000c1e1500 */
[----:B------:R-:W-:Y:S01]  /*7a70*/  CS2R R26, SRZ ;  /* 0x00000000001a7805 */ /* 0x000fe2000001ff00 */
[----:B----4-:R-:W-:-:S05]  /*7a80*/  HADD2.F32 R0, -RZ, R0.H0_H0 ;  /* 0x20000000ff007230 */ /* 0x010fca0000004100 */
[----:B------:R-:W-:-:S04]  /*7a90*/  FMUL.FTZ R0, R0, 1 ;  /* 0x3f80000000007820 */ /* 0x000fc80000410000 */
[----:B------:R0:W4:Y:S01]  /*7aa0*/  F2F.F64.F32 R24, R0 ;  /* 0x0000000000187310 */ /* 0x0001220000201800 */
[----:B------:R-:W-:Y:S05]  /*7ab0*/  BRA `(.L_x_6986) ;  /* 0x0000000c003c7947 */ /* 0x000fea0003800000 */
.L_x_6989:
        /* <DEDUP_REMOVED lines=12> */
.L_x_6992:
        /* <DEDUP_REMOVED lines=8> */
.L_x_6991:
[----:B------:R0:W5:Y:S01]  /*7c00*/  LDG.E.64 R24, desc[UR36][R4.64] ;  /* 0x0000002404187981 */ /* 0x000162000c1e1b00 */
[----:B------:R-:W-:Y:S01]  /*7c10*/  CS2R R26, SRZ ;  /* 0x00000000001a7805 */ /* 0x000fe2000001ff00 */
[----:B------:R-:W-:Y:S06]  /*7c20*/  BRA `(.L_x_6986) ;  /* 0x0000000800e07947 */ /* 0x000fec0003800000 */
.L_x_6981:
        /* <DEDUP_REMOVED lines=14> */
.L_x_6995:
[----:B------:R0:W5:Y:S01]  /*7d10*/  LDG.E.128 R24, desc[UR36][R4.64] ;  /* 0x0000002404187981 */ /* 0x000162000c1e1d00 */
[----:B------:R-:W-:Y:S05]  /*7d20*/  BRA `(.L_x_6986) ;  /* 0x0000000800a07947 */ /* 0x000fea0003800000 */
.L_x_6994:
        /* <DEDUP_REMOVED lines=29> */
.L_x_6997:
        /* <DEDUP_REMOVED lines=16> */
.L_x_6996:
[----:B------:R-:W4:Y:S01]  /*8000*/  LDG.E.U16 R0, desc[UR36][R4.64] ;  /* 0x0000002404007981 */ /* 0x000f22000c1e1500 */
[----:B------:R-:W-:Y:S01]  /*8010*/  CS2R R26, SRZ ;  /* 0x00000000001a7805 */ /* 0x000fe2000001ff00 */
[----:B----4-:R-:W-:-:S04]  /*8020*/  IMAD.U32 R0, R0, 0x10000, RZ ;  /* 0x0001000000007824 */ /* 0x010fc800078e00ff */
[----:B------:R-:W-:-:S04]  /*8030*/  FMUL.FTZ R0, R0, 1 ;  /* 0x3f80000000007820 */ /* 0x000fc80000410000 */
[----:B------:R0:W4:Y:S01]  /*8040*/  F2F.F64.F32 R24, R0 ;  /* 0x0000000000187310 */ /* 0x0001220000201800 */
[----:B------:R-:W-:Y:S05]  /*8050*/  BRA `(.L_x_6986) ;  /* 0x0000000400d47947 */ /* 0x000fea0003800000 */
.L_x_6993:
        /* <DEDUP_REMOVED lines=12> */
.L_x_7000:
        /* <DEDUP_REMOVED lines=21> */
.L_x_7004:
[----:B------:R-:W-:Y:S05]  /*8270*/  BSYNC B1 ;  /* 0x0000000000017941 */ /* 0x000fea0003800000 */
.L_x_7003:
[----:B------:R-:W-:Y:S01]  /*8280*/  LEA R5, R0, 0x3b800000, 0x17 ;  /* 0x3b80000000057811 */ /* 0x000fe200078eb8ff */
[----:B------:R-:W-:-:S05]  /*8290*/  IMAD.SHL.U32 R0, R3, 0x100000, RZ ;  /* 0x0010000003007824 */ /* 0x000fca00078e00ff */
[----:B------:R-:W-:-:S07]  /*82a0*/  LOP3.LUT R0, R5, R0, R6, 0xfe, !PT ;  /* 0x0000000005007212 */ /* 0x000fce00078efe06 */
.L_x_7002:
[----:B------:R-:W-:Y:S05]  /*82b0*/  BSYNC B0 ;  /* 0x0000000000007941 */ /* 0x000fea0003800000 */
.L_x_7001:
[----:B------:R-:W-:Y:S01]  /*82c0*/  FMUL.FTZ R0, R0, 1 ;  /* 0x3f80000000007820 */ /* 0x000fe20000410000 */
[----:B------:R-:W-:-:S03]  /*82d0*/  CS2R R26, SRZ ;  /* 0x00000000001a7805 */ /* 0x000fc6000001ff00 */
[----:B------:R0:W4:Y:S01]  /*82e0*/  F2F.F64.F32 R24, R0 ;  /* 0x0000000000187310 */ /* 0x0001220000201800 */
[----:B------:R-:W-:Y:S05]  /*82f0*/  BRA `(.L_x_6986) ;  /* 0x00000004002c7947 */ /* 0x000fea0003800000 */
.L_x_6999:
        /* <DEDUP_REMOVED lines=21> */
.L_x_7008:
[----:B------:R-:W-:Y:S05]  /*8450*/  BSYNC B1 ;  /* 0x0000000000017941 */ /* 0x000fea0003800000 */
.L_x_7007:
[----:B------:R-:W-:Y:S01]  /*8460*/  LEA R5, R0, 0x37800000, 0x17 ;  /* 0x3780000000057811 */ /* 0x000fe200078eb8ff */
[----:B------:R-:W-:-:S05]  /*8470*/  IMAD.SHL.U32 R0, R3, 0x200000, RZ ;  /* 0x0020000003007824 */ /* 0x000fca00078e00ff */
[----:B------:R-:W-:-:S07]  /*8480*/  LOP3.LUT R0, R5, R0, R6, 0xfe, !PT ;  /* 0x0000000005007212 */ /* 0x000fce00078efe06 */
.L_x_7006:
[----:B------:R-:W-:Y:S05]  /*8490*/  BSYNC B0 ;  /* 0x0000000000007941 */ /* 0x000fea0003800000 */
.L_x_7005:
[----:B------:R-:W-:Y:S01]  /*84a0*/  FMUL.FTZ R0, R0, 1 ;  /* 0x3f80000000007820 */ /* 0x000fe20000410000 */
[----:B------:R-:W-:-:S03]  /*84b0*/  CS2R R26, SRZ ;  /* 0x00000000001a7805 */ /* 0x000fc6000001ff00 */
[----:B------:R0:W4:Y:S01]  /*84c0*/  F2F.F64.F32 R24, R0 ;  /* 0x0000000000187310 */ /* 0x0001220000201800 */
[----:B------:R-:W-:Y:S05]  /*84d0*/  BRA `(.L_x_6986) ;  /* 0x0000000000b47947 */ /* 0x000fea0003800000 */
.L_x_6998:
        /* <DEDUP_REMOVED lines=14> */
.L_x_7012:
[----:B------:R-:W-:Y:S05]  /*85c0*/  BSYNC B0 ;  /* 0x0000000000007941 */ /* 0x000fea0003800000 */
.L_x_7011:
[----:B------:R-:W-:Y:S01]  /*85d0*/  FMUL.FTZ R0, R0, 1 ;  /* 0x3f80000000007820 */ /* 0x000fe20000410000 */
[----:B------:R-:W-:-:S03]  /*85e0*/  CS2R R26, SRZ ;  /* 0x00000000001a7805 */ /* 0x000fc6000001ff00 */
[----:B------:R0:W4:Y:S01]  /*85f0*/  F2F.F64.F32 R24, R0 ;  /* 0x0000000000187310 */ /* 0x0001220000201800 */
[----:B------:R-:W-:Y:S05]  /*8600*/  BRA `(.L_x_6986) ;  /* 0x0000000000687947 */ /* 0x000fea0003800000 */
.L_x_6985:
        /* <DEDUP_REMOVED lines=16> */
.L_x_7013:
[----:B------:R-:W-:Y:S02]  /*8710*/  CS2R R24, SRZ ;  /* 0x0000000000187805 */ /* 0x000fe4000001ff00 */
[----:B------:R-:W-:Y:S01]  /*8720*/  CS2R R26, SRZ ;  /* 0x00000000001a7805 */ /* 0x000fe2000001ff00 */
[----:B------:R-:W-:Y:S06]  /*8730*/  BRA `(.L_x_6986) ;  /* 0x00000000001c7947 */ /* 0x000fec0003800000 */
.L_x_7010:
[----:B------:R-:W4:Y:S01]  /*8740*/  LDG.E.64 R24, desc[UR36][R4.64] ;  /* 0x0000002404187981 */ /* 0x000f22000c1e1b00 */
[----:B------:R-:W-:Y:S01]  /*8750*/  CS2R R26, SRZ ;  /* 0x00000000001a7805 */ /* 0x000fe2000001ff00 */
[----:B----4-:R-:W0:Y:S01]  /*8760*/  I2F.F64.U64 R24, R24 ;  /* 0x0000001800187312 */ /* 0x010e220000301800 */
[----:B------:R-:W-:Y:S05]  /*8770*/  BRA `(.L_x_6986) ;  /* 0x00000000000c7947 */ /* 0x000fea0003800000 */
.L_x_7009:
[----:B------:R-:W4:Y:S01]  /*8780*/  LDG.E R4, desc[UR36][R4.64] ;  /* 0x0000002404047981 */ /* 0x000f22000c1e1900 */
[----:B------:R-:W-:Y:S01]  /*8790*/  CS2R R26, SRZ ;  /* 0x00000000001a7805 */ /* 0x000fe2000001ff00 */
[----:B----4-:R0:W4:Y:S06]  /*87a0*/  I2F.F64.U32 R24, R4 ;  /* 0x0000000400187312 */ /* 0x01012c0000201800 */
.L_x_6986:
        /* <DEDUP_REMOVED lines=20> */
.L_x_7017:
[----:B------:R-:W2:Y:S01]  /*88f0*/  LDG.E.U8 R4, desc[UR36][R4.64] ;  /* 0x0000002404047981 */ /* 0x000ea2000c1e1100 */
[----:B------:R-:W-:Y:S01]  /*8900*/  CS2R R30, SRZ ;  /* 0x00000000001e7805 */ /* 0x000fe2000001ff00 */
[----:B--2---:R0:W2:Y:S01]  /*8910*/  I2F.F64.U16 R28, R4 ;  /* 0x00000004001c7312 */ /* 0x0040a20000101800 */
[----:B------:R-:W-:Y:S05]  /*8920*/  BRA `(.L_x_7019) ;  /* 0x0000000c00c87947 */ /* 0x000fea0003800000 */
.L_x_7016:
        /* <DEDUP_REMOVED lines=10> */
.L_x_7021:
[----:B------:R-:W2:Y:S01]  /*89d0*/  LDG.E R4, desc[UR36][R4.64] ;  /* 0x0000002404047981 */ /* 0x000ea2000c1e1900 */
[----:B------:R-:W-:Y:S01]  /*89e0*/  CS2R R30, SRZ ;  /* 0x00000000001e7805 */ /* 0x000fe2000001ff00 */
[----:B--2---:R0:W2:Y:S01]  /*89f0*/  I2F.F64 R28, R4 ;  /* 0x00000004001c7312 */ /* 0x0040a20000201c00 */
[----:B------:R-:W-:Y:S05]  /*8a00*/  BRA `(.L_x_7019) ;  /* 0x0000000c00907947 */ /* 0x000fea0003800000 */
.L_x_7020:
[----:B------:R-:W2:Y:S01]  /*8a10*/  LDG.E.U16 R4, desc[UR36][R4.64] ;  /* 0x0000002404047981 */ /* 0x000ea2000c1e1500 */
[----:B------:R-:W-:Y:S01]  /*8a20*/  CS2R R30, SRZ ;  /* 0x00000000001e7805 */ /* 0x000fe2000001ff00 */
[----:B--2---:R0:W2:Y:S01]  /*8a30*/  I2F.F64.S16 R28, R4 ;  /* 0x00000004001c7312 */ /* 0x0040a20000101c00 */
[----:B------:R-:W-:Y:S05]  /*8a40*/  BRA `(.L_x_7019) ;  /* 0x0000000c00807947 */ /* 0x000fea0003800000 */
.L_x_7015:
        /* <DEDUP_REMOVED lines=11> */
.L_x_7023:
[----:B------:R-:W2:Y:S01]  /*8b00*/  LDG.E.U16 R0, desc[UR36][R4.64] ;  /* 0x0000002404007981 */ /* 0x000ea2000c1e1500 */
[----:B------:R-:W-:Y:S01]  /*8b10*/  CS2R R30, SRZ ;  /* 0x00000000001e7805 */ /* 0x000fe2000001ff00 */
[----:B--2---:R-:W-:-:S05]  /*8b20*/  HADD2.F32 R0, -RZ, R0.H0_H0 ;  /* 0x20000000ff007230 */ /* 0x004fca0000004100 */
[----:B------:R-:W-:-:S04]  /*8b30*/  FMUL.FTZ R0, R0, 1 ;  /* 0x3f80000000007820 */ /* 0x000fc80000410000 */
[----:B------:R0:W2:Y:S01]  /*8b40*/  F2F.F64.F32 R28, R0 ;  /* 0x00000000001c7310 */ /* 0x0000a20000201800 */
[----:B------:R-:W-:Y:S05]  /*8b50*/  BRA `(.L_x_7019) ;  /* 0x0000000c003c7947 */ /* 0x000fea0003800000 */
.L_x_7022:
        /* <DEDUP_REMOVED lines=12> */
.L_x_7025:
        /* <DEDUP_REMOVED lines=8> */
.L_x_7024:
[----:B------:R0:W5:Y:S01]  /*8ca0*/  LDG.E.64 R28, desc[UR36][R4.64] ;  /* 0x00000024041c7981 */ /* 0x000162000c1e1b00 */
[----:B------:R-:W-:Y:S01]  /*8cb0*/  CS2R R30, SRZ ;  /* 0x00000000001e7805 */ /* 0x000fe2000001ff00 */
[----:B------:R-:W-:Y:S06]  /*8cc0*/  BRA `(.L_x_7019) ;  /* 0x0000000800e07947 */ /* 0x000fec0003800000 */
.L_x_7014:
        /* <DEDUP_REMOVED lines=14> */
.L_x_7028:
[----:B------:R0:W5:Y:S01]  /*8db0*/  LDG.E.128 R28, desc[UR36][R4.64] ;  /* 0x00000024041c7981 */ /* 0x000162000c1e1d00 */
[----:B------:R-:W-:Y:S05]  /*8dc0*/  BRA `(.L_x_7019) ;  /* 0x0000000800a07947 */ /* 0x000fea0003800000 */
.L_x_7027:
        /* <DEDUP_REMOVED lines=29> */
.L_x_7030:
        /* <DEDUP_REMOVED lines=16> */
.L_x_7029:
[----:B------:R-:W2:Y:S01]  /*90a0*/  LDG.E.U16 R0, desc[UR36][R4.64] ;  /* 0x0000002404007981 */ /* 0x000ea2000c1e1500 */
[----:B------:R-:W-:Y:S01]  /*90b0*/  CS2R R30, SRZ ;  /* 0x00000000001e7805 */ /* 0x000fe2000001ff00 */
[----:B--2---:R-:W-:-:S04]  /*90c0*/  IMAD.U32 R0, R0, 0x10000, RZ ;  /* 0x0001000000007824 */ /* 0x004fc800078e00ff */
[----:B------:R-:W-:-:S04]  /*90d0*/  FMUL.FTZ R0, R0, 1 ;  /* 0x3f80000000007820 */ /* 0x000fc80000410000 */
[----:B------:R0:W2:Y:S01]  /*90e0*/  F2F.F64.F32 R28, R0 ;  /* 0x00000000001c7310 */ /* 0x0000a20000201800 */
[----:B------:R-:W-:Y:S05]  /*90f0*/  BRA `(.L_x_7019) ;  /* 0x0000000400d47947 */ /* 0x000fea0003800000 */
.L_x_7026:
        /* <DEDUP_REMOVED lines=12> */
.L_x_7033:
        /* <DEDUP_REMOVED lines=21> */
.L_x_7037:
[----:B------:R-:W-:Y:S05]  /*9310*/  BSYNC B1 ;  /* 0x0000000000017941 */ /* 0x000fea0003800000 */
.L_x_7036:
[----:B------:R-:W-:Y:S01]  /*9320*/  LEA R5, R0, 0x3b800000, 0x17 ;  /* 0x3b80000000057811 */ /* 0x000fe200078eb8ff */
[----:B------:R-:W-:-:S05]  /*9330*/  IMAD.SHL.U32 R0, R3, 0x100000, RZ ;  /* 0x0010000003007824 */ /* 0x000fca00078e00ff */
[----:B------:R-:W-:-:S07]  /*9340*/  LOP3.LUT R0, R5, R0, R6, 0xfe, !PT ;  /* 0x0000000005007212 */ /* 0x000fce00078efe06 */
.L_x_7035:
[----:B------:R-:W-:Y:S05]  /*9350*/  BSYNC B0 ;  /* 0x0000000000007941 */ /* 0x000fea0003800000 */
.L_x_7034:
[----:B------:R-:W-:Y:S01]  /*9360*/  FMUL.FTZ R0, R0, 1 ;  /* 0x3f80000000007820 */ /* 0x000fe20000410000 */
[----:B------:R-:W-:-:S03]  /*9370*/  CS2R R30, SRZ ;  /* 0x00000000001e7805 */ /* 0x000fc6000001ff00 */
[----:B------:R0:W2:Y:S01]  /*9380*/  F2F.F64.F32 R28, R0 ;  /* 0x00000000001c7310 */ /* 0x0000a20000201800 */
[----:B------:R-:W-:Y:S05]  /*9390*/  BRA `(.L_x_7019) ;  /* 0x00000004002c7947 */ /* 0x000fea0003800000 */
.L_x_7032:
        /* <DEDUP_REMOVED lines=21> */
.L_x_7041:
[----:B------:R-:W-:Y:S05]  /*94f0*/  BSYNC B1 ;  /* 0x0000000000017941 */ /* 0x000fea0003800000 */
.L_x_7040:
[----:B------:R-:W-:Y:S01]  /*9500*/  LEA R5, R0, 0x37800000, 0x17 ;  /* 0x3780000000057811 */ /* 0x000fe200078eb8ff */
[----:B------:R-:W-:-:S05]  /*9510*/  IMAD.SHL.U32 R0, R3, 0x200000, RZ ;  /* 0x0020000003007824 */ /* 0x000fca00078e00ff */
[----:B------:R-:W-:-:S07]  /*9520*/  LOP3.LUT R0, R5, R0, R6, 0xfe, !PT ;  /* 0x0000000005007212 */ /* 0x000fce00078efe06 */
.L_x_7039:
[----:B------:R-:W-:Y:S05]  /*9530*/  BSYNC B0 ;  /* 0x0000000000007941 */ /* 0x000fea0003800000 */
.L_x_7038:
[----:B------:R-:W-:Y:S01]  /*9540*/  FMUL.FTZ R0, R0, 1 ;  /* 0x3f80000000007820 */ /* 0x000fe20000410000 */
[----:B------:R-:W-:-:S03]  /*9550*/  CS2R R30, SRZ ;  /* 0x00000000001e7805 */ /* 0x000fc6000001ff00 */
[----:B------:R0:W2:Y:S01]  /*9560*/  F2F.F64.F32 R28, R0 ;  /* 0x00000000001c7310 */ /* 0x0000a20000201800 */
[----:B------:R-:W-:Y:S05]  /*9570*/  BRA `(.L_x_7019) ;  /* 0x0000000000b47947 */ /* 0x000fea0003800000 */
.L_x_7031:
        /* <DEDUP_REMOVED lines=14> */
.L_x_7045:
[----:B------:R-:W-:Y:S05]  /*9660*/  BSYNC B0 ;  /* 0x0000000000007941 */ /* 0x000fea0003800000 */
.L_x_7044:
[----:B------:R-:W-:Y:S01]  /*9670*/  FMUL.FTZ R0, R0, 1 ;  /* 0x3f80000000007820 */ /* 0x000fe20000410000 */
[----:B------:R-:W-:-:S03]  /*9680*/  CS2R R30, SRZ ;  /* 0x00000000001e7805 */ /* 0x000fc6000001ff00 */
[----:B------:R0:W2:Y:S01]  /*9690*/  F2F.F64.F32 R28, R0 ;  /* 0x00000000001c7310 */ /* 0x0000a20000201800 */
[----:B------:R-:W-:Y:S05]  /*96a0*/  BRA `(.L_x_7019) ;  /* 0x0000000000687947 */ /* 0x000fea0003800000 */
.L_x_7018:
        /* <DEDUP_REMOVED lines=16> */
.L_x_7046:
[----:B------:R-:W-:Y:S02]  /*97b0*/  CS2R R28, SRZ ;  /* 0x00000000001c7805 */ /* 0x000fe4000001ff00 */
[----:B------:R-:W-:Y:S01]  /*97c0*/  CS2R R30, SRZ ;  /* 0x00000000001e7805 */ /* 0x000fe2000001ff00 */
[----:B------:R-:W-:Y:S06]  /*97d0*/  BRA `(.L_x_7019) ;  /* 0x00000000001c7947 */ /* 0x000fec0003800000 */
.L_x_7043:
[----:B------:R-:W2:Y:S01]  /*97e0*/  LDG.E.64 R28, desc[UR36][R4.64] ;  /* 0x00000024041c7981 */ /* 0x000ea2000c1e1b00 */
[----:B------:R-:W-:Y:S01]  /*97f0*/  CS2R R30, SRZ ;  /* 0x00000000001e7805 */ /* 0x000fe2000001ff00 */
[----:B--2---:R-:W0:Y:S01]  /*9800*/  I2F.F64.U64 R28, R28 ;  /* 0x0000001c001c7312 */ /* 0x004e220000301800 */
[----:B------:R-:W-:Y:S05]  /*9810*/  BRA `(.L_x_7019) ;  /* 0x00000000000c7947 */ /* 0x000fea0003800000 */
.L_x_7042:
[----:B------:R-:W2:Y:S01]  /*9820*/  LDG.E R4, desc[UR36][R4.64] ;  /* 0x0000002404047981 */ /* 0x000ea2000c1e1900 */
[----:B------:R-:W-:Y:S01]  /*9830*/  CS2R R30, SRZ ;  /* 0x00000000001e7805 */ /* 0x000fe2000001ff00 */
[----:B--2---:R0:W2:Y:S06]  /*9840*/  I2F.F64.U32 R28, R4 ;  /* 0x00000004001c7312 */ /* 0x0040ac0000201800 */
.L_x_7019:
[----:B------:R-:W-:-:S07]  /*9850*/  VIADD R66, R66, 0x80 ;  /* 0x0000008042427836 */ /* 0x000fce0000000000 */
.L_x_6947:
[----:B------:R-:W-:Y:S05]  /*9860*/  BSYNC B6 ;  /* 0x0000000000067941 */ /* 0x000fea0003800000 */
.L_x_6946:
        /* <DEDUP_REMOVED lines=30> */
.L_x_7052:
[----:B------:R-:W2:Y:S01]  /*9a50*/  LDG.E.U8 R4, desc[UR36][R4.64] ;  /* 0x0000002404047981 */ /* 0x000ea2000c1e1100 */
[----:B------:R-:W-:Y:S01]  /*9a60*/  CS2R R34, SRZ ;  /* 0x0000000000227805 */ /* 0x000fe2000001ff00 */
[----:B--2---:R0:W2:Y:S01]  /*9a70*/  I2F.F64.U16 R32, R4 ;  /* 0x0000000400207312 */ /* 0x0040a20000101800 */
[----:B------:R-:W-:Y:S05]  /*9a80*/  BRA `(.L_x_7054) ;  /* 0x0000000c00c87947 */ /* 0x000fea0003800000 */
.L_x_7051:
        /* <DEDUP_REMOVED lines=10> */
.L_x_7056:
[----:B------:R-:W2:Y:S01]  /*9b30*/  LDG.E R4, desc[UR36][R4.64] ;  /* 0x0000002404047981 */ /* 0x000ea2000c1e1900 */
[----:B------:R-:W-:Y:S01]  /*9b40*/  CS2R R34, SRZ ;  /* 0x0000000000227805 */ /* 0x000fe2000001ff00 */
[----:B--2---:R0:W2:Y:S01]  /*9b50*/  I2F.F64 R32, R4 ;  /* 0x0000000400207312 */ /* 0x0040a20000201c00 */
[----:B------:R-:W-:Y:S05]  /*9b60*/  BRA `(.L_x_7054) ;  /* 0x0000000c00907947 */ /* 0x000fea0003800000 */
.L_x_7055:
[----:B------:R-:W2:Y:S01]  /*9b70*/  LDG.E.U16 R4, desc[UR36][R4.64] ;  /* 0x0000002404047981 */ /* 0x000ea2000c1e1500 */
[----:B------:R-:W-:Y:S01]  /*9b80*/  CS2R R34, SRZ ;  /* 0x0000000000227805 */ /* 0x000fe2000001ff00 */
[----:B--2---:R0:W2:Y:S01]  /*9b90*/  I2F.F64.S16 R32, R4 ;  /* 0x0000000400207312 */ /* 0x0040a20000101c00 */
[----:B------:R-:W-:Y:S05]  /*9ba0*/  BRA `(.L_x_7054) ;  /* 0x0000000c00807947 */ /* 0x000fea0003800000 */
.L_x_7050:
        /* <DEDUP_REMOVED lines=11> */
.L_x_7058:
[----:B------:R-:W2:Y:S01]  /*9c60*/  LDG.E.U16 R0, desc[UR36][R4.64] ;  /* 0x0000002404007981 */ /* 0x000ea2000c1e1500 */
[----:B------:R-:W-:Y:S01]  /*9c70*/  CS2R R34, SRZ ;  /* 0x0000000000227805 */ /* 0x000fe2000001ff00 */
[----:B--2---:R-:W-:-:S05]  /*9c80*/  HADD2.F32 R0, -RZ, R0.H0_H0 ;  /* 0x20000000ff007230 */ /* 0x004fca0000004100 */
[----:B------:R-:W-:-:S04]  /*9c90*/  FMUL.FTZ R0, R0, 1 ;  /* 0x3f80000000007820 */ /* 0x000fc80000410000 */
[----:B------:R0:W2:Y:S01]  /*9ca0*/  F2F.F64.F32 R32, R0 ;  /* 0x0000000000207310 */ /* 0x0000a20000201800 */
[----:B------:R-:W-:Y:S05]  /*9cb0*/  BRA `(.L_x_7054) ;  /* 0x0000000c003c7947 */ /* 0x000fea0003800000 */
.L_x_7057:
        /* <DEDUP_REMOVED lines=12> */
.L_x_7060:
        /* <DEDUP_REMOVED lines=8> */
.L_x_7059:
[----:B------:R0:W5:Y:S01]  /*9e00*/  LDG.E.64 R32, desc[UR36][R4.64] ;  /* 0x0000002404207981 */ /* 0x000162000c1e1b00 */
[----:B------:R-:W-:Y:S01]  /*9e10*/  CS2R R34, SRZ ;  /* 0x0000000000227805 */ /* 0x000fe2000001ff00 */
[----:B------:R-:W-:Y:S06]  /*9e20*/  BRA `(.L_x_7054) ;  /* 0x0000000800e07947 */ /* 0x000fec0003800000 */
.L_x_7049:
        /* <DEDUP_REMOVED lines=14> */
.L_x_7063:
[----:B------:R0:W5:Y:S01]  /*9f10*/  LDG.E.128 R32, desc[UR36][R4.64] ;  /* 0x0000002404207981 */ /* 0x000162000c1e1d00 */
[----:B------:R-:W-:Y:S05]  /*9f20*/  BRA `(.L_x_7054) ;  /* 0x0000000800a07947 */ /* 0x000fea0003800000 */
.L_x_7062:
        /* <DEDUP_REMOVED lines=29> */
.L_x_7065:
        /* <DEDUP_REMOVED lines=16> */
.L_x_7064:
[----:B------:R-:W2:Y:S01]  /*a200*/  LDG.E.U16 R0, desc[UR36][R4.64] ;  /* 0x0000002404007981 */ /* 0x000ea2000c1e1500 */
[----:B------:R-:W-:Y:S01]  /*a210*/  CS2R R34, SRZ ;  /* 0x0000000000227805 */ /* 0x000fe2000001ff00 */
[----:B--2---:R-:W-:-:S04]  /*a220*/  IMAD.U32 R0, R0, 0x10000, RZ ;  /* 0x0001000000007824 */ /* 0x004fc800078e00ff */
[----:B------:R-:W-:-:S04]  /*a230*/  FMUL.FTZ R0, R0, 1 ;  /* 0x3f80000000007820 */ /* 0x000fc80000410000 */
[----:B------:R0:W2:Y:S01]  /*a240*/  F2F.F64.F32 R32, R0 ;  /* 0x0000000000207310 */ /* 0x0000a20000201800 */
[----:B------:R-:W-:Y:S05]  /*a250*/  BRA `(.L_x_7054) ;  /* 0x0000000400d47947 */ /* 0x000fea0003800000 */
.L_x_7061:
        /* <DEDUP_REMOVED lines=12> */
.L_x_7068:
        /* <DEDUP_REMOVED lines=21> */
.L_x_7072:
[----:B------:R-:W-:Y:S05]  /*a470*/  BSYNC B1 ;  /* 0x0000000000017941 */ /* 0x000fea0003800000 */
.L_x_7071:
[----:B------:R-:W-:Y:S01]  /*a480*/  LEA R5, R0, 0x3b800000, 0x17 ;  /* 0x3b80000000057811 */ /* 0x000fe200078eb8ff */
[----:B------:R-:W-:-:S05]  /*a490*/  IMAD.SHL.U32 R0, R3, 0x100000, RZ ;  /* 0x0010000003007824 */ /* 0x000fca00078e00ff */
[----:B------:R-:W-:-:S07]  /*a4a0*/  LOP3.LUT R0, R5, R0, R6, 0xfe, !PT ;  /* 0x0000000005007212 */ /* 0x000fce00078efe06 */
.L_x_7070:
[----:B------:R-:W-:Y:S05]  /*a4b0*/  BSYNC B0 ;  /* 0x0000000000007941 */ /* 0x000fea0003800000 */
.L_x_7069:
[----:B------:R-:W-:Y:S01]  /*a4c0*/  FMUL.FTZ R0, R0, 1 ;  /* 0x3f80000000007820 */ /* 0x000fe20000410000 */
[----:B------:R-:W-:-:S03]  /*a4d0*/  CS2R R34, SRZ ;  /* 0x0000000000227805 */ /* 0x000fc6000001ff00 */
[----:B------:R0:W2:Y:S01]  /*a4e0*/  F2F.F64.F32 R32, R0 ;  /* 0x0000000000207310 */ /* 0x0000a20000201800 */
[----:B------:R-:W-:Y:S05]  /*a4f0*/  BRA `(.L_x_7054) ;  /* 0x00000004002c7947 */ /* 0x000fea0003800000 */
.L_x_7067:
        /* <DEDUP_REMOVED lines=21> */
.L_x_7076:
[----:B------:R-:W-:Y:S05]  /*a650*/  BSYNC B1 ;  /* 0x0000000000017941 */ /* 0x000fea0003800000 */
.L_x_7075:
[----:B------:R-:W-:Y:S01]  /*a660*/  LEA R5, R0, 0x37800000, 0x17 ;  /* 0x3780000000057811 */ /* 0x000fe200078eb8ff */
[----:B------:R-:W-:-:S05]  /*a670*/  IMAD.SHL.U32 R0, R3, 0x200000, RZ ;  /* 0x0020000003007824 */ /* 0x000fca00078e00ff */
[----:B------:R-:W-:-:S07]  /*a680*/  LOP3.LUT R0, R5, R0, R6, 0xfe, !PT ;  /* 0x0000000005007212 */ /* 0x000fce00078efe06 */
.L_x_7074:
[----:B------:R-:W-:Y:S05]  /*a690*/  BSYNC B0 ;  /* 0x0000000000007941 */ /* 0x000fea0003800000 */
.L_x_7073:
[----:B------:R-:W-:Y:S01]  /*a6a0*/  FMUL.FTZ R0, R0, 1 ;  /* 0x3f80000000007820 */ /* 0x000fe20000410000 */
[----:B------:R-:W-:-:S03]  /*a6b0*/  CS2R R34, SRZ ;  /* 0x0000000000227805 */ /* 0x000fc6000001ff00 */
[----:B------:R0:W2:Y:S01]  /*a6c0*/  F2F.F64.F32 R32, R0 ;  /* 0x0000000000207310 */ /* 0x0000a20000201800 */
[----:B------:R-:W-:Y:S05]  /*a6d0*/  BRA `(.L_x_7054) ;  /* 0x0000000000b47947 */ /* 0x000fea0003800000 */
.L_x_7066:
        /* <DEDUP_REMOVED lines=14> */
.L_x_7080:
[----:B------:R-:W-:Y:S05]  /*a7c0*/  BSYNC B0 ;  /* 0x0000000000007941 */ /* 0x000fea0003800000 */
.L_x_7079:
[----:B------:R-:W-:Y:S01]  /*a7d0*/  FMUL.FTZ R0, R0, 1 ;  /* 0x3f80000000007820 */ /* 0x000fe20000410000 */
[----:B------:R-:W-:-:S03]  /*a7e0*/  CS2R R34, SRZ ;  /* 0x0000000000227805 */ /* 0x000fc6000001ff00 */
[----:B------:R0:W2:Y:S01]  /*a7f0*/  F2F.F64.F32 R32, R0 ;  /* 0x0000000000207310 */ /* 0x0000a20000201800 */
[----:B------:R-:W-:Y:S05]  /*a800*/  BRA `(.L_x_7054) ;  /* 0x0000000000687947 */ /* 0x000fea0003800000 */
.L_x_7053:
        /* <DEDUP_REMOVED lines=16> */
.L_x_7081:
[----:B------:R-:W-:Y:S02]  /*a910*/  CS2R R32, SRZ ;  /* 0x0000000000207805 */ /* 0x000fe4000001ff00 */
[----:B------:R-:W-:Y:S01]  /*a920*/  CS2R R34, SRZ ;  /* 0x0000000000227805 */ /* 0x000fe2000001ff00 */
[----:B------:R-:W-:Y:S06]  /*a930*/  BRA `(.L_x_7054) ;  /* 0x00000000001c7947 */ /* 0x000fec0003800000 */
.L_x_7078:
[----:B------:R-:W2:Y:S01]  /*a940*/  LDG.E.64 R32, desc[UR36][R4.64] ;  /* 0x0000002404207981 */ /* 0x000ea2000c1e1b00 */
[----:B------:R-:W-:Y:S01]  /*a950*/  CS2R R34, SRZ ;  /* 0x0000000000227805 */ /* 0x000fe2000001ff00 */
[----:B--2---:R-:W0:Y:S01]  /*a960*/  I2F.F64.U64 R32, R32 ;  /* 0x0000002000207312 */ /* 0x004e220000301800 */
[----:B------:R-:W-:Y:S05]  /*a970*/  BRA `(.L_x_7054) ;  /* 0x00000000000c7947 */ /* 0x000fea0003800000 */
.L_x_7077:
[----:B------:R-:W2:Y:S01]  /*a980*/  LDG.E R4, desc[UR36][R4.64] ;  /* 0x0000002404047981 */ /* 0x000ea2000c1e1900 */
[----:B------:R-:W-:Y:S01]  /*a990*/  CS2R R34, SRZ ;  /* 0x0000000000227805 */ /* 0x000fe2000001ff00 */
[----:B--2---:R0:W2:Y:S06]  /*a9a0*/  I2F.F64.U32 R32, R4 ;  /* 0x0000000400207312 */ /* 0x0040ac0000201800 */
.L_x_7054:
        /* <DEDUP_REMOVED lines=20> */
.L_x_7085:
[----:B------:R-:W4:Y:S01]  /*aaf0*/  LDG.E.U8 R4, desc[UR36][R4.64] ;  /* 0x0000002404047981 */ /* 0x000f22000c1e1100 */
[----:B------:R-:W-:Y:S01]  /*ab00*/  CS2R R38, SRZ ;  /* 0x0000000000267805 */ /* 0x000fe2000001ff00 */
[----:B----4-:R0:W4:Y:S01]  /*ab10*/  I2F.F64.U16 R36, R4 ;  /* 0x0000000400247312 */ /* 0x0101220000101800 */
[----:B------:R-:W-:Y:S05]  /*ab20*/  BRA `(.L_x_7087) ;  /* 0x0000000c00c87947 */ /* 0x000fea0003800000 */
.L_x_7084:
        /* <DEDUP_REMOVED lines=10> */
.L_x_7089:
[----:B------:R-:W4:Y:S01]  /*abd0*/  LDG.E R4, desc[UR36][R4.64] ;  /* 0x0000002404047981 */ /* 0x000f22000c1e1900 */
[----:B------:R-:W-:Y:S01]  /*abe0*/  CS2R R38, SRZ ;  /* 0x0000000000267805 */ /* 0x000fe2000001ff00 */
[----:B----4-:R0:W4:Y:S01]  /*abf0*/  I2F.F64 R36, R4 ;  /* 0x0000000400247312 */ /* 0x0101220000201c00 */
[----:B------:R-:W-:Y:S05]  /*ac00*/  BRA `(.L_x_7087) ;  /* 0x0000000c00907947 */ /* 0x000fea0003800000 */
.L_x_7088:
[----:B------:R-:W4:Y:S01]  /*ac10*/  LDG.E.U16 R4, desc[UR36][R4.64] ;  /* 0x0000002404047981 */ /* 0x000f22000c1e1500 */
[----:B------:R-:W-:Y:S01]  /*ac20*/  CS2R R38, SRZ ;  /* 0x0000000000267805 */ /* 0x000fe2000001ff00 */
[----:B----4-:R0:W4:Y:S01]  /*ac30*/  I2F.F64.S16 R36, R4 ;  /* 0x0000000400247312 */ /* 0x0101220000101c00 */
[----:B------:R-:W-:Y:S05]  /*ac40*/  BRA `(.L_x_7087) ;  /* 0x0000000c00807947 */ /* 0x000fea0003800000 */
.L_x_7083:
        /* <DEDUP_REMOVED lines=11> */
.L_x_7091:
[----:B------:R-:W4:Y:S01]  /*ad00*/  LDG.E.U16 R0, desc[UR36][R4.64] ;  /* 0x0000002404007981 */ /* 0x000f22000c1e1500 */
[----:B------:R-:W-:Y:S01]  /*ad10*/  CS2R R38, SRZ ;  /* 0x0000000000267805 */ /* 0x000fe2000001ff00 */
[----:B----4-:R-:W-:-:S05]  /*ad20*/  HADD2.F32 R0, -RZ, R0.H0_H0 ;  /* 0x20000000ff007230 */ /* 0x010fca0000004100 */
[----:B------:R-:W-:-:S04]  /*ad30*/  FMUL.FTZ R0, R0, 1 ;  /* 0x3f80000000007820 */ /* 0x000fc80000410000 */
[----:B------:R0:W4:Y:S01]  /*ad40*/  F2F.F64.F32 R36, R0 ;  /* 0x0000000000247310 */ /* 0x0001220000201800 */
[----:B------:R-:W-:Y:S05]  /*ad50*/  BRA `(.L_x_7087) ;  /* 0x0000000c003c7947 */ /* 0x000fea0003800000 */
.L_x_7090:
        /* <DEDUP_REMOVED lines=12> */
.L_x_7093:
        /* <DEDUP_REMOVED lines=8> */
.L_x_7092:
[----:B------:R0:W5:Y:S01]  /*aea0*/  LDG.E.64 R36, desc[UR36][R4.64] ;  /* 0x0000002404247981 */ /* 0x000162000c1e1b00 */
[----:B------:R-:W-:Y:S01]  /*aeb0*/  CS2R R38, SRZ ;  /* 0x0000000000267805 */ /* 0x000fe2000001ff00 */
[----:B------:R-:W-:Y:S06]  /*aec0*/  BRA `(.L_x_7087) ;  /* 0x0000000800e07947 */ /* 0x000fec0003800000 */
.L_x_7082:
        /* <DEDUP_REMOVED lines=14> */
.L_x_7096:
[----:B------:R0:W5:Y:S01]  /*afb0*/  LDG.E.128 R36, desc[UR36][R4.64] ;  /* 0x0000002404247981 */ /* 0x000162000c1e1d00 */
[----:B------:R-:W-:Y:S05]  /*afc0*/  BRA `(.L_x_7087) ;  /* 0x0000000800a07947 */ /* 0x000fea0003800000 */
.L_x_7095:
        /* <DEDUP_REMOVED lines=29> */
.L_x_7098:
        /* <DEDUP_REMOVED lines=16> */
.L_x_7097:
[----:B------:R-:W4:Y:S01]  /*b2a0*/  LDG.E.U16 R0, desc[UR36][R4.64] ;  /* 0x0000002404007981 */ /* 0x000f22000c1e1500 */
[----:B------:R-:W-:Y:S01]  /*b2b0*/  CS2R R38, SRZ ;  /* 0x0000000000267805 */ /* 0x000fe2000001ff00 */
[----:B----4-:R-:W-:-:S04]  /*b2c0*/  IMAD.U32 R0, R0, 0x10000, RZ ;  /* 0x0001000000007824 */ /* 0x010fc800078e00ff */
[----:B------:R-:W-:-:S04]  /*b2d0*/  FMUL.FTZ R0, R0, 1 ;  /* 0x3f80000000007820 */ /* 0x000fc80000410000 */
[----:B------:R0:W4:Y:S01]  /*b2e0*/  F2F.F64.F32 R36, R0 ;  /* 0x0000000000247310 */ /* 0x0001220000201800 */
[----:B------:R-:W-:Y:S05]  /*b2f0*/  BRA `(.L_x_7087) ;  /* 0x0000000400d47947 */ /* 0x000fea0003800000 */
.L_x_7094:
        /* <DEDUP_REMOVED lines=12> */
.L_x_7101:
        /* <DEDUP_REMOVED lines=21> */
.L_x_7105:
[----:B------:R-:W-:Y:S05]  /*b510*/  BSYNC B1 ;  /* 0x0000000000017941 */ /* 0x000fea0003800000 */
.L_x_7104:
[----:B------:R-:W-:Y:S01]  /*b520*/  LEA R5, R0, 0x3b800000, 0x17 ;  /* 0x3b80000000057811 */ /* 0x000fe200078eb8ff */
[----:B------:R-:W-:-:S05]  /*b530*/  IMAD.SHL.U32 R0, R3, 0x100000, RZ ;  /* 0x0010000003007824 */ /* 0x000fca00078e00ff */
[----:B------:R-:W-:-:S07]  /*b540*/  LOP3.LUT R0, R5, R0, R6, 0xfe, !PT ;  /* 0x0000000005007212 */ /* 0x000fce00078efe06 */
.L_x_7103:
[----:B------:R-:W-:Y:S05]  /*b550*/  BSYNC B0 ;  /* 0x0000000000007941 */ /* 0x000fea0003800000 */
.L_x_7102:
[----:B------:R-:W-:Y:S01]  /*b560*/  FMUL.FTZ R0, R0, 1 ;  /* 0x3f80000000007820 */ /* 0x000fe20000410000 */
[----:B------:R-:W-:-:S03]  /*b570*/  CS2R R38, SRZ ;  /* 0x0000000000267805 */ /* 0x000fc6000001ff00 */
[----:B------:R0:W4:Y:S01]  /*b580*/  F2F.F64.F32 R36, R0 ;  /* 0x0000000000247310 */ /* 0x0001220000201800 */
[----:B------:R-:W-:Y:S05]  /*b590*/  BRA `(.L_x_7087) ;  /* 0x00000004002c7947 */ /* 0x000fea0003800000 */
.L_x_7100:
        /* <DEDUP_REMOVED lines=21> */
.L_x_7109:
[----:B------:R-:W-:Y:S05]  /*b6f0*/  BSYNC B1 ;  /* 0x0000000000017941 */ /* 0x000fea0003800000 */
.L_x_7108:
[----:B------:R-:W-:Y:S01]  /*b700*/  LEA R5, R0, 0x37800000, 0x17 ;  /* 0x3780000000057811 */ /* 0x000fe200078eb8ff */
[----:B------:R-:W-:-:S05]  /*b710*/  IMAD.SHL.U32 R0, R3, 0x200000, RZ ;  /* 0x0020000003007824 */ /* 0x000fca00078e00ff */
[----:B------:R-:W-:-:S07]  /*b720*/  LOP3.LUT R0, R5, R0, R6, 0xfe, !PT ;  /* 0x0000000005007212 */ /* 0x000fce00078efe06 */
.L_x_7107:
[----:B------:R-:W-:Y:S05]  /*b730*/  BSYNC B0 ;  /* 0x0000000000007941 */ /* 0x000fea0003800000 */
.L_x_7106:
[----:B------:R-:W-:Y:S01]  /*b740*/  FMUL.FTZ R0, R0, 1 ;  /* 0x3f80000000007820 */ /* 0x000fe20000410000 */
[----:B------:R-:W-:-:S03]  /*b750*/  CS2R R38, SRZ ;  /* 0x0000000000267805 */ /* 0x000fc6000001ff00 */
[----:B------:R0:W4:Y:S01]  /*b760*/  F2F.F64.F32 R36, R0 ;  /* 0x0000000000247310 */ /* 0x0001220000201800 */
[----:B------:R-:W-:Y:S05]  /*b770*/  BRA `(.L_x_7087) ;  /* 0x0000000000b47947 */ /* 0x000fea0003800000 */
.L_x_7099:
        /* <DEDUP_REMOVED lines=14> */
.L_x_7113:
[----:B------:R-:W-:Y:S05]  /*b860*/  BSYNC B0 ;  /* 0x0000000000007941 */ /* 0x000fea0003800000 */
.L_x_7112:
[----:B------:R-:W-:Y:S01]  /*b870*/  FMUL.FTZ R0, R0, 1 ;  /* 0x3f80000000007820 */ /* 0x000fe20000410000 */
[----:B------:R-:W-:-:S03]  /*b880*/  CS2R R38, SRZ ;  /* 0x0000000000267805 */ /* 0x000fc6000001ff00 */
[----:B------:R0:W4:Y:S01]  /*b890*/  F2F.F64.F32 R36, R0 ;  /* 0x0000000000247310 */ /* 0x0001220000201800 */
[----:B------:R-:W-:Y:S05]  /*b8a0*/  BRA `(.L_x_7087) ;  /* 0x0000000000687947 */ /* 0x000fea0003800000 */
.L_x_7086:
        /* <DEDUP_REMOVED lines=16> */
.L_x_7114:
[----:B------:R-:W-:Y:S02]  /*b9b0*/  CS2R R36, SRZ ;  /* 0x0000000000247805 */ /* 0x000fe4000001ff00 */
[----:B------:R-:W-:Y:S01]  /*b9c0*/  CS2R R38, SRZ ;  /* 0x0000000000267805 */ /* 0x000fe2000001ff00 */
[----:B------:R-:W-:Y:S06]  /*b9d0*/  BRA `(.L_x_7087) ;  /* 0x00000000001c7947 */ /* 0x000fec0003800000 */
.L_x_7111:
[----:B------:R-:W4:Y:S01]  /*b9e0*/  LDG.E.64 R36, desc[UR36][R4.64] ;  /* 0x0000002404247981 */ /* 0x000f22000c1e1b00 */
[----:B------:R-:W-:Y:S01]  /*b9f0*/  CS2R R38, SRZ ;  /* 0x0000000000267805 */ /* 0x000fe2000001ff00 */
[----:B----4-:R-:W0:Y:S01]  /*ba00*/  I2F.F64.U64 R36, R36 ;  /* 0x0000002400247312 */ /* 0x010e220000301800 */
[----:B------:R-:W-:Y:S05]  /*ba10*/  BRA `(.L_x_7087) ;  /* 0x00000000000c7947 */ /* 0x000fea0003800000 */
.L_x_7110:
[----:B------:R-:W4:Y:S01]  /*ba20*/  LDG.E R4, desc[UR36][R4.64] ;  /* 0x0000002404047981 */ /* 0x000f22000c1e1900 */
[----:B------:R-:W-:Y:S01]  /*ba30*/  CS2R R38, SRZ ;  /* 0x0000000000267805 */ /* 0x000fe2000001ff00 */
[----:B----4-:R0:W4:Y:S06]  /*ba40*/  I2F.F64.U32 R36, R4 ;  /* 0x0000000400247312 */ /* 0x01012c0000201800 */
.L_x_7087:
        /* <DEDUP_REMOVED lines=20> */
.L_x_7118:
[----:B------:R-:W2:Y:S01]  /*bb90*/  LDG.E.U8 R4, desc[UR36][R4.64] ;  /* 0x0000002404047981 */ /* 0x000ea2000c1e1100 */
[----:B------:R-:W-:Y:S01]  /*bba0*/  CS2R R10, SRZ ;  /* 0x00000000000a7805 */ /* 0x000fe2000001ff00 */
[----:B--2---:R0:W2:Y:S01]  /*bbb0*/  I2F.F64.U16 R8, R4 ;  /* 0x0000000400087312 */ /* 0x0040a20000101800 */
[----:B------:R-:W-:Y:S05]  /*bbc0*/  BRA `(.L_x_7048) ;  /* 0x0000000c00c87947 */ /* 0x000fea0003800000 */
.L_x_7117:
        /* <DEDUP_REMOVED lines=10> */
.L_x_7121:
[----:B------:R-:W2:Y:S01]  /*bc70*/  LDG.E R4, desc[UR36][R4.64] ;  /* 0x0000002404047981 */ /* 0x000ea2000c1e1900 */
[----:B------:R-:W-:Y:S01]  /*bc80*/  CS2R R10, SRZ ;  /* 0x00000000000a7805 */ /* 0x000fe2000001ff00 */
[----:B--2---:R0:W2:Y:S01]  /*bc90*/  I2F.F64 R8, R4 ;  /* 0x0000000400087312 */ /* 0x0040a20000201c00 */
[----:B------:R-:W-:Y:S05]  /*bca0*/  BRA `(.L_x_7048) ;  /* 0x0000000c00907947 */ /* 0x000fea0003800000 */
.L_x_7120:
[----:B------:R-:W2:Y:S01]  /*bcb0*/  LDG.E.U16 R4, desc[UR36][R4.64] ;  /* 0x0000002404047981 */ /* 0x000ea2000c1e1500 */
[----:B------:R-:W-:Y:S01]  /*bcc0*/  CS2R R10, SRZ ;  /* 0x00000000000a7805 */ /* 0x000fe2000001ff00 */
[----:B--2---:R0:W2:Y:S01]  /*bcd0*/  I2F.F64.S16 R8, R4 ;  /* 0x0000000400087312 */ /* 0x0040a20000101c00 */
[----:B------:R-:W-:Y:S05]  /*bce0*/  BRA `(.L_x_7048) ;  /* 0x0000000c00807947 */ /* 0x000fea0003800000 */
.L_x_7116:
        /* <DEDUP_REMOVED lines=11> */
.L_x_7123:
[----:B------:R-:W2:Y:S01]  /*bda0*/  LDG.E.U16 R0, desc[UR36][R4.64] ;  /* 0x0000002404007981 */ /* 0x000ea2000c1e1500 */
[----:B------:R-:W-:Y:S01]  /*bdb0*/  CS2R R10, SRZ ;  /* 0x00000000000a7805 */ /* 0x000fe2000001ff00 */
[----:B--2---:R-:W-:-:S05]  /*bdc0*/  HADD2.F32 R0, -RZ, R0.H0_H0 ;  /* 0x20000000ff007230 */ /* 0x004fca0000004100 */
[----:B------:R-:W-:-:S04]  /*bdd0*/  FMUL.FTZ R0, R0, 1 ;  /* 0x3f80000000007820 */ /* 0x000fc80000410000 */
[----:B------:R0:W2:Y:S01]  /*bde0*/  F2F.F64.F32 R8, R0 ;  /* 0x0000000000087310 */ /* 0x0000a20000201800 */
[----:B------:R-:W-:Y:S05]  /*bdf0*/  BRA `(.L_x_7048) ;  /* 0x0000000c003c7947 */ /* 0x000fea0003800000 */
.L_x_7122:
        /* <DEDUP_REMOVED lines=12> */
.L_x_7125:
        /* <DEDUP_REMOVED lines=8> */
.L_x_7124:
[----:B------:R0:W5:Y:S01]  /*bf40*/  LDG.E.64 R8, desc[UR36][R4.64] ;  /* 0x0000002404087981 */ /* 0x000162000c1e1b00 */
[----:B------:R-:W-:Y:S01]  /*bf50*/  CS2R R10, SRZ ;  /* 0x00000000000a7805 */ /* 0x000fe2000001ff00 */
[----:B------:R-:W-:Y:S06]  /*bf60*/  BRA `(.L_x_7048) ;  /* 0x0000000800e07947 */ /* 0x000fec0003800000 */
.L_x_7115:
        /* <DEDUP_REMOVED lines=14> */
.L_x_7128:
[----:B------:R0:W5:Y:S01]  /*c050*/  LDG.E.128 R8, desc[UR36][R4.64] ;  /* 0x0000002404087981 */ /* 0x000162000c1e1d00 */
[----:B------:R-:W-:Y:S05]  /*c060*/  BRA `(.L_x_7048) ;  /* 0x0000000800a07947 */ /* 0x000fea0003800000 */
.L_x_7127:
        /* <DEDUP_REMOVED lines=29> */
.L_x_7130:
        /* <DEDUP_REMOVED lines=16> */
.L_x_7129:
[----:B------:R-:W2:Y:S01]  /*c340*/  LDG.E.U16 R0, desc[UR36][R4.64] ;  /* 0x0000002404007981 */ /* 0x000ea2000c1e1500 */
[----:B------:R-:W-:Y:S01]  /*c350*/  CS2R R10, SRZ ;  /* 0x00000000000a7805 */ /* 0x000fe2000001ff00 */
[----:B--2---:R-:W-:-:S04]  /*c360*/  IMAD.U32 R0, R0, 0x10000, RZ ;  /* 0x0001000000007824 */ /* 0x004fc800078e00ff */
[----:B------:R-:W-:-:S04]  /*c370*/  FMUL.FTZ R0, R0, 1 ;  /* 0x3f80000000007820 */ /* 0x000fc80000410000 */
[----:B------:R0:W2:Y:S01]  /*c380*/  F2F.F64.F32 R8, R0 ;  /* 0x0000000000087310 */ /* 0x0000a20000201800 */
[----:B------:R-:W-:Y:S05]  /*c390*/  BRA `(.L_x_7048) ;  /* 0x0000000400d47947 */ /* 0x000fea0003800000 */
.L_x_7126:
        /* <DEDUP_REMOVED lines=12> */
.L_x_7133:
        /* <DEDUP_REMOVED lines=21> */
.L_x_7137:
[----:B------:R-:W-:Y:S05]  /*c5b0*/  BSYNC B1 ;  /* 0x0000000000017941 */ /* 0x000fea0003800000 */
.L_x_7136:
[----:B------:R-:W-:Y:S01]  /*c5c0*/  LEA R5, R0, 0x3b800000, 0x17 ;  /* 0x3b80000000057811 */ /* 0x000fe200078eb8ff */
[----:B------:R-:W-:-:S05]  /*c5d0*/  IMAD.SHL.U32 R0, R3, 0x100000, RZ ;  /* 0x0010000003007824 */ /* 0x000fca00078e00ff */
[----:B------:R-:W-:-:S07]  /*c5e0*/  LOP3.LUT R0, R5, R0, R6, 0xfe, !PT ;  /* 0x0000000005007212 */ /* 0x000fce00078efe06 */
.L_x_7135:
[----:B------:R-:W-:Y:S05]  /*c5f0*/  BSYNC B0 ;  /* 0x0000000000007941 */ /* 0x000fea0003800000 */
.L_x_7134:
[----:B------:R-:W-:Y:S01]  /*c600*/  FMUL.FTZ R0, R0, 1 ;  /* 0x3f80000000007820 */ /* 0x000fe20000410000 */
[----:B------:R-:W-:-:S03]  /*c610*/  CS2R R10, SRZ ;  /* 0x00000000000a7805 */ /* 0x000fc6000001ff00 */
[----:B------:R0:W2:Y:S01]  /*c620*/  F2F.F64.F32 R8, R0 ;  /* 0x0000000000087310 */ /* 0x0000a20000201800 */
[----:B------:R-:W-:Y:S05]  /*c630*/  BRA `(.L_x_7048) ;  /* 0x00000004002c7947 */ /* 0x000fea0003800000 */
.L_x_7132:
        /* <DEDUP_REMOVED lines=21> */
.L_x_7141:
[----:B------:R-:W-:Y:S05]  /*c790*/  BSYNC B1 ;  /* 0x0000000000017941 */ /* 0x000fea0003800000 */
.L_x_7140:
[----:B------:R-:W-:Y:S01]  /*c7a0*/  LEA R5, R0, 0x37800000, 0x17 ;  /* 0x3780000000057811 */ /* 0x000fe200078eb8ff */
[----:B------:R-:W-:-:S05]  /*c7b0*/  IMAD.SHL.U32 R0, R3, 0x200000, RZ ;  /* 0x0020000003007824 */ /* 0x000fca00078e00ff */
[----:B------:R-:W-:-:S07]  /*c7c0*/  LOP3.LUT R0, R5, R0, R6, 0xfe, !PT ;  /* 0x0000000005007212 */ /* 0x000fce00078efe06 */
.L_x_7139:
[----:B------:R-:W-:Y:S05]  /*c7d0*/  BSYNC B0 ;  /* 0x0000000000007941 */ /* 0x000fea0003800000 */
.L_x_7138:
[----:B------:R-:W-:Y:S01]  /*c7e0*/  FMUL.FTZ R0, R0, 1 ;  /* 0x3f80000000007820 */ /* 0x000fe20000410000 */
[----:B------:R-:W-:-:S03]  /*c7f0*/  CS2R R10, SRZ ;  /* 0x00000000000a7805 */ /* 0x000fc6000001ff00 */
[----:B------:R0:W2:Y:S01]  /*c800*/  F2F.F64.F32 R8, R0 ;  /* 0x0000000000087310 */ /* 0x0000a20000201800 */
[----:B------:R-:W-:Y:S05]  /*c810*/  BRA `(.L_x_7048) ;  /* 0x0000000000b47947 */ /* 0x000fea0003800000 */
.L_x_7131:
        /* <DEDUP_REMOVED lines=14> */
.L_x_7145:
[----:B------:R-:W-:Y:S05]  /*c900*/  BSYNC B0 ;  /* 0x0000000000007941 */ /* 0x000fea0003800000 */
.L_x_7144:
[----:B------:R-:W-:Y:S01]  /*c910*/  FMUL.FTZ R0, R0, 1 ;  /* 0x3f80000000007820 */ /* 0x000fe20000410000 */
[----:B------:R-:W-:-:S03]  /*c920*/  CS2R R10, SRZ ;  /* 0x00000000000a7805 */ /* 0x000fc6000001ff00 */
[----:B------:R0:W2:Y:S01]  /*c930*/  F2F.F64.F32 R8, R0 ;  /* 0x0000000000087310 */ /* 0x0000a20000201800 */
[----:B------:R-:W-:Y:S05]  /*c940*/  BRA `(.L_x_7048) ;  /* 0x0000000000687947 */ /* 0x000fea0003800000 */
.L_x_7119:
        /* <DEDUP_REMOVED lines=16> */
.L_x_7146:
[----:B------:R-:W-:Y:S02]  /*ca50*/  CS2R R8, SRZ ;  /* 0x0000000000087805 */ /* 0x000fe4000001ff00 */
[----:B------:R-:W-:Y:S01]  /*ca60*/  CS2R R10, SRZ ;  /* 0x00000000000a7805 */ /* 0x000fe2000001ff00 */
[----:B------:R-:W-:Y:S06]  /*ca70*/  BRA `(.L_x_7048) ;  /* 0x00000000001c7947 */ /* 0x000fec0003800000 */
.L_x_7143:
[----:B------:R-:W2:Y:S01]  /*ca80*/  LDG.E.64 R8, desc[UR36][R4.64] ;  /* 0x0000002404087981 */ /* 0x000ea2000c1e1b00 */
[----:B------:R-:W-:Y:S01]  /*ca90*/  CS2R R10, SRZ ;  /* 0x00000000000a7805 */ /* 0x000fe2000001ff00 */
[----:B--2---:R-:W0:Y:S01]  /*caa0*/  I2F.F64.U64 R8, R8 ;  /* 0x0000000800087312 */ /* 0x004e220000301800 */
[----:B------:R-:W-:Y:S05]  /*cab0*/  BRA `(.L_x_7048) ;  /* 0x00000000000c7947 */ /* 0x000fea0003800000 */
.L_x_7142:
[----:B------:R-:W2:Y:S01]  /*cac0*/  LDG.E R4, desc[UR36][R4.64] ;  /* 0x0000002404047981 */ /* 0x000ea2000c1e1900 */
[----:B------:R-:W-:Y:S01]  /*cad0*/  CS2R R10, SRZ ;  /* 0x00000000000a7805 */ /* 0x000fe2000001ff00 */
[----:B--2---:R0:W2:Y:S06]  /*cae0*/  I2F.F64.U32 R8, R4 ;  /* 0x0000000400087312 */ /* 0x0040ac0000201800 */
.L_x_7048:
[----:B------:R-:W-:Y:S05]  /*caf0*/  BSYNC B6 ;  /* 0x0000000000067941 */ /* 0x000fea0003800000 */
.L_x_7047:
[----:B0-----:R-:W0:Y:S01]  /*cb00*/  S2R R3, SR_TID.X ;  /* 0x0000000000037919 */ /* 0x001e220000002100 */
[----:B------:R-:W-:Y:S01]  /*cb10*/  BSSY B0, `(.L_x_7147) ;  /* 0x0000017000007945 */ /* 0x000fe20003800000 */
[----:B------:R-:W-:Y:S02]  /*cb20*/  CS2R R6, SRZ ;  /* 0x0000000000067805 */ /* 0x000fe4000001ff00 */
[----:B------:R-:W-:Y:S02]  /*cb30*/  CS2R R4, SRZ ;  /* 0x0000000000047805 */ /* 0x000fe4000001ff00 */
[----:B0-----:R-:W-:-:S13]  /*cb40*/  ISETP.GE.AND P3, PT, R3, R2, PT ;  /* 0x000000020300720c */ /* 0x001fda0003f66270 */
[----:B------:R-:W-:Y:S05]  /*cb50*/  @P3 BRA `(.L_x_7148) ;  /* 0x0000000000483947 */ /* 0x000fea0003800000 */
[----:B------:R-:W-:Y:S01]  /*cb60*/  ULDC.64 UR4, c[0x0][0x238] ;  /* 0x00008e0000047ab9 */ /* 0x000fe20000000a00 */
[----:B------:R-:W-:Y:S01]  /*cb70*/  ULDC.64 UR6, c[0x0][0x230] ;  /* 0x00008c0000067ab9 */ /* 0x000fe20000000a00 */
[----:B--2--5:R-:W-:Y:S02]  /*cb80*/  DMUL R6, R56, UR4 ;  /* 0x0000000438067c28 */ /* 0x024fe40008000000 */
[----:B------:R-:W-:Y:S01]  /*cb90*/  DMUL R4, R58, UR4 ;  /* 0x000000043a047c28 */ /* 0x000fe20008000000 */
[----:B------:R-:W-:Y:S02]  /*cba0*/  ULDC.64 UR4, c[0x0][0x228] ;  /* 0x00008a0000047ab9 */ /* 0x000fe40000000a00 */
[----:B------:R-:W-:Y:S02]  /*cbb0*/  DMUL R12, R62, UR4 ;  /* 0x000000043e0c7c28 */ /* 0x000fe40008000000 */
[----:B---3--:R-:W-:Y:S01]  /*cbc0*/  DMUL R14, R60, UR4 ;  /* 0x000000043c0e7c28 */ /* 0x008fe20008000000 */
[----:B------:R-:W-:Y:S01]  /*cbd0*/  ULDC.64 UR4, c[0x0][0x220] ;  /* 0x0000880000047ab9 */ /* 0x000fe20000000a00 */
[----:B------:R-:W-:-:S02]  /*cbe0*/  DFMA R58, R58, UR6, R6 ;  /* 0x000000063a3a7c2b */ /* 0x000fc40008000006 */
[----:B------:R-:W-:Y:S02]  /*cbf0*/  DFMA R56, R56, UR6, -R4 ;  /* 0x0000000638387c2b */ /* 0x000fe40008000804 */
[----:B------:R-:W-:Y:S02]  /*cc00*/  DFMA R12, R60, UR4, -R12 ;  /* 0x000000043c0c7c2b */ /* 0x000fe4000800080c */
[----:B------:R-:W-:Y:S02]  /*cc10*/  DFMA R14, R62, UR4, R14 ;  /* 0x000000043e0e7c2b */ /* 0x000fe4000800000e */
[C---:B-1----:R-:W-:Y:S02]  /*cc20*/  DMUL R6, R58.reuse, R54 ;  /* 0x000000363a067228 */ /* 0x042fe40000000000 */
[----:B----4-:R-:W-:-:S06]  /*cc30*/  DMUL R4, R58, R52 ;  /* 0x000000343a047228 */ /* 0x010fcc0000000000 */
[C---:B------:R-:W-:Y:S02]  /*cc40*/  DFMA R6, R56.reuse, R52, -R6 ;  /* 0x000000343806722b */ /* 0x040fe40000000806 */
[----:B------:R-:W-:-:S06]  /*cc50*/  DFMA R54, R56, R54, R4 ;  /* 0x000000363836722b */ /* 0x000fcc0000000004 */
[----:B------:R-:W-:Y:S02]  /*cc60*/  DADD R4, R12, R6 ;  /* 0x000000000c047229 */ /* 0x000fe40000000006 */
[----:B------:R-:W-:-:S11]  /*cc70*/  DADD R6, R14, R54 ;  /* 0x000000000e067229 */ /* 0x000fd60000000036 */
.L_x_7148:
[----:B------:R-:W-:Y:S05]  /*cc80*/  BSYNC B0 ;  /* 0x0000000000007941 */ /* 0x000fea0003800000 */
.L_x_7147:
[----:B--2--5:R-:W-:Y:S01]  /*cc90*/  IMAD.MOV.U32 R57, RZ, RZ, R3 ;  /* 0x000000ffff397224 */ /* 0x024fe200078e0003 */
[----:B------:R-:W0:Y:S01]  /*cca0*/  LDC.U8 R22, c[0x0][0x284] ;  /* 0x0000a100ff167b82 */ /* 0x000e220000000000 */
[----:B------:R-:W-:Y:S01]  /*ccb0*/  BSSY B0, `(.L_x_7149) ;  /* 0x000001c000007945 */ /* 0x000fe20003800000 */
[----:B-1----:R-:W-:Y:S01]  /*ccc0*/  CS2R R54, SRZ ;  /* 0x0000000000367805 */ /* 0x002fe2000001ff00 */
[C---:B----4-:R-:W-:Y:S01]  /*ccd0*/  VIADD R23, R57.reuse, 0x80 ;  /* 0x0000008039177836 */ /* 0x050fe20000000000 */
[----:B------:R-:W-:Y:S01]  /*cce0*/  CS2R R52, SRZ ;  /* 0x0000000000347805 */ /* 0x000fe2000001ff00 */
[C---:B------:R-:W-:Y:S02]  /*ccf0*/  VIADD R13, R57.reuse, 0x100 ;  /* 0x00000100390d7836 */ /* 0x040fe40000000000 */
[----:B------:R-:W-:Y:S01]  /*cd00*/  VIADD R15, R57, 0x180 ;  /* 0x00000180390f7836 */ /* 0x000fe20000000000 */
[-C--:B------:R-:W-:Y:S02]  /*cd10*/  ISETP.GE.AND P0, PT, R23, R2.reuse, PT ;  /* 0x000000021700720c */ /* 0x080fe40003f06270 */
[----:B------:R-:W-:-:S02]  /*cd20*/  ISETP.GE.AND P1, PT, R13, R2, PT ;  /* 0x000000020d00720c */ /* 0x000fc40003f26270 */
[----:B------:R-:W-:-:S09]  /*cd30*/  ISETP.GE.AND P2, PT, R15, R2, PT ;  /* 0x000000020f00720c */ /* 0x000fd20003f46270 */
[----:B------:R-:W-:Y:S05]  /*cd40*/  @P0 BRA `(.L_x_7150) ;  /* 0x0000000000480947 */ /* 0x000fea0003800000 */
[----:B------:R-:W-:Y:S01]  /*cd50*/  ULDC.64 UR4, c[0x0][0x238] ;  /* 0x00008e0000047ab9 */ /* 0x000fe20000000a00 */
[----:B------:R-:W-:Y:S01]  /*cd60*/  ULDC.64 UR6, c[0x0][0x230] ;  /* 0x00008c0000067ab9 */ /* 0x000fe20000000a00 */
[----:B------:R-:W-:Y:S02]  /*cd70*/  DMUL R12, R44, UR4 ;  /* 0x000000042c0c7c28 */ /* 0x000fe40008000000 */
[----:B------:R-:W-:Y:S01]  /*cd80*/  DMUL R14, R46, UR4 ;  /* 0x000000042e0e7c28 */ /* 0x000fe20008000000 */
[----:B------:R-:W-:-:S05]  /*cd90*/  ULDC.64 UR4, c[0x0][0x228] ;  /* 0x00008a0000047ab9 */ /* 0x000fca0000000a00 */
[----:B------:R-:W-:Y:S02]  /*cda0*/  DFMA R20, R46, UR6, R12 ;  /* 0x000000062e147c2b */ /* 0x000fe4000800000c */
[----:B------:R-:W-:Y:S02]  /*cdb0*/  DFMA R44, R44, UR6, -R14 ;  /* 0x000000062c2c7c2b */ /* 0x000fe4000800080e */
[----:B------:R-:W-:Y:S02]  /*cdc0*/  DMUL R12, R50, UR4 ;  /* 0x00000004320c7c28 */ /* 0x000fe40008000000 */
[----:B------:R-:W-:Y:S01]  /*cdd0*/  DMUL R46, R48, UR4 ;  /* 0x00000004302e7c28 */ /* 0x000fe20008000000 */
[----:B------:R-:W-:Y:S01]  /*cde0*/  ULDC.64 UR4, c[0x0][0x220] ;  /* 0x0000880000047ab9 */ /* 0x000fe20000000a00 */
[C---:B------:R-:W-:Y:S02]  /*cdf0*/  DMUL R14, R20.reuse, R42 ;  /* 0x0000002a140e7228 */ /* 0x040fe40000000000 */
[----:B------:R-:W-:-:S02]  /*ce00*/  DMUL R20, R20, R40 ;  /* 0x0000002814147228 */ /* 0x000fc40000000000 */
[----:B------:R-:W-:Y:S02]  /*ce10*/  DFMA R12, R48, UR4, -R12 ;  /* 0x00000004300c7c2b */ /* 0x000fe4000800080c */
[----:B------:R-:W-:Y:S02]  /*ce20*/  DFMA R46, R50, UR4, R46 ;  /* 0x00000004322e7c2b */ /* 0x000fe4000800002e */
[C---:B------:R-:W-:Y:S02]  /*ce30*/  DFMA R14, R44.reuse, R40, -R14 ;  /* 0x000000282c0e722b */ /* 0x040fe4000000080e */
[----:B------:R-:W-:-:S06]  /*ce40*/  DFMA R20, R44, R42, R20 ;  /* 0x0000002a2c14722b */ /* 0x000fcc0000000014 */
[----:B------:R-:W-:Y:S02]  /*ce50*/  DADD R52, R12, R14 ;  /* 0x000000000c347229 */ /* 0x000fe4000000000e */
[----:B------:R-:W-:-:S11]  /*ce60*/  DADD R54, R46, R20 ;  /* 0x000000002e367229 */ /* 0x000fd60000000014 */
.L_x_7150:
[----:B------:R-:W-:Y:S05]  /*ce70*/  BSYNC B0 ;  /* 0x0000000000007941 */ /* 0x000fea0003800000 */
.L_x_7149:
[----:B------:R-:W-:Y:S01]  /*ce80*/  BSSY B0, `(.L_x_7151) ;  /* 0x0000017000007945 */ /* 0x000fe20003800000 */
[----:B------:R-:W-:Y:S02]  /*ce90*/  CS2R R42, SRZ ;  /* 0x00000000002a7805 */ /* 0x000fe4000001ff00 */
[----:B------:R-:W-:Y:S02]  /*cea0*/  CS2R R46, SRZ ;  /* 0x00000000002e7805 */ /* 0x000fe4000001ff00 */
[----:B------:R-:W-:Y:S01]  /*ceb0*/  CS2R R44, SRZ ;  /* 0x00000000002c7805 */ /* 0x000fe2000001ff00 */
[----:B------:R-:W-:Y:S06]  /*cec0*/  @P1 BRA `(.L_x_7152) ;  /* 0x0000000000481947 */ /* 0x000fec0003800000 */
        /* <DEDUP_REMOVED lines=18> */
.L_x_7152:
[----:B------:R-:W-:Y:S05]  /*cff0*/  BSYNC B0 ;  /* 0x0000000000007941 */ /* 0x000fea0003800000 */
.L_x_7151:
[----:B------:R-:W-:Y:S01]  /*d000*/  BSSY B0, `(.L_x_7153) ;  /* 0x0000015000007945 */ /* 0x000fe20003800000 */
[----:B------:R-:W-:-:S03]  /*d010*/  CS2R R40, SRZ ;  /* 0x0000000000287805 */ /* 0x000fc6000001ff00 */
        /* <DEDUP_REMOVED lines=19> */
.L_x_7154:
[----:B------:R-:W-:Y:S05]  /*d150*/  BSYNC B0 ;  /* 0x0000000000007941 */ /* 0x000fea0003800000 */
.L_x_7153:
[----:B------:R-:W-:Y:S04]  /*d160*/  BSSY B6, `(.L_x_7155) ;  /* 0x0000131000067945 */ /* 0x000fe80003800000 */
[----:B------:R-:W-:Y:S05]  /*d170*/  @P3 BRA `(.L_x_7156) ;  /* 0x0000001000bc3947 */ /* 0x000fea0003800000 */
[----:B------:R-:W1:Y:S01]  /*d180*/  S2R R0, SR_CTAID.X ;  /* 0x0000000000007919 */ /* 0x000e620000002500 */
[----:B------:R-:W2:Y:S01]  /*d190*/  LDC.64 R8, c[0x0][0x250] ;  /* 0x00009400ff087b82 */ /* 0x000ea20000000a00 */
[----:B------:R-:W-:Y:S01]  /*d1a0*/  ULDC UR4, c[0x0][0x288] ;  /* 0x0000a20000047ab9 */ /* 0x000fe20000000800 */
[----:B-1----:R-:W-:Y:S01]  /*d1b0*/  IMAD R3, R0, 0x200, R3 ;  /* 0x0000020000037824 */ /* 0x002fe200078e0203 */
[----:B0-----:R-:W-:-:S03]  /*d1c0*/  PRMT R0, R22, 0x9910, RZ ;  /* 0x0000991016007816 */ /* 0x001fc600000000ff */
[----:B------:R-:W-:Y:S01]  /*d1d0*/  IMAD R3, R3, UR4, RZ ;  /* 0x0000000403037c24 */ /* 0x000fe2000f8e02ff */
[----:B------:R-:W-:-:S04]  /*d1e0*/  ISETP.GT.AND P0, PT, R0, 0x9, PT ;  /* 0x000000090000780c */ /* 0x000fc80003f04270 */
[----:B--2---:R-:W-:-:S05]  /*d1f0*/  IADD3 R8, P1, R3, R8, RZ ;  /* 0x0000000803087210 */ /* 0x004fca0007f3e0ff */
        /* <DEDUP_REMOVED lines=10> */
[----:B------:R-:W0:Y:S01]  /*d2a0*/  F2I.F64.TRUNC R5, R4 ;  /* 0x0000000400057311 */ /* 0x000e22000030d100 */
[----:B------:R-:W-:Y:S01]  /*d2b0*/  IMAD.MOV.U32 R57, RZ, RZ, R23 ;  /* 0x000000ffff397224 */ /* 0x000fe200078e0017 */
[----:B0-----:R0:W-:Y:S01]  /*d2c0*/  STG.E.U8 desc[UR36][R8.64], R5 ;  /* 0x0000000508007986 */ /* 0x0011e2000c101124 */
[----:B------:R-:W-:Y:S05]  /*d2d0*/  BRA `(.L_x_7156) ;  /* 0x0000001000647947 */ /* 0x000fea0003800000 */
.L_x_7160:
[----:B------:R-:W0:Y:S01]  /*d2e0*/  F2I.S64.F64.TRUNC R4, R4 ;  /* 0x0000000400047311 */ /* 0x000e22000030d900 */
[----:B------:R-:W-:Y:S02]  /*d2f0*/  IMAD.MOV.U32 R57, RZ, RZ, R23 ;  /* 0x000000ffff397224 */ /* 0x000fe400078e0017 */
[----:B0-----:R-:W-:-:S05]  /*d300*/  IMAD.MOV.U32 R3, RZ, RZ, R4 ;  /* 0x000000ffff037224 */ /* 0x001fca00078e0004 */
[----:B------:R0:W-:Y:S01]  /*d310*/  STG.E.U8 desc[UR36][R8.64], R3 ;  /* 0x0000000308007986 */ /* 0x0001e2000c101124 */
[----:B------:R-:W-:Y:S05]  /*d320*/  BRA `(.L_x_7156) ;  /* 0x0000001000507947 */ /* 0x000fea0003800000 */
.L_x_7159:
[----:B------:R-:W-:-:S13]  /*d330*/  ISETP.NE.AND P0, PT, R0, 0x2, PT ;  /* 0x000000020000780c */ /* 0x000fda0003f05270 */
[----:B------:R-:W-:Y:S05]  /*d340*/  @!P0 BRA `(.L_x_7162) ;  /* 0x0000000000308947 */ /* 0x000fea0003800000 */
[----:B------:R-:W-:-:S13]  /*d350*/  ISETP.NE.AND P0, PT, R0, 0x3, PT ;  /* 0x000000030000780c */ /* 0x000fda0003f05270 */
[----:B------:R-:W-:Y:S05]  /*d360*/  @!P0 BRA `(.L_x_7163) ;  /* 0x0000000000188947 */ /* 0x000fea0003800000 */
[----:B------:R-:W-:-:S13]  /*d370*/  ISETP.NE.AND P0, PT, R0, 0x4, PT ;  /* 0x000000040000780c */ /* 0x000fda0003f05270 */
[----:B------:R-:W-:Y:S05]  /*d380*/  @P0 BRA `(.L_x_7161) ;  /* 0x0000000c00d40947 */ /* 0x000fea0003800000 */
[----:B------:R-:W0:Y:S01]  /*d390*/  F2I.S64.F64.TRUNC R4, R4 ;  /* 0x0000000400047311 */ /* 0x000e22000030d900 */
[----:B------:R-:W-:Y:S01]  /*d3a0*/  IMAD.MOV.U32 R57, RZ, RZ, R23 ;  /* 0x000000ffff397224 */ /* 0x000fe200078e0017 */
[----:B0-----:R1:W-:Y:S01]  /*d3b0*/  STG.E.64 desc[UR36][R8.64], R4 ;  /* 0x0000000408007986 */ /* 0x0013e2000c101b24 */
[----:B------:R-:W-:Y:S05]  /*d3c0*/  BRA `(.L_x_7156) ;  /* 0x0000001000287947 */ /* 0x000fea0003800000 */
.L_x_7163:
[----:B------:R-:W0:Y:S01]  /*d3d0*/  F2I.F64.TRUNC R5, R4 ;  /* 0x0000000400057311 */ /* 0x000e22000030d100 */
[----:B------:R-:W-:Y:S01]  /*d3e0*/  IMAD.MOV.U32 R57, RZ, RZ, R23 ;  /* 0x000000ffff397224 */ /* 0x000fe200078e0017 */
[----:B0-----:R2:W-:Y:S01]  /*d3f0*/  STG.E desc[UR36][R8.64], R5 ;  /* 0x0000000508007986 */ /* 0x0015e2000c101924 */
[----:B------:R-:W-:Y:S05]  /*d400*/  BRA `(.L_x_7156) ;  /* 0x0000001000187947 */ /* 0x000fea0003800000 */
.L_x_7162:
[----:B------:R-:W0:Y:S01]  /*d410*/  F2I.F64.TRUNC R5, R4 ;  /* 0x0000000400057311 */ /* 0x000e22000030d100 */
[----:B------:R-:W-:Y:S01]  /*d420*/  IMAD.MOV.U32 R57, RZ, RZ, R23 ;  /* 0x000000ffff397224 */ /* 0x000fe200078e0017 */
[----:B0-----:R4:W-:Y:S01]  /*d430*/  STG.E.U16 desc[UR36][R8.64], R5 ;  /* 0x0000000508007986 */ /* 0x0019e2000c101524 */
[----:B------:R-:W-:Y:S05]  /*d440*/  BRA `(.L_x_7156) ;  /* 0x0000001000087947 */ /* 0x000fea0003800000 */
.L_x_7158:
        /* <DEDUP_REMOVED lines=10> */
[----:B------:R-:W-:-:S13]  /*d4f0*/  IMAD.MOV.U32 R57, RZ, RZ, R23 ;  /* 0x000000ffff397224 */ /* 0x000fda00078e0017 */
[----:B0-----:R-:W-:-:S05]  /*d500*/  @!P0 FMUL R3, R3, 1.175494350822287508e-38 ;  /* 0x0080000003038820 */ /* 0x001fca0000400000 */
[----:B------:R0:W-:Y:S01]  /*d510*/  STG.E desc[UR36][R8.64], R3 ;  /* 0x0000000308007986 */ /* 0x0001e2000c101924 */
[----:B------:R-:W-:Y:S05]  /*d520*/  BRA `(.L_x_7156) ;  /* 0x0000000c00d07947 */ /* 0x000fea0003800000 */
.L_x_7165:
[----:B------:R-:W-:Y:S01]  /*d530*/  UMOV UR4, 0xf0000000 ;  /* 0xf000000000047882 */ /* 0x000fe20000000000 */
[----:B------:R-:W-:Y:S01]  /*d540*/  UMOV UR5, 0x380fffff ;  /* 0x380fffff00057882 */ /* 0x000fe20000000000 */
[----:B------:R-:W0:Y:S01]  /*d550*/  F2F.F32.F64 R0, R4 ;  /* 0x0000000400007310 */ /* 0x000e220000301000 */
[----:B------:R-:W-:Y:S01]  /*d560*/  DSETP.GEU.AND P0, PT, |R4|, UR4, PT ;  /* 0x0000000404007e2a */ /* 0x000fe2000bf0e200 */
[----:B------:R-:W-:-:S13]  /*d570*/  IMAD.MOV.U32 R57, RZ, RZ, R23 ;  /* 0x000000ffff397224 */ /* 0x000fda00078e0017 */
[----:B0-----:R-:W-:-:S05]  /*d580*/  @!P0 FMUL R0, R0, 1.175494350822287508e-38 ;  /* 0x0080000000008820 */ /* 0x001fca0000400000 */
[----:B------:R-:W-:-:S05]  /*d590*/  F2FP.F16.F32.PACK_AB R0, RZ, R0 ;  /* 0x00000000ff00723e */ /* 0x000fca00000000ff */
[----:B------:R0:W-:Y:S01]  /*d5a0*/  STG.E.U16 desc[UR36][R8.64], R0 ;  /* 0x0000000008007986 */ /* 0x0001e2000c101524 */
[----:B------:R-:W-:Y:S05]  /*d5b0*/  BRA `(.L_x_7156) ;  /* 0x0000000c00ac7947 */ /* 0x000fea0003800000 */
.L_x_7164:
        /* <DEDUP_REMOVED lines=10> */
[----:B------:R-:W-:Y:S01]  /*d660*/  IMAD.MOV.U32 R57, RZ, RZ, R23 ;  /* 0x000000ffff397224 */ /* 0x000fe200078e0017 */
[----:B------:R-:W-:-:S05]  /*d670*/  DSETP.GEU.AND P1, PT, |R4|, UR4, PT ;  /* 0x0000000404007e2a */ /* 0x000fca000bf2e200 */
[----:B------:R-:W1:Y:S07]  /*d680*/  F2F.F32.F64 R10, R4 ;  /* 0x00000004000a7310 */ /* 0x000e6e0000301000 */
[----:B0-----:R-:W-:Y:S02]  /*d690*/  @!P0 FMUL R11, R11, 1.175494350822287508e-38 ;  /* 0x008000000b0b8820 */ /* 0x001fe40000400000 */
[----:B-1----:R-:W-:-:S05]  /*d6a0*/  @!P1 FMUL R10, R10, 1.175494350822287508e-38 ;  /* 0x008000000a0a9820 */ /* 0x002fca0000400000 */
[----:B------:R0:W-:Y:S01]  /*d6b0*/  STG.E.64 desc[UR36][R8.64], R10 ;  /* 0x0000000a08007986 */ /* 0x0001e2000c101b24 */
[----:B------:R-:W-:Y:S05]  /*d6c0*/  BRA `(.L_x_7156) ;  /* 0x0000000c00687947 */ /* 0x000fea0003800000 */
.L_x_7167:
        /* <DEDUP_REMOVED lines=9> */
[----:B------:R-:W-:-:S05]  /*d760*/  F2FP.F16.F32.PACK_AB R3, R0, R3 ;  /* 0x000000030003723e */ /* 0x000fca00000000ff */
[----:B------:R0:W-:Y:S01]  /*d770*/  STG.E desc[UR36][R8.64], R3 ;  /* 0x0000000308007986 */ /* 0x0001e2000c101924 */
[----:B------:R-:W-:Y:S05]  /*d780*/  BRA `(.L_x_7156) ;  /* 0x0000000c00387947 */ /* 0x000fea0003800000 */
.L_x_7166:
[----:B------:R0:W-:Y:S01]  /*d790*/  STG.E.64 desc[UR36][R8.64], R4 ;  /* 0x0000000408007986 */ /* 0x0001e2000c101b24 */
[----:B------:R-:W-:Y:S01]  /*d7a0*/  IMAD.MOV.U32 R57, RZ, RZ, R23 ;  /* 0x000000ffff397224 */ /* 0x000fe200078e0017 */
[----:B------:R-:W-:Y:S06]  /*d7b0*/  BRA `(.L_x_7156) ;  /* 0x0000000c002c7947 */ /* 0x000fec0003800000 */
.L_x_7157:
        /* <DEDUP_REMOVED lines=8> */
[----:B------:R-:W-:Y:S01]  /*d840*/  DSETP.NEU.AND P0, PT, R6, RZ, PT ;  /* 0x000000ff0600722a */ /* 0x000fe20003f0d000 */
[----:B------:R-:W-:-:S05]  /*d850*/  IMAD.MOV.U32 R57, RZ, RZ, R23 ;  /* 0x000000ffff397224 */ /* 0x000fca00078e0017 */
[----:B------:R-:W-:-:S06]  /*d860*/  DSETP.NEU.OR P0, PT, R4, RZ, P0 ;  /* 0x000000ff0400722a */ /* 0x000fcc000070d400 */
[----:B------:R-:W-:-:S05]  /*d870*/  SEL R3, RZ, 0x1, !P0 ;  /* 0x00000001ff037807 */ /* 0x000fca0004000000 */
[----:B------:R0:W-:Y:S01]  /*d880*/  STG.E.U8 desc[UR36][R8.64], R3 ;  /* 0x0000000308007986 */ /* 0x0001e2000c101124 */
[----:B------:R-:W-:Y:S05]  /*d890*/  BRA `(.L_x_7156) ;  /* 0x0000000800f47947 */ /* 0x000fea0003800000 */
.L_x_7170:
[----:B------:R0:W-:Y:S01]  /*d8a0*/  STG.E.128 desc[UR36][R8.64], R4 ;  /* 0x0000000408007986 */ /* 0x0001e2000c101d24 */
[----:B------:R-:W-:Y:S01]  /*d8b0*/  IMAD.MOV.U32 R57, RZ, RZ, R23 ;  /* 0x000000ffff397224 */ /* 0x000fe200078e0017 */
[----:B------:R-:W-:Y:S06]  /*d8c0*/  BRA `(.L_x_7156) ;  /* 0x0000000800e87947 */ /* 0x000fec0003800000 */
.L_x_7169:
        /* <DEDUP_REMOVED lines=25> */
.L_x_7174:
[----:B------:R-:W-:Y:S05]  /*da60*/  BSYNC B0 ;  /* 0x0000000000007941 */ /* 0x000fea0003800000 */
.L_x_7173:
[----:B------:R-:W-:Y:S01]  /*da70*/  LOP3.LUT R7, R0, R7, RZ, 0xfc, !PT ;  /* 0x0000000700077212 */ /* 0x000fe200078efcff */
[----:B------:R-:W-:-:S04]  /*da80*/  IMAD.MOV.U32 R57, RZ, RZ, R23 ;  /* 0x000000ffff397224 */ /* 0x000fc800078e0017 */
[----:B------:R0:W-:Y:S01]  /*da90*/  STG.E.U8 desc[UR36][R8.64], R7 ;  /* 0x0000000708007986 */ /* 0x0001e2000c101124 */
[----:B------:R-:W-:Y:S05]  /*daa0*/  BRA `(.L_x_7156) ;  /* 0x0000000800707947 */ /* 0x000fea0003800000 */
.L_x_7172:
        /* <DEDUP_REMOVED lines=17> */
.L_x_7176:
[----:B------:R-:W-:Y:S01]  /*dbc0*/  IMAD.MOV.U32 R0, RZ, RZ, 0x7f ;  /* 0x0000007fff007424 */ /* 0x000fe200078e00ff */
[----:B------:R-:W-:-:S04]  /*dbd0*/  ISETP.GT.U32.AND P0, PT, R3, 0x7f800000, PT ;  /* 0x7f8000000300780c */ /* 0x000fc80003f04070 */
[----:B------:R-:W-:-:S09]  /*dbe0*/  SEL R0, R0, 0x7c, P0 ;  /* 0x0000007c00007807 */ /* 0x000fd20000000000 */
.L_x_7177:
[----:B------:R-:W-:Y:S05]  /*dbf0*/  BSYNC B0 ;  /* 0x0000000000007941 */ /* 0x000fea0003800000 */
.L_x_7175:
[----:B------:R-:W-:Y:S01]  /*dc00*/  LOP3.LUT R3, R7, 0x80000000, RZ, 0xc0, !PT ;  /* 0x8000000007037812 */ /* 0x000fe200078ec0ff */
[----:B------:R-:W-:-:S03]  /*dc10*/  IMAD.MOV.U32 R57, RZ, RZ, R23 ;  /* 0x000000ffff397224 */ /* 0x000fc600078e0017 */
[----:B------:R-:W-:-:S04]  /*dc20*/  SHF.R.U32.HI R3, RZ, 0x18, R3 ;  /* 0x00000018ff037819 */ /* 0x000fc80000011603 */
[----:B------:R-:W-:-:S05]  /*dc30*/  LOP3.LUT R3, R0, R3, RZ, 0xfc, !PT ;  /* 0x0000000300037212 */ /* 0x000fca00078efcff */
[----:B------:R0:W-:Y:S01]  /*dc40*/  STG.E.U8 desc[UR36][R8.64], R3 ;  /* 0x0000000308007986 */ /* 0x0001e2000c101124 */
[----:B------:R-:W-:Y:S05]  /*dc50*/  BRA `(.L_x_7156) ;  /* 0x0000000800047947 */ /* 0x000fea0003800000 */
.L_x_7171:
[----:B------:R-:W-:Y:S01]  /*dc60*/  UMOV UR4, 0xf0000000 ;  /* 0xf000000000047882 */ /* 0x000fe20000000000 */
[----:B------:R-:W-:Y:S01]  /*dc70*/  UMOV UR5, 0x380fffff ;  /* 0x380fffff00057882 */ /* 0x000fe20000000000 */
[----:B------:R-:W0:Y:S01]  /*dc80*/  F2F.F32.F64 R0, R4 ;  /* 0x0000000400007310 */ /* 0x000e220000301000 */
[----:B------:R-:W-:Y:S01]  /*dc90*/  DSETP.GEU.AND P0, PT, |R4|, UR4, PT ;  /* 0x0000000404007e2a */ /* 0x000fe2000bf0e200 */
[----:B------:R-:W-:-:S13]  /*dca0*/  IMAD.MOV.U32 R57, RZ, RZ, R23 ;  /* 0x000000ffff397224 */ /* 0x000fda00078e0017 */
[----:B0-----:R-:W-:-:S05]  /*dcb0*/  @!P0 FMUL R0, R0, 1.175494350822287508e-38 ;  /* 0x0080000000008820 */ /* 0x001fca0000400000 */
[----:B------:R-:W-:-:S05]  /*dcc0*/  F2FP.BF16.F32.PACK_AB R0, RZ, R0 ;  /* 0x00000000ff00723e */ /* 0x000fca00000010ff */
[----:B------:R0:W-:Y:S01]  /*dcd0*/  STG.E.U16 desc[UR36][R8.64], R0 ;  /* 0x0000000008007986 */ /* 0x0001e2000c101524 */
[----:B------:R-:W-:Y:S05]  /*dce0*/  BRA `(.L_x_7156) ;  /* 0x0000000400e07947 */ /* 0x000fea0003800000 */
.L_x_7168:
        /* <DEDUP_REMOVED lines=8> */
[----:B------:R-:W0:Y:S01]  /*dd70*/  F2I.U32.F64.TRUNC R5, R4 ;  /* 0x0000000400057311 */ /* 0x000e22000030d000 */
[----:B------:R-:W-:Y:S01]  /*dd80*/  IMAD.MOV.U32 R57, RZ, RZ, R23 ;  /* 0x000000ffff397224 */ /* 0x000fe200078e0017 */
[----:B0-----:R0:W-:Y:S01]  /*dd90*/  STG.E.U16 desc[UR36][R8.64], R5 ;  /* 0x0000000508007986 */ /* 0x0011e2000c101524 */
[----:B------:R-:W-:Y:S05]  /*dda0*/  BRA `(.L_x_7156) ;  /* 0x0000000400b07947 */ /* 0x000fea0003800000 */
.L_x_7180:
        /* <DEDUP_REMOVED lines=21> */
.L_x_7183:
[----:B------:R-:W-:-:S04]  /*df00*/  LOP3.LUT R0, R7, 0x80000000, RZ, 0xc0, !PT ;  /* 0x8000000007007812 */ /* 0x000fc800078ec0ff */
[----:B------:R-:W-:-:S04]  /*df10*/  SHF.R.U32.HI R0, RZ, 0x18, R0 ;  /* 0x00000018ff007819 */ /* 0x000fc80000011600 */
[----:B------:R-:W-:-:S07]  /*df20*/  LOP3.LUT R0, R3, R0, RZ, 0xfc, !PT ;  /* 0x0000000003007212 */ /* 0x000fce00078efcff */
.L_x_7182:
[----:B------:R-:W-:Y:S05]  /*df30*/  BSYNC B0 ;  /* 0x0000000000007941 */ /* 0x000fea0003800000 */
.L_x_7181:
[----:B------:R0:W-:Y:S01]  /*df40*/  STG.E.U8 desc[UR36][R8.64], R0 ;  /* 0x0000000008007986 */ /* 0x0001e2000c101124 */
[----:B------:R-:W-:Y:S01]  /*df50*/  IMAD.MOV.U32 R57, RZ, RZ, R23 ;  /* 0x000000ffff397224 */ /* 0x000fe200078e0017 */
[----:B------:R-:W-:Y:S06]  /*df60*/  BRA `(.L_x_7156) ;  /* 0x0000000400407947 */ /* 0x000fec0003800000 */
.L_x_7179:
        /* <DEDUP_REMOVED lines=21> */
.L_x_7186:
[----:B------:R-:W-:-:S04]  /*e0c0*/  LOP3.LUT R0, R7, 0x80000000, RZ, 0xc0, !PT ;  /* 0x8000000007007812 */ /* 0x000fc800078ec0ff */
[----:B------:R-:W-:-:S04]  /*e0d0*/  SHF.R.U32.HI R0, RZ, 0x18, R0 ;  /* 0x00000018ff007819 */ /* 0x000fc80000011600 */
[----:B------:R-:W-:-:S07]  /*e0e0*/  LOP3.LUT R0, R3, R0, RZ, 0xfc, !PT ;  /* 0x0000000003007212 */ /* 0x000fce00078efcff */
.L_x_7185:
[----:B------:R-:W-:Y:S05]  /*e0f0*/  BSYNC B0 ;  /* 0x0000000000007941 */ /* 0x000fea0003800000 */
.L_x_7184:
[----:B------:R0:W-:Y:S01]  /*e100*/  STG.E.U8 desc[UR36][R8.64], R0 ;  /* 0x0000000008007986 */ /* 0x0001e2000c101124 */
[----:B------:R-:W-:Y:S01]  /*e110*/  IMAD.MOV.U32 R57, RZ, RZ, R23 ;  /* 0x000000ffff397224 */ /* 0x000fe200078e0017 */
[----:B------:R-:W-:Y:S06]  /*e120*/  BRA `(.L_x_7156) ;  /* 0x0000000000d07947 */ /* 0x000fec0003800000 */
.L_x_7178:
        /* <DEDUP_REMOVED lines=27> */
.L_x_7161:
        /* <DEDUP_REMOVED lines=16> */
.L_x_7189:
[----:B------:R-:W-:Y:S01]  /*e3e0*/  IMAD.MOV.U32 R57, RZ, RZ, R23 ;  /* 0x000000ffff397224 */ /* 0x000fe200078e0017 */
[----:B------:R-:W-:Y:S06]  /*e3f0*/  BRA `(.L_x_7156) ;  /* 0x00000000001c7947 */ /* 0x000fec0003800000 */
.L_x_7188:
[----:B------:R-:W0:Y:S01]  /*e400*/  F2I.U64.F64.TRUNC R4, R4 ;  /* 0x0000000400047311 */ /* 0x000e22000030d800 */
[----:B------:R-:W-:Y:S01]  /*e410*/  IMAD.MOV.U32 R57, RZ, RZ, R23 ;  /* 0x000000ffff397224 */ /* 0x000fe200078e0017 */
[----:B0-----:R0:W-:Y:S01]  /*e420*/  STG.E.64 desc[UR36][R8.64], R4 ;  /* 0x0000000408007986 */ /* 0x0011e2000c101b24 */
[----:B------:R-:W-:Y:S05]  /*e430*/  BRA `(.L_x_7156) ;  /* 0x00000000000c7947 */ /* 0x000fea0003800000 */
.L_x_7187:
[----:B------:R-:W0:Y:S01]  /*e440*/  F2I.U32.F64.TRUNC R5, R4 ;  /* 0x0000000400057311 */ /* 0x000e22000030d000 */
[----:B------:R-:W-:Y:S01]  /*e450*/  IMAD.MOV.U32 R57, RZ, RZ, R23 ;  /* 0x000000ffff397224 */ /* 0x000fe200078e0017 */
[----:B0-----:R0:W-:Y:S06]  /*e460*/  STG.E desc[UR36][R8.64], R5 ;  /* 0x0000000508007986 */ /* 0x0011ec000c101924 */
.L_x_7156:
[----:B------:R-:W-:Y:S05]  /*e470*/  BSYNC B6 ;  /* 0x0000000000067941 */ /* 0x000fea0003800000 */
.L_x_7155:
[----:B------:R-:W-:Y:S01]  /*e480*/  ISETP.GE.AND P0, PT, R57, R2, PT ;  /* 0x000000023900720c */ /* 0x000fe20003f06270 */
[----:B------:R-:W-:-:S12]  /*e490*/  BSSY B6, `(.L_x_7190) ;  /* 0x000023a000067945 */ /* 0x000fd80003800000 */
[----:B------:R-:W-:Y:S05]  /*e4a0*/  @P0 BRA `(.L_x_7191) ;  /* 0x0000002000e00947 */ /* 0x000fea0003800000 */
[----:B0-----:R-:W0:Y:S01]  /*e4b0*/  S2R R0, SR_CTAID.X ;  /* 0x0000000000007919 */ /* 0x001e220000002500 */
[----:B-12-4-:R-:W1:Y:S01]  /*e4c0*/  LDC.64 R4, c[0x0][0x250] ;  /* 0x00009400ff047b82 */ /* 0x016e620000000a00 */
[----:B------:R-:W-:Y:S01]  /*e4d0*/  PRMT R6, R22, 0x9910, RZ ;  /* 0x0000991016067816 */ /* 0x000fe200000000ff */
[----:B------:R-:W-:Y:S01]  /*e4e0*/  ULDC UR4, c[0x0][0x288] ;  /* 0x0000a20000047ab9 */ /* 0x000fe20000000800 */
[----:B0-----:R-:W-:-:S04]  /*e4f0*/  IMAD R0, R0, 0x200, R57 ;  /* 0x0000020000007824 */ /* 0x001fc800078e0239 */
[----:B------:R-:W-:Y:S02]  /*e500*/  IMAD R3, R0, UR4, RZ ;  /* 0x0000000400037c24 */ /* 0x000fe4000f8e02ff */
[----:B------:R-:W-:-:S03]  /*e510*/  IMAD.MOV.U32 R0, RZ, RZ, R6 ;  /* 0x000000ffff007224 */ /* 0x000fc600078e0006 */
[----:B-1----:R-:W-:Y:S02]  /*e520*/  IADD3 R4, P0, R3, R4, RZ ;  /* 0x0000000403047210 */ /* 0x002fe40007f1e0ff */
        /* <DEDUP_REMOVED lines=14> */
.L_x_7195:
[----:B------:R-:W0:Y:S02]  /*e610*/  F2I.S64.F64.TRUNC R52, R52 ;  /* 0x0000003400347311 */ /* 0x000e24000030d900 */
[----:B0-----:R-:W-:-:S05]  /*e620*/  IMAD.MOV.U32 R3, RZ, RZ, R52 ;  /* 0x000000ffff037224 */ /* 0x001fca00078e0034 */
[----:B------:R4:W-:Y:S01]  /*e630*/  STG.E.U8 desc[UR36][R4.64], R3 ;  /* 0x0000000304007986 */ /* 0x0009e2000c101124 */
[----:B------:R-:W-:Y:S05]  /*e640*/  BRA `(.L_x_7197) ;  /* 0x0000001000007947 */ /* 0x000fea0003800000 */
.L_x_7194:
        /* <DEDUP_REMOVED lines=9> */
.L_x_7199:
[----:B------:R-:W0:Y:S02]  /*e6e0*/  F2I.F64.TRUNC R53, R52 ;  /* 0x0000003400357311 */ /* 0x000e24000030d100 */
[----:B0-----:R1:W-:Y:S01]  /*e6f0*/  STG.E desc[UR36][R4.64], R53 ;  /* 0x0000003504007986 */ /* 0x0013e2000c101924 */
[----:B------:R-:W-:Y:S05]  /*e700*/  BRA `(.L_x_7197) ;  /* 0x0000000c00d07947 */ /* 0x000fea0003800000 */
.L_x_7198:
[----:B------:R-:W0:Y:S02]  /*e710*/  F2I.F64.TRUNC R53, R52 ;  /* 0x0000003400357311 */ /* 0x000e24000030d100 */
[----:B0-----:R2:W-:Y:S01]  /*e720*/  STG.E.U16 desc[UR36][R4.64], R53 ;  /* 0x0000003504007986 */ /* 0x0015e2000c101524 */
[----:B------:R-:W-:Y:S05]  /*e730*/  BRA `(.L_x_7197) ;  /* 0x0000000c00c47947 */ /* 0x000fea0003800000 */
.L_x_7193:
        /* <DEDUP_REMOVED lines=13> */
.L_x_7201:
        /* <DEDUP_REMOVED lines=8> */
.L_x_7200:
        /* <DEDUP_REMOVED lines=16> */
.L_x_7203:
        /* <DEDUP_REMOVED lines=11> */
.L_x_7202:
[----:B------:R0:W-:Y:S01]  /*ea40*/  STG.E.64 desc[UR36][R4.64], R52 ;  /* 0x0000003404007986 */ /* 0x0001e2000c101b24 */
[----:B------:R-:W-:Y:S05]  /*ea50*/  BRA `(.L_x_7197) ;  /* 0x0000000800fc7947 */ /* 0x000fea0003800000 */
.L_x_7192:
        /* <DEDUP_REMOVED lines=13> */
.L_x_7206:
[----:B------:R0:W-:Y:S01]  /*eb30*/  STG.E.128 desc[UR36][R4.64], R52 ;  /* 0x0000003404007986 */ /* 0x0001e2000c101d24 */
[----:B------:R-:W-:Y:S05]  /*eb40*/  BRA `(.L_x_7197) ;  /* 0x0000000800c07947 */ /* 0x000fea0003800000 */
.L_x_7205:
        /* <DEDUP_REMOVED lines=25> */
.L_x_7210:
[----:B------:R-:W-:Y:S05]  /*ece0*/  BSYNC B0 ;  /* 0x0000000000007941 */ /* 0x000fea0003800000 */
.L_x_7209:
[----:B------:R-:W-:-:S05]  /*ecf0*/  LOP3.LUT R7, R0, R7, RZ, 0xfc, !PT ;  /* 0x0000000700077212 */ /* 0x000fca00078efcff */
[----:B------:R0:W-:Y:S01]  /*ed00*/  STG.E.U8 desc[UR36][R4.64], R7 ;  /* 0x0000000704007986 */ /* 0x0001e2000c101124 */
[----:B------:R-:W-:Y:S05]  /*ed10*/  BRA `(.L_x_7197) ;  /* 0x00000008004c7947 */ /* 0x000fea0003800000 */
.L_x_7208:
        /* <DEDUP_REMOVED lines=17> */
.L_x_7212:
[----:B------:R-:W-:Y:S01]  /*ee30*/  IMAD.MOV.U32 R0, RZ, RZ, 0x7f ;  /* 0x0000007fff007424 */ /* 0x000fe200078e00ff */
[----:B------:R-:W-:-:S04]  /*ee40*/  ISETP.GT.U32.AND P0, PT, R3, 0x7f800000, PT ;  /* 0x7f8000000300780c */ /* 0x000fc80003f04070 */
[----:B------:R-:W-:-:S09]  /*ee50*/  SEL R0, R0, 0x7c, P0 ;  /* 0x0000007c00007807 */ /* 0x000fd20000000000 */
.L_x_7213:
[----:B------:R-:W-:Y:S05]  /*ee60*/  BSYNC B0 ;  /* 0x0000000000007941 */ /* 0x000fea0003800000 */
.L_x_7211:
[----:B------:R-:W-:-:S04]  /*ee70*/  LOP3.LUT R3, R7, 0x80000000, RZ, 0xc0, !PT ;  /* 0x8000000007037812 */ /* 0x000fc800078ec0ff */
[----:B------:R-:W-:-:S04]  /*ee80*/  SHF.R.U32.HI R3, RZ, 0x18, R3 ;  /* 0x00000018ff037819 */ /* 0x000fc80000011603 */
[----:B------:R-:W-:-:S05]  /*ee90*/  LOP3.LUT R3, R0, R3, RZ, 0xfc, !PT ;  /* 0x0000000300037212 */ /* 0x000fca00078efcff */
[----:B------:R0:W-:Y:S01]  /*eea0*/  STG.E.U8 desc[UR36][R4.64], R3 ;  /* 0x0000000304007986 */ /* 0x0001e2000c101124 */
[----:B------:R-:W-:Y:S05]  /*eeb0*/  BRA `(.L_x_7197) ;  /* 0x0000000400e47947 */ /* 0x000fea0003800000 */
.L_x_7207:
        /* <DEDUP_REMOVED lines=8> */
.L_x_7204:
        /* <DEDUP_REMOVED lines=11> */
.L_x_7216:
        /* <DEDUP_REMOVED lines=21> */
.L_x_7219:
[----:B------:R-:W-:-:S04]  /*f140*/  LOP3.LUT R0, R7, 0x80000000, RZ, 0xc0, !PT ;  /* 0x8000000007007812 */ /* 0x000fc800078ec0ff */
[----:B------:R-:W-:-:S04]  /*f150*/  SHF.R.U32.HI R0, RZ, 0x18, R0 ;  /* 0x00000018ff007819 */ /* 0x000fc80000011600 */
[----:B------:R-:W-:-:S07]  /*f160*/  LOP3.LUT R0, R3, R0, RZ, 0xfc, !PT ;  /* 0x0000000003007212 */ /* 0x000fce00078efcff */
.L_x_7218:
[----:B------:R-:W-:Y:S05]  /*f170*/  BSYNC B0 ;  /* 0x0000000000007941 */ /* 0x000fea0003800000 */
.L_x_7217:
[----:B------:R0:W-:Y:S01]  /*f180*/  STG.E.U8 desc[UR36][R4.64], R0 ;  /* 0x0000000004007986 */ /* 0x0001e2000c101124 */
[----:B------:R-:W-:Y:S05]  /*f190*/  BRA `(.L_x_7197) ;  /* 0x00000004002c7947 */ /* 0x000fea0003800000 */
.L_x_7215:
        /* <DEDUP_REMOVED lines=21> */
.L_x_7222:
[----:B------:R-:W-:-:S04]  /*f2f0*/  LOP3.LUT R0, R7, 0x80000000, RZ, 0xc0, !PT ;  /* 0x8000000007007812 */ /* 0x000fc800078ec0ff */
[----:B------:R-:W-:-:S04]  /*f300*/  SHF.R.U32.HI R0, RZ, 0x18, R0 ;  /* 0x00000018ff007819 */ /* 0x000fc80000011600 */
[----:B------:R-:W-:-:S07]  /*f310*/  LOP3.LUT R0, R3, R0, RZ, 0xfc, !PT ;  /* 0x0000000003007212 */ /* 0x000fce00078efcff */
.L_x_7221:
[----:B------:R-:W-:Y:S05]  /*f320*/  BSYNC B0 ;  /* 0x0000000000007941 */ /* 0x000fea0003800000 */
.L_x_7220:
[----:B------:R0:W-:Y:S01]  /*f330*/  STG.E.U8 desc[UR36][R4.64], R0 ;  /* 0x0000000004007986 */ /* 0x0001e2000c101124 */
[----:B------:R-:W-:Y:S05]  /*f340*/  BRA `(.L_x_7197) ;  /* 0x0000000000c07947 */ /* 0x000fea0003800000 */
.L_x_7214:
        /* <DEDUP_REMOVED lines=26> */
.L_x_7196:
        /* <DEDUP_REMOVED lines=16> */
.L_x_7225:
[----:B------:R-:W-:Y:S05]  /*f5f0*/  BRA `(.L_x_7197) ;  /* 0x0000000000147947 */ /* 0x000fea0003800000 */
.L_x_7224:
[----:B------:R-:W0:Y:S02]  /*f600*/  F2I.U64.F64.TRUNC R52, R52 ;  /* 0x0000003400347311 */ /* 0x000e24000030d800 */
[----:B0-----:R0:W-:Y:S01]  /*f610*/  STG.E.64 desc[UR36][R4.64], R52 ;  /* 0x0000003404007986 */ /* 0x0011e2000c101b24 */
[----:B------:R-:W-:Y:S05]  /*f620*/  BRA `(.L_x_7197) ;  /* 0x0000000000087947 */ /* 0x000fea0003800000 */
.L_x_7223:
[----:B------:R-:W0:Y:S02]  /*f630*/  F2I.U32.F64.TRUNC R53, R52 ;  /* 0x0000003400357311 */ /* 0x000e24000030d000 */
[----:B0-----:R0:W-:Y:S02]  /*f640*/  STG.E desc[UR36][R4.64], R53 ;  /* 0x0000003504007986 */ /* 0x0011e4000c101924 */
.L_x_7197:
[----:B------:R-:W-:-:S05]  /*f650*/  VIADD R57, R57, 0x80 ;  /* 0x0000008039397836 */ /* 0x000fca0000000000 */
[----:B------:R-:W-:-:S13]  /*f660*/  ISETP.GE.AND P0, PT, R57, R2, PT ;  /* 0x000000023900720c */ /* 0x000fda0003f06270 */
        /* <DEDUP_REMOVED lines=23> */
.L_x_7229:
[----:B------:R-:W0:Y:S02]  /*f7e0*/  F2I.S64.F64.TRUNC R44, R44 ;  /* 0x0000002c002c7311 */ /* 0x000e24000030d900 */
[----:B0-----:R-:W-:-:S05]  /*f7f0*/  IMAD.MOV.U32 R3, RZ, RZ, R44 ;  /* 0x000000ffff037224 */ /* 0x001fca00078e002c */
[----:B------:R0:W-:Y:S01]  /*f800*/  STG.E.U8 desc[UR36][R4.64], R3 ;  /* 0x0000000304007986 */ /* 0x0001e2000c101124 */
[----:B------:R-:W-:Y:S05]  /*f810*/  BRA `(.L_x_7231) ;  /* 0x0000001000007947 */ /* 0x000fea0003800000 */
.L_x_7228:
        /* <DEDUP_REMOVED lines=9> */
.L_x_7233:
[----:B------:R-:W0:Y:S02]  /*f8b0*/  F2I.F64.TRUNC R45, R44 ;  /* 0x0000002c002d7311 */ /* 0x000e24000030d100 */
[----:B0-----:R0:W-:Y:S01]  /*f8c0*/  STG.E desc[UR36][R4.64], R45 ;  /* 0x0000002d04007986 */ /* 0x0011e2000c101924 */
[----:B------:R-:W-:Y:S05]  /*f8d0*/  BRA `(.L_x_7231) ;  /* 0x0000000c00d07947 */ /* 0x000fea0003800000 */
.L_x_7232:
[----:B------:R-:W0:Y:S02]  /*f8e0*/  F2I.F64.TRUNC R45, R44 ;  /* 0x0000002c002d7311 */ /* 0x000e24000030d100 */
[----:B0-----:R0:W-:Y:S01]  /*f8f0*/  STG.E.U16 desc[UR36][R4.64], R45 ;  /* 0x0000002d04007986 */ /* 0x0011e2000c101524 */
[----:B------:R-:W-:Y:S05]  /*f900*/  BRA `(.L_x_7231) ;  /* 0x0000000c00c47947 */ /* 0x000fea0003800000 */
.L_x_7227:
        /* <DEDUP_REMOVED lines=13> */
.L_x_7235:
        /* <DEDUP_REMOVED lines=8> */
.L_x_7234:
        /* <DEDUP_REMOVED lines=16> */
.L_x_7237:
        /* <DEDUP_REMOVED lines=11> */
.L_x_7236:
[----:B------:R0:W-:Y:S01]  /*fc10*/  STG.E.64 desc[UR36][R4.64], R44 ;  /* 0x0000002c04007986 */ /* 0x0001e2000c101b24 */
[----:B------:R-:W-:Y:S05]  /*fc20*/  BRA `(.L_x_7231) ;  /* 0x0000000800fc7947 */ /* 0x000fea0003800000 */
.L_x_7226:
        /* <DEDUP_REMOVED lines=13> */
.L_x_7240:
[----:B------:R0:W-:Y:S01]  /*fd00*/  STG.E.128 desc[UR36][R4.64], R44 ;  /* 0x0000002c04007986 */ /* 0x0001e2000c101d24 */
[----:B------:R-:W-:Y:S05]  /*fd10*/  BRA `(.L_x_7231) ;  /* 0x0000000800c07947 */ /* 0x000fea0003800000 */
.L_x_7239:
        /* <DEDUP_REMOVED lines=25> */
.L_x_7244:
[----:B------:R-:W-:Y:S05]  /*feb0*/  BSYNC B0 ;  /* 0x0000000000007941 */ /* 0x000fea0003800000 */
.L_x_7243:
[----:B------:R-:W-:-:S05]  /*fec0*/  LOP3.LUT R7, R0, R7, RZ, 0xfc, !PT ;  /* 0x0000000700077212 */ /* 0x000fca00078efcff */
[----:B------:R0:W-:Y:S01]  /*fed0*/  STG.E.U8 desc[UR36][R4.64], R7 ;  /* 0x0000000704007986 */ /* 0x0001e2000c101124 */
[----:B------:R-:W-:Y:S05]  /*fee0*/  BRA `(.L_x_7231) ;  /* 0x00000008004c7947 */ /* 0x000fea0003800000 */
.L_x_7242:
        /* <DEDUP_REMOVED lines=17> */
.L_x_7246:
[----:B------:R-:W-:Y:S01]  /*10000*/  IMAD.MOV.U32 R0, RZ, RZ, 0x7f ;  /* 0x0000007fff007424 */ /* 0x000fe200078e00ff */
[----:B------:R-:W-:-:S04]  /*10010*/  ISETP.GT.U32.AND P0, PT, R3, 0x7f800000, PT ;  /* 0x7f8000000300780c */ /* 0x000fc80003f04070 */
[----:B------:R-:W-:-:S09]  /*10020*/  SEL R0, R0, 0x7c, P0 ;  /* 0x0000007c00007807 */ /* 0x000fd20000000000 */
.L_x_7247:
[----:B------:R-:W-:Y:S05]  /*10030*/  BSYNC B0 ;  /* 0x0000000000007941 */ /* 0x000fea0003800000 */
.L_x_7245:
[----:B------:R-:W-:-:S04]  /*10040*/  LOP3.LUT R3, R7, 0x80000000, RZ, 0xc0, !PT ;  /* 0x8000000007037812 */ /* 0x000fc800078ec0ff */
[----:B------:R-:W-:-:S04]  /*10050*/  SHF.R.U32.HI R3, RZ, 0x18, R3 ;  /* 0x00000018ff037819 */ /* 0x000fc80000011603 */
[----:B------:R-:W-:-:S05]  /*10060*/  LOP3.LUT R3, R0, R3, RZ, 0xfc, !PT ;  /* 0x0000000300037212 */ /* 0x000fca00078efcff */
[----:B------:R0:W-:Y:S01]  /*10070*/  STG.E.U8 desc[UR36][R4.64], R3 ;  /* 0x0000000304007986 */ /* 0x0001e2000c101124 */
[----:B------:R-:W-:Y:S05]  /*10080*/  BRA `(.L_x_7231) ;  /* 0x0000000400e47947 */ /* 0x000fea0003800000 */
.L_x_7241:
        /* <DEDUP_REMOVED lines=8> */
.L_x_7238:
        /* <DEDUP_REMOVED lines=11> */
.L_x_7250:
        /* <DEDUP_REMOVED lines=21> */
.L_x_7253:
[----:B------:R-:W-:-:S04]  /*10310*/  LOP3.LUT R0, R7, 0x80000000, RZ, 0xc0, !PT ;  /* 0x8000000007007812 */ /* 0x000fc800078ec0ff */
[----:B------:R-:W-:-:S04]  /*10320*/  SHF.R.U32.HI R0, RZ, 0x18, R0 ;  /* 0x00000018ff007819 */ /* 0x000fc80000011600 */
[----:B------:R-:W-:-:S07]  /*10330*/  LOP3.LUT R0, R3, R0, RZ, 0xfc, !PT ;  /* 0x0000000003007212 */ /* 0x000fce00078efcff */
.L_x_7252:
[----:B------:R-:W-:Y:S05]  /*10340*/  BSYNC B0 ;  /* 0x0000000000007941 */ /* 0x000fea0003800000 */
.L_x_7251:
[----:B------:R4:W-:Y:S01]  /*10350*/  STG.E.U8 desc[UR36][R4.64], R0 ;  /* 0x0000000004007986 */ /* 0x0009e2000c101124 */
[----:B------:R-:W-:Y:S05]  /*10360*/  BRA `(.L_x_7231) ;  /* 0x00000004002c7947 */ /* 0x000fea0003800000 */
.L_x_7249:
        /* <DEDUP_REMOVED lines=21> */
.L_x_7256:
[----:B------:R-:W-:-:S04]  /*104c0*/  LOP3.LUT R0, R7, 0x80000000, RZ, 0xc0, !PT ;  /* 0x8000000007007812 */ /* 0x000fc800078ec0ff */
[----:B------:R-:W-:-:S04]  /*104d0*/  SHF.R.U32.HI R0, RZ, 0x18, R0 ;  /* 0x00000018ff007819 */ /* 0x000fc80000011600 */
[----:B------:R-:W-:-:S07]  /*104e0*/  LOP3.LUT R0, R3, R0, RZ, 0xfc, !PT ;  /* 0x0000000003007212 */ /* 0x000fce00078efcff */
.L_x_7255:
[----:B------:R-:W-:Y:S05]  /*104f0*/  BSYNC B0 ;  /* 0x0000000000007941 */ /* 0x000fea0003800000 */
.L_x_7254:
[----:B------:R0:W-:Y:S01]  /*10500*/  STG.E.U8 desc[UR36][R4.64], R0 ;  /* 0x0000000004007986 */ /* 0x0001e2000c101124 */
[----:B------:R-:W-:Y:S05]  /*10510*/  BRA `(.L_x_7231) ;  /* 0x0000000000c07947 */ /* 0x000fea0003800000 */
.L_x_7248:
        /* <DEDUP_REMOVED lines=26> */
.L_x_7230:
        /* <DEDUP_REMOVED lines=16> */
.L_x_7259:
[----:B------:R-:W-:Y:S05]  /*107c0*/  BRA `(.L_x_7231) ;  /* 0x0000000000147947 */ /* 0x000fea0003800000 */
.L_x_7258:
[----:B------:R-:W0:Y:S02]  /*107d0*/  F2I.U64.F64.TRUNC R44, R44 ;  /* 0x0000002c002c7311 */ /* 0x000e24000030d800 */
[----:B0-----:R2:W-:Y:S01]  /*107e0*/  STG.E.64 desc[UR36][R4.64], R44 ;  /* 0x0000002c04007986 */ /* 0x0015e2000c101b24 */
[----:B------:R-:W-:Y:S05]  /*107f0*/  BRA `(.L_x_7231) ;  /* 0x0000000000087947 */ /* 0x000fea0003800000 */
.L_x_7257:
[----:B------:R-:W0:Y:S02]  /*10800*/  F2I.U32.F64.TRUNC R45, R44 ;  /* 0x0000002c002d7311 */ /* 0x000e24000030d000 */
[----:B0-----:R0:W-:Y:S02]  /*10810*/  STG.E desc[UR36][R4.64], R45 ;  /* 0x0000002d04007986 */ /* 0x0011e4000c101924 */
.L_x_7231:
[----:B------:R-:W-:-:S07]  /*10820*/  VIADD R57, R57, 0x80 ;  /* 0x0000008039397836 */ /* 0x000fce0000000000 */
.L_x_7191:
[----:B------:R-:W-:Y:S05]  /*10830*/  BSYNC B6 ;  /* 0x0000000000067941 */ /* 0x000fea0003800000 */
.L_x_7190:
[----:B------:R-:W-:-:S13]  /*10840*/  ISETP.GE.AND P0, PT, R57, R2, PT ;  /* 0x000000023900720c */ /* 0x000fda0003f06270 */
[----:B------:R-:W-:Y:S05]  /*10850*/  @P0 EXIT ;  /* 0x000000000000094d */ /* 0x000fea0003800000 */
[----:B0---4-:R-:W0:Y:S01]  /*10860*/  S2R R0, SR_CTAID.X ;  /* 0x0000000000007919 */ /* 0x011e220000002500 */
[----:B-1----:R-:W1:Y:S01]  /*10870*/  LDC.64 R2, c[0x0][0x250] ;  /* 0x00009400ff027b82 */ /* 0x002e620000000a00 */
        /* <DEDUP_REMOVED lines=19> */
.L_x_7263:
[----:B------:R-:W2:Y:S02]  /*109b0*/  F2I.S64.F64.TRUNC R40, R40 ;  /* 0x0000002800287311 */ /* 0x000ea4000030d900 */
[----:B--2---:R-:W-:-:S05]  /*109c0*/  IMAD.MOV.U32 R5, RZ, RZ, R40 ;  /* 0x000000ffff057224 */ /* 0x004fca00078e0028 */
[----:B------:R-:W-:Y:S01]  /*109d0*/  STG.E.U8 desc[UR36][R2.64], R5 ;  /* 0x0000000502007986 */ /* 0x000fe2000c101124 */
[----:B------:R-:W-:Y:S05]  /*109e0*/  EXIT ;  /* 0x000000000000794d */ /* 0x000fea0003800000 */
.L_x_7262:
        /* <DEDUP_REMOVED lines=9> */
.L_x_7266:
[----:B------:R-:W0:Y:S02]  /*10a80*/  F2I.F64.TRUNC R41, R40 ;  /* 0x0000002800297311 */ /* 0x000e24000030d100 */
[----:B0-----:R-:W-:Y:S01]  /*10a90*/  STG.E desc[UR36][R2.64], R41 ;  /* 0x0000002902007986 */ /* 0x001fe2000c101924 */
[----:B------:R-:W-:Y:S05]  /*10aa0*/  EXIT ;  /* 0x000000000000794d */ /* 0x000fea0003800000 */
.L_x_7265:
[----:B------:R-:W0:Y:S02]  /*10ab0*/  F2I.F64.TRUNC R41, R40 ;  /* 0x0000002800297311 */ /* 0x000e24000030d100 */
[----:B0-----:R-:W-:Y:S01]  /*10ac0*/  STG.E.U16 desc[UR36][R2.64], R41 ;  /* 0x0000002902007986 */ /* 0x001fe2000c101524 */
[----:B------:R-:W-:Y:S05]  /*10ad0*/  EXIT ;  /* 0x000000000000794d */ /* 0x000fea0003800000 */
.L_x_7261:
        /* <DEDUP_REMOVED lines=8> */
[----:B--2---:R-:W0:Y:S01]  /*10b60*/  F2F.F32.F64 R5, R40 ;  /* 0x0000002800057310 */ /* 0x004e220000301000 */
[----:B------:R-:W-:-:S14]  /*10b70*/  DSETP.GEU.AND P0, PT, |R40|, UR4, PT ;  /* 0x0000000428007e2a */ /* 0x000fdc000bf0e200 */
[----:B0-----:R-:W-:-:S05]  /*10b80*/  @!P0 FMUL R5, R5, 1.175494350822287508e-38 ;  /* 0x0080000005058820 */ /* 0x001fca0000400000 */
[----:B------:R-:W-:Y:S01]  /*10b90*/  STG.E desc[UR36][R2.64], R5 ;  /* 0x0000000502007986 */ /* 0x000fe2000c101924 */
[----:B------:R-:W-:Y:S05]  /*10ba0*/  EXIT ;  /* 0x000000000000794d */ /* 0x000fea0003800000 */
.L_x_7268:
        /* <DEDUP_REMOVED lines=8> */
.L_x_7267:
        /* <DEDUP_REMOVED lines=8> */
[----:B--2---:R-:W0:Y:S01]  /*10cb0*/  F2F.F32.F64 R5, R42 ;  /* 0x0000002a00057310 */ /* 0x004e220000301000 */
[----:B------:R-:W-:Y:S02]  /*10cc0*/  DSETP.GEU.AND P0, PT, |R42|, UR4, PT ;  /* 0x000000042a007e2a */ /* 0x000fe4000bf0e200 */
[----:B------:R-:W-:-:S05]  /*10cd0*/  DSETP.GEU.AND P1, PT, |R40|, UR4, PT ;  /* 0x0000000428007e2a */ /* 0x000fca000bf2e200 */
[----:B------:R-:W1:Y:S07]  /*10ce0*/  F2F.F32.F64 R4, R40 ;  /* 0x0000002800047310 */ /* 0x000e6e0000301000 */
[----:B0-----:R-:W-:Y:S02]  /*10cf0*/  @!P0 FMUL R5, R5, 1.175494350822287508e-38 ;  /* 0x0080000005058820 */ /* 0x001fe40000400000 */
[----:B-1----:R-:W-:-:S05]  /*10d00*/  @!P1 FMUL R4, R4, 1.175494350822287508e-38 ;  /* 0x0080000004049820 */ /* 0x002fca0000400000 */
[----:B------:R-:W-:Y:S01]  /*10d10*/  STG.E.64 desc[UR36][R2.64], R4 ;  /* 0x0000000402007986 */ /* 0x000fe2000c101b24 */
[----:B------:R-:W-:Y:S05]  /*10d20*/  EXIT ;  /* 0x000000000000794d */ /* 0x000fea0003800000 */
.L_x_7270:
        /* <DEDUP_REMOVED lines=11> */
.L_x_7269:
[----:B------:R-:W-:Y:S01]  /*10de0*/  STG.E.64 desc[UR36][R2.64], R40 ;  /* 0x0000002802007986 */ /* 0x000fe2000c101b24 */
[----:B------:R-:W-:Y:S05]  /*10df0*/  EXIT ;  /* 0x000000000000794d */ /* 0x000fea0003800000 */
.L_x_7260:
        /* <DEDUP_REMOVED lines=10> */
[----:B--2---:R-:W-:-:S05]  /*10ea0*/  SEL R5, RZ, 0x1, !P0 ;  /* 0x00000001ff057807 */ /* 0x004fca0004000000 */
[----:B------:R-:W-:Y:S01]  /*10eb0*/  STG.E.U8 desc[UR36][R2.64], R5 ;  /* 0x0000000502007986 */ /* 0x000fe2000c101124 */
[----:B------:R-:W-:Y:S05]  /*10ec0*/  EXIT ;  /* 0x000000000000794d */ /* 0x000fea0003800000 */
.L_x_7273:
[----:B------:R-:W-:Y:S01]  /*10ed0*/  STG.E.128 desc[UR36][R2.64], R40 ;  /* 0x0000002802007986 */ /* 0x000fe2000c101d24 */
[----:B------:R-:W-:Y:S05]  /*10ee0*/  EXIT ;  /* 0x000000000000794d */ /* 0x000fea0003800000 */
.L_x_7272:
        /* <DEDUP_REMOVED lines=12> */
[C---:B--2---:R-:W-:Y:S02]  /*10fb0*/  LOP3.LUT R4, R7.reuse, 0x7fffffff, RZ, 0xc0, !PT ;  /* 0x7fffffff07047812 */ /* 0x044fe400078ec0ff */
        /* <DEDUP_REMOVED lines=12> */
.L_x_7277:
[----:B------:R-:W-:Y:S05]  /*11080*/  BSYNC B0 ;  /* 0x0000000000007941 */ /* 0x000fea0003800000 */
.L_x_7276:
[----:B------:R-:W-:-:S05]  /*11090*/  LOP3.LUT R5, R0, R5, RZ, 0xfc, !PT ;  /* 0x0000000500057212 */ /* 0x000fca00078efcff */
[----:B------:R-:W-:Y:S01]  /*110a0*/  STG.E.U8 desc[UR36][R2.64], R5 ;  /* 0x0000000502007986 */ /* 0x000fe2000c101124 */
[----:B------:R-:W-:Y:S05]  /*110b0*/  EXIT ;  /* 0x000000000000794d */ /* 0x000fea0003800000 */
.L_x_7275:
[----:B------:R-:W-:Y:S01]  /*110c0*/  UMOV UR4, 0xf0000000 ;  /* 0xf000000000047882 */ /* 0x000fe20000000000 */
[----:B------:R-:W-:Y:S01]  /*110d0*/  UMOV UR5, 0x380fffff ;  /* 0x380fffff00057882 */ /* 0x000fe20000000000 */
[----:B--2---:R-:W0:Y:S01]  /*110e0*/  F2F.F32.F64 R5, R40 ;  /* 0x0000002800057310 */ /* 0x004e220000301000 */
        /* <DEDUP_REMOVED lines=14> */
.L_x_7279:
[----:B------:R-:W-:Y:S01]  /*111d0*/  IMAD.MOV.U32 R0, RZ, RZ, 0x7f ;  /* 0x0000007fff007424 */ /* 0x000fe200078e00ff */
[----:B------:R-:W-:-:S04]  /*111e0*/  ISETP.GT.U32.AND P0, PT, R4, 0x7f800000, PT ;  /* 0x7f8000000400780c */ /* 0x000fc80003f04070 */
[----:B------:R-:W-:-:S09]  /*111f0*/  SEL R0, R0, 0x7c, P0 ;  /* 0x0000007c00007807 */ /* 0x000fd20000000000 */
.L_x_7280:
[----:B------:R-:W-:Y:S05]  /*11200*/  BSYNC B0 ;  /* 0x0000000000007941 */ /* 0x000fea0003800000 */
.L_x_7278:
[----:B------:R-:W-:-:S04]  /*11210*/  LOP3.LUT R4, R5, 0x80000000, RZ, 0xc0, !PT ;  /* 0x8000000005047812 */ /* 0x000fc800078ec0ff */
[----:B------:R-:W-:-:S04]  /*11220*/  SHF.R.U32.HI R5, RZ, 0x18, R4 ;  /* 0x00000018ff057819 */ /* 0x000fc80000011604 */
[----:B------:R-:W-:-:S05]  /*11230*/  LOP3.LUT R5, R0, R5, RZ, 0xfc, !PT ;  /* 0x0000000500057212 */ /* 0x000fca00078efcff */
[----:B------:R-:W-:Y:S01]  /*11240*/  STG.E.U8 desc[UR36][R2.64], R5 ;  /* 0x0000000502007986 */ /* 0x000fe2000c101124 */
[----:B------:R-:W-:Y:S05]  /*11250*/  EXIT ;  /* 0x000000000000794d */ /* 0x000fea0003800000 */
.L_x_7274:
        /* <DEDUP_REMOVED lines=8> */
.L_x_7271:
        /* <DEDUP_REMOVED lines=11> */
.L_x_7283:
[----:B------:R-:W-:Y:S01]  /*11390*/  UMOV UR4, 0xf0000000 ;  /* 0xf000000000047882 */ /* 0x000fe20000000000 */
[----:B------:R-:W-:Y:S01]  /*113a0*/  UMOV UR5, 0x380fffff ;  /* 0x380fffff00057882 */ /* 0x000fe20000000000 */
[----:B------:R-:W0:Y:S01]  /*113b0*/  F2F.F32.F64 R7, R40 ;  /* 0x0000002800077310 */ /* 0x000e220000301000 */
[----:B------:R-:W-:Y:S01]  /*113c0*/  DSETP.GEU.AND P0, PT, |R40|, UR4, PT ;  /* 0x0000000428007e2a */ /* 0x000fe2000bf0e200 */
[----:B------:R-:W-:Y:S01]  /*113d0*/  BSSY B0, `(.L_x_7284) ;  /* 0x0000015000007945 */ /* 0x000fe20003800000 */
[----:B------:R-:W-:-:S12]  /*113e0*/  IMAD.MOV.U32 R0, RZ, RZ, 0x80 ;  /* 0x00000080ff007424 */ /* 0x000fd800078e00ff */
[----:B0-----:R-:W-:-:S05]  /*113f0*/  @!P0 FMUL R7, R7, 1.175494350822287508e-38 ;  /* 0x0080000007078820 */ /* 0x001fca0000400000 */
[----:B--2---:R-:W-:-:S04]  /*11400*/  LOP3.LUT R5, R7, 0x7fffffff, RZ, 0xc0, !PT ;  /* 0x7fffffff07057812 */ /* 0x004fc800078ec0ff */
        /* <DEDUP_REMOVED lines=13> */
.L_x_7286:
[----:B------:R-:W-:-:S04]  /*114e0*/  LOP3.LUT R0, R7, 0x80000000, RZ, 0xc0, !PT ;  /* 0x8000000007007812 */ /* 0x000fc800078ec0ff */
[----:B------:R-:W-:-:S04]  /*114f0*/  SHF.R.U32.HI R5, RZ, 0x18, R0 ;  /* 0x00000018ff057819 */ /* 0x000fc80000011600 */
[----:B------:R-:W-:-:S04]  /*11500*/  LOP3.LUT R4, R4, R5, RZ, 0xfc, !PT ;  /* 0x0000000504047212 */ /* 0x000fc800078efcff */
[----:B------:R-:W-:-:S07]  /*11510*/  PRMT R0, R4, 0x7610, R0 ;  /* 0x0000761004007816 */ /* 0x000fce0000000000 */
.L_x_7285:
[----:B------:R-:W-:Y:S05]  /*11520*/  BSYNC B0 ;  /* 0x0000000000007941 */ /* 0x000fea0003800000 */
.L_x_7284:
[----:B------:R-:W-:Y:S01]  /*11530*/  STG.E.U8 desc[UR36][R2.64], R0 ;  /* 0x0000000002007986 */ /* 0x000fe2000c101124 */
[----:B------:R-:W-:Y:S05]  /*11540*/  EXIT ;  /* 0x000000000000794d */ /* 0x000fea0003800000 */
.L_x_7282:
        /* <DEDUP_REMOVED lines=21> */
.L_x_7289:
[----:B------:R-:W-:-:S04]  /*116a0*/  LOP3.LUT R0, R7, 0x80000000, RZ, 0xc0, !PT ;  /* 0x8000000007007812 */ /* 0x000fc800078ec0ff */
[----:B------:R-:W-:-:S04]  /*116b0*/  SHF.R.U32.HI R5, RZ, 0x18, R0 ;  /* 0x00000018ff057819 */ /* 0x000fc80000011600 */
[----:B------:R-:W-:-:S04]  /*116c0*/  LOP3.LUT R4, R4, R5, RZ, 0xfc, !PT ;  /* 0x0000000504047212 */ /* 0x000fc800078efcff */
[----:B------:R-:W-:-:S07]  /*116d0*/  PRMT R0, R4, 0x7610, R0 ;  /* 0x0000761004007816 */ /* 0x000fce0000000000 */
.L_x_7288:
[----:B------:R-:W-:Y:S05]  /*116e0*/  BSYNC B0 ;  /* 0x0000000000007941 */ /* 0x000fea0003800000 */
.L_x_7287:
[----:B------:R-:W-:Y:S01]  /*116f0*/  STG.E.U8 desc[UR36][R2.64], R0 ;  /* 0x0000000002007986 */ /* 0x000fe2000c101124 */
[----:B------:R-:W-:Y:S05]  /*11700*/  EXIT ;  /* 0x000000000000794d */ /* 0x000fea0003800000 */
.L_x_7281:
        /* <DEDUP_REMOVED lines=11> */
[----:B--2---:R-:W-:-:S04]  /*117c0*/  SHF.R.U32.HI R4, RZ, 0x17, R6 ;  /* 0x00000017ff047819 */ /* 0x004fc80000011606 */
        /* <DEDUP_REMOVED lines=14> */
.L_x_7264:
[----:B------:R-:W-:Y:S01]  /*118b0*/  MOV R0, 0x228 ;  /* 0x0000022800007802 */ /* 0x000fe20000000f00 */
[----:B------:R-:W-:Y:S01]  /*118c0*/  ULDC.64 UR4, c[0x4][0x218] ;  /* 0x0100860000047ab9 */ /* 0x000fe20000000a00 */
[----:B------:R-:W-:Y:S01]  /*118d0*/  ULDC.64 UR6, c[0x4][0x88] ;  /* 0x0100220000067ab9 */ /* 0x000fe20000000a00 */
[----:B--2---:R-:W-:Y:S01]  /*118e0*/  IMAD.U32 R4, RZ, RZ, UR4 ;  /* 0x00000004ff047e24 */ /* 0x004fe2000f8e00ff */
        /* <DEDUP_REMOVED lines=12> */
.L_x_7292:
[----:B------:R-:W-:Y:S05]  /*119b0*/  EXIT ;  /* 0x000000000000794d */ /* 0x000fea0003800000 */
.L_x_7291:
[----:B------:R-:W0:Y:S02]  /*119c0*/  F2I.U64.F64.TRUNC R40, R40 ;  /* 0x0000002800287311 */ /* 0x000e24000030d800 */
[----:B0-----:R-:W-:Y:S01]  /*119d0*/  STG.E.64 desc[UR36][R2.64], R40 ;  /* 0x0000002802007986 */ /* 0x001fe2000c101b24 */
[----:B------:R-:W-:Y:S05]  /*119e0*/  EXIT ;  /* 0x000000000000794d */ /* 0x000fea0003800000 */
.L_x_7290:
[----:B------:R-:W0:Y:S02]  /*119f0*/  F2I.U32.F64.TRUNC R41, R40 ;  /* 0x0000002800297311 */ /* 0x000e24000030d000 */
[----:B0-----:R-:W-:Y:S01]  /*11a00*/  STG.E desc[UR36][R2.64], R41 ;  /* 0x0000002902007986 */ /* 0x001fe2000c101924 */
[----:B------:R-:W-:Y:S05]  /*11a10*/  EXIT ;  /* 0x000000000000794d */ /* 0x000fea0003800000 */
.L_x_7293:
        /* <DEDUP_REMOVED lines=14> */
.L_x_24127:


//--------------------- .text._ZN2at6native18elementwise_kernelILi128ELi2EZNS0_22gpu_kernel_impl_nocastIZZZNS0_54_GLOBAL__N__d8c5977b_16_LinearAlgebra_cu_140f0503_289316addr_kernel_cudaERNS_14TensorIteratorERKN3c106ScalarES9_ENKUlvE_clEvENKUlvE6_clEvEUlNS6_7complexIdEESD_SD_E0_EEvRNS_18TensorIteratorBaseERKT_EUliE_EEviT1_ --------------------------
	.section	.text._ZN2at6native18elementwise_kernelILi128ELi2EZNS0_22gpu_kernel_impl_nocastIZZZNS0_54_GLOBAL__N__d8c5977b_16_LinearAlgebra_cu_140f0503_289316addr_kernel_cudaERNS_14TensorIteratorERKN3c106ScalarES9_ENKUlvE_clEvENKUlvE6_clEvEUlNS6_7complexIdEESD_SD_E0_EEvRNS_18TensorIteratorBaseERKT_EUliE_EEviT1_,"ax",@progbits
	.align	128
        .global         _ZN2at6native18elementwise_kernelILi128ELi2EZNS0_22gpu_kernel_impl_nocastIZZZNS0_54_GLOBAL__N__d8c5977b_16_LinearAlgebra_cu_140f0503_289316addr_kernel_cudaERNS_14TensorIteratorERKN3c106ScalarES9_ENKUlvE_clEvENKUlvE6_clEvEUlNS6_7complexIdEESD_SD_E0_EEvRNS_18TensorIteratorBaseERKT_EUliE_EEviT1_
        .type           _ZN2at6native18elementwise_kernelILi128ELi2EZNS0_22gpu_kernel_impl_nocastIZZZNS0_54_GLOBAL__N__d8c5977b_16_LinearAlgebra_cu_140f0503_289316addr_kernel_cudaERNS_14TensorIteratorERKN3c106ScalarES9_ENKUlvE_clEvENKUlvE6_clEvEUlNS6_7complexIdEESD_SD_E0_EEvRNS_18TensorIteratorBaseERKT_EUliE_EEviT1_,@function
        .size           _ZN2at6native18elementwise_kernelILi128ELi2EZNS0_22gpu_kernel_impl_nocastIZZZNS0_54_GLOBAL__N__d8c5977b_16_LinearAlgebra_cu_140f0503_289316addr_kernel_cudaERNS_14TensorIteratorERKN3c106ScalarES9_ENKUlvE_clEvENKUlvE6_clEvEUlNS6_7complexIdEESD_SD_E0_EEvRNS_18TensorIteratorBaseERKT_EUliE_EEviT1_,(.L_x_24128 - _ZN2at6native18elementwise_kernelILi128ELi2EZNS0_22gpu_kernel_impl_nocastIZZZNS0_54_GLOBAL__N__d8c5977b_16_LinearAlgebra_cu_140f0503_289316addr_kernel_cudaERNS_14TensorIteratorERKN3c106ScalarES9_ENKUlvE_clEvENKUlvE6_clEvEUlNS6_7complexIdEESD_SD_E0_EEvRNS_18TensorIteratorBaseERKT_EUliE_EEviT1_)
        .other          _ZN2at6native18elementwise_kernelILi128ELi2EZNS0_22gpu_kernel_impl_nocastIZZZNS0_54_GLOBAL__N__d8c5977b_16_LinearAlgebra_cu_140f0503_289316addr_kernel_cudaERNS_14TensorIteratorERKN3c106ScalarES9_ENKUlvE_clEvENKUlvE6_clEvEUlNS6_7complexIdEESD_SD_E0_EEvRNS_18TensorIteratorBaseERKT_EUliE_EEviT1_,@"STO_CUDA_ENTRY STV_DEFAULT"
_ZN2at6native18elementwise_kernelILi128ELi2EZNS0_22gpu_kernel_impl_nocastIZZZNS0_54_GLOBAL__N__d8c5977b_16_LinearAlgebra_cu_140f0503_289316addr_kernel_cudaERNS_14TensorIteratorERKN3c106ScalarES9_ENKUlvE_clEvENKUlvE6_clEvEUlNS6_7complexIdEESD_SD_E0_EEvRNS_18TensorIteratorBaseERKT_EUliE_EEviT1_:
.text._ZN2at6native18elementwise_kernelILi128ELi2EZNS0_22gpu_kernel_impl_nocastIZZZNS0_54_GLOBAL__N__d8c5977b_16_LinearAlgebra_cu_140f0503_289316addr_kernel_cudaERNS_14TensorIteratorERKN3c106ScalarES9_ENKUlvE_clEvENKUlvE6_clEvEUlNS6_7complexIdEESD_SD_E0_EEvRNS_18TensorIteratorBaseERKT_EUliE_EEviT1_:
[----:B------:R-:W-:Y:S01]  /*0000*/  LDC R1, c[0x0][0x28] ;  /* 0x00000a00ff017b82 */ /* 0x000fe20000000800 */
[----:B------:R-:W0:Y:S01]  /*0010*/  S2R R0, SR_CTAID.X ;  /* 0x0000000000007919 */ /* 0x000e220000002500 */
[----:B------:R-:W-:Y:S01]  /*0020*/  ULDC UR6, c[0x0][0x210] ;  /* 0x0000840000067ab9 */ /* 0x000fe20000000800 */
[----:B------:R-:W-:Y:S01]  /*0030*/  ULDC.64 UR4, c[0x0][0x208] ;  /* 0x0000820000047ab9 */ /* 0x000fe20000000a00 */
[----:B------:R-:W-:Y:S01]  /*0040*/  BSSY B0, `(.L_x_7294) ;  /* 0x00001a4000007945 */ /* 0x000fe20003800000 */
[----:B------:R-:W0:Y:S02]  /*0050*/  S2R R3, SR_TID.X ;  /* 0x0000000000037919 */ /* 0x000e240000002100 */
[----:B0-----:R-:W-:-:S04]  /*0060*/  LEA R0, R0, R3, 0x8 ;  /* 0x0000000300007211 */ /* 0x001fc800078e40ff */
[----:B------:R-:W-:Y:S02]  /*0070*/  ISETP.GE.AND P0, PT, R0, UR6, PT ;  /* 0x0000000600007c0c */ /* 0x000fe4000bf06270 */
[----:B------:R-:W-:-:S11]  /*0080*/  MOV R9, R0 ;  /* 0x0000000000097202 */ /* 0x000fd60000000f00 */
[----:B------:R-:W-:Y:S05]  /*0090*/  @P0 BRA `(.L_x_7295) ;  /* 0x0000001800780947 */ /* 0x000fea0003800000 */
[----:B------:R-:W0:Y:S01]  /*00a0*/  LDC R4, c[0x0][0x220] ;  /* 0x00008800ff047b82 */ /* 0x000e220000000800 */
[----:B------:R-:W-:Y:S01]  /*00b0*/  HFMA2.MMA R8, -RZ, RZ, 0, 0 ;  /* 0x00000000ff087435 */ /* 0x000fe200000001ff */
[----:B------:R-:W-:Y:S02]  /*00c0*/  MOV R5, RZ ;  /* 0x000000ff00057202 */ /* 0x000fe40000000f00 */
[----:B------:R-:W-:Y:S02]  /*00d0*/  CS2R R2, SRZ ;  /* 0x0000000000027805 */ /* 0x000fe4000001ff00 */
        /* <DEDUP_REMOVED lines=375> */
.L_x_7296:
[----:B------:R-:W-:Y:S01]  /*1850*/  ULDC.64 UR8, c[0x0][0x4f0] ;  /* 0x00013c0000087ab9 */ /* 0x000fe20000000a00 */
[----:B------:R-:W-:Y:S01]  /*1860*/  ULDC.64 UR10, c[0x0][0x4f8] ;  /* 0x00013e00000a7ab9 */ /* 0x000fe20000000a00 */
[----:B------:R-:W-:-:S04]  /*1870*/  IADD3 R4, P0, R5, UR8, RZ ;  /* 0x0000000805047c10 */ /* 0x000fc8000ff1e0ff */
[----:B------:R-:W-:Y:S01]  /*1880*/  IADD3.X R5, RZ, UR9, RZ, P0, !PT ;  /* 0x00000009ff057c10 */ /* 0x000fe200087fe4ff */
[----:B------:R-:W-:-:S05]  /*1890*/  ULDC.64 UR8, c[0x0][0x4e8] ;  /* 0x00013a0000087ab9 */ /* 0x000fca0000000a00 */
[----:B------:R-:W2:Y:S01]  /*18a0*/  LDG.E.128 R4, desc[UR4][R4.64] ;  /* 0x0000000404047981 */ /* 0x000ea2000c1e1d00 */
[----:B------:R-:W-:Y:S02]  /*18b0*/  IADD3 R12, P1, R8, UR10, RZ ;  /* 0x0000000a080c7c10 */ /* 0x000fe4000ff3e0ff */
[----:B------:R-:W-:Y:S02]  /*18c0*/  IADD3 R8, P0, R2, UR8, RZ ;  /* 0x0000000802087c10 */ /* 0x000fe4000ff1e0ff */
[----:B------:R-:W-:Y:S01]  /*18d0*/  IADD3.X R13, RZ, UR11, RZ, P1, !PT ;  /* 0x0000000bff0d7c10 */ /* 0x000fe20008ffe4ff */
[----:B------:R-:W-:Y:S01]  /*18e0*/  ULDC.64 UR10, c[0x0][0x510] ;  /* 0x00014400000a7ab9 */ /* 0x000fe20000000a00 */
[----:B------:R-:W-:Y:S01]  /*18f0*/  IADD3.X R9, RZ, UR9, RZ, P0, !PT ;  /* 0x00000009ff097c10 */ /* 0x000fe200087fe4ff */
[----:B------:R-:W-:-:S03]  /*1900*/  ULDC.64 UR8, c[0x0][0x518] ;  /* 0x0001460000087ab9 */ /* 0x000fc60000000a00 */
[----:B------:R-:W3:Y:S04]  /*1910*/  LDG.E.128 R12, desc[UR4][R12.64] ;  /* 0x000000040c0c7981 */ /* 0x000ee8000c1e1d00 */
[----:B------:R-:W4:Y:S01]  /*1920*/  LDG.E.128 R8, desc[UR4][R8.64] ;  /* 0x0000000408087981 */ /* 0x000f22000c1e1d00 */
[----:B--2---:R-:W-:Y:S02]  /*1930*/  DMUL R18, R4, UR8 ;  /* 0x0000000804127c28 */ /* 0x004fe40008000000 */
[----:B------:R-:W-:Y:S01]  /*1940*/  DMUL R16, R6, UR8 ;  /* 0x0000000806107c28 */ /* 0x000fe20008000000 */
[----:B------:R-:W-:-:S05]  /*1950*/  ULDC.64 UR8, c[0x0][0x508] ;  /* 0x0001420000087ab9 */ /* 0x000fca0000000a00 */
[----:B------:R-:W-:Y:S02]  /*1960*/  DFMA R18, R6, UR10, R18 ;  /* 0x0000000a06127c2b */ /* 0x000fe40008000012 */
[----:B------:R-:W-:Y:S02]  /*1970*/  DFMA R16, R4, UR10, -R16 ;  /* 0x0000000a04107c2b */ /* 0x000fe40008000810 */
[----:B----4-:R-:W-:-:S04]  /*1980*/  DMUL R6, R8, UR8 ;  /* 0x0000000808067c28 */ /* 0x010fc80008000000 */
[-C--:B---3--:R-:W-:Y:S02]  /*1990*/  DMUL R20, R14, R18.reuse ;  /* 0x000000120e147228 */ /* 0x088fe40000000000 */
[----:B------:R-:W-:Y:S02]  /*19a0*/  DMUL R18, R12, R18 ;  /* 0x000000120c127228 */ /* 0x000fe40000000000 */
[C---:B------:R-:W-:Y:S01]  /*19b0*/  DMUL R4, R10.reuse, UR8 ;  /* 0x000000080a047c28 */ /* 0x040fe20008000000 */
[----:B------:R-:W-:Y:S02]  /*19c0*/  ULDC.64 UR8, c[0x0][0x500] ;  /* 0x0001400000087ab9 */ /* 0x000fe40000000a00 */
[----:B------:R-:W-:Y:S02]  /*19d0*/  DFMA R6, R10, UR8, R6 ;  /* 0x000000080a067c2b */ /* 0x000fe40008000006 */
[-C--:B------:R-:W-:Y:S02]  /*19e0*/  DFMA R12, R12, R16.reuse, -R20 ;  /* 0x000000100c0c722b */ /* 0x080fe40000000814 */
[----:B------:R-:W-:-:S02]  /*19f0*/  DFMA R18, R14, R16, R18 ;  /* 0x000000100e12722b */ /* 0x000fc40000000012 */
[----:B------:R-:W-:Y:S01]  /*1a00*/  DFMA R4, R8, UR8, -R4 ;  /* 0x0000000808047c2b */ /* 0x000fe20008000804 */
[----:B------:R-:W-:Y:S01]  /*1a10*/  ULDC.64 UR8, c[0x0][0x4e0] ;  /* 0x0001380000087ab9 */ /* 0x000fe20000000a00 */
[----:B------:R-:W-:Y:S02]  /*1a20*/  IADD3 R9, R0, 0x80, RZ ;  /* 0x0000008000097810 */ /* 0x000fe40007ffe0ff */
[----:B------:R-:W-:Y:S02]  /*1a30*/  IADD3 R2, P0, R3, UR8, RZ ;  /* 0x0000000803027c10 */ /* 0x000fe4000ff1e0ff */
[----:B------:R-:W-:Y:S02]  /*1a40*/  DADD R6, R6, R18 ;  /* 0x0000000006067229 */ /* 0x000fe40000000012 */
[----:B------:R-:W-:Y:S01]  /*1a50*/  DADD R4, R4, R12 ;  /* 0x0000000004047229 */ /* 0x000fe2000000000c */
[----:B------:R-:W-:-:S06]  /*1a60*/  IADD3.X R3, RZ, UR9, RZ, P0, !PT ;  /* 0x00000009ff037c10 */ /* 0x000fcc00087fe4ff */
[----:B------:R0:W-:Y:S04]  /*1a70*/  STG.E.128 desc[UR4][R2.64], R4 ;  /* 0x0000000402007986 */ /* 0x0001e8000c101d04 */
.L_x_7295:
[----:B------:R-:W-:Y:S05]  /*1a80*/  BSYNC B0 ;  /* 0x0000000000007941 */ /* 0x000fea0003800000 */
.L_x_7294:
[----:B------:R-:W-:-:S13]  /*1a90*/  ISETP.GE.AND P0, PT, R9, UR6, PT ;  /* 0x0000000609007c0c */ /* 0x000fda000bf06270 */
[----:B------:R-:W-:Y:S05]  /*1aa0*/  @P0 EXIT ;  /* 0x000000000000094d */ /* 0x000fea0003800000 */
[----:B0-----:R-:W0:Y:S01]  /*1ab0*/  LDC R4, c[0x0][0x220] ;  /* 0x00008800ff047b82 */ /* 0x001e220000000800 */
[----:B------:R-:W-:Y:S01]  /*1ac0*/  HFMA2.MMA R0, -RZ, RZ, 0, 0 ;  /* 0x00000000ff007435 */ /* 0x000fe200000001ff */
[----:B------:R-:W-:Y:S02]  /*1ad0*/  CS2R R2, SRZ ;  /* 0x0000000000027805 */ /* 0x000fe4000001ff00 */
[----:B------:R-:W-:Y:S02]  /*1ae0*/  MOV R5, RZ ;  /* 0x000000ff00057202 */ /* 0x000fe40000000f00 */
        /* <DEDUP_REMOVED lines=375> */
.L_x_7297:
        /* <DEDUP_REMOVED lines=28> */
[----:B------:R-:W-:Y:S02]  /*3420*/  ULDC.64 UR6, c[0x0][0x4e0] ;  /* 0x0001380000067ab9 */ /* 0x000fe40000000a00 */
[----:B------:R-:W-:-:S03]  /*3430*/  IADD3 R2, P0, R3, UR6, RZ ;  /* 0x0000000603027c10 */ /* 0x000fc6000ff1e0ff */
[----:B------:R-:W-:Y:S01]  /*3440*/  DADD R14, R14, R18 ;  /* 0x000000000e0e7229 */ /* 0x000fe20000000012 */
[----:B------:R-:W-:Y:S01]  /*3450*/  IADD3.X R3, RZ, UR7, RZ, P0, !PT ;  /* 0x00000007ff037c10 */ /* 0x000fe200087fe4ff */
[----:B------:R-:W-:-:S07]  /*3460*/  DADD R12, R12, R20 ;  /* 0x000000000c0c7229 */ /* 0x000fce0000000014 */
[----:B------:R-:W-:Y:S01]  /*3470*/  STG.E.128 desc[UR4][R2.64], R12 ;  /* 0x0000000c02007986 */ /* 0x000fe2000c101d04 */
[----:B------:R-:W-:Y:S05]  /*3480*/  EXIT ;  /* 0x000000000000794d */ /* 0x000fea0003800000 */
.L_x_7298:
        /* <DEDUP_REMOVED lines=15> */
.L_x_24128:


//--------------------- .text._ZN2at6native27unrolled_elementwise_kernelIZZZNS0_54_GLOBAL__N__d8c5977b_16_LinearAlgebra_cu_140f0503_289316addr_kernel_cudaERNS_14TensorIteratorERKN3c106ScalarES8_ENKUlvE_clEvENKUlvE6_clEvEUlNS5_7complexIdEESC_SC_E0_St5arrayIPcLm4EELi4E23TrivialOffsetCalculatorILi3EjESH_ILi1EjENS0_6memory15LoadWithoutCastENSK_16StoreWithoutCastEEEviT_T0_T2_T3_T4_T5_ --------------------------
	.section	.text._ZN2at6native27unrolled_elementwise_kernelIZZZNS0_54_GLOBAL__N__d8c5977b_16_LinearAlgebra_cu_140f0503_289316addr_kernel_cudaERNS_14TensorIteratorERKN3c106ScalarES8_ENKUlvE_clEvENKUlvE6_clEvEUlNS5_7complexIdEESC_SC_E0_St5arrayIPcLm4EELi4E23TrivialOffsetCalculatorILi3EjESH_ILi1EjENS0_6memory15LoadWithoutCastENSK_16StoreWithoutCastEEEviT_T0_T2_T3_T4_T5_,"ax",@progbits
	.align	128
        .global         _ZN2at6native27unrolled_elementwise_kernelIZZZNS0_54_GLOBAL__N__d8c5977b_16_LinearAlgebra_cu_140f0503_289316addr_kernel_cudaERNS_14TensorIteratorERKN3c106ScalarES8_ENKUlvE_clEvENKUlvE6_clEvEUlNS5_7complexIdEESC_SC_E0_St5arrayIPcLm4EELi4E23TrivialOffsetCalculatorILi3EjESH_ILi1EjENS0_6memory15LoadWithoutCastENSK_16StoreWithoutCastEEEviT_T0_T2_T3_T4_T5_
        .type           _ZN2at6native27unrolled_elementwise_kernelIZZZNS0_54_GLOBAL__N__d8c5977b_16_LinearAlgebra_cu_140f0503_289316addr_kernel_cudaERNS_14TensorIteratorERKN3c106ScalarES8_ENKUlvE_clEvENKUlvE6_clEvEUlNS5_7complexIdEESC_SC_E0_St5arrayIPcLm4EELi4E23TrivialOffsetCalculatorILi3EjESH_ILi1EjENS0_6memory15LoadWithoutCastENSK_16StoreWithoutCastEEEviT_T0_T2_T3_T4_T5_,@function
        .size           _ZN2at6native27unrolled_elementwise_kernelIZZZNS0_54_GLOBAL__N__d8c5977b_16_LinearAlgebra_cu_140f0503_289316addr_kernel_cudaERNS_14TensorIteratorERKN3c106ScalarES8_ENKUlvE_clEvENKUlvE6_clEvEUlNS5_7complexIdEESC_SC_E0_St5arrayIPcLm4EELi4E23TrivialOffsetCalculatorILi3EjESH_ILi1EjENS0_6memory15LoadWithoutCastENSK_16StoreWithoutCastEEEviT_T0_T2_T3_T4_T5_,(.L_x_24129 - _ZN2at6native27unrolled_elementwise_kernelIZZZNS0_54_GLOBAL__N__d8c5977b_16_LinearAlgebra_cu_140f0503_289316addr_kernel_cudaERNS_14TensorIteratorERKN3c106ScalarES8_ENKUlvE_clEvENKUlvE6_clEvEUlNS5_7complexIdEESC_SC_E0_St5arrayIPcLm4EELi4E23TrivialOffsetCalculatorILi3EjESH_ILi1EjENS0_6memory15LoadWithoutCastENSK_16StoreWithoutCastEEEviT_T0_T2_T3_T4_T5_)
        .other          _ZN2at6native27unrolled_elementwise_kernelIZZZNS0_54_GLOBAL__N__d8c5977b_16_LinearAlgebra_cu_140f0503_289316addr_kernel_cudaERNS_14TensorIteratorERKN3c106ScalarES8_ENKUlvE_clEvENKUlvE6_clEvEUlNS5_7complexIdEESC_SC_E0_St5arrayIPcLm4EELi4E23TrivialOffsetCalculatorILi3EjESH_ILi1EjENS0_6memory15LoadWithoutCastENSK_16StoreWithoutCastEEEviT_T0_T2_T3_T4_T5_,@"STO_CUDA_ENTRY STV_DEFAULT"
_ZN2at6native27unrolled_elementwise_kernelIZZZNS0_54_GLOBAL__N__d8c5977b_16_LinearAlgebra_cu_140f0503_289316addr_kernel_cudaERNS_14TensorIteratorERKN3c106ScalarES8_ENKUlvE_clEvENKUlvE6_clEvEUlNS5_7complexIdEESC_SC_E0_St5arrayIPcLm4EELi4E23TrivialOffsetCalculatorILi3EjESH_ILi1EjENS0_6memory15LoadWithoutCastENSK_16StoreWithoutCastEEEviT_T0_T2_T3_T4_T5_:
.text._ZN2at6native27unrolled_elementwise_kernelIZZZNS0_54_GLOBAL__N__d8c5977b_16_LinearAlgebra_cu_140f0503_289316addr_kernel_cudaERNS_14TensorIteratorERKN3c106ScalarES8_ENKUlvE_clEvENKUlvE6_clEvEUlNS5_7complexIdEESC_SC_E0_St5arrayIPcLm4EELi4E23TrivialOffsetCalculatorILi3EjESH_ILi1EjENS0_6memory15LoadWithoutCastENSK_16StoreWithoutCastEEEviT_T0_T2_T3_T4_T5_:
[----:B------:R-:W-:Y:S01]  /*0000*/  LDC R1, c[0x0][0x28] ;  /* 0x00000a00ff017b82 */ /* 0x000fe20000000800 */
[----:B------:R-:W0:Y:S07]  /*0010*/  S2R R3, SR_CTAID.X ;  /* 0x0000000000037919 */ /* 0x000e2e0000002500 */
[----:B------:R-:W0:Y:S01]  /*0020*/  LDC R2, c[0x0][0x210] ;  /* 0x00008400ff027b82 */ /* 0x000e220000000800 */
[----:B------:R-:W-:Y:S02]  /*0030*/  CS2R R38, SRZ ;  /* 0x0000000000267805 */ /* 0x000fe4000001ff00 */
[----:B------:R-:W-:Y:S01]  /*0040*/  CS2R R36, SRZ ;  /* 0x0000000000247805 */ /* 0x000fe2000001ff00 */
[----:B------:R-:W1:Y:S01]  /*0050*/  S2R R12, SR_TID.X ;  /* 0x00000000000c7919 */ /* 0x000e620000002100 */
[----:B------:R-:W-:Y:S01]  /*0060*/  ULDC.64 UR4, c[0x0][0x208] ;  /* 0x0000820000047ab9 */ /* 0x000fe20000000a00 */
[----:B------:R-:W-:-:S02]  /*0070*/  CS2R R34, SRZ ;  /* 0x0000000000227805 */ /* 0x000fc4000001ff00 */
[----:B------:R-:W-:Y:S02]  /*0080*/  CS2R R32, SRZ ;  /* 0x0000000000207805 */ /* 0x000fe4000001ff00 */
[----:B------:R-:W-:Y:S02]  /*0090*/  CS2R R30, SRZ ;  /* 0x00000000001e7805 */ /* 0x000fe4000001ff00 */
[----:B------:R-:W-:Y:S02]  /*00a0*/  CS2R R28, SRZ ;  /* 0x00000000001c7805 */ /* 0x000fe4000001ff00 */
[----:B------:R-:W-:Y:S02]  /*00b0*/  CS2R R26, SRZ ;  /* 0x00000000001a7805 */ /* 0x000fe4000001ff00 */
[----:B------:R-:W-:Y:S01]  /*00c0*/  CS2R R24, SRZ ;  /* 0x0000000000187805 */ /* 0x000fe2000001ff00 */
[----:B0-----:R-:W-:-:S05]  /*00d0*/  IMAD R2, R3, -0x200, R2 ;  /* 0xfffffe0003027824 */ /* 0x001fca00078e0202 */
[----:B-1----:R-:W-:-:S13]  /*00e0*/  ISETP.GE.AND P2, PT, R12, R2, PT ;  /* 0x000000020c00720c */ /* 0x002fda0003f46270 */
[----:B------:R-:W-:Y:S01]  /*00f0*/  @!P2 IMAD R0, R3, 0x200, R12 ;  /* 0x000002000300a824 */ /* 0x000fe200078e020c */
[----:B------:R-:W0:Y:S01]  /*0100*/  @!P2 LDC.64 R58, c[0x0][0x258] ;  /* 0x00009600ff3aab82 */ /* 0x000e220000000a00 */
[----:B------:R-:W-:-:S05]  /*0110*/  @!P2 VIADD R12, R12, 0x80 ;  /* 0x000000800c0ca836 */ /* 0x000fca0000000000 */
[----:B------:R-:W-:Y:S02]  /*0120*/  ISETP.GE.AND P0, PT, R12, R2, PT ;  /* 0x000000020c00720c */ /* 0x000fe40003f06270 */
[----:B------:R-:W1:Y:S08]  /*0130*/  @!P2 LDC.64 R56, c[0x0][0x260] ;  /* 0x00009800ff38ab82 */ /* 0x000e700000000a00 */
[----:B------:R-:W2:Y:S03]  /*0140*/  @!P2 LDC.64 R60, c[0x0][0x268] ;  /* 0x00009a00ff3cab82 */ /* 0x000ea60000000a00 */
[----:B------:R-:W-:-:S02]  /*0150*/  @!P0 IMAD R47, R3, 0x200, R12 ;  /* 0x00000200032f8824 */ /* 0x000fc400078e020c */
[----:B------:R-:W-:-:S03]  /*0160*/  @!P0 VIADD R12, R12, 0x80 ;  /* 0x000000800c0c8836 */ /* 0x000fc60000000000 */
[----:B------:R-:W3:Y:S02]  /*0170*/  @!P0 LDC.64 R6, c[0x0][0x258] ;  /* 0x00009600ff068b82 */ /* 0x000ee40000000a00 */
[----:B------:R-:W-:-:S06]  /*0180*/  ISETP.GE.AND P3, PT, R12, R2, PT ;  /* 0x000000020c00720c */ /* 0x000fcc0003f66270 */
[----:B------:R-:W4:Y:S07]  /*0190*/  @!P0 LDC.64 R44, c[0x0][0x260] ;  /* 0x00009800ff2c8b82 */ /* 0x000f2e0000000a00 */
[----:B------:R-:W-:Y:S01]  /*01a0*/  @!P3 IMAD R13, R3, 0x200, R12 ;  /* 0x00000200030db824 */ /* 0x000fe200078e020c */
[----:B------:R-:W0:Y:S01]  /*01b0*/  @!P0 LDC.64 R8, c[0x0][0x268] ;  /* 0x00009a00ff088b82 */ /* 0x000e220000000a00 */
[----:B------:R-:W-:-:S05]  /*01c0*/  @!P3 VIADD R12, R12, 0x80 ;  /* 0x000000800c0cb836 */ /* 0x000fca0000000000 */
[----:B------:R-:W-:Y:S02]  /*01d0*/  ISETP.GE.AND P1, PT, R12, R2, PT ;  /* 0x000000020c00720c */ /* 0x000fe40003f26270 */
[----:B------:R-:W1:Y:S01]  /*01e0*/  @!P3 LDC.64 R10, c[0x0][0x258] ;  /* 0x00009600ff0abb82 */ /* 0x000e620000000a00 */
[----:B---3--:R-:W-:Y:S01]  /*01f0*/  @!P0 IMAD.WIDE.U32 R6, R47, 0x10, R6 ;  /* 0x000000102f068825 */ /* 0x008fe200078e0006 */
[----:B------:R-:W-:-:S04]  /*0200*/  CS2R R14, SRZ ;  /* 0x00000000000e7805 */ /* 0x000fc8000001ff00 */
[----:B------:R3:W5:Y:S02]  /*0210*/  @!P0 LDG.E.128 R36, desc[UR4][R6.64] ;  /* 0x0000000406248981 */ /* 0x000764000c1e1d00 */
[----:B------:R-:W2:Y:S01]  /*0220*/  @!P3 LDC.64 R40, c[0x0][0x260] ;  /* 0x00009800ff28bb82 */ /* 0x000ea20000000a00 */
[----:B----4-:R-:W-:-:S04]  /*0230*/  @!P0 IMAD.WIDE.U32 R44, R47, 0x10, R44 ;  /* 0x000000102f2c8825 */ /* 0x010fc800078e002c */
[----:B------:R-:W-:Y:S01]  /*0240*/  @!P1 IMAD R53, R3, 0x200, R12 ;  /* 0x0000020003359824 */ /* 0x000fe200078e020c */
[----:B------:R4:W5:Y:S02]  /*0250*/  @!P0 LDG.E.128 R32, desc[UR4][R44.64] ;  /* 0x000000042c208981 */ /* 0x000964000c1e1d00 */
[----:B------:R-:W3:Y:S01]  /*0260*/  @!P1 LDC.64 R48, c[0x0][0x258] ;  /* 0x00009600ff309b82 */ /* 0x000ee20000000a00 */
[----:B0-----:R-:W-:-:S07]  /*0270*/  @!P0 IMAD.WIDE.U32 R46, R47, 0x10, R8 ;  /* 0x000000102f2e8825 */ /* 0x001fce00078e0008 */
[----:B------:R-:W0:Y:S01]  /*0280*/  @!P1 LDC.64 R50, c[0x0][0x260] ;  /* 0x00009800ff329b82 */ /* 0x000e220000000a00 */
[----:B-1----:R-:W-:-:S07]  /*0290*/  @!P3 IMAD.WIDE.U32 R54, R13, 0x10, R10 ;  /* 0x000000100d36b825 */ /* 0x002fce00078e000a */
[----:B------:R-:W1:Y:S01]  /*02a0*/  @!P3 LDC.64 R42, c[0x0][0x268] ;  /* 0x00009a00ff2abb82 */ /* 0x000e620000000a00 */
[----:B--2---:R-:W-:-:S07]  /*02b0*/  @!P3 IMAD.WIDE.U32 R40, R13, 0x10, R40 ;  /* 0x000000100d28b825 */ /* 0x004fce00078e0028 */
[----:B------:R-:W2:Y:S01]  /*02c0*/  @!P1 LDC.64 R4, c[0x0][0x268] ;  /* 0x00009a00ff049b82 */ /* 0x000ea20000000a00 */
[C---:B---3--:R-:W-:Y:S01]  /*02d0*/  @!P1 IMAD.WIDE.U32 R48, R53.reuse, 0x10, R48 ;  /* 0x0000001035309825 */ /* 0x048fe200078e0030 */
[----:B------:R-:W-:Y:S02]  /*02e0*/  CS2R R10, SRZ ;  /* 0x00000000000a7805 */ /* 0x000fe4000001ff00 */
[----:B------:R-:W-:Y:S02]  /*02f0*/  CS2R R8, SRZ ;  /* 0x0000000000087805 */ /* 0x000fe4000001ff00 */
[----:B------:R-:W-:Y:S01]  /*0300*/  CS2R R6, SRZ ;  /* 0x0000000000067805 */ /* 0x000fe2000001ff00 */
[----:B------:R3:W5:Y:S01]  /*0310*/  @!P0 LDG.E.128 R28, desc[UR4][R46.64] ;  /* 0x000000042e1c8981 */ /* 0x000762000c1e1d00 */
[----:B0-----:R-:W-:-:S03]  /*0320*/  @!P1 IMAD.WIDE.U32 R50, R53, 0x10, R50 ;  /* 0x0000001035329825 */ /* 0x001fc600078e0032 */
[----:B------:R-:W5:Y:S01]  /*0330*/  @!P3 LDG.E.128 R24, desc[UR4][R54.64] ;  /* 0x000000043618b981 */ /* 0x000f62000c1e1d00 */
[----:B----4-:R-:W-:-:S03]  /*0340*/  CS2R R44, SRZ ;  /* 0x00000000002c7805 */ /* 0x010fc6000001ff00 */
[----:B------:R0:W5:Y:S01]  /*0350*/  @!P1 LDG.E.128 R8, desc[UR4][R50.64] ;  /* 0x0000000432089981 */ /* 0x000162000c1e1d00 */
[----:B-1----:R-:W-:Y:S01]  /*0360*/  @!P3 IMAD.WIDE.U32 R42, R13, 0x10, R42 ;  /* 0x000000100d2ab825 */ /* 0x002fe200078e002a */
[----:B------:R-:W-:-:S03]  /*0370*/  CS2R R12, SRZ ;  /* 0x00000000000c7805 */ /* 0x000fc6000001ff00 */
[----:B--2---:R-:W-:Y:S01]  /*0380*/  @!P1 IMAD.WIDE.U32 R52, R53, 0x10, R4 ;  /* 0x0000001035349825 */ /* 0x004fe200078e0004 */
[----:B------:R-:W-:Y:S02]  /*0390*/  CS2R R4, SRZ ;  /* 0x0000000000047805 */ /* 0x000fe4000001ff00 */
[----:B------:R1:W5:Y:S01]  /*03a0*/  @!P1 LDG.E.128 R12, desc[UR4][R48.64] ;  /* 0x00000004300c9981 */ /* 0x000362000c1e1d00 */
[----:B---3--:R-:W-:Y:S02]  /*03b0*/  CS2R R46, SRZ ;  /* 0x00000000002e7805 */ /* 0x008fe4000001ff00 */
[----:B0-----:R-:W-:Y:S02]  /*03c0*/  CS2R R50, SRZ ;  /* 0x0000000000327805 */ /* 0x001fe4000001ff00 */
[----:B------:R-:W-:Y:S01]  /*03d0*/  CS2R R54, SRZ ;  /* 0x0000000000367805 */ /* 0x000fe2000001ff00 */
[----:B------:R0:W5:Y:S01]  /*03e0*/  @!P1 LDG.E.128 R4, desc[UR4][R52.64] ;  /* 0x0000000434049981 */ /* 0x000162000c1e1d00 */
[----:B------:R-:W-:Y:S01]  /*03f0*/  @!P2 IMAD.WIDE.U32 R58, R0, 0x10, R58 ;  /* 0x00000010003aa825 */ /* 0x000fe200078e003a */
[----:B-1----:R-:W-:-:S03]  /*0400*/  CS2R R48, SRZ ;  /* 0x0000000000307805 */ /* 0x002fc6000001ff00 */
[C---:B------:R-:W-:Y:S01]  /*0410*/  @!P2 IMAD.WIDE.U32 R56, R0.reuse, 0x10, R56 ;  /* 0x000000100038a825 */ /* 0x040fe200078e0038 */
[----:B------:R-:W5:Y:S01]  /*0420*/  @!P2 LDG.E.128 R44, desc[UR4][R58.64] ;  /* 0x000000043a2ca981 */ /* 0x000f62000c1e1d00 */
[----:B0-----:R-:W-:Y:S02]  /*0430*/  CS2R R52, SRZ ;  /* 0x0000000000347805 */ /* 0x001fe4000001ff00 */
[----:B------:R-:W-:Y:S01]  /*0440*/  @!P2 IMAD.WIDE.U32 R60, R0, 0x10, R60 ;  /* 0x00000010003ca825 */ /* 0x000fe200078e003c */
[----:B------:R-:W5:Y:S04]  /*0450*/  @!P2 LDG.E.128 R48, desc[UR4][R56.64] ;  /* 0x000000043830a981 */ /* 0x000f68000c1e1d00 */
[----:B------:R-:W5:Y:S01]  /*0460*/  @!P2 LDG.E.128 R52, desc[UR4][R60.64] ;  /* 0x000000043c34a981 */ /* 0x000f62000c1e1d00 */
[----:B------:R-:W0:Y:S01]  /*0470*/  S2R R0, SR_TID.X ;  /* 0x0000000000007919 */ /* 0x000e220000002100 */
[----:B------:R-:W-:-:S02]  /*0480*/  CS2R R22, SRZ ;  /* 0x0000000000167805 */ /* 0x000fc4000001ff00 */
[----:B------:R-:W-:Y:S02]  /*0490*/  CS2R R20, SRZ ;  /* 0x0000000000147805 */ /* 0x000fe4000001ff00 */
[----:B------:R-:W-:Y:S02]  /*04a0*/  CS2R R18, SRZ ;  /* 0x0000000000127805 */ /* 0x000fe4000001ff00 */
[----:B------:R-:W-:Y:S01]  /*04b0*/  CS2R R16, SRZ ;  /* 0x0000000000107805 */ /* 0x000fe2000001ff00 */
[----:B------:R-:W-:Y:S01]  /*04c0*/  BSSY B0, `(.L_x_7299) ;  /* 0x0000018000007945 */ /* 0x000fe20003800000 */
[----:B------:R1:W5:Y:S04]  /*04d0*/  @!P3 LDG.E.128 R20, desc[UR4][R40.64] ;  /* 0x000000042814b981 */ /* 0x000368000c1e1d00 */
[----:B------:R2:W5:Y:S01]  /*04e0*/  @!P3 LDG.E.128 R16, desc[UR4][R42.64] ;  /* 0x000000042a10b981 */ /* 0x000562000c1e1d00 */
[----:B-1----:R-:W-:-:S02]  /*04f0*/  CS2R R40, SRZ ;  /* 0x0000000000287805 */ /* 0x002fc4000001ff00 */
[----:B--2---:R-:W-:Y:S01]  /*0500*/  CS2R R42, SRZ ;  /* 0x00000000002a7805 */ /* 0x004fe2000001ff00 */
[----:B------:R-:W-:Y:S06]  /*0510*/  @P2 BRA `(.L_x_7300) ;  /* 0x0000000000482947 */ /* 0x000fec0003800000 */
[----:B------:R-:W-:Y:S01]  /*0520*/  ULDC.64 UR6, c[0x0][0x238] ;  /* 0x00008e0000067ab9 */ /* 0x000fe20000000a00 */
[----:B------:R-:W-:Y:S01]  /*0530*/  ULDC.64 UR8, c[0x0][0x230] ;  /* 0x00008c0000087ab9 */ /* 0x000fe20000000a00 */
[----:B-----5:R-:W-:Y:S02]  /*0540*/  DMUL R42, R48, UR6 ;  /* 0x00000006302a7c28 */ /* 0x020fe40008000000 */
[----:B------:R-:W-:Y:S01]  /*0550*/  DMUL R40, R50, UR6 ;  /* 0x0000000632287c28 */ /* 0x000fe20008000000 */
[----:B------:R-:W-:Y:S02]  /*0560*/  ULDC.64 UR6, c[0x0][0x228] ;  /* 0x00008a0000067ab9 */ /* 0x000fe40000000a00 */
[----:B------:R-:W-:-:S03]  /*0570*/  DMUL R56, R46, UR6 ;  /* 0x000000062e387c28 */ /* 0x000fc60008000000 */
[----:B------:R-:W-:Y:S02]  /*0580*/  DFMA R50, R50, UR8, R42 ;  /* 0x0000000832327c2b */ /* 0x000fe4000800002a */
[----:B------:R-:W-:-:S06]  /*0590*/  DFMA R48, R48, UR8, -R40 ;  /* 0x0000000830307c2b */ /* 0x000fcc0008000828 */
[C---:B------:R-:W-:Y:S02]  /*05a0*/  DMUL R42, R50.reuse, R54 ;  /* 0x00000036322a7228 */ /* 0x040fe40000000000 */
[-C--:B------:R-:W-:Y:S02]  /*05b0*/  DMUL R40, R50, R52.reuse ;  /* 0x0000003432287228 */ /* 0x080fe40000000000 */
[C---:B------:R-:W-:Y:S01]  /*05c0*/  DMUL R50, R44.reuse, UR6 ;  /* 0x000000062c327c28 */ /* 0x040fe20008000000 */
[----:B------:R-:W-:Y:S02]  /*05d0*/  ULDC.64 UR6, c[0x0][0x220] ;  /* 0x0000880000067ab9 */ /* 0x000fe40000000a00 */
[----:B------:R-:W-:Y:S02]  /*05e0*/  DFMA R44, R44, UR6, -R56 ;  /* 0x000000062c2c7c2b */ /* 0x000fe40008000838 */
[C---:B------:R-:W-:Y:S02]  /*05f0*/  DFMA R42, R48.reuse, R52, -R42 ;  /* 0x00000034302a722b */ /* 0x040fe4000000082a */
[----:B------:R-:W-:-:S02]  /*0600*/  DFMA R48, R48, R54, R40 ;  /* 0x000000363030722b */ /* 0x000fc40000000028 */
[----:B------:R-:W-:-:S04]  /*0610*/  DFMA R50, R46, UR6, R50 ;  /* 0x000000062e327c2b */ /* 0x000fc80008000032 */
[----:B------:R-:W-:-:S04]  /*0620*/  DADD R40, R44, R42 ;  /* 0x000000002c287229 */ /* 0x000fc8000000002a */
[----:B------:R-:W-:-:S11]  /*0630*/  DADD R42, R50, R48 ;  /* 0x00000000322a7229 */ /* 0x000fd60000000030 */
.L_x_7300:
[----:B------:R-:W-:Y:S05]  /*0640*/  BSYNC B0 ;  /* 0x0000000000007941 */ /* 0x000fea0003800000 */
.L_x_7299:
[C---:B0----5:R-:W-:Y:S01]  /*0650*/  VIADD R49, R0.reuse, 0x80 ;  /* 0x0000008000317836 */ /* 0x061fe20000000000 */
[----:B------:R-:W-:Y:S01]  /*0660*/  BSSY B0, `(.L_x_7301) ;  /* 0x000001c000007945 */ /* 0x000fe20003800000 */
[C---:B------:R-:W-:Y:S01]  /*0670*/  VIADD R45, R0.reuse, 0x100 ;  /* 0x00000100002d7836 */ /* 0x040fe20000000000 */
[CC--:B------:R-:W-:Y:S01]  /*0680*/  ISETP.GE.AND P3, PT, R0.reuse, R2.reuse, PT ;  /* 0x000000020000720c */ /* 0x0c0fe20003f66270 */
[----:B------:R-:W-:Y:S01]  /*0690*/  VIADD R47, R0, 0x180 ;  /* 0x00000180002f7836 */ /* 0x000fe20000000000 */
[-C--:B------:R-:W-:Y:S02]  /*06a0*/  ISETP.GE.AND P0, PT, R49, R2.reuse, PT ;  /* 0x000000023100720c */ /* 0x080fe40003f06270 */
[-C--:B------:R-:W-:Y:S02]  /*06b0*/  ISETP.GE.AND P1, PT, R45, R2.reuse, PT ;  /* 0x000000022d00720c */ /* 0x080fe40003f26270 */
[----:B------:R-:W-:Y:S02]  /*06c0*/  CS2R R44, SRZ ;  /* 0x00000000002c7805 */ /* 0x000fe4000001ff00 */
[----:B------:R-:W-:-:S02]  /*06d0*/  ISETP.GE.AND P2, PT, R47, R2, PT ;  /* 0x000000022f00720c */ /* 0x000fc40003f46270 */
[----:B------:R-:W-:-:S05]  /*06e0*/  CS2R R46, SRZ ;  /* 0x00000000002e7805 */ /* 0x000fca000001ff00 */
[----:B------:R-:W-:Y:S06]  /*06f0*/  @P0 BRA `(.L_x_7302) ;  /* 0x0000000000480947 */ /* 0x000fec0003800000 */
[----:B------:R-:W-:Y:S01]  /*0700*/  ULDC.64 UR6, c[0x0][0x238] ;  /* 0x00008e0000067ab9 */ /* 0x000fe20000000a00 */
[----:B------:R-:W-:Y:S01]  /*0710*/  ULDC.64 UR8, c[0x0][0x230] ;  /* 0x00008c0000087ab9 */ /* 0x000fe20000000a00 */
[----:B------:R-:W-:Y:S02]  /*0720*/  DMUL R46, R32, UR6 ;  /* 0x00000006202e7c28 */ /* 0x000fe40008000000 */
[----:B------:R-:W-:Y:S01]  /*0730*/  DMUL R44, R34, UR6 ;  /* 0x00000006222c7c28 */ /* 0x000fe20008000000 */
[----:B------:R-:W-:Y:S02]  /*0740*/  ULDC.64 UR6, c[0x0][0x228] ;  /* 0x00008a0000067ab9 */ /* 0x000fe40000000a00 */
[----:B------:R-:W-:-:S03]  /*0750*/  DMUL R50, R36, UR6 ;  /* 0x0000000624327c28 */ /* 0x000fc60008000000 */
[----:B------:R-:W-:Y:S02]  /*0760*/  DFMA R46, R34, UR8, R46 ;  /* 0x00000008222e7c2b */ /* 0x000fe4000800002e */
[----:B------:R-:W-:Y:S02]  /*0770*/  DFMA R32, R32, UR8, -R44 ;  /* 0x0000000820207c2b */ /* 0x000fe4000800082c */
[C---:B------:R-:W-:Y:S01]  /*0780*/  DMUL R34, R38.reuse, UR6 ;  /* 0x0000000626227c28 */ /* 0x040fe20008000000 */
[----:B------:R-:W-:Y:S02]  /*0790*/  ULDC.64 UR6, c[0x0][0x220] ;  /* 0x0000880000067ab9 */ /* 0x000fe40000000a00 */
[----:B------:R-:W-:Y:S02]  /*07a0*/  DFMA R50, R38, UR6, R50 ;  /* 0x0000000626327c2b */ /* 0x000fe40008000032 */
[C---:B------:R-:W-:Y:S02]  /*07b0*/  DMUL R44, R46.reuse, R30 ;  /* 0x0000001e2e2c7228 */ /* 0x040fe40000000000 */
[----:B------:R-:W-:-:S02]  /*07c0*/  DMUL R46, R46, R28 ;  /* 0x0000001c2e2e7228 */ /* 0x000fc40000000000 */
[----:B------:R-:W-:-:S04]  /*07d0*/  DFMA R34, R36, UR6, -R34 ;  /* 0x0000000624227c2b */ /* 0x000fc80008000822 */
[C---:B------:R-:W-:Y:S02]  /*07e0*/  DFMA R44, R32.reuse, R28, -R44 ;  /* 0x0000001c202c722b */ /* 0x040fe4000000082c */
[----:B------:R-:W-:-:S06]  /*07f0*/  DFMA R46, R32, R30, R46 ;  /* 0x0000001e202e722b */ /* 0x000fcc000000002e */
[----:B------:R-:W-:Y:S02]  /*0800*/  DADD R44, R34, R44 ;  /* 0x00000000222c7229 */ /* 0x000fe4000000002c */
[----:B------:R-:W-:-:S11]  /*0810*/  DADD R46, R50, R46 ;  /* 0x00000000322e7229 */ /* 0x000fd6000000002e */
.L_x_7302:
[----:B------:R-:W-:Y:S05]  /*0820*/  BSYNC B0 ;  /* 0x0000000000007941 */ /* 0x000fea0003800000 */
.L_x_7301:
        /* <DEDUP_REMOVED lines=23> */
.L_x_7304:
[----:B------:R-:W-:Y:S05]  /*09a0*/  BSYNC B0 ;  /* 0x0000000000007941 */ /* 0x000fea0003800000 */
.L_x_7303:
        /* <DEDUP_REMOVED lines=21> */
.L_x_7306:
[----:B------:R-:W-:Y:S05]  /*0b00*/  BSYNC B0 ;  /* 0x0000000000007941 */ /* 0x000fea0003800000 */
.L_x_7305:
[----:B------:R-:W-:Y:S04]  /*0b10*/  BSSY B0, `(.L_x_7307) ;  /* 0x0000017000007945 */ /* 0x000fe80003800000 */
[----:B------:R-:W-:Y:S04]  /*0b20*/  BSSY B1, `(.L_x_7308) ;  /* 0x000000f000017945 */ /* 0x000fe80003800000 */
[----:B------:R-:W-:Y:S05]  /*0b30*/  @P3 BRA `(.L_x_7309) ;  /* 0x0000000000343947 */ /* 0x000fea0003800000 */
[----:B------:R-:W0:Y:S01]  /*0b40*/  LDC.64 R4, c[0x0][0x250] ;  /* 0x00009400ff047b82 */ /* 0x000e220000000a00 */
[----:B------:R-:W-:Y:S02]  /*0b50*/  IMAD R7, R3, 0x200, R0 ;  /* 0x0000020003077824 */ /* 0x000fe400078e0200 */
[----:B------:R-:W-:-:S05]  /*0b60*/  IMAD.MOV.U32 R0, RZ, RZ, R49 ;  /* 0x000000ffff007224 */ /* 0x000fca00078e0031 */
[----:B------:R-:W-:-:S13]  /*0b70*/  ISETP.GE.AND P0, PT, R0, R2, PT ;  /* 0x000000020000720c */ /* 0x000fda0003f06270 */
[----:B------:R-:W-:Y:S05]  /*0b80*/  @P0 BREAK B1 ;  /* 0x0000000000010942 */ /* 0x000fea0003800000 */
[----:B0-----:R-:W-:-:S05]  /*0b90*/  IMAD.WIDE.U32 R4, R7, 0x10, R4 ;  /* 0x0000001007047825 */ /* 0x001fca00078e0004 */
[----:B------:R0:W-:Y:S01]  /*0ba0*/  STG.E.128 desc[UR4][R4.64], R40 ;  /* 0x0000002804007986 */ /* 0x0001e2000c101d04 */
[----:B------:R-:W-:Y:S05]  /*0bb0*/  @P0 BRA `(.L_x_7310) ;  /* 0x0000000000300947 */ /* 0x000fea0003800000 */
[----:B0-----:R-:W0:Y:S01]  /*0bc0*/  LDC.64 R4, c[0x0][0x250] ;  /* 0x00009400ff047b82 */ /* 0x001e220000000a00 */
[----:B------:R-:W-:Y:S02]  /*0bd0*/  IMAD R7, R3, 0x200, R0 ;  /* 0x0000020003077824 */ /* 0x000fe400078e0200 */
[----:B------:R-:W-:Y:S02]  /*0be0*/  VIADD R0, R0, 0x80 ;  /* 0x0000008000007836 */ /* 0x000fe40000000000 */
[----:B0-----:R-:W-:-:S05]  /*0bf0*/  IMAD.WIDE.U32 R4, R7, 0x10, R4 ;  /* 0x0000001007047825 */ /* 0x001fca00078e0004 */
[----:B------:R0:W-:Y:S02]  /*0c00*/  STG.E.128 desc[UR4][R4.64], R44 ;  /* 0x0000002c04007986 */ /* 0x0001e4000c101d04 */
.L_x_7309:
[----:B------:R-:W-:Y:S05]  /*0c10*/  BSYNC B1 ;  /* 0x0000000000017941 */ /* 0x000fea0003800000 */
.L_x_7308:
[----:B------:R-:W-:-:S13]  /*0c20*/  ISETP.GE.AND P0, PT, R0, R2, PT ;  /* 0x000000020000720c */ /* 0x000fda0003f06270 */
[----:B0-----:R-:W0:Y:S01]  /*0c30*/  @!P0 LDC.64 R4, c[0x0][0x250] ;  /* 0x00009400ff048b82 */ /* 0x001e220000000a00 */
[----:B------:R-:W-:Y:S02]  /*0c40*/  @!P0 IMAD R7, R3, 0x200, R0 ;  /* 0x0000020003078824 */ /* 0x000fe400078e0200 */
[----:B------:R-:W-:Y:S02]  /*0c50*/  @!P0 VIADD R0, R0, 0x80 ;  /* 0x0000008000008836 */ /* 0x000fe40000000000 */
[----:B0-----:R-:W-:-:S05]  /*0c60*/  @!P0 IMAD.WIDE.U32 R4, R7, 0x10, R4 ;  /* 0x0000001007048825 */ /* 0x001fca00078e0004 */
[----:B------:R1:W-:Y:S02]  /*0c70*/  @!P0 STG.E.128 desc[UR4][R4.64], R28 ;  /* 0x0000001c04008986 */ /* 0x0003e4000c101d04 */
.L_x_7310:
[----:B------:R-:W-:Y:S05]  /*0c80*/  BSYNC B0 ;  /* 0x0000000000007941 */ /* 0x000fea0003800000 */
.L_x_7307:
[----:B------:R-:W-:Y:S05]  /*0c90*/  WARPSYNC.ALL ;  /* 0x0000000000007948 */ /* 0x000fea0003800000 */
[----:B------:R-:W-:-:S13]  /*0ca0*/  ISETP.GE.AND P0, PT, R0, R2, PT ;  /* 0x000000020000720c */ /* 0x000fda0003f06270 */
[----:B------:R-:W-:Y:S05]  /*0cb0*/  @P0 EXIT ;  /* 0x000000000000094d */ /* 0x000fea0003800000 */
[----:B01----:R-:W0:Y:S01]  /*0cc0*/  LDC.64 R4, c[0x0][0x250] ;  /* 0x00009400ff047b82 */ /* 0x003e220000000a00 */
[----:B------:R-:W-:-:S04]  /*0cd0*/  IMAD R3, R3, 0x200, R0 ;  /* 0x0000020003037824 */ /* 0x000fc800078e0200 */
[----:B0-----:R-:W-:-:S05]  /*0ce0*/  IMAD.WIDE.U32 R2, R3, 0x10, R4 ;  /* 0x0000001003027825 */ /* 0x001fca00078e0004 */
[----:B------:R-:W-:Y:S01]  /*0cf0*/  STG.E.128 desc[UR4][R2.64], R32 ;  /* 0x0000002002007986 */ /* 0x000fe2000c101d04 */
[----:B------:R-:W-:Y:S05]  /*0d00*/  EXIT ;  /* 0x000000000000794d */ /* 0x000fea0003800000 */
.L_x_7311:
        /* <DEDUP_REMOVED lines=15> */
.L_x_24129:


//--------------------- .text._ZN2at6native29vectorized_elementwise_kernelILi2EZZZNS0_54_GLOBAL__N__d8c5977b_16_LinearAlgebra_cu_140f0503_289316addr_kernel_cudaERNS_14TensorIteratorERKN3c106ScalarES8_ENKUlvE_clEvENKUlvE6_clEvEUlNS5_7complexIdEESC_SC_E0_St5arrayIPcLm4EEEEviT0_T1_ --------------------------
	.section	.text._ZN2at6native29vectorized_elementwise_kernelILi2EZZZNS0_54_GLOBAL__N__d8c5977b_16_LinearAlgebra_cu_140f0503_289316addr_kernel_cudaERNS_14TensorIteratorERKN3c106ScalarES8_ENKUlvE_clEvENKUlvE6_clEvEUlNS5_7complexIdEESC_SC_E0_St5arrayIPcLm4EEEEviT0_T1_,"ax",@progbits
	.align	128
        .global         _ZN2at6native29vectorized_elementwise_kernelILi2EZZZNS0_54_GLOBAL__N__d8c5977b_16_LinearAlgebra_cu_140f0503_289316addr_kernel_cudaERNS_14TensorIteratorERKN3c106ScalarES8_ENKUlvE_clEvENKUlvE6_clEvEUlNS5_7complexIdEESC_SC_E0_St5arrayIPcLm4EEEEviT0_T1_
        .type           _ZN2at6native29vectorized_elementwise_kernelILi2EZZZNS0_54_GLOBAL__N__d8c5977b_16_LinearAlgebra_cu_140f0503_289316addr_kernel_cudaERNS_14TensorIteratorERKN3c106ScalarES8_ENKUlvE_clEvENKUlvE6_clEvEUlNS5_7complexIdEESC_SC_E0_St5arrayIPcLm4EEEEviT0_T1_,@function
        .size           _ZN2at6native29vectorized_elementwise_kernelILi2EZZZNS0_54_GLOBAL__N__d8c5977b_16_LinearAlgebra_cu_140f0503_289316addr_kernel_cudaERNS_14TensorIteratorERKN3c106ScalarES8_ENKUlvE_clEvENKUlvE6_clEvEUlNS5_7complexIdEESC_SC_E0_St5arrayIPcLm4EEEEviT0_T1_,(.L_x_24130 - _ZN2at6native29vectorized_elementwise_kernelILi2EZZZNS0_54_GLOBAL__N__d8c5977b_16_LinearAlgebra_cu_140f0503_289316addr_kernel_cudaERNS_14TensorIteratorERKN3c106ScalarES8_ENKUlvE_clEvENKUlvE6_clEvEUlNS5_7complexIdEESC_SC_E0_St5arrayIPcLm4EEEEviT0_T1_)
        .other          _ZN2at6native29vectorized_elementwise_kernelILi2EZZZNS0_54_GLOBAL__N__d8c5977b_16_LinearAlgebra_cu_140f0503_289316addr_kernel_cudaERNS_14TensorIteratorERKN3c106ScalarES8_ENKUlvE_clEvENKUlvE6_clEvEUlNS5_7complexIdEESC_SC_E0_St5arrayIPcLm4EEEEviT0_T1_,@"STO_CUDA_ENTRY STV_DEFAULT"
_ZN2at6native29vectorized_elementwise_kernelILi2EZZZNS0_54_GLOBAL__N__d8c5977b_16_LinearAlgebra_cu_140f0503_289316addr_kernel_cudaERNS_14TensorIteratorERKN3c106ScalarES8_ENKUlvE_clEvENKUlvE6_clEvEUlNS5_7complexIdEESC_SC_E0_St5arrayIPcLm4EEEEviT0_T1_:
.text._ZN2at6native29vectorized_elementwise_kernelILi2EZZZNS0_54_GLOBAL__N__d8c5977b_16_LinearAlgebra_cu_140f0503_289316addr_kernel_cudaERNS_14TensorIteratorERKN3c106ScalarES8_ENKUlvE_clEvENKUlvE6_clEvEUlNS5_7complexIdEESC_SC_E0_St5arrayIPcLm4EEEEviT0_T1_:
[----:B------:R-:W-:Y:S01]  /*0000*/  LDC R1, c[0x0][0x28] ;  /* 0x00000a00ff017b82 */ /* 0x000fe20000000800 */
[----:B------:R-:W0:Y:S01]  /*0010*/  S2R R0, SR_CTAID.X ;  /* 0x0000000000007919 */ /* 0x000e220000002500 */
[----:B------:R-:W-:Y:S01]  /*0020*/  ULDC UR4, c[0x0][0x210] ;  /* 0x0000840000047ab9 */ /* 0x000fe20000000800 */
[----:B0-----:R-:W-:-:S05]  /*0030*/  IMAD.SHL.U32 R0, R0, 0x400, RZ ;  /* 0x0000040000007824 */ /* 0x001fca00078e00ff */
[----:B------:R-:W-:Y:S01]  /*0040*/  IADD3 R96, -R0, UR4, RZ ;  /* 0x0000000400607c10 */ /* 0x000fe2000fffe1ff */
[----:B------:R-:W-:-:S03]  /*0050*/  ULDC.64 UR4, c[0x0][0x208] ;  /* 0x0000820000047ab9 */ /* 0x000fc60000000a00 */
[----:B------:R-:W-:-:S13]  /*0060*/  ISETP.GE.U32.AND P0, PT, R96, 0x400, PT ;  /* 0x000004006000780c */ /* 0x000fda0003f06070 */
[----:B------:R-:W-:Y:S05]  /*0070*/  @!P0 BRA `(.L_x_7312) ;  /* 0x00000008008c8947 */ /* 0x000fea0003800000 */
[----:B------:R-:W0:Y:S01]  /*0080*/  S2R R9, SR_TID.X ;  /* 0x0000000000097919 */ /* 0x000e220000002100 */
[----:B------:R-:W1:Y:S01]  /*0090*/  LDC.64 R2, c[0x0][0x260] ;  /* 0x00009800ff027b82 */ /* 0x000e620000000a00 */
[----:B------:R-:W-:Y:S01]  /*00a0*/  ULDC.64 UR10, c[0x0][0x238] ;  /* 0x00008e00000a7ab9 */ /* 0x000fe20000000a00 */
[----:B------:R-:W-:Y:S01]  /*00b0*/  ULDC.64 UR12, c[0x0][0x230] ;  /* 0x00008c00000c7ab9 */ /* 0x000fe20000000a00 */
[----:B------:R-:W-:Y:S01]  /*00c0*/  ULDC.64 UR6, c[0x0][0x228] ;  /* 0x00008a0000067ab9 */ /* 0x000fe20000000a00 */
[----:B------:R-:W-:-:S04]  /*00d0*/  ULDC.64 UR8, c[0x0][0x220] ;  /* 0x0000880000087ab9 */ /* 0x000fc80000000a00 */
[----:B------:R-:W2:Y:S08]  /*00e0*/  LDC.64 R6, c[0x0][0x268] ;  /* 0x00009a00ff067b82 */ /* 0x000eb00000000a00 */
[----:B------:R-:W3:Y:S01]  /*00f0*/  LDC.64 R4, c[0x0][0x258] ;  /* 0x00009600ff047b82 */ /* 0x000ee20000000a00 */
[----:B-1----:R-:W-:-:S04]  /*0100*/  IMAD.WIDE R2, R0, 0x10, R2 ;  /* 0x0000001000027825 */ /* 0x002fc800078e0202 */
[----:B0-----:R-:W-:-:S05]  /*0110*/  IMAD.WIDE.U32 R100, R9, 0x20, R2 ;  /* 0x0000002009647825 */ /* 0x001fca00078e0002 */
[----:B------:R-:W4:Y:S01]  /*0120*/  LDG.E.128 R96, desc[UR4][R100.64] ;  /* 0x0000000464607981 */ /* 0x000f22000c1e1d00 */
[----:B--2---:R-:W-:-:S03]  /*0130*/  IMAD.WIDE R2, R0, 0x10, R6 ;  /* 0x0000001000027825 */ /* 0x004fc600078e0206 */
[----:B------:R-:W2:Y:S01]  /*0140*/  LDG.E.128 R84, desc[UR4][R100.64+0x10] ;  /* 0x0000100464547981 */ /* 0x000ea2000c1e1d00 */
[----:B------:R-:W-:-:S03]  /*0150*/  IMAD.WIDE.U32 R102, R9, 0x20, R2 ;  /* 0x0000002009667825 */ /* 0x000fc600078e0002 */
[----:B------:R-:W5:Y:S01]  /*0160*/  LDG.E.128 R76, desc[UR4][R100.64+0x1000] ;  /* 0x00100004644c7981 */ /* 0x000f62000c1e1d00 */
[----:B---3--:R-:W-:-:S03]  /*0170*/  IMAD.WIDE R2, R0, 0x10, R4 ;  /* 0x0000001000027825 */ /* 0x008fc600078e0204 */
[----:B------:R-:W3:Y:S04]  /*0180*/  LDG.E.128 R80, desc[UR4][R102.64] ;  /* 0x0000000466507981 */ /* 0x000ee8000c1e1d00 */
[----:B------:R-:W5:Y:S01]  /*0190*/  LDG.E.128 R88, desc[UR4][R102.64+0x10] ;  /* 0x0000100466587981 */ /* 0x000f62000c1e1d00 */
[----:B------:R-:W-:-:S03]  /*01a0*/  IMAD.WIDE.U32 R2, R9, 0x20, R2 ;  /* 0x0000002009027825 */ /* 0x000fc600078e0002 */
[----:B------:R-:W5:Y:S04]  /*01b0*/  LDG.E.128 R64, desc[UR4][R100.64+0x1010] ;  /* 0x0010100464407981 */ /* 0x000f68000c1e1d00 */
        /* <DEDUP_REMOVED lines=9> */
[----:B------:R0:W5:Y:S04]  /*0250*/  LDG.E.128 R40, desc[UR4][R2.64+0x3010] ;  /* 0x0030100402287981 */ /* 0x000168000c1e1d00 */
[----:B------:R-:W5:Y:S04]  /*0260*/  LDG.E.128 R12, desc[UR4][R100.64+0x2000] ;  /* 0x00200004640c7981 */ /* 0x000f68000c1e1d00 */
[----:B------:R-:W5:Y:S04]  /*0270*/  LDG.E.128 R20, desc[UR4][R100.64+0x2010] ;  /* 0x0020100464147981 */ /* 0x000f68000c1e1d00 */
[----:B------:R-:W5:Y:S04]  /*0280*/  LDG.E.128 R8, desc[UR4][R100.64+0x3000] ;  /* 0x0030000464087981 */ /* 0x000f68000c1e1d00 */
[----:B------:R2:W5:Y:S04]  /*0290*/  LDG.E.128 R32, desc[UR4][R100.64+0x3010] ;  /* 0x0030100464207981 */ /* 0x000568000c1e1d00 */
[----:B------:R-:W5:Y:S04]  /*02a0*/  LDG.E.128 R4, desc[UR4][R102.64+0x2000] ;  /* 0x0020000466047981 */ /* 0x000f68000c1e1d00 */
[----:B------:R-:W5:Y:S04]  /*02b0*/  LDG.E.128 R48, desc[UR4][R102.64+0x2010] ;  /* 0x0020100466307981 */ /* 0x000f68000c1e1d00 */
[----:B------:R-:W5:Y:S04]  /*02c0*/  LDG.E.128 R44, desc[UR4][R102.64+0x3000] ;  /* 0x00300004662c7981 */ /* 0x000f68000c1e1d00 */
[----:B------:R5:W5:Y:S01]  /*02d0*/  LDG.E.128 R36, desc[UR4][R102.64+0x3010] ;  /* 0x0030100466247981 */ /* 0x000b62000c1e1d00 */
[----:B----4-:R-:W-:-:S02]  /*02e0*/  DMUL R104, R96, UR10 ;  /* 0x0000000a60687c28 */ /* 0x010fc40008000000 */
[----:B0-----:R-:W-:-:S06]  /*02f0*/  DMUL R2, R98, UR10 ;  /* 0x0000000a62027c28 */ /* 0x001fcc0008000000 */
[----:B------:R-:W-:Y:S02]  /*0300*/  DFMA R104, R98, UR12, R104 ;  /* 0x0000000c62687c2b */ /* 0x000fe40008000068 */
[----:B------:R-:W-:Y:S02]  /*0310*/  DFMA R96, R96, UR12, -R2 ;  /* 0x0000000c60607c2b */ /* 0x000fe40008000802 */
[----:B--2---:R-:W-:-:S04]  /*0320*/  DMUL R100, R84, UR10 ;  /* 0x0000000a54647c28 */ /* 0x004fc80008000000 */
[-C--:B---3--:R-:W-:Y:S02]  /*0330*/  DMUL R2, R82, R104.reuse ;  /* 0x0000006852027228 */ /* 0x088fe40000000000 */
[----:B------:R-:W-:Y:S02]  /*0340*/  DMUL R104, R80, R104 ;  /* 0x0000006850687228 */ /* 0x000fe40000000000 */
[----:B-----5:R-:W-:Y:S02]  /*0350*/  DMUL R102, R76, UR10 ;  /* 0x0000000a4c667c28 */ /* 0x020fe40008000000 */
[----:B------:R-:W-:Y:S02]  /*0360*/  DMUL R98, R86, UR10 ;  /* 0x0000000a56627c28 */ /* 0x000fe40008000000 */
[----:B------:R-:W-:Y:S02]  /*0370*/  DFMA R2, R80, R96, -R2 ;  /* 0x000000605002722b */ /* 0x000fe40000000802 */
[----:B------:R-:W-:-:S02]  /*0380*/  DFMA R100, R86, UR12, R100 ;  /* 0x0000000c56647c2b */ /* 0x000fc40008000064 */
[----:B------:R-:W-:Y:S02]  /*0390*/  DFMA R80, R82, R96, R104 ;  /* 0x000000605250722b */ /* 0x000fe40000000068 */
[----:B------:R-:W-:Y:S02]  /*03a0*/  DMUL R82, R94, UR6 ;  /* 0x000000065e527c28 */ /* 0x000fe40008000000 */
[C---:B------:R-:W-:Y:S02]  /*03b0*/  DMUL R96, R78.reuse, UR10 ;  /* 0x0000000a4e607c28 */ /* 0x040fe40008000000 */
[----:B------:R-:W-:Y:S02]  /*03c0*/  DFMA R102, R78, UR12, R102 ;  /* 0x0000000c4e667c2b */ /* 0x000fe40008000066 */
[----:B------:R-:W-:Y:S02]  /*03d0*/  DMUL R78, R72, UR6 ;  /* 0x00000006484e7c28 */ /* 0x000fe40008000000 */
[----:B------:R-:W-:-:S02]  /*03e0*/  DFMA R98, R84, UR12, -R98 ;  /* 0x0000000c54627c2b */ /* 0x000fc40008000862 */
[-C--:B------:R-:W-:Y:S02]  /*03f0*/  DMUL R86, R90, R100.reuse ;  /* 0x000000645a567228 */ /* 0x080fe40000000000 */
[----:B------:R-:W-:Y:S02]  /*0400*/  DMUL R100, R88, R100 ;  /* 0x0000006458647228 */ /* 0x000fe40000000000 */
[C---:B------:R-:W-:Y:S02]  /*0410*/  DMUL R84, R92.reuse, UR6 ;  /* 0x000000065c547c28 */ /* 0x040fe40008000000 */
[----:B------:R-:W-:Y:S02]  /*0420*/  DFMA R82, R92, UR8, -R82 ;  /* 0x000000085c527c2b */ /* 0x000fe40008000852 */
[----:B------:R-:W-:Y:S02]  /*0430*/  DFMA R96, R76, UR12, -R96 ;  /* 0x0000000c4c607c2b */ /* 0x000fe40008000860 */
[----:B------:R-:W-:-:S02]  /*0440*/  DMUL R76, R74, UR6 ;  /* 0x000000064a4c7c28 */ /* 0x000fc40008000000 */
[----:B------:R-:W-:Y:S02]  /*0450*/  DMUL R92, R64, UR10 ;  /* 0x0000000a405c7c28 */ /* 0x000fe40008000000 */
[----:B------:R-:W-:Y:S02]  /*0460*/  DFMA R74, R74, UR8, R78 ;  /* 0x000000084a4a7c2b */ /* 0x000fe4000800004e */
[----:B------:R-:W-:Y:S02]  /*0470*/  DMUL R78, R66, UR10 ;  /* 0x0000000a424e7c28 */ /* 0x000fe40008000000 */
[-C--:B------:R-:W-:Y:S02]  /*0480*/  DFMA R86, R88, R98.reuse, -R86 ;  /* 0x000000625856722b */ /* 0x080fe40000000856 */
[----:B------:R-:W-:Y:S02]  /*0490*/  DFMA R88, R90, R98, R100 ;  /* 0x000000625a58722b */ /* 0x000fe40000000064 */
[----:B------:R-:W-:-:S02]  /*04a0*/  DMUL R90, R70, R102 ;  /* 0x00000066465a7228 */ /* 0x000fc40000000000 */
[----:B------:R-:W-:Y:S02]  /*04b0*/  DFMA R92, R66, UR12, R92 ;  /* 0x0000000c425c7c2b */ /* 0x000fe4000800005c */
[----:B------:R-:W-:Y:S02]  /*04c0*/  DMUL R66, R62, UR6 ;  /* 0x000000063e427c28 */ /* 0x000fe40008000000 */
[----:B------:R-:W-:Y:S02]  /*04d0*/  DFMA R78, R64, UR12, -R78 ;  /* 0x0000000c404e7c2b */ /* 0x000fe4000800084e */
[----:B------:R-:W-:Y:S02]  /*04e0*/  DMUL R64, R54, UR6 ;  /* 0x0000000636407c28 */ /* 0x000fe40008000000 */
[----:B------:R-:W-:Y:S02]  /*04f0*/  DMUL R102, R68, R102 ;  /* 0x0000006644667228 */ /* 0x000fe40000000000 */
[----:B------:R-:W-:-:S02]  /*0500*/  DFMA R72, R72, UR8, -R76 ;  /* 0x0000000848487c2b */ /* 0x000fc4000800084c */
[----:B------:R-:W-:Y:S02]  /*0510*/  DFMA R68, R68, R96, -R90 ;  /* 0x000000604444722b */ /* 0x000fe4000000085a */
[----:B------:R-:W-:Y:S02]  /*0520*/  DMUL R76, R60, UR6 ;  /* 0x000000063c4c7c28 */ /* 0x000fe40008000000 */
[-C--:B------:R-:W-:Y:S02]  /*0530*/  DMUL R90, R58, R92.reuse ;  /* 0x0000005c3a5a7228 */ /* 0x080fe40000000000 */
[----:B------:R-:W-:Y:S02]  /*0540*/  DMUL R92, R56, R92 ;  /* 0x0000005c385c7228 */ /* 0x000fe40000000000 */
[----:B------:R-:W-:Y:S02]  /*0550*/  DFMA R60, R60, UR8, -R66 ;  /* 0x000000083c3c7c2b */ /* 0x000fe40008000842 */
[----:B------:R-:W-:-:S02]  /*0560*/  DMUL R66, R52, UR6 ;  /* 0x0000000634427c28 */ /* 0x000fc40008000000 */
[----:B------:R-:W-:Y:S02]  /*0570*/  DFMA R52, R52, UR8, -R64 ;  /* 0x0000000834347c2b */ /* 0x000fe40008000840 */
[----:B------:R-:W-:Y:S02]  /*0580*/  DMUL R64, R18, UR6 ;  /* 0x0000000612407c28 */ /* 0x000fe40008000000 */
[-C--:B------:R-:W-:Y:S02]  /*0590*/  DFMA R56, R56, R78.reuse, -R90 ;  /* 0x0000004e3838722b */ /* 0x080fe4000000085a */
[----:B------:R-:W-:Y:S02]  /*05a0*/  DFMA R58, R58, R78, R92 ;  /* 0x0000004e3a3a722b */ /* 0x000fe4000000005c */
[----:B------:R-:W-:Y:S02]  /*05b0*/  DFMA R62, R62, UR8, R76 ;  /* 0x000000083e3e7c2b */ /* 0x000fe4000800004c */
[----:B------:R-:W-:-:S02]  /*05c0*/  DFMA R54, R54, UR8, R66 ;  /* 0x0000000836367c2b */ /* 0x000fc40008000042 */
[----:B------:R-:W-:Y:S02]  /*05d0*/  DMUL R78, R28, UR6 ;  /* 0x000000061c4e7c28 */ /* 0x000fe40008000000 */
[----:B------:R-:W-:Y:S02]  /*05e0*/  DMUL R76, R16, UR6 ;  /* 0x00000006104c7c28 */ /* 0x000fe40008000000 */
[----:B------:R-:W-:Y:S02]  /*05f0*/  DMUL R66, R30, UR6 ;  /* 0x000000061e427c28 */ /* 0x000fe40008000000 */
[----:B------:R-:W-:Y:S02]  /*0600*/  DFMA R16, R16, UR8, -R64 ;  /* 0x0000000810107c2b */ /* 0x000fe40008000840 */
[----:B------:R-:W-:Y:S02]  /*0610*/  DMUL R64, R24, UR6 ;  /* 0x0000000618407c28 */ /* 0x000fe40008000000 */
[----:B------:R-:W-:-:S02]  /*0620*/  DMUL R90, R26, UR6 ;  /* 0x000000061a5a7c28 */ /* 0x000fc40008000000 */
[----:B------:R-:W-:Y:S02]  /*0630*/  DFMA R30, R30, UR8, R78 ;  /* 0x000000081e1e7c2b */ /* 0x000fe4000800004e */
[----:B------:R-:W-:Y:S02]  /*0640*/  DFMA R28, R28, UR8, -R66 ;  /* 0x000000081c1c7c2b */ /* 0x000fe40008000842 */
[----:B------:R-:W-:Y:S02]  /*0650*/  DMUL R78, R42, UR6 ;  /* 0x000000062a4e7c28 */ /* 0x000fe40008000000 */
[----:B------:R-:W-:Y:S02]  /*0660*/  DMUL R66, R12, UR10 ;  /* 0x0000000a0c427c28 */ /* 0x000fe40008000000 */
[----:B------:R-:W-:Y:S02]  /*0670*/  DFMA R26, R26, UR8, R64 ;  /* 0x000000081a1a7c2b */ /* 0x000fe40008000040 */
[----:B------:R-:W-:-:S02]  /*0680*/  DMUL R64, R14, UR10 ;  /* 0x0000000a0e407c28 */ /* 0x000fc40008000000 */
[----:B------:R-:W-:Y:S02]  /*0690*/  DFMA R24, R24, UR8, -R90 ;  /* 0x0000000818187c2b */ /* 0x000fe4000800085a */
[C---:B------:R-:W-:Y:S02]  /*06a0*/  DMUL R90, R40.reuse, UR6 ;  /* 0x00000006285a7c28 */ /* 0x040fe40008000000 */
[----:B------:R-:W-:Y:S02]  /*06b0*/  DFMA R40, R40, UR8, -R78 ;  /* 0x0000000828287c2b */ /* 0x000fe4000800084e */
[----:B------:R-:W-:Y:S02]  /*06c0*/  DMUL R78, R20, UR10 ;  /* 0x0000000a144e7c28 */ /* 0x000fe40008000000 */
[----:B------:R-:W-:Y:S02]  /*06d0*/  DFMA R66, R14, UR12, R66 ;  /* 0x0000000c0e427c2b */ /* 0x000fe40008000042 */
[----:B------:R-:W-:-:S02]  /*06e0*/  DMUL R14, R10, UR10 ;  /* 0x0000000a0a0e7c28 */ /* 0x000fc40008000000 */
[----:B------:R-:W-:Y:S02]  /*06f0*/  DFMA R12, R12, UR12, -R64 ;  /* 0x0000000c0c0c7c2b */ /* 0x000fe40008000840 */
[----:B------:R-:W-:Y:S02]  /*0700*/  DMUL R64, R8, UR10 ;  /* 0x0000000a08407c28 */ /* 0x000fe40008000000 */
[----:B------:R-:W-:Y:S02]  /*0710*/  DFMA R18, R18, UR8, R76 ;  /* 0x0000000812127c2b */ /* 0x000fe4000800004c */
[----:B------:R-:W-:Y:S02]  /*0720*/  DMUL R76, R22, UR10 ;  /* 0x0000000a164c7c28 */ /* 0x000fe40008000000 */
[----:B------:R-:W-:Y:S02]  /*0730*/  DFMA R42, R42, UR8, R90 ;  /* 0x000000082a2a7c2b */ /* 0x000fe4000800005a */
[----:B------:R-:W-:-:S02]  /*0740*/  DMUL R90, R32, UR10 ;  /* 0x0000000a205a7c28 */ /* 0x000fc40008000000 */
[----:B------:R-:W-:Y:S02]  /*0750*/  DFMA R78, R22, UR12, R78 ;  /* 0x0000000c164e7c2b */ /* 0x000fe4000800004e */
[----:B------:R-:W-:Y:S01]  /*0760*/  DFMA R22, R8, UR12, -R14 ;  /* 0x0000000c08167c2b */ /* 0x000fe2000800080e */
[----:B------:R-:W0:Y:S01]  /*0770*/  S2R R8, SR_TID.X ;  /* 0x0000000000087919 */ /* 0x000e220000002100 */
[----:B------:R-:W-:Y:S01]  /*0780*/  DFMA R64, R10, UR12, R64 ;  /* 0x0000000c0a407c2b */ /* 0x000fe20008000040 */
[----:B------:R-:W1:Y:S01]  /*0790*/  LDC.64 R10, c[0x0][0x250] ;  /* 0x00009400ff0a7b82 */ /* 0x000e620000000a00 */
[----:B------:R-:W-:Y:S02]  /*07a0*/  DFMA R20, R20, UR12, -R76 ;  /* 0x0000000c14147c2b */ /* 0x000fe4000800084c */
[----:B------:R-:W-:Y:S02]  /*07b0*/  DMUL R76, R34, UR10 ;  /* 0x0000000a224c7c28 */ /* 0x000fe40008000000 */
[----:B------:R-:W-:-:S02]  /*07c0*/  DMUL R14, R6, R66 ;  /* 0x00000042060e7228 */ /* 0x000fc40000000000 */
[----:B------:R-:W-:Y:S02]  /*07d0*/  DFMA R90, R34, UR12, R90 ;  /* 0x0000000c225a7c2b */ /* 0x000fe4000800005a */
[----:B------:R-:W-:Y:S02]  /*07e0*/  DMUL R66, R4, R66 ;  /* 0x0000004204427228 */ /* 0x000fe40000000000 */
[----:B------:R-:W-:Y:S02]  /*07f0*/  DFMA R76, R32, UR12, -R76 ;  /* 0x0000000c204c7c2b */ /* 0x000fe4000800084c */
[----:B------:R-:W-:Y:S02]  /*0800*/  DFMA R14, R4, R12, -R14 ;  /* 0x0000000c040e722b */ /* 0x000fe4000000080e */
[----:B------:R-:W-:Y:S02]  /*0810*/  DMUL R4, R50, R78 ;  /* 0x0000004e32047228 */ /* 0x000fe40000000000 */
[----:B------:R-:W-:-:S02]  /*0820*/  DMUL R32, R46, R64 ;  /* 0x000000402e207228 */ /* 0x000fc40000000000 */
[----:B------:R-:W-:Y:S02]  /*0830*/  DMUL R34, R38, R90 ;  /* 0x0000005a26227228 */ /* 0x000fe40000000000 */
[----:B------:R-:W-:Y:S02]  /*0840*/  DMUL R78, R48, R78 ;  /* 0x0000004e304e7228 */ /* 0x000fe40000000000 */
[----:B------:R-:W-:Y:S02]  /*0850*/  DMUL R64, R44, R64 ;  /* 0x000000402c407228 */ /* 0x000fe40000000000 */
[----:B------:R-:W-:Y:S02]  /*0860*/  DMUL R90, R36, R90 ;  /* 0x0000005a245a7228 */ /* 0x000fe40000000000 */
[----:B------:R-:W-:Y:S02]  /*0870*/  DFMA R84, R94, UR8, R84 ;  /* 0x000000085e547c2b */ /* 0x000fe40008000054 */
[----:B------:R-:W-:-:S02]  /*0880*/  DFMA R70, R70, R96, R102 ;  /* 0x000000604646722b */ /* 0x000fc40000000066 */
[----:B------:R-:W-:Y:S02]  /*0890*/  DFMA R66, R6, R12, R66 ;  /* 0x0000000c0642722b */ /* 0x000fe40000000042 */
[-C--:B------:R-:W-:Y:S02]  /*08a0*/  DFMA R48, R48, R20.reuse, -R4 ;  /* 0x000000143030722b */ /* 0x080fe40000000804 */
[----:B------:R-:W-:Y:S02]  /*08b0*/  DFMA R78, R50, R20, R78 ;  /* 0x00000014324e722b */ /* 0x000fe4000000004e */
[-C--:B------:R-:W-:Y:S02]  /*08c0*/  DFMA R32, R44, R22.reuse, -R32 ;  /* 0x000000162c20722b */ /* 0x080fe40000000820 */
[----:B------:R-:W-:Y:S02]  /*08d0*/  DFMA R64, R46, R22, R64 ;  /* 0x000000162e40722b */ /* 0x000fe40000000040 */
[----:B------:R-:W-:-:S02]  /*08e0*/  DFMA R34, R36, R76, -R34 ;  /* 0x0000004c2422722b */ /* 0x000fc40000000822 */
[----:B------:R-:W-:Y:S01]  /*08f0*/  DFMA R90, R38, R76, R90 ;  /* 0x0000004c265a722b */ /* 0x000fe2000000005a */
[----:B-1----:R-:W-:Y:S01]  /*0900*/  IMAD.WIDE.U32 R10, R0, 0x10, R10 ;  /* 0x00000010000a7825 */ /* 0x002fe200078e000a */
[----:B------:R-:W-:Y:S02]  /*0910*/  DADD R6, R84, R80 ;  /* 0x0000000054067229 */ /* 0x000fe40000000050 */
[----:B------:R-:W-:Y:S02]  /*0920*/  DADD R4, R82, R2 ;  /* 0x0000000052047229 */ /* 0x000fe40000000002 */
[----:B------:R-:W-:Y:S02]  /*0930*/  DADD R74, R74, R88 ;  /* 0x000000004a4a7229 */ /* 0x000fe40000000058 */
[----:B------:R-:W-:Y:S02]  /*0940*/  DADD R72, R72, R86 ;  /* 0x0000000048487229 */ /* 0x000fe40000000056 */
[----:B------:R-:W-:-:S02]  /*0950*/  DADD R62, R62, R70 ;  /* 0x000000003e3e7229 */ /* 0x000fc40000000046 */
[----:B------:R-:W-:Y:S02]  /*0960*/  DADD R60, R60, R68 ;  /* 0x000000003c3c7229 */ /* 0x000fe40000000044 */
        /* <DEDUP_REMOVED lines=9> */
[----:B------:R-:W-:Y:S01]  /*0a00*/  DADD R40, R40, R34 ;  /* 0x0000000028287229 */ /* 0x000fe20000000022 */
[----:B0-----:R-:W-:-:S05]  /*0a10*/  IMAD.WIDE R8, R8, 0x20, R10 ;  /* 0x0000002008087825 */ /* 0x001fca00078e020a */
[----:B------:R-:W-:Y:S04]  /*0a20*/  STG.E.128 desc[UR4][R8.64], R4 ;  /* 0x0000000408007986 */ /* 0x000fe8000c101d04 */
[----:B------:R-:W-:Y:S04]  /*0a30*/  STG.E.128 desc[UR4][R8.64+0x10], R72 ;  /* 0x0000104808007986 */ /* 0x000fe8000c101d04 */
[----:B------:R-:W-:Y:S04]  /*0a40*/  STG.E.128 desc[UR4][R8.64+0x1000], R60 ;  /* 0x0010003c08007986 */ /* 0x000fe8000c101d04 */
[----:B------:R-:W-:Y:S04]  /*0a50*/  STG.E.128 desc[UR4][R8.64+0x1010], R52 ;  /* 0x0010103408007986 */ /* 0x000fe8000c101d04 */
[----:B------:R-:W-:Y:S04]  /*0a60*/  STG.E.128 desc[UR4][R8.64+0x2000], R16 ;  /* 0x0020001008007986 */ /* 0x000fe8000c101d04 */
[----:B------:R-:W-:Y:S04]  /*0a70*/  STG.E.128 desc[UR4][R8.64+0x2010], R28 ;  /* 0x0020101c08007986 */ /* 0x000fe8000c101d04 */
[----:B------:R-:W-:Y:S04]  /*0a80*/  STG.E.128 desc[UR4][R8.64+0x3000], R24 ;  /* 0x0030001808007986 */ /* 0x000fe8000c101d04 */
[----:B------:R-:W-:Y:S01]  /*0a90*/  STG.E.128 desc[UR4][R8.64+0x3010], R40 ;  /* 0x0030102808007986 */ /* 0x000fe2000c101d04 */
[----:B------:R-:W-:Y:S05]  /*0aa0*/  EXIT ;  /* 0x000000000000794d */ /* 0x000fea0003800000 */
.L_x_7312:
[----:B------:R-:W0:Y:S01]  /*0ab0*/  S2R R97, SR_TID.X ;  /* 0x0000000000617919 */ /* 0x000e220000002100 */
[----:B------:R-:W-:Y:S02]  /*0ac0*/  CS2R R90, SRZ ;  /* 0x00000000005a7805 */ /* 0x000fe4000001ff00 */
[----:B------:R-:W-:Y:S02]  /*0ad0*/  CS2R R88, SRZ ;  /* 0x0000000000587805 */ /* 0x000fe4000001ff00 */
[----:B------:R-:W-:Y:S02]  /*0ae0*/  CS2R R86, SRZ ;  /* 0x0000000000567805 */ /* 0x000fe4000001ff00 */
[----:B------:R-:W-:Y:S02]  /*0af0*/  CS2R R84, SRZ ;  /* 0x0000000000547805 */ /* 0x000fe4000001ff00 */
[----:B------:R-:W-:Y:S02]  /*0b00*/  CS2R R82, SRZ ;  /* 0x0000000000527805 */ /* 0x000fe4000001ff00 */
[----:B------:R-:W-:-:S02]  /*0b10*/  CS2R R80, SRZ ;  /* 0x0000000000507805 */ /* 0x000fc4000001ff00 */
[----:B0-----:R-:W-:Y:S01]  /*0b20*/  ISETP.GE.AND P0, PT, R97, R96, PT ;  /* 0x000000606100720c */ /* 0x001fe20003f06270 */
[----:B------:R-:W-:-:S12]  /*0b30*/  IMAD.MOV.U32 R3, RZ, RZ, R97 ;  /* 0x000000ffff037224 */ /* 0x000fd800078e0061 */
[----:B------:R-:W-:Y:S01]  /*0b40*/  @!P0 IMAD.IADD R2, R0, 0x1, R3 ;  /* 0x0000000100028824 */ /* 0x000fe200078e0203 */
[----:B------:R-:W0:Y:S01]  /*0b50*/  @!P0 LDC.64 R108, c[0x0][0x258] ;  /* 0x00009600ff6c8b82 */ /* 0x000e220000000a00 */
[----:B------:R-:W-:-:S05]  /*0b60*/  @!P0 VIADD R3, R3, 0x80 ;  /* 0x0000008003038836 */ /* 0x000fca0000000000 */
[----:B------:R-:W-:Y:S02]  /*0b70*/  ISETP.GE.AND P6, PT, R3, R96, PT ;  /* 0x000000600300720c */ /* 0x000fe40003fc6270 */
[----:B------:R-:W1:Y:S08]  /*0b80*/  @!P0 LDC.64 R110, c[0x0][0x260] ;  /* 0x00009800ff6e8b82 */ /* 0x000e700000000a00 */
[----:B------:R-:W2:Y:S03]  /*0b90*/  @!P0 LDC.64 R112, c[0x0][0x268] ;  /* 0x00009a00ff708b82 */ /* 0x000ea60000000a00 */
[----:B------:R-:W-:-:S02]  /*0ba0*/  @!P6 IMAD.IADD R11, R0, 0x1, R3 ;  /* 0x00000001000be824 */ /* 0x000fc400078e0203 */
[----:B------:R-:W-:-:S03]  /*0bb0*/  @!P6 VIADD R3, R3, 0x80 ;  /* 0x000000800303e836 */ /* 0x000fc60000000000 */
[----:B------:R-:W3:Y:S02]  /*0bc0*/  @!P6 LDC.64 R4, c[0x0][0x258] ;  /* 0x00009600ff04eb82 */ /* 0x000ee40000000a00 */
[----:B------:R-:W-:-:S06]  /*0bd0*/  ISETP.GE.AND P5, PT, R3, R96, PT ;  /* 0x000000600300720c */ /* 0x000fcc0003fa6270 */
[----:B------:R-:W4:Y:S07]  /*0be0*/  @!P6 LDC.64 R6, c[0x0][0x260] ;  /* 0x00009800ff06eb82 */ /* 0x000f2e0000000a00 */
[----:B------:R-:W-:Y:S01]  /*0bf0*/  @!P5 IMAD.IADD R31, R0, 0x1, R3 ;  /* 0x00000001001fd824 */ /* 0x000fe200078e0203 */
[----:B------:R-:W0:Y:S01]  /*0c00*/  @!P6 LDC.64 R8, c[0x0][0x268] ;  /* 0x00009a00ff08eb82 */ /* 0x000e220000000a00 */
[----:B------:R-:W-:-:S05]  /*0c10*/  @!P5 VIADD R3, R3, 0x80 ;  /* 0x000000800303d836 */ /* 0x000fca0000000000 */
[----:B------:R-:W-:Y:S01]  /*0c20*/  ISETP.GE.AND P4, PT, R3, R96, PT ;  /* 0x000000600300720c */ /* 0x000fe20003f86270 */
[C---:B---3--:R-:W-:Y:S01]  /*0c30*/  @!P6 IMAD.WIDE.U32 R4, R11.reuse, 0x10, R4 ;  /* 0x000000100b04e825 */ /* 0x048fe200078e0004 */
[----:B------:R-:W3:Y:S04]  /*0c40*/  @!P5 LDC.64 R14, c[0x0][0x260] ;  /* 0x00009800ff0edb82 */ /* 0x000ee80000000a00 */
[----:B------:R1:W5:Y:S01]  /*0c50*/  @!P6 LDG.E.128 R88, desc[UR4][R4.64] ;  /* 0x000000040458e981 */ /* 0x000362000c1e1d00 */
[----:B----4-:R-:W-:-:S03]  /*0c60*/  @!P6 IMAD.WIDE.U32 R6, R11, 0x10, R6 ;  /* 0x000000100b06e825 */ /* 0x010fc600078e0006 */
[----:B------:R-:W4:Y:S03]  /*0c70*/  @!P5 LDC.64 R16, c[0x0][0x268] ;  /* 0x00009a00ff10db82 */ /* 0x000f260000000a00 */
[----:B------:R-:W-:Y:S01]  /*0c80*/  @!P4 IMAD.IADD R33, R0, 0x1, R3 ;  /* 0x000000010021c824 */ /* 0x000fe200078e0203 */
[----:B------:R2:W5:Y:S01]  /*0c90*/  @!P6 LDG.E.128 R84, desc[UR4][R6.64] ;  /* 0x000000040654e981 */ /* 0x000562000c1e1d00 */
[----:B------:R-:W-:Y:S02]  /*0ca0*/  @!P4 VIADD R3, R3, 0x80 ;  /* 0x000000800303c836 */ /* 0x000fe40000000000 */
[----:B0-----:R-:W-:Y:S01]  /*0cb0*/  @!P6 IMAD.WIDE.U32 R8, R11, 0x10, R8 ;  /* 0x000000100b08e825 */ /* 0x001fe200078e0008 */
[----:B------:R-:W0:Y:S02]  /*0cc0*/  @!P4 LDC.64 R18, c[0x0][0x258] ;  /* 0x00009600ff12cb82 */ /* 0x000e240000000a00 */
[----:B------:R-:W-:-:S02]  /*0cd0*/  ISETP.GE.AND P3, PT, R3, R96, PT ;  /* 0x000000600300720c */ /* 0x000fc40003f66270 */
[----:B------:R0:W5:Y:S04]  /*0ce0*/  @!P6 LDG.E.128 R80, desc[UR4][R8.64] ;  /* 0x000000040850e981 */ /* 0x000168000c1e1d00 */
[----:B------:R-:W3:Y:S07]  /*0cf0*/  @!P5 LDC.64 R10, c[0x0][0x258] ;  /* 0x00009600ff0adb82 */ /* 0x000eee0000000a00 */
[----:B------:R-:W-:Y:S01]  /*0d00*/  @!P3 IMAD.IADD R35, R0, 0x1, R3 ;  /* 0x000000010023b824 */ /* 0x000fe200078e0203 */
[----:B------:R-:W4:Y:S01]  /*0d10*/  @!P4 LDC.64 R20, c[0x0][0x260] ;  /* 0x00009800ff14cb82 */ /* 0x000f220000000a00 */
[----:B------:R-:W-:-:S05]  /*0d20*/  @!P3 VIADD R3, R3, 0x80 ;  /* 0x000000800303b836 */ /* 0x000fca0000000000 */
[----:B------:R-:W-:Y:S02]  /*0d30*/  ISETP.GE.AND P2, PT, R3, R96, PT ;  /* 0x000000600300720c */ /* 0x000fe40003f46270 */
[----:B------:R-:W4:Y:S08]  /*0d40*/  @!P3 LDC.64 R24, c[0x0][0x258] ;  /* 0x00009600ff18bb82 */ /* 0x000f300000000a00 */
[----:B-1----:R-:W1:Y:S03]  /*0d50*/  @!P3 LDC.64 R4, c[0x0][0x260] ;  /* 0x00009800ff04bb82 */ /* 0x002e660000000a00 */
[----:B------:R-:W-:-:S02]  /*0d60*/  @!P2 IMAD.IADD R37, R0, 0x1, R3 ;  /* 0x000000010025a824 */ /* 0x000fc400078e0203 */
[----:B------:R-:W-:-:S03]  /*0d70*/  @!P2 VIADD R3, R3, 0x80 ;  /* 0x000000800303a836 */ /* 0x000fc60000000000 */
[----:B--2---:R-:W2:Y:S02]  /*0d80*/  @!P3 LDC.64 R6, c[0x0][0x268] ;  /* 0x00009a00ff06bb82 */ /* 0x004ea40000000a00 */
[----:B------:R-:W-:-:S06]  /*0d90*/  ISETP.GE.AND P1, PT, R3, R96, PT ;  /* 0x000000600300720c */ /* 0x000fcc0003f26270 */
[----:B------:R-:W2:Y:S07]  /*0da0*/  @!P4 LDC.64 R22, c[0x0][0x268] ;  /* 0x00009a00ff16cb82 */ /* 0x000eae0000000a00 */
[----:B------:R-:W-:Y:S01]  /*0db0*/  @!P1 IMAD.IADD R39, R0, 0x1, R3 ;  /* 0x0000000100279824 */ /* 0x000fe200078e0203 */
[----:B------:R-:W2:Y:S01]  /*0dc0*/  @!P2 LDC.64 R26, c[0x0][0x258] ;  /* 0x00009600ff1aab82 */ /* 0x000ea20000000a00 */
[----:B------:R-:W-:-:S05]  /*0dd0*/  @!P1 VIADD R3, R3, 0x80 ;  /* 0x0000008003039836 */ /* 0x000fca0000000000 */
[----:B------:R-:W-:Y:S02]  /*0de0*/  ISETP.GE.AND P6, PT, R3, R96, PT ;  /* 0x000000600300720c */ /* 0x000fe40003fc6270 */
[----:B------:R-:W2:Y:S08]  /*0df0*/  @!P1 LDC.64 R28, c[0x0][0x258] ;  /* 0x00009600ff1c9b82 */ /* 0x000eb00000000a00 */
[----:B------:R-:W2:Y:S08]  /*0e00*/  @!P2 LDC.64 R100, c[0x0][0x260] ;  /* 0x00009800ff64ab82 */ /* 0x000eb00000000a00 */
[----:B------:R-:W2:Y:S08]  /*0e10*/  @!P2 LDC.64 R102, c[0x0][0x268] ;  /* 0x00009a00ff66ab82 */ /* 0x000eb00000000a00 */
[----:B------:R-:W2:Y:S08]  /*0e20*/  @!P6 LDC.64 R92, c[0x0][0x258] ;  /* 0x00009600ff5ceb82 */ /* 0x000eb00000000a00 */
[----:B------:R-:W2:Y:S01]  /*0e30*/  @!P6 LDC.64 R94, c[0x0][0x260] ;  /* 0x00009800ff5eeb82 */ /* 0x000ea20000000a00 */
[----:B---3--:R-:W-:Y:S01]  /*0e40*/  @!P5 IMAD.WIDE.U32 R12, R31, 0x10, R10 ;  /* 0x000000101f0cd825 */ /* 0x008fe200078e000a */
[----:B------:R-:W-:-:S02]  /*0e50*/  CS2R R74, SRZ ;  /* 0x00000000004a7805 */ /* 0x000fc4000001ff00 */
[----:B------:R-:W-:Y:S02]  /*0e60*/  CS2R R72, SRZ ;  /* 0x0000000000487805 */ /* 0x000fe4000001ff00 */
[----:B------:R-:W-:Y:S02]  /*0e70*/  CS2R R70, SRZ ;  /* 0x0000000000467805 */ /* 0x000fe4000001ff00 */
[----:B------:R-:W-:Y:S02]  /*0e80*/  CS2R R68, SRZ ;  /* 0x0000000000447805 */ /* 0x000fe4000001ff00 */
[----:B------:R-:W-:Y:S02]  /*0e90*/  CS2R R62, SRZ ;  /* 0x00000000003e7805 */ /* 0x000fe4000001ff00 */
[----:B------:R-:W-:Y:S02]  /*0ea0*/  CS2R R60, SRZ ;  /* 0x00000000003c7805 */ /* 0x000fe4000001ff00 */
[----:B------:R-:W-:-:S02]  /*0eb0*/  CS2R R58, SRZ ;  /* 0x00000000003a7805 */ /* 0x000fc4000001ff00 */
[----:B------:R-:W-:Y:S02]  /*0ec0*/  CS2R R56, SRZ ;  /* 0x0000000000387805 */ /* 0x000fe4000001ff00 */
[----:B------:R-:W-:Y:S02]  /*0ed0*/  CS2R R50, SRZ ;  /* 0x0000000000327805 */ /* 0x000fe4000001ff00 */
[----:B------:R-:W-:Y:S01]  /*0ee0*/  CS2R R48, SRZ ;  /* 0x0000000000307805 */ /* 0x000fe2000001ff00 */
[----:B------:R-:W-:Y:S01]  /*0ef0*/  @!P5 IMAD.WIDE.U32 R14, R31, 0x10, R14 ;  /* 0x000000101f0ed825 */ /* 0x000fe200078e000e */
[----:B------:R-:W5:Y:S01]  /*0f00*/  @!P5 LDG.E.128 R72, desc[UR4][R12.64] ;  /* 0x000000040c48d981 */ /* 0x000f62000c1e1d00 */
[----:B------:R-:W-:Y:S01]  /*0f10*/  CS2R R106, SRZ ;  /* 0x00000000006a7805 */ /* 0x000fe2000001ff00 */
[----:B------:R-:W3:Y:S01]  /*0f20*/  @!P1 LDC.64 R76, c[0x0][0x260] ;  /* 0x00009800ff4c9b82 */ /* 0x000ee20000000a00 */
[C---:B0-----:R-:W-:Y:S01]  /*0f30*/  @!P4 IMAD.WIDE.U32 R8, R33.reuse, 0x10, R18 ;  /* 0x000000102108c825 */ /* 0x041fe200078e0012 */
[----:B------:R0:W5:Y:S03]  /*0f40*/  @!P5 LDG.E.128 R68, desc[UR4][R14.64] ;  /* 0x000000040e44d981 */ /* 0x000166000c1e1d00 */
[----:B----4-:R-:W-:Y:S01]  /*0f50*/  @!P4 IMAD.WIDE.U32 R10, R33, 0x10, R20 ;  /* 0x00000010210ac825 */ /* 0x010fe200078e0014 */
[----:B------:R-:W5:Y:S02]  /*0f60*/  @!P4 LDG.E.128 R60, desc[UR4][R8.64] ;  /* 0x00000004083cc981 */ /* 0x000f64000c1e1d00 */
[----:B------:R-:W4:Y:S01]  /*0f70*/  @!P1 LDC.64 R78, c[0x0][0x268] ;  /* 0x00009a00ff4e9b82 */ /* 0x000f220000000a00 */
[C---:B------:R-:W-:Y:S01]  /*0f80*/  @!P3 IMAD.WIDE.U32 R24, R35.reuse, 0x10, R24 ;  /* 0x000000102318b825 */ /* 0x040fe200078e0018 */
[----:B------:R-:W5:Y:S03]  /*0f90*/  @!P4 LDG.E.128 R56, desc[UR4][R10.64] ;  /* 0x000000040a38c981 */ /* 0x000f66000c1e1d00 */
[C---:B-1----:R-:W-:Y:S01]  /*0fa0*/  @!P3 IMAD.WIDE.U32 R18, R35.reuse, 0x10, R4 ;  /* 0x000000102312b825 */ /* 0x042fe200078e0004 */
[----:B------:R1:W5:Y:S03]  /*0fb0*/  @!P3 LDG.E.128 R48, desc[UR4][R24.64] ;  /* 0x000000041830b981 */ /* 0x000366000c1e1d00 */
[----:B------:R-:W-:Y:S01]  /*0fc0*/  @!P6 IMAD.IADD R3, R0, 0x1, R3 ;  /* 0x000000010003e824 */ /* 0x000fe200078e0203 */
[----:B------:R-:W4:Y:S01]  /*0fd0*/  @!P6 LDC.64 R98, c[0x0][0x268] ;  /* 0x00009a00ff62eb82 */ /* 0x000f220000000a00 */
[----:B--2---:R-:W-:Y:S01]  /*0fe0*/  @!P3 IMAD.WIDE.U32 R4, R35, 0x10, R6 ;  /* 0x000000102304b825 */ /* 0x004fe200078e0006 */
[----:B------:R-:W-:-:S02]  /*0ff0*/  CS2R R34, SRZ ;  /* 0x0000000000227805 */ /* 0x000fc4000001ff00 */
[----:B0-----:R-:W-:Y:S02]  /*1000*/  CS2R R14, SRZ ;  /* 0x00000000000e7805 */ /* 0x001fe4000001ff00 */
[----:B------:R-:W-:Y:S01]  /*1010*/  CS2R R12, SRZ ;  /* 0x00000000000c7805 */ /* 0x000fe2000001ff00 */
[----:B------:R-:W-:Y:S01]  /*1020*/  @!P5 IMAD.WIDE.U32 R16, R31, 0x10, R16 ;  /* 0x000000101f10d825 */ /* 0x000fe200078e0010 */
[----:B------:R-:W-:Y:S02]  /*1030*/  CS2R R30, SRZ ;  /* 0x00000000001e7805 */ /* 0x000fe4000001ff00 */
[----:B-1----:R-:W-:Y:S02]  /*1040*/  CS2R R24, SRZ ;  /* 0x0000000000187805 */ /* 0x002fe4000001ff00 */
[----:B------:R-:W-:Y:S01]  /*1050*/  CS2R R10, SRZ ;  /* 0x00000000000a7805 */ /* 0x000fe2000001ff00 */
[----:B------:R-:W-:Y:S01]  /*1060*/  @!P4 IMAD.WIDE.U32 R22, R33, 0x10, R22 ;  /* 0x000000102116c825 */ /* 0x000fe200078e0016 */
[----:B------:R-:W-:-:S02]  /*1070*/  CS2R R32, SRZ ;  /* 0x0000000000207805 */ /* 0x000fc4000001ff00 */
[----:B------:R-:W-:Y:S01]  /*1080*/  CS2R R8, SRZ ;  /* 0x0000000000087805 */ /* 0x000fe2000001ff00 */
[----:B------:R-:W-:Y:S01]  /*1090*/  @!P2 IMAD.WIDE.U32 R6, R37, 0x10, R26 ;  /* 0x000000102506a825 */ /* 0x000fe200078e001a */
[----:B------:R-:W-:-:S03]  /*10a0*/  CS2R R26, SRZ ;  /* 0x00000000001a7805 */ /* 0x000fc6000001ff00 */
[----:B------:R-:W-:Y:S01]  /*10b0*/  @!P1 IMAD.WIDE.U32 R104, R39, 0x10, R28 ;  /* 0x0000001027689825 */ /* 0x000fe200078e001c */
[----:B------:R-:W-:-:S03]  /*10c0*/  CS2R R28, SRZ ;  /* 0x00000000001c7805 */ /* 0x000fc6000001ff00 */
[C---:B------:R-:W-:Y:S01]  /*10d0*/  @!P2 IMAD.WIDE.U32 R100, R37.reuse, 0x10, R100 ;  /* 0x000000102564a825 */ /* 0x040fe200078e0064 */
[----:B------:R0:W5:Y:S03]  /*10e0*/  @!P1 LDG.E.128 R24, desc[UR4][R104.64] ;  /* 0x0000000468189981 */ /* 0x000166000c1e1d00 */
[----:B------:R-:W-:Y:S01]  /*10f0*/  @!P2 IMAD.WIDE.U32 R102, R37, 0x10, R102 ;  /* 0x000000102566a825 */ /* 0x000fe200078e0066 */
[----:B------:R1:W5:Y:S03]  /*1100*/  @!P2 LDG.E.128 R32, desc[UR4][R100.64] ;  /* 0x000000046420a981 */ /* 0x000366000c1e1d00 */
[C---:B------:R-:W-:Y:S01]  /*1110*/  @!P6 IMAD.WIDE.U32 R92, R3.reuse, 0x10, R92 ;  /* 0x00000010035ce825 */ /* 0x040fe200078e005c */
[----:B------:R2:W5:Y:S03]  /*1120*/  @!P2 LDG.E.128 R28, desc[UR4][R102.64] ;  /* 0x00000004661ca981 */ /* 0x000566000c1e1d00 */
[----:B------:R-:W-:Y:S01]  /*1130*/  @!P6 IMAD.WIDE.U32 R94, R3, 0x10, R94 ;  /* 0x00000010035ee825 */ /* 0x000fe200078e005e */
[----:B------:R3:W5:Y:S01]  /*1140*/  @!P6 LDG.E.128 R12, desc[UR4][R92.64] ;  /* 0x000000045c0ce981 */ /* 0x000762000c1e1d00 */
[----:B0-----:R-:W-:-:S02]  /*1150*/  CS2R R104, SRZ ;  /* 0x0000000000687805 */ /* 0x001fc4000001ff00 */
[----:B-1----:R-:W-:Y:S01]  /*1160*/  CS2R R100, SRZ ;  /* 0x0000000000647805 */ /* 0x002fe2000001ff00 */
[----:B------:R0:W5:Y:S01]  /*1170*/  @!P6 LDG.E.128 R8, desc[UR4][R94.64] ;  /* 0x000000045e08e981 */ /* 0x000162000c1e1d00 */
[----:B------:R-:W-:Y:S01]  /*1180*/  @!P0 IMAD.WIDE.U32 R108, R2, 0x10, R108 ;  /* 0x00000010026c8825 */ /* 0x000fe200078e006c */
[----:B--2---:R-:W-:-:S03]  /*1190*/  CS2R R102, SRZ ;  /* 0x0000000000667805 */ /* 0x004fc6000001ff00 */
[C---:B------:R-:W-:Y:S01]  /*11a0*/  @!P0 IMAD.WIDE.U32 R110, R2.reuse, 0x10, R110 ;  /* 0x00000010026e8825 */ /* 0x040fe200078e006e */
[----:B---3--:R-:W-:Y:S01]  /*11b0*/  CS2R R92, SRZ ;  /* 0x00000000005c7805 */ /* 0x008fe2000001ff00 */
[----:B------:R-:W5:Y:S02]  /*11c0*/  @!P0 LDG.E.128 R104, desc[UR4][R108.64] ;  /* 0x000000046c688981 */ /* 0x000f64000c1e1d00 */
[----:B------:R-:W-:Y:S01]  /*11d0*/  @!P0 IMAD.WIDE.U32 R112, R2, 0x10, R112 ;  /* 0x0000001002708825 */ /* 0x000fe200078e0070 */
[----:B0-----:R-:W-:Y:S01]  /*11e0*/  CS2R R94, SRZ ;  /* 0x00000000005e7805 */ /* 0x001fe2000001ff00 */
[----:B------:R-:W5:Y:S05]  /*11f0*/  @!P0 LDG.E.128 R100, desc[UR4][R110.64] ;  /* 0x000000046e648981 */ /* 0x000f6a000c1e1d00 */
[----:B------:R-:W5:Y:S01]  /*1200*/  @!P0 LDG.E.128 R92, desc[UR4][R112.64] ;  /* 0x00000004705c8981 */ /* 0x000f62000c1e1d00 */
[----:B------:R-:W-:Y:S01]  /*1210*/  @!P1 IMAD.WIDE.U32 R76, R39, 0x10, R76 ;  /* 0x00000010274c9825 */ /* 0x000fe200078e004c */
[----:B------:R-:W-:-:S02]  /*1220*/  CS2R R42, SRZ ;  /* 0x00000000002a7805 */ /* 0x000fc4000001ff00 */
[----:B------:R-:W-:Y:S02]  /*1230*/  CS2R R40, SRZ ;  /* 0x0000000000287805 */ /* 0x000fe4000001ff00 */
[----:B------:R-:W-:Y:S01]  /*1240*/  CS2R R36, SRZ ;  /* 0x0000000000247805 */ /* 0x000fe2000001ff00 */
[----:B----4-:R-:W-:Y:S01]  /*1250*/  @!P1 IMAD.WIDE.U32 R78, R39, 0x10, R78 ;  /* 0x00000010274e9825 */ /* 0x010fe200078e004e */
[----:B------:R-:W-:Y:S02]  /*1260*/  CS2R R38, SRZ ;  /* 0x0000000000267805 */ /* 0x000fe4000001ff00 */
[----:B------:R-:W-:Y:S02]  /*1270*/  CS2R R66, SRZ ;  /* 0x0000000000427805 */ /* 0x000fe4000001ff00 */
[----:B------:R-:W-:Y:S01]  /*1280*/  CS2R R64, SRZ ;  /* 0x0000000000407805 */ /* 0x000fe2000001ff00 */
[----:B------:R-:W-:Y:S01]  /*1290*/  @!P6 IMAD.WIDE.U32 R98, R3, 0x10, R98 ;  /* 0x000000100362e825 */ /* 0x000fe200078e0062 */
[----:B------:R-:W-:-:S02]  /*12a0*/  CS2R R54, SRZ ;  /* 0x0000000000367805 */ /* 0x000fc4000001ff00 */
[----:B------:R-:W-:Y:S02]  /*12b0*/  CS2R R52, SRZ ;  /* 0x0000000000347805 */ /* 0x000fe4000001ff00 */
[----:B------:R-:W-:Y:S02]  /*12c0*/  CS2R R46, SRZ ;  /* 0x00000000002e7805 */ /* 0x000fe4000001ff00 */
[----:B------:R-:W-:Y:S01]  /*12d0*/  CS2R R44, SRZ ;  /* 0x00000000002c7805 */ /* 0x000fe2000001ff00 */
[----:B------:R-:W0:Y:S01]  /*12e0*/  @!P0 LDC.64 R2, c[0x0][0x250] ;  /* 0x00009400ff028b82 */ /* 0x000e220000000a00 */
[----:B------:R1:W5:Y:S04]  /*12f0*/  @!P3 LDG.E.128 R40, desc[UR4][R4.64] ;  /* 0x000000040428b981 */ /* 0x000368000c1e1d00 */
[----:B------:R2:W5:Y:S01]  /*1300*/  @!P2 LDG.E.128 R36, desc[UR4][R6.64] ;  /* 0x000000040624a981 */ /* 0x000562000c1e1d00 */
[----:B------:R-:W-:-:S03]  /*1310*/  CS2R R20, SRZ ;  /* 0x0000000000147805 */ /* 0x000fc6000001ff00 */
[----:B------:R3:W5:Y:S01]  /*1320*/  @!P5 LDG.E.128 R64, desc[UR4][R16.64] ;  /* 0x000000041040d981 */ /* 0x000762000c1e1d00 */
[----:B-1----:R-:W-:-:S03]  /*1330*/  CS2R R4, SRZ ;  /* 0x0000000000047805 */ /* 0x002fc6000001ff00 */
[----:B------:R1:W5:Y:S01]  /*1340*/  @!P4 LDG.E.128 R52, desc[UR4][R22.64] ;  /* 0x000000041634c981 */ /* 0x000362000c1e1d00 */
[----:B--2---:R-:W-:-:S03]  /*1350*/  CS2R R6, SRZ ;  /* 0x0000000000067805 */ /* 0x004fc6000001ff00 */
[----:B------:R2:W5:Y:S01]  /*1360*/  @!P3 LDG.E.128 R44, desc[UR4][R18.64] ;  /* 0x00000004122cb981 */ /* 0x000562000c1e1d00 */
[----:B---3--:R-:W-:-:S03]  /*1370*/  CS2R R16, SRZ ;  /* 0x0000000000107805 */ /* 0x008fc6000001ff00 */
[----:B------:R3:W5:Y:S01]  /*1380*/  @!P6 LDG.E.128 R4, desc[UR4][R98.64] ;  /* 0x000000046204e981 */ /* 0x000762000c1e1d00 */
[----:B-1----:R-:W-:Y:S02]  /*1390*/  CS2R R22, SRZ ;  /* 0x0000000000167805 */ /* 0x002fe4000001ff00 */
[----:B--2---:R-:W-:-:S04]  /*13a0*/  CS2R R18, SRZ ;  /* 0x0000000000127805 */ /* 0x004fc8000001ff00 */
[----:B------:R1:W5:Y:S01]  /*13b0*/  @!P1 LDG.E.128 R20, desc[UR4][R76.64] ;  /* 0x000000044c149981 */ /* 0x000362000c1e1d00 */
[----:B---3--:R-:W-:-:S03]  /*13c0*/  VIADD R99, R97, 0x100 ;  /* 0x0000010061637836 */ /* 0x008fc60000000000 */
[----:B------:R2:W5:Y:S01]  /*13d0*/  @!P1 LDG.E.128 R16, desc[UR4][R78.64] ;  /* 0x000000044e109981 */ /* 0x000562000c1e1d00 */
[----:B------:R-:W-:Y:S01]  /*13e0*/  VIADD R115, R97, 0x280 ;  /* 0x0000028061737836 */ /* 0x000fe20000000000 */
[-C--:B------:R-:W-:Y:S01]  /*13f0*/  ISETP.GE.AND P1, PT, R99, R96.reuse, PT ;  /* 0x000000606300720c */ /* 0x080fe20003f26270 */
[C---:B------:R-:W-:Y:S02]  /*1400*/  VIADD R117, R97.reuse, 0x300 ;  /* 0x0000030061757836 */ /* 0x040fe40000000000 */
[C---:B-1----:R-:W-:Y:S01]  /*1410*/  VIADD R77, R97.reuse, 0x180 ;  /* 0x00000180614d7836 */ /* 0x042fe20000000000 */
[----:B------:R-:W-:Y:S01]  /*1420*/  BSSY B0, `(.L_x_7313) ;  /* 0x000001c000007945 */ /* 0x000fe20003800000 */
[----:B--2---:R-:W-:Y:S01]  /*1430*/  VIADD R79, R97, 0x200 ;  /* 0x00000200614f7836 */ /* 0x004fe20000000000 */
[----:B------:R-:W-:Y:S02]  /*1440*/  P2R R76, PR, RZ, 0x2 ;  /* 0x00000002ff4c7803 */ /* 0x000fe40000000000 */
[----:B------:R-:W-:-:S02]  /*1450*/  ISETP.GE.AND P1, PT, R77, R96, PT ;  /* 0x000000604d00720c */ /* 0x000fc40003f26270 */
[----:B------:R-:W-:Y:S02]  /*1460*/  CS2R R76, SRZ ;  /* 0x00000000004c7805 */ /* 0x000fe4000001ff00 */
[-C--:B------:R-:W-:Y:S02]  /*1470*/  ISETP.GE.AND P2, PT, R79, R96.reuse, PT ;  /* 0x000000604f00720c */ /* 0x080fe40003f46270 */
[----:B------:R-:W-:Y:S02]  /*1480*/  CS2R R78, SRZ ;  /* 0x00000000004e7805 */ /* 0x000fe4000001ff00 */
[-C--:B------:R-:W-:Y:S02]  /*1490*/  ISETP.GE.AND P3, PT, R115, R96.reuse, PT ;  /* 0x000000607300720c */ /* 0x080fe40003f66270 */
[----:B------:R-:W-:Y:S01]  /*14a0*/  ISETP.GE.AND P4, PT, R117, R96, PT ;  /* 0x000000607500720c */ /* 0x000fe20003f86270 */
[----:B0-----:R-:W-:-:S12]  /*14b0*/  @P0 BRA `(.L_x_7314) ;  /* 0x0000000000480947 */ /* 0x001fd80003800000 */
[----:B------:R-:W-:Y:S01]  /*14c0*/  ULDC.64 UR6, c[0x0][0x238] ;  /* 0x00008e0000067ab9 */ /* 0x000fe20000000a00 */
[----:B------:R-:W-:Y:S01]  /*14d0*/  ULDC.64 UR8, c[0x0][0x230] ;  /* 0x00008c0000087ab9 */ /* 0x000fe20000000a00 */
[----:B-----5:R-:W-:Y:S02]  /*14e0*/  DMUL R76, R100, UR6 ;  /* 0x00000006644c7c28 */ /* 0x020fe40008000000 */
        /* <DEDUP_REMOVED lines=15> */
.L_x_7314:
[----:B------:R-:W-:Y:S05]  /*15e0*/  BSYNC B0 ;  /* 0x0000000000007941 */ /* 0x000fea0003800000 */
.L_x_7313:
[C---:B-----5:R-:W-:Y:S01]  /*15f0*/  VIADD R101, R97.reuse, 0x80 ;  /* 0x0000008061657836 */ /* 0x060fe20000000000 */
[----:B------:R-:W-:Y:S01]  /*1600*/  BSSY B0, `(.L_x_7315) ;  /* 0x0000019000007945 */ /* 0x000fe20003800000 */
[----:B------:R-:W-:Y:S01]  /*1610*/  VIADD R103, R97, 0x380 ;  /* 0x0000038061677836 */ /* 0x000fe20000000000 */
[----:B------:R-:W-:Y:S02]  /*1620*/  CS2R R94, SRZ ;  /* 0x00000000005e7805 */ /* 0x000fe4000001ff00 */
[----:B------:R-:W-:Y:S02]  /*1630*/  CS2R R92, SRZ ;  /* 0x00000000005c7805 */ /* 0x000fe4000001ff00 */
[-C--:B------:R-:W-:Y:S02]  /*1640*/  ISETP.GE.AND P6, PT, R101, R96.reuse, PT ;  /* 0x000000606500720c */ /* 0x080fe40003fc6270 */
[----:B------:R-:W-:-:S11]  /*1650*/  ISETP.GE.AND P5, PT, R103, R96, PT ;  /* 0x000000606700720c */ /* 0x000fd60003fa6270 */
        /* <DEDUP_REMOVED lines=19> */
.L_x_7316:
[----:B------:R-:W-:Y:S05]  /*1790*/  BSYNC B0 ;  /* 0x0000000000007941 */ /* 0x000fea0003800000 */
.L_x_7315:
[----:B------:R-:W-:Y:S01]  /*17a0*/  ISETP.GE.AND P6, PT, R99, R96, PT ;  /* 0x000000606300720c */ /* 0x000fe20003fc6270 */
[----:B------:R-:W-:Y:S01]  /*17b0*/  BSSY B0, `(.L_x_7317) ;  /* 0x0000016000007945 */ /* 0x000fe20003800000 */
[----:B------:R-:W-:Y:S02]  /*17c0*/  CS2R R82, SRZ ;  /* 0x0000000000527805 */ /* 0x000fe4000001ff00 */
[----:B------:R-:W-:-:S09]  /*17d0*/  CS2R R80, SRZ ;  /* 0x0000000000507805 */ /* 0x000fd2000001ff00 */
        /* <DEDUP_REMOVED lines=19> */
.L_x_7318:
[----:B------:R-:W-:Y:S05]  /*1910*/  BSYNC B0 ;  /* 0x0000000000007941 */ /* 0x000fea0003800000 */
.L_x_7317:
[----:B------:R-:W-:Y:S01]  /*1920*/  BSSY B0, `(.L_x_7319) ;  /* 0x0000016000007945 */ /* 0x000fe20003800000 */
        /* <DEDUP_REMOVED lines=21> */
.L_x_7320:
[----:B------:R-:W-:Y:S05]  /*1a80*/  BSYNC B0 ;  /* 0x0000000000007941 */ /* 0x000fea0003800000 */
.L_x_7319:
        /* <DEDUP_REMOVED lines=11> */
[----:B------:R-:W-:Y:S02]  /*1b40*/  DMUL R46, R50, UR6 ;  /* 0x00000006322e7c28 */ /* 0x000fe40008000000 */
[----:B------:R-:W-:Y:S02]  /*1b50*/  DFMA R52, R44, UR8, -R52 ;  /* 0x000000082c347c2b */ /* 0x000fe40008000834 */
        /* <DEDUP_REMOVED lines=10> */
.L_x_7322:
[----:B------:R-:W-:Y:S05]  /*1c00*/  BSYNC B0 ;  /* 0x0000000000007941 */ /* 0x000fea0003800000 */
.L_x_7321:
        /* <DEDUP_REMOVED lines=21> */
.L_x_7324:
[----:B------:R-:W-:Y:S05]  /*1d60*/  BSYNC B0 ;  /* 0x0000000000007941 */ /* 0x000fea0003800000 */
.L_x_7323:
[----:B------:R-:W-:Y:S01]  /*1d70*/  BSSY B0, `(.L_x_7325) ;  /* 0x0000018000007945 */ /* 0x000fe20003800000 */
[----:B------:R-:W-:Y:S02]  /*1d80*/  CS2R R30, SRZ ;  /* 0x00000000001e7805 */ /* 0x000fe4000001ff00 */
[----:B------:R-:W-:Y:S01]  /*1d90*/  CS2R R34, SRZ ;  /* 0x0000000000227805 */ /* 0x000fe2000001ff00 */
[----:B------:R-:W-:Y:S01]  /*1da0*/  @!P0 IMAD.IADD R37, R0, 0x1, R97 ;  /* 0x0000000100258824 */ /* 0x000fe200078e0261 */
        /* <DEDUP_REMOVED lines=20> */
.L_x_7326:
[----:B------:R-:W-:Y:S05]  /*1ef0*/  BSYNC B0 ;  /* 0x0000000000007941 */ /* 0x000fea0003800000 */
.L_x_7325:
[----:B------:R-:W-:Y:S01]  /*1f00*/  BSSY B0, `(.L_x_7327) ;  /* 0x0000016000007945 */ /* 0x000fe20003800000 */
[----:B------:R-:W-:Y:S01]  /*1f10*/  @!P0 IMAD.WIDE.U32 R20, R37, 0x10, R2 ;  /* 0x0000001025148825 */ /* 0x000fe200078e0002 */
[----:B------:R-:W-:Y:S02]  /*1f20*/  CS2R R28, SRZ ;  /* 0x00000000001c7805 */ /* 0x000fe4000001ff00 */
        /* <DEDUP_REMOVED lines=19> */
.L_x_7328:
[----:B------:R-:W-:Y:S05]  /*2060*/  BSYNC B0 ;  /* 0x0000000000007941 */ /* 0x000fea0003800000 */
.L_x_7327:
[----:B------:R-:W-:Y:S01]  /*2070*/  @!P0 IMAD.MOV.U32 R97, RZ, RZ, R101 ;  /* 0x000000ffff618224 */ /* 0x000fe200078e0065 */
[----:B------:R0:W-:Y:S01]  /*2080*/  @!P0 STG.E.128 desc[UR4][R20.64], R76 ;  /* 0x0000004c14008986 */ /* 0x0001e2000c101d04 */
[----:B------:R-:W-:Y:S04]  /*2090*/  BSSY B0, `(.L_x_7329) ;  /* 0x000002d000007945 */ /* 0x000fe80003800000 */
[----:B------:R-:W-:Y:S01]  /*20a0*/  BSSY B1, `(.L_x_7330) ;  /* 0x0000025000017945 */ /* 0x000fe20003800000 */
[----:B------:R-:W-:-:S13]  /*20b0*/  ISETP.GE.AND P0, PT, R97, R96, PT ;  /* 0x000000606100720c */ /* 0x000fda0003f06270 */
[----:B0-----:R-:W-:Y:S05]  /*20c0*/  @P0 BRA `(.L_x_7331) ;  /* 0x0000000000300947 */ /* 0x001fea0003800000 */
[----:B------:R-:W0:Y:S01]  /*20d0*/  LDC.64 R2, c[0x0][0x250] ;  /* 0x00009400ff027b82 */ /* 0x000e220000000a00 */
[----:B------:R-:W-:Y:S02]  /*20e0*/  IMAD.IADD R5, R0, 0x1, R97 ;  /* 0x0000000100057824 */ /* 0x000fe400078e0261 */
[----:B------:R-:W-:-:S05]  /*20f0*/  VIADD R97, R97, 0x80 ;  /* 0x0000008061617836 */ /* 0x000fca0000000000 */
[----:B------:R-:W-:Y:S01]  /*2100*/  ISETP.GE.AND P0, PT, R97, R96, PT ;  /* 0x000000606100720c */ /* 0x000fe20003f06270 */
[----:B0-----:R-:W-:-:S05]  /*2110*/  IMAD.WIDE.U32 R2, R5, 0x10, R2 ;  /* 0x0000001005027825 */ /* 0x001fca00078e0002 */
[----:B------:R0:W-:Y:S07]  /*2120*/  STG.E.128 desc[UR4][R2.64], R92 ;  /* 0x0000005c02007986 */ /* 0x0001ee000c101d04 */
[----:B------:R-:W-:Y:S05]  /*2130*/  @P0 BRA `(.L_x_7332) ;  /* 0x0000000000300947 */ /* 0x000fea0003800000 */
[----:B0-----:R-:W0:Y:S01]  /*2140*/  LDC.64 R2, c[0x0][0x250] ;  /* 0x00009400ff027b82 */ /* 0x001e220000000a00 */
[----:B------:R-:W-:Y:S02]  /*2150*/  IMAD.IADD R5, R0, 0x1, R97 ;  /* 0x0000000100057824 */ /* 0x000fe400078e0261 */
[----:B------:R-:W-:Y:S02]  /*2160*/  VIADD R97, R97, 0x80 ;  /* 0x0000008061617836 */ /* 0x000fe40000000000 */
[----:B0-----:R-:W-:-:S05]  /*2170*/  IMAD.WIDE.U32 R2, R5, 0x10, R2 ;  /* 0x0000001005027825 */ /* 0x001fca00078e0002 */
[----:B------:R0:W-:Y:S02]  /*2180*/  STG.E.128 desc[UR4][R2.64], R80 ;  /* 0x0000005002007986 */ /* 0x0001e4000c101d04 */
.L_x_7331:
[----:B------:R-:W-:-:S13]  /*2190*/  ISETP.GE.AND P0, PT, R97, R96, PT ;  /* 0x000000606100720c */ /* 0x000fda0003f06270 */
[----:B------:R-:W-:Y:S05]  /*21a0*/  @P0 BRA `(.L_x_7333) ;  /* 0x0000000000300947 */ /* 0x000fea0003800000 */
[----:B0-----:R-:W0:Y:S01]  /*21b0*/  LDC.64 R2, c[0x0][0x250] ;  /* 0x00009400ff027b82 */ /* 0x001e220000000a00 */
[----:B------:R-:W-:Y:S02]  /*21c0*/  IMAD.IADD R5, R0, 0x1, R97 ;  /* 0x0000000100057824 */ /* 0x000fe400078e0261 */
[----:B------:R-:W-:Y:S02]  /*21d0*/  VIADD R97, R97, 0x80 ;  /* 0x0000008061617836 */ /* 0x000fe40000000000 */
[----:B0-----:R-:W-:-:S05]  /*21e0*/  IMAD.WIDE.U32 R2, R5, 0x10, R2 ;  /* 0x0000001005027825 */ /* 0x001fca00078e0002 */
[----:B------:R1:W-:Y:S02]  /*21f0*/  STG.E.128 desc[UR4][R2.64], R64 ;  /* 0x0000004002007986 */ /* 0x0003e4000c101d04 */
.L_x_7332:
[----:B------:R-:W-:-:S13]  /*2200*/  ISETP.GE.AND P0, PT, R97, R96, PT ;  /* 0x000000606100720c */ /* 0x000fda0003f06270 */
[----:B------:R-:W-:Y:S05]  /*2210*/  @P0 BRA `(.L_x_7334) ;  /* 0x0000000000340947 */ /* 0x000fea0003800000 */
[----:B01----:R-:W0:Y:S01]  /*2220*/  LDC.64 R2, c[0x0][0x250] ;  /* 0x00009400ff027b82 */ /* 0x003e220000000a00 */
[----:B------:R-:W-:Y:S02]  /*2230*/  IMAD.IADD R5, R0, 0x1, R97 ;  /* 0x0000000100057824 */ /* 0x000fe400078e0261 */
[----:B------:R-:W-:Y:S02]  /*2240*/  VIADD R97, R97, 0x80 ;  /* 0x0000008061617836 */ /* 0x000fe40000000000 */
[----:B0-----:R-:W-:-:S05]  /*2250*/  IMAD.WIDE.U32 R2, R5, 0x10, R2 ;  /* 0x0000001005027825 */ /* 0x001fca00078e0002 */
[----:B------:R1:W-:Y:S02]  /*2260*/  STG.E.128 desc[UR4][R2.64], R56 ;  /* 0x0000003802007986 */ /* 0x0003e4000c101d04 */
.L_x_7333:
[----:B------:R-:W-:-:S13]  /*2270*/  ISETP.GE.AND P0, PT, R97, R96, PT ;  /* 0x000000606100720c */ /* 0x000fda0003f06270 */
[----:B------:R-:W-:Y:S05]  /*2280*/  @P0 BREAK B1 ;  /* 0x0000000000010942 */ /* 0x000fea0003800000 */
[----:B------:R-:W-:Y:S05]  /*2290*/  @P0 BRA `(.L_x_7335) ;  /* 0x0000000000300947 */ /* 0x000fea0003800000 */
[----:B01----:R-:W0:Y:S01]  /*22a0*/  LDC.64 R2, c[0x0][0x250] ;  /* 0x00009400ff027b82 */ /* 0x003e220000000a00 */
[----:B------:R-:W-:Y:S02]  /*22b0*/  IMAD.IADD R5, R0, 0x1, R97 ;  /* 0x0000000100057824 */ /* 0x000fe400078e0261 */
[----:B------:R-:W-:Y:S02]  /*22c0*/  VIADD R97, R97, 0x80 ;  /* 0x0000008061617836 */ /* 0x000fe40000000000 */
[----:B0-----:R-:W-:-:S05]  /*22d0*/  IMAD.WIDE.U32 R2, R5, 0x10, R2 ;  /* 0x0000001005027825 */ /* 0x001fca00078e0002 */
[----:B------:R2:W-:Y:S02]  /*22e0*/  STG.E.128 desc[UR4][R2.64], R52 ;  /* 0x0000003402007986 */ /* 0x0005e4000c101d04 */
.L_x_7334:
[----:B------:R-:W-:Y:S05]  /*22f0*/  BSYNC B1 ;  /* 0x0000000000017941 */ /* 0x000fea0003800000 */
.L_x_7330:
[----:B------:R-:W-:-:S13]  /*2300*/  ISETP.GE.AND P0, PT, R97, R96, PT ;  /* 0x000000606100720c */ /* 0x000fda0003f06270 */
[----:B012---:R-:W0:Y:S01]  /*2310*/  @!P0 LDC.64 R2, c[0x0][0x250] ;  /* 0x00009400ff028b82 */ /* 0x007e220000000a00 */
[----:B------:R-:W-:Y:S02]  /*2320*/  @!P0 IMAD.IADD R5, R0, 0x1, R97 ;  /* 0x0000000100058824 */ /* 0x000fe400078e0261 */
[----:B------:R-:W-:Y:S02]  /*2330*/  @!P0 VIADD R97, R97, 0x80 ;  /* 0x0000008061618836 */ /* 0x000fe40000000000 */
[----:B0-----:R-:W-:-:S05]  /*2340*/  @!P0 IMAD.WIDE.U32 R2, R5, 0x10, R2 ;  /* 0x0000001005028825 */ /* 0x001fca00078e0002 */
[----:B------:R2:W-:Y:S02]  /*2350*/  @!P0 STG.E.128 desc[UR4][R2.64], R32 ;  /* 0x0000002002008986 */ /* 0x0005e4000c101d04 */
.L_x_7335:
[----:B------:R-:W-:Y:S05]  /*2360*/  BSYNC B0 ;  /* 0x0000000000007941 */ /* 0x000fea0003800000 */
.L_x_7329:
[----:B------:R-:W-:Y:S05]  /*2370*/  WARPSYNC.ALL ;  /* 0x0000000000007948 */ /* 0x000fea0003800000 */
[----:B------:R-:W-:-:S13]  /*2380*/  ISETP.GE.AND P0, PT, R97, R96, PT ;  /* 0x000000606100720c */ /* 0x000fda0003f06270 */
[----:B------:R-:W-:Y:S05]  /*2390*/  @P0 EXIT ;  /* 0x000000000000094d */ /* 0x000fea0003800000 */
[----:B012---:R-:W0:Y:S01]  /*23a0*/  LDC.64 R2, c[0x0][0x250] ;  /* 0x00009400ff027b82 */ /* 0x007e220000000a00 */
[----:B------:R-:W-:-:S04]  /*23b0*/  IMAD.IADD R97, R0, 0x1, R97 ;  /* 0x0000000100617824 */ /* 0x000fc800078e0261 */
[----:B0-----:R-:W-:-:S05]  /*23c0*/  IMAD.WIDE.U32 R2, R97, 0x10, R2 ;  /* 0x0000001061027825 */ /* 0x001fca00078e0002 */
[----:B------:R-:W-:Y:S01]  /*23d0*/  STG.E.128 desc[UR4][R2.64], R28 ;  /* 0x0000001c02007986 */ /* 0x000fe2000c101d04 */
[----:B------:R-:W-:Y:S05]  /*23e0*/  EXIT ;  /* 0x000000000000794d */ /* 0x000fea0003800000 */
.L_x_7336:
        /* <DEDUP_REMOVED lines=9> */
.L_x_24130:


//--------------------- .text._ZN2at6native29vectorized_elementwise_kernelILi4EZZZNS0_54_GLOBAL__N__d8c5977b_16_LinearAlgebra_cu_140f0503_289316addr_kernel_cudaERNS_14TensorIteratorERKN3c106ScalarES8_ENKUlvE_clEvENKUlvE6_clEvEUlNS5_7complexIdEESC_SC_E0_St5arrayIPcLm4EEEEviT0_T1_ --------------------------
	.section	.text._ZN2at6native29vectorized_elementwise_kernelILi4EZZZNS0_54_GLOBAL__N__d8c5977b_16_LinearAlgebra_cu_140f0503_289316addr_kernel_cudaERNS_14TensorIteratorERKN3c106ScalarES8_ENKUlvE_clEvENKUlvE6_clEvEUlNS5_7complexIdEESC_SC_E0_St5arrayIPcLm4EEEEviT0_T1_,"ax",@progbits
	.align	128
        .global         _ZN2at6native29vectorized_elementwise_kernelILi4EZZZNS0_54_GLOBAL__N__d8c5977b_16_LinearAlgebra_cu_140f0503_289316addr_kernel_cudaERNS_14TensorIteratorERKN3c106ScalarES8_ENKUlvE_clEvENKUlvE6_clEvEUlNS5_7complexIdEESC_SC_E0_St5arrayIPcLm4EEEEviT0_T1_
        .type           _ZN2at6native29vectorized_elementwise_kernelILi4EZZZNS0_54_GLOBAL__N__d8c5977b_16_LinearAlgebra_cu_140f0503_289316addr_kernel_cudaERNS_14TensorIteratorERKN3c106ScalarES8_ENKUlvE_clEvENKUlvE6_clEvEUlNS5_7complexIdEESC_SC_E0_St5arrayIPcLm4EEEEviT0_T1_,@function
        .size           _ZN2at6native29vectorized_elementwise_kernelILi4EZZZNS0_54_GLOBAL__N__d8c5977b_16_LinearAlgebra_cu_140f0503_289316addr_kernel_cudaERNS_14TensorIteratorERKN3c106ScalarES8_ENKUlvE_clEvENKUlvE6_clEvEUlNS5_7complexIdEESC_SC_E0_St5arrayIPcLm4EEEEviT0_T1_,(.L_x_24131 - _ZN2at6native29vectorized_elementwise_kernelILi4EZZZNS0_54_GLOBAL__N__d8c5977b_16_LinearAlgebra_cu_140f0503_289316addr_kernel_cudaERNS_14TensorIteratorERKN3c106ScalarES8_ENKUlvE_clEvENKUlvE6_clEvEUlNS5_7complexIdEESC_SC_E0_St5arrayIPcLm4EEEEviT0_T1_)
        .other          _ZN2at6native29vectorized_elementwise_kernelILi4EZZZNS0_54_GLOBAL__N__d8c5977b_16_LinearAlgebra_cu_140f0503_289316addr_kernel_cudaERNS_14TensorIteratorERKN3c106ScalarES8_ENKUlvE_clEvENKUlvE6_clEvEUlNS5_7complexIdEESC_SC_E0_St5arrayIPcLm4EEEEviT0_T1_,@"STO_CUDA_ENTRY STV_DEFAULT"
_ZN2at6native29vectorized_elementwise_kernelILi4EZZZNS0_54_GLOBAL__N__d8c5977b_16_LinearAlgebra_cu_140f0503_289316addr_kernel_cudaERNS_14TensorIteratorERKN3c106ScalarES8_ENKUlvE_clEvENKUlvE6_clEvEUlNS5_7complexIdEESC_SC_E0_St5arrayIPcLm4EEEEviT0_T1_:
.text._ZN2at6native29vectorized_elementwise_kernelILi4EZZZNS0_54_GLOBAL__N__d8c5977b_16_LinearAlgebra_cu_140f0503_289316addr_kernel_cudaERNS_14TensorIteratorERKN3c106ScalarES8_ENKUlvE_clEvENKUlvE6_clEvEUlNS5_7complexIdEESC_SC_E0_St5arrayIPcLm4EEEEviT0_T1_:
        /* <DEDUP_REMOVED lines=171> */
.L_x_7337:
        /* <DEDUP_REMOVED lines=179> */
.L_x_7339:
[----:B------:R-:W-:Y:S05]  /*15e0*/  BSYNC B0 ;  /* 0x0000000000007941 */ /* 0x000fea0003800000 */
.L_x_7338:
        /* <DEDUP_REMOVED lines=26> */
.L_x_7341:
[----:B------:R-:W-:Y:S05]  /*1790*/  BSYNC B0 ;  /* 0x0000000000007941 */ /* 0x000fea0003800000 */
.L_x_7340:
        /* <DEDUP_REMOVED lines=23> */
.L_x_7343:
[----:B------:R-:W-:Y:S05]  /*1910*/  BSYNC B0 ;  /* 0x0000000000007941 */ /* 0x000fea0003800000 */
.L_x_7342:
        /* <DEDUP_REMOVED lines=22> */
.L_x_7345:
[----:B------:R-:W-:Y:S05]  /*1a80*/  BSYNC B0 ;  /* 0x0000000000007941 */ /* 0x000fea0003800000 */
.L_x_7344:
        /* <DEDUP_REMOVED lines=23> */
.L_x_7347:
[----:B------:R-:W-:Y:S05]  /*1c00*/  BSYNC B0 ;  /* 0x0000000000007941 */ /* 0x000fea0003800000 */
.L_x_7346:
        /* <DEDUP_REMOVED lines=21> */
.L_x_7349:
[----:B------:R-:W-:Y:S05]  /*1d60*/  BSYNC B0 ;  /* 0x0000000000007941 */ /* 0x000fea0003800000 */
.L_x_7348:
        /* <DEDUP_REMOVED lines=24> */
.L_x_7351:
[----:B------:R-:W-:Y:S05]  /*1ef0*/  BSYNC B0 ;  /* 0x0000000000007941 */ /* 0x000fea0003800000 */
.L_x_7350:
        /* <DEDUP_REMOVED lines=22> */
.L_x_7353:
[----:B------:R-:W-:Y:S05]  /*2060*/  BSYNC B0 ;  /* 0x0000000000007941 */ /* 0x000fea0003800000 */
.L_x_7352:
        /* <DEDUP_REMOVED lines=18> */
.L_x_7356:
[----:B------:R-:W-:-:S13]  /*2190*/  ISETP.GE.AND P0, PT, R97, R96, PT ;  /* 0x000000606100720c */ /* 0x000fda0003f06270 */
[----:B------:R-:W-:Y:S05]  /*21a0*/  @P0 BRA `(.L_x_7358) ;  /* 0x0000000000300947 */ /* 0x000fea0003800000 */
[----:B0-----:R-:W0:Y:S01]  /*21b0*/  LDC.64 R2, c[0x0][0x250] ;  /* 0x00009400ff027b82 */ /* 0x001e220000000a00 */
[----:B------:R-:W-:Y:S02]  /*21c0*/  IMAD.IADD R5, R0, 0x1, R97 ;  /* 0x0000000100057824 */ /* 0x000fe400078e0261 */
[----:B------:R-:W-:Y:S02]  /*21d0*/  VIADD R97, R97, 0x80 ;  /* 0x0000008061617836 */ /* 0x000fe40000000000 */
[----:B0-----:R-:W-:-:S05]  /*21e0*/  IMAD.WIDE.U32 R2, R5, 0x10, R2 ;  /* 0x0000001005027825 */ /* 0x001fca00078e0002 */
[----:B------:R1:W-:Y:S02]  /*21f0*/  STG.E.128 desc[UR4][R2.64], R64 ;  /* 0x0000004002007986 */ /* 0x0003e4000c101d04 */
.L_x_7357:
[----:B------:R-:W-:-:S13]  /*2200*/  ISETP.GE.AND P0, PT, R97, R96, PT ;  /* 0x000000606100720c */ /* 0x000fda0003f06270 */
[----:B------:R-:W-:Y:S05]  /*2210*/  @P0 BRA `(.L_x_7359) ;  /* 0x0000000000340947 */ /* 0x000fea0003800000 */
[----:B01----:R-:W0:Y:S01]  /*2220*/  LDC.64 R2, c[0x0][0x250] ;  /* 0x00009400ff027b82 */ /* 0x003e220000000a00 */
[----:B------:R-:W-:Y:S02]  /*2230*/  IMAD.IADD R5, R0, 0x1, R97 ;  /* 0x0000000100057824 */ /* 0x000fe400078e0261 */
[----:B------:R-:W-:Y:S02]  /*2240*/  VIADD R97, R97, 0x80 ;  /* 0x0000008061617836 */ /* 0x000fe40000000000 */
[----:B0-----:R-:W-:-:S05]  /*2250*/  IMAD.WIDE.U32 R2, R5, 0x10, R2 ;  /* 0x0000001005027825 */ /* 0x001fca00078e0002 */
[----:B------:R1:W-:Y:S02]  /*2260*/  STG.E.128 desc[UR4][R2.64], R56 ;  /* 0x0000003802007986 */ /* 0x0003e4000c101d04 */
.L_x_7358:
        /* <DEDUP_REMOVED lines=8> */
.L_x_7359:
[----:B------:R-:W-:Y:S05]  /*22f0*/  BSYNC B1 ;  /* 0x0000000000017941 */ /* 0x000fea0003800000 */
.L_x_7355:
[----:B------:R-:W-:-:S13]  /*2300*/  ISETP.GE.AND P0, PT, R97, R96, PT ;  /* 0x000000606100720c */ /* 0x000fda0003f06270 */
[----:B012---:R-:W0:Y:S01]  /*2310*/  @!P0 LDC.64 R2, c[0x0][0x250] ;  /* 0x00009400ff028b82 */ /* 0x007e220000000a00 */
[----:B------:R-:W-:Y:S02]  /*2320*/  @!P0 IMAD.IADD R5, R0, 0x1, R97 ;  /* 0x0000000100058824 */ /* 0x000fe400078e0261 */
[----:B------:R-:W-:Y:S02]  /*2330*/  @!P0 VIADD R97, R97, 0x80 ;  /* 0x0000008061618836 */ /* 0x000fe40000000000 */
[----:B0-----:R-:W-:-:S05]  /*2340*/  @!P0 IMAD.WIDE.U32 R2, R5, 0x10, R2 ;  /* 0x0000001005028825 */ /* 0x001fca00078e0002 */
[----:B------:R2:W-:Y:S02]  /*2350*/  @!P0 STG.E.128 desc[UR4][R2.64], R32 ;  /* 0x0000002002008986 */ /* 0x0005e4000c101d04 */
.L_x_7360:
[----:B------:R-:W-:Y:S05]  /*2360*/  BSYNC B0 ;  /* 0x0000000000007941 */ /* 0x000fea0003800000 */
.L_x_7354:
        /* <DEDUP_REMOVED lines=8> */
.L_x_7361:
        /* <DEDUP_REMOVED lines=9> */
.L_x_24131:


//--------------------- .text._ZN2at6native29vectorized_elementwise_kernelILi8EZZZNS0_54_GLOBAL__N__d8c5977b_16_LinearAlgebra_cu_140f0503_289316addr_kernel_cudaERNS_14TensorIteratorERKN3c106ScalarES8_ENKUlvE_clEvENKUlvE6_clEvEUlNS5_7complexIdEESC_SC_E0_St5arrayIPcLm4EEEEviT0_T1_ --------------------------
	.section	.text._ZN2at6native29vectorized_elementwise_kernelILi8EZZZNS0_54_GLOBAL__N__d8c5977b_16_LinearAlgebra_cu_140f0503_289316addr_kernel_cudaERNS_14TensorIteratorERKN3c106ScalarES8_ENKUlvE_clEvENKUlvE6_clEvEUlNS5_7complexIdEESC_SC_E0_St5arrayIPcLm4EEEEviT0_T1_,"ax",@progbits
	.align	128
        .global         _ZN2at6native29vectorized_elementwise_kernelILi8EZZZNS0_54_GLOBAL__N__d8c5977b_16_LinearAlgebra_cu_140f0503_289316addr_kernel_cudaERNS_14TensorIteratorERKN3c106ScalarES8_ENKUlvE_clEvENKUlvE6_clEvEUlNS5_7complexIdEESC_SC_E0_St5arrayIPcLm4EEEEviT0_T1_
        .type           _ZN2at6native29vectorized_elementwise_kernelILi8EZZZNS0_54_GLOBAL__N__d8c5977b_16_LinearAlgebra_cu_140f0503_289316addr_kernel_cudaERNS_14TensorIteratorERKN3c106ScalarES8_ENKUlvE_clEvENKUlvE6_clEvEUlNS5_7complexIdEESC_SC_E0_St5arrayIPcLm4EEEEviT0_T1_,@function
        .size           _ZN2at6native29vectorized_elementwise_kernelILi8EZZZNS0_54_GLOBAL__N__d8c5977b_16_LinearAlgebra_cu_140f0503_289316addr_kernel_cudaERNS_14TensorIteratorERKN3c106ScalarES8_ENKUlvE_clEvENKUlvE6_clEvEUlNS5_7complexIdEESC_SC_E0_St5arrayIPcLm4EEEEviT0_T1_,(.L_x_24132 - _ZN2at6native29vectorized_elementwise_kernelILi8EZZZNS0_54_GLOBAL__N__d8c5977b_16_LinearAlgebra_cu_140f0503_289316addr_kernel_cudaERNS_14TensorIteratorERKN3c106ScalarES8_ENKUlvE_clEvENKUlvE6_clEvEUlNS5_7complexIdEESC_SC_E0_St5arrayIPcLm4EEEEviT0_T1_)
        .other          _ZN2at6native29vectorized_elementwise_kernelILi8EZZZNS0_54_GLOBAL__N__d8c5977b_16_LinearAlgebra_cu_140f0503_289316addr_kernel_cudaERNS_14TensorIteratorERKN3c106ScalarES8_ENKUlvE_clEvENKUlvE6_clEvEUlNS5_7complexIdEESC_SC_E0_St5arrayIPcLm4EEEEviT0_T1_,@"STO_CUDA_ENTRY STV_DEFAULT"
_ZN2at6native29vectorized_elementwise_kernelILi8EZZZNS0_54_GLOBAL__N__d8c5977b_16_LinearAlgebra_cu_140f0503_289316addr_kernel_cudaERNS_14TensorIteratorERKN3c106ScalarES8_ENKUlvE_clEvENKUlvE6_clEvEUlNS5_7complexIdEESC_SC_E0_St5arrayIPcLm4EEEEviT0_T1_:
.text._ZN2at6native29vectorized_elementwise_kernelILi8EZZZNS0_54_GLOBAL__N__d8c5977b_16_LinearAlgebra_cu_140f0503_289316addr_kernel_cudaERNS_14TensorIteratorERKN3c106ScalarES8_ENKUlvE_clEvENKUlvE6_clEvEUlNS5_7complexIdEESC_SC_E0_St5arrayIPcLm4EEEEviT0_T1_:
        /* <DEDUP_REMOVED lines=45> */
[----:B------:R1:W5:Y:S01]  /*02d0*/  LDG.E.128 R40, desc[UR4][R102.64+0x30] ;  /* 0x0000300466287981 */ /* 0x000362000c1e1d00 */
[----:B--2---:R-:W-:-:S02]  /*02e0*/  DMUL R104, R96, UR10 ;  /* 0x0000000a60687c28 */ /* 0x004fc40008000000 */
[----:B0-----:R-:W-:Y:S02]  /*02f0*/  DMUL R2, R98, UR10 ;  /* 0x0000000a62027c28 */ /* 0x001fe40008000000 */
[----:B----4-:R-:W-:-:S04]  /*0300*/  DMUL R106, R88, UR10 ;  /* 0x0000000a586a7c28 */ /* 0x010fc80008000000 */
[----:B------:R-:W-:Y:S02]  /*0310*/  DFMA R104, R98, UR12, R104 ;  /* 0x0000000c62687c2b */ /* 0x000fe40008000068 */
[----:B---3--:R-:W-:Y:S02]  /*0320*/  DMUL R98, R72, UR6 ;  /* 0x0000000648627c28 */ /* 0x008fe40008000000 */
[C---:B-1----:R-:W-:Y:S02]  /*0330*/  DMUL R102, R90.reuse, UR10 ;  /* 0x0000000a5a667c28 */ /* 0x042fe40008000000 */
[----:B------:R-:W-:Y:S02]  /*0340*/  DFMA R106, R90, UR12, R106 ;  /* 0x0000000c5a6a7c2b */ /* 0x000fe4000800006a */
[----:B------:R-:W-:Y:S02]  /*0350*/  DFMA R96, R96, UR12, -R2 ;  /* 0x0000000c60607c2b */ /* 0x000fe40008000802 */
[----:B------:R-:W-:-:S02]  /*0360*/  DMUL R2, R74, UR6 ;  /* 0x000000064a027c28 */ /* 0x000fc40008000000 */
[----:B-----5:R-:W-:Y:S02]  /*0370*/  DMUL R100, R94, R104 ;  /* 0x000000685e647228 */ /* 0x020fe40000000000 */
[----:B------:R-:W-:Y:S02]  /*0380*/  DFMA R74, R74, UR8, R98 ;  /* 0x000000084a4a7c2b */ /* 0x000fe40008000062 */
[----:B------:R-:W-:Y:S02]  /*0390*/  DMUL R98, R80, UR10 ;  /* 0x0000000a50627c28 */ /* 0x000fe40008000000 */
[----:B------:R-:W-:Y:S02]  /*03a0*/  DFMA R102, R88, UR12, -R102 ;  /* 0x0000000c58667c2b */ /* 0x000fe40008000866 */
[----:B------:R-:W-:Y:S02]  /*03b0*/  DMUL R90, R86, R106 ;  /* 0x0000006a565a7228 */ /* 0x000fe40000000000 */
[----:B------:R-:W-:-:S02]  /*03c0*/  DFMA R2, R72, UR8, -R2 ;  /* 0x0000000848027c2b */ /* 0x000fc40008000802 */
[C---:B------:R-:W-:Y:S02]  /*03d0*/  DMUL R104, R92.reuse, R104 ;  /* 0x000000685c687228 */ /* 0x040fe40000000000 */
[----:B------:R-:W-:Y:S02]  /*03e0*/  DFMA R72, R92, R96, -R100 ;  /* 0x000000605c48722b */ /* 0x000fe40000000864 */
[C---:B------:R-:W-:Y:S02]  /*03f0*/  DMUL R92, R82.reuse, UR10 ;  /* 0x0000000a525c7c28 */ /* 0x040fe40008000000 */
[----:B------:R-:W-:Y:S02]  /*0400*/  DFMA R98, R82, UR12, R98 ;  /* 0x0000000c52627c2b */ /* 0x000fe40008000062 */
[----:B------:R-:W-:Y:S02]  /*0410*/  DMUL R106, R84, R106 ;  /* 0x0000006a546a7228 */ /* 0x000fe40000000000 */
[----:B------:R-:W-:-:S02]  /*0420*/  DMUL R82, R78, UR6 ;  /* 0x000000064e527c28 */ /* 0x000fc40008000000 */
[----:B------:R-:W-:Y:S02]  /*0430*/  DFMA R84, R84, R102, -R90 ;  /* 0x000000665454722b */ /* 0x000fe4000000085a */
[----:B------:R-:W-:Y:S02]  /*0440*/  DMUL R90, R66, UR6 ;  /* 0x00000006425a7c28 */ /* 0x000fe40008000000 */
[----:B------:R-:W-:Y:S02]  /*0450*/  DFMA R92, R80, UR12, -R92 ;  /* 0x0000000c505c7c2b */ /* 0x000fe4000800085c */
[----:B------:R-:W-:Y:S02]  /*0460*/  DFMA R88, R94, R96, R104 ;  /* 0x000000605e58722b */ /* 0x000fe40000000068 */
[----:B------:R-:W-:Y:S02]  /*0470*/  DMUL R80, R76, UR6 ;  /* 0x000000064c507c28 */ /* 0x000fe40008000000 */
[----:B------:R-:W-:-:S02]  /*0480*/  DMUL R94, R70, R98 ;  /* 0x00000062465e7228 */ /* 0x000fc40000000000 */
[----:B------:R-:W-:Y:S02]  /*0490*/  DFMA R76, R76, UR8, -R82 ;  /* 0x000000084c4c7c2b */ /* 0x000fe40008000852 */
[----:B------:R-:W-:Y:S02]  /*04a0*/  DMUL R98, R68, R98 ;  /* 0x0000006244627228 */ /* 0x000fe40000000000 */
[C---:B------:R-:W-:Y:S02]  /*04b0*/  DMUL R82, R64.reuse, UR6 ;  /* 0x0000000640527c28 */ /* 0x040fe40008000000 */
[----:B------:R-:W-:Y:S02]  /*04c0*/  DFMA R64, R64, UR8, -R90 ;  /* 0x0000000840407c2b */ /* 0x000fe4000800085a */
[----:B------:R-:W-:Y:S02]  /*04d0*/  DMUL R90, R30, UR6 ;  /* 0x000000061e5a7c28 */ /* 0x000fe40008000000 */
[----:B------:R-:W-:-:S02]  /*04e0*/  DFMA R68, R68, R92, -R94 ;  /* 0x0000005c4444722b */ /* 0x000fc4000000085e */
[----:B------:R-:W-:Y:S02]  /*04f0*/  DFMA R70, R70, R92, R98 ;  /* 0x0000005c4646722b */ /* 0x000fe40000000062 */
[----:B------:R-:W-:Y:S02]  /*0500*/  DMUL R92, R28, UR6 ;  /* 0x000000061c5c7c28 */ /* 0x000fe40008000000 */
[----:B------:R-:W-:Y:S02]  /*0510*/  DMUL R94, R26, UR6 ;  /* 0x000000061a5e7c28 */ /* 0x000fe40008000000 */
[----:B------:R-:W-:Y:S02]  /*0520*/  DFMA R28, R28, UR8, -R90 ;  /* 0x000000081c1c7c2b */ /* 0x000fe4000800085a */
[----:B------:R-:W-:Y:S02]  /*0530*/  DMUL R90, R14, UR6 ;  /* 0x000000060e5a7c28 */ /* 0x000fe40008000000 */
[----:B------:R-:W-:-:S02]  /*0540*/  DFMA R78, R78, UR8, R80 ;  /* 0x000000084e4e7c2b */ /* 0x000fc40008000050 */
[----:B------:R-:W-:Y:S02]  /*0550*/  DMUL R80, R34, UR6 ;  /* 0x0000000622507c28 */ /* 0x000fe40008000000 */
[----:B------:R-:W-:Y:S02]  /*0560*/  DMUL R96, R24, UR6 ;  /* 0x0000000618607c28 */ /* 0x000fe40008000000 */
[----:B------:R-:W-:Y:S02]  /*0570*/  DFMA R30, R30, UR8, R92 ;  /* 0x000000081e1e7c2b */ /* 0x000fe4000800005c */
[----:B------:R-:W-:Y:S02]  /*0580*/  DFMA R66, R66, UR8, R82 ;  /* 0x0000000842427c2b */ /* 0x000fe40008000052 */
[----:B------:R-:W-:Y:S02]  /*0590*/  DFMA R24, R24, UR8, -R94 ;  /* 0x0000000818187c2b */ /* 0x000fe4000800085e */
[----:B------:R-:W-:-:S02]  /*05a0*/  DMUL R92, R12, UR6 ;  /* 0x000000060c5c7c28 */ /* 0x000fc40008000000 */
[----:B------:R-:W-:Y:S02]  /*05b0*/  DMUL R82, R32, UR6 ;  /* 0x0000000620527c28 */ /* 0x000fe40008000000 */
[----:B------:R-:W-:Y:S02]  /*05c0*/  DMUL R94, R22, UR10 ;  /* 0x0000000a165e7c28 */ /* 0x000fe40008000000 */
[----:B------:R-:W-:Y:S02]  /*05d0*/  DFMA R12, R12, UR8, -R90 ;  /* 0x000000080c0c7c2b */ /* 0x000fe4000800085a */
[----:B------:R-:W-:Y:S02]  /*05e0*/  DMUL R90, R20, UR10 ;  /* 0x0000000a145a7c28 */ /* 0x000fe40008000000 */
[----:B------:R-:W-:Y:S02]  /*05f0*/  DFMA R32, R32, UR8, -R80 ;  /* 0x0000000820207c2b */ /* 0x000fe40008000850 */
[----:B------:R-:W-:-:S02]  /*0600*/  DMUL R80, R18, UR6 ;  /* 0x0000000612507c28 */ /* 0x000fc40008000000 */
[----:B------:R-:W-:Y:S02]  /*0610*/  DFMA R34, R34, UR8, R82 ;  /* 0x0000000822227c2b */ /* 0x000fe40008000052 */
[----:B------:R-:W-:Y:S02]  /*0620*/  DFMA R20, R20, UR12, -R94 ;  /* 0x0000000c14147c2b */ /* 0x000fe4000800085e */
[----:B------:R-:W-:Y:S02]  /*0630*/  DMUL R82, R16, UR6 ;  /* 0x0000000610527c28 */ /* 0x000fe40008000000 */
[----:B------:R-:W-:Y:S02]  /*0640*/  DFMA R94, R22, UR12, R90 ;  /* 0x0000000c165e7c2b */ /* 0x000fe4000800005a */
[----:B------:R-:W-:Y:S02]  /*0650*/  DMUL R90, R8, UR10 ;  /* 0x0000000a085a7c28 */ /* 0x000fe40008000000 */
[----:B------:R-:W-:-:S02]  /*0660*/  DFMA R14, R14, UR8, R92 ;  /* 0x000000080e0e7c2b */ /* 0x000fc4000800005c */
[----:B------:R-:W-:Y:S02]  /*0670*/  DMUL R92, R56, UR10 ;  /* 0x0000000a385c7c28 */ /* 0x000fe40008000000 */
[----:B------:R-:W-:Y:S02]  /*0680*/  DFMA R16, R16, UR8, -R80 ;  /* 0x0000000810107c2b */ /* 0x000fe40008000850 */
[----:B------:R-:W-:Y:S02]  /*0690*/  DMUL R80, R58, UR10 ;  /* 0x0000000a3a507c28 */ /* 0x000fe40008000000 */
[----:B------:R-:W-:Y:S02]  /*06a0*/  DFMA R18, R18, UR8, R82 ;  /* 0x0000000812127c2b */ /* 0x000fe40008000052 */
[----:B------:R-:W-:Y:S02]  /*06b0*/  DMUL R22, R46, UR10 ;  /* 0x0000000a2e167c28 */ /* 0x000fe40008000000 */
[----:B------:R-:W-:-:S02]  /*06c0*/  DMUL R82, R10, UR10 ;  /* 0x0000000a0a527c28 */ /* 0x000fc40008000000 */
[----:B------:R-:W-:Y:S02]  /*06d0*/  DFMA R90, R10, UR12, R90 ;  /* 0x0000000c0a5a7c2b */ /* 0x000fe4000800005a */
[----:B------:R-:W-:Y:S02]  /*06e0*/  DMUL R10, R38, UR10 ;  /* 0x0000000a260a7c28 */ /* 0x000fe40008000000 */
[----:B------:R-:W-:Y:S02]  /*06f0*/  DFMA R92, R58, UR12, R92 ;  /* 0x0000000c3a5c7c2b */ /* 0x000fe4000800005c */
[-C--:B------:R-:W-:Y:S02]  /*0700*/  DMUL R58, R62, R94.reuse ;  /* 0x0000005e3e3a7228 */ /* 0x080fe40000000000 */
[----:B------:R-:W-:Y:S02]  /*0710*/  DMUL R94, R60, R94 ;  /* 0x0000005e3c5e7228 */ /* 0x000fe40000000000 */
[----:B------:R-:W-:-:S02]  /*0720*/  DFMA R56, R56, UR12, -R80 ;  /* 0x0000000c38387c2b */ /* 0x000fc40008000850 */
[C---:B------:R-:W-:Y:S02]  /*0730*/  DMUL R80, R44.reuse, UR10 ;  /* 0x0000000a2c507c28 */ /* 0x040fe40008000000 */
[----:B------:R-:W-:Y:S02]  /*0740*/  DFMA R44, R44, UR12, -R22 ;  /* 0x0000000c2c2c7c2b */ /* 0x000fe40008000816 */
[C---:B------:R-:W-:Y:S02]  /*0750*/  DMUL R22, R36.reuse, UR10 ;  /* 0x0000000a24167c28 */ /* 0x040fe40008000000 */
[----:B------:R-:W-:Y:S01]  /*0760*/  DFMA R36, R36, UR12, -R10 ;  /* 0x0000000c24247c2b */ /* 0x000fe2000800080a */
[----:B------:R-:W0:Y:S01]  /*0770*/  S2R R10, SR_TID.X ;  /* 0x00000000000a7919 */ /* 0x000e220000002100 */
[-C--:B------:R-:W-:Y:S02]  /*0780*/  DFMA R60, R60, R20.reuse, -R58 ;  /* 0x000000143c3c722b */ /* 0x080fe4000000083a */
[----:B------:R-:W-:Y:S01]  /*0790*/  DFMA R62, R62, R20, R94 ;  /* 0x000000143e3e722b */ /* 0x000fe2000000005e */
[----:B------:R-:W1:Y:S01]  /*07a0*/  LDC.64 R20, c[0x0][0x250] ;  /* 0x00009400ff147b82 */ /* 0x000e620000000a00 */
[----:B------:R-:W-:-:S02]  /*07b0*/  DFMA R80, R46, UR12, R80 ;  /* 0x0000000c2e507c2b */ /* 0x000fc40008000050 */
[-C--:B------:R-:W-:Y:S02]  /*07c0*/  DMUL R46, R6, R92.reuse ;  /* 0x0000005c062e7228 */ /* 0x080fe40000000000 */
[----:B------:R-:W-:Y:S02]  /*07d0*/  DFMA R22, R38, UR12, R22 ;  /* 0x0000000c26167c2b */ /* 0x000fe40008000016 */
[----:B------:R-:W-:Y:S02]  /*07e0*/  DMUL R92, R4, R92 ;  /* 0x0000005c045c7228 */ /* 0x000fe40000000000 */
[----:B------:R-:W-:Y:S02]  /*07f0*/  DMUL R58, R54, R90 ;  /* 0x0000005a363a7228 */ /* 0x000fe40000000000 */
[----:B------:R-:W-:Y:S02]  /*0800*/  DFMA R4, R4, R56, -R46 ;  /* 0x000000380404722b */ /* 0x000fe4000000082e */
[----:B------:R-:W-:-:S02]  /*0810*/  DMUL R46, R50, R80 ;  /* 0x00000050322e7228 */ /* 0x000fc40000000000 */
[----:B------:R-:W-:Y:S02]  /*0820*/  DMUL R38, R42, R22 ;  /* 0x000000162a267228 */ /* 0x000fe40000000000 */
[----:B------:R-:W-:Y:S02]  /*0830*/  DFMA R8, R8, UR12, -R82 ;  /* 0x0000000c08087c2b */ /* 0x000fe40008000852 */
[----:B------:R-:W-:Y:S02]  /*0840*/  DMUL R90, R52, R90 ;  /* 0x0000005a345a7228 */ /* 0x000fe40000000000 */
[----:B------:R-:W-:Y:S02]  /*0850*/  DMUL R80, R48, R80 ;  /* 0x0000005030507228 */ /* 0x000fe40000000000 */
[----:B------:R-:W-:Y:S02]  /*0860*/  DMUL R22, R40, R22 ;  /* 0x0000001628167228 */ /* 0x000fe40000000000 */
[----:B------:R-:W-:-:S02]  /*0870*/  DFMA R86, R86, R102, R106 ;  /* 0x000000665656722b */ /* 0x000fc4000000006a */
[----:B------:R-:W-:Y:S02]  /*0880*/  DFMA R26, R26, UR8, R96 ;  /* 0x000000081a1a7c2b */ /* 0x000fe40008000060 */
[----:B------:R-:W-:Y:S02]  /*0890*/  DFMA R92, R6, R56, R92 ;  /* 0x00000038065c722b */ /* 0x000fe4000000005c */
[-C--:B------:R-:W-:Y:S02]  /*08a0*/  DFMA R52, R52, R8.reuse, -R58 ;  /* 0x000000083434722b */ /* 0x080fe4000000083a */
[----:B------:R-:W-:Y:S02]  /*08b0*/  DFMA R90, R54, R8, R90 ;  /* 0x00000008365a722b */ /* 0x000fe4000000005a */
[-C--:B------:R-:W-:Y:S02]  /*08c0*/  DFMA R46, R48, R44.reuse, -R46 ;  /* 0x0000002c302e722b */ /* 0x080fe4000000082e */
[----:B------:R-:W-:-:S02]  /*08d0*/  DFMA R80, R50, R44, R80 ;  /* 0x0000002c3250722b */ /* 0x000fc40000000050 */
[-C--:B------:R-:W-:Y:S02]  /*08e0*/  DFMA R38, R40, R36.reuse, -R38 ;  /* 0x000000242826722b */ /* 0x080fe40000000826 */
[----:B------:R-:W-:Y:S01]  /*08f0*/  DFMA R22, R42, R36, R22 ;  /* 0x000000242a16722b */ /* 0x000fe20000000016 */
[----:B-1----:R-:W-:Y:S01]  /*0900*/  IMAD.WIDE.U32 R20, R0, 0x10, R20 ;  /* 0x0000001000147825 */ /* 0x002fe200078e0014 */
        /* <DEDUP_REMOVED lines=26> */
.L_x_7362:
        /* <DEDUP_REMOVED lines=179> */
.L_x_7364:
[----:B------:R-:W-:Y:S05]  /*15e0*/  BSYNC B0 ;  /* 0x0000000000007941 */ /* 0x000fea0003800000 */
.L_x_7363:
        /* <DEDUP_REMOVED lines=26> */
.L_x_7366:
[----:B------:R-:W-:Y:S05]  /*1790*/  BSYNC B0 ;  /* 0x0000000000007941 */ /* 0x000fea0003800000 */
.L_x_7365:
        /* <DEDUP_REMOVED lines=23> */
.L_x_7368:
[----:B------:R-:W-:Y:S05]  /*1910*/  BSYNC B0 ;  /* 0x0000000000007941 */ /* 0x000fea0003800000 */
.L_x_7367:
        /* <DEDUP_REMOVED lines=22> */
.L_x_7370:
[----:B------:R-:W-:Y:S05]  /*1a80*/  BSYNC B0 ;  /* 0x0000000000007941 */ /* 0x000fea0003800000 */
.L_x_7369:
        /* <DEDUP_REMOVED lines=23> */
.L_x_7372:
[----:B------:R-:W-:Y:S05]  /*1c00*/  BSYNC B0 ;  /* 0x0000000000007941 */ /* 0x000fea0003800000 */
.L_x_7371:
        /* <DEDUP_REMOVED lines=21> */
.L_x_7374:
[----:B------:R-:W-:Y:S05]  /*1d60*/  BSYNC B0 ;  /* 0x0000000000007941 */ /* 0x000fea0003800000 */
.L_x_7373:
        /* <DEDUP_REMOVED lines=24> */
.L_x_7376:
[----:B------:R-:W-:Y:S05]  /*1ef0*/  BSYNC B0 ;  /* 0x0000000000007941 */ /* 0x000fea0003800000 */
.L_x_7375:
        /* <DEDUP_REMOVED lines=22> */
.L_x_7378:
[----:B------:R-:W-:Y:S05]  /*2060*/  BSYNC B0 ;  /* 0x0000000000007941 */ /* 0x000fea0003800000 */
.L_x_7377:
        /* <DEDUP_REMOVED lines=18> */
.L_x_7381:
[----:B------:R-:W-:-:S13]  /*2190*/  ISETP.GE.AND P0, PT, R97, R96, PT ;  /* 0x000000606100720c */ /* 0x000fda0003f06270 */
[----:B------:R-:W-:Y:S05]  /*21a0*/  @P0 BRA `(.L_x_7383) ;  /* 0x0000000000300947 */ /* 0x000fea0003800000 */
[----:B0-----:R-:W0:Y:S01]  /*21b0*/  LDC.64 R2, c[0x0][0x250] ;  /* 0x00009400ff027b82 */ /* 0x001e220000000a00 */
[----:B------:R-:W-:Y:S02]  /*21c0*/  IMAD.IADD R5, R0, 0x1, R97 ;  /* 0x0000000100057824 */ /* 0x000fe400078e0261 */
[----:B------:R-:W-:Y:S02]  /*21d0*/  VIADD R97, R97, 0x80 ;  /* 0x0000008061617836 */ /* 0x000fe40000000000 */
[----:B0-----:R-:W-:-:S05]  /*21e0*/  IMAD.WIDE.U32 R2, R5, 0x10, R2 ;  /* 0x0000001005027825 */ /* 0x001fca00078e0002 */
[----:B------:R1:W-:Y:S02]  /*21f0*/  STG.E.128 desc[UR4][R2.64], R64 ;  /* 0x0000004002007986 */ /* 0x0003e4000c101d04 */
.L_x_7382:
[----:B------:R-:W-:-:S13]  /*2200*/  ISETP.GE.AND P0, PT, R97, R96, PT ;  /* 0x000000606100720c */ /* 0x000fda0003f06270 */
[----:B------:R-:W-:Y:S05]  /*2210*/  @P0 BRA `(.L_x_7384) ;  /* 0x0000000000340947 */ /* 0x000fea0003800000 */
[----:B01----:R-:W0:Y:S01]  /*2220*/  LDC.64 R2, c[0x0][0x250] ;  /* 0x00009400ff027b82 */ /* 0x003e220000000a00 */
[----:B------:R-:W-:Y:S02]  /*2230*/  IMAD.IADD R5, R0, 0x1, R97 ;  /* 0x0000000100057824 */ /* 0x000fe400078e0261 */
[----:B------:R-:W-:Y:S02]  /*2240*/  VIADD R97, R97, 0x80 ;  /* 0x0000008061617836 */ /* 0x000fe40000000000 */
[----:B0-----:R-:W-:-:S05]  /*2250*/  IMAD.WIDE.U32 R2, R5, 0x10, R2 ;  /* 0x0000001005027825 */ /* 0x001fca00078e0002 */
[----:B------:R1:W-:Y:S02]  /*2260*/  STG.E.128 desc[UR4][R2.64], R56 ;  /* 0x0000003802007986 */ /* 0x0003e4000c101d04 */
.L_x_7383:
        /* <DEDUP_REMOVED lines=8> */
.L_x_7384:
[----:B------:R-:W-:Y:S05]  /*22f0*/  BSYNC B1 ;  /* 0x0000000000017941 */ /* 0x000fea0003800000 */
.L_x_7380:
[----:B------:R-:W-:-:S13]  /*2300*/  ISETP.GE.AND P0, PT, R97, R96, PT ;  /* 0x000000606100720c */ /* 0x000fda0003f06270 */
[----:B012---:R-:W0:Y:S01]  /*2310*/  @!P0 LDC.64 R2, c[0x0][0x250] ;  /* 0x00009400ff028b82 */ /* 0x007e220000000a00 */
[----:B------:R-:W-:Y:S02]  /*2320*/  @!P0 IMAD.IADD R5, R0, 0x1, R97 ;  /* 0x0000000100058824 */ /* 0x000fe400078e0261 */
[----:B------:R-:W-:Y:S02]  /*2330*/  @!P0 VIADD R97, R97, 0x80 ;  /* 0x0000008061618836 */ /* 0x000fe40000000000 */
[----:B0-----:R-:W-:-:S05]  /*2340*/  @!P0 IMAD.WIDE.U32 R2, R5, 0x10, R2 ;  /* 0x0000001005028825 */ /* 0x001fca00078e0002 */
[----:B------:R2:W-:Y:S02]  /*2350*/  @!P0 STG.E.128 desc[UR4][R2.64], R32 ;  /* 0x0000002002008986 */ /* 0x0005e4000c101d04 */
.L_x_7385:
[----:B------:R-:W-:Y:S05]  /*2360*/  BSYNC B0 ;  /* 0x0000000000007941 */ /* 0x000fea0003800000 */
.L_x_7379:
        /* <DEDUP_REMOVED lines=8> */
.L_x_7386:
        /* <DEDUP_REMOVED lines=9> */
.L_x_24132:


//--------------------- .text._ZN2at6native18elementwise_kernelILi128ELi4EZNS0_15gpu_kernel_implIZZZNS0_54_GLOBAL__N__d8c5977b_16_LinearAlgebra_cu_140f0503_289316addr_kernel_cudaERNS_14TensorIteratorERKN3c106ScalarES9_ENKUlvE_clEvENKUlvE6_clEvEUlNS6_7complexIdEESD_SD_E_EEvRNS_18TensorIteratorBaseERKT_EUliE_EEviT1_ --------------------------
	.section	.text._ZN2at6native18elementwise_kernelILi128ELi4EZNS0_15gpu_kernel_implIZZZNS0_54_GLOBAL__N__d8c5977b_16_LinearAlgebra_cu_140f0503_289316addr_kernel_cudaERNS_14TensorIteratorERKN3c106ScalarES9_ENKUlvE_clEvENKUlvE6_clEvEUlNS6_7complexIdEESD_SD_E_EEvRNS_18TensorIteratorBaseERKT_EUliE_EEviT1_,"ax",@progbits
	.align	128
        .global         _ZN2at6native18elementwise_kernelILi128ELi4EZNS0_15gpu_kernel_implIZZZNS0_54_GLOBAL__N__d8c5977b_16_LinearAlgebra_cu_140f0503_289316addr_kernel_cudaERNS_14TensorIteratorERKN3c106ScalarES9_ENKUlvE_clEvENKUlvE6_clEvEUlNS6_7complexIdEESD_SD_E_EEvRNS_18TensorIteratorBaseERKT_EUliE_EEviT1_
        .type           _ZN2at6native18elementwise_kernelILi128ELi4EZNS0_15gpu_kernel_implIZZZNS0_54_GLOBAL__N__d8c5977b_16_LinearAlgebra_cu_140f0503_289316addr_kernel_cudaERNS_14TensorIteratorERKN3c106ScalarES9_ENKUlvE_clEvENKUlvE6_clEvEUlNS6_7complexIdEESD_SD_E_EEvRNS_18TensorIteratorBaseERKT_EUliE_EEviT1_,@function
        .size           _ZN2at6native18elementwise_kernelILi128ELi4EZNS0_15gpu_kernel_implIZZZNS0_54_GLOBAL__N__d8c5977b_16_LinearAlgebra_cu_140f0503_289316addr_kernel_cudaERNS_14TensorIteratorERKN3c106ScalarES9_ENKUlvE_clEvENKUlvE6_clEvEUlNS6_7complexIdEESD_SD_E_EEvRNS_18TensorIteratorBaseERKT_EUliE_EEviT1_,(.L_x_24133 - _ZN2at6native18elementwise_kernelILi128ELi4EZNS0_15gpu_kernel_implIZZZNS0_54_GLOBAL__N__d8c5977b_16_LinearAlgebra_cu_140f0503_289316addr_kernel_cudaERNS_14TensorIteratorERKN3c106ScalarES9_ENKUlvE_clEvENKUlvE6_clEvEUlNS6_7complexIdEESD_SD_E_EEvRNS_18TensorIteratorBaseERKT_EUliE_EEviT1_)
        .other          _ZN2at6native18elementwise_kernelILi128ELi4EZNS0_15gpu_kernel_implIZZZNS0_54_GLOBAL__N__d8c5977b_16_LinearAlgebra_cu_140f0503_289316addr_kernel_cudaERNS_14TensorIteratorERKN3c106ScalarES9_ENKUlvE_clEvENKUlvE6_clEvEUlNS6_7complexIdEESD_SD_E_EEvRNS_18TensorIteratorBaseERKT_EUliE_EEviT1_,@"STO_CUDA_ENTRY STV_DEFAULT"
_ZN2at6native18elementwise_kernelILi128ELi4EZNS0_15gpu_kernel_implIZZZNS0_54_GLOBAL__N__d8c5977b_16_LinearAlgebra_cu_140f0503_289316addr_kernel_cudaERNS_14TensorIteratorERKN3c106ScalarES9_ENKUlvE_clEvENKUlvE6_clEvEUlNS6_7complexIdEESD_SD_E_EEvRNS_18TensorIteratorBaseERKT_EUliE_EEviT1_:
.text._ZN2at6native18elementwise_kernelILi128ELi4EZNS0_15gpu_kernel_implIZZZNS0_54_GLOBAL__N__d8c5977b_16_LinearAlgebra_cu_140f0503_289316addr_kernel_cudaERNS_14TensorIteratorERKN3c106ScalarES9_ENKUlvE_clEvENKUlvE6_clEvEUlNS6_7complexIdEESD_SD_E_EEvRNS_18TensorIteratorBaseERKT_EUliE_EEviT1_:
        /* <DEDUP_REMOVED lines=366> */
.L_x_7389:
        /* <DEDUP_REMOVED lines=27> */
.L_x_7390:
        /* <DEDUP_REMOVED lines=19> */
.L_x_7394:
[----:B------:R-:W2:Y:S01]  /*19c0*/  LDG.E.U8 R4, desc[UR36][R4.64] ;  /* 0x0000002404047981 */ /* 0x000ea2000c1e1100 */
[----:B------:R-:W-:Y:S01]  /*19d0*/  CS2R R18, SRZ ;  /* 0x0000000000127805 */ /* 0x000fe2000001ff00 */
[----:B--2---:R2:W3:Y:S01]  /*19e0*/  I2F.F64.U16 R16, R4 ;  /* 0x0000000400107312 */ /* 0x0044e20000101800 */
[----:B------:R-:W-:Y:S05]  /*19f0*/  BRA `(.L_x_7396) ;  /* 0x0000000c00c87947 */ /* 0x000fea0003800000 */
.L_x_7393:
        /* <DEDUP_REMOVED lines=10> */
.L_x_7398:
[----:B------:R-:W2:Y:S01]  /*1aa0*/  LDG.E R4, desc[UR36][R4.64] ;  /* 0x0000002404047981 */ /* 0x000ea2000c1e1900 */
[----:B------:R-:W-:Y:S01]  /*1ab0*/  CS2R R18, SRZ ;  /* 0x0000000000127805 */ /* 0x000fe2000001ff00 */
[----:B--2---:R0:W1:Y:S01]  /*1ac0*/  I2F.F64 R16, R4 ;  /* 0x0000000400107312 */ /* 0x0040620000201c00 */
[----:B------:R-:W-:Y:S05]  /*1ad0*/  BRA `(.L_x_7396) ;  /* 0x0000000c00907947 */ /* 0x000fea0003800000 */
.L_x_7397:
[----:B------:R-:W2:Y:S01]  /*1ae0*/  LDG.E.U16 R4, desc[UR36][R4.64] ;  /* 0x0000002404047981 */ /* 0x000ea2000c1e1500 */
[----:B------:R-:W-:Y:S01]  /*1af0*/  CS2R R18, SRZ ;  /* 0x0000000000127805 */ /* 0x000fe2000001ff00 */
[----:B--2---:R4:W0:Y:S01]  /*1b00*/  I2F.F64.S16 R16, R4 ;  /* 0x0000000400107312 */ /* 0x0048220000101c00 */
[----:B------:R-:W-:Y:S05]  /*1b10*/  BRA `(.L_x_7396) ;  /* 0x0000000c00807947 */ /* 0x000fea0003800000 */
.L_x_7392:
        /* <DEDUP_REMOVED lines=11> */
.L_x_7400:
[----:B------:R-:W2:Y:S01]  /*1bd0*/  LDG.E.U16 R0, desc[UR36][R4.64] ;  /* 0x0000002404007981 */ /* 0x000ea2000c1e1500 */
[----:B------:R-:W-:Y:S01]  /*1be0*/  CS2R R18, SRZ ;  /* 0x0000000000127805 */ /* 0x000fe2000001ff00 */
[----:B--2---:R-:W-:-:S05]  /*1bf0*/  HADD2.F32 R0, -RZ, R0.H0_H0 ;  /* 0x20000000ff007230 */ /* 0x004fca0000004100 */
[----:B------:R-:W-:-:S04]  /*1c00*/  FMUL.FTZ R0, R0, 1 ;  /* 0x3f80000000007820 */ /* 0x000fc80000410000 */
[----:B------:R0:W1:Y:S01]  /*1c10*/  F2F.F64.F32 R16, R0 ;  /* 0x0000000000107310 */ /* 0x0000620000201800 */
[----:B------:R-:W-:Y:S05]  /*1c20*/  BRA `(.L_x_7396) ;  /* 0x0000000c003c7947 */ /* 0x000fea0003800000 */
.L_x_7399:
        /* <DEDUP_REMOVED lines=12> */
.L_x_7402:
        /* <DEDUP_REMOVED lines=8> */
.L_x_7401:
[----:B------:R0:W5:Y:S01]  /*1d70*/  LDG.E.64 R16, desc[UR36][R4.64] ;  /* 0x0000002404107981 */ /* 0x000162000c1e1b00 */
[----:B------:R-:W-:Y:S01]  /*1d80*/  CS2R R18, SRZ ;  /* 0x0000000000127805 */ /* 0x000fe2000001ff00 */
[----:B------:R-:W-:Y:S06]  /*1d90*/  BRA `(.L_x_7396) ;  /* 0x0000000800e07947 */ /* 0x000fec0003800000 */
.L_x_7391:
        /* <DEDUP_REMOVED lines=14> */
.L_x_7405:
[----:B------:R0:W5:Y:S01]  /*1e80*/  LDG.E.128 R16, desc[UR36][R4.64] ;  /* 0x0000002404107981 */ /* 0x000162000c1e1d00 */
[----:B------:R-:W-:Y:S05]  /*1e90*/  BRA `(.L_x_7396) ;  /* 0x0000000800a07947 */ /* 0x000fea0003800000 */
.L_x_7404:
        /* <DEDUP_REMOVED lines=29> */
.L_x_7407:
        /* <DEDUP_REMOVED lines=16> */
.L_x_7406:
[----:B------:R-:W2:Y:S01]  /*2170*/  LDG.E.U16 R0, desc[UR36][R4.64] ;  /* 0x0000002404007981 */ /* 0x000ea2000c1e1500 */
[----:B------:R-:W-:Y:S01]  /*2180*/  CS2R R18, SRZ ;  /* 0x0000000000127805 */ /* 0x000fe2000001ff00 */
[----:B--2---:R-:W-:-:S04]  /*2190*/  IMAD.U32 R0, R0, 0x10000, RZ ;  /* 0x0001000000007824 */ /* 0x004fc800078e00ff */
[----:B------:R-:W-:-:S04]  /*21a0*/  FMUL.FTZ R0, R0, 1 ;  /* 0x3f80000000007820 */ /* 0x000fc80000410000 */
[----:B------:R0:W1:Y:S01]  /*21b0*/  F2F.F64.F32 R16, R0 ;  /* 0x0000000000107310 */ /* 0x0000620000201800 */
[----:B------:R-:W-:Y:S05]  /*21c0*/  BRA `(.L_x_7396) ;  /* 0x0000000400d47947 */ /* 0x000fea0003800000 */
.L_x_7403:
        /* <DEDUP_REMOVED lines=12> */
.L_x_7410:
        /* <DEDUP_REMOVED lines=21> */
.L_x_7414:
[----:B------:R-:W-:Y:S05]  /*23e0*/  BSYNC B1 ;  /* 0x0000000000017941 */ /* 0x000fea0003800000 */
.L_x_7413:
[----:B------:R-:W-:Y:S01]  /*23f0*/  LEA R5, R0, 0x3b800000, 0x17 ;  /* 0x3b80000000057811 */ /* 0x000fe200078eb8ff */
[----:B------:R-:W-:-:S05]  /*2400*/  IMAD.SHL.U32 R0, R3, 0x100000, RZ ;  /* 0x0010000003007824 */ /* 0x000fca00078e00ff */
[----:B------:R-:W-:-:S07]  /*2410*/  LOP3.LUT R0, R5, R0, R6, 0xfe, !PT ;  /* 0x0000000005007212 */ /* 0x000fce00078efe06 */
.L_x_7412:
[----:B------:R-:W-:Y:S05]  /*2420*/  BSYNC B0 ;  /* 0x0000000000007941 */ /* 0x000fea0003800000 */
.L_x_7411:
[----:B------:R-:W-:Y:S01]  /*2430*/  FMUL.FTZ R0, R0, 1 ;  /* 0x3f80000000007820 */ /* 0x000fe20000410000 */
[----:B------:R-:W-:-:S03]  /*2440*/  CS2R R18, SRZ ;  /* 0x0000000000127805 */ /* 0x000fc6000001ff00 */
[----:B------:R0:W1:Y:S01]  /*2450*/  F2F.F64.F32 R16, R0 ;  /* 0x0000000000107310 */ /* 0x0000620000201800 */
[----:B------:R-:W-:Y:S05]  /*2460*/  BRA `(.L_x_7396) ;  /* 0x00000004002c7947 */ /* 0x000fea0003800000 */
.L_x_7409:
        /* <DEDUP_REMOVED lines=21> */
.L_x_7418:
[----:B------:R-:W-:Y:S05]  /*25c0*/  BSYNC B1 ;  /* 0x0000000000017941 */ /* 0x000fea0003800000 */
.L_x_7417:
[----:B------:R-:W-:Y:S01]  /*25d0*/  LEA R5, R0, 0x37800000, 0x17 ;  /* 0x3780000000057811 */ /* 0x000fe200078eb8ff */
[----:B------:R-:W-:-:S05]  /*25e0*/  IMAD.SHL.U32 R0, R3, 0x200000, RZ ;  /* 0x0020000003007824 */ /* 0x000fca00078e00ff */
[----:B------:R-:W-:-:S07]  /*25f0*/  LOP3.LUT R0, R5, R0, R6, 0xfe, !PT ;  /* 0x0000000005007212 */ /* 0x000fce00078efe06 */
.L_x_7416:
[----:B------:R-:W-:Y:S05]  /*2600*/  BSYNC B0 ;  /* 0x0000000000007941 */ /* 0x000fea0003800000 */
.L_x_7415:
[----:B------:R-:W-:Y:S01]  /*2610*/  FMUL.FTZ R0, R0, 1 ;  /* 0x3f80000000007820 */ /* 0x000fe20000410000 */
[----:B------:R-:W-:-:S03]  /*2620*/  CS2R R18, SRZ ;  /* 0x0000000000127805 */ /* 0x000fc6000001ff00 */
[----:B------:R0:W1:Y:S01]  /*2630*/  F2F.F64.F32 R16, R0 ;  /* 0x0000000000107310 */ /* 0x0000620000201800 */
[----:B------:R-:W-:Y:S05]  /*2640*/  BRA `(.L_x_7396) ;  /* 0x0000000000b47947 */ /* 0x000fea0003800000 */
.L_x_7408:
        /* <DEDUP_REMOVED lines=14> */
.L_x_7422:
[----:B------:R-:W-:Y:S05]  /*2730*/  BSYNC B0 ;  /* 0x0000000000007941 */ /* 0x000fea0003800000 */
.L_x_7421:
[----:B------:R-:W-:Y:S01]  /*2740*/  FMUL.FTZ R0, R0, 1 ;  /* 0x3f80000000007820 */ /* 0x000fe20000410000 */
[----:B------:R-:W-:-:S03]  /*2750*/  CS2R R18, SRZ ;  /* 0x0000000000127805 */ /* 0x000fc6000001ff00 */
[----:B------:R0:W1:Y:S01]  /*2760*/  F2F.F64.F32 R16, R0 ;  /* 0x0000000000107310 */ /* 0x0000620000201800 */
[----:B------:R-:W-:Y:S05]  /*2770*/  BRA `(.L_x_7396) ;  /* 0x0000000000687947 */ /* 0x000fea0003800000 */
.L_x_7395:
        /* <DEDUP_REMOVED lines=16> */
.L_x_7423:
[----:B------:R-:W-:Y:S02]  /*2880*/  CS2R R16, SRZ ;  /* 0x0000000000107805 */ /* 0x000fe4000001ff00 */
[----:B------:R-:W-:Y:S01]  /*2890*/  CS2R R18, SRZ ;  /* 0x0000000000127805 */ /* 0x000fe2000001ff00 */
[----:B------:R-:W-:Y:S06]  /*28a0*/  BRA `(.L_x_7396) ;  /* 0x00000000001c7947 */ /* 0x000fec0003800000 */
.L_x_7420:
[----:B------:R-:W2:Y:S01]  /*28b0*/  LDG.E.64 R16, desc[UR36][R4.64] ;  /* 0x0000002404107981 */ /* 0x000ea2000c1e1b00 */
[----:B------:R-:W-:Y:S01]  /*28c0*/  CS2R R18, SRZ ;  /* 0x0000000000127805 */ /* 0x000fe2000001ff00 */
[----:B--2---:R-:W0:Y:S01]  /*28d0*/  I2F.F64.U64 R16, R16 ;  /* 0x0000001000107312 */ /* 0x004e220000301800 */
[----:B------:R-:W-:Y:S05]  /*28e0*/  BRA `(.L_x_7396) ;  /* 0x00000000000c7947 */ /* 0x000fea0003800000 */
.L_x_7419:
[----:B------:R-:W2:Y:S01]  /*28f0*/  LDG.E R4, desc[UR36][R4.64] ;  /* 0x0000002404047981 */ /* 0x000ea2000c1e1900 */
[----:B------:R-:W-:Y:S01]  /*2900*/  CS2R R18, SRZ ;  /* 0x0000000000127805 */ /* 0x000fe2000001ff00 */
[----:B--2---:R0:W1:Y:S06]  /*2910*/  I2F.F64.U32 R16, R4 ;  /* 0x0000000400107312 */ /* 0x00406c0000201800 */
.L_x_7396:
[----:B0-2-4-:R-:W0:Y:S01]  /*2920*/  LDC.U8 R4, c[0x0][0x523] ;  /* 0x000148c0ff047b82 */ /* 0x015e220000000000 */
        /* <DEDUP_REMOVED lines=18> */
.L_x_7427:
[----:B------:R-:W2:Y:S01]  /*2a50*/  LDG.E.U8 R2, desc[UR36][R2.64] ;  /* 0x0000002402027981 */ /* 0x000ea2000c1e1100 */
[----:B------:R-:W-:Y:S01]  /*2a60*/  CS2R R6, SRZ ;  /* 0x0000000000067805 */ /* 0x000fe2000001ff00 */
[----:B--2---:R0:W2:Y:S01]  /*2a70*/  I2F.F64.U16 R4, R2 ;  /* 0x0000000200047312 */ /* 0x0040a20000101800 */
[----:B------:R-:W-:Y:S05]  /*2a80*/  BRA `(.L_x_7429) ;  /* 0x0000000c00c87947 */ /* 0x000fea0003800000 */
.L_x_7426:
        /* <DEDUP_REMOVED lines=10> */
.L_x_7431:
[----:B------:R-:W2:Y:S01]  /*2b30*/  LDG.E R2, desc[UR36][R2.64] ;  /* 0x0000002402027981 */ /* 0x000ea2000c1e1900 */
[----:B------:R-:W-:Y:S01]  /*2b40*/  CS2R R6, SRZ ;  /* 0x0000000000067805 */ /* 0x000fe2000001ff00 */
[----:B--2---:R0:W2:Y:S01]  /*2b50*/  I2F.F64 R4, R2 ;  /* 0x0000000200047312 */ /* 0x0040a20000201c00 */
[----:B------:R-:W-:Y:S05]  /*2b60*/  BRA `(.L_x_7429) ;  /* 0x0000000c00907947 */ /* 0x000fea0003800000 */
.L_x_7430:
[----:B------:R-:W2:Y:S01]  /*2b70*/  LDG.E.U16 R2, desc[UR36][R2.64] ;  /* 0x0000002402027981 */ /* 0x000ea2000c1e1500 */
[----:B------:R-:W-:Y:S01]  /*2b80*/  CS2R R6, SRZ ;  /* 0x0000000000067805 */ /* 0x000fe2000001ff00 */
[----:B--2---:R0:W2:Y:S01]  /*2b90*/  I2F.F64.S16 R4, R2 ;  /* 0x0000000200047312 */ /* 0x0040a20000101c00 */
[----:B------:R-:W-:Y:S05]  /*2ba0*/  BRA `(.L_x_7429) ;  /* 0x0000000c00807947 */ /* 0x000fea0003800000 */
.L_x_7425:
        /* <DEDUP_REMOVED lines=9> */
[----:B------:R-:W4:Y:S01]  /*2c40*/  F2F.F64.F32 R4, R4 ;  /* 0x0000000400047310 */ /* 0x000f220000201800 */
[----:B------:R-:W-:Y:S05]  /*2c50*/  BRA `(.L_x_7429) ;  /* 0x0000000c00547947 */ /* 0x000fea0003800000 */
.L_x_7433:
[----:B------:R-:W2:Y:S01]  /*2c60*/  LDG.E.U16 R0, desc[UR36][R2.64] ;  /* 0x0000002402007981 */ /* 0x000ea2000c1e1500 */
[----:B------:R-:W-:Y:S01]  /*2c70*/  CS2R R6, SRZ ;  /* 0x0000000000067805 */ /* 0x000fe2000001ff00 */
[----:B--2---:R-:W-:-:S05]  /*2c80*/  HADD2.F32 R0, -RZ, R0.H0_H0 ;  /* 0x20000000ff007230 */ /* 0x004fca0000004100 */
[----:B------:R-:W-:-:S04]  /*2c90*/  FMUL.FTZ R0, R0, 1 ;  /* 0x3f80000000007820 */ /* 0x000fc80000410000 */
[----:B------:R0:W2:Y:S01]  /*2ca0*/  F2F.F64.F32 R4, R0 ;  /* 0x0000000000047310 */ /* 0x0000a20000201800 */
[----:B------:R-:W-:Y:S05]  /*2cb0*/  BRA `(.L_x_7429) ;  /* 0x0000000c003c7947 */ /* 0x000fea0003800000 */
.L_x_7432:
        /* <DEDUP_REMOVED lines=12> */
.L_x_7435:
[----:B------:R-:W2:Y:S02]  /*2d80*/  LDG.E R0, desc[UR36][R2.64] ;  /* 0x0000002402007981 */ /* 0x000ea4000c1e1900 */
[--C-:B--2---:R-:W-:Y:S02]  /*2d90*/  HADD2.F32 R4, -RZ, R0.reuse.H1_H1 ;  /* 0x30000000ff047230 */ /* 0x104fe40000004100 */
[----:B------:R-:W-:-:S03]  /*2da0*/  HADD2.F32 R0, -RZ, R0.H0_H0 ;  /* 0x20000000ff007230 */ /* 0x000fc60000004100 */
[----:B------:R-:W-:Y:S02]  /*2db0*/  FMUL.FTZ R6, R4, 1 ;  /* 0x3f80000004067820 */ /* 0x000fe40000410000 */
[----:B------:R-:W-:-:S04]  /*2dc0*/  FMUL.FTZ R0, R0, 1 ;  /* 0x3f80000000007820 */ /* 0x000fc80000410000 */
[----:B------:R-:W0:Y:S08]  /*2dd0*/  F2F.F64.F32 R6, R6 ;  /* 0x0000000600067310 */ /* 0x000e300000201800 */
[----:B------:R2:W4:Y:S01]  /*2de0*/  F2F.F64.F32 R4, R0 ;  /* 0x0000000000047310 */ /* 0x0005220000201800 */
[----:B------:R-:W-:Y:S05]  /*2df0*/  BRA `(.L_x_7429) ;  /* 0x0000000800ec7947 */ /* 0x000fea0003800000 */
.L_x_7434:
[----:B------:R0:W5:Y:S01]  /*2e00*/  LDG.E.64 R4, desc[UR36][R2.64] ;  /* 0x0000002402047981 */ /* 0x000162000c1e1b00 */
[----:B------:R-:W-:Y:S01]  /*2e10*/  CS2R R6, SRZ ;  /* 0x0000000000067805 */ /* 0x000fe2000001ff00 */
[----:B------:R-:W-:Y:S06]  /*2e20*/  BRA `(.L_x_7429) ;  /* 0x0000000800e07947 */ /* 0x000fec0003800000 */
.L_x_7424:
        /* <DEDUP_REMOVED lines=14> */
.L_x_7438:
[----:B------:R0:W5:Y:S01]  /*2f10*/  LDG.E.128 R4, desc[UR36][R2.64] ;  /* 0x0000002402047981 */ /* 0x000162000c1e1d00 */
[----:B------:R-:W-:Y:S05]  /*2f20*/  BRA `(.L_x_7429) ;  /* 0x0000000800a07947 */ /* 0x000fea0003800000 */
.L_x_7437:
        /* <DEDUP_REMOVED lines=29> */
.L_x_7440:
        /* <DEDUP_REMOVED lines=16> */
.L_x_7439:
[----:B------:R-:W2:Y:S01]  /*3200*/  LDG.E.U16 R0, desc[UR36][R2.64] ;  /* 0x0000002402007981 */ /* 0x000ea2000c1e1500 */
[----:B------:R-:W-:Y:S01]  /*3210*/  CS2R R6, SRZ ;  /* 0x0000000000067805 */ /* 0x000fe2000001ff00 */
[----:B--2---:R-:W-:-:S04]  /*3220*/  IMAD.U32 R0, R0, 0x10000, RZ ;  /* 0x0001000000007824 */ /* 0x004fc800078e00ff */
[----:B------:R-:W-:-:S04]  /*3230*/  FMUL.FTZ R0, R0, 1 ;  /* 0x3f80000000007820 */ /* 0x000fc80000410000 */
[----:B------:R0:W2:Y:S01]  /*3240*/  F2F.F64.F32 R4, R0 ;  /* 0x0000000000047310 */ /* 0x0000a20000201800 */
[----:B------:R-:W-:Y:S05]  /*3250*/  BRA `(.L_x_7429) ;  /* 0x0000000400d47947 */ /* 0x000fea0003800000 */
.L_x_7436:
        /* <DEDUP_REMOVED lines=12> */
.L_x_7443:
        /* <DEDUP_REMOVED lines=21> */
.L_x_7447:
[----:B------:R-:W-:Y:S05]  /*3470*/  BSYNC B1 ;  /* 0x0000000000017941 */ /* 0x000fea0003800000 */
.L_x_7446:
[----:B------:R-:W-:Y:S01]  /*3480*/  LEA R3, R0, 0x3b800000, 0x17 ;  /* 0x3b80000000037811 */ /* 0x000fe200078eb8ff */
[----:B------:R-:W-:-:S05]  /*3490*/  IMAD.SHL.U32 R0, R2, 0x100000, RZ ;  /* 0x0010000002007824 */ /* 0x000fca00078e00ff */
[----:B------:R-:W-:-:S07]  /*34a0*/  LOP3.LUT R0, R3, R0, R4, 0xfe, !PT ;  /* 0x0000000003007212 */ /* 0x000fce00078efe04 */
.L_x_7445:
[----:B------:R-:W-:Y:S05]  /*34b0*/  BSYNC B0 ;  /* 0x0000000000007941 */ /* 0x000fea0003800000 */
.L_x_7444:
[----:B------:R-:W-:Y:S01]  /*34c0*/  FMUL.FTZ R0, R0, 1 ;  /* 0x3f80000000007820 */ /* 0x000fe20000410000 */
[----:B------:R-:W-:-:S03]  /*34d0*/  CS2R R6, SRZ ;  /* 0x0000000000067805 */ /* 0x000fc6000001ff00 */
[----:B------:R0:W2:Y:S01]  /*34e0*/  F2F.F64.F32 R4, R0 ;  /* 0x0000000000047310 */ /* 0x0000a20000201800 */
[----:B------:R-:W-:Y:S05]  /*34f0*/  BRA `(.L_x_7429) ;  /* 0x00000004002c7947 */ /* 0x000fea0003800000 */
.L_x_7442:
        /* <DEDUP_REMOVED lines=21> */
.L_x_7451:
[----:B------:R-:W-:Y:S05]  /*3650*/  BSYNC B1 ;  /* 0x0000000000017941 */ /* 0x000fea0003800000 */
.L_x_7450:
[----:B------:R-:W-:Y:S01]  /*3660*/  LEA R3, R0, 0x37800000, 0x17 ;  /* 0x3780000000037811 */ /* 0x000fe200078eb8ff */
[----:B------:R-:W-:-:S05]  /*3670*/  IMAD.SHL.U32 R0, R2, 0x200000, RZ ;  /* 0x0020000002007824 */ /* 0x000fca00078e00ff */
[----:B------:R-:W-:-:S07]  /*3680*/  LOP3.LUT R0, R3, R0, R4, 0xfe, !PT ;  /* 0x0000000003007212 */ /* 0x000fce00078efe04 */
.L_x_7449:
[----:B------:R-:W-:Y:S05]  /*3690*/  BSYNC B0 ;  /* 0x0000000000007941 */ /* 0x000fea0003800000 */
.L_x_7448:
[----:B------:R-:W-:Y:S01]  /*36a0*/  FMUL.FTZ R0, R0, 1 ;  /* 0x3f80000000007820 */ /* 0x000fe20000410000 */
[----:B------:R-:W-:-:S03]  /*36b0*/  CS2R R6, SRZ ;  /* 0x0000000000067805 */ /* 0x000fc6000001ff00 */
[----:B------:R0:W2:Y:S01]  /*36c0*/  F2F.F64.F32 R4, R0 ;  /* 0x0000000000047310 */ /* 0x0000a20000201800 */
[----:B------:R-:W-:Y:S05]  /*36d0*/  BRA `(.L_x_7429) ;  /* 0x0000000000b47947 */ /* 0x000fea0003800000 */
.L_x_7441:
        /* <DEDUP_REMOVED lines=14> */
.L_x_7455:
[----:B------:R-:W-:Y:S05]  /*37c0*/  BSYNC B0 ;  /* 0x0000000000007941 */ /* 0x000fea0003800000 */
.L_x_7454:
[----:B------:R-:W-:Y:S01]  /*37d0*/  FMUL.FTZ R0, R0, 1 ;  /* 0x3f80000000007820 */ /* 0x000fe20000410000 */
[----:B------:R-:W-:-:S03]  /*37e0*/  CS2R R6, SRZ ;  /* 0x0000000000067805 */ /* 0x000fc6000001ff00 */
[----:B------:R0:W2:Y:S01]  /*37f0*/  F2F.F64.F32 R4, R0 ;  /* 0x0000000000047310 */ /* 0x0000a20000201800 */
[----:B------:R-:W-:Y:S05]  /*3800*/  BRA `(.L_x_7429) ;  /* 0x0000000000687947 */ /* 0x000fea0003800000 */
.L_x_7428:
        /* <DEDUP_REMOVED lines=16> */
.L_x_7456:
[----:B------:R-:W-:Y:S02]  /*3910*/  CS2R R4, SRZ ;  /* 0x0000000000047805 */ /* 0x000fe4000001ff00 */
[----:B------:R-:W-:Y:S01]  /*3920*/  CS2R R6, SRZ ;  /* 0x0000000000067805 */ /* 0x000fe2000001ff00 */
[----:B------:R-:W-:Y:S06]  /*3930*/  BRA `(.L_x_7429) ;  /* 0x00000000001c7947 */ /* 0x000fec0003800000 */
.L_x_7453:
[----:B------:R-:W2:Y:S01]  /*3940*/  LDG.E.64 R4, desc[UR36][R2.64] ;  /* 0x0000002402047981 */ /* 0x000ea2000c1e1b00 */
[----:B------:R-:W-:Y:S01]  /*3950*/  CS2R R6, SRZ ;  /* 0x0000000000067805 */ /* 0x000fe2000001ff00 */
[----:B--2---:R-:W0:Y:S01]  /*3960*/  I2F.F64.U64 R4, R4 ;  /* 0x0000000400047312 */ /* 0x004e220000301800 */
[----:B------:R-:W-:Y:S05]  /*3970*/  BRA `(.L_x_7429) ;  /* 0x00000000000c7947 */ /* 0x000fea0003800000 */
.L_x_7452:
[----:B------:R-:W2:Y:S01]  /*3980*/  LDG.E R2, desc[UR36][R2.64] ;  /* 0x0000002402027981 */ /* 0x000ea2000c1e1900 */
[----:B------:R-:W-:Y:S01]  /*3990*/  CS2R R6, SRZ ;  /* 0x0000000000067805 */ /* 0x000fe2000001ff00 */
[----:B--2---:R0:W2:Y:S06]  /*39a0*/  I2F.F64.U32 R4, R2 ;  /* 0x0000000200047312 */ /* 0x0040ac0000201800 */
.L_x_7429:
[----:B0-2---:R-:W0:Y:S01]  /*39b0*/  LDC.U8 R0, c[0x0][0x520] ;  /* 0x00014800ff007b82 */ /* 0x005e220000000000 */
[----:B------:R-:W-:Y:S01]  /*39c0*/  ULDC.64 UR4, c[0x0][0x508] ;  /* 0x0001420000047ab9 */ /* 0x000fe20000000a00 */
[----:B------:R-:W-:Y:S01]  /*39d0*/  ULDC.64 UR6, c[0x0][0x500] ;  /* 0x0001400000067ab9 */ /* 0x000fe20000000a00 */
[----:B-1-3-5:R-:W-:Y:S02]  /*39e0*/  DMUL R8, R16, UR4 ;  /* 0x0000000410087c28 */ /* 0x02afe40008000000 */
[----:B------:R-:W-:-:S06]  /*39f0*/  DMUL R2, R18, UR4 ;  /* 0x0000000412027c28 */ /* 0x000fcc0008000000 */
[----:B------:R-:W-:Y:S02]  /*3a00*/  DFMA R8, R18, UR6, R8 ;  /* 0x0000000612087c2b */ /* 0x000fe40008000008 */
[----:B------:R-:W-:-:S06]  /*3a10*/  DFMA R2, R16, UR6, -R2 ;  /* 0x0000000610027c2b */ /* 0x000fcc0008000802 */
[C---:B------:R-:W-:Y:S02]  /*3a20*/  DMUL R10, R8.reuse, R6 ;  /* 0x00000006080a7228 */ /* 0x040fe40000000000 */
[----:B----4-:R-:W-:Y:S01]  /*3a30*/  DMUL R8, R8, R4 ;  /* 0x0000000408087228 */ /* 0x010fe20000000000 */
[----:B0-----:R-:W-:-:S05]  /*3a40*/  PRMT R12, R0, 0x9910, RZ ;  /* 0x00009910000c7816 */ /* 0x001fca00000000ff */
[C---:B------:R-:W-:Y:S01]  /*3a50*/  DFMA R4, R2.reuse, R4, -R10 ;  /* 0x000000040204722b */ /* 0x040fe2000000080a */
[----:B------:R-:W-:Y:S01]  /*3a60*/  ISETP.GT.AND P0, PT, R12, 0x9, PT ;  /* 0x000000090c00780c */ /* 0x000fe20003f04270 */
[----:B------:R-:W-:-:S12]  /*3a70*/  DFMA R6, R2, R6, R8 ;  /* 0x000000060206722b */ /* 0x000fd80000000008 */
        /* <DEDUP_REMOVED lines=12> */
.L_x_7460:
[----:B------:R-:W0:Y:S02]  /*3b40*/  F2I.S64.F64.TRUNC R4, R4 ;  /* 0x0000000400047311 */ /* 0x000e24000030d900 */
[----:B0-----:R-:W-:-:S05]  /*3b50*/  IMAD.MOV.U32 R3, RZ, RZ, R4 ;  /* 0x000000ffff037224 */ /* 0x001fca00078e0004 */
[----:B------:R0:W-:Y:S01]  /*3b60*/  STG.E.U8 desc[UR36][R22.64], R3 ;  /* 0x0000000316007986 */ /* 0x0001e2000c101124 */
[----:B------:R-:W-:Y:S05]  /*3b70*/  BRA `(.L_x_7462) ;  /* 0x0000001000087947 */ /* 0x000fea0003800000 */
.L_x_7459:
        /* <DEDUP_REMOVED lines=9> */
.L_x_7464:
[----:B------:R-:W0:Y:S02]  /*3c10*/  F2I.F64.TRUNC R5, R4 ;  /* 0x0000000400057311 */ /* 0x000e24000030d100 */
[----:B0-----:R0:W-:Y:S01]  /*3c20*/  STG.E desc[UR36][R22.64], R5 ;  /* 0x0000000516007986 */ /* 0x0011e2000c101924 */
[----:B------:R-:W-:Y:S05]  /*3c30*/  BRA `(.L_x_7462) ;  /* 0x0000000c00d87947 */ /* 0x000fea0003800000 */
.L_x_7463:
[----:B------:R-:W0:Y:S02]  /*3c40*/  F2I.F64.TRUNC R5, R4 ;  /* 0x0000000400057311 */ /* 0x000e24000030d100 */
[----:B0-----:R0:W-:Y:S01]  /*3c50*/  STG.E.U16 desc[UR36][R22.64], R5 ;  /* 0x0000000516007986 */ /* 0x0011e2000c101524 */
[----:B------:R-:W-:Y:S05]  /*3c60*/  BRA `(.L_x_7462) ;  /* 0x0000000c00cc7947 */ /* 0x000fea0003800000 */
.L_x_7458:
        /* <DEDUP_REMOVED lines=13> */
.L_x_7466:
        /* <DEDUP_REMOVED lines=8> */
.L_x_7465:
        /* <DEDUP_REMOVED lines=16> */
.L_x_7468:
        /* <DEDUP_REMOVED lines=11> */
.L_x_7467:
[----:B------:R0:W-:Y:S01]  /*3f70*/  STG.E.64 desc[UR36][R22.64], R4 ;  /* 0x0000000416007986 */ /* 0x0001e2000c101b24 */
[----:B------:R-:W-:Y:S05]  /*3f80*/  BRA `(.L_x_7462) ;  /* 0x0000000c00047947 */ /* 0x000fea0003800000 */
.L_x_7457:
        /* <DEDUP_REMOVED lines=13> */
.L_x_7471:
[----:B------:R0:W-:Y:S01]  /*4060*/  STG.E.128 desc[UR36][R22.64], R4 ;  /* 0x0000000416007986 */ /* 0x0001e2000c101d24 */
[----:B------:R-:W-:Y:S05]  /*4070*/  BRA `(.L_x_7462) ;  /* 0x0000000800c87947 */ /* 0x000fea0003800000 */
.L_x_7470:
        /* <DEDUP_REMOVED lines=25> */
.L_x_7475:
[----:B------:R-:W-:Y:S05]  /*4210*/  BSYNC B0 ;  /* 0x0000000000007941 */ /* 0x000fea0003800000 */
.L_x_7474:
[----:B------:R-:W-:-:S05]  /*4220*/  LOP3.LUT R3, R0, R3, RZ, 0xfc, !PT ;  /* 0x0000000300037212 */ /* 0x000fca00078efcff */
[----:B------:R0:W-:Y:S01]  /*4230*/  STG.E.U8 desc[UR36][R22.64], R3 ;  /* 0x0000000316007986 */ /* 0x0001e2000c101124 */
[----:B------:R-:W-:Y:S05]  /*4240*/  BRA `(.L_x_7462) ;  /* 0x0000000800547947 */ /* 0x000fea0003800000 */
.L_x_7473:
        /* <DEDUP_REMOVED lines=17> */
.L_x_7477:
[----:B------:R-:W-:Y:S01]  /*4360*/  IMAD.MOV.U32 R0, RZ, RZ, 0x7f ;  /* 0x0000007fff007424 */ /* 0x000fe200078e00ff */
[----:B------:R-:W-:-:S04]  /*4370*/  ISETP.GT.U32.AND P0, PT, R2, 0x7f800000, PT ;  /* 0x7f8000000200780c */ /* 0x000fc80003f04070 */
[----:B------:R-:W-:-:S09]  /*4380*/  SEL R0, R0, 0x7c, P0 ;  /* 0x0000007c00007807 */ /* 0x000fd20000000000 */
.L_x_7478:
[----:B------:R-:W-:Y:S05]  /*4390*/  BSYNC B0 ;  /* 0x0000000000007941 */ /* 0x000fea0003800000 */
.L_x_7476:
[----:B------:R-:W-:-:S04]  /*43a0*/  LOP3.LUT R2, R3, 0x80000000, RZ, 0xc0, !PT ;  /* 0x8000000003027812 */ /* 0x000fc800078ec0ff */
[----:B------:R-:W-:-:S04]  /*43b0*/  SHF.R.U32.HI R3, RZ, 0x18, R2 ;  /* 0x00000018ff037819 */ /* 0x000fc80000011602 */
[----:B------:R-:W-:-:S05]  /*43c0*/  LOP3.LUT R3, R0, R3, RZ, 0xfc, !PT ;  /* 0x0000000300037212 */ /* 0x000fca00078efcff */
[----:B------:R0:W-:Y:S01]  /*43d0*/  STG.E.U8 desc[UR36][R22.64], R3 ;  /* 0x0000000316007986 */ /* 0x0001e2000c101124 */
[----:B------:R-:W-:Y:S05]  /*43e0*/  BRA `(.L_x_7462) ;  /* 0x0000000400ec7947 */ /* 0x000fea0003800000 */
.L_x_7472:
        /* <DEDUP_REMOVED lines=8> */
.L_x_7469:
        /* <DEDUP_REMOVED lines=11> */
.L_x_7481:
        /* <DEDUP_REMOVED lines=21> */
.L_x_7484:
[----:B------:R-:W-:-:S04]  /*4670*/  LOP3.LUT R2, R3, 0x80000000, RZ, 0xc0, !PT ;  /* 0x8000000003027812 */ /* 0x000fc800078ec0ff */
[----:B------:R-:W-:-:S04]  /*4680*/  SHF.R.U32.HI R3, RZ, 0x18, R2 ;  /* 0x00000018ff037819 */ /* 0x000fc80000011602 */
[----:B------:R-:W-:-:S04]  /*4690*/  LOP3.LUT R0, R0, R3, RZ, 0xfc, !PT ;  /* 0x0000000300007212 */ /* 0x000fc800078efcff */
[----:B------:R-:W-:-:S07]  /*46a0*/  PRMT R11, R0, 0x7610, R11 ;  /* 0x00007610000b7816 */ /* 0x000fce000000000b */
.L_x_7483:
[----:B------:R-:W-:Y:S05]  /*46b0*/  BSYNC B0 ;  /* 0x0000000000007941 */ /* 0x000fea0003800000 */
.L_x_7482:
[----:B------:R3:W-:Y:S01]  /*46c0*/  STG.E.U8 desc[UR36][R22.64], R11 ;  /* 0x0000000b16007986 */ /* 0x0007e2000c101124 */
[----:B------:R-:W-:Y:S05]  /*46d0*/  BRA `(.L_x_7462) ;  /* 0x0000000400307947 */ /* 0x000fea0003800000 */
.L_x_7480:
        /* <DEDUP_REMOVED lines=21> */
.L_x_7487:
[----:B------:R-:W-:-:S04]  /*4830*/  LOP3.LUT R2, R3, 0x80000000, RZ, 0xc0, !PT ;  /* 0x8000000003027812 */ /* 0x000fc800078ec0ff */
[----:B------:R-:W-:-:S04]  /*4840*/  SHF.R.U32.HI R3, RZ, 0x18, R2 ;  /* 0x00000018ff037819 */ /* 0x000fc80000011602 */
[----:B------:R-:W-:-:S04]  /*4850*/  LOP3.LUT R0, R0, R3, RZ, 0xfc, !PT ;  /* 0x0000000300007212 */ /* 0x000fc800078efcff */
[----:B------:R-:W-:-:S07]  /*4860*/  PRMT R11, R0, 0x7610, R11 ;  /* 0x00007610000b7816 */ /* 0x000fce000000000b */
.L_x_7486:
[----:B------:R-:W-:Y:S05]  /*4870*/  BSYNC B0 ;  /* 0x0000000000007941 */ /* 0x000fea0003800000 */
.L_x_7485:
[----:B------:R0:W-:Y:S01]  /*4880*/  STG.E.U8 desc[UR36][R22.64], R11 ;  /* 0x0000000b16007986 */ /* 0x0001e2000c101124 */
[----:B------:R-:W-:Y:S05]  /*4890*/  BRA `(.L_x_7462) ;  /* 0x0000000000c07947 */ /* 0x000fea0003800000 */
.L_x_7479:
        /* <DEDUP_REMOVED lines=26> */
.L_x_7461:
        /* <DEDUP_REMOVED lines=16> */
.L_x_7490:
[----:B------:R-:W-:Y:S05]  /*4b40*/  BRA `(.L_x_7462) ;  /* 0x0000000000147947 */ /* 0x000fea0003800000 */
.L_x_7489:
[----:B------:R-:W0:Y:S02]  /*4b50*/  F2I.U64.F64.TRUNC R4, R4 ;  /* 0x0000000400047311 */ /* 0x000e24000030d800 */
[----:B0-----:R2:W-:Y:S01]  /*4b60*/  STG.E.64 desc[UR36][R22.64], R4 ;  /* 0x0000000416007986 */ /* 0x0015e2000c101b24 */
[----:B------:R-:W-:Y:S05]  /*4b70*/  BRA `(.L_x_7462) ;  /* 0x0000000000087947 */ /* 0x000fea0003800000 */
.L_x_7488:
[----:B------:R-:W0:Y:S02]  /*4b80*/  F2I.U32.F64.TRUNC R5, R4 ;  /* 0x0000000400057311 */ /* 0x000e24000030d000 */
[----:B0-----:R0:W-:Y:S02]  /*4b90*/  STG.E desc[UR36][R22.64], R5 ;  /* 0x0000000516007986 */ /* 0x0011e4000c101924 */
.L_x_7462:
[----:B------:R-:W-:-:S04]  /*4ba0*/  IMAD R24, R27, 0x200, R24 ;  /* 0x000002001b187824 */ /* 0x000fc800078e0218 */
[----:B------:R-:W-:-:S07]  /*4bb0*/  VIADD R25, R24, 0x80 ;  /* 0x0000008018197836 */ /* 0x000fce0000000000 */
.L_x_7388:
[----:B------:R-:W-:Y:S05]  /*4bc0*/  BSYNC B6 ;  /* 0x0000000000067941 */ /* 0x000fea0003800000 */
.L_x_7387:
        /* <DEDUP_REMOVED lines=358> */
.L_x_7493:
        /* <DEDUP_REMOVED lines=27> */
.L_x_7494:
        /* <DEDUP_REMOVED lines=19> */
.L_x_7498:
[----:B------:R-:W2:Y:S01]  /*6510*/  LDG.E.U8 R2, desc[UR36][R2.64] ;  /* 0x0000002402027981 */ /* 0x000ea2000c1e1100 */
[----:B------:R-:W-:Y:S01]  /*6520*/  CS2R R18, SRZ ;  /* 0x0000000000127805 */ /* 0x000fe2000001ff00 */
[----:B--2---:R0:W1:Y:S01]  /*6530*/  I2F.F64.U16 R16, R2 ;  /* 0x0000000200107312 */ /* 0x0040620000101800 */
[----:B------:R-:W-:Y:S05]  /*6540*/  BRA `(.L_x_7500) ;  /* 0x0000000c00c87947 */ /* 0x000fea0003800000 */
.L_x_7497:
        /* <DEDUP_REMOVED lines=10> */
.L_x_7502:
[----:B------:R-:W2:Y:S01]  /*65f0*/  LDG.E R2, desc[UR36][R2.64] ;  /* 0x0000002402027981 */ /* 0x000ea2000c1e1900 */
[----:B------:R-:W-:Y:S01]  /*6600*/  CS2R R18, SRZ ;  /* 0x0000000000127805 */ /* 0x000fe2000001ff00 */
[----:B--2---:R0:W1:Y:S01]  /*6610*/  I2F.F64 R16, R2 ;  /* 0x0000000200107312 */ /* 0x0040620000201c00 */
[----:B------:R-:W-:Y:S05]  /*6620*/  BRA `(.L_x_7500) ;  /* 0x0000000c00907947 */ /* 0x000fea0003800000 */
.L_x_7501:
[----:B------:R-:W2:Y:S01]  /*6630*/  LDG.E.U16 R2, desc[UR36][R2.64] ;  /* 0x0000002402027981 */ /* 0x000ea2000c1e1500 */
[----:B------:R-:W-:Y:S01]  /*6640*/  CS2R R18, SRZ ;  /* 0x0000000000127805 */ /* 0x000fe2000001ff00 */
[----:B--2---:R0:W1:Y:S01]  /*6650*/  I2F.F64.S16 R16, R2 ;  /* 0x0000000200107312 */ /* 0x0040620000101c00 */
[----:B------:R-:W-:Y:S05]  /*6660*/  BRA `(.L_x_7500) ;  /* 0x0000000c00807947 */ /* 0x000fea0003800000 */
.L_x_7496:
        /* <DEDUP_REMOVED lines=11> */
.L_x_7504:
[----:B------:R-:W2:Y:S01]  /*6720*/  LDG.E.U16 R0, desc[UR36][R2.64] ;  /* 0x0000002402007981 */ /* 0x000ea2000c1e1500 */
[----:B------:R-:W-:Y:S01]  /*6730*/  CS2R R18, SRZ ;  /* 0x0000000000127805 */ /* 0x000fe2000001ff00 */
[----:B--2---:R-:W-:-:S05]  /*6740*/  HADD2.F32 R0, -RZ, R0.H0_H0 ;  /* 0x20000000ff007230 */ /* 0x004fca0000004100 */
[----:B------:R-:W-:-:S04]  /*6750*/  FMUL.FTZ R0, R0, 1 ;  /* 0x3f80000000007820 */ /* 0x000fc80000410000 */
[----:B------:R0:W1:Y:S01]  /*6760*/  F2F.F64.F32 R16, R0 ;  /* 0x0000000000107310 */ /* 0x0000620000201800 */
[----:B------:R-:W-:Y:S05]  /*6770*/  BRA `(.L_x_7500) ;  /* 0x0000000c003c7947 */ /* 0x000fea0003800000 */
.L_x_7503:
        /* <DEDUP_REMOVED lines=12> */
.L_x_7506:
        /* <DEDUP_REMOVED lines=8> */
.L_x_7505:
[----:B------:R0:W5:Y:S01]  /*68c0*/  LDG.E.64 R16, desc[UR36][R2.64] ;  /* 0x0000002402107981 */ /* 0x000162000c1e1b00 */
[----:B------:R-:W-:Y:S01]  /*68d0*/  CS2R R18, SRZ ;  /* 0x0000000000127805 */ /* 0x000fe2000001ff00 */
[----:B------:R-:W-:Y:S06]  /*68e0*/  BRA `(.L_x_7500) ;  /* 0x0000000800e07947 */ /* 0x000fec0003800000 */
.L_x_7495:
        /* <DEDUP_REMOVED lines=14> */
.L_x_7509:
[----:B------:R0:W5:Y:S01]  /*69d0*/  LDG.E.128 R16, desc[UR36][R2.64] ;  /* 0x0000002402107981 */ /* 0x000162000c1e1d00 */
[----:B------:R-:W-:Y:S05]  /*69e0*/  BRA `(.L_x_7500) ;  /* 0x0000000800a07947 */ /* 0x000fea0003800000 */
.L_x_7508:
        /* <DEDUP_REMOVED lines=29> */
.L_x_7511:
        /* <DEDUP_REMOVED lines=13> */
[----:B------:R-:W-:-:S04]  /*6c90*/  FMUL.FTZ R4, R4, 1 ;  /* 0x3f80000004047820 */ /* 0x000fc80000410000 */
[----:B------:R1:W2:Y:S01]  /*6ca0*/  F2F.F64.F32 R16, R4 ;  /* 0x0000000400107310 */ /* 0x0002a20000201800 */
[----:B------:R-:W-:Y:S05]  /*6cb0*/  BRA `(.L_x_7500) ;  /* 0x0000000400ec7947 */ /* 0x000fea0003800000 */
.L_x_7510:
[----:B------:R-:W2:Y:S01]  /*6cc0*/  LDG.E.U16 R0, desc[UR36][R2.64] ;  /* 0x0000002402007981 */ /* 0x000ea2000c1e1500 */
[----:B------:R-:W-:Y:S01]  /*6cd0*/  CS2R R18, SRZ ;  /* 0x0000000000127805 */ /* 0x000fe2000001ff00 */
[----:B--2---:R-:W-:-:S04]  /*6ce0*/  IMAD.U32 R0, R0, 0x10000, RZ ;  /* 0x0001000000007824 */ /* 0x004fc800078e00ff */
[----:B------:R-:W-:-:S04]  /*6cf0*/  FMUL.FTZ R0, R0, 1 ;  /* 0x3f80000000007820 */ /* 0x000fc80000410000 */
[----:B------:R0:W1:Y:S01]  /*6d00*/  F2F.F64.F32 R16, R0 ;  /* 0x0000000000107310 */ /* 0x0000620000201800 */
[----:B------:R-:W-:Y:S05]  /*6d10*/  BRA `(.L_x_7500) ;  /* 0x0000000400d47947 */ /* 0x000fea0003800000 */
.L_x_7507:
        /* <DEDUP_REMOVED lines=12> */
.L_x_7514:
        /* <DEDUP_REMOVED lines=21> */
.L_x_7518:
[----:B------:R-:W-:Y:S05]  /*6f30*/  BSYNC B1 ;  /* 0x0000000000017941 */ /* 0x000fea0003800000 */
.L_x_7517:
[----:B------:R-:W-:Y:S01]  /*6f40*/  LEA R3, R0, 0x3b800000, 0x17 ;  /* 0x3b80000000037811 */ /* 0x000fe200078eb8ff */
[----:B------:R-:W-:-:S05]  /*6f50*/  IMAD.SHL.U32 R0, R2, 0x100000, RZ ;  /* 0x0010000002007824 */ /* 0x000fca00078e00ff */
[----:B------:R-:W-:-:S07]  /*6f60*/  LOP3.LUT R0, R3, R0, R4, 0xfe, !PT ;  /* 0x0000000003007212 */ /* 0x000fce00078efe04 */
.L_x_7516:
[----:B------:R-:W-:Y:S05]  /*6f70*/  BSYNC B0 ;  /* 0x0000000000007941 */ /* 0x000fea0003800000 */
.L_x_7515:
[----:B------:R-:W-:Y:S01]  /*6f80*/  FMUL.FTZ R0, R0, 1 ;  /* 0x3f80000000007820 */ /* 0x000fe20000410000 */
[----:B------:R-:W-:-:S03]  /*6f90*/  CS2R R18, SRZ ;  /* 0x0000000000127805 */ /* 0x000fc6000001ff00 */
[----:B------:R0:W1:Y:S01]  /*6fa0*/  F2F.F64.F32 R16, R0 ;  /* 0x0000000000107310 */ /* 0x0000620000201800 */
[----:B------:R-:W-:Y:S05]  /*6fb0*/  BRA `(.L_x_7500) ;  /* 0x00000004002c7947 */ /* 0x000fea0003800000 */
.L_x_7513:
        /* <DEDUP_REMOVED lines=21> */
.L_x_7522:
[----:B------:R-:W-:Y:S05]  /*7110*/  BSYNC B1 ;  /* 0x0000000000017941 */ /* 0x000fea0003800000 */
.L_x_7521:
[----:B------:R-:W-:Y:S01]  /*7120*/  LEA R3, R0, 0x37800000, 0x17 ;  /* 0x3780000000037811 */ /* 0x000fe200078eb8ff */
[----:B------:R-:W-:-:S05]  /*7130*/  IMAD.SHL.U32 R0, R2, 0x200000, RZ ;  /* 0x0020000002007824 */ /* 0x000fca00078e00ff */
[----:B------:R-:W-:-:S07]  /*7140*/  LOP3.LUT R0, R3, R0, R4, 0xfe, !PT ;  /* 0x0000000003007212 */ /* 0x000fce00078efe04 */
.L_x_7520:
[----:B------:R-:W-:Y:S05]  /*7150*/  BSYNC B0 ;  /* 0x0000000000007941 */ /* 0x000fea0003800000 */
.L_x_7519:
[----:B------:R-:W-:Y:S01]  /*7160*/  FMUL.FTZ R0, R0, 1 ;  /* 0x3f80000000007820 */ /* 0x000fe20000410000 */
[----:B------:R-:W-:-:S03]  /*7170*/  CS2R R18, SRZ ;  /* 0x0000000000127805 */ /* 0x000fc6000001ff00 */
[----:B------:R0:W1:Y:S01]  /*7180*/  F2F.F64.F32 R16, R0 ;  /* 0x0000000000107310 */ /* 0x0000620000201800 */
[----:B------:R-:W-:Y:S05]  /*7190*/  BRA `(.L_x_7500) ;  /* 0x0000000000b47947 */ /* 0x000fea0003800000 */
.L_x_7512:
        /* <DEDUP_REMOVED lines=14> */
.L_x_7526:
[----:B------:R-:W-:Y:S05]  /*7280*/  BSYNC B0 ;  /* 0x0000000000007941 */ /* 0x000fea0003800000 */
.L_x_7525:
[----:B------:R-:W-:Y:S01]  /*7290*/  FMUL.FTZ R0, R0, 1 ;  /* 0x3f80000000007820 */ /* 0x000fe20000410000 */
[----:B------:R-:W-:-:S03]  /*72a0*/  CS2R R18, SRZ ;  /* 0x0000000000127805 */ /* 0x000fc6000001ff00 */
[----:B------:R0:W1:Y:S01]  /*72b0*/  F2F.F64.F32 R16, R0 ;  /* 0x0000000000107310 */ /* 0x0000620000201800 */
[----:B------:R-:W-:Y:S05]  /*72c0*/  BRA `(.L_x_7500) ;  /* 0x0000000000687947 */ /* 0x000fea0003800000 */
.L_x_7499:
        /* <DEDUP_REMOVED lines=16> */
.L_x_7527:
[----:B------:R-:W-:Y:S02]  /*73d0*/  CS2R R16, SRZ ;  /* 0x0000000000107805 */ /* 0x000fe4000001ff00 */
[----:B------:R-:W-:Y:S01]  /*73e0*/  CS2R R18, SRZ ;  /* 0x0000000000127805 */ /* 0x000fe2000001ff00 */
[----:B------:R-:W-:Y:S06]  /*73f0*/  BRA `(.L_x_7500) ;  /* 0x00000000001c7947 */ /* 0x000fec0003800000 */
.L_x_7524:
[----:B------:R-:W2:Y:S01]  /*7400*/  LDG.E.64 R16, desc[UR36][R2.64] ;  /* 0x0000002402107981 */ /* 0x000ea2000c1e1b00 */
[----:B------:R-:W-:Y:S01]  /*7410*/  CS2R R18, SRZ ;  /* 0x0000000000127805 */ /* 0x000fe2000001ff00 */
[----:B--2---:R-:W0:Y:S01]  /*7420*/  I2F.F64.U64 R16, R16 ;  /* 0x0000001000107312 */ /* 0x004e220000301800 */
[----:B------:R-:W-:Y:S05]  /*7430*/  BRA `(.L_x_7500) ;  /* 0x00000000000c7947 */ /* 0x000fea0003800000 */
.L_x_7523:
[----:B------:R-:W2:Y:S01]  /*7440*/  LDG.E R2, desc[UR36][R2.64] ;  /* 0x0000002402027981 */ /* 0x000ea2000c1e1900 */
[----:B------:R-:W-:Y:S01]  /*7450*/  CS2R R18, SRZ ;  /* 0x0000000000127805 */ /* 0x000fe2000001ff00 */
[----:B--2---:R0:W1:Y:S06]  /*7460*/  I2F.F64.U32 R16, R2 ;  /* 0x0000000200107312 */ /* 0x00406c0000201800 */
.L_x_7500:
[----:B01----:R-:W0:Y:S01]  /*7470*/  LDC.U8 R4, c[0x0][0x523] ;  /* 0x000148c0ff047b82 */ /* 0x003e220000000000 */
        /* <DEDUP_REMOVED lines=15> */
[----:B------:R-:W-:Y:S01]  /*7570*/  CS2R R6, SRZ ;  /* 0x0000000000067805 */ /* 0x000fe2000001ff00 */
[----:B---3--:R0:W1:Y:S01]  /*7580*/  I2F.F64.S16 R4, R2 ;  /* 0x0000000200047312 */ /* 0x0080620000101c00 */
[----:B------:R-:W-:Y:S05]  /*7590*/  BRA `(.L_x_7533) ;  /* 0x0000000c00d87947 */ /* 0x000fea0003800000 */
.L_x_7531:
[----:B------:R-:W3:Y:S01]  /*75a0*/  LDG.E.U8 R2, desc[UR36][R2.64] ;  /* 0x0000002402027981 */ /* 0x000ee2000c1e1100 */
[----:B------:R-:W-:Y:S01]  /*75b0*/  CS2R R6, SRZ ;  /* 0x0000000000067805 */ /* 0x000fe2000001ff00 */
[----:B---3--:R0:W1:Y:S01]  /*75c0*/  I2F.F64.U16 R4, R2 ;  /* 0x0000000200047312 */ /* 0x0080620000101800 */
[----:B------:R-:W-:Y:S05]  /*75d0*/  BRA `(.L_x_7533) ;  /* 0x0000000c00c87947 */ /* 0x000fea0003800000 */
.L_x_7530:
[----:B------:R-:W-:-:S13]  /*75e0*/  ISETP.NE.AND P0, PT, R0, 0x2, PT ;  /* 0x000000020000780c */ /* 0x000fda0003f05270 */
[----:B------:R-:W-:Y:S05]  /*75f0*/  @!P0 BRA `(.L_x_7534) ;  /* 0x0000000000308947 */ /* 0x000fea0003800000 */
[----:B------:R-:W-:-:S13]  /*7600*/  ISETP.NE.AND P0, PT, R0, 0x3, PT ;  /* 0x000000030000780c */ /* 0x000fda0003f05270 */
[----:B------:R-:W-:Y:S05]  /*7610*/  @!P0 BRA `(.L_x_7535) ;  /* 0x0000000000188947 */ /* 0x000fea0003800000 */
[----:B------:R-:W-:-:S13]  /*7620*/  ISETP.NE.AND P0, PT, R0, 0x4, PT ;  /* 0x000000040000780c */ /* 0x000fda0003f05270 */
[----:B------:R-:W-:Y:S05]  /*7630*/  @P0 BRA `(.L_x_7532) ;  /* 0x0000000c00480947 */ /* 0x000fea0003800000 */
[----:B---3--:R-:W3:Y:S01]  /*7640*/  LDG.E.64 R4, desc[UR36][R2.64] ;  /* 0x0000002402047981 */ /* 0x008ee2000c1e1b00 */
[----:B------:R-:W-:Y:S01]  /*7650*/  CS2R R6, SRZ ;  /* 0x0000000000067805 */ /* 0x000fe2000001ff00 */
[----:B---3--:R-:W3:Y:S01]  /*7660*/  I2F.F64.S64 R4, R4 ;  /* 0x0000000400047312 */ /* 0x008ee20000301c00 */
[----:B------:R-:W-:Y:S05]  /*7670*/  BRA `(.L_x_7533) ;  /* 0x0000000c00a07947 */ /* 0x000fea0003800000 */
.L_x_7535:
[----:B------:R-:W3:Y:S01]  /*7680*/  LDG.E R2, desc[UR36][R2.64] ;  /* 0x0000002402027981 */ /* 0x000ee2000c1e1900 */
[----:B------:R-:W-:Y:S01]  /*7690*/  CS2R R6, SRZ ;  /* 0x0000000000067805 */ /* 0x000fe2000001ff00 */
[----:B---3--:R0:W1:Y:S01]  /*76a0*/  I2F.F64 R4, R2 ;  /* 0x0000000200047312 */ /* 0x0080620000201c00 */
[----:B------:R-:W-:Y:S05]  /*76b0*/  BRA `(.L_x_7533) ;  /* 0x0000000c00907947 */ /* 0x000fea0003800000 */
.L_x_7534:
[----:B------:R-:W3:Y:S01]  /*76c0*/  LDG.E.U16 R2, desc[UR36][R2.64] ;  /* 0x0000002402027981 */ /* 0x000ee2000c1e1500 */
[----:B------:R-:W-:Y:S01]  /*76d0*/  CS2R R6, SRZ ;  /* 0x0000000000067805 */ /* 0x000fe2000001ff00 */
[----:B---3--:R0:W1:Y:S01]  /*76e0*/  I2F.F64.S16 R4, R2 ;  /* 0x0000000200047312 */ /* 0x0080620000101c00 */
[----:B------:R-:W-:Y:S05]  /*76f0*/  BRA `(.L_x_7533) ;  /* 0x0000000c00807947 */ /* 0x000fea0003800000 */
.L_x_7529:
        /* <DEDUP_REMOVED lines=9> */
[----:B---3--:R-:W0:Y:S01]  /*7790*/  F2F.F64.F32 R4, R4 ;  /* 0x0000000400047310 */ /* 0x008e220000201800 */
[----:B------:R-:W-:Y:S05]  /*77a0*/  BRA `(.L_x_7533) ;  /* 0x0000000c00547947 */ /* 0x000fea0003800000 */
.L_x_7537:
[----:B------:R-:W2:Y:S01]  /*77b0*/  LDG.E.U16 R0, desc[UR36][R2.64] ;  /* 0x0000002402007981 */ /* 0x000ea2000c1e1500 */
[----:B------:R-:W-:Y:S01]  /*77c0*/  CS2R R6, SRZ ;  /* 0x0000000000067805 */ /* 0x000fe2000001ff00 */
[----:B--2---:R-:W-:-:S05]  /*77d0*/  HADD2.F32 R0, -RZ, R0.H0_H0 ;  /* 0x20000000ff007230 */ /* 0x004fca0000004100 */
[----:B------:R-:W-:-:S04]  /*77e0*/  FMUL.FTZ R0, R0, 1 ;  /* 0x3f80000000007820 */ /* 0x000fc80000410000 */
[----:B---3--:R0:W1:Y:S01]  /*77f0*/  F2F.F64.F32 R4, R0 ;  /* 0x0000000000047310 */ /* 0x0080620000201800 */
[----:B------:R-:W-:Y:S05]  /*7800*/  BRA `(.L_x_7533) ;  /* 0x0000000c003c7947 */ /* 0x000fea0003800000 */
.L_x_7536:
        /* <DEDUP_REMOVED lines=10> */
[----:B---3--:R-:W1:Y:S01]  /*78b0*/  F2F.F64.F32 R4, R4 ;  /* 0x0000000400047310 */ /* 0x008e620000201800 */
[----:B------:R-:W-:Y:S05]  /*78c0*/  BRA `(.L_x_7533) ;  /* 0x0000000c000c7947 */ /* 0x000fea0003800000 */
.L_x_7539:
[----:B------:R-:W2:Y:S02]  /*78d0*/  LDG.E R0, desc[UR36][R2.64] ;  /* 0x0000002402007981 */ /* 0x000ea4000c1e1900 */
[--C-:B--2---:R-:W-:Y:S02]  /*78e0*/  HADD2.F32 R4, -RZ, R0.reuse.H1_H1 ;  /* 0x30000000ff047230 */ /* 0x104fe40000004100 */
[----:B------:R-:W-:-:S03]  /*78f0*/  HADD2.F32 R0, -RZ, R0.H0_H0 ;  /* 0x20000000ff007230 */ /* 0x000fc60000004100 */
[----:B------:R-:W-:Y:S02]  /*7900*/  FMUL.FTZ R6, R4, 1 ;  /* 0x3f80000004067820 */ /* 0x000fe40000410000 */
[----:B------:R-:W-:-:S04]  /*7910*/  FMUL.FTZ R0, R0, 1 ;  /* 0x3f80000000007820 */ /* 0x000fc80000410000 */
[----:B------:R-:W0:Y:S08]  /*7920*/  F2F.F64.F32 R6, R6 ;  /* 0x0000000600067310 */ /* 0x000e300000201800 */
[----:B---3--:R1:W2:Y:S01]  /*7930*/  F2F.F64.F32 R4, R0 ;  /* 0x0000000000047310 */ /* 0x0082a20000201800 */
[----:B------:R-:W-:Y:S05]  /*7940*/  BRA `(.L_x_7533) ;  /* 0x0000000800ec7947 */ /* 0x000fea0003800000 */
.L_x_7538:
[----:B---3--:R0:W5:Y:S01]  /*7950*/  LDG.E.64 R4, desc[UR36][R2.64] ;  /* 0x0000002402047981 */ /* 0x008162000c1e1b00 */
[----:B------:R-:W-:Y:S01]  /*7960*/  CS2R R6, SRZ ;  /* 0x0000000000067805 */ /* 0x000fe2000001ff00 */
[----:B------:R-:W-:Y:S06]  /*7970*/  BRA `(.L_x_7533) ;  /* 0x0000000800e07947 */ /* 0x000fec0003800000 */
.L_x_7528:
        /* <DEDUP_REMOVED lines=12> */
[----:B---3--:R-:W-:Y:S01]  /*7a40*/  FSEL R5, RZ, 1.875, !P0 ;  /* 0x3ff00000ff057808 */ /* 0x008fe20004000000 */
[----:B------:R-:W-:Y:S08]  /*7a50*/  BRA `(.L_x_7533) ;  /* 0x0000000800a87947 */ /* 0x000ff00003800000 */
.L_x_7542:
[----:B---3--:R0:W5:Y:S01]  /*7a60*/  LDG.E.128 R4, desc[UR36][R2.64] ;  /* 0x0000002402047981 */ /* 0x008162000c1e1d00 */
[----:B------:R-:W-:Y:S05]  /*7a70*/  BRA `(.L_x_7533) ;  /* 0x0000000800a07947 */ /* 0x000fea0003800000 */
.L_x_7541:
        /* <DEDUP_REMOVED lines=10> */
[----:B---3--:R-:W0:Y:S01]  /*7b20*/  FLO.U32 R5, R4 ;  /* 0x0000000400057300 */ /* 0x008e2200000e0000 */
        /* <DEDUP_REMOVED lines=18> */
.L_x_7544:
[----:B------:R-:W2:Y:S01]  /*7c50*/  LDG.E.U8 R2, desc[UR36][R2.64] ;  /* 0x0000002402027981 */ /* 0x000ea2000c1e1100 */
[----:B------:R-:W-:Y:S01]  /*7c60*/  CS2R R6, SRZ ;  /* 0x0000000000067805 */ /* 0x000fe2000001ff00 */
[C---:B--2---:R-:W-:Y:S02]  /*7c70*/  IMAD.SHL.U32 R0, R2.reuse, 0x2000000, RZ ;  /* 0x0200000002007824 */ /* 0x044fe400078e00ff */
[----:B---3--:R-:W-:-:S03]  /*7c80*/  IMAD.SHL.U32 R5, R2, 0x1000000, RZ ;  /* 0x0100000002057824 */ /* 0x008fc600078e00ff */
        /* <DEDUP_REMOVED lines=12> */
.L_x_7543:
[----:B------:R-:W2:Y:S01]  /*7d50*/  LDG.E.U16 R0, desc[UR36][R2.64] ;  /* 0x0000002402007981 */ /* 0x000ea2000c1e1500 */
[----:B------:R-:W-:Y:S01]  /*7d60*/  CS2R R6, SRZ ;  /* 0x0000000000067805 */ /* 0x000fe2000001ff00 */
[----:B--2---:R-:W-:-:S04]  /*7d70*/  IMAD.U32 R0, R0, 0x10000, RZ ;  /* 0x0001000000007824 */ /* 0x004fc800078e00ff */
[----:B------:R-:W-:-:S04]  /*7d80*/  FMUL.FTZ R0, R0, 1 ;  /* 0x3f80000000007820 */ /* 0x000fc80000410000 */
[----:B---3--:R0:W1:Y:S01]  /*7d90*/  F2F.F64.F32 R4, R0 ;  /* 0x0000000000047310 */ /* 0x0080620000201800 */
[----:B------:R-:W-:Y:S05]  /*7da0*/  BRA `(.L_x_7533) ;  /* 0x0000000400d47947 */ /* 0x000fea0003800000 */
.L_x_7540:
        /* <DEDUP_REMOVED lines=9> */
[----:B------:R-:W-:Y:S01]  /*7e40*/  CS2R R6, SRZ ;  /* 0x0000000000067805 */ /* 0x000fe2000001ff00 */
[----:B---3--:R0:W1:Y:S01]  /*7e50*/  I2F.F64.U16 R4, R2 ;  /* 0x0000000200047312 */ /* 0x0080620000101800 */
[----:B------:R-:W-:Y:S05]  /*7e60*/  BRA `(.L_x_7533) ;  /* 0x0000000400a47947 */ /* 0x000fea0003800000 */
.L_x_7547:
        /* <DEDUP_REMOVED lines=18> */
[----:B---3--:R-:W-:-:S05]  /*7f90*/  VIADD R5, R3, 0xffffffe4 ;  /* 0xffffffe403057836 */ /* 0x008fca0000000000 */
[----:B------:R-:W-:-:S04]  /*7fa0*/  SHF.L.U32 R5, R2, R5, RZ ;  /* 0x0000000502057219 */ /* 0x000fc800000006ff */
[----:B------:R-:W-:-:S07]  /*7fb0*/  LOP3.LUT R2, R5, 0x7, RZ, 0xc0, !PT ;  /* 0x0000000705027812 */ /* 0x000fce00078ec0ff */
.L_x_7551:
[----:B------:R-:W-:Y:S05]  /*7fc0*/  BSYNC B1 ;  /* 0x0000000000017941 */ /* 0x000fea0003800000 */
.L_x_7550:
[----:B------:R-:W-:Y:S01]  /*7fd0*/  LEA R3, R0, 0x3b800000, 0x17 ;  /* 0x3b80000000037811 */ /* 0x000fe200078eb8ff */
[----:B------:R-:W-:-:S05]  /*7fe0*/  IMAD.SHL.U32 R0, R2, 0x100000, RZ ;  /* 0x0010000002007824 */ /* 0x000fca00078e00ff */
[----:B------:R-:W-:-:S07]  /*7ff0*/  LOP3.LUT R0, R3, R0, R4, 0xfe, !PT ;  /* 0x0000000003007212 */ /* 0x000fce00078efe04 */
.L_x_7549:
[----:B------:R-:W-:Y:S05]  /*8000*/  BSYNC B0 ;  /* 0x0000000000007941 */ /* 0x000fea0003800000 */
.L_x_7548:
[----:B------:R-:W-:Y:S01]  /*8010*/  FMUL.FTZ R0, R0, 1 ;  /* 0x3f80000000007820 */ /* 0x000fe20000410000 */
[----:B------:R-:W-:-:S03]  /*8020*/  CS2R R6, SRZ ;  /* 0x0000000000067805 */ /* 0x000fc6000001ff00 */
[----:B---3--:R0:W1:Y:S01]  /*8030*/  F2F.F64.F32 R4, R0 ;  /* 0x0000000000047310 */ /* 0x0080620000201800 */
[----:B------:R-:W-:Y:S05]  /*8040*/  BRA `(.L_x_7533) ;  /* 0x00000004002c7947 */ /* 0x000fea0003800000 */
.L_x_7546:
        /* <DEDUP_REMOVED lines=21> */
.L_x_7555:
[----:B------:R-:W-:Y:S05]  /*81a0*/  BSYNC B1 ;  /* 0x0000000000017941 */ /* 0x000fea0003800000 */
.L_x_7554:
[----:B------:R-:W-:Y:S01]  /*81b0*/  LEA R3, R0, 0x37800000, 0x17 ;  /* 0x3780000000037811 */ /* 0x000fe200078eb8ff */
[----:B------:R-:W-:-:S05]  /*81c0*/  IMAD.SHL.U32 R0, R2, 0x200000, RZ ;  /* 0x0020000002007824 */ /* 0x000fca00078e00ff */
[----:B------:R-:W-:-:S07]  /*81d0*/  LOP3.LUT R0, R3, R0, R4, 0xfe, !PT ;  /* 0x0000000003007212 */ /* 0x000fce00078efe04 */
.L_x_7553:
[----:B------:R-:W-:Y:S05]  /*81e0*/  BSYNC B0 ;  /* 0x0000000000007941 */ /* 0x000fea0003800000 */
.L_x_7552:
[----:B------:R-:W-:Y:S01]  /*81f0*/  FMUL.FTZ R0, R0, 1 ;  /* 0x3f80000000007820 */ /* 0x000fe20000410000 */
[----:B------:R-:W-:-:S03]  /*8200*/  CS2R R6, SRZ ;  /* 0x0000000000067805 */ /* 0x000fc6000001ff00 */
[----:B---3--:R0:W1:Y:S01]  /*8210*/  F2F.F64.F32 R4, R0 ;  /* 0x0000000000047310 */ /* 0x0080620000201800 */
[----:B------:R-:W-:Y:S05]  /*8220*/  BRA `(.L_x_7533) ;  /* 0x0000000000b47947 */ /* 0x000fea0003800000 */
.L_x_7545:
        /* <DEDUP_REMOVED lines=14> */
.L_x_7559:
[----:B------:R-:W-:Y:S05]  /*8310*/  BSYNC B0 ;  /* 0x0000000000007941 */ /* 0x000fea0003800000 */
.L_x_7558:
[----:B------:R-:W-:Y:S01]  /*8320*/  FMUL.FTZ R0, R0, 1 ;  /* 0x3f80000000007820 */ /* 0x000fe20000410000 */
[----:B------:R-:W-:-:S03]  /*8330*/  CS2R R6, SRZ ;  /* 0x0000000000067805 */ /* 0x000fc6000001ff00 */
[----:B---3--:R0:W1:Y:S01]  /*8340*/  F2F.F64.F32 R4, R0 ;  /* 0x0000000000047310 */ /* 0x0080620000201800 */
[----:B------:R-:W-:Y:S05]  /*8350*/  BRA `(.L_x_7533) ;  /* 0x0000000000687947 */ /* 0x000fea0003800000 */
.L_x_7532:
[----:B------:R-:W-:Y:S01]  /*8360*/  MOV R2, 0x228 ;  /* 0x0000022800027802 */ /* 0x000fe20000000f00 */
[----:B------:R-:W-:Y:S01]  /*8370*/  ULDC.64 UR4, c[0x4][0x218] ;  /* 0x0100860000047ab9 */ /* 0x000fe20000000a00 */
[----:B------:R-:W-:Y:S01]  /*8380*/  ULDC.64 UR6, c[0x4][0x80] ;  /* 0x0100200000067ab9 */ /* 0x000fe20000000a00 */
[----:B------:R-:W-:Y:S02]  /*8390*/  IMAD.U32 R4, RZ, RZ, UR4 ;  /* 0x00000004ff047e24 */ /* 0x000fe4000f8e00ff */
[----:B---3--:R-:W-:Y:S01]  /*83a0*/  IMAD.U32 R5, RZ, RZ, UR5 ;  /* 0x00000005ff057e24 */ /* 0x008fe2000f8e00ff */
        /* <DEDUP_REMOVED lines=11> */
.L_x_7560:
[----:B------:R-:W-:Y:S02]  /*8460*/  CS2R R4, SRZ ;  /* 0x0000000000047805 */ /* 0x000fe4000001ff00 */
[----:B------:R-:W-:Y:S01]  /*8470*/  CS2R R6, SRZ ;  /* 0x0000000000067805 */ /* 0x000fe2000001ff00 */
[----:B------:R-:W-:Y:S06]  /*8480*/  BRA `(.L_x_7533) ;  /* 0x00000000001c7947 */ /* 0x000fec0003800000 */
.L_x_7557:
[----:B---3--:R-:W3:Y:S01]  /*8490*/  LDG.E.64 R4, desc[UR36][R2.64] ;  /* 0x0000002402047981 */ /* 0x008ee2000c1e1b00 */
[----:B------:R-:W-:Y:S01]  /*84a0*/  CS2R R6, SRZ ;  /* 0x0000000000067805 */ /* 0x000fe2000001ff00 */
[----:B---3--:R-:W0:Y:S01]  /*84b0*/  I2F.F64.U64 R4, R4 ;  /* 0x0000000400047312 */ /* 0x008e220000301800 */
[----:B------:R-:W-:Y:S05]  /*84c0*/  BRA `(.L_x_7533) ;  /* 0x00000000000c7947 */ /* 0x000fea0003800000 */
.L_x_7556:
[----:B------:R-:W3:Y:S01]  /*84d0*/  LDG.E R2, desc[UR36][R2.64] ;  /* 0x0000002402027981 */ /* 0x000ee2000c1e1900 */
[----:B------:R-:W-:Y:S01]  /*84e0*/  CS2R R6, SRZ ;  /* 0x0000000000067805 */ /* 0x000fe2000001ff00 */
[----:B---3--:R0:W1:Y:S06]  /*84f0*/  I2F.F64.U32 R4, R2 ;  /* 0x0000000200047312 */ /* 0x00806c0000201800 */
.L_x_7533:
[----:B------:R-:W1:Y:S01]  /*8500*/  LDC.U8 R12, c[0x0][0x520] ;  /* 0x00014800ff0c7b82 */ /* 0x000e620000000000 */
[----:B------:R-:W-:Y:S01]  /*8510*/  ULDC.64 UR4, c[0x0][0x508] ;  /* 0x0001420000047ab9 */ /* 0x000fe20000000a00 */
[----:B------:R-:W-:Y:S01]  /*8520*/  ULDC.64 UR6, c[0x0][0x500] ;  /* 0x0001400000067ab9 */ /* 0x000fe20000000a00 */
[----:B--2-45:R-:W-:Y:S02]  /*8530*/  DMUL R8, R16, UR4 ;  /* 0x0000000410087c28 */ /* 0x034fe40008000000 */
[----:B0-----:R-:W-:-:S06]  /*8540*/  DMUL R2, R18, UR4 ;  /* 0x0000000412027c28 */ /* 0x001fcc0008000000 */
[----:B------:R-:W-:Y:S02]  /*8550*/  DFMA R8, R18, UR6, R8 ;  /* 0x0000000612087c2b */ /* 0x000fe40008000008 */
[----:B------:R-:W-:-:S06]  /*8560*/  DFMA R2, R16, UR6, -R2 ;  /* 0x0000000610027c2b */ /* 0x000fcc0008000802 */
[C---:B------:R-:W-:Y:S02]  /*8570*/  DMUL R10, R8.reuse, R6 ;  /* 0x00000006080a7228 */ /* 0x040fe40000000000 */
[----:B-1-3--:R-:W-:Y:S01]  /*8580*/  DMUL R8, R8, R4 ;  /* 0x0000000408087228 */ /* 0x00afe20000000000 */
[----:B------:R-:W-:-:S05]  /*8590*/  PRMT R0, R12, 0x9910, RZ ;  /* 0x000099100c007816 */ /* 0x000fca00000000ff */
        /* <DEDUP_REMOVED lines=15> */
.L_x_7564:
[----:B------:R-:W0:Y:S02]  /*8690*/  F2I.S64.F64.TRUNC R4, R4 ;  /* 0x0000000400047311 */ /* 0x000e24000030d900 */
[----:B0-----:R-:W-:-:S05]  /*86a0*/  IMAD.MOV.U32 R3, RZ, RZ, R4 ;  /* 0x000000ffff037224 */ /* 0x001fca00078e0004 */
[----:B------:R0:W-:Y:S01]  /*86b0*/  STG.E.U8 desc[UR36][R22.64], R3 ;  /* 0x0000000316007986 */ /* 0x0001e2000c101124 */
[----:B------:R-:W-:Y:S05]  /*86c0*/  BRA `(.L_x_7566) ;  /* 0x0000001000087947 */ /* 0x000fea0003800000 */
.L_x_7563:
        /* <DEDUP_REMOVED lines=9> */
.L_x_7568:
[----:B------:R-:W0:Y:S02]  /*8760*/  F2I.F64.TRUNC R5, R4 ;  /* 0x0000000400057311 */ /* 0x000e24000030d100 */
[----:B0-----:R3:W-:Y:S01]  /*8770*/  STG.E desc[UR36][R22.64], R5 ;  /* 0x0000000516007986 */ /* 0x0017e2000c101924 */
[----:B------:R-:W-:Y:S05]  /*8780*/  BRA `(.L_x_7566) ;  /* 0x0000000c00d87947 */ /* 0x000fea0003800000 */
.L_x_7567:
[----:B------:R-:W0:Y:S02]  /*8790*/  F2I.F64.TRUNC R5, R4 ;  /* 0x0000000400057311 */ /* 0x000e24000030d100 */
[----:B0-----:R2:W-:Y:S01]  /*87a0*/  STG.E.U16 desc[UR36][R22.64], R5 ;  /* 0x0000000516007986 */ /* 0x0015e2000c101524 */
[----:B------:R-:W-:Y:S05]  /*87b0*/  BRA `(.L_x_7566) ;  /* 0x0000000c00cc7947 */ /* 0x000fea0003800000 */
.L_x_7562:
        /* <DEDUP_REMOVED lines=13> */
.L_x_7570:
        /* <DEDUP_REMOVED lines=8> */
.L_x_7569:
        /* <DEDUP_REMOVED lines=16> */
.L_x_7572:
        /* <DEDUP_REMOVED lines=11> */
.L_x_7571:
[----:B------:R0:W-:Y:S01]  /*8ac0*/  STG.E.64 desc[UR36][R22.64], R4 ;  /* 0x0000000416007986 */ /* 0x0001e2000c101b24 */
[----:B------:R-:W-:Y:S05]  /*8ad0*/  BRA `(.L_x_7566) ;  /* 0x0000000c00047947 */ /* 0x000fea0003800000 */
.L_x_7561:
        /* <DEDUP_REMOVED lines=13> */
.L_x_7575:
[----:B------:R0:W-:Y:S01]  /*8bb0*/  STG.E.128 desc[UR36][R22.64], R4 ;  /* 0x0000000416007986 */ /* 0x0001e2000c101d24 */
[----:B------:R-:W-:Y:S05]  /*8bc0*/  BRA `(.L_x_7566) ;  /* 0x0000000800c87947 */ /* 0x000fea0003800000 */
.L_x_7574:
        /* <DEDUP_REMOVED lines=25> */
.L_x_7579:
[----:B------:R-:W-:Y:S05]  /*8d60*/  BSYNC B0 ;  /* 0x0000000000007941 */ /* 0x000fea0003800000 */
.L_x_7578:
[----:B------:R-:W-:-:S05]  /*8d70*/  LOP3.LUT R3, R0, R3, RZ, 0xfc, !PT ;  /* 0x0000000300037212 */ /* 0x000fca00078efcff */
[----:B------:R0:W-:Y:S01]  /*8d80*/  STG.E.U8 desc[UR36][R22.64], R3 ;  /* 0x0000000316007986 */ /* 0x0001e2000c101124 */
[----:B------:R-:W-:Y:S05]  /*8d90*/  BRA `(.L_x_7566) ;  /* 0x0000000800547947 */ /* 0x000fea0003800000 */
.L_x_7577:
        /* <DEDUP_REMOVED lines=17> */
.L_x_7581:
[----:B------:R-:W-:Y:S01]  /*8eb0*/  IMAD.MOV.U32 R0, RZ, RZ, 0x7f ;  /* 0x0000007fff007424 */ /* 0x000fe200078e00ff */
[----:B------:R-:W-:-:S04]  /*8ec0*/  ISETP.GT.U32.AND P0, PT, R2, 0x7f800000, PT ;  /* 0x7f8000000200780c */ /* 0x000fc80003f04070 */
[----:B------:R-:W-:-:S09]  /*8ed0*/  SEL R0, R0, 0x7c, P0 ;  /* 0x0000007c00007807 */ /* 0x000fd20000000000 */
.L_x_7582:
[----:B------:R-:W-:Y:S05]  /*8ee0*/  BSYNC B0 ;  /* 0x0000000000007941 */ /* 0x000fea0003800000 */
.L_x_7580:
[----:B------:R-:W-:-:S04]  /*8ef0*/  LOP3.LUT R2, R3, 0x80000000, RZ, 0xc0, !PT ;  /* 0x8000000003027812 */ /* 0x000fc800078ec0ff */
[----:B------:R-:W-:-:S04]  /*8f00*/  SHF.R.U32.HI R3, RZ, 0x18, R2 ;  /* 0x00000018ff037819 */ /* 0x000fc80000011602 */
[----:B------:R-:W-:-:S05]  /*8f10*/  LOP3.LUT R3, R0, R3, RZ, 0xfc, !PT ;  /* 0x0000000300037212 */ /* 0x000fca00078efcff */
[----:B------:R0:W-:Y:S01]  /*8f20*/  STG.E.U8 desc[UR36][R22.64], R3 ;  /* 0x0000000316007986 */ /* 0x0001e2000c101124 */
[----:B------:R-:W-:Y:S05]  /*8f30*/  BRA `(.L_x_7566) ;  /* 0x0000000400ec7947 */ /* 0x000fea0003800000 */
.L_x_7576:
        /* <DEDUP_REMOVED lines=8> */
.L_x_7573:
        /* <DEDUP_REMOVED lines=11> */
.L_x_7585:
        /* <DEDUP_REMOVED lines=21> */
.L_x_7588:
[----:B------:R-:W-:-:S04]  /*91c0*/  LOP3.LUT R2, R3, 0x80000000, RZ, 0xc0, !PT ;  /* 0x8000000003027812 */ /* 0x000fc800078ec0ff */
[----:B------:R-:W-:-:S04]  /*91d0*/  SHF.R.U32.HI R3, RZ, 0x18, R2 ;  /* 0x00000018ff037819 */ /* 0x000fc80000011602 */
[----:B------:R-:W-:-:S04]  /*91e0*/  LOP3.LUT R0, R0, R3, RZ, 0xfc, !PT ;  /* 0x0000000300007212 */ /* 0x000fc800078efcff */
[----:B------:R-:W-:-:S07]  /*91f0*/  PRMT R11, R0, 0x7610, R11 ;  /* 0x00007610000b7816 */ /* 0x000fce000000000b */
.L_x_7587:
[----:B------:R-:W-:Y:S05]  /*9200*/  BSYNC B0 ;  /* 0x0000000000007941 */ /* 0x000fea0003800000 */
.L_x_7586:
[----:B------:R0:W-:Y:S01]  /*9210*/  STG.E.U8 desc[UR36][R22.64], R11 ;  /* 0x0000000b16007986 */ /* 0x0001e2000c101124 */
[----:B------:R-:W-:Y:S05]  /*9220*/  BRA `(.L_x_7566) ;  /* 0x0000000400307947 */ /* 0x000fea0003800000 */
.L_x_7584:
        /* <DEDUP_REMOVED lines=21> */
.L_x_7591:
[----:B------:R-:W-:-:S04]  /*9380*/  LOP3.LUT R2, R3, 0x80000000, RZ, 0xc0, !PT ;  /* 0x8000000003027812 */ /* 0x000fc800078ec0ff */
[----:B------:R-:W-:-:S04]  /*9390*/  SHF.R.U32.HI R3, RZ, 0x18, R2 ;  /* 0x00000018ff037819 */ /* 0x000fc80000011602 */
[----:B------:R-:W-:-:S04]  /*93a0*/  LOP3.LUT R0, R0, R3, RZ, 0xfc, !PT ;  /* 0x0000000300007212 */ /* 0x000fc800078efcff */
[----:B------:R-:W-:-:S07]  /*93b0*/  PRMT R11, R0, 0x7610, R11 ;  /* 0x00007610000b7816 */ /* 0x000fce000000000b */
.L_x_7590:
[----:B------:R-:W-:Y:S05]  /*93c0*/  BSYNC B0 ;  /* 0x0000000000007941 */ /* 0x000fea0003800000 */
.L_x_7589:
[----:B------:R0:W-:Y:S01]  /*93d0*/  STG.E.U8 desc[UR36][R22.64], R11 ;  /* 0x0000000b16007986 */ /* 0x0001e2000c101124 */
[----:B------:R-:W-:Y:S05]  /*93e0*/  BRA `(.L_x_7566) ;  /* 0x0000000000c07947 */ /* 0x000fea0003800000 */
.L_x_7583:
        /* <DEDUP_REMOVED lines=26> */
.L_x_7565:
        /* <DEDUP_REMOVED lines=16> */
.L_x_7594:
[----:B------:R-:W-:Y:S05]  /*9690*/  BRA `(.L_x_7566) ;  /* 0x0000000000147947 */ /* 0x000fea0003800000 */
.L_x_7593:
[----:B------:R-:W0:Y:S02]  /*96a0*/  F2I.U64.F64.TRUNC R4, R4 ;  /* 0x0000000400047311 */ /* 0x000e24000030d800 */
[----:B0-----:R0:W-:Y:S01]  /*96b0*/  STG.E.64 desc[UR36][R22.64], R4 ;  /* 0x0000000416007986 */ /* 0x0011e2000c101b24 */
[----:B------:R-:W-:Y:S05]  /*96c0*/  BRA `(.L_x_7566) ;  /* 0x0000000000087947 */ /* 0x000fea0003800000 */
.L_x_7592:
[----:B------:R-:W0:Y:S02]  /*96d0*/  F2I.U32.F64.TRUNC R5, R4 ;  /* 0x0000000400057311 */ /* 0x000e24000030d000 */
[----:B0-----:R0:W-:Y:S02]  /*96e0*/  STG.E desc[UR36][R22.64], R5 ;  /* 0x0000000516007986 */ /* 0x0011e4000c101924 */
.L_x_7566:
[----:B------:R-:W-:-:S07]  /*96f0*/  VIADD R25, R25, 0x80 ;  /* 0x0000008019197836 */ /* 0x000fce0000000000 */
.L_x_7492:
[----:B------:R-:W-:Y:S05]  /*9700*/  BSYNC B6 ;  /* 0x0000000000067941 */ /* 0x000fea0003800000 */
.L_x_7491:
        /* <DEDUP_REMOVED lines=358> */
.L_x_7597:
        /* <DEDUP_REMOVED lines=27> */
.L_x_7598:
        /* <DEDUP_REMOVED lines=19> */
.L_x_7602:
[----:B------:R-:W2:Y:S01]  /*b050*/  LDG.E.U8 R2, desc[UR36][R2.64] ;  /* 0x0000002402027981 */ /* 0x000ea2000c1e1100 */
[----:B------:R-:W-:Y:S01]  /*b060*/  CS2R R18, SRZ ;  /* 0x0000000000127805 */ /* 0x000fe2000001ff00 */
[----:B--2---:R0:W1:Y:S01]  /*b070*/  I2F.F64.U16 R16, R2 ;  /* 0x0000000200107312 */ /* 0x0040620000101800 */
[----:B------:R-:W-:Y:S05]  /*b080*/  BRA `(.L_x_7604) ;  /* 0x0000000c00c87947 */ /* 0x000fea0003800000 */
.L_x_7601:
        /* <DEDUP_REMOVED lines=10> */
.L_x_7606:
[----:B------:R-:W2:Y:S01]  /*b130*/  LDG.E R2, desc[UR36][R2.64] ;  /* 0x0000002402027981 */ /* 0x000ea2000c1e1900 */
[----:B------:R-:W-:Y:S01]  /*b140*/  CS2R R18, SRZ ;  /* 0x0000000000127805 */ /* 0x000fe2000001ff00 */
[----:B--2---:R0:W1:Y:S01]  /*b150*/  I2F.F64 R16, R2 ;  /* 0x0000000200107312 */ /* 0x0040620000201c00 */
[----:B------:R-:W-:Y:S05]  /*b160*/  BRA `(.L_x_7604) ;  /* 0x0000000c00907947 */ /* 0x000fea0003800000 */
.L_x_7605:
[----:B------:R-:W2:Y:S01]  /*b170*/  LDG.E.U16 R2, desc[UR36][R2.64] ;  /* 0x0000002402027981 */ /* 0x000ea2000c1e1500 */
[----:B------:R-:W-:Y:S01]  /*b180*/  CS2R R18, SRZ ;  /* 0x0000000000127805 */ /* 0x000fe2000001ff00 */
[----:B--2---:R0:W1:Y:S01]  /*b190*/  I2F.F64.S16 R16, R2 ;  /* 0x0000000200107312 */ /* 0x0040620000101c00 */
[----:B------:R-:W-:Y:S05]  /*b1a0*/  BRA `(.L_x_7604) ;  /* 0x0000000c00807947 */ /* 0x000fea0003800000 */
.L_x_7600:
        /* <DEDUP_REMOVED lines=11> */
.L_x_7608:
[----:B------:R-:W2:Y:S01]  /*b260*/  LDG.E.U16 R0, desc[UR36][R2.64] ;  /* 0x0000002402007981 */ /* 0x000ea2000c1e1500 */
[----:B------:R-:W-:Y:S01]  /*b270*/  CS2R R18, SRZ ;  /* 0x0000000000127805 */ /* 0x000fe2000001ff00 */
[----:B--2---:R-:W-:-:S05]  /*b280*/  HADD2.F32 R0, -RZ, R0.H0_H0 ;  /* 0x20000000ff007230 */ /* 0x004fca0000004100 */
[----:B------:R-:W-:-:S04]  /*b290*/  FMUL.FTZ R0, R0, 1 ;  /* 0x3f80000000007820 */ /* 0x000fc80000410000 */
[----:B------:R0:W1:Y:S01]  /*b2a0*/  F2F.F64.F32 R16, R0 ;  /* 0x0000000000107310 */ /* 0x0000620000201800 */
[----:B------:R-:W-:Y:S05]  /*b2b0*/  BRA `(.L_x_7604) ;  /* 0x0000000c003c7947 */ /* 0x000fea0003800000 */
.L_x_7607:
        /* <DEDUP_REMOVED lines=12> */
.L_x_7610:
        /* <DEDUP_REMOVED lines=8> */
.L_x_7609:
[----:B------:R0:W5:Y:S01]  /*b400*/  LDG.E.64 R16, desc[UR36][R2.64] ;  /* 0x0000002402107981 */ /* 0x000162000c1e1b00 */
[----:B------:R-:W-:Y:S01]  /*b410*/  CS2R R18, SRZ ;  /* 0x0000000000127805 */ /* 0x000fe2000001ff00 */
[----:B------:R-:W-:Y:S06]  /*b420*/  BRA `(.L_x_7604) ;  /* 0x0000000800e07947 */ /* 0x000fec0003800000 */
.L_x_7599:
        /* <DEDUP_REMOVED lines=14> */
.L_x_7613:
[----:B------:R0:W5:Y:S01]  /*b510*/  LDG.E.128 R16, desc[UR36][R2.64] ;  /* 0x0000002402107981 */ /* 0x000162000c1e1d00 */
[----:B------:R-:W-:Y:S05]  /*b520*/  BRA `(.L_x_7604) ;  /* 0x0000000800a07947 */ /* 0x000fea0003800000 */
.L_x_7612:
        /* <DEDUP_REMOVED lines=29> */
.L_x_7615:
        /* <DEDUP_REMOVED lines=14> */
[----:B------:R0:W1:Y:S01]  /*b7e0*/  F2F.F64.F32 R16, R4 ;  /* 0x0000000400107310 */ /* 0x0000620000201800 */
[----:B------:R-:W-:Y:S05]  /*b7f0*/  BRA `(.L_x_7604) ;  /* 0x0000000400ec7947 */ /* 0x000fea0003800000 */
.L_x_7614:
[----:B------:R-:W2:Y:S01]  /*b800*/  LDG.E.U16 R0, desc[UR36][R2.64] ;  /* 0x0000002402007981 */ /* 0x000ea2000c1e1500 */
[----:B------:R-:W-:Y:S01]  /*b810*/  CS2R R18, SRZ ;  /* 0x0000000000127805 */ /* 0x000fe2000001ff00 */
[----:B--2---:R-:W-:-:S04]  /*b820*/  IMAD.U32 R0, R0, 0x10000, RZ ;  /* 0x0001000000007824 */ /* 0x004fc800078e00ff */
[----:B------:R-:W-:-:S04]  /*b830*/  FMUL.FTZ R0, R0, 1 ;  /* 0x3f80000000007820 */ /* 0x000fc80000410000 */
[----:B------:R0:W1:Y:S01]  /*b840*/  F2F.F64.F32 R16, R0 ;  /* 0x0000000000107310 */ /* 0x0000620000201800 */
[----:B------:R-:W-:Y:S05]  /*b850*/  BRA `(.L_x_7604) ;  /* 0x0000000400d47947 */ /* 0x000fea0003800000 */
.L_x_7611:
        /* <DEDUP_REMOVED lines=10> */
[----:B--2---:R2:W3:Y:S01]  /*b900*/  I2F.F64.U16 R16, R2 ;  /* 0x0000000200107312 */ /* 0x0044e20000101800 */
[----:B------:R-:W-:Y:S05]  /*b910*/  BRA `(.L_x_7604) ;  /* 0x0000000400a47947 */ /* 0x000fea0003800000 */
.L_x_7618:
        /* <DEDUP_REMOVED lines=21> */
.L_x_7622:
[----:B------:R-:W-:Y:S05]  /*ba70*/  BSYNC B1 ;  /* 0x0000000000017941 */ /* 0x000fea0003800000 */
.L_x_7621:
[----:B------:R-:W-:Y:S01]  /*ba80*/  LEA R3, R0, 0x3b800000, 0x17 ;  /* 0x3b80000000037811 */ /* 0x000fe200078eb8ff */
[----:B------:R-:W-:-:S05]  /*ba90*/  IMAD.SHL.U32 R0, R2, 0x100000, RZ ;  /* 0x0010000002007824 */ /* 0x000fca00078e00ff */
[----:B------:R-:W-:-:S07]  /*baa0*/  LOP3.LUT R0, R3, R0, R4, 0xfe, !PT ;  /* 0x0000000003007212 */ /* 0x000fce00078efe04 */
.L_x_7620:
[----:B------:R-:W-:Y:S05]  /*bab0*/  BSYNC B0 ;  /* 0x0000000000007941 */ /* 0x000fea0003800000 */
.L_x_7619:
[----:B------:R-:W-:Y:S01]  /*bac0*/  FMUL.FTZ R0, R0, 1 ;  /* 0x3f80000000007820 */ /* 0x000fe20000410000 */
[----:B------:R-:W-:-:S03]  /*bad0*/  CS2R R18, SRZ ;  /* 0x0000000000127805 */ /* 0x000fc6000001ff00 */
[----:B------:R4:W0:Y:S01]  /*bae0*/  F2F.F64.F32 R16, R0 ;  /* 0x0000000000107310 */ /* 0x0008220000201800 */
[----:B------:R-:W-:Y:S05]  /*baf0*/  BRA `(.L_x_7604) ;  /* 0x00000004002c7947 */ /* 0x000fea0003800000 */
.L_x_7617:
        /* <DEDUP_REMOVED lines=21> */
.L_x_7626:
[----:B------:R-:W-:Y:S05]  /*bc50*/  BSYNC B1 ;  /* 0x0000000000017941 */ /* 0x000fea0003800000 */
.L_x_7625:
[----:B------:R-:W-:Y:S01]  /*bc60*/  LEA R3, R0, 0x37800000, 0x17 ;  /* 0x3780000000037811 */ /* 0x000fe200078eb8ff */
[----:B------:R-:W-:-:S05]  /*bc70*/  IMAD.SHL.U32 R0, R2, 0x200000, RZ ;  /* 0x0020000002007824 */ /* 0x000fca00078e00ff */
[----:B------:R-:W-:-:S07]  /*bc80*/  LOP3.LUT R0, R3, R0, R4, 0xfe, !PT ;  /* 0x0000000003007212 */ /* 0x000fce00078efe04 */
.L_x_7624:
[----:B------:R-:W-:Y:S05]  /*bc90*/  BSYNC B0 ;  /* 0x0000000000007941 */ /* 0x000fea0003800000 */
.L_x_7623:
[----:B------:R-:W-:Y:S01]  /*bca0*/  FMUL.FTZ R0, R0, 1 ;  /* 0x3f80000000007820 */ /* 0x000fe20000410000 */
[----:B------:R-:W-:-:S03]  /*bcb0*/  CS2R R18, SRZ ;  /* 0x0000000000127805 */ /* 0x000fc6000001ff00 */
[----:B------:R0:W1:Y:S01]  /*bcc0*/  F2F.F64.F32 R16, R0 ;  /* 0x0000000000107310 */ /* 0x0000620000201800 */
[----:B------:R-:W-:Y:S05]  /*bcd0*/  BRA `(.L_x_7604) ;  /* 0x0000000000b47947 */ /* 0x000fea0003800000 */
.L_x_7616:
        /* <DEDUP_REMOVED lines=14> */
.L_x_7630:
[----:B------:R-:W-:Y:S05]  /*bdc0*/  BSYNC B0 ;  /* 0x0000000000007941 */ /* 0x000fea0003800000 */
.L_x_7629:
[----:B------:R-:W-:Y:S01]  /*bdd0*/  FMUL.FTZ R0, R0, 1 ;  /* 0x3f80000000007820 */ /* 0x000fe20000410000 */
[----:B------:R-:W-:-:S03]  /*bde0*/  CS2R R18, SRZ ;  /* 0x0000000000127805 */ /* 0x000fc6000001ff00 */
[----:B------:R0:W1:Y:S01]  /*bdf0*/  F2F.F64.F32 R16, R0 ;  /* 0x0000000000107310 */ /* 0x0000620000201800 */
[----:B------:R-:W-:Y:S05]  /*be00*/  BRA `(.L_x_7604) ;  /* 0x0000000000687947 */ /* 0x000fea0003800000 */
.L_x_7603:
        /* <DEDUP_REMOVED lines=16> */
.L_x_7631:
[----:B------:R-:W-:Y:S02]  /*bf10*/  CS2R R16, SRZ ;  /* 0x0000000000107805 */ /* 0x000fe4000001ff00 */
[----:B------:R-:W-:Y:S01]  /*bf20*/  CS2R R18, SRZ ;  /* 0x0000000000127805 */ /* 0x000fe2000001ff00 */
[----:B------:R-:W-:Y:S06]  /*bf30*/  BRA `(.L_x_7604) ;  /* 0x00000000001c7947 */ /* 0x000fec0003800000 */
.L_x_7628:
[----:B------:R-:W2:Y:S01]  /*bf40*/  LDG.E.64 R16, desc[UR36][R2.64] ;  /* 0x0000002402107981 */ /* 0x000ea2000c1e1b00 */
[----:B------:R-:W-:Y:S01]  /*bf50*/  CS2R R18, SRZ ;  /* 0x0000000000127805 */ /* 0x000fe2000001ff00 */
[----:B--2---:R-:W0:Y:S01]  /*bf60*/  I2F.F64.U64 R16, R16 ;  /* 0x0000001000107312 */ /* 0x004e220000301800 */
[----:B------:R-:W-:Y:S05]  /*bf70*/  BRA `(.L_x_7604) ;  /* 0x00000000000c7947 */ /* 0x000fea0003800000 */
.L_x_7627:
[----:B------:R-:W2:Y:S01]  /*bf80*/  LDG.E R2, desc[UR36][R2.64] ;  /* 0x0000002402027981 */ /* 0x000ea2000c1e1900 */
[----:B------:R-:W-:Y:S01]  /*bf90*/  CS2R R18, SRZ ;  /* 0x0000000000127805 */ /* 0x000fe2000001ff00 */
[----:B--2---:R0:W1:Y:S06]  /*bfa0*/  I2F.F64.U32 R16, R2 ;  /* 0x0000000200107312 */ /* 0x00406c0000201800 */
.L_x_7604:
[----:B0-----:R-:W4:Y:S01]  /*bfb0*/  LDC.U8 R4, c[0x0][0x523] ;  /* 0x000148c0ff047b82 */ /* 0x001f220000000000 */
[----:B------:R-:W-:Y:S02]  /*bfc0*/  ULDC.64 UR4, c[0x0][0x4f8] ;  /* 0x00013e0000047ab9 */ /* 0x000fe40000000a00 */
[----:B--2---:R-:W-:-:S05]  /*bfd0*/  IADD3 R2, P0, R24, UR4, RZ ;  /* 0x0000000418027c10 */ /* 0x004fca000ff1e0ff */
        /* <DEDUP_REMOVED lines=16> */
.L_x_7635:
[----:B------:R-:W2:Y:S01]  /*c0e0*/  LDG.E.U8 R2, desc[UR36][R2.64] ;  /* 0x0000002402027981 */ /* 0x000ea2000c1e1100 */
[----:B------:R-:W-:Y:S01]  /*c0f0*/  CS2R R6, SRZ ;  /* 0x0000000000067805 */ /* 0x000fe2000001ff00 */
[----:B--2---:R0:W2:Y:S01]  /*c100*/  I2F.F64.U16 R4, R2 ;  /* 0x0000000200047312 */ /* 0x0040a20000101800 */
[----:B------:R-:W-:Y:S05]  /*c110*/  BRA `(.L_x_7637) ;  /* 0x0000000c00c87947 */ /* 0x000fea0003800000 */
.L_x_7634:
        /* <DEDUP_REMOVED lines=10> */
.L_x_7639:
[----:B------:R-:W2:Y:S01]  /*c1c0*/  LDG.E R2, desc[UR36][R2.64] ;  /* 0x0000002402027981 */ /* 0x000ea2000c1e1900 */
[----:B------:R-:W-:Y:S01]  /*c1d0*/  CS2R R6, SRZ ;  /* 0x0000000000067805 */ /* 0x000fe2000001ff00 */
[----:B--2---:R0:W2:Y:S01]  /*c1e0*/  I2F.F64 R4, R2 ;  /* 0x0000000200047312 */ /* 0x0040a20000201c00 */
[----:B------:R-:W-:Y:S05]  /*c1f0*/  BRA `(.L_x_7637) ;  /* 0x0000000c00907947 */ /* 0x000fea0003800000 */
.L_x_7638:
[----:B------:R-:W2:Y:S01]  /*c200*/  LDG.E.U16 R2, desc[UR36][R2.64] ;  /* 0x0000002402027981 */ /* 0x000ea2000c1e1500 */
[----:B------:R-:W-:Y:S01]  /*c210*/  CS2R R6, SRZ ;  /* 0x0000000000067805 */ /* 0x000fe2000001ff00 */
[----:B--2---:R0:W2:Y:S01]  /*c220*/  I2F.F64.S16 R4, R2 ;  /* 0x0000000200047312 */ /* 0x0040a20000101c00 */
[----:B------:R-:W-:Y:S05]  /*c230*/  BRA `(.L_x_7637) ;  /* 0x0000000c00807947 */ /* 0x000fea0003800000 */
.L_x_7633:
        /* <DEDUP_REMOVED lines=11> */
.L_x_7641:
[----:B------:R-:W2:Y:S01]  /*c2f0*/  LDG.E.U16 R0, desc[UR36][R2.64] ;  /* 0x0000002402007981 */ /* 0x000ea2000c1e1500 */
[----:B------:R-:W-:Y:S01]  /*c300*/  CS2R R6, SRZ ;  /* 0x0000000000067805 */ /* 0x000fe2000001ff00 */
[----:B--2---:R-:W-:-:S05]  /*c310*/  HADD2.F32 R0, -RZ, R0.H0_H0 ;  /* 0x20000000ff007230 */ /* 0x004fca0000004100 */
[----:B------:R-:W-:-:S04]  /*c320*/  FMUL.FTZ R0, R0, 1 ;  /* 0x3f80000000007820 */ /* 0x000fc80000410000 */
[----:B------:R0:W2:Y:S01]  /*c330*/  F2F.F64.F32 R4, R0 ;  /* 0x0000000000047310 */ /* 0x0000a20000201800 */
[----:B------:R-:W-:Y:S05]  /*c340*/  BRA `(.L_x_7637) ;  /* 0x0000000c003c7947 */ /* 0x000fea0003800000 */
.L_x_7640:
        /* <DEDUP_REMOVED lines=10> */
[----:B------:R-:W4:Y:S01]  /*c3f0*/  F2F.F64.F32 R4, R4 ;  /* 0x0000000400047310 */ /* 0x000f220000201800 */
[----:B------:R-:W-:Y:S05]  /*c400*/  BRA `(.L_x_7637) ;  /* 0x0000000c000c7947 */ /* 0x000fea0003800000 */
.L_x_7643:
        /* <DEDUP_REMOVED lines=8> */
.L_x_7642:
[----:B------:R0:W5:Y:S01]  /*c490*/  LDG.E.64 R4, desc[UR36][R2.64] ;  /* 0x0000002402047981 */ /* 0x000162000c1e1b00 */
[----:B------:R-:W-:Y:S01]  /*c4a0*/  CS2R R6, SRZ ;  /* 0x0000000000067805 */ /* 0x000fe2000001ff00 */
[----:B------:R-:W-:Y:S06]  /*c4b0*/  BRA `(.L_x_7637) ;  /* 0x0000000800e07947 */ /* 0x000fec0003800000 */
.L_x_7632:
        /* <DEDUP_REMOVED lines=14> */
.L_x_7646:
[----:B------:R0:W5:Y:S01]  /*c5a0*/  LDG.E.128 R4, desc[UR36][R2.64] ;  /* 0x0000002402047981 */ /* 0x000162000c1e1d00 */
[----:B------:R-:W-:Y:S05]  /*c5b0*/  BRA `(.L_x_7637) ;  /* 0x0000000800a07947 */ /* 0x000fea0003800000 */
.L_x_7645:
        /* <DEDUP_REMOVED lines=29> */
.L_x_7648:
        /* <DEDUP_REMOVED lines=16> */
.L_x_7647:
[----:B------:R-:W2:Y:S01]  /*c890*/  LDG.E.U16 R0, desc[UR36][R2.64] ;  /* 0x0000002402007981 */ /* 0x000ea2000c1e1500 */
[----:B------:R-:W-:Y:S01]  /*c8a0*/  CS2R R6, SRZ ;  /* 0x0000000000067805 */ /* 0x000fe2000001ff00 */
[----:B--2---:R-:W-:-:S04]  /*c8b0*/  IMAD.U32 R0, R0, 0x10000, RZ ;  /* 0x0001000000007824 */ /* 0x004fc800078e00ff */
[----:B------:R-:W-:-:S04]  /*c8c0*/  FMUL.FTZ R0, R0, 1 ;  /* 0x3f80000000007820 */ /* 0x000fc80000410000 */
[----:B------:R0:W2:Y:S01]  /*c8d0*/  F2F.F64.F32 R4, R0 ;  /* 0x0000000000047310 */ /* 0x0000a20000201800 */
[----:B------:R-:W-:Y:S05]  /*c8e0*/  BRA `(.L_x_7637) ;  /* 0x0000000400d47947 */ /* 0x000fea0003800000 */
.L_x_7644:
        /* <DEDUP_REMOVED lines=12> */
.L_x_7651:
        /* <DEDUP_REMOVED lines=21> */
.L_x_7655:
[----:B------:R-:W-:Y:S05]  /*cb00*/  BSYNC B1 ;  /* 0x0000000000017941 */ /* 0x000fea0003800000 */
.L_x_7654:
[----:B------:R-:W-:Y:S01]  /*cb10*/  LEA R3, R0, 0x3b800000, 0x17 ;  /* 0x3b80000000037811 */ /* 0x000fe200078eb8ff */
[----:B------:R-:W-:-:S05]  /*cb20*/  IMAD.SHL.U32 R0, R2, 0x100000, RZ ;  /* 0x0010000002007824 */ /* 0x000fca00078e00ff */
[----:B------:R-:W-:-:S07]  /*cb30*/  LOP3.LUT R0, R3, R0, R4, 0xfe, !PT ;  /* 0x0000000003007212 */ /* 0x000fce00078efe04 */
.L_x_7653:
[----:B------:R-:W-:Y:S05]  /*cb40*/  BSYNC B0 ;  /* 0x0000000000007941 */ /* 0x000fea0003800000 */
.L_x_7652:
[----:B------:R-:W-:Y:S01]  /*cb50*/  FMUL.FTZ R0, R0, 1 ;  /* 0x3f80000000007820 */ /* 0x000fe20000410000 */
[----:B------:R-:W-:-:S03]  /*cb60*/  CS2R R6, SRZ ;  /* 0x0000000000067805 */ /* 0x000fc6000001ff00 */
[----:B------:R0:W2:Y:S01]  /*cb70*/  F2F.F64.F32 R4, R0 ;  /* 0x0000000000047310 */ /* 0x0000a20000201800 */
[----:B------:R-:W-:Y:S05]  /*cb80*/  BRA `(.L_x_7637) ;  /* 0x00000004002c7947 */ /* 0x000fea0003800000 */
.L_x_7650:
        /* <DEDUP_REMOVED lines=21> */
.L_x_7659:
[----:B------:R-:W-:Y:S05]  /*cce0*/  BSYNC B1 ;  /* 0x0000000000017941 */ /* 0x000fea0003800000 */
.L_x_7658:
[----:B------:R-:W-:Y:S01]  /*ccf0*/  LEA R3, R0, 0x37800000, 0x17 ;  /* 0x3780000000037811 */ /* 0x000fe200078eb8ff */
[----:B------:R-:W-:-:S05]  /*cd00*/  IMAD.SHL.U32 R0, R2, 0x200000, RZ ;  /* 0x0020000002007824 */ /* 0x000fca00078e00ff */
[----:B------:R-:W-:-:S07]  /*cd10*/  LOP3.LUT R0, R3, R0, R4, 0xfe, !PT ;  /* 0x0000000003007212 */ /* 0x000fce00078efe04 */
.L_x_7657:
[----:B------:R-:W-:Y:S05]  /*cd20*/  BSYNC B0 ;  /* 0x0000000000007941 */ /* 0x000fea0003800000 */
.L_x_7656:
[----:B------:R-:W-:Y:S01]  /*cd30*/  FMUL.FTZ R0, R0, 1 ;  /* 0x3f80000000007820 */ /* 0x000fe20000410000 */
[----:B------:R-:W-:-:S03]  /*cd40*/  CS2R R6, SRZ ;  /* 0x0000000000067805 */ /* 0x000fc6000001ff00 */
[----:B------:R0:W2:Y:S01]  /*cd50*/  F2F.F64.F32 R4, R0 ;  /* 0x0000000000047310 */ /* 0x0000a20000201800 */
[----:B------:R-:W-:Y:S05]  /*cd60*/  BRA `(.L_x_7637) ;  /* 0x0000000000b47947 */ /* 0x000fea0003800000 */
.L_x_7649:
        /* <DEDUP_REMOVED lines=14> */
.L_x_7663:
[----:B------:R-:W-:Y:S05]  /*ce50*/  BSYNC B0 ;  /* 0x0000000000007941 */ /* 0x000fea0003800000 */
.L_x_7662:
[----:B------:R-:W-:Y:S01]  /*ce60*/  FMUL.FTZ R0, R0, 1 ;  /* 0x3f80000000007820 */ /* 0x000fe20000410000 */
[----:B------:R-:W-:-:S03]  /*ce70*/  CS2R R6, SRZ ;  /* 0x0000000000067805 */ /* 0x000fc6000001ff00 */
[----:B------:R0:W2:Y:S01]  /*ce80*/  F2F.F64.F32 R4, R0 ;  /* 0x0000000000047310 */ /* 0x0000a20000201800 */
[----:B------:R-:W-:Y:S05]  /*ce90*/  BRA `(.L_x_7637) ;  /* 0x0000000000687947 */ /* 0x000fea0003800000 */
.L_x_7636:
        /* <DEDUP_REMOVED lines=16> */
.L_x_7664:
[----:B------:R-:W-:Y:S02]  /*cfa0*/  CS2R R4, SRZ ;  /* 0x0000000000047805 */ /* 0x000fe4000001ff00 */
[----:B------:R-:W-:Y:S01]  /*cfb0*/  CS2R R6, SRZ ;  /* 0x0000000000067805 */ /* 0x000fe2000001ff00 */
[----:B------:R-:W-:Y:S06]  /*cfc0*/  BRA `(.L_x_7637) ;  /* 0x00000000001c7947 */ /* 0x000fec0003800000 */
.L_x_7661:
[----:B------:R-:W2:Y:S01]  /*cfd0*/  LDG.E.64 R4, desc[UR36][R2.64] ;  /* 0x0000002402047981 */ /* 0x000ea2000c1e1b00 */
[----:B------:R-:W-:Y:S01]  /*cfe0*/  CS2R R6, SRZ ;  /* 0x0000000000067805 */ /* 0x000fe2000001ff00 */
[----:B--2---:R-:W0:Y:S01]  /*cff0*/  I2F.F64.U64 R4, R4 ;  /* 0x0000000400047312 */ /* 0x004e220000301800 */
[----:B------:R-:W-:Y:S05]  /*d000*/  BRA `(.L_x_7637) ;  /* 0x00000000000c7947 */ /* 0x000fea0003800000 */
.L_x_7660:
[----:B------:R-:W2:Y:S01]  /*d010*/  LDG.E R2, desc[UR36][R2.64] ;  /* 0x0000002402027981 */ /* 0x000ea2000c1e1900 */
[----:B------:R-:W-:Y:S01]  /*d020*/  CS2R R6, SRZ ;  /* 0x0000000000067805 */ /* 0x000fe2000001ff00 */
[----:B--2---:R0:W2:Y:S06]  /*d030*/  I2F.F64.U32 R4, R2 ;  /* 0x0000000200047312 */ /* 0x0040ac0000201800 */
.L_x_7637:
[----:B------:R-:W4:Y:S01]  /*d040*/  LDC.U8 R12, c[0x0][0x520] ;  /* 0x00014800ff0c7b82 */ /* 0x000f220000000000 */
[----:B------:R-:W-:Y:S01]  /*d050*/  ULDC.64 UR4, c[0x0][0x508] ;  /* 0x0001420000047ab9 */ /* 0x000fe20000000a00 */
[----:B------:R-:W-:Y:S01]  /*d060*/  ULDC.64 UR6, c[0x0][0x500] ;  /* 0x0001400000067ab9 */ /* 0x000fe20000000a00 */
[----:B-1-3-5:R-:W-:Y:S02]  /*d070*/  DMUL R8, R16, UR4 ;  /* 0x0000000410087c28 */ /* 0x02afe40008000000 */
[----:B0-----:R-:W-:-:S06]  /*d080*/  DMUL R2, R18, UR4 ;  /* 0x0000000412027c28 */ /* 0x001fcc0008000000 */
[----:B------:R-:W-:Y:S02]  /*d090*/  DFMA R8, R18, UR6, R8 ;  /* 0x0000000612087c2b */ /* 0x000fe40008000008 */
[----:B------:R-:W-:-:S06]  /*d0a0*/  DFMA R2, R16, UR6, -R2 ;  /* 0x0000000610027c2b */ /* 0x000fcc0008000802 */
[C---:B--2---:R-:W-:Y:S02]  /*d0b0*/  DMUL R10, R8.reuse, R6 ;  /* 0x00000006080a7228 */ /* 0x044fe40000000000 */
[----:B----4-:R-:W-:Y:S01]  /*d0c0*/  DMUL R8, R8, R4 ;  /* 0x0000000408087228 */ /* 0x010fe20000000000 */
        /* <DEDUP_REMOVED lines=16> */
.L_x_7668:
[----:B------:R-:W0:Y:S02]  /*d1d0*/  F2I.S64.F64.TRUNC R4, R4 ;  /* 0x0000000400047311 */ /* 0x000e24000030d900 */
[----:B0-----:R-:W-:-:S05]  /*d1e0*/  IMAD.MOV.U32 R3, RZ, RZ, R4 ;  /* 0x000000ffff037224 */ /* 0x001fca00078e0004 */
[----:B------:R0:W-:Y:S01]  /*d1f0*/  STG.E.U8 desc[UR36][R22.64], R3 ;  /* 0x0000000316007986 */ /* 0x0001e2000c101124 */
[----:B------:R-:W-:Y:S05]  /*d200*/  BRA `(.L_x_7670) ;  /* 0x0000001000087947 */ /* 0x000fea0003800000 */
.L_x_7667:
        /* <DEDUP_REMOVED lines=9> */
.L_x_7672:
[----:B------:R-:W0:Y:S02]  /*d2a0*/  F2I.F64.TRUNC R5, R4 ;  /* 0x0000000400057311 */ /* 0x000e24000030d100 */
[----:B0-----:R0:W-:Y:S01]  /*d2b0*/  STG.E desc[UR36][R22.64], R5 ;  /* 0x0000000516007986 */ /* 0x0011e2000c101924 */
[----:B------:R-:W-:Y:S05]  /*d2c0*/  BRA `(.L_x_7670) ;  /* 0x0000000c00d87947 */ /* 0x000fea0003800000 */
.L_x_7671:
[----:B------:R-:W0:Y:S02]  /*d2d0*/  F2I.F64.TRUNC R5, R4 ;  /* 0x0000000400057311 */ /* 0x000e24000030d100 */
[----:B0-----:R0:W-:Y:S01]  /*d2e0*/  STG.E.U16 desc[UR36][R22.64], R5 ;  /* 0x0000000516007986 */ /* 0x0011e2000c101524 */
[----:B------:R-:W-:Y:S05]  /*d2f0*/  BRA `(.L_x_7670) ;  /* 0x0000000c00cc7947 */ /* 0x000fea0003800000 */
.L_x_7666:
        /* <DEDUP_REMOVED lines=13> */
.L_x_7674:
        /* <DEDUP_REMOVED lines=8> */
.L_x_7673:
        /* <DEDUP_REMOVED lines=16> */
.L_x_7676:
        /* <DEDUP_REMOVED lines=11> */
.L_x_7675:
[----:B------:R2:W-:Y:S01]  /*d600*/  STG.E.64 desc[UR36][R22.64], R4 ;  /* 0x0000000416007986 */ /* 0x0005e2000c101b24 */
[----:B------:R-:W-:Y:S05]  /*d610*/  BRA `(.L_x_7670) ;  /* 0x0000000c00047947 */ /* 0x000fea0003800000 */
.L_x_7665:
        /* <DEDUP_REMOVED lines=13> */
.L_x_7679:
[----:B------:R0:W-:Y:S01]  /*d6f0*/  STG.E.128 desc[UR36][R22.64], R4 ;  /* 0x0000000416007986 */ /* 0x0001e2000c101d24 */
[----:B------:R-:W-:Y:S05]  /*d700*/  BRA `(.L_x_7670) ;  /* 0x0000000800c87947 */ /* 0x000fea0003800000 */
.L_x_7678:
        /* <DEDUP_REMOVED lines=25> */
.L_x_7683:
[----:B------:R-:W-:Y:S05]  /*d8a0*/  BSYNC B0 ;  /* 0x0000000000007941 */ /* 0x000fea0003800000 */
.L_x_7682:
[----:B------:R-:W-:-:S05]  /*d8b0*/  LOP3.LUT R3, R0, R3, RZ, 0xfc, !PT ;  /* 0x0000000300037212 */ /* 0x000fca00078efcff */
[----:B------:R0:W-:Y:S01]  /*d8c0*/  STG.E.U8 desc[UR36][R22.64], R3 ;  /* 0x0000000316007986 */ /* 0x0001e2000c101124 */
[----:B------:R-:W-:Y:S05]  /*d8d0*/  BRA `(.L_x_7670) ;  /* 0x0000000800547947 */ /* 0x000fea0003800000 */
.L_x_7681:
        /* <DEDUP_REMOVED lines=17> */
.L_x_7685:
[----:B------:R-:W-:Y:S01]  /*d9f0*/  IMAD.MOV.U32 R0, RZ, RZ, 0x7f ;  /* 0x0000007fff007424 */ /* 0x000fe200078e00ff */
[----:B------:R-:W-:-:S04]  /*da00*/  ISETP.GT.U32.AND P0, PT, R2, 0x7f800000, PT ;  /* 0x7f8000000200780c */ /* 0x000fc80003f04070 */
[----:B------:R-:W-:-:S09]  /*da10*/  SEL R0, R0, 0x7c, P0 ;  /* 0x0000007c00007807 */ /* 0x000fd20000000000 */
.L_x_7686:
[----:B------:R-:W-:Y:S05]  /*da20*/  BSYNC B0 ;  /* 0x0000000000007941 */ /* 0x000fea0003800000 */
.L_x_7684:
[----:B------:R-:W-:-:S04]  /*da30*/  LOP3.LUT R2, R3, 0x80000000, RZ, 0xc0, !PT ;  /* 0x8000000003027812 */ /* 0x000fc800078ec0ff */
[----:B------:R-:W-:-:S04]  /*da40*/  SHF.R.U32.HI R3, RZ, 0x18, R2 ;  /* 0x00000018ff037819 */ /* 0x000fc80000011602 */
[----:B------:R-:W-:-:S05]  /*da50*/  LOP3.LUT R3, R0, R3, RZ, 0xfc, !PT ;  /* 0x0000000300037212 */ /* 0x000fca00078efcff */
[----:B------:R0:W-:Y:S01]  /*da60*/  STG.E.U8 desc[UR36][R22.64], R3 ;  /* 0x0000000316007986 */ /* 0x0001e2000c101124 */
[----:B------:R-:W-:Y:S05]  /*da70*/  BRA `(.L_x_7670) ;  /* 0x0000000400ec7947 */ /* 0x000fea0003800000 */
.L_x_7680:
        /* <DEDUP_REMOVED lines=8> */
.L_x_7677:
        /* <DEDUP_REMOVED lines=11> */
.L_x_7689:
        /* <DEDUP_REMOVED lines=21> */
.L_x_7692:
[----:B------:R-:W-:-:S04]  /*dd00*/  LOP3.LUT R2, R3, 0x80000000, RZ, 0xc0, !PT ;  /* 0x8000000003027812 */ /* 0x000fc800078ec0ff */
[----:B------:R-:W-:-:S04]  /*dd10*/  SHF.R.U32.HI R3, RZ, 0x18, R2 ;  /* 0x00000018ff037819 */ /* 0x000fc80000011602 */
[----:B------:R-:W-:-:S04]  /*dd20*/  LOP3.LUT R0, R0, R3, RZ, 0xfc, !PT ;  /* 0x0000000300007212 */ /* 0x000fc800078efcff */
[----:B------:R-:W-:-:S07]  /*dd30*/  PRMT R11, R0, 0x7610, R11 ;  /* 0x00007610000b7816 */ /* 0x000fce000000000b */
.L_x_7691:
[----:B------:R-:W-:Y:S05]  /*dd40*/  BSYNC B0 ;  /* 0x0000000000007941 */ /* 0x000fea0003800000 */
.L_x_7690:
[----:B------:R0:W-:Y:S01]  /*dd50*/  STG.E.U8 desc[UR36][R22.64], R11 ;  /* 0x0000000b16007986 */ /* 0x0001e2000c101124 */
[----:B------:R-:W-:Y:S05]  /*dd60*/  BRA `(.L_x_7670) ;  /* 0x0000000400307947 */ /* 0x000fea0003800000 */
.L_x_7688:
        /* <DEDUP_REMOVED lines=21> */
.L_x_7695:
[----:B------:R-:W-:-:S04]  /*dec0*/  LOP3.LUT R2, R3, 0x80000000, RZ, 0xc0, !PT ;  /* 0x8000000003027812 */ /* 0x000fc800078ec0ff */
[----:B------:R-:W-:-:S04]  /*ded0*/  SHF.R.U32.HI R3, RZ, 0x18, R2 ;  /* 0x00000018ff037819 */ /* 0x000fc80000011602 */
[----:B------:R-:W-:-:S04]  /*dee0*/  LOP3.LUT R0, R0, R3, RZ, 0xfc, !PT ;  /* 0x0000000300007212 */ /* 0x000fc800078efcff */
[----:B------:R-:W-:-:S07]  /*def0*/  PRMT R11, R0, 0x7610, R11 ;  /* 0x00007610000b7816 */ /* 0x000fce000000000b */
.L_x_7694:
[----:B------:R-:W-:Y:S05]  /*df00*/  BSYNC B0 ;  /* 0x0000000000007941 */ /* 0x000fea0003800000 */
.L_x_7693:
[----:B------:R0:W-:Y:S01]  /*df10*/  STG.E.U8 desc[UR36][R22.64], R11 ;  /* 0x0000000b16007986 */ /* 0x0001e2000c101124 */
[----:B------:R-:W-:Y:S05]  /*df20*/  BRA `(.L_x_7670) ;  /* 0x0000000000c07947 */ /* 0x000fea0003800000 */
.L_x_7687:
        /* <DEDUP_REMOVED lines=26> */
.L_x_7669:
        /* <DEDUP_REMOVED lines=16> */
.L_x_7698:
[----:B------:R-:W-:Y:S05]  /*e1d0*/  BRA `(.L_x_7670) ;  /* 0x0000000000147947 */ /* 0x000fea0003800000 */
.L_x_7697:
[----:B------:R-:W0:Y:S02]  /*e1e0*/  F2I.U64.F64.TRUNC R4, R4 ;  /* 0x0000000400047311 */ /* 0x000e24000030d800 */
[----:B0-----:R0:W-:Y:S01]  /*e1f0*/  STG.E.64 desc[UR36][R22.64], R4 ;  /* 0x0000000416007986 */ /* 0x0011e2000c101b24 */
[----:B------:R-:W-:Y:S05]  /*e200*/  BRA `(.L_x_7670) ;  /* 0x0000000000087947 */ /* 0x000fea0003800000 */
.L_x_7696:
[----:B------:R-:W0:Y:S02]  /*e210*/  F2I.U32.F64.TRUNC R5, R4 ;  /* 0x0000000400057311 */ /* 0x000e24000030d000 */
[----:B0-----:R0:W-:Y:S02]  /*e220*/  STG.E desc[UR36][R22.64], R5 ;  /* 0x0000000516007986 */ /* 0x0011e4000c101924 */
.L_x_7670:
[----:B------:R-:W-:-:S07]  /*e230*/  VIADD R25, R25, 0x80 ;  /* 0x0000008019197836 */ /* 0x000fce0000000000 */
.L_x_7596:
[----:B------:R-:W-:Y:S05]  /*e240*/  BSYNC B6 ;  /* 0x0000000000067941 */ /* 0x000fea0003800000 */
.L_x_7595:
[----:B------:R-:W-:Y:S02]  /*e250*/  ULDC UR4, c[0x0][0x210] ;  /* 0x0000840000047ab9 */ /* 0x000fe40000000800 */
[----:B------:R-:W-:-:S13]  /*e260*/  ISETP.GE.AND P0, PT, R25, UR4, PT ;  /* 0x0000000419007c0c */ /* 0x000fda000bf06270 */
[----:B------:R-:W-:Y:S05]  /*e270*/  @P0 EXIT ;  /* 0x000000000000094d */ /* 0x000fea0003800000 */
[----:B01----:R-:W0:Y:S01]  /*e280*/  LDC R0, c[0x0][0x220] ;  /* 0x00008800ff007b82 */ /* 0x003e220000000800 */
        /* <DEDUP_REMOVED lines=353> */
.L_x_7699:
        /* <DEDUP_REMOVED lines=27> */
.L_x_7700:
        /* <DEDUP_REMOVED lines=19> */
.L_x_7704:
[----:B------:R-:W2:Y:S01]  /*fb80*/  LDG.E.U8 R2, desc[UR36][R2.64] ;  /* 0x0000002402027981 */ /* 0x000ea2000c1e1100 */
[----:B------:R-:W-:Y:S01]  /*fb90*/  CS2R R18, SRZ ;  /* 0x0000000000127805 */ /* 0x000fe2000001ff00 */
[----:B--2---:R0:W1:Y:S01]  /*fba0*/  I2F.F64.U16 R16, R2 ;  /* 0x0000000200107312 */ /* 0x0040620000101800 */
[----:B------:R-:W-:Y:S05]  /*fbb0*/  BRA `(.L_x_7706) ;  /* 0x0000000c00c87947 */ /* 0x000fea0003800000 */
.L_x_7703:
        /* <DEDUP_REMOVED lines=10> */
.L_x_7708:
[----:B------:R-:W2:Y:S01]  /*fc60*/  LDG.E R2, desc[UR36][R2.64] ;  /* 0x0000002402027981 */ /* 0x000ea2000c1e1900 */
[----:B------:R-:W-:Y:S01]  /*fc70*/  CS2R R18, SRZ ;  /* 0x0000000000127805 */ /* 0x000fe2000001ff00 */
[----:B--2---:R0:W1:Y:S01]  /*fc80*/  I2F.F64 R16, R2 ;  /* 0x0000000200107312 */ /* 0x0040620000201c00 */
[----:B------:R-:W-:Y:S05]  /*fc90*/  BRA `(.L_x_7706) ;  /* 0x0000000c00907947 */ /* 0x000fea0003800000 */
.L_x_7707:
[----:B------:R-:W2:Y:S01]  /*fca0*/  LDG.E.U16 R2, desc[UR36][R2.64] ;  /* 0x0000002402027981 */ /* 0x000ea2000c1e1500 */
[----:B------:R-:W-:Y:S01]  /*fcb0*/  CS2R R18, SRZ ;  /* 0x0000000000127805 */ /* 0x000fe2000001ff00 */
[----:B--2---:R0:W1:Y:S01]  /*fcc0*/  I2F.F64.S16 R16, R2 ;  /* 0x0000000200107312 */ /* 0x0040620000101c00 */
[----:B------:R-:W-:Y:S05]  /*fcd0*/  BRA `(.L_x_7706) ;  /* 0x0000000c00807947 */ /* 0x000fea0003800000 */
.L_x_7702:
        /* <DEDUP_REMOVED lines=11> */
.L_x_7710:
[----:B------:R-:W2:Y:S01]  /*fd90*/  LDG.E.U16 R0, desc[UR36][R2.64] ;  /* 0x0000002402007981 */ /* 0x000ea2000c1e1500 */
[----:B------:R-:W-:Y:S01]  /*fda0*/  CS2R R18, SRZ ;  /* 0x0000000000127805 */ /* 0x000fe2000001ff00 */
[----:B--2---:R-:W-:-:S05]  /*fdb0*/  HADD2.F32 R0, -RZ, R0.H0_H0 ;  /* 0x20000000ff007230 */ /* 0x004fca0000004100 */
[----:B------:R-:W-:-:S04]  /*fdc0*/  FMUL.FTZ R0, R0, 1 ;  /* 0x3f80000000007820 */ /* 0x000fc80000410000 */
[----:B------:R0:W1:Y:S01]  /*fdd0*/  F2F.F64.F32 R16, R0 ;  /* 0x0000000000107310 */ /* 0x0000620000201800 */
[----:B------:R-:W-:Y:S05]  /*fde0*/  BRA `(.L_x_7706) ;  /* 0x0000000c003c7947 */ /* 0x000fea0003800000 */
.L_x_7709:
        /* <DEDUP_REMOVED lines=12> */
.L_x_7712:
        /* <DEDUP_REMOVED lines=8> */
.L_x_7711:
[----:B------:R0:W5:Y:S01]  /*ff30*/  LDG.E.64 R16, desc[UR36][R2.64] ;  /* 0x0000002402107981 */ /* 0x000162000c1e1b00 */
[----:B------:R-:W-:Y:S01]  /*ff40*/  CS2R R18, SRZ ;  /* 0x0000000000127805 */ /* 0x000fe2000001ff00 */
[----:B------:R-:W-:Y:S06]  /*ff50*/  BRA `(.L_x_7706) ;  /* 0x0000000800e07947 */ /* 0x000fec0003800000 */
.L_x_7701:
        /* <DEDUP_REMOVED lines=14> */
.L_x_7715:
[----:B------:R0:W5:Y:S01]  /*10040*/  LDG.E.128 R16, desc[UR36][R2.64] ;  /* 0x0000002402107981 */ /* 0x000162000c1e1d00 */
[----:B------:R-:W-:Y:S05]  /*10050*/  BRA `(.L_x_7706) ;  /* 0x0000000800a07947 */ /* 0x000fea0003800000 */
.L_x_7714:
        /* <DEDUP_REMOVED lines=29> */
.L_x_7717:
        /* <DEDUP_REMOVED lines=14> */
[----:B------:R2:W3:Y:S01]  /*10310*/  F2F.F64.F32 R16, R4 ;  /* 0x0000000400107310 */ /* 0x0004e20000201800 */
[----:B------:R-:W-:Y:S05]  /*10320*/  BRA `(.L_x_7706) ;  /* 0x0000000400ec7947 */ /* 0x000fea0003800000 */
.L_x_7716:
[----:B------:R-:W2:Y:S01]  /*10330*/  LDG.E.U16 R0, desc[UR36][R2.64] ;  /* 0x0000002402007981 */ /* 0x000ea2000c1e1500 */
[----:B------:R-:W-:Y:S01]  /*10340*/  CS2R R18, SRZ ;  /* 0x0000000000127805 */ /* 0x000fe2000001ff00 */
[----:B--2---:R-:W-:-:S04]  /*10350*/  IMAD.U32 R0, R0, 0x10000, RZ ;  /* 0x0001000000007824 */ /* 0x004fc800078e00ff */
[----:B------:R-:W-:-:S04]  /*10360*/  FMUL.FTZ R0, R0, 1 ;  /* 0x3f80000000007820 */ /* 0x000fc80000410000 */
[----:B------:R4:W0:Y:S01]  /*10370*/  F2F.F64.F32 R16, R0 ;  /* 0x0000000000107310 */ /* 0x0008220000201800 */
[----:B------:R-:W-:Y:S05]  /*10380*/  BRA `(.L_x_7706) ;  /* 0x0000000400d47947 */ /* 0x000fea0003800000 */
.L_x_7713:
        /* <DEDUP_REMOVED lines=12> */
.L_x_7720:
        /* <DEDUP_REMOVED lines=21> */
.L_x_7724:
[----:B------:R-:W-:Y:S05]  /*105a0*/  BSYNC B1 ;  /* 0x0000000000017941 */ /* 0x000fea0003800000 */
.L_x_7723:
[----:B------:R-:W-:Y:S01]  /*105b0*/  LEA R3, R0, 0x3b800000, 0x17 ;  /* 0x3b80000000037811 */ /* 0x000fe200078eb8ff */
[----:B------:R-:W-:-:S05]  /*105c0*/  IMAD.SHL.U32 R0, R2, 0x100000, RZ ;  /* 0x0010000002007824 */ /* 0x000fca00078e00ff */
[----:B------:R-:W-:-:S07]  /*105d0*/  LOP3.LUT R0, R3, R0, R4, 0xfe, !PT ;  /* 0x0000000003007212 */ /* 0x000fce00078efe04 */
.L_x_7722:
[----:B------:R-:W-:Y:S05]  /*105e0*/  BSYNC B0 ;  /* 0x0000000000007941 */ /* 0x000fea0003800000 */
.L_x_7721:
[----:B------:R-:W-:Y:S01]  /*105f0*/  FMUL.FTZ R0, R0, 1 ;  /* 0x3f80000000007820 */ /* 0x000fe20000410000 */
[----:B------:R-:W-:-:S03]  /*10600*/  CS2R R18, SRZ ;  /* 0x0000000000127805 */ /* 0x000fc6000001ff00 */
[----:B------:R0:W1:Y:S01]  /*10610*/  F2F.F64.F32 R16, R0 ;  /* 0x0000000000107310 */ /* 0x0000620000201800 */
[----:B------:R-:W-:Y:S05]  /*10620*/  BRA `(.L_x_7706) ;  /* 0x00000004002c7947 */ /* 0x000fea0003800000 */
.L_x_7719:
        /* <DEDUP_REMOVED lines=21> */
.L_x_7728:
[----:B------:R-:W-:Y:S05]  /*10780*/  BSYNC B1 ;  /* 0x0000000000017941 */ /* 0x000fea0003800000 */
.L_x_7727:
[----:B------:R-:W-:Y:S01]  /*10790*/  LEA R3, R0, 0x37800000, 0x17 ;  /* 0x3780000000037811 */ /* 0x000fe200078eb8ff */
[----:B------:R-:W-:-:S05]  /*107a0*/  IMAD.SHL.U32 R0, R2, 0x200000, RZ ;  /* 0x0020000002007824 */ /* 0x000fca00078e00ff */
[----:B------:R-:W-:-:S07]  /*107b0*/  LOP3.LUT R0, R3, R0, R4, 0xfe, !PT ;  /* 0x0000000003007212 */ /* 0x000fce00078efe04 */
.L_x_7726:
[----:B------:R-:W-:Y:S05]  /*107c0*/  BSYNC B0 ;  /* 0x0000000000007941 */ /* 0x000fea0003800000 */
.L_x_7725:
[----:B------:R-:W-:Y:S01]  /*107d0*/  FMUL.FTZ R0, R0, 1 ;  /* 0x3f80000000007820 */ /* 0x000fe20000410000 */
[----:B------:R-:W-:-:S03]  /*107e0*/  CS2R R18, SRZ ;  /* 0x0000000000127805 */ /* 0x000fc6000001ff00 */
[----:B------:R0:W1:Y:S01]  /*107f0*/  F2F.F64.F32 R16, R0 ;  /* 0x0000000000107310 */ /* 0x0000620000201800 */
[----:B------:R-:W-:Y:S05]  /*10800*/  BRA `(.L_x_7706) ;  /* 0x0000000000b47947 */ /* 0x000fea0003800000 */
.L_x_7718:
        /* <DEDUP_REMOVED lines=14> */
.L_x_7732:
[----:B------:R-:W-:Y:S05]  /*108f0*/  BSYNC B0 ;  /* 0x0000000000007941 */ /* 0x000fea0003800000 */
.L_x_7731:
[----:B------:R-:W-:Y:S01]  /*10900*/  FMUL.FTZ R0, R0, 1 ;  /* 0x3f80000000007820 */ /* 0x000fe20000410000 */
[----:B------:R-:W-:-:S03]  /*10910*/  CS2R R18, SRZ ;  /* 0x0000000000127805 */ /* 0x000fc6000001ff00 */
[----:B------:R0:W1:Y:S01]  /*10920*/  F2F.F64.F32 R16, R0 ;  /* 0x0000000000107310 */ /* 0x0000620000201800 */
[----:B------:R-:W-:Y:S05]  /*10930*/  BRA `(.L_x_7706) ;  /* 0x0000000000687947 */ /* 0x000fea0003800000 */
.L_x_7705:
        /* <DEDUP_REMOVED lines=16> */
.L_x_7733:
[----:B------:R-:W-:Y:S02]  /*10a40*/  CS2R R16, SRZ ;  /* 0x0000000000107805 */ /* 0x000fe4000001ff00 */
[----:B------:R-:W-:Y:S01]  /*10a50*/  CS2R R18, SRZ ;  /* 0x0000000000127805 */ /* 0x000fe2000001ff00 */
[----:B------:R-:W-:Y:S06]  /*10a60*/  BRA `(.L_x_7706) ;  /* 0x00000000001c7947 */ /* 0x000fec0003800000 */
.L_x_7730:
[----:B------:R-:W2:Y:S01]  /*10a70*/  LDG.E.64 R16, desc[UR36][R2.64] ;  /* 0x0000002402107981 */ /* 0x000ea2000c1e1b00 */
[----:B------:R-:W-:Y:S01]  /*10a80*/  CS2R R18, SRZ ;  /* 0x0000000000127805 */ /* 0x000fe2000001ff00 */
[----:B--2---:R-:W0:Y:S01]  /*10a90*/  I2F.F64.U64 R16, R16 ;  /* 0x0000001000107312 */ /* 0x004e220000301800 */
[----:B------:R-:W-:Y:S05]  /*10aa0*/  BRA `(.L_x_7706) ;  /* 0x00000000000c7947 */ /* 0x000fea0003800000 */
.L_x_7729:
[----:B------:R-:W2:Y:S01]  /*10ab0*/  LDG.E R2, desc[UR36][R2.64] ;  /* 0x0000002402027981 */ /* 0x000ea2000c1e1900 */
[----:B------:R-:W-:Y:S01]  /*10ac0*/  CS2R R18, SRZ ;  /* 0x0000000000127805 */ /* 0x000fe2000001ff00 */
[----:B--2---:R0:W1:Y:S06]  /*10ad0*/  I2F.F64.U32 R16, R2 ;  /* 0x0000000200107312 */ /* 0x00406c0000201800 */
.L_x_7706:
        /* <DEDUP_REMOVED lines=19> */
.L_x_7737:
[----:B--2---:R-:W2:Y:S01]  /*10c10*/  LDG.E.U8 R4, desc[UR36][R24.64] ;  /* 0x0000002418047981 */ /* 0x004ea2000c1e1100 */
[----:B------:R-:W-:Y:S01]  /*10c20*/  CS2R R6, SRZ ;  /* 0x0000000000067805 */ /* 0x000fe2000001ff00 */
[----:B--2---:R-:W2:Y:S01]  /*10c30*/  I2F.F64.U16 R4, R4 ;  /* 0x0000000400047312 */ /* 0x004ea20000101800 */
[----:B------:R-:W-:Y:S05]  /*10c40*/  BRA `(.L_x_7739) ;  /* 0x0000000c00c87947 */ /* 0x000fea0003800000 */
.L_x_7736:
        /* <DEDUP_REMOVED lines=8> */
[----:B--2---:R-:W4:Y:S01]  /*10cd0*/  I2F.F64.S64 R4, R4 ;  /* 0x0000000400047312 */ /* 0x004f220000301c00 */
[----:B------:R-:W-:Y:S05]  /*10ce0*/  BRA `(.L_x_7739) ;  /* 0x0000000c00a07947 */ /* 0x000fea0003800000 */
.L_x_7741:
[----:B--2---:R-:W2:Y:S01]  /*10cf0*/  LDG.E R4, desc[UR36][R24.64] ;  /* 0x0000002418047981 */ /* 0x004ea2000c1e1900 */
[----:B------:R-:W-:Y:S01]  /*10d00*/  CS2R R6, SRZ ;  /* 0x0000000000067805 */ /* 0x000fe2000001ff00 */
[----:B--2---:R-:W0:Y:S01]  /*10d10*/  I2F.F64 R4, R4 ;  /* 0x0000000400047312 */ /* 0x004e220000201c00 */
[----:B------:R-:W-:Y:S05]  /*10d20*/  BRA `(.L_x_7739) ;  /* 0x0000000c00907947 */ /* 0x000fea0003800000 */
.L_x_7740:
[----:B--2---:R-:W2:Y:S01]  /*10d30*/  LDG.E.U16 R4, desc[UR36][R24.64] ;  /* 0x0000002418047981 */ /* 0x004ea2000c1e1500 */
[----:B------:R-:W-:Y:S01]  /*10d40*/  CS2R R6, SRZ ;  /* 0x0000000000067805 */ /* 0x000fe2000001ff00 */
[----:B--2---:R-:W0:Y:S01]  /*10d50*/  I2F.F64.S16 R4, R4 ;  /* 0x0000000400047312 */ /* 0x004e220000101c00 */
[----:B------:R-:W-:Y:S05]  /*10d60*/  BRA `(.L_x_7739) ;  /* 0x0000000c00807947 */ /* 0x000fea0003800000 */
.L_x_7735:
        /* <DEDUP_REMOVED lines=11> */
.L_x_7743:
[----:B------:R-:W4:Y:S01]  /*10e20*/  LDG.E.U16 R0, desc[UR36][R24.64] ;  /* 0x0000002418007981 */ /* 0x000f22000c1e1500 */
[----:B------:R-:W-:Y:S01]  /*10e30*/  CS2R R6, SRZ ;  /* 0x0000000000067805 */ /* 0x000fe2000001ff00 */
[----:B----4-:R-:W-:-:S05]  /*10e40*/  HADD2.F32 R0, -RZ, R0.H0_H0 ;  /* 0x20000000ff007230 */ /* 0x010fca0000004100 */
[----:B------:R-:W-:-:S04]  /*10e50*/  FMUL.FTZ R0, R0, 1 ;  /* 0x3f80000000007820 */ /* 0x000fc80000410000 */
[----:B--2---:R0:W2:Y:S01]  /*10e60*/  F2F.F64.F32 R4, R0 ;  /* 0x0000000000047310 */ /* 0x0040a20000201800 */
[----:B------:R-:W-:Y:S05]  /*10e70*/  BRA `(.L_x_7739) ;  /* 0x0000000c003c7947 */ /* 0x000fea0003800000 */
.L_x_7742:
        /* <DEDUP_REMOVED lines=8> */
[----:B--2---:R-:W-:-:S05]  /*10f00*/  FMUL.FTZ R4, R24, 1 ;  /* 0x3f80000018047820 */ /* 0x004fca0000410000 */
[----:B------:R-:W0:Y:S08]  /*10f10*/  F2F.F64.F32 R6, R6 ;  /* 0x0000000600067310 */ /* 0x000e300000201800 */
[----:B------:R-:W2:Y:S01]  /*10f20*/  F2F.F64.F32 R4, R4 ;  /* 0x0000000400047310 */ /* 0x000ea20000201800 */
[----:B------:R-:W-:Y:S05]  /*10f30*/  BRA `(.L_x_7739) ;  /* 0x0000000c000c7947 */ /* 0x000fea0003800000 */
.L_x_7745:
[----:B------:R-:W4:Y:S02]  /*10f40*/  LDG.E R0, desc[UR36][R24.64] ;  /* 0x0000002418007981 */ /* 0x000f24000c1e1900 */
[--C-:B----4-:R-:W-:Y:S02]  /*10f50*/  HADD2.F32 R2, -RZ, R0.reuse.H1_H1 ;  /* 0x30000000ff027230 */ /* 0x110fe40000004100 */
[----:B------:R-:W-:-:S03]  /*10f60*/  HADD2.F32 R0, -RZ, R0.H0_H0 ;  /* 0x20000000ff007230 */ /* 0x000fc60000004100 */
[----:B------:R-:W-:Y:S02]  /*10f70*/  FMUL.FTZ R2, R2, 1 ;  /* 0x3f80000002027820 */ /* 0x000fe40000410000 */
[----:B------:R-:W-:Y:S02]  /*10f80*/  FMUL.FTZ R0, R0, 1 ;  /* 0x3f80000000007820 */ /* 0x000fe40000410000 */
[----:B------:R0:W4:Y:S08]  /*10f90*/  F2F.F64.F32 R6, R2 ;  /* 0x0000000200067310 */ /* 0x0001300000201800 */
[----:B--2---:R0:W2:Y:S01]  /*10fa0*/  F2F.F64.F32 R4, R0 ;  /* 0x0000000000047310 */ /* 0x0040a20000201800 */
[----:B------:R-:W-:Y:S05]  /*10fb0*/  BRA `(.L_x_7739) ;  /* 0x0000000800ec7947 */ /* 0x000fea0003800000 */
.L_x_7744:
[----:B--2---:R0:W5:Y:S01]  /*10fc0*/  LDG.E.64 R4, desc[UR36][R24.64] ;  /* 0x0000002418047981 */ /* 0x004162000c1e1b00 */
[----:B------:R-:W-:Y:S01]  /*10fd0*/  CS2R R6, SRZ ;  /* 0x0000000000067805 */ /* 0x000fe2000001ff00 */
[----:B------:R-:W-:Y:S06]  /*10fe0*/  BRA `(.L_x_7739) ;  /* 0x0000000800e07947 */ /* 0x000fec0003800000 */
.L_x_7734:
        /* <DEDUP_REMOVED lines=10> */
[----:B--2---:R-:W-:Y:S01]  /*11090*/  IMAD.MOV.U32 R4, RZ, RZ, RZ ;  /* 0x000000ffff047224 */ /* 0x004fe200078e00ff */
[----:B----4-:R-:W-:-:S04]  /*110a0*/  ISETP.NE.AND P0, PT, R24, RZ, PT ;  /* 0x000000ff1800720c */ /* 0x010fc80003f05270 */
[----:B------:R-:W-:Y:S01]  /*110b0*/  FSEL R5, RZ, 1.875, !P0 ;  /* 0x3ff00000ff057808 */ /* 0x000fe20004000000 */
[----:B------:R-:W-:Y:S08]  /*110c0*/  BRA `(.L_x_7739) ;  /* 0x0000000800a87947 */ /* 0x000ff00003800000 */
.L_x_7748:
[----:B--2---:R0:W5:Y:S01]  /*110d0*/  LDG.E.128 R4, desc[UR36][R24.64] ;  /* 0x0000002418047981 */ /* 0x004162000c1e1d00 */
[----:B------:R-:W-:Y:S05]  /*110e0*/  BRA `(.L_x_7739) ;  /* 0x0000000800a07947 */ /* 0x000fea0003800000 */
.L_x_7747:
        /* <DEDUP_REMOVED lines=11> */
[----:B--2---:R-:W-:-:S05]  /*111a0*/  VIADD R4, R2, 0x1000000 ;  /* 0x0100000002047836 */ /* 0x004fca0000000000 */
        /* <DEDUP_REMOVED lines=9> */
[----:B------:R-:W-:Y:S02]  /*11240*/  CS2R R6, SRZ ;  /* 0x0000000000067805 */ /* 0x000fe4000001ff00 */
[----:B------:R-:W-:Y:S02]  /*11250*/  SHF.R.S32.HI R3, RZ, 0x1f, R3 ;  /* 0x0000001fff037819 */ /* 0x000fe40000011403 */
[----:B------:R-:W-:-:S04]  /*11260*/  LOP3.LUT R4, R5, 0x7f800000, R4, 0xf8, !PT ;  /* 0x7f80000005047812 */ /* 0x000fc800078ef804 */
[----:B------:R-:W-:-:S04]  /*11270*/  LOP3.LUT R3, R4, R3, RZ, 0x30, !PT ;  /* 0x0000000304037212 */ /* 0x000fc800078e30ff */
[----:B------:R-:W-:-:S05]  /*11280*/  LOP3.LUT R3, R3, 0x80000000, R0, 0xf8, !PT ;  /* 0x8000000003037812 */ /* 0x000fca00078ef800 */
[----:B------:R-:W-:-:S04]  /*11290*/  FMUL.FTZ R3, R3, 1 ;  /* 0x3f80000003037820 */ /* 0x000fc80000410000 */
[----:B------:R0:W2:Y:S01]  /*112a0*/  F2F.F64.F32 R4, R3 ;  /* 0x0000000300047310 */ /* 0x0000a20000201800 */
[----:B------:R-:W-:Y:S05]  /*112b0*/  BRA `(.L_x_7739) ;  /* 0x00000008002c7947 */ /* 0x000fea0003800000 */
.L_x_7750:
[----:B------:R-:W4:Y:S01]  /*112c0*/  LDG.E.U8 R3, desc[UR36][R24.64] ;  /* 0x0000002418037981 */ /* 0x000f22000c1e1100 */
[----:B------:R-:W-:Y:S01]  /*112d0*/  CS2R R6, SRZ ;  /* 0x0000000000067805 */ /* 0x000fe2000001ff00 */
[----:B----4-:R-:W-:-:S05]  /*112e0*/  IMAD.SHL.U32 R0, R3, 0x2000000, RZ ;  /* 0x0200000003007824 */ /* 0x010fca00078e00ff */
        /* <DEDUP_REMOVED lines=9> */
[----:B------:R-:W-:-:S05]  /*11380*/  LOP3.LUT R2, R2, 0x80000000, R3, 0xf8, !PT ;  /* 0x8000000002027812 */ /* 0x000fca00078ef803 */
[----:B------:R-:W-:-:S04]  /*11390*/  FMUL.FTZ R2, R2, 1 ;  /* 0x3f80000002027820 */ /* 0x000fc80000410000 */
[----:B--2---:R0:W2:Y:S01]  /*113a0*/  F2F.F64.F32 R4, R2 ;  /* 0x0000000200047310 */ /* 0x0040a20000201800 */
[----:B------:R-:W-:Y:S05]  /*113b0*/  BRA `(.L_x_7739) ;  /* 0x0000000400ec7947 */ /* 0x000fea0003800000 */
.L_x_7749:
[----:B------:R-:W4:Y:S01]  /*113c0*/  LDG.E.U16 R0, desc[UR36][R24.64] ;  /* 0x0000002418007981 */ /* 0x000f22000c1e1500 */
[----:B------:R-:W-:Y:S01]  /*113d0*/  CS2R R6, SRZ ;  /* 0x0000000000067805 */ /* 0x000fe2000001ff00 */
[----:B----4-:R-:W-:-:S04]  /*113e0*/  IMAD.U32 R0, R0, 0x10000, RZ ;  /* 0x0001000000007824 */ /* 0x010fc800078e00ff */
[----:B------:R-:W-:-:S04]  /*113f0*/  FMUL.FTZ R0, R0, 1 ;  /* 0x3f80000000007820 */ /* 0x000fc80000410000 */
[----:B--2---:R0:W2:Y:S01]  /*11400*/  F2F.F64.F32 R4, R0 ;  /* 0x0000000000047310 */ /* 0x0040a20000201800 */
[----:B------:R-:W-:Y:S05]  /*11410*/  BRA `(.L_x_7739) ;  /* 0x0000000400d47947 */ /* 0x000fea0003800000 */
.L_x_7746:
        /* <DEDUP_REMOVED lines=12> */
.L_x_7753:
        /* <DEDUP_REMOVED lines=13> */
[----:B--2---:R-:W-:-:S06]  /*115b0*/  IMAD.U32 R4, R3, -0x80000000, RZ ;  /* 0x8000000003047824 */ /* 0x004fcc00078e00ff */
[----:B------:R-:W-:Y:S05]  /*115c0*/  @P0 BRA `(.L_x_7757) ;  /* 0x0000000000180947 */ /* 0x000fea0003800000 */
[----:B------:R-:W0:Y:S02]  /*115d0*/  FLO.U32 R3, R2 ;  /* 0x0000000200037300 */ /* 0x000e2400000e0000 */
[----:B0-----:R-:W-:-:S04]  /*115e0*/  IADD3 R3, -R3, 0x1f, RZ ;  /* 0x0000001f03037810 */ /* 0x001fc80007ffe1ff */
[----:B------:R-:W-:Y:S01]  /*115f0*/  IADD3 R0, R0, 0x1d, -R3 ;  /* 0x0000001d00007810 */ /* 0x000fe20007ffe803 */
[----:B------:R-:W-:-:S05]  /*11600*/  VIADD R5, R3, 0xffffffe4 ;  /* 0xffffffe403057836 */ /* 0x000fca0000000000 */
[----:B------:R-:W-:-:S04]  /*11610*/  SHF.L.U32 R5, R2, R5, RZ ;  /* 0x0000000502057219 */ /* 0x000fc800000006ff */
[----:B------:R-:W-:-:S07]  /*11620*/  LOP3.LUT R2, R5, 0x7, RZ, 0xc0, !PT ;  /* 0x0000000705027812 */ /* 0x000fce00078ec0ff */
.L_x_7757:
[----:B------:R-:W-:Y:S05]  /*11630*/  BSYNC B1 ;  /* 0x0000000000017941 */ /* 0x000fea0003800000 */
.L_x_7756:
[----:B------:R-:W-:Y:S01]  /*11640*/  LEA R3, R0, 0x3b800000, 0x17 ;  /* 0x3b80000000037811 */ /* 0x000fe200078eb8ff */
[----:B------:R-:W-:-:S05]  /*11650*/  IMAD.SHL.U32 R0, R2, 0x100000, RZ ;  /* 0x0010000002007824 */ /* 0x000fca00078e00ff */
[----:B------:R-:W-:-:S07]  /*11660*/  LOP3.LUT R0, R3, R0, R4, 0xfe, !PT ;  /* 0x0000000003007212 */ /* 0x000fce00078efe04 */
.L_x_7755:
[----:B------:R-:W-:Y:S05]  /*11670*/  BSYNC B0 ;  /* 0x0000000000007941 */ /* 0x000fea0003800000 */
.L_x_7754:
[----:B------:R-:W-:Y:S01]  /*11680*/  FMUL.FTZ R0, R0, 1 ;  /* 0x3f80000000007820 */ /* 0x000fe20000410000 */
[----:B------:R-:W-:-:S03]  /*11690*/  CS2R R6, SRZ ;  /* 0x0000000000067805 */ /* 0x000fc6000001ff00 */
[----:B--2---:R0:W2:Y:S01]  /*116a0*/  F2F.F64.F32 R4, R0 ;  /* 0x0000000000047310 */ /* 0x0040a20000201800 */
[----:B------:R-:W-:Y:S05]  /*116b0*/  BRA `(.L_x_7739) ;  /* 0x00000004002c7947 */ /* 0x000fea0003800000 */
.L_x_7752:
        /* <DEDUP_REMOVED lines=21> */
.L_x_7761:
[----:B------:R-:W-:Y:S05]  /*11810*/  BSYNC B1 ;  /* 0x0000000000017941 */ /* 0x000fea0003800000 */
.L_x_7760:
[----:B------:R-:W-:Y:S01]  /*11820*/  LEA R3, R0, 0x37800000, 0x17 ;  /* 0x3780000000037811 */ /* 0x000fe200078eb8ff */
[----:B------:R-:W-:-:S05]  /*11830*/  IMAD.SHL.U32 R0, R2, 0x200000, RZ ;  /* 0x0020000002007824 */ /* 0x000fca00078e00ff */
[----:B------:R-:W-:-:S07]  /*11840*/  LOP3.LUT R0, R3, R0, R4, 0xfe, !PT ;  /* 0x0000000003007212 */ /* 0x000fce00078efe04 */
.L_x_7759:
[----:B------:R-:W-:Y:S05]  /*11850*/  BSYNC B0 ;  /* 0x0000000000007941 */ /* 0x000fea0003800000 */
.L_x_7758:
[----:B------:R-:W-:Y:S01]  /*11860*/  FMUL.FTZ R0, R0, 1 ;  /* 0x3f80000000007820 */ /* 0x000fe20000410000 */
[----:B------:R-:W-:-:S03]  /*11870*/  CS2R R6, SRZ ;  /* 0x0000000000067805 */ /* 0x000fc6000001ff00 */
[----:B--2---:R0:W2:Y:S01]  /*11880*/  F2F.F64.F32 R4, R0 ;  /* 0x0000000000047310 */ /* 0x0040a20000201800 */
[----:B------:R-:W-:Y:S05]  /*11890*/  BRA `(.L_x_7739) ;  /* 0x0000000000b47947 */ /* 0x000fea0003800000 */
.L_x_7751:
        /* <DEDUP_REMOVED lines=14> */
.L_x_7765:
[----:B------:R-:W-:Y:S05]  /*11980*/  BSYNC B0 ;  /* 0x0000000000007941 */ /* 0x000fea0003800000 */
.L_x_7764:
[----:B------:R-:W-:Y:S01]  /*11990*/  FMUL.FTZ R0, R0, 1 ;  /* 0x3f80000000007820 */ /* 0x000fe20000410000 */
[----:B------:R-:W-:-:S03]  /*119a0*/  CS2R R6, SRZ ;  /* 0x0000000000067805 */ /* 0x000fc6000001ff00 */
[----:B--2---:R0:W2:Y:S01]  /*119b0*/  F2F.F64.F32 R4, R0 ;  /* 0x0000000000047310 */ /* 0x0040a20000201800 */
[----:B------:R-:W-:Y:S05]  /*119c0*/  BRA `(.L_x_7739) ;  /* 0x0000000000687947 */ /* 0x000fea0003800000 */
.L_x_7738:
        /* <DEDUP_REMOVED lines=16> */
.L_x_7766:
[----:B------:R-:W-:Y:S02]  /*11ad0*/  CS2R R4, SRZ ;  /* 0x0000000000047805 */ /* 0x000fe4000001ff00 */
[----:B------:R-:W-:Y:S01]  /*11ae0*/  CS2R R6, SRZ ;  /* 0x0000000000067805 */ /* 0x000fe2000001ff00 */
[----:B------:R-:W-:Y:S06]  /*11af0*/  BRA `(.L_x_7739) ;  /* 0x00000000001c7947 */ /* 0x000fec0003800000 */
.L_x_7763:
[----:B--2---:R-:W2:Y:S01]  /*11b00*/  LDG.E.64 R4, desc[UR36][R24.64] ;  /* 0x0000002418047981 */ /* 0x004ea2000c1e1b00 */
[----:B------:R-:W-:Y:S01]  /*11b10*/  CS2R R6, SRZ ;  /* 0x0000000000067805 */ /* 0x000fe2000001ff00 */
[----:B--2---:R-:W0:Y:S01]  /*11b20*/  I2F.F64.U64 R4, R4 ;  /* 0x0000000400047312 */ /* 0x004e220000301800 */
[----:B------:R-:W-:Y:S05]  /*11b30*/  BRA `(.L_x_7739) ;  /* 0x00000000000c7947 */ /* 0x000fea0003800000 */
.L_x_7762:
[----:B--2---:R-:W2:Y:S01]  /*11b40*/  LDG.E R4, desc[UR36][R24.64] ;  /* 0x0000002418047981 */ /* 0x004ea2000c1e1900 */
[----:B------:R-:W-:Y:S01]  /*11b50*/  CS2R R6, SRZ ;  /* 0x0000000000067805 */ /* 0x000fe2000001ff00 */
[----:B--2---:R-:W0:Y:S06]  /*11b60*/  I2F.F64.U32 R4, R4 ;  /* 0x0000000400047312 */ /* 0x004e2c0000201800 */
.L_x_7739:
[----:B------:R-:W2:Y:S01]  /*11b70*/  LDC.U8 R12, c[0x0][0x520] ;  /* 0x00014800ff0c7b82 */ /* 0x000ea20000000000 */
[----:B------:R-:W-:Y:S01]  /*11b80*/  ULDC.64 UR4, c[0x0][0x508] ;  /* 0x0001420000047ab9 */ /* 0x000fe20000000a00 */
[----:B------:R-:W-:Y:S01]  /*11b90*/  ULDC.64 UR6, c[0x0][0x500] ;  /* 0x0001400000067ab9 */ /* 0x000fe20000000a00 */
[----:B-1-3-5:R-:W-:Y:S02]  /*11ba0*/  DMUL R8, R16, UR4 ;  /* 0x0000000410087c28 */ /* 0x02afe40008000000 */
[----:B0-----:R-:W-:-:S06]  /*11bb0*/  DMUL R2, R18, UR4 ;  /* 0x0000000412027c28 */ /* 0x001fcc0008000000 */
[----:B------:R-:W-:Y:S02]  /*11bc0*/  DFMA R8, R18, UR6, R8 ;  /* 0x0000000612087c2b */ /* 0x000fe40008000008 */
[----:B------:R-:W-:-:S06]  /*11bd0*/  DFMA R2, R16, UR6, -R2 ;  /* 0x0000000610027c2b */ /* 0x000fcc0008000802 */
[C---:B----4-:R-:W-:Y:S02]  /*11be0*/  DMUL R10, R8.reuse, R6 ;  /* 0x00000006080a7228 */ /* 0x050fe40000000000 */
[----:B--2---:R-:W-:Y:S01]  /*11bf0*/  DMUL R8, R8, R4 ;  /* 0x0000000408087228 */ /* 0x004fe20000000000 */
        /* <DEDUP_REMOVED lines=16> */
.L_x_7770:
[----:B------:R-:W0:Y:S02]  /*11d00*/  F2I.S64.F64.TRUNC R4, R4 ;  /* 0x0000000400047311 */ /* 0x000e24000030d900 */
[----:B0-----:R-:W-:-:S05]  /*11d10*/  IMAD.MOV.U32 R3, RZ, RZ, R4 ;  /* 0x000000ffff037224 */ /* 0x001fca00078e0004 */
[----:B------:R-:W-:Y:S01]  /*11d20*/  STG.E.U8 desc[UR36][R22.64], R3 ;  /* 0x0000000316007986 */ /* 0x000fe2000c101124 */
[----:B------:R-:W-:Y:S05]  /*11d30*/  EXIT ;  /* 0x000000000000794d */ /* 0x000fea0003800000 */
.L_x_7769:
        /* <DEDUP_REMOVED lines=9> */
.L_x_7773:
[----:B------:R-:W0:Y:S02]  /*11dd0*/  F2I.F64.TRUNC R5, R4 ;  /* 0x0000000400057311 */ /* 0x000e24000030d100 */
[----:B0-----:R-:W-:Y:S01]  /*11de0*/  STG.E desc[UR36][R22.64], R5 ;  /* 0x0000000516007986 */ /* 0x001fe2000c101924 */
[----:B------:R-:W-:Y:S05]  /*11df0*/  EXIT ;  /* 0x000000000000794d */ /* 0x000fea0003800000 */
.L_x_7772:
[----:B------:R-:W0:Y:S02]  /*11e00*/  F2I.F64.TRUNC R5, R4 ;  /* 0x0000000400057311 */ /* 0x000e24000030d100 */
[----:B0-----:R-:W-:Y:S01]  /*11e10*/  STG.E.U16 desc[UR36][R22.64], R5 ;  /* 0x0000000516007986 */ /* 0x001fe2000c101524 */
[----:B------:R-:W-:Y:S05]  /*11e20*/  EXIT ;  /* 0x000000000000794d */ /* 0x000fea0003800000 */
.L_x_7768:
        /* <DEDUP_REMOVED lines=13> */
.L_x_7775:
        /* <DEDUP_REMOVED lines=8> */
.L_x_7774:
        /* <DEDUP_REMOVED lines=16> */
.L_x_7777:
        /* <DEDUP_REMOVED lines=11> */
.L_x_7776:
[----:B------:R-:W-:Y:S01]  /*12130*/  STG.E.64 desc[UR36][R22.64], R4 ;  /* 0x0000000416007986 */ /* 0x000fe2000c101b24 */
[----:B------:R-:W-:Y:S05]  /*12140*/  EXIT ;  /* 0x000000000000794d */ /* 0x000fea0003800000 */
.L_x_7767:
        /* <DEDUP_REMOVED lines=13> */
.L_x_7780:
[----:B------:R-:W-:Y:S01]  /*12220*/  STG.E.128 desc[UR36][R22.64], R4 ;  /* 0x0000000416007986 */ /* 0x000fe2000c101d24 */
[----:B------:R-:W-:Y:S05]  /*12230*/  EXIT ;  /* 0x000000000000794d */ /* 0x000fea0003800000 */
.L_x_7779:
        /* <DEDUP_REMOVED lines=25> */
.L_x_7784:
[----:B------:R-:W-:Y:S05]  /*123d0*/  BSYNC B0 ;  /* 0x0000000000007941 */ /* 0x000fea0003800000 */
.L_x_7783:
[----:B------:R-:W-:-:S05]  /*123e0*/  LOP3.LUT R3, R0, R3, RZ, 0xfc, !PT ;  /* 0x0000000300037212 */ /* 0x000fca00078efcff */
[----:B------:R-:W-:Y:S01]  /*123f0*/  STG.E.U8 desc[UR36][R22.64], R3 ;  /* 0x0000000316007986 */ /* 0x000fe2000c101124 */
[----:B------:R-:W-:Y:S05]  /*12400*/  EXIT ;  /* 0x000000000000794d */ /* 0x000fea0003800000 */
.L_x_7782:
        /* <DEDUP_REMOVED lines=17> */
.L_x_7786:
[----:B------:R-:W-:Y:S01]  /*12520*/  IMAD.MOV.U32 R0, RZ, RZ, 0x7f ;  /* 0x0000007fff007424 */ /* 0x000fe200078e00ff */
[----:B------:R-:W-:-:S04]  /*12530*/  ISETP.GT.U32.AND P0, PT, R2, 0x7f800000, PT ;  /* 0x7f8000000200780c */ /* 0x000fc80003f04070 */
[----:B------:R-:W-:-:S09]  /*12540*/  SEL R0, R0, 0x7c, P0 ;  /* 0x0000007c00007807 */ /* 0x000fd20000000000 */
.L_x_7787:
[----:B------:R-:W-:Y:S05]  /*12550*/  BSYNC B0 ;  /* 0x0000000000007941 */ /* 0x000fea0003800000 */
.L_x_7785:
[----:B------:R-:W-:-:S04]  /*12560*/  LOP3.LUT R2, R3, 0x80000000, RZ, 0xc0, !PT ;  /* 0x8000000003027812 */ /* 0x000fc800078ec0ff */
[----:B------:R-:W-:-:S04]  /*12570*/  SHF.R.U32.HI R3, RZ, 0x18, R2 ;  /* 0x00000018ff037819 */ /* 0x000fc80000011602 */
[----:B------:R-:W-:-:S05]  /*12580*/  LOP3.LUT R3, R0, R3, RZ, 0xfc, !PT ;  /* 0x0000000300037212 */ /* 0x000fca00078efcff */
[----:B------:R-:W-:Y:S01]  /*12590*/  STG.E.U8 desc[UR36][R22.64], R3 ;  /* 0x0000000316007986 */ /* 0x000fe2000c101124 */
[----:B------:R-:W-:Y:S05]  /*125a0*/  EXIT ;  /* 0x000000000000794d */ /* 0x000fea0003800000 */
.L_x_7781:
        /* <DEDUP_REMOVED lines=8> */
.L_x_7778:
        /* <DEDUP_REMOVED lines=11> */
.L_x_7790:
        /* <DEDUP_REMOVED lines=21> */
.L_x_7793:
[----:B------:R-:W-:-:S04]  /*12830*/  LOP3.LUT R2, R3, 0x80000000, RZ, 0xc0, !PT ;  /* 0x8000000003027812 */ /* 0x000fc800078ec0ff */
[----:B------:R-:W-:-:S04]  /*12840*/  SHF.R.U32.HI R3, RZ, 0x18, R2 ;  /* 0x00000018ff037819 */ /* 0x000fc80000011602 */
[----:B------:R-:W-:-:S04]  /*12850*/  LOP3.LUT R0, R0, R3, RZ, 0xfc, !PT ;  /* 0x0000000300007212 */ /* 0x000fc800078efcff */
[----:B------:R-:W-:-:S07]  /*12860*/  PRMT R11, R0, 0x7610, R11 ;  /* 0x00007610000b7816 */ /* 0x000fce000000000b */
.L_x_7792:
[----:B------:R-:W-:Y:S05]  /*12870*/  BSYNC B0 ;  /* 0x0000000000007941 */ /* 0x000fea0003800000 */
.L_x_7791:
[----:B------:R-:W-:Y:S01]  /*12880*/  STG.E.U8 desc[UR36][R22.64], R11 ;  /* 0x0000000b16007986 */ /* 0x000fe2000c101124 */
[----:B------:R-:W-:Y:S05]  /*12890*/  EXIT ;  /* 0x000000000000794d */ /* 0x000fea0003800000 */
.L_x_7789:
        /* <DEDUP_REMOVED lines=21> */
.L_x_7796:
[----:B------:R-:W-:-:S04]  /*129f0*/  LOP3.LUT R2, R3, 0x80000000, RZ, 0xc0, !PT ;  /* 0x8000000003027812 */ /* 0x000fc800078ec0ff */
[----:B------:R-:W-:-:S04]  /*12a00*/  SHF.R.U32.HI R3, RZ, 0x18, R2 ;  /* 0x00000018ff037819 */ /* 0x000fc80000011602 */
[----:B------:R-:W-:-:S04]  /*12a10*/  LOP3.LUT R0, R0, R3, RZ, 0xfc, !PT ;  /* 0x0000000300007212 */ /* 0x000fc800078efcff */
[----:B------:R-:W-:-:S07]  /*12a20*/  PRMT R11, R0, 0x7610, R11 ;  /* 0x00007610000b7816 */ /* 0x000fce000000000b */
.L_x_7795:
[----:B------:R-:W-:Y:S05]  /*12a30*/  BSYNC B0 ;  /* 0x0000000000007941 */ /* 0x000fea0003800000 */
.L_x_7794:
[----:B------:R-:W-:Y:S01]  /*12a40*/  STG.E.U8 desc[UR36][R22.64], R11 ;  /* 0x0000000b16007986 */ /* 0x000fe2000c101124 */
[----:B------:R-:W-:Y:S05]  /*12a50*/  EXIT ;  /* 0x000000000000794d */ /* 0x000fea0003800000 */
.L_x_7788:
        /* <DEDUP_REMOVED lines=26> */
.L_x_7771:
        /* <DEDUP_REMOVED lines=16> */
.L_x_7799:
[----:B------:R-:W-:Y:S05]  /*12d00*/  EXIT ;  /* 0x000000000000794d */ /* 0x000fea0003800000 */
.L_x_7798:
[----:B------:R-:W0:Y:S02]  /*12d10*/  F2I.U64.F64.TRUNC R4, R4 ;  /* 0x0000000400047311 */ /* 0x000e24000030d800 */
[----:B0-----:R-:W-:Y:S01]  /*12d20*/  STG.E.64 desc[UR36][R22.64], R4 ;  /* 0x0000000416007986 */ /* 0x001fe2000c101b24 */
[----:B------:R-:W-:Y:S05]  /*12d30*/  EXIT ;  /* 0x000000000000794d */ /* 0x000fea0003800000 */
.L_x_7797:
[----:B------:R-:W0:Y:S02]  /*12d40*/  F2I.U32.F64.TRUNC R5, R4 ;  /* 0x0000000400057311 */ /* 0x000e24000030d000 */
[----:B0-----:R-:W-:Y:S01]  /*12d50*/  STG.E desc[UR36][R22.64], R5 ;  /* 0x0000000516007986 */ /* 0x001fe2000c101924 */
[----:B------:R-:W-:Y:S05]  /*12d60*/  EXIT ;  /* 0x000000000000794d */ /* 0x000fea0003800000 */
.L_x_7800:
        /* <DEDUP_REMOVED lines=9> */
.L_x_24133:


//--------------------- .text._ZN2at6native27unrolled_elementwise_kernelIZZZNS0_54_GLOBAL__N__d8c5977b_16_LinearAlgebra_cu_140f0503_289316addr_kernel_cudaERNS_14TensorIteratorERKN3c106ScalarES8_ENKUlvE_clEvENKUlvE6_clEvEUlNS5_7complexIdEESC_SC_E_St5arrayIPcLm4EELi4E23TrivialOffsetCalculatorILi3EjESH_ILi1EjENS0_6memory12LoadWithCastILi3EEENSK_13StoreWithCastILi1EEEEEviT_T0_T2_T3_T4_T5_ --------------------------
	.section	.text._ZN2at6native27unrolled_elementwise_kernelIZZZNS0_54_GLOBAL__N__d8c5977b_16_LinearAlgebra_cu_140f0503_289316addr_kernel_cudaERNS_14TensorIteratorERKN3c106ScalarES8_ENKUlvE_clEvENKUlvE6_clEvEUlNS5_7complexIdEESC_SC_E_St5arrayIPcLm4EELi4E23TrivialOffsetCalculatorILi3EjESH_ILi1EjENS0_6memory12LoadWithCastILi3EEENSK_13StoreWithCastILi1EEEEEviT_T0_T2_T3_T4_T5_,"ax",@progbits
	.align	128
        .global         _ZN2at6native27unrolled_elementwise_kernelIZZZNS0_54_GLOBAL__N__d8c5977b_16_LinearAlgebra_cu_140f0503_289316addr_kernel_cudaERNS_14TensorIteratorERKN3c106ScalarES8_ENKUlvE_clEvENKUlvE6_clEvEUlNS5_7complexIdEESC_SC_E_St5arrayIPcLm4EELi4E23TrivialOffsetCalculatorILi3EjESH_ILi1EjENS0_6memory12LoadWithCastILi3EEENSK_13StoreWithCastILi1EEEEEviT_T0_T2_T3_T4_T5_
        .type           _ZN2at6native27unrolled_elementwise_kernelIZZZNS0_54_GLOBAL__N__d8c5977b_16_LinearAlgebra_cu_140f0503_289316addr_kernel_cudaERNS_14TensorIteratorERKN3c106ScalarES8_ENKUlvE_clEvENKUlvE6_clEvEUlNS5_7complexIdEESC_SC_E_St5arrayIPcLm4EELi4E23TrivialOffsetCalculatorILi3EjESH_ILi1EjENS0_6memory12LoadWithCastILi3EEENSK_13StoreWithCastILi1EEEEEviT_T0_T2_T3_T4_T5_,@function
        .size           _ZN2at6native27unrolled_elementwise_kernelIZZZNS0_54_GLOBAL__N__d8c5977b_16_LinearAlgebra_cu_140f0503_289316addr_kernel_cudaERNS_14TensorIteratorERKN3c106ScalarES8_ENKUlvE_clEvENKUlvE6_clEvEUlNS5_7complexIdEESC_SC_E_St5arrayIPcLm4EELi4E23TrivialOffsetCalculatorILi3EjESH_ILi1EjENS0_6memory12LoadWithCastILi3EEENSK_13StoreWithCastILi1EEEEEviT_T0_T2_T3_T4_T5_,(.L_x_24134 - _ZN2at6native27unrolled_elementwise_kernelIZZZNS0_54_GLOBAL__N__d8c5977b_16_LinearAlgebra_cu_140f0503_289316addr_kernel_cudaERNS_14TensorIteratorERKN3c106ScalarES8_ENKUlvE_clEvENKUlvE6_clEvEUlNS5_7complexIdEESC_SC_E_St5arrayIPcLm4EELi4E23TrivialOffsetCalculatorILi3EjESH_ILi1EjENS0_6memory12LoadWithCastILi3EEENSK_13StoreWithCastILi1EEEEEviT_T0_T2_T3_T4_T5_)
        .other          _ZN2at6native27unrolled_elementwise_kernelIZZZNS0_54_GLOBAL__N__d8c5977b_16_LinearAlgebra_cu_140f0503_289316addr_kernel_cudaERNS_14TensorIteratorERKN3c106ScalarES8_ENKUlvE_clEvENKUlvE6_clEvEUlNS5_7complexIdEESC_SC_E_St5arrayIPcLm4EELi4E23TrivialOffsetCalculatorILi3EjESH_ILi1EjENS0_6memory12LoadWithCastILi3EEENSK_13StoreWithCastILi1EEEEEviT_T0_T2_T3_T4_T5_,@"STO_CUDA_ENTRY STV_DEFAULT"
_ZN2at6native27unrolled_elementwise_kernelIZZZNS0_54_GLOBAL__N__d8c5977b_16_LinearAlgebra_cu_140f0503_289316addr_kernel_cudaERNS_14TensorIteratorERKN3c106ScalarES8_ENKUlvE_clEvENKUlvE6_clEvEUlNS5_7complexIdEESC_SC_E_St5arrayIPcLm4EELi4E23TrivialOffsetCalculatorILi3EjESH_ILi1EjENS0_6memory12LoadWithCastILi3EEENSK_13StoreWithCastILi1EEEEEviT_T0_T2_T3_T4_T5_:
.text._ZN2at6native27unrolled_elementwise_kernelIZZZNS0_54_GLOBAL__N__d8c5977b_16_LinearAlgebra_cu_140f0503_289316addr_kernel_cudaERNS_14TensorIteratorERKN3c106ScalarES8_ENKUlvE_clEvENKUlvE6_clEvEUlNS5_7complexIdEESC_SC_E_St5arrayIPcLm4EELi4E23TrivialOffsetCalculatorILi3EjESH_ILi1EjENS0_6memory12LoadWithCastILi3EEENSK_13StoreWithCastILi1EEEEEviT_T0_T2_T3_T4_T5_:
        /* <DEDUP_REMOVED lines=11> */
[----:B------:R-:W-:-:S07]  /*00b0*/  CS2R R44, SRZ ;  /* 0x00000000002c7805 */ /* 0x000fce000001ff00 */
[----:B------:R-:W4:Y:S08]  /*00c0*/  LDC.U8 R19, c[0x0][0x265] ;  /* 0x00009940ff137b82 */ /* 0x000f300000000000 */
[----:B------:R-:W0:Y:S01]  /*00d0*/  LDC.U8 R18, c[0x0][0x266] ;  /* 0x00009980ff127b82 */ /* 0x000e220000000000 */
[----:B-1----:R-:W-:-:S05]  /*00e0*/  IMAD R22, R2, -0x200, R3 ;  /* 0xfffffe0002167824 */ /* 0x002fca00078e0203 */
[----:B--2---:R-:W-:-:S13]  /*00f0*/  ISETP.GE.AND P0, PT, R17, R22, PT ;  /* 0x000000161100720c */ /* 0x004fda0003f06270 */
[----:B---3--:R-:W-:Y:S05]  /*0100*/  @P0 BRA `(.L_x_7802) ;  /* 0x0000002000b80947 */ /* 0x008fea0003800000 */
[----:B------:R-:W-:Y:S01]  /*0110*/  IMAD.MOV.U32 R3, RZ, RZ, 0x1 ;  /* 0x00000001ff037424 */ /* 0x000fe200078e00ff */
[----:B------:R-:W-:Y:S01]  /*0120*/  LOP3.LUT R0, R16, 0xff, RZ, 0xc0, !PT ;  /* 0x000000ff10007812 */ /* 0x000fe200078ec0ff */
        /* <DEDUP_REMOVED lines=23> */
.L_x_7803:
[----:B------:R-:W1:Y:S01]  /*02a0*/  LDC.64 R4, c[0x0][0x250] ;  /* 0x00009400ff047b82 */ /* 0x000e620000000a00 */
        /* <DEDUP_REMOVED lines=19> */
.L_x_7807:
[----:B------:R-:W2:Y:S01]  /*03e0*/  LDG.E.U8 R4, desc[UR36][R4.64] ;  /* 0x0000002404047981 */ /* 0x000ea2000c1e1100 */
[----:B------:R-:W-:Y:S01]  /*03f0*/  CS2R R50, SRZ ;  /* 0x0000000000327805 */ /* 0x000fe2000001ff00 */
[----:B--2---:R1:W2:Y:S01]  /*0400*/  I2F.F64.U16 R48, R4 ;  /* 0x0000000400307312 */ /* 0x0042a20000101800 */
[----:B------:R-:W-:Y:S05]  /*0410*/  BRA `(.L_x_7809) ;  /* 0x0000000c00c87947 */ /* 0x000fea0003800000 */
.L_x_7806:
        /* <DEDUP_REMOVED lines=10> */
.L_x_7811:
[----:B------:R-:W2:Y:S01]  /*04c0*/  LDG.E R4, desc[UR36][R4.64] ;  /* 0x0000002404047981 */ /* 0x000ea2000c1e1900 */
[----:B------:R-:W-:Y:S01]  /*04d0*/  CS2R R50, SRZ ;  /* 0x0000000000327805 */ /* 0x000fe2000001ff00 */
[----:B--2---:R1:W2:Y:S01]  /*04e0*/  I2F.F64 R48, R4 ;  /* 0x0000000400307312 */ /* 0x0042a20000201c00 */
[----:B------:R-:W-:Y:S05]  /*04f0*/  BRA `(.L_x_7809) ;  /* 0x0000000c00907947 */ /* 0x000fea0003800000 */
.L_x_7810:
[----:B------:R-:W2:Y:S01]  /*0500*/  LDG.E.U16 R4, desc[UR36][R4.64] ;  /* 0x0000002404047981 */ /* 0x000ea2000c1e1500 */
[----:B------:R-:W-:Y:S01]  /*0510*/  CS2R R50, SRZ ;  /* 0x0000000000327805 */ /* 0x000fe2000001ff00 */
[----:B--2---:R1:W2:Y:S01]  /*0520*/  I2F.F64.S16 R48, R4 ;  /* 0x0000000400307312 */ /* 0x0042a20000101c00 */
[----:B------:R-:W-:Y:S05]  /*0530*/  BRA `(.L_x_7809) ;  /* 0x0000000c00807947 */ /* 0x000fea0003800000 */
.L_x_7805:
        /* <DEDUP_REMOVED lines=9> */
[----:B------:R-:W3:Y:S01]  /*05d0*/  F2F.F64.F32 R48, R48 ;  /* 0x0000003000307310 */ /* 0x000ee20000201800 */
[----:B------:R-:W-:Y:S05]  /*05e0*/  BRA `(.L_x_7809) ;  /* 0x0000000c00547947 */ /* 0x000fea0003800000 */
.L_x_7813:
[----:B------:R-:W2:Y:S01]  /*05f0*/  LDG.E.U16 R0, desc[UR36][R4.64] ;  /* 0x0000002404007981 */ /* 0x000ea2000c1e1500 */
[----:B------:R-:W-:Y:S01]  /*0600*/  CS2R R50, SRZ ;  /* 0x0000000000327805 */ /* 0x000fe2000001ff00 */
[----:B--2---:R-:W-:-:S05]  /*0610*/  HADD2.F32 R0, -RZ, R0.H0_H0 ;  /* 0x20000000ff007230 */ /* 0x004fca0000004100 */
[----:B------:R-:W-:-:S04]  /*0620*/  FMUL.FTZ R0, R0, 1 ;  /* 0x3f80000000007820 */ /* 0x000fc80000410000 */
[----:B------:R1:W2:Y:S01]  /*0630*/  F2F.F64.F32 R48, R0 ;  /* 0x0000000000307310 */ /* 0x0002a20000201800 */
[----:B------:R-:W-:Y:S05]  /*0640*/  BRA `(.L_x_7809) ;  /* 0x0000000c003c7947 */ /* 0x000fea0003800000 */
.L_x_7812:
        /* <DEDUP_REMOVED lines=12> */
.L_x_7815:
        /* <DEDUP_REMOVED lines=8> */
.L_x_7814:
[----:B------:R1:W5:Y:S01]  /*0790*/  LDG.E.64 R48, desc[UR36][R4.64] ;  /* 0x0000002404307981 */ /* 0x000362000c1e1b00 */
[----:B------:R-:W-:Y:S01]  /*07a0*/  CS2R R50, SRZ ;  /* 0x0000000000327805 */ /* 0x000fe2000001ff00 */
[----:B------:R-:W-:Y:S06]  /*07b0*/  BRA `(.L_x_7809) ;  /* 0x0000000800e07947 */ /* 0x000fec0003800000 */
.L_x_7804:
        /* <DEDUP_REMOVED lines=14> */
.L_x_7818:
[----:B------:R1:W5:Y:S01]  /*08a0*/  LDG.E.128 R48, desc[UR36][R4.64] ;  /* 0x0000002404307981 */ /* 0x000362000c1e1d00 */
[----:B------:R-:W-:Y:S05]  /*08b0*/  BRA `(.L_x_7809) ;  /* 0x0000000800a07947 */ /* 0x000fea0003800000 */
.L_x_7817:
        /* <DEDUP_REMOVED lines=29> */
.L_x_7820:
        /* <DEDUP_REMOVED lines=16> */
.L_x_7819:
[----:B------:R-:W2:Y:S01]  /*0b90*/  LDG.E.U16 R0, desc[UR36][R4.64] ;  /* 0x0000002404007981 */ /* 0x000ea2000c1e1500 */
[----:B------:R-:W-:Y:S01]  /*0ba0*/  CS2R R50, SRZ ;  /* 0x0000000000327805 */ /* 0x000fe2000001ff00 */
[----:B--2---:R-:W-:-:S04]  /*0bb0*/  IMAD.U32 R0, R0, 0x10000, RZ ;  /* 0x0001000000007824 */ /* 0x004fc800078e00ff */
[----:B------:R-:W-:-:S04]  /*0bc0*/  FMUL.FTZ R0, R0, 1 ;  /* 0x3f80000000007820 */ /* 0x000fc80000410000 */
[----:B------:R1:W2:Y:S01]  /*0bd0*/  F2F.F64.F32 R48, R0 ;  /* 0x0000000000307310 */ /* 0x0002a20000201800 */
[----:B------:R-:W-:Y:S05]  /*0be0*/  BRA `(.L_x_7809) ;  /* 0x0000000400d47947 */ /* 0x000fea0003800000 */
.L_x_7816:
        /* <DEDUP_REMOVED lines=12> */
.L_x_7823:
        /* <DEDUP_REMOVED lines=21> */
.L_x_7827:
[----:B------:R-:W-:Y:S05]  /*0e00*/  BSYNC B1 ;  /* 0x0000000000017941 */ /* 0x000fea0003800000 */
.L_x_7826:
[----:B------:R-:W-:Y:S01]  /*0e10*/  LEA R5, R0, 0x3b800000, 0x17 ;  /* 0x3b80000000057811 */ /* 0x000fe200078eb8ff */
[----:B------:R-:W-:-:S05]  /*0e20*/  IMAD.SHL.U32 R0, R3, 0x100000, RZ ;  /* 0x0010000003007824 */ /* 0x000fca00078e00ff */
[----:B------:R-:W-:-:S07]  /*0e30*/  LOP3.LUT R0, R5, R0, R6, 0xfe, !PT ;  /* 0x0000000005007212 */ /* 0x000fce00078efe06 */
.L_x_7825:
[----:B------:R-:W-:Y:S05]  /*0e40*/  BSYNC B0 ;  /* 0x0000000000007941 */ /* 0x000fea0003800000 */
.L_x_7824:
[----:B------:R-:W-:Y:S01]  /*0e50*/  FMUL.FTZ R0, R0, 1 ;  /* 0x3f80000000007820 */ /* 0x000fe20000410000 */
[----:B------:R-:W-:-:S03]  /*0e60*/  CS2R R50, SRZ ;  /* 0x0000000000327805 */ /* 0x000fc6000001ff00 */
[----:B------:R1:W2:Y:S01]  /*0e70*/  F2F.F64.F32 R48, R0 ;  /* 0x0000000000307310 */ /* 0x0002a20000201800 */
[----:B------:R-:W-:Y:S05]  /*0e80*/  BRA `(.L_x_7809) ;  /* 0x00000004002c7947 */ /* 0x000fea0003800000 */
.L_x_7822:
        /* <DEDUP_REMOVED lines=21> */
.L_x_7831:
[----:B------:R-:W-:Y:S05]  /*0fe0*/  BSYNC B1 ;  /* 0x0000000000017941 */ /* 0x000fea0003800000 */
.L_x_7830:
[----:B------:R-:W-:Y:S01]  /*0ff0*/  LEA R5, R0, 0x37800000, 0x17 ;  /* 0x3780000000057811 */ /* 0x000fe200078eb8ff */
[----:B------:R-:W-:-:S05]  /*1000*/  IMAD.SHL.U32 R0, R3, 0x200000, RZ ;  /* 0x0020000003007824 */ /* 0x000fca00078e00ff */
[----:B------:R-:W-:-:S07]  /*1010*/  LOP3.LUT R0, R5, R0, R6, 0xfe, !PT ;  /* 0x0000000005007212 */ /* 0x000fce00078efe06 */
.L_x_7829:
[----:B------:R-:W-:Y:S05]  /*1020*/  BSYNC B0 ;  /* 0x0000000000007941 */ /* 0x000fea0003800000 */
.L_x_7828:
[----:B------:R-:W-:Y:S01]  /*1030*/  FMUL.FTZ R0, R0, 1 ;  /* 0x3f80000000007820 */ /* 0x000fe20000410000 */
[----:B------:R-:W-:-:S03]  /*1040*/  CS2R R50, SRZ ;  /* 0x0000000000327805 */ /* 0x000fc6000001ff00 */
[----:B------:R1:W2:Y:S01]  /*1050*/  F2F.F64.F32 R48, R0 ;  /* 0x0000000000307310 */ /* 0x0002a20000201800 */
[----:B------:R-:W-:Y:S05]  /*1060*/  BRA `(.L_x_7809) ;  /* 0x0000000000b47947 */ /* 0x000fea0003800000 */
.L_x_7821:
        /* <DEDUP_REMOVED lines=14> */
.L_x_7835:
[----:B------:R-:W-:Y:S05]  /*1150*/  BSYNC B0 ;  /* 0x0000000000007941 */ /* 0x000fea0003800000 */
.L_x_7834:
[----:B------:R-:W-:Y:S01]  /*1160*/  FMUL.FTZ R0, R0, 1 ;  /* 0x3f80000000007820 */ /* 0x000fe20000410000 */
[----:B------:R-:W-:-:S03]  /*1170*/  CS2R R50, SRZ ;  /* 0x0000000000327805 */ /* 0x000fc6000001ff00 */
[----:B------:R1:W2:Y:S01]  /*1180*/  F2F.F64.F32 R48, R0 ;  /* 0x0000000000307310 */ /* 0x0002a20000201800 */
[----:B------:R-:W-:Y:S05]  /*1190*/  BRA `(.L_x_7809) ;  /* 0x0000000000687947 */ /* 0x000fea0003800000 */
.L_x_7808:
        /* <DEDUP_REMOVED lines=15> */
[----:B0-2---:R-:W-:Y:S05]  /*1290*/  CALL.ABS.NOINC R14 ;  /* 0x000000000e007343 */ /* 0x005fea0003c00000 */
.L_x_7836:
[----:B------:R-:W-:Y:S02]  /*12a0*/  CS2R R48, SRZ ;  /* 0x0000000000307805 */ /* 0x000fe4000001ff00 */
[----:B------:R-:W-:Y:S01]  /*12b0*/  CS2R R50, SRZ ;  /* 0x0000000000327805 */ /* 0x000fe2000001ff00 */
[----:B------:R-:W-:Y:S06]  /*12c0*/  BRA `(.L_x_7809) ;  /* 0x00000000001c7947 */ /* 0x000fec0003800000 */
.L_x_7833:
[----:B------:R-:W2:Y:S01]  /*12d0*/  LDG.E.64 R48, desc[UR36][R4.64] ;  /* 0x0000002404307981 */ /* 0x000ea2000c1e1b00 */
[----:B------:R-:W-:Y:S01]  /*12e0*/  CS2R R50, SRZ ;  /* 0x0000000000327805 */ /* 0x000fe2000001ff00 */
[----:B--2---:R-:W1:Y:S01]  /*12f0*/  I2F.F64.U64 R48, R48 ;  /* 0x0000003000307312 */ /* 0x004e620000301800 */
[----:B------:R-:W-:Y:S05]  /*1300*/  BRA `(.L_x_7809) ;  /* 0x00000000000c7947 */ /* 0x000fea0003800000 */
.L_x_7832:
[----:B------:R-:W2:Y:S01]  /*1310*/  LDG.E R4, desc[UR36][R4.64] ;  /* 0x0000002404047981 */ /* 0x000ea2000c1e1900 */
[----:B------:R-:W-:Y:S01]  /*1320*/  CS2R R50, SRZ ;  /* 0x0000000000327805 */ /* 0x000fe2000001ff00 */
[----:B--2---:R1:W2:Y:S06]  /*1330*/  I2F.F64.U32 R48, R4 ;  /* 0x0000000400307312 */ /* 0x0042ac0000201800 */
.L_x_7809:
[----:B-1----:R-:W1:Y:S01]  /*1340*/  LDC.64 R4, c[0x0][0x258] ;  /* 0x00009600ff047b82 */ /* 0x002e620000000a00 */
[----:B0---4-:R-:W-:Y:S01]  /*1350*/  PRMT R0, R18, 0x9910, RZ ;  /* 0x0000991012007816 */ /* 0x011fe200000000ff */
        /* <DEDUP_REMOVED lines=18> */
.L_x_7840:
[----:B------:R-:W4:Y:S01]  /*1480*/  LDG.E.U8 R4, desc[UR36][R4.64] ;  /* 0x0000002404047981 */ /* 0x000f22000c1e1100 */
[----:B------:R-:W-:Y:S01]  /*1490*/  CS2R R46, SRZ ;  /* 0x00000000002e7805 */ /* 0x000fe2000001ff00 */
[----:B----4-:R0:W1:Y:S01]  /*14a0*/  I2F.F64.U16 R44, R4 ;  /* 0x00000004002c7312 */ /* 0x0100620000101800 */
[----:B------:R-:W-:Y:S05]  /*14b0*/  BRA `(.L_x_7842) ;  /* 0x0000000c00c87947 */ /* 0x000fea0003800000 */
.L_x_7839:
        /* <DEDUP_REMOVED lines=10> */
.L_x_7844:
[----:B------:R-:W4:Y:S01]  /*1560*/  LDG.E R4, desc[UR36][R4.64] ;  /* 0x0000002404047981 */ /* 0x000f22000c1e1900 */
[----:B------:R-:W-:Y:S01]  /*1570*/  CS2R R46, SRZ ;  /* 0x00000000002e7805 */ /* 0x000fe2000001ff00 */
[----:B----4-:R0:W1:Y:S01]  /*1580*/  I2F.F64 R44, R4 ;  /* 0x00000004002c7312 */ /* 0x0100620000201c00 */
[----:B------:R-:W-:Y:S05]  /*1590*/  BRA `(.L_x_7842) ;  /* 0x0000000c00907947 */ /* 0x000fea0003800000 */
.L_x_7843:
[----:B------:R-:W4:Y:S01]  /*15a0*/  LDG.E.U16 R4, desc[UR36][R4.64] ;  /* 0x0000002404047981 */ /* 0x000f22000c1e1500 */
[----:B------:R-:W-:Y:S01]  /*15b0*/  CS2R R46, SRZ ;  /* 0x00000000002e7805 */ /* 0x000fe2000001ff00 */
[----:B----4-:R0:W1:Y:S01]  /*15c0*/  I2F.F64.S16 R44, R4 ;  /* 0x00000004002c7312 */ /* 0x0100620000101c00 */
[----:B------:R-:W-:Y:S05]  /*15d0*/  BRA `(.L_x_7842) ;  /* 0x0000000c00807947 */ /* 0x000fea0003800000 */
.L_x_7838:
        /* <DEDUP_REMOVED lines=11> */
.L_x_7846:
[----:B------:R-:W4:Y:S01]  /*1690*/  LDG.E.U16 R0, desc[UR36][R4.64] ;  /* 0x0000002404007981 */ /* 0x000f22000c1e1500 */
[----:B------:R-:W-:Y:S01]  /*16a0*/  CS2R R46, SRZ ;  /* 0x00000000002e7805 */ /* 0x000fe2000001ff00 */
[----:B----4-:R-:W-:-:S05]  /*16b0*/  HADD2.F32 R0, -RZ, R0.H0_H0 ;  /* 0x20000000ff007230 */ /* 0x010fca0000004100 */
[----:B------:R-:W-:-:S04]  /*16c0*/  FMUL.FTZ R0, R0, 1 ;  /* 0x3f80000000007820 */ /* 0x000fc80000410000 */
[----:B------:R0:W1:Y:S01]  /*16d0*/  F2F.F64.F32 R44, R0 ;  /* 0x00000000002c7310 */ /* 0x0000620000201800 */
[----:B------:R-:W-:Y:S05]  /*16e0*/  BRA `(.L_x_7842) ;  /* 0x0000000c003c7947 */ /* 0x000fea0003800000 */
.L_x_7845:
        /* <DEDUP_REMOVED lines=12> */
.L_x_7848:
        /* <DEDUP_REMOVED lines=8> */
.L_x_7847:
[----:B------:R0:W5:Y:S01]  /*1830*/  LDG.E.64 R44, desc[UR36][R4.64] ;  /* 0x00000024042c7981 */ /* 0x000162000c1e1b00 */
[----:B------:R-:W-:Y:S01]  /*1840*/  CS2R R46, SRZ ;  /* 0x00000000002e7805 */ /* 0x000fe2000001ff00 */
[----:B------:R-:W-:Y:S06]  /*1850*/  BRA `(.L_x_7842) ;  /* 0x0000000800e07947 */ /* 0x000fec0003800000 */
.L_x_7837:
        /* <DEDUP_REMOVED lines=14> */
.L_x_7851:
[----:B------:R0:W5:Y:S01]  /*1940*/  LDG.E.128 R44, desc[UR36][R4.64] ;  /* 0x00000024042c7981 */ /* 0x000162000c1e1d00 */
[----:B------:R-:W-:Y:S05]  /*1950*/  BRA `(.L_x_7842) ;  /* 0x0000000800a07947 */ /* 0x000fea0003800000 */
.L_x_7850:
        /* <DEDUP_REMOVED lines=29> */
.L_x_7853:
        /* <DEDUP_REMOVED lines=16> */
.L_x_7852:
[----:B------:R-:W4:Y:S01]  /*1c30*/  LDG.E.U16 R0, desc[UR36][R4.64] ;  /* 0x0000002404007981 */ /* 0x000f22000c1e1500 */
[----:B------:R-:W-:Y:S01]  /*1c40*/  CS2R R46, SRZ ;  /* 0x00000000002e7805 */ /* 0x000fe2000001ff00 */
[----:B----4-:R-:W-:-:S04]  /*1c50*/  IMAD.U32 R0, R0, 0x10000, RZ ;  /* 0x0001000000007824 */ /* 0x010fc800078e00ff */
[----:B------:R-:W-:-:S04]  /*1c60*/  FMUL.FTZ R0, R0, 1 ;  /* 0x3f80000000007820 */ /* 0x000fc80000410000 */
[----:B------:R0:W1:Y:S01]  /*1c70*/  F2F.F64.F32 R44, R0 ;  /* 0x00000000002c7310 */ /* 0x0000620000201800 */
[----:B------:R-:W-:Y:S05]  /*1c80*/  BRA `(.L_x_7842) ;  /* 0x0000000400d47947 */ /* 0x000fea0003800000 */
.L_x_7849:
        /* <DEDUP_REMOVED lines=12> */
.L_x_7856:
        /* <DEDUP_REMOVED lines=21> */
.L_x_7860:
[----:B------:R-:W-:Y:S05]  /*1ea0*/  BSYNC B1 ;  /* 0x0000000000017941 */ /* 0x000fea0003800000 */
.L_x_7859:
[----:B------:R-:W-:Y:S01]  /*1eb0*/  LEA R5, R0, 0x3b800000, 0x17 ;  /* 0x3b80000000057811 */ /* 0x000fe200078eb8ff */
[----:B------:R-:W-:-:S05]  /*1ec0*/  IMAD.SHL.U32 R0, R3, 0x100000, RZ ;  /* 0x0010000003007824 */ /* 0x000fca00078e00ff */
[----:B------:R-:W-:-:S07]  /*1ed0*/  LOP3.LUT R0, R5, R0, R6, 0xfe, !PT ;  /* 0x0000000005007212 */ /* 0x000fce00078efe06 */
.L_x_7858:
[----:B------:R-:W-:Y:S05]  /*1ee0*/  BSYNC B0 ;  /* 0x0000000000007941 */ /* 0x000fea0003800000 */
.L_x_7857:
[----:B------:R-:W-:Y:S01]  /*1ef0*/  FMUL.FTZ R0, R0, 1 ;  /* 0x3f80000000007820 */ /* 0x000fe20000410000 */
[----:B------:R-:W-:-:S03]  /*1f00*/  CS2R R46, SRZ ;  /* 0x00000000002e7805 */ /* 0x000fc6000001ff00 */
[----:B------:R4:W0:Y:S01]  /*1f10*/  F2F.F64.F32 R44, R0 ;  /* 0x00000000002c7310 */ /* 0x0008220000201800 */
[----:B------:R-:W-:Y:S05]  /*1f20*/  BRA `(.L_x_7842) ;  /* 0x00000004002c7947 */ /* 0x000fea0003800000 */
.L_x_7855:
        /* <DEDUP_REMOVED lines=21> */
.L_x_7864:
[----:B------:R-:W-:Y:S05]  /*2080*/  BSYNC B1 ;  /* 0x0000000000017941 */ /* 0x000fea0003800000 */
.L_x_7863:
[----:B------:R-:W-:Y:S01]  /*2090*/  LEA R5, R0, 0x37800000, 0x17 ;  /* 0x3780000000057811 */ /* 0x000fe200078eb8ff */
[----:B------:R-:W-:-:S05]  /*20a0*/  IMAD.SHL.U32 R0, R3, 0x200000, RZ ;  /* 0x0020000003007824 */ /* 0x000fca00078e00ff */
[----:B------:R-:W-:-:S07]  /*20b0*/  LOP3.LUT R0, R5, R0, R6, 0xfe, !PT ;  /* 0x0000000005007212 */ /* 0x000fce00078efe06 */
.L_x_7862:
[----:B------:R-:W-:Y:S05]  /*20c0*/  BSYNC B0 ;  /* 0x0000000000007941 */ /* 0x000fea0003800000 */
.L_x_7861:
[----:B------:R-:W-:Y:S01]  /*20d0*/  FMUL.FTZ R0, R0, 1 ;  /* 0x3f80000000007820 */ /* 0x000fe20000410000 */
[----:B------:R-:W-:-:S03]  /*20e0*/  CS2R R46, SRZ ;  /* 0x00000000002e7805 */ /* 0x000fc6000001ff00 */
[----:B------:R0:W1:Y:S01]  /*20f0*/  F2F.F64.F32 R44, R0 ;  /* 0x00000000002c7310 */ /* 0x0000620000201800 */
[----:B------:R-:W-:Y:S05]  /*2100*/  BRA `(.L_x_7842) ;  /* 0x0000000000b47947 */ /* 0x000fea0003800000 */
.L_x_7854:
        /* <DEDUP_REMOVED lines=14> */
.L_x_7868:
[----:B------:R-:W-:Y:S05]  /*21f0*/  BSYNC B0 ;  /* 0x0000000000007941 */ /* 0x000fea0003800000 */
.L_x_7867:
[----:B------:R-:W-:Y:S01]  /*2200*/  FMUL.FTZ R0, R0, 1 ;  /* 0x3f80000000007820 */ /* 0x000fe20000410000 */
[----:B------:R-:W-:-:S03]  /*2210*/  CS2R R46, SRZ ;  /* 0x00000000002e7805 */ /* 0x000fc6000001ff00 */
[----:B------:R0:W1:Y:S01]  /*2220*/  F2F.F64.F32 R44, R0 ;  /* 0x00000000002c7310 */ /* 0x0000620000201800 */
[----:B------:R-:W-:Y:S05]  /*2230*/  BRA `(.L_x_7842) ;  /* 0x0000000000687947 */ /* 0x000fea0003800000 */
.L_x_7841:
        /* <DEDUP_REMOVED lines=16> */
.L_x_7869:
[----:B------:R-:W-:Y:S02]  /*2340*/  CS2R R44, SRZ ;  /* 0x00000000002c7805 */ /* 0x000fe4000001ff00 */
[----:B------:R-:W-:Y:S01]  /*2350*/  CS2R R46, SRZ ;  /* 0x00000000002e7805 */ /* 0x000fe2000001ff00 */
[----:B------:R-:W-:Y:S06]  /*2360*/  BRA `(.L_x_7842) ;  /* 0x00000000001c7947 */ /* 0x000fec0003800000 */
.L_x_7866:
[----:B------:R-:W4:Y:S01]  /*2370*/  LDG.E.64 R44, desc[UR36][R4.64] ;  /* 0x00000024042c7981 */ /* 0x000f22000c1e1b00 */
[----:B------:R-:W-:Y:S01]  /*2380*/  CS2R R46, SRZ ;  /* 0x00000000002e7805 */ /* 0x000fe2000001ff00 */
[----:B----4-:R-:W0:Y:S01]  /*2390*/  I2F.F64.U64 R44, R44 ;  /* 0x0000002c002c7312 */ /* 0x010e220000301800 */
[----:B------:R-:W-:Y:S05]  /*23a0*/  BRA `(.L_x_7842) ;  /* 0x00000000000c7947 */ /* 0x000fea0003800000 */
.L_x_7865:
[----:B------:R-:W4:Y:S01]  /*23b0*/  LDG.E R4, desc[UR36][R4.64] ;  /* 0x0000002404047981 */ /* 0x000f22000c1e1900 */
[----:B------:R-:W-:Y:S01]  /*23c0*/  CS2R R46, SRZ ;  /* 0x00000000002e7805 */ /* 0x000fe2000001ff00 */
[----:B----4-:R0:W1:Y:S06]  /*23d0*/  I2F.F64.U32 R44, R4 ;  /* 0x00000004002c7312 */ /* 0x01006c0000201800 */
.L_x_7842:
[----:B------:R-:W-:-:S07]  /*23e0*/  VIADD R17, R17, 0x80 ;  /* 0x0000008011117836 */ /* 0x000fce0000000000 */
.L_x_7802:
[----:B------:R-:W-:Y:S05]  /*23f0*/  BSYNC B6 ;  /* 0x0000000000067941 */ /* 0x000fea0003800000 */
.L_x_7801:
[----:B------:R-:W-:Y:S01]  /*2400*/  ISETP.GE.AND P0, PT, R17, R22, PT ;  /* 0x000000161100720c */ /* 0x000fe20003f06270 */
[----:B------:R-:W-:Y:S01]  /*2410*/  BSSY B6, `(.L_x_7870) ;  /* 0x0000233000067945 */ /* 0x000fe20003800000 */
[----:B------:R-:W-:Y:S02]  /*2420*/  CS2R R40, SRZ ;  /* 0x0000000000287805 */ /* 0x000fe4000001ff00 */
[----:B------:R-:W-:Y:S02]  /*2430*/  CS2R R38, SRZ ;  /* 0x0000000000267805 */ /* 0x000fe4000001ff00 */
[----:B------:R-:W-:-:S07]  /*2440*/  CS2R R36, SRZ ;  /* 0x0000000000247805 */ /* 0x000fce000001ff00 */
[----:B------:R-:W-:Y:S05]  /*2450*/  @P0 BRA `(.L_x_7871) ;  /* 0x0000002000b80947 */ /* 0x000fea0003800000 */
[----:B0-----:R-:W-:Y:S01]  /*2460*/  IMAD.MOV.U32 R3, RZ, RZ, 0x1 ;  /* 0x00000001ff037424 */ /* 0x001fe200078e00ff */
[----:B----4-:R-:W-:Y:S01]  /*2470*/  LOP3.LUT R0, R16, 0xff, RZ, 0xc0, !PT ;  /* 0x000000ff10007812 */ /* 0x010fe200078ec0ff */
        /* <DEDUP_REMOVED lines=23> */
.L_x_7872:
        /* <DEDUP_REMOVED lines=20> */
.L_x_7876:
[----:B------:R-:W4:Y:S01]  /*2730*/  LDG.E.U8 R4, desc[UR36][R4.64] ;  /* 0x0000002404047981 */ /* 0x000f22000c1e1100 */
[----:B------:R-:W-:Y:S01]  /*2740*/  CS2R R42, SRZ ;  /* 0x00000000002a7805 */ /* 0x000fe2000001ff00 */
[----:B----4-:R0:W4:Y:S01]  /*2750*/  I2F.F64.U16 R40, R4 ;  /* 0x0000000400287312 */ /* 0x0101220000101800 */
[----:B------:R-:W-:Y:S05]  /*2760*/  BRA `(.L_x_7878) ;  /* 0x0000000c00c87947 */ /* 0x000fea0003800000 */
.L_x_7875:
        /* <DEDUP_REMOVED lines=10> */
.L_x_7880:
[----:B------:R-:W4:Y:S01]  /*2810*/  LDG.E R4, desc[UR36][R4.64] ;  /* 0x0000002404047981 */ /* 0x000f22000c1e1900 */
[----:B------:R-:W-:Y:S01]  /*2820*/  CS2R R42, SRZ ;  /* 0x00000000002a7805 */ /* 0x000fe2000001ff00 */
[----:B----4-:R0:W4:Y:S01]  /*2830*/  I2F.F64 R40, R4 ;  /* 0x0000000400287312 */ /* 0x0101220000201c00 */
[----:B------:R-:W-:Y:S05]  /*2840*/  BRA `(.L_x_7878) ;  /* 0x0000000c00907947 */ /* 0x000fea0003800000 */
.L_x_7879:
[----:B------:R-:W4:Y:S01]  /*2850*/  LDG.E.U16 R4, desc[UR36][R4.64] ;  /* 0x0000002404047981 */ /* 0x000f22000c1e1500 */
[----:B------:R-:W-:Y:S01]  /*2860*/  CS2R R42, SRZ ;  /* 0x00000000002a7805 */ /* 0x000fe2000001ff00 */
[----:B----4-:R0:W4:Y:S01]  /*2870*/  I2F.F64.S16 R40, R4 ;  /* 0x0000000400287312 */ /* 0x0101220000101c00 */
[----:B------:R-:W-:Y:S05]  /*2880*/  BRA `(.L_x_7878) ;  /* 0x0000000c00807947 */ /* 0x000fea0003800000 */
.L_x_7874:
        /* <DEDUP_REMOVED lines=11> */
.L_x_7882:
[----:B------:R-:W4:Y:S01]  /*2940*/  LDG.E.U16 R0, desc[UR36][R4.64] ;  /* 0x0000002404007981 */ /* 0x000f22000c1e1500 */
[----:B------:R-:W-:Y:S01]  /*2950*/  CS2R R42, SRZ ;  /* 0x00000000002a7805 */ /* 0x000fe2000001ff00 */
[----:B----4-:R-:W-:-:S05]  /*2960*/  HADD2.F32 R0, -RZ, R0.H0_H0 ;  /* 0x20000000ff007230 */ /* 0x010fca0000004100 */
[----:B------:R-:W-:-:S04]  /*2970*/  FMUL.FTZ R0, R0, 1 ;  /* 0x3f80000000007820 */ /* 0x000fc80000410000 */
[----:B------:R0:W4:Y:S01]  /*2980*/  F2F.F64.F32 R40, R0 ;  /* 0x0000000000287310 */ /* 0x0001220000201800 */
[----:B------:R-:W-:Y:S05]  /*2990*/  BRA `(.L_x_7878) ;  /* 0x0000000c003c7947 */ /* 0x000fea0003800000 */
.L_x_7881:
        /* <DEDUP_REMOVED lines=12> */
.L_x_7884:
        /* <DEDUP_REMOVED lines=8> */
.L_x_7883:
[----:B------:R0:W5:Y:S01]  /*2ae0*/  LDG.E.64 R40, desc[UR36][R4.64] ;  /* 0x0000002404287981 */ /* 0x000162000c1e1b00 */
[----:B------:R-:W-:Y:S01]  /*2af0*/  CS2R R42, SRZ ;  /* 0x00000000002a7805 */ /* 0x000fe2000001ff00 */
[----:B------:R-:W-:Y:S06]  /*2b00*/  BRA `(.L_x_7878) ;  /* 0x0000000800e07947 */ /* 0x000fec0003800000 */
.L_x_7873:
        /* <DEDUP_REMOVED lines=14> */
.L_x_7887:
[----:B------:R0:W5:Y:S01]  /*2bf0*/  LDG.E.128 R40, desc[UR36][R4.64] ;  /* 0x0000002404287981 */ /* 0x000162000c1e1d00 */
[----:B------:R-:W-:Y:S05]  /*2c00*/  BRA `(.L_x_7878) ;  /* 0x0000000800a07947 */ /* 0x000fea0003800000 */
.L_x_7886:
        /* <DEDUP_REMOVED lines=29> */
.L_x_7889:
        /* <DEDUP_REMOVED lines=16> */
.L_x_7888:
[----:B------:R-:W4:Y:S01]  /*2ee0*/  LDG.E.U16 R0, desc[UR36][R4.64] ;  /* 0x0000002404007981 */ /* 0x000f22000c1e1500 */
[----:B------:R-:W-:Y:S01]  /*2ef0*/  CS2R R42, SRZ ;  /* 0x00000000002a7805 */ /* 0x000fe2000001ff00 */
[----:B----4-:R-:W-:-:S04]  /*2f00*/  IMAD.U32 R0, R0, 0x10000, RZ ;  /* 0x0001000000007824 */ /* 0x010fc800078e00ff */
[----:B------:R-:W-:-:S04]  /*2f10*/  FMUL.FTZ R0, R0, 1 ;  /* 0x3f80000000007820 */ /* 0x000fc80000410000 */
[----:B------:R4:W0:Y:S01]  /*2f20*/  F2F.F64.F32 R40, R0 ;  /* 0x0000000000287310 */ /* 0x0008220000201800 */
[----:B------:R-:W-:Y:S05]  /*2f30*/  BRA `(.L_x_7878) ;  /* 0x0000000400d47947 */ /* 0x000fea0003800000 */
.L_x_7885:
        /* <DEDUP_REMOVED lines=12> */
.L_x_7892:
        /* <DEDUP_REMOVED lines=21> */
.L_x_7896:
[----:B------:R-:W-:Y:S05]  /*3150*/  BSYNC B1 ;  /* 0x0000000000017941 */ /* 0x000fea0003800000 */
.L_x_7895:
[----:B------:R-:W-:Y:S01]  /*3160*/  LEA R5, R0, 0x3b800000, 0x17 ;  /* 0x3b80000000057811 */ /* 0x000fe200078eb8ff */
[----:B------:R-:W-:-:S05]  /*3170*/  IMAD.SHL.U32 R0, R3, 0x100000, RZ ;  /* 0x0010000003007824 */ /* 0x000fca00078e00ff */
[----:B------:R-:W-:-:S07]  /*3180*/  LOP3.LUT R0, R5, R0, R6, 0xfe, !PT ;  /* 0x0000000005007212 */ /* 0x000fce00078efe06 */
.L_x_7894:
[----:B------:R-:W-:Y:S05]  /*3190*/  BSYNC B0 ;  /* 0x0000000000007941 */ /* 0x000fea0003800000 */
.L_x_7893:
[----:B------:R-:W-:Y:S01]  /*31a0*/  FMUL.FTZ R0, R0, 1 ;  /* 0x3f80000000007820 */ /* 0x000fe20000410000 */
[----:B------:R-:W-:-:S03]  /*31b0*/  CS2R R42, SRZ ;  /* 0x00000000002a7805 */ /* 0x000fc6000001ff00 */
[----:B------:R0:W4:Y:S01]  /*31c0*/  F2F.F64.F32 R40, R0 ;  /* 0x0000000000287310 */ /* 0x0001220000201800 */
[----:B------:R-:W-:Y:S05]  /*31d0*/  BRA `(.L_x_7878) ;  /* 0x00000004002c7947 */ /* 0x000fea0003800000 */
.L_x_7891:
        /* <DEDUP_REMOVED lines=21> */
.L_x_7900:
[----:B------:R-:W-:Y:S05]  /*3330*/  BSYNC B1 ;  /* 0x0000000000017941 */ /* 0x000fea0003800000 */
.L_x_7899:
[----:B------:R-:W-:Y:S01]  /*3340*/  LEA R5, R0, 0x37800000, 0x17 ;  /* 0x3780000000057811 */ /* 0x000fe200078eb8ff */
[----:B------:R-:W-:-:S05]  /*3350*/  IMAD.SHL.U32 R0, R3, 0x200000, RZ ;  /* 0x0020000003007824 */ /* 0x000fca00078e00ff */
[----:B------:R-:W-:-:S07]  /*3360*/  LOP3.LUT R0, R5, R0, R6, 0xfe, !PT ;  /* 0x0000000005007212 */ /* 0x000fce00078efe06 */
.L_x_7898:
[----:B------:R-:W-:Y:S05]  /*3370*/  BSYNC B0 ;  /* 0x0000000000007941 */ /* 0x000fea0003800000 */
.L_x_7897:
[----:B------:R-:W-:Y:S01]  /*3380*/  FMUL.FTZ R0, R0, 1 ;  /* 0x3f80000000007820 */ /* 0x000fe20000410000 */
[----:B------:R-:W-:-:S03]  /*3390*/  CS2R R42, SRZ ;  /* 0x00000000002a7805 */ /* 0x000fc6000001ff00 */
[----:B------:R0:W4:Y:S01]  /*33a0*/  F2F.F64.F32 R40, R0 ;  /* 0x0000000000287310 */ /* 0x0001220000201800 */
[----:B------:R-:W-:Y:S05]  /*33b0*/  BRA `(.L_x_7878) ;  /* 0x0000000000b47947 */ /* 0x000fea0003800000 */
.L_x_7890:
        /* <DEDUP_REMOVED lines=14> */
.L_x_7904:
[----:B------:R-:W-:Y:S05]  /*34a0*/  BSYNC B0 ;  /* 0x0000000000007941 */ /* 0x000fea0003800000 */
.L_x_7903:
[----:B------:R-:W-:Y:S01]  /*34b0*/  FMUL.FTZ R0, R0, 1 ;  /* 0x3f80000000007820 */ /* 0x000fe20000410000 */
[----:B------:R-:W-:-:S03]  /*34c0*/  CS2R R42, SRZ ;  /* 0x00000000002a7805 */ /* 0x000fc6000001ff00 */
[----:B------:R0:W4:Y:S01]  /*34d0*/  F2F.F64.F32 R40, R0 ;  /* 0x0000000000287310 */ /* 0x0001220000201800 */
[----:B------:R-:W-:Y:S05]  /*34e0*/  BRA `(.L_x_7878) ;  /* 0x0000000000687947 */ /* 0x000fea0003800000 */
.L_x_7877:
        /* <DEDUP_REMOVED lines=16> */
.L_x_7905:
[----:B------:R-:W-:Y:S02]  /*35f0*/  CS2R R40, SRZ ;  /* 0x0000000000287805 */ /* 0x000fe4000001ff00 */
[----:B------:R-:W-:Y:S01]  /*3600*/  CS2R R42, SRZ ;  /* 0x00000000002a7805 */ /* 0x000fe2000001ff00 */
[----:B------:R-:W-:Y:S06]  /*3610*/  BRA `(.L_x_7878) ;  /* 0x00000000001c7947 */ /* 0x000fec0003800000 */
.L_x_7902:
[----:B------:R-:W4:Y:S01]  /*3620*/  LDG.E.64 R40, desc[UR36][R4.64] ;  /* 0x0000002404287981 */ /* 0x000f22000c1e1b00 */
[----:B------:R-:W-:Y:S01]  /*3630*/  CS2R R42, SRZ ;  /* 0x00000000002a7805 */ /* 0x000fe2000001ff00 */
[----:B----4-:R-:W0:Y:S01]  /*3640*/  I2F.F64.U64 R40, R40 ;  /* 0x0000002800287312 */ /* 0x010e220000301800 */
[----:B------:R-:W-:Y:S05]  /*3650*/  BRA `(.L_x_7878) ;  /* 0x00000000000c7947 */ /* 0x000fea0003800000 */
.L_x_7901:
[----:B------:R-:W4:Y:S01]  /*3660*/  LDG.E R4, desc[UR36][R4.64] ;  /* 0x0000002404047981 */ /* 0x000f22000c1e1900 */
[----:B------:R-:W-:Y:S01]  /*3670*/  CS2R R42, SRZ ;  /* 0x00000000002a7805 */ /* 0x000fe2000001ff00 */
[----:B----4-:R0:W4:Y:S06]  /*3680*/  I2F.F64.U32 R40, R4 ;  /* 0x0000000400287312 */ /* 0x01012c0000201800 */
.L_x_7878:
        /* <DEDUP_REMOVED lines=20> */
.L_x_7909:
[----:B------:R-:W4:Y:S01]  /*37d0*/  LDG.E.U8 R4, desc[UR36][R4.64] ;  /* 0x0000002404047981 */ /* 0x000f22000c1e1100 */
[----:B------:R-:W-:Y:S01]  /*37e0*/  CS2R R38, SRZ ;  /* 0x0000000000267805 */ /* 0x000fe2000001ff00 */
[----:B----4-:R0:W4:Y:S01]  /*37f0*/  I2F.F64.U16 R36, R4 ;  /* 0x0000000400247312 */ /* 0x0101220000101800 */
[----:B------:R-:W-:Y:S05]  /*3800*/  BRA `(.L_x_7911) ;  /* 0x0000000c00c87947 */ /* 0x000fea0003800000 */
.L_x_7908:
        /* <DEDUP_REMOVED lines=10> */
.L_x_7913:
[----:B------:R-:W4:Y:S01]  /*38b0*/  LDG.E R4, desc[UR36][R4.64] ;  /* 0x0000002404047981 */ /* 0x000f22000c1e1900 */
[----:B------:R-:W-:Y:S01]  /*38c0*/  CS2R R38, SRZ ;  /* 0x0000000000267805 */ /* 0x000fe2000001ff00 */
[----:B----4-:R0:W4:Y:S01]  /*38d0*/  I2F.F64 R36, R4 ;  /* 0x0000000400247312 */ /* 0x0101220000201c00 */
[----:B------:R-:W-:Y:S05]  /*38e0*/  BRA `(.L_x_7911) ;  /* 0x0000000c00907947 */ /* 0x000fea0003800000 */
.L_x_7912:
[----:B------:R-:W4:Y:S01]  /*38f0*/  LDG.E.U16 R4, desc[UR36][R4.64] ;  /* 0x0000002404047981 */ /* 0x000f22000c1e1500 */
[----:B------:R-:W-:Y:S01]  /*3900*/  CS2R R38, SRZ ;  /* 0x0000000000267805 */ /* 0x000fe2000001ff00 */
[----:B----4-:R0:W4:Y:S01]  /*3910*/  I2F.F64.S16 R36, R4 ;  /* 0x0000000400247312 */ /* 0x0101220000101c00 */
[----:B------:R-:W-:Y:S05]  /*3920*/  BRA `(.L_x_7911) ;  /* 0x0000000c00807947 */ /* 0x000fea0003800000 */
.L_x_7907:
        /* <DEDUP_REMOVED lines=11> */
.L_x_7915:
[----:B------:R-:W4:Y:S01]  /*39e0*/  LDG.E.U16 R0, desc[UR36][R4.64] ;  /* 0x0000002404007981 */ /* 0x000f22000c1e1500 */
[----:B------:R-:W-:Y:S01]  /*39f0*/  CS2R R38, SRZ ;  /* 0x0000000000267805 */ /* 0x000fe2000001ff00 */
[----:B----4-:R-:W-:-:S05]  /*3a00*/  HADD2.F32 R0, -RZ, R0.H0_H0 ;  /* 0x20000000ff007230 */ /* 0x010fca0000004100 */
[----:B------:R-:W-:-:S04]  /*3a10*/  FMUL.FTZ R0, R0, 1 ;  /* 0x3f80000000007820 */ /* 0x000fc80000410000 */
[----:B------:R0:W4:Y:S01]  /*3a20*/  F2F.F64.F32 R36, R0 ;  /* 0x0000000000247310 */ /* 0x0001220000201800 */
[----:B------:R-:W-:Y:S05]  /*3a30*/  BRA `(.L_x_7911) ;  /* 0x0000000c003c7947 */ /* 0x000fea0003800000 */
.L_x_7914:
        /* <DEDUP_REMOVED lines=12> */
.L_x_7917:
        /* <DEDUP_REMOVED lines=8> */
.L_x_7916:
[----:B------:R0:W5:Y:S01]  /*3b80*/  LDG.E.64 R36, desc[UR36][R4.64] ;  /* 0x0000002404247981 */ /* 0x000162000c1e1b00 */
[----:B------:R-:W-:Y:S01]  /*3b90*/  CS2R R38, SRZ ;  /* 0x0000000000267805 */ /* 0x000fe2000001ff00 */
[----:B------:R-:W-:Y:S06]  /*3ba0*/  BRA `(.L_x_7911) ;  /* 0x0000000800e07947 */ /* 0x000fec0003800000 */
.L_x_7906:
        /* <DEDUP_REMOVED lines=14> */
.L_x_7920:
[----:B------:R0:W5:Y:S01]  /*3c90*/  LDG.E.128 R36, desc[UR36][R4.64] ;  /* 0x0000002404247981 */ /* 0x000162000c1e1d00 */
[----:B------:R-:W-:Y:S05]  /*3ca0*/  BRA `(.L_x_7911) ;  /* 0x0000000800a07947 */ /* 0x000fea0003800000 */
.L_x_7919:
        /* <DEDUP_REMOVED lines=29> */
.L_x_7922:
        /* <DEDUP_REMOVED lines=16> */
.L_x_7921:
[----:B------:R-:W4:Y:S01]  /*3f80*/  LDG.E.U16 R0, desc[UR36][R4.64] ;  /* 0x0000002404007981 */ /* 0x000f22000c1e1500 */
[----:B------:R-:W-:Y:S01]  /*3f90*/  CS2R R38, SRZ ;  /* 0x0000000000267805 */ /* 0x000fe2000001ff00 */
[----:B----4-:R-:W-:-:S04]  /*3fa0*/  IMAD.U32 R0, R0, 0x10000, RZ ;  /* 0x0001000000007824 */ /* 0x010fc800078e00ff */
[----:B------:R-:W-:-:S04]  /*3fb0*/  FMUL.FTZ R0, R0, 1 ;  /* 0x3f80000000007820 */ /* 0x000fc80000410000 */
[----:B------:R0:W4:Y:S01]  /*3fc0*/  F2F.F64.F32 R36, R0 ;  /* 0x0000000000247310 */ /* 0x0001220000201800 */
[----:B------:R-:W-:Y:S05]  /*3fd0*/  BRA `(.L_x_7911) ;  /* 0x0000000400d47947 */ /* 0x000fea0003800000 */
.L_x_7918:
        /* <DEDUP_REMOVED lines=12> */
.L_x_7925:
        /* <DEDUP_REMOVED lines=21> */
.L_x_7929:
[----:B------:R-:W-:Y:S05]  /*41f0*/  BSYNC B1 ;  /* 0x0000000000017941 */ /* 0x000fea0003800000 */
.L_x_7928:
[----:B------:R-:W-:Y:S01]  /*4200*/  LEA R5, R0, 0x3b800000, 0x17 ;  /* 0x3b80000000057811 */ /* 0x000fe200078eb8ff */
[----:B------:R-:W-:-:S05]  /*4210*/  IMAD.SHL.U32 R0, R3, 0x100000, RZ ;  /* 0x0010000003007824 */ /* 0x000fca00078e00ff */
[----:B------:R-:W-:-:S07]  /*4220*/  LOP3.LUT R0, R5, R0, R6, 0xfe, !PT ;  /* 0x0000000005007212 */ /* 0x000fce00078efe06 */
.L_x_7927:
[----:B------:R-:W-:Y:S05]  /*4230*/  BSYNC B0 ;  /* 0x0000000000007941 */ /* 0x000fea0003800000 */
.L_x_7926:
[----:B------:R-:W-:Y:S01]  /*4240*/  FMUL.FTZ R0, R0, 1 ;  /* 0x3f80000000007820 */ /* 0x000fe20000410000 */
[----:B------:R-:W-:-:S03]  /*4250*/  CS2R R38, SRZ ;  /* 0x0000000000267805 */ /* 0x000fc6000001ff00 */
[----:B------:R0:W4:Y:S01]  /*4260*/  F2F.F64.F32 R36, R0 ;  /* 0x0000000000247310 */ /* 0x0001220000201800 */
[----:B------:R-:W-:Y:S05]  /*4270*/  BRA `(.L_x_7911) ;  /* 0x00000004002c7947 */ /* 0x000fea0003800000 */
.L_x_7924:
        /* <DEDUP_REMOVED lines=21> */
.L_x_7933:
[----:B------:R-:W-:Y:S05]  /*43d0*/  BSYNC B1 ;  /* 0x0000000000017941 */ /* 0x000fea0003800000 */
.L_x_7932:
[----:B------:R-:W-:Y:S01]  /*43e0*/  LEA R5, R0, 0x37800000, 0x17 ;  /* 0x3780000000057811 */ /* 0x000fe200078eb8ff */
[----:B------:R-:W-:-:S05]  /*43f0*/  IMAD.SHL.U32 R0, R3, 0x200000, RZ ;  /* 0x0020000003007824 */ /* 0x000fca00078e00ff */
[----:B------:R-:W-:-:S07]  /*4400*/  LOP3.LUT R0, R5, R0, R6, 0xfe, !PT ;  /* 0x0000000005007212 */ /* 0x000fce00078efe06 */
.L_x_7931:
[----:B------:R-:W-:Y:S05]  /*4410*/  BSYNC B0 ;  /* 0x0000000000007941 */ /* 0x000fea0003800000 */
.L_x_7930:
[----:B------:R-:W-:Y:S01]  /*4420*/  FMUL.FTZ R0, R0, 1 ;  /* 0x3f80000000007820 */ /* 0x000fe20000410000 */
[----:B------:R-:W-:-:S03]  /*4430*/  CS2R R38, SRZ ;  /* 0x0000000000267805 */ /* 0x000fc6000001ff00 */
[----:B------:R0:W4:Y:S01]  /*4440*/  F2F.F64.F32 R36, R0 ;  /* 0x0000000000247310 */ /* 0x0001220000201800 */
[----:B------:R-:W-:Y:S05]  /*4450*/  BRA `(.L_x_7911) ;  /* 0x0000000000b47947 */ /* 0x000fea0003800000 */
.L_x_7923:
        /* <DEDUP_REMOVED lines=14> */
.L_x_7937:
[----:B------:R-:W-:Y:S05]  /*4540*/  BSYNC B0 ;  /* 0x0000000000007941 */ /* 0x000fea0003800000 */
.L_x_7936:
[----:B------:R-:W-:Y:S01]  /*4550*/  FMUL.FTZ R0, R0, 1 ;  /* 0x3f80000000007820 */ /* 0x000fe20000410000 */
[----:B------:R-:W-:-:S03]  /*4560*/  CS2R R38, SRZ ;  /* 0x0000000000267805 */ /* 0x000fc6000001ff00 */
[----:B------:R0:W4:Y:S01]  /*4570*/  F2F.F64.F32 R36, R0 ;  /* 0x0000000000247310 */ /* 0x0001220000201800 */
[----:B------:R-:W-:Y:S05]  /*4580*/  BRA `(.L_x_7911) ;  /* 0x0000000000687947 */ /* 0x000fea0003800000 */
.L_x_7910:
        /* <DEDUP_REMOVED lines=16> */
.L_x_7938:
[----:B------:R-:W-:Y:S02]  /*4690*/  CS2R R36, SRZ ;  /* 0x0000000000247805 */ /* 0x000fe4000001ff00 */
[----:B------:R-:W-:Y:S01]  /*46a0*/  CS2R R38, SRZ ;  /* 0x0000000000267805 */ /* 0x000fe2000001ff00 */
[----:B------:R-:W-:Y:S06]  /*46b0*/  BRA `(.L_x_7911) ;  /* 0x00000000001c7947 */ /* 0x000fec0003800000 */
.L_x_7935:
[----:B------:R-:W4:Y:S01]  /*46c0*/  LDG.E.64 R36, desc[UR36][R4.64] ;  /* 0x0000002404247981 */ /* 0x000f22000c1e1b00 */
[----:B------:R-:W-:Y:S01]  /*46d0*/  CS2R R38, SRZ ;  /* 0x0000000000267805 */ /* 0x000fe2000001ff00 */
[----:B----4-:R-:W0:Y:S01]  /*46e0*/  I2F.F64.U64 R36, R36 ;  /* 0x0000002400247312 */ /* 0x010e220000301800 */
[----:B------:R-:W-:Y:S05]  /*46f0*/  BRA `(.L_x_7911) ;  /* 0x00000000000c7947 */ /* 0x000fea0003800000 */
.L_x_7934:
[----:B------:R-:W4:Y:S01]  /*4700*/  LDG.E R4, desc[UR36][R4.64] ;  /* 0x0000002404047981 */ /* 0x000f22000c1e1900 */
[----:B------:R-:W-:Y:S01]  /*4710*/  CS2R R38, SRZ ;  /* 0x0000000000267805 */ /* 0x000fe2000001ff00 */
[----:B----4-:R0:W4:Y:S06]  /*4720*/  I2F.F64.U32 R36, R4 ;  /* 0x0000000400247312 */ /* 0x01012c0000201800 */
.L_x_7911:
[----:B------:R-:W-:-:S07]  /*4730*/  VIADD R17, R17, 0x80 ;  /* 0x0000008011117836 */ /* 0x000fce0000000000 */
.L_x_7871:
[----:B------:R-:W-:Y:S05]  /*4740*/  BSYNC B6 ;  /* 0x0000000000067941 */ /* 0x000fea0003800000 */
.L_x_7870:
        /* <DEDUP_REMOVED lines=33> */
.L_x_7941:
        /* <DEDUP_REMOVED lines=20> */
.L_x_7945:
[----:B------:R-:W4:Y:S01]  /*4aa0*/  LDG.E.U8 R4, desc[UR36][R4.64] ;  /* 0x0000002404047981 */ /* 0x000f22000c1e1100 */
[----:B------:R-:W-:Y:S01]  /*4ab0*/  CS2R R34, SRZ ;  /* 0x0000000000227805 */ /* 0x000fe2000001ff00 */
[----:B----4-:R0:W4:Y:S01]  /*4ac0*/  I2F.F64.U16 R32, R4 ;  /* 0x0000000400207312 */ /* 0x0101220000101800 */
[----:B------:R-:W-:Y:S05]  /*4ad0*/  BRA `(.L_x_7947) ;  /* 0x0000000c00c87947 */ /* 0x000fea0003800000 */
.L_x_7944:
        /* <DEDUP_REMOVED lines=10> */
.L_x_7949:
[----:B------:R-:W4:Y:S01]  /*4b80*/  LDG.E R4, desc[UR36][R4.64] ;  /* 0x0000002404047981 */ /* 0x000f22000c1e1900 */
[----:B------:R-:W-:Y:S01]  /*4b90*/  CS2R R34, SRZ ;  /* 0x0000000000227805 */ /* 0x000fe2000001ff00 */
[----:B----4-:R0:W4:Y:S01]  /*4ba0*/  I2F.F64 R32, R4 ;  /* 0x0000000400207312 */ /* 0x0101220000201c00 */
[----:B------:R-:W-:Y:S05]  /*4bb0*/  BRA `(.L_x_7947) ;  /* 0x0000000c00907947 */ /* 0x000fea0003800000 */
.L_x_7948:
[----:B------:R-:W4:Y:S01]  /*4bc0*/  LDG.E.U16 R4, desc[UR36][R4.64] ;  /* 0x0000002404047981 */ /* 0x000f22000c1e1500 */
[----:B------:R-:W-:Y:S01]  /*4bd0*/  CS2R R34, SRZ ;  /* 0x0000000000227805 */ /* 0x000fe2000001ff00 */
[----:B----4-:R0:W4:Y:S01]  /*4be0*/  I2F.F64.S16 R32, R4 ;  /* 0x0000000400207312 */ /* 0x0101220000101c00 */
[----:B------:R-:W-:Y:S05]  /*4bf0*/  BRA `(.L_x_7947) ;  /* 0x0000000c00807947 */ /* 0x000fea0003800000 */
.L_x_7943:
        /* <DEDUP_REMOVED lines=11> */
.L_x_7951:
[----:B------:R-:W4:Y:S01]  /*4cb0*/  LDG.E.U16 R0, desc[UR36][R4.64] ;  /* 0x0000002404007981 */ /* 0x000f22000c1e1500 */
[----:B------:R-:W-:Y:S01]  /*4cc0*/  CS2R R34, SRZ ;  /* 0x0000000000227805 */ /* 0x000fe2000001ff00 */
[----:B----4-:R-:W-:-:S05]  /*4cd0*/  HADD2.F32 R0, -RZ, R0.H0_H0 ;  /* 0x20000000ff007230 */ /* 0x010fca0000004100 */
[----:B------:R-:W-:-:S04]  /*4ce0*/  FMUL.FTZ R0, R0, 1 ;  /* 0x3f80000000007820 */ /* 0x000fc80000410000 */
[----:B------:R0:W4:Y:S01]  /*4cf0*/  F2F.F64.F32 R32, R0 ;  /* 0x0000000000207310 */ /* 0x0001220000201800 */
[----:B------:R-:W-:Y:S05]  /*4d00*/  BRA `(.L_x_7947) ;  /* 0x0000000c003c7947 */ /* 0x000fea0003800000 */
.L_x_7950:
        /* <DEDUP_REMOVED lines=12> */
.L_x_7953:
        /* <DEDUP_REMOVED lines=8> */
.L_x_7952:
[----:B------:R0:W5:Y:S01]  /*4e50*/  LDG.E.64 R32, desc[UR36][R4.64] ;  /* 0x0000002404207981 */ /* 0x000162000c1e1b00 */
[----:B------:R-:W-:Y:S01]  /*4e60*/  CS2R R34, SRZ ;  /* 0x0000000000227805 */ /* 0x000fe2000001ff00 */
[----:B------:R-:W-:Y:S06]  /*4e70*/  BRA `(.L_x_7947) ;  /* 0x0000000800e07947 */ /* 0x000fec0003800000 */
.L_x_7942:
        /* <DEDUP_REMOVED lines=14> */
.L_x_7956:
[----:B------:R0:W5:Y:S01]  /*4f60*/  LDG.E.128 R32, desc[UR36][R4.64] ;  /* 0x0000002404207981 */ /* 0x000162000c1e1d00 */
[----:B------:R-:W-:Y:S05]  /*4f70*/  BRA `(.L_x_7947) ;  /* 0x0000000800a07947 */ /* 0x000fea0003800000 */
.L_x_7955:
        /* <DEDUP_REMOVED lines=29> */
.L_x_7958:
        /* <DEDUP_REMOVED lines=16> */
.L_x_7957:
[----:B------:R-:W4:Y:S01]  /*5250*/  LDG.E.U16 R0, desc[UR36][R4.64] ;  /* 0x0000002404007981 */ /* 0x000f22000c1e1500 */
[----:B------:R-:W-:Y:S01]  /*5260*/  CS2R R34, SRZ ;  /* 0x0000000000227805 */ /* 0x000fe2000001ff00 */
[----:B----4-:R-:W-:-:S04]  /*5270*/  IMAD.U32 R0, R0, 0x10000, RZ ;  /* 0x0001000000007824 */ /* 0x010fc800078e00ff */
[----:B------:R-:W-:-:S04]  /*5280*/  FMUL.FTZ R0, R0, 1 ;  /* 0x3f80000000007820 */ /* 0x000fc80000410000 */
[----:B------:R0:W4:Y:S01]  /*5290*/  F2F.F64.F32 R32, R0 ;  /* 0x0000000000207310 */ /* 0x0001220000201800 */
[----:B------:R-:W-:Y:S05]  /*52a0*/  BRA `(.L_x_7947) ;  /* 0x0000000400d47947 */ /* 0x000fea0003800000 */
.L_x_7954:
        /* <DEDUP_REMOVED lines=12> */
.L_x_7961:
        /* <DEDUP_REMOVED lines=21> */
.L_x_7965:
[----:B------:R-:W-:Y:S05]  /*54c0*/  BSYNC B1 ;  /* 0x0000000000017941 */ /* 0x000fea0003800000 */
.L_x_7964:
[----:B------:R-:W-:Y:S01]  /*54d0*/  LEA R5, R0, 0x3b800000, 0x17 ;  /* 0x3b80000000057811 */ /* 0x000fe200078eb8ff */
[----:B------:R-:W-:-:S05]  /*54e0*/  IMAD.SHL.U32 R0, R3, 0x100000, RZ ;  /* 0x0010000003007824 */ /* 0x000fca00078e00ff */
[----:B------:R-:W-:-:S07]  /*54f0*/  LOP3.LUT R0, R5, R0, R6, 0xfe, !PT ;  /* 0x0000000005007212 */ /* 0x000fce00078efe06 */
.L_x_7963:
[----:B------:R-:W-:Y:S05]  /*5500*/  BSYNC B0 ;  /* 0x0000000000007941 */ /* 0x000fea0003800000 */
.L_x_7962:
[----:B------:R-:W-:Y:S01]  /*5510*/  FMUL.FTZ R0, R0, 1 ;  /* 0x3f80000000007820 */ /* 0x000fe20000410000 */
[----:B------:R-:W-:-:S03]  /*5520*/  CS2R R34, SRZ ;  /* 0x0000000000227805 */ /* 0x000fc6000001ff00 */
[----:B------:R0:W4:Y:S01]  /*5530*/  F2F.F64.F32 R32, R0 ;  /* 0x0000000000207310 */ /* 0x0001220000201800 */
[----:B------:R-:W-:Y:S05]  /*5540*/  BRA `(.L_x_7947) ;  /* 0x00000004002c7947 */ /* 0x000fea0003800000 */
.L_x_7960:
        /* <DEDUP_REMOVED lines=21> */
.L_x_7969:
[----:B------:R-:W-:Y:S05]  /*56a0*/  BSYNC B1 ;  /* 0x0000000000017941 */ /* 0x000fea0003800000 */
.L_x_7968:
[----:B------:R-:W-:Y:S01]  /*56b0*/  LEA R5, R0, 0x37800000, 0x17 ;  /* 0x3780000000057811 */ /* 0x000fe200078eb8ff */
[----:B------:R-:W-:-:S05]  /*56c0*/  IMAD.SHL.U32 R0, R3, 0x200000, RZ ;  /* 0x0020000003007824 */ /* 0x000fca00078e00ff */
[----:B------:R-:W-:-:S07]  /*56d0*/  LOP3.LUT R0, R5, R0, R6, 0xfe, !PT ;  /* 0x0000000005007212 */ /* 0x000fce00078efe06 */
.L_x_7967:
[----:B------:R-:W-:Y:S05]  /*56e0*/  BSYNC B0 ;  /* 0x0000000000007941 */ /* 0x000fea0003800000 */
.L_x_7966:
[----:B------:R-:W-:Y:S01]  /*56f0*/  FMUL.FTZ R0, R0, 1 ;  /* 0x3f80000000007820 */ /* 0x000fe20000410000 */
[----:B------:R-:W-:-:S03]  /*5700*/  CS2R R34, SRZ ;  /* 0x0000000000227805 */ /* 0x000fc6000001ff00 */
[----:B------:R0:W4:Y:S01]  /*5710*/  F2F.F64.F32 R32, R0 ;  /* 0x0000000000207310 */ /* 0x0001220000201800 */
[----:B------:R-:W-:Y:S05]  /*5720*/  BRA `(.L_x_7947) ;  /* 0x0000000000b47947 */ /* 0x000fea0003800000 */
.L_x_7959:
        /* <DEDUP_REMOVED lines=14> */
.L_x_7973:
[----:B------:R-:W-:Y:S05]  /*5810*/  BSYNC B0 ;  /* 0x0000000000007941 */ /* 0x000fea0003800000 */
.L_x_7972:
[----:B------:R-:W-:Y:S01]  /*5820*/  FMUL.FTZ R0, R0, 1 ;  /* 0x3f80000000007820 */ /* 0x000fe20000410000 */
[----:B------:R-:W-:-:S03]  /*5830*/  CS2R R34, SRZ ;  /* 0x0000000000227805 */ /* 0x000fc6000001ff00 */
[----:B------:R0:W4:Y:S01]  /*5840*/  F2F.F64.F32 R32, R0 ;  /* 0x0000000000207310 */ /* 0x0001220000201800 */
[----:B------:R-:W-:Y:S05]  /*5850*/  BRA `(.L_x_7947) ;  /* 0x0000000000687947 */ /* 0x000fea0003800000 */
.L_x_7946:
        /* <DEDUP_REMOVED lines=16> */
.L_x_7974:
[----:B------:R-:W-:Y:S02]  /*5960*/  CS2R R32, SRZ ;  /* 0x0000000000207805 */ /* 0x000fe4000001ff00 */
[----:B------:R-:W-:Y:S01]  /*5970*/  CS2R R34, SRZ ;  /* 0x0000000000227805 */ /* 0x000fe2000001ff00 */
[----:B------:R-:W-:Y:S06]  /*5980*/  BRA `(.L_x_7947) ;  /* 0x00000000001c7947 */ /* 0x000fec0003800000 */
.L_x_7971:
[----:B------:R-:W4:Y:S01]  /*5990*/  LDG.E.64 R32, desc[UR36][R4.64] ;  /* 0x0000002404207981 */ /* 0x000f22000c1e1b00 */
[----:B------:R-:W-:Y:S01]  /*59a0*/  CS2R R34, SRZ ;  /* 0x0000000000227805 */ /* 0x000fe2000001ff00 */
[----:B----4-:R-:W0:Y:S01]  /*59b0*/  I2F.F64.U64 R32, R32 ;  /* 0x0000002000207312 */ /* 0x010e220000301800 */
[----:B------:R-:W-:Y:S05]  /*59c0*/  BRA `(.L_x_7947) ;  /* 0x00000000000c7947 */ /* 0x000fea0003800000 */
.L_x_7970:
[----:B------:R-:W4:Y:S01]  /*59d0*/  LDG.E R4, desc[UR36][R4.64] ;  /* 0x0000002404047981 */ /* 0x000f22000c1e1900 */
[----:B------:R-:W-:Y:S01]  /*59e0*/  CS2R R34, SRZ ;  /* 0x0000000000227805 */ /* 0x000fe2000001ff00 */
[----:B----4-:R0:W4:Y:S06]  /*59f0*/  I2F.F64.U32 R32, R4 ;  /* 0x0000000400207312 */ /* 0x01012c0000201800 */
.L_x_7947:
        /* <DEDUP_REMOVED lines=20> */
.L_x_7978:
[----:B------:R-:W2:Y:S01]  /*5b40*/  LDG.E.U8 R4, desc[UR36][R4.64] ;  /* 0x0000002404047981 */ /* 0x000ea2000c1e1100 */
[----:B------:R-:W-:Y:S01]  /*5b50*/  CS2R R30, SRZ ;  /* 0x00000000001e7805 */ /* 0x000fe2000001ff00 */
[----:B--2---:R0:W2:Y:S01]  /*5b60*/  I2F.F64.U16 R28, R4 ;  /* 0x00000004001c7312 */ /* 0x0040a20000101800 */
[----:B------:R-:W-:Y:S05]  /*5b70*/  BRA `(.L_x_7980) ;  /* 0x0000000c00c87947 */ /* 0x000fea0003800000 */
.L_x_7977:
        /* <DEDUP_REMOVED lines=10> */
.L_x_7982:
[----:B------:R-:W2:Y:S01]  /*5c20*/  LDG.E R4, desc[UR36][R4.64] ;  /* 0x0000002404047981 */ /* 0x000ea2000c1e1900 */
[----:B------:R-:W-:Y:S01]  /*5c30*/  CS2R R30, SRZ ;  /* 0x00000000001e7805 */ /* 0x000fe2000001ff00 */
[----:B--2---:R0:W2:Y:S01]  /*5c40*/  I2F.F64 R28, R4 ;  /* 0x00000004001c7312 */ /* 0x0040a20000201c00 */
[----:B------:R-:W-:Y:S05]  /*5c50*/  BRA `(.L_x_7980) ;  /* 0x0000000c00907947 */ /* 0x000fea0003800000 */
.L_x_7981:
[----:B------:R-:W2:Y:S01]  /*5c60*/  LDG.E.U16 R4, desc[UR36][R4.64] ;  /* 0x0000002404047981 */ /* 0x000ea2000c1e1500 */
[----:B------:R-:W-:Y:S01]  /*5c70*/  CS2R R30, SRZ ;  /* 0x00000000001e7805 */ /* 0x000fe2000001ff00 */
[----:B--2---:R0:W2:Y:S01]  /*5c80*/  I2F.F64.S16 R28, R4 ;  /* 0x00000004001c7312 */ /* 0x0040a20000101c00 */
[----:B------:R-:W-:Y:S05]  /*5c90*/  BRA `(.L_x_7980) ;  /* 0x0000000c00807947 */ /* 0x000fea0003800000 */
.L_x_7976:
        /* <DEDUP_REMOVED lines=11> */
.L_x_7984:
[----:B------:R-:W2:Y:S01]  /*5d50*/  LDG.E.U16 R0, desc[UR36][R4.64] ;  /* 0x0000002404007981 */ /* 0x000ea2000c1e1500 */
[----:B------:R-:W-:Y:S01]  /*5d60*/  CS2R R30, SRZ ;  /* 0x00000000001e7805 */ /* 0x000fe2000001ff00 */
[----:B--2---:R-:W-:-:S05]  /*5d70*/  HADD2.F32 R0, -RZ, R0.H0_H0 ;  /* 0x20000000ff007230 */ /* 0x004fca0000004100 */
[----:B------:R-:W-:-:S04]  /*5d80*/  FMUL.FTZ R0, R0, 1 ;  /* 0x3f80000000007820 */ /* 0x000fc80000410000 */
[----:B------:R0:W2:Y:S01]  /*5d90*/  F2F.F64.F32 R28, R0 ;  /* 0x00000000001c7310 */ /* 0x0000a20000201800 */
[----:B------:R-:W-:Y:S05]  /*5da0*/  BRA `(.L_x_7980) ;  /* 0x0000000c003c7947 */ /* 0x000fea0003800000 */
.L_x_7983:
        /* <DEDUP_REMOVED lines=12> */
.L_x_7986:
        /* <DEDUP_REMOVED lines=8> */
.L_x_7985:
[----:B------:R0:W5:Y:S01]  /*5ef0*/  LDG.E.64 R28, desc[UR36][R4.64] ;  /* 0x00000024041c7981 */ /* 0x000162000c1e1b00 */
[----:B------:R-:W-:Y:S01]  /*5f00*/  CS2R R30, SRZ ;  /* 0x00000000001e7805 */ /* 0x000fe2000001ff00 */
[----:B------:R-:W-:Y:S06]  /*5f10*/  BRA `(.L_x_7980) ;  /* 0x0000000800e07947 */ /* 0x000fec0003800000 */
.L_x_7975:
        /* <DEDUP_REMOVED lines=14> */
.L_x_7989:
[----:B------:R0:W5:Y:S01]  /*6000*/  LDG.E.128 R28, desc[UR36][R4.64] ;  /* 0x00000024041c7981 */ /* 0x000162000c1e1d00 */
[----:B------:R-:W-:Y:S05]  /*6010*/  BRA `(.L_x_7980) ;  /* 0x0000000800a07947 */ /* 0x000fea0003800000 */
.L_x_7988:
        /* <DEDUP_REMOVED lines=29> */
.L_x_7991:
        /* <DEDUP_REMOVED lines=16> */
.L_x_7990:
[----:B------:R-:W2:Y:S01]  /*62f0*/  LDG.E.U16 R0, desc[UR36][R4.64] ;  /* 0x0000002404007981 */ /* 0x000ea2000c1e1500 */
[----:B------:R-:W-:Y:S01]  /*6300*/  CS2R R30, SRZ ;  /* 0x00000000001e7805 */ /* 0x000fe2000001ff00 */
[----:B--2---:R-:W-:-:S04]  /*6310*/  IMAD.U32 R0, R0, 0x10000, RZ ;  /* 0x0001000000007824 */ /* 0x004fc800078e00ff */
[----:B------:R-:W-:-:S04]  /*6320*/  FMUL.FTZ R0, R0, 1 ;  /* 0x3f80000000007820 */ /* 0x000fc80000410000 */
[----:B------:R0:W2:Y:S01]  /*6330*/  F2F.F64.F32 R28, R0 ;  /* 0x00000000001c7310 */ /* 0x0000a20000201800 */
[----:B------:R-:W-:Y:S05]  /*6340*/  BRA `(.L_x_7980) ;  /* 0x0000000400d47947 */ /* 0x000fea0003800000 */
.L_x_7987:
        /* <DEDUP_REMOVED lines=12> */
.L_x_7994:
        /* <DEDUP_REMOVED lines=21> */
.L_x_7998:
[----:B------:R-:W-:Y:S05]  /*6560*/  BSYNC B1 ;  /* 0x0000000000017941 */ /* 0x000fea0003800000 */
.L_x_7997:
[----:B------:R-:W-:Y:S01]  /*6570*/  LEA R5, R0, 0x3b800000, 0x17 ;  /* 0x3b80000000057811 */ /* 0x000fe200078eb8ff */
[----:B------:R-:W-:-:S05]  /*6580*/  IMAD.SHL.U32 R0, R3, 0x100000, RZ ;  /* 0x0010000003007824 */ /* 0x000fca00078e00ff */
[----:B------:R-:W-:-:S07]  /*6590*/  LOP3.LUT R0, R5, R0, R6, 0xfe, !PT ;  /* 0x0000000005007212 */ /* 0x000fce00078efe06 */
.L_x_7996:
[----:B------:R-:W-:Y:S05]  /*65a0*/  BSYNC B0 ;  /* 0x0000000000007941 */ /* 0x000fea0003800000 */
.L_x_7995:
[----:B------:R-:W-:Y:S01]  /*65b0*/  FMUL.FTZ R0, R0, 1 ;  /* 0x3f80000000007820 */ /* 0x000fe20000410000 */
[----:B------:R-:W-:-:S03]  /*65c0*/  CS2R R30, SRZ ;  /* 0x00000000001e7805 */ /* 0x000fc6000001ff00 */
[----:B------:R0:W2:Y:S01]  /*65d0*/  F2F.F64.F32 R28, R0 ;  /* 0x00000000001c7310 */ /* 0x0000a20000201800 */
[----:B------:R-:W-:Y:S05]  /*65e0*/  BRA `(.L_x_7980) ;  /* 0x00000004002c7947 */ /* 0x000fea0003800000 */
.L_x_7993:
        /* <DEDUP_REMOVED lines=21> */
.L_x_8002:
[----:B------:R-:W-:Y:S05]  /*6740*/  BSYNC B1 ;  /* 0x0000000000017941 */ /* 0x000fea0003800000 */
.L_x_8001:
[----:B------:R-:W-:Y:S01]  /*6750*/  LEA R5, R0, 0x37800000, 0x17 ;  /* 0x3780000000057811 */ /* 0x000fe200078eb8ff */
[----:B------:R-:W-:-:S05]  /*6760*/  IMAD.SHL.U32 R0, R3, 0x200000, RZ ;  /* 0x0020000003007824 */ /* 0x000fca00078e00ff */
[----:B------:R-:W-:-:S07]  /*6770*/  LOP3.LUT R0, R5, R0, R6, 0xfe, !PT ;  /* 0x0000000005007212 */ /* 0x000fce00078efe06 */
.L_x_8000:
[----:B------:R-:W-:Y:S05]  /*6780*/  BSYNC B0 ;  /* 0x0000000000007941 */ /* 0x000fea0003800000 */
.L_x_7999:
[----:B------:R-:W-:Y:S01]  /*6790*/  FMUL.FTZ R0, R0, 1 ;  /* 0x3f80000000007820 */ /* 0x000fe20000410000 */
[----:B------:R-:W-:-:S03]  /*67a0*/  CS2R R30, SRZ ;  /* 0x00000000001e7805 */ /* 0x000fc6000001ff00 */
[----:B------:R0:W2:Y:S01]  /*67b0*/  F2F.F64.F32 R28, R0 ;  /* 0x00000000001c7310 */ /* 0x0000a20000201800 */
[----:B------:R-:W-:Y:S05]  /*67c0*/  BRA `(.L_x_7980) ;  /* 0x0000000000b47947 */ /* 0x000fea0003800000 */
.L_x_7992:
        /* <DEDUP_REMOVED lines=14> */
.L_x_8006:
[----:B------:R-:W-:Y:S05]  /*68b0*/  BSYNC B0 ;  /* 0x0000000000007941 */ /* 0x000fea0003800000 */
.L_x_8005:
[----:B------:R-:W-:Y:S01]  /*68c0*/  FMUL.FTZ R0, R0, 1 ;  /* 0x3f80000000007820 */ /* 0x000fe20000410000 */
[----:B------:R-:W-:-:S03]  /*68d0*/  CS2R R30, SRZ ;  /* 0x00000000001e7805 */ /* 0x000fc6000001ff00 */
[----:B------:R0:W2:Y:S01]  /*68e0*/  F2F.F64.F32 R28, R0 ;  /* 0x00000000001c7310 */ /* 0x0000a20000201800 */
[----:B------:R-:W-:Y:S05]  /*68f0*/  BRA `(.L_x_7980) ;  /* 0x0000000000687947 */ /* 0x000fea0003800000 */
.L_x_7979:
        /* <DEDUP_REMOVED lines=16> */
.L_x_8007:
[----:B------:R-:W-:Y:S02]  /*6a00*/  CS2R R28, SRZ ;  /* 0x00000000001c7805 */ /* 0x000fe4000001ff00 */
[----:B------:R-:W-:Y:S01]  /*6a10*/  CS2R R30, SRZ ;  /* 0x00000000001e7805 */ /* 0x000fe2000001ff00 */
[----:B------:R-:W-:Y:S06]  /*6a20*/  BRA `(.L_x_7980) ;  /* 0x00000000001c7947 */ /* 0x000fec0003800000 */
.L_x_8004:
[----:B------:R-:W2:Y:S01]  /*6a30*/  LDG.E.64 R28, desc[UR36][R4.64] ;  /* 0x00000024041c7981 */ /* 0x000ea2000c1e1b00 */
[----:B------:R-:W-:Y:S01]  /*6a40*/  CS2R R30, SRZ ;  /* 0x00000000001e7805 */ /* 0x000fe2000001ff00 */
[----:B--2---:R-:W0:Y:S01]  /*6a50*/  I2F.F64.U64 R28, R28 ;  /* 0x0000001c001c7312 */ /* 0x004e220000301800 */
[----:B------:R-:W-:Y:S05]  /*6a60*/  BRA `(.L_x_7980) ;  /* 0x00000000000c7947 */ /* 0x000fea0003800000 */
.L_x_8003:
[----:B------:R-:W2:Y:S01]  /*6a70*/  LDG.E R4, desc[UR36][R4.64] ;  /* 0x0000002404047981 */ /* 0x000ea2000c1e1900 */
[----:B------:R-:W-:Y:S01]  /*6a80*/  CS2R R30, SRZ ;  /* 0x00000000001e7805 */ /* 0x000fe2000001ff00 */
[----:B--2---:R0:W2:Y:S06]  /*6a90*/  I2F.F64.U32 R28, R4 ;  /* 0x00000004001c7312 */ /* 0x0040ac0000201800 */
.L_x_7980:
[----:B------:R-:W-:-:S07]  /*6aa0*/  VIADD R17, R17, 0x80 ;  /* 0x0000008011117836 */ /* 0x000fce0000000000 */
.L_x_7940:
[----:B------:R-:W-:Y:S05]  /*6ab0*/  BSYNC B6 ;  /* 0x0000000000067941 */ /* 0x000fea0003800000 */
.L_x_7939:
        /* <DEDUP_REMOVED lines=31> */
.L_x_8010:
[----:B------:R-:W0:Y:S01]  /*6cb0*/  LDC.U8 R6, c[0x0][0x265] ;  /* 0x00009940ff067b82 */ /* 0x000e220000000000 */
[----:B------:R-:W-:Y:S02]  /*6cc0*/  ULDC UR4, c[0x0][0x26c] ;  /* 0x00009b0000047ab9 */ /* 0x000fe40000000800 */
[----:B------:R-:W-:-:S05]  /*6cd0*/  IMAD R3, R17, UR4, RZ ;  /* 0x0000000411037c24 */ /* 0x000fca000f8e02ff */
[----:B------:R-:W4:Y:S01]  /*6ce0*/  LDC.64 R4, c[0x0][0x250] ;  /* 0x00009400ff047b82 */ /* 0x000f220000000a00 */
[----:B0-----:R-:W-:-:S04]  /*6cf0*/  PRMT R0, R6, 0x9910, RZ ;  /* 0x0000991006007816 */ /* 0x001fc800000000ff */
[----:B------:R-:W-:Y:S02]  /*6d00*/  ISETP.GT.AND P1, PT, R0, 0x9, PT ;  /* 0x000000090000780c */ /* 0x000fe40003f24270 */
[----:B----4-:R-:W-:-:S05]  /*6d10*/  IADD3 R4, P0, R3, R4, RZ ;  /* 0x0000000403047210 */ /* 0x010fca0007f1e0ff */
        /* <DEDUP_REMOVED lines=14> */
.L_x_8014:
[----:B------:R-:W4:Y:S01]  /*6e00*/  LDG.E.U8 R4, desc[UR36][R4.64] ;  /* 0x0000002404047981 */ /* 0x000f22000c1e1100 */
[----:B------:R-:W-:Y:S01]  /*6e10*/  CS2R R26, SRZ ;  /* 0x00000000001a7805 */ /* 0x000fe2000001ff00 */
[----:B----4-:R0:W4:Y:S01]  /*6e20*/  I2F.F64.U16 R24, R4 ;  /* 0x0000000400187312 */ /* 0x0101220000101800 */
[----:B------:R-:W-:Y:S05]  /*6e30*/  BRA `(.L_x_8016) ;  /* 0x0000000c00c87947 */ /* 0x000fea0003800000 */
.L_x_8013:
        /* <DEDUP_REMOVED lines=10> */
.L_x_8018:
[----:B------:R-:W4:Y:S01]  /*6ee0*/  LDG.E R4, desc[UR36][R4.64] ;  /* 0x0000002404047981 */ /* 0x000f22000c1e1900 */
[----:B------:R-:W-:Y:S01]  /*6ef0*/  CS2R R26, SRZ ;  /* 0x00000000001a7805 */ /* 0x000fe2000001ff00 */
[----:B----4-:R0:W4:Y:S01]  /*6f00*/  I2F.F64 R24, R4 ;  /* 0x0000000400187312 */ /* 0x0101220000201c00 */
[----:B------:R-:W-:Y:S05]  /*6f10*/  BRA `(.L_x_8016) ;  /* 0x0000000c00907947 */ /* 0x000fea0003800000 */
.L_x_8017:
[----:B------:R-:W4:Y:S01]  /*6f20*/  LDG.E.U16 R4, desc[UR36][R4.64] ;  /* 0x0000002404047981 */ /* 0x000f22000c1e1500 */
[----:B------:R-:W-:Y:S01]  /*6f30*/  CS2R R26, SRZ ;  /* 0x00000000001a7805 */ /* 0x000fe2000001ff00 */
[----:B----4-:R0:W4:Y:S01]  /*6f40*/  I2F.F64.S16 R24, R4 ;  /* 0x0000000400187312 */ /* 0x0101220000101c00 */
[----:B------:R-:W-:Y:S05]  /*6f50*/  BRA `(.L_x_8016) ;  /* 0x0000000c00807947 */ /* 0x000fea0003800000 */
.L_x_8012:
        /* <DEDUP_REMOVED lines=11> */
.L_x_8020:
[----:B------:R-:W4:Y:S01]  /*7010*/  LDG.E.U16 R0, desc[UR36][R4.64] ;  /* 0x0000002404007981 */ /* 0x000f22000c1e1500 */
[----:B------:R-:W-:Y:S01]  /*7020*/  CS2R R26, SRZ ;  /* 0x00000000001a7805 */ /* 0x000fe2000001ff00 */
[----:B----4-:R-:W-:-:S05]  /*7030*/  HADD2.F32 R0, -RZ, R0.H0_H0 ;  /* 0x20000000ff007230 */ /* 0x010fca0000004100 */
[----:B------:R-:W-:-:S04]  /*7040*/  FMUL.FTZ R0, R0, 1 ;  /* 0x3f80000000007820 */ /* 0x000fc80000410000 */
[----:B------:R0:W4:Y:S01]  /*7050*/  F2F.F64.F32 R24, R0 ;  /* 0x0000000000187310 */ /* 0x0001220000201800 */
[----:B------:R-:W-:Y:S05]  /*7060*/  BRA `(.L_x_8016) ;  /* 0x0000000c003c7947 */ /* 0x000fea0003800000 */
.L_x_8019:
        /* <DEDUP_REMOVED lines=12> */
.L_x_8022:
        /* <DEDUP_REMOVED lines=8> */
.L_x_8021:
[----:B------:R0:W5:Y:S01]  /*71b0*/  LDG.E.64 R24, desc[UR36][R4.64] ;  /* 0x0000002404187981 */ /* 0x000162000c1e1b00 */
[----:B------:R-:W-:Y:S01]  /*71c0*/  CS2R R26, SRZ ;  /* 0x00000000001a7805 */ /* 0x000fe2000001ff00 */
[----:B------:R-:W-:Y:S06]  /*71d0*/  BRA `(.L_x_8016) ;  /* 0x0000000800e07947 */ /* 0x000fec0003800000 */
.L_x_8011:
        /* <DEDUP_REMOVED lines=14> */
.L_x_8025:
[----:B------:R0:W5:Y:S01]  /*72c0*/  LDG.E.128 R24, desc[UR36][R4.64] ;  /* 0x0000002404187981 */ /* 0x000162000c1e1d00 */
[----:B------:R-:W-:Y:S05]  /*72d0*/  BRA `(.L_x_8016) ;  /* 0x0000000800a07947 */ /* 0x000fea0003800000 */
.L_x_8024:
        /* <DEDUP_REMOVED lines=29> */
.L_x_8027:
        /* <DEDUP_REMOVED lines=16> */
.L_x_8026:
[----:B------:R-:W4:Y:S01]  /*75b0*/  LDG.E.U16 R0, desc[UR36][R4.64] ;  /* 0x0000002404007981 */ /* 0x000f22000c1e1500 */
[----:B------:R-:W-:Y:S01]  /*75c0*/  CS2R R26, SRZ ;  /* 0x00000000001a7805 */ /* 0x000fe2000001ff00 */
[----:B----4-:R-:W-:-:S04]  /*75d0*/  IMAD.U32 R0, R0, 0x10000, RZ ;  /* 0x0001000000007824 */ /* 0x010fc800078e00ff */
[----:B------:R-:W-:-:S04]  /*75e0*/  FMUL.FTZ R0, R0, 1 ;  /* 0x3f80000000007820 */ /* 0x000fc80000410000 */
[----:B------:R0:W4:Y:S01]  /*75f0*/  F2F.F64.F32 R24, R0 ;  /* 0x0000000000187310 */ /* 0x0001220000201800 */
[----:B------:R-:W-:Y:S05]  /*7600*/  BRA `(.L_x_8016) ;  /* 0x0000000400d47947 */ /* 0x000fea0003800000 */
.L_x_8023:
        /* <DEDUP_REMOVED lines=12> */
.L_x_8030:
        /* <DEDUP_REMOVED lines=21> */
.L_x_8034:
[----:B------:R-:W-:Y:S05]  /*7820*/  BSYNC B1 ;  /* 0x0000000000017941 */ /* 0x000fea0003800000 */
.L_x_8033:
[----:B------:R-:W-:Y:S01]  /*7830*/  LEA R5, R0, 0x3b800000, 0x17 ;  /* 0x3b80000000057811 */ /* 0x000fe200078eb8ff */
[----:B------:R-:W-:-:S05]  /*7840*/  IMAD.SHL.U32 R0, R3, 0x100000, RZ ;  /* 0x0010000003007824 */ /* 0x000fca00078e00ff */
[----:B------:R-:W-:-:S07]  /*7850*/  LOP3.LUT R0, R5, R0, R6, 0xfe, !PT ;  /* 0x0000000005007212 */ /* 0x000fce00078efe06 */
.L_x_8032:
[----:B------:R-:W-:Y:S05]  /*7860*/  BSYNC B0 ;  /* 0x0000000000007941 */ /* 0x000fea0003800000 */
.L_x_8031:
[----:B------:R-:W-:Y:S01]  /*7870*/  FMUL.FTZ R0, R0, 1 ;  /* 0x3f80000000007820 */ /* 0x000fe20000410000 */
[----:B------:R-:W-:-:S03]  /*7880*/  CS2R R26, SRZ ;  /* 0x00000000001a7805 */ /* 0x000fc6000001ff00 */
[----:B------:R0:W4:Y:S01]  /*7890*/  F2F.F64.F32 R24, R0 ;  /* 0x0000000000187310 */ /* 0x0001220000201800 */
[----:B------:R-:W-:Y:S05]  /*78a0*/  BRA `(.L_x_8016) ;  /* 0x00000004002c7947 */ /* 0x000fea0003800000 */
.L_x_8029:
        /* <DEDUP_REMOVED lines=21> */
.L_x_8038:
[----:B------:R-:W-:Y:S05]  /*7a00*/  BSYNC B1 ;  /* 0x0000000000017941 */ /* 0x000fea0003800000 */
.L_x_8037:
[----:B------:R-:W-:Y:S01]  /*7a10*/  LEA R5, R0, 0x37800000, 0x17 ;  /* 0x3780000000057811 */ /* 0x000fe200078eb8ff */
[----:B------:R-:W-:-:S05]  /*7a20*/  IMAD.SHL.U32 R0, R3, 0x200000, RZ ;  /* 0x0020000003007824 */ /* 0x000fca00078e00ff */
[----:B------:R-:W-:-:S07]  /*7a30*/  LOP3.LUT R0, R5, R0, R6, 0xfe, !PT ;  /* 0x0000000005007212 */ /* 0x000fce00078efe06 */
.L_x_8036:
[----:B------:R-:W-:Y:S05]  /*7a40*/  BSYNC B0 ;  /* 0x0000000000007941 */ /* 0x000fea0003800000 */
.L_x_8035:
[----:B------:R-:W-:Y:S01]  /*7a50*/  FMUL.FTZ R0, R0, 1 ;  /* 0x3f80000000007820 */ /* 0x000fe20000410000 */
[----:B------:R-:W-:-:S03]  /*7a60*/  CS2R R26, SRZ ;  /* 0x00000000001a7805 */ /* 0x000fc6000001ff00 */
[----:B------:R0:W4:Y:S01]  /*7a70*/  F2F.F64.F32 R24, R0 ;  /* 0x0000000000187310 */ /* 0x0001220000201800 */
[----:B------:R-:W-:Y:S05]  /*7a80*/  BRA `(.L_x_8016) ;  /* 0x0000000000b47947 */ /* 0x000fea0003800000 */
.L_x_8028:
        /* <DEDUP_REMOVED lines=14> */
.L_x_8042:
[----:B------:R-:W-:Y:S05]  /*7b70*/  BSYNC B0 ;  /* 0x0000000000007941 */ /* 0x000fea0003800000 */
.L_x_8041:
[----:B------:R-:W-:Y:S01]  /*7b80*/  FMUL.FTZ R0, R0, 1 ;  /* 0x3f80000000007820 */ /* 0x000fe20000410000 */
[----:B------:R-:W-:-:S03]  /*7b90*/  CS2R R26, SRZ ;  /* 0x00000000001a7805 */ /* 0x000fc6000001ff00 */
[----:B------:R0:W4:Y:S01]  /*7ba0*/  F2F.F64.F32 R24, R0 ;  /* 0x0000000000187310 */ /* 0x0001220000201800 */
[----:B------:R-:W-:Y:S05]  /*7bb0*/  BRA `(.L_x_8016) ;  /* 0x0000000000687947 */ /* 0x000fea0003800000 */
.L_x_8015:
        /* <DEDUP_REMOVED lines=16> */
.L_x_8043:
[----:B------:R-:W-:Y:S02]  /*7cc0*/  CS2R R24, SRZ ;  /* 0x0000000000187805 */ /* 0x000fe4000001ff00 */
[----:B------:R-:W-:Y:S01]  /*7cd0*/  CS2R R26, SRZ ;  /* 0x00000000001a7805 */ /* 0x000fe2000001ff00 */
[----:B------:R-:W-:Y:S06]  /*7ce0*/  BRA `(.L_x_8016) ;  /* 0x00000000001c7947 */ /* 0x000fec0003800000 */
.L_x_8040:
[----:B------:R-:W4:Y:S01]  /*7cf0*/  LDG.E.64 R24, desc[UR36][R4.64] ;  /* 0x0000002404187981 */ /* 0x000f22000c1e1b00 */
[----:B------:R-:W-:Y:S01]  /*7d00*/  CS2R R26, SRZ ;  /* 0x00000000001a7805 */ /* 0x000fe2000001ff00 */
[----:B----4-:R-:W0:Y:S01]  /*7d10*/  I2F.F64.U64 R24, R24 ;  /* 0x0000001800187312 */ /* 0x010e220000301800 */
[----:B------:R-:W-:Y:S05]  /*7d20*/  BRA `(.L_x_8016) ;  /* 0x00000000000c7947 */ /* 0x000fea0003800000 */
.L_x_8039:
[----:B------:R-:W4:Y:S01]  /*7d30*/  LDG.E R4, desc[UR36][R4.64] ;  /* 0x0000002404047981 */ /* 0x000f22000c1e1900 */
[----:B------:R-:W-:Y:S01]  /*7d40*/  CS2R R26, SRZ ;  /* 0x00000000001a7805 */ /* 0x000fe2000001ff00 */
[----:B----4-:R0:W4:Y:S06]  /*7d50*/  I2F.F64.U32 R24, R4 ;  /* 0x0000000400187312 */ /* 0x01012c0000201800 */
.L_x_8016:
[----:B0-----:R-:W0:Y:S01]  /*7d60*/  LDC.U8 R3, c[0x0][0x266] ;  /* 0x00009980ff037b82 */ /* 0x001e220000000000 */
        /* <DEDUP_REMOVED lines=20> */
.L_x_8047:
[----:B------:R-:W2:Y:S01]  /*7eb0*/  LDG.E.U8 R4, desc[UR36][R4.64] ;  /* 0x0000002404047981 */ /* 0x000ea2000c1e1100 */
[----:B------:R-:W-:Y:S01]  /*7ec0*/  CS2R R10, SRZ ;  /* 0x00000000000a7805 */ /* 0x000fe2000001ff00 */
[----:B--2---:R0:W1:Y:S01]  /*7ed0*/  I2F.F64.U16 R8, R4 ;  /* 0x0000000400087312 */ /* 0x0040620000101800 */
[----:B------:R-:W-:Y:S05]  /*7ee0*/  BRA `(.L_x_8009) ;  /* 0x0000000c00c87947 */ /* 0x000fea0003800000 */
.L_x_8046:
        /* <DEDUP_REMOVED lines=10> */
.L_x_8050:
[----:B------:R-:W2:Y:S01]  /*7f90*/  LDG.E R4, desc[UR36][R4.64] ;  /* 0x0000002404047981 */ /* 0x000ea2000c1e1900 */
[----:B------:R-:W-:Y:S01]  /*7fa0*/  CS2R R10, SRZ ;  /* 0x00000000000a7805 */ /* 0x000fe2000001ff00 */
[----:B--2---:R0:W1:Y:S01]  /*7fb0*/  I2F.F64 R8, R4 ;  /* 0x0000000400087312 */ /* 0x0040620000201c00 */
[----:B------:R-:W-:Y:S05]  /*7fc0*/  BRA `(.L_x_8009) ;  /* 0x0000000c00907947 */ /* 0x000fea0003800000 */
.L_x_8049:
[----:B------:R-:W2:Y:S01]  /*7fd0*/  LDG.E.U16 R4, desc[UR36][R4.64] ;  /* 0x0000002404047981 */ /* 0x000ea2000c1e1500 */
[----:B------:R-:W-:Y:S01]  /*7fe0*/  CS2R R10, SRZ ;  /* 0x00000000000a7805 */ /* 0x000fe2000001ff00 */
[----:B--2---:R0:W1:Y:S01]  /*7ff0*/  I2F.F64.S16 R8, R4 ;  /* 0x0000000400087312 */ /* 0x0040620000101c00 */
[----:B------:R-:W-:Y:S05]  /*8000*/  BRA `(.L_x_8009) ;  /* 0x0000000c00807947 */ /* 0x000fea0003800000 */
.L_x_8045:
        /* <DEDUP_REMOVED lines=11> */
.L_x_8052:
[----:B------:R-:W2:Y:S01]  /*80c0*/  LDG.E.U16 R0, desc[UR36][R4.64] ;  /* 0x0000002404007981 */ /* 0x000ea2000c1e1500 */
[----:B------:R-:W-:Y:S01]  /*80d0*/  CS2R R10, SRZ ;  /* 0x00000000000a7805 */ /* 0x000fe2000001ff00 */
[----:B--2---:R-:W-:-:S05]  /*80e0*/  HADD2.F32 R0, -RZ, R0.H0_H0 ;  /* 0x20000000ff007230 */ /* 0x004fca0000004100 */
[----:B------:R-:W-:-:S04]  /*80f0*/  FMUL.FTZ R0, R0, 1 ;  /* 0x3f80000000007820 */ /* 0x000fc80000410000 */
[----:B------:R0:W1:Y:S01]  /*8100*/  F2F.F64.F32 R8, R0 ;  /* 0x0000000000087310 */ /* 0x0000620000201800 */
[----:B------:R-:W-:Y:S05]  /*8110*/  BRA `(.L_x_8009) ;  /* 0x0000000c003c7947 */ /* 0x000fea0003800000 */
.L_x_8051:
        /* <DEDUP_REMOVED lines=12> */
.L_x_8054:
        /* <DEDUP_REMOVED lines=8> */
.L_x_8053:
[----:B------:R0:W5:Y:S01]  /*8260*/  LDG.E.64 R8, desc[UR36][R4.64] ;  /* 0x0000002404087981 */ /* 0x000162000c1e1b00 */
[----:B------:R-:W-:Y:S01]  /*8270*/  CS2R R10, SRZ ;  /* 0x00000000000a7805 */ /* 0x000fe2000001ff00 */
[----:B------:R-:W-:Y:S06]  /*8280*/  BRA `(.L_x_8009) ;  /* 0x0000000800e07947 */ /* 0x000fec0003800000 */
.L_x_8044:
        /* <DEDUP_REMOVED lines=14> */
.L_x_8057:
[----:B------:R0:W5:Y:S01]  /*8370*/  LDG.E.128 R8, desc[UR36][R4.64] ;  /* 0x0000002404087981 */ /* 0x000162000c1e1d00 */
[----:B------:R-:W-:Y:S05]  /*8380*/  BRA `(.L_x_8009) ;  /* 0x0000000800a07947 */ /* 0x000fea0003800000 */
.L_x_8056:
        /* <DEDUP_REMOVED lines=29> */
.L_x_8059:
        /* <DEDUP_REMOVED lines=16> */
.L_x_8058:
[----:B------:R-:W2:Y:S01]  /*8660*/  LDG.E.U16 R0, desc[UR36][R4.64] ;  /* 0x0000002404007981 */ /* 0x000ea2000c1e1500 */
[----:B------:R-:W-:Y:S01]  /*8670*/  CS2R R10, SRZ ;  /* 0x00000000000a7805 */ /* 0x000fe2000001ff00 */
[----:B--2---:R-:W-:-:S04]  /*8680*/  IMAD.U32 R0, R0, 0x10000, RZ ;  /* 0x0001000000007824 */ /* 0x004fc800078e00ff */
[----:B------:R-:W-:-:S04]  /*8690*/  FMUL.FTZ R0, R0, 1 ;  /* 0x3f80000000007820 */ /* 0x000fc80000410000 */
[----:B------:R0:W1:Y:S01]  /*86a0*/  F2F.F64.F32 R8, R0 ;  /* 0x0000000000087310 */ /* 0x0000620000201800 */
[----:B------:R-:W-:Y:S05]  /*86b0*/  BRA `(.L_x_8009) ;  /* 0x0000000400d47947 */ /* 0x000fea0003800000 */
.L_x_8055:
        /* <DEDUP_REMOVED lines=12> */
.L_x_8062:
        /* <DEDUP_REMOVED lines=21> */
.L_x_8066:
[----:B------:R-:W-:Y:S05]  /*88d0*/  BSYNC B1 ;  /* 0x0000000000017941 */ /* 0x000fea0003800000 */
.L_x_8065:
[----:B------:R-:W-:Y:S01]  /*88e0*/  LEA R5, R0, 0x3b800000, 0x17 ;  /* 0x3b80000000057811 */ /* 0x000fe200078eb8ff */
[----:B------:R-:W-:-:S05]  /*88f0*/  IMAD.SHL.U32 R0, R3, 0x100000, RZ ;  /* 0x0010000003007824 */ /* 0x000fca00078e00ff */
[----:B------:R-:W-:-:S07]  /*8900*/  LOP3.LUT R0, R5, R0, R6, 0xfe, !PT ;  /* 0x0000000005007212 */ /* 0x000fce00078efe06 */
.L_x_8064:
[----:B------:R-:W-:Y:S05]  /*8910*/  BSYNC B0 ;  /* 0x0000000000007941 */ /* 0x000fea0003800000 */
.L_x_8063:
[----:B------:R-:W-:Y:S01]  /*8920*/  FMUL.FTZ R0, R0, 1 ;  /* 0x3f80000000007820 */ /* 0x000fe20000410000 */
[----:B------:R-:W-:-:S03]  /*8930*/  CS2R R10, SRZ ;  /* 0x00000000000a7805 */ /* 0x000fc6000001ff00 */
[----:B------:R0:W1:Y:S01]  /*8940*/  F2F.F64.F32 R8, R0 ;  /* 0x0000000000087310 */ /* 0x0000620000201800 */
[----:B------:R-:W-:Y:S05]  /*8950*/  BRA `(.L_x_8009) ;  /* 0x00000004002c7947 */ /* 0x000fea0003800000 */
.L_x_8061:
        /* <DEDUP_REMOVED lines=21> */
.L_x_8070:
[----:B------:R-:W-:Y:S05]  /*8ab0*/  BSYNC B1 ;  /* 0x0000000000017941 */ /* 0x000fea0003800000 */
.L_x_8069:
[----:B------:R-:W-:Y:S01]  /*8ac0*/  LEA R5, R0, 0x37800000, 0x17 ;  /* 0x3780000000057811 */ /* 0x000fe200078eb8ff */
[----:B------:R-:W-:-:S05]  /*8ad0*/  IMAD.SHL.U32 R0, R3, 0x200000, RZ ;  /* 0x0020000003007824 */ /* 0x000fca00078e00ff */
[----:B------:R-:W-:-:S07]  /*8ae0*/  LOP3.LUT R0, R5, R0, R6, 0xfe, !PT ;  /* 0x0000000005007212 */ /* 0x000fce00078efe06 */
.L_x_8068:
[----:B------:R-:W-:Y:S05]  /*8af0*/  BSYNC B0 ;  /* 0x0000000000007941 */ /* 0x000fea0003800000 */
.L_x_8067:
[----:B------:R-:W-:Y:S01]  /*8b00*/  FMUL.FTZ R0, R0, 1 ;  /* 0x3f80000000007820 */ /* 0x000fe20000410000 */
[----:B------:R-:W-:-:S03]  /*8b10*/  CS2R R10, SRZ ;  /* 0x00000000000a7805 */ /* 0x000fc6000001ff00 */
[----:B------:R0:W1:Y:S01]  /*8b20*/  F2F.F64.F32 R8, R0 ;  /* 0x0000000000087310 */ /* 0x0000620000201800 */
[----:B------:R-:W-:Y:S05]  /*8b30*/  BRA `(.L_x_8009) ;  /* 0x0000000000b47947 */ /* 0x000fea0003800000 */
.L_x_8060:
        /* <DEDUP_REMOVED lines=14> */
.L_x_8074:
[----:B------:R-:W-:Y:S05]  /*8c20*/  BSYNC B0 ;  /* 0x0000000000007941 */ /* 0x000fea0003800000 */
.L_x_8073:
[----:B------:R-:W-:Y:S01]  /*8c30*/  FMUL.FTZ R0, R0, 1 ;  /* 0x3f80000000007820 */ /* 0x000fe20000410000 */
[----:B------:R-:W-:-:S03]  /*8c40*/  CS2R R10, SRZ ;  /* 0x00000000000a7805 */ /* 0x000fc6000001ff00 */
[----:B------:R0:W1:Y:S01]  /*8c50*/  F2F.F64.F32 R8, R0 ;  /* 0x0000000000087310 */ /* 0x0000620000201800 */
[----:B------:R-:W-:Y:S05]  /*8c60*/  BRA `(.L_x_8009) ;  /* 0x0000000000687947 */ /* 0x000fea0003800000 */
.L_x_8048:
        /* <DEDUP_REMOVED lines=16> */
.L_x_8075:
[----:B------:R-:W-:Y:S02]  /*8d70*/  CS2R R8, SRZ ;  /* 0x0000000000087805 */ /* 0x000fe4000001ff00 */
[----:B------:R-:W-:Y:S01]  /*8d80*/  CS2R R10, SRZ ;  /* 0x00000000000a7805 */ /* 0x000fe2000001ff00 */
[----:B------:R-:W-:Y:S06]  /*8d90*/  BRA `(.L_x_8009) ;  /* 0x00000000001c7947 */ /* 0x000fec0003800000 */
.L_x_8072:
[----:B------:R-:W2:Y:S01]  /*8da0*/  LDG.E.64 R8, desc[UR36][R4.64] ;  /* 0x0000002404087981 */ /* 0x000ea2000c1e1b00 */
[----:B------:R-:W-:Y:S01]  /*8db0*/  CS2R R10, SRZ ;  /* 0x00000000000a7805 */ /* 0x000fe2000001ff00 */
[----:B--2---:R-:W0:Y:S01]  /*8dc0*/  I2F.F64.U64 R8, R8 ;  /* 0x0000000800087312 */ /* 0x004e220000301800 */
[----:B------:R-:W-:Y:S05]  /*8dd0*/  BRA `(.L_x_8009) ;  /* 0x00000000000c7947 */ /* 0x000fea0003800000 */
.L_x_8071:
[----:B------:R-:W2:Y:S01]  /*8de0*/  LDG.E R4, desc[UR36][R4.64] ;  /* 0x0000002404047981 */ /* 0x000ea2000c1e1900 */
[----:B------:R-:W-:Y:S01]  /*8df0*/  CS2R R10, SRZ ;  /* 0x00000000000a7805 */ /* 0x000fe2000001ff00 */
[----:B--2---:R0:W1:Y:S06]  /*8e00*/  I2F.F64.U32 R8, R4 ;  /* 0x0000000400087312 */ /* 0x00406c0000201800 */
.L_x_8009:
[----:B------:R-:W-:Y:S05]  /*8e10*/  BSYNC B6 ;  /* 0x0000000000067941 */ /* 0x000fea0003800000 */
.L_x_8008:
[----:B0-----:R-:W0:Y:S01]  /*8e20*/  S2R R3, SR_TID.X ;  /* 0x0000000000037919 */ /* 0x001e220000002100 */
[----:B------:R-:W-:Y:S01]  /*8e30*/  BSSY B0, `(.L_x_8076) ;  /* 0x0000010000007945 */ /* 0x000fe20003800000 */
[----:B----4-:R-:W-:Y:S02]  /*8e40*/  CS2R R18, SRZ ;  /* 0x0000000000127805 */ /* 0x010fe4000001ff00 */
[----:B------:R-:W-:Y:S02]  /*8e50*/  CS2R R6, SRZ ;  /* 0x0000000000067805 */ /* 0x000fe4000001ff00 */
[----:B------:R-:W-:Y:S02]  /*8e60*/  CS2R R4, SRZ ;  /* 0x0000000000047805 */ /* 0x000fe4000001ff00 */
[----:B0-----:R-:W-:-:S13]  /*8e70*/  ISETP.GE.AND P3, PT, R3, R22, PT ;  /* 0x000000160300720c */ /* 0x001fda0003f66270 */
[----:B------:R-:W-:Y:S05]  /*8e80*/  @P3 BRA `(.L_x_8077) ;  /* 0x0000000000283947 */ /* 0x000fea0003800000 */
[----:B------:R-:W-:Y:S01]  /*8e90*/  ULDC.64 UR4, c[0x0][0x228] ;  /* 0x00008a0000047ab9 */ /* 0x000fe20000000a00 */
[----:B------:R-:W-:Y:S01]  /*8ea0*/  ULDC.64 UR6, c[0x0][0x220] ;  /* 0x0000880000067ab9 */ /* 0x000fe20000000a00 */
[----:B--23-5:R-:W-:Y:S02]  /*8eb0*/  DMUL R4, R48, UR4 ;  /* 0x0000000430047c28 */ /* 0x02cfe40008000000 */
[----:B------:R-:W-:-:S06]  /*8ec0*/  DMUL R6, R50, UR4 ;  /* 0x0000000432067c28 */ /* 0x000fcc0008000000 */
[----:B------:R-:W-:Y:S02]  /*8ed0*/  DFMA R4, R50, UR6, R4 ;  /* 0x0000000632047c2b */ /* 0x000fe40008000004 */
[----:B------:R-:W-:-:S06]  /*8ee0*/  DFMA R6, R48, UR6, -R6 ;  /* 0x0000000630067c2b */ /* 0x000fcc0008000806 */
[C---:B-1----:R-:W-:Y:S02]  /*8ef0*/  DMUL R12, R4.reuse, R46 ;  /* 0x0000002e040c7228 */ /* 0x042fe40000000000 */
[----:B------:R-:W-:-:S06]  /*8f00*/  DMUL R14, R4, R44 ;  /* 0x0000002c040e7228 */ /* 0x000fcc0000000000 */
[C---:B------:R-:W-:Y:S02]  /*8f10*/  DFMA R4, R6.reuse, R44, -R12 ;  /* 0x0000002c0604722b */ /* 0x040fe4000000080c */
[----:B------:R-:W-:-:S11]  /*8f20*/  DFMA R6, R6, R46, R14 ;  /* 0x0000002e0606722b */ /* 0x000fd6000000000e */
.L_x_8077:
[----:B------:R-:W-:Y:S05]  /*8f30*/  BSYNC B0 ;  /* 0x0000000000007941 */ /* 0x000fea0003800000 */
.L_x_8076:
[----:B-1---5:R-:W-:Y:S01]  /*8f40*/  IMAD.MOV.U32 R45, RZ, RZ, R3 ;  /* 0x000000ffff2d7224 */ /* 0x022fe200078e0003 */
[----:B------:R-:W0:Y:S01]  /*8f50*/  LDC.U8 R44, c[0x0][0x274] ;  /* 0x00009d00ff2c7b82 */ /* 0x000e220000000000 */
[----:B------:R-:W-:Y:S01]  /*8f60*/  BSSY B0, `(.L_x_8078) ;  /* 0x0000013000007945 */ /* 0x000fe20003800000 */
[----:B------:R-:W-:Y:S01]  /*8f70*/  CS2R R16, SRZ ;  /* 0x0000000000107805 */ /* 0x000fe2000001ff00 */
[C---:B------:R-:W-:Y:S02]  /*8f80*/  VIADD R23, R45.reuse, 0x80 ;  /* 0x000000802d177836 */ /* 0x040fe40000000000 */
        /* <DEDUP_REMOVED lines=9> */
[----:B------:R-:W-:-:S06]  /*9020*/  DMUL R12, R42, UR4 ;  /* 0x000000042a0c7c28 */ /* 0x000fcc0008000000 */
[----:B------:R-:W-:Y:S02]  /*9030*/  DFMA R42, R42, UR6, R14 ;  /* 0x000000062a2a7c2b */ /* 0x000fe4000800000e */
[----:B------:R-:W-:-:S06]  /*9040*/  DFMA R12, R40, UR6, -R12 ;  /* 0x00000006280c7c2b */ /* 0x000fcc000800080c */
[C---:B------:R-:W-:Y:S02]  /*9050*/  DMUL R16, R42.reuse, R38 ;  /* 0x000000262a107228 */ /* 0x040fe40000000000 */
[----:B------:R-:W-:-:S06]  /*9060*/  DMUL R18, R42, R36 ;  /* 0x000000242a127228 */ /* 0x000fcc0000000000 */
[C---:B------:R-:W-:Y:S02]  /*9070*/  DFMA R16, R12.reuse, R36, -R16 ;  /* 0x000000240c10722b */ /* 0x040fe40000000810 */
[----:B------:R-:W-:-:S11]  /*9080*/  DFMA R18, R12, R38, R18 ;  /* 0x000000260c12722b */ /* 0x000fd60000000012 */
.L_x_8079:
[----:B------:R-:W-:Y:S05]  /*9090*/  BSYNC B0 ;  /* 0x0000000000007941 */ /* 0x000fea0003800000 */
.L_x_8078:
        /* <DEDUP_REMOVED lines=8> */
[----:B------:R-:W-:-:S06]  /*9120*/  DMUL R12, R34, UR4 ;  /* 0x00000004220c7c28 */ /* 0x000fcc0008000000 */
[----:B------:R-:W-:Y:S02]  /*9130*/  DFMA R14, R34, UR6, R14 ;  /* 0x00000006220e7c2b */ /* 0x000fe4000800000e */
[----:B------:R-:W-:-:S06]  /*9140*/  DFMA R12, R32, UR6, -R12 ;  /* 0x00000006200c7c2b */ /* 0x000fcc000800080c */
[C---:B--2---:R-:W-:Y:S02]  /*9150*/  DMUL R40, R14.reuse, R30 ;  /* 0x0000001e0e287228 */ /* 0x044fe40000000000 */
[----:B------:R-:W-:-:S06]  /*9160*/  DMUL R14, R14, R28 ;  /* 0x0000001c0e0e7228 */ /* 0x000fcc0000000000 */
[C---:B------:R-:W-:Y:S02]  /*9170*/  DFMA R40, R12.reuse, R28, -R40 ;  /* 0x0000001c0c28722b */ /* 0x040fe40000000828 */
[----:B------:R-:W-:-:S11]  /*9180*/  DFMA R42, R12, R30, R14 ;  /* 0x0000001e0c2a722b */ /* 0x000fd6000000000e */
.L_x_8081:
[----:B------:R-:W-:Y:S05]  /*9190*/  BSYNC B0 ;  /* 0x0000000000007941 */ /* 0x000fea0003800000 */
.L_x_8080:
[----:B------:R-:W-:Y:S01]  /*91a0*/  BSSY B0, `(.L_x_8082) ;  /* 0x000000d000007945 */ /* 0x000fe20003800000 */
[----:B------:R-:W-:-:S03]  /*91b0*/  CS2R R36, SRZ ;  /* 0x0000000000247805 */ /* 0x000fc6000001ff00 */
        /* <DEDUP_REMOVED lines=8> */
[----:B--2---:R-:W-:-:S06]  /*9240*/  DMUL R14, R14, R8 ;  /* 0x000000080e0e7228 */ /* 0x004fcc0000000000 */
[C---:B------:R-:W-:Y:S02]  /*9250*/  DFMA R36, R12.reuse, R8, -R36 ;  /* 0x000000080c24722b */ /* 0x040fe40000000824 */
[----:B------:R-:W-:-:S11]  /*9260*/  DFMA R38, R12, R10, R14 ;  /* 0x0000000a0c26722b */ /* 0x000fd6000000000e */
.L_x_8083:
[----:B------:R-:W-:Y:S05]  /*9270*/  BSYNC B0 ;  /* 0x0000000000007941 */ /* 0x000fea0003800000 */
.L_x_8082:
[----:B------:R-:W-:Y:S04]  /*9280*/  BSSY B6, `(.L_x_8084) ;  /* 0x0000130000067945 */ /* 0x000fe80003800000 */
[----:B------:R-:W-:Y:S05]  /*9290*/  @P3 BRA `(.L_x_8085) ;  /* 0x0000001000b83947 */ /* 0x000fea0003800000 */
[----:B--2---:R-:W1:Y:S01]  /*92a0*/  LDC.64 R8, c[0x0][0x240] ;  /* 0x00009000ff087b82 */ /* 0x004e620000000a00 */
[----:B0-----:R-:W-:Y:S01]  /*92b0*/  PRMT R0, R44, 0x9910, RZ ;  /* 0x000099102c007816 */ /* 0x001fe200000000ff */
        /* <DEDUP_REMOVED lines=19> */
.L_x_8089:
[----:B------:R-:W0:Y:S01]  /*93f0*/  F2I.S64.F64.TRUNC R4, R4 ;  /* 0x0000000400047311 */ /* 0x000e22000030d900 */
[----:B------:R-:W-:Y:S02]  /*9400*/  IMAD.MOV.U32 R45, RZ, RZ, R23 ;  /* 0x000000ffff2d7224 */ /* 0x000fe400078e0017 */
[----:B0-----:R-:W-:-:S05]  /*9410*/  IMAD.MOV.U32 R3, RZ, RZ, R4 ;  /* 0x000000ffff037224 */ /* 0x001fca00078e0004 */
[----:B------:R0:W-:Y:S01]  /*9420*/  STG.E.U8 desc[UR36][R8.64], R3 ;  /* 0x0000000308007986 */ /* 0x0001e2000c101124 */
[----:B------:R-:W-:Y:S05]  /*9430*/  BRA `(.L_x_8085) ;  /* 0x0000001000507947 */ /* 0x000fea0003800000 */
.L_x_8088:
        /* <DEDUP_REMOVED lines=10> */
.L_x_8092:
[----:B------:R-:W0:Y:S01]  /*94e0*/  F2I.F64.TRUNC R5, R4 ;  /* 0x0000000400057311 */ /* 0x000e22000030d100 */
[----:B------:R-:W-:Y:S01]  /*94f0*/  IMAD.MOV.U32 R45, RZ, RZ, R23 ;  /* 0x000000ffff2d7224 */ /* 0x000fe200078e0017 */
[----:B0-----:R0:W-:Y:S01]  /*9500*/  STG.E desc[UR36][R8.64], R5 ;  /* 0x0000000508007986 */ /* 0x0011e2000c101924 */
[----:B------:R-:W-:Y:S05]  /*9510*/  BRA `(.L_x_8085) ;  /* 0x0000001000187947 */ /* 0x000fea0003800000 */
.L_x_8091:
[----:B------:R-:W0:Y:S01]  /*9520*/  F2I.F64.TRUNC R5, R4 ;  /* 0x0000000400057311 */ /* 0x000e22000030d100 */
[----:B------:R-:W-:Y:S01]  /*9530*/  IMAD.MOV.U32 R45, RZ, RZ, R23 ;  /* 0x000000ffff2d7224 */ /* 0x000fe200078e0017 */
[----:B0-----:R0:W-:Y:S01]  /*9540*/  STG.E.U16 desc[UR36][R8.64], R5 ;  /* 0x0000000508007986 */ /* 0x0011e2000c101524 */
[----:B------:R-:W-:Y:S05]  /*9550*/  BRA `(.L_x_8085) ;  /* 0x0000001000087947 */ /* 0x000fea0003800000 */
.L_x_8087:
        /* <DEDUP_REMOVED lines=14> */
.L_x_8094:
        /* <DEDUP_REMOVED lines=9> */
.L_x_8093:
        /* <DEDUP_REMOVED lines=17> */
.L_x_8096:
        /* <DEDUP_REMOVED lines=12> */
.L_x_8095:
[----:B------:R0:W-:Y:S01]  /*98a0*/  STG.E.64 desc[UR36][R8.64], R4 ;  /* 0x0000000408007986 */ /* 0x0001e2000c101b24 */
[----:B------:R-:W-:Y:S01]  /*98b0*/  IMAD.MOV.U32 R45, RZ, RZ, R23 ;  /* 0x000000ffff2d7224 */ /* 0x000fe200078e0017 */
[----:B------:R-:W-:Y:S06]  /*98c0*/  BRA `(.L_x_8085) ;  /* 0x0000000c002c7947 */ /* 0x000fec0003800000 */
.L_x_8086:
        /* <DEDUP_REMOVED lines=14> */
.L_x_8099:
[----:B------:R1:W-:Y:S01]  /*99b0*/  STG.E.128 desc[UR36][R8.64], R4 ;  /* 0x0000000408007986 */ /* 0x0003e2000c101d24 */
[----:B------:R-:W-:Y:S01]  /*99c0*/  IMAD.MOV.U32 R45, RZ, RZ, R23 ;  /* 0x000000ffff2d7224 */ /* 0x000fe200078e0017 */
[----:B------:R-:W-:Y:S06]  /*99d0*/  BRA `(.L_x_8085) ;  /* 0x0000000800e87947 */ /* 0x000fec0003800000 */
.L_x_8098:
        /* <DEDUP_REMOVED lines=25> */
.L_x_8103:
[----:B------:R-:W-:Y:S05]  /*9b70*/  BSYNC B0 ;  /* 0x0000000000007941 */ /* 0x000fea0003800000 */
.L_x_8102:
[----:B------:R-:W-:Y:S01]  /*9b80*/  LOP3.LUT R7, R0, R7, RZ, 0xfc, !PT ;  /* 0x0000000700077212 */ /* 0x000fe200078efcff */
[----:B------:R-:W-:-:S04]  /*9b90*/  IMAD.MOV.U32 R45, RZ, RZ, R23 ;  /* 0x000000ffff2d7224 */ /* 0x000fc800078e0017 */
[----:B------:R0:W-:Y:S01]  /*9ba0*/  STG.E.U8 desc[UR36][R8.64], R7 ;  /* 0x0000000708007986 */ /* 0x0001e2000c101124 */
[----:B------:R-:W-:Y:S05]  /*9bb0*/  BRA `(.L_x_8085) ;  /* 0x0000000800707947 */ /* 0x000fea0003800000 */
.L_x_8101:
        /* <DEDUP_REMOVED lines=17> */
.L_x_8105:
[----:B------:R-:W-:Y:S01]  /*9cd0*/  IMAD.MOV.U32 R0, RZ, RZ, 0x7f ;  /* 0x0000007fff007424 */ /* 0x000fe200078e00ff */
[----:B------:R-:W-:-:S04]  /*9ce0*/  ISETP.GT.U32.AND P0, PT, R3, 0x7f800000, PT ;  /* 0x7f8000000300780c */ /* 0x000fc80003f04070 */
[----:B------:R-:W-:-:S09]  /*9cf0*/  SEL R0, R0, 0x7c, P0 ;  /* 0x0000007c00007807 */ /* 0x000fd20000000000 */
.L_x_8106:
[----:B------:R-:W-:Y:S05]  /*9d00*/  BSYNC B0 ;  /* 0x0000000000007941 */ /* 0x000fea0003800000 */
.L_x_8104:
[----:B------:R-:W-:Y:S01]  /*9d10*/  LOP3.LUT R3, R7, 0x80000000, RZ, 0xc0, !PT ;  /* 0x8000000007037812 */ /* 0x000fe200078ec0ff */
[----:B------:R-:W-:-:S03]  /*9d20*/  IMAD.MOV.U32 R45, RZ, RZ, R23 ;  /* 0x000000ffff2d7224 */ /* 0x000fc600078e0017 */
[----:B------:R-:W-:-:S04]  /*9d30*/  SHF.R.U32.HI R3, RZ, 0x18, R3 ;  /* 0x00000018ff037819 */ /* 0x000fc80000011603 */
[----:B------:R-:W-:-:S05]  /*9d40*/  LOP3.LUT R3, R0, R3, RZ, 0xfc, !PT ;  /* 0x0000000300037212 */ /* 0x000fca00078efcff */
[----:B------:R0:W-:Y:S01]  /*9d50*/  STG.E.U8 desc[UR36][R8.64], R3 ;  /* 0x0000000308007986 */ /* 0x0001e2000c101124 */
[----:B------:R-:W-:Y:S05]  /*9d60*/  BRA `(.L_x_8085) ;  /* 0x0000000800047947 */ /* 0x000fea0003800000 */
.L_x_8100:
        /* <DEDUP_REMOVED lines=9> */
.L_x_8097:
        /* <DEDUP_REMOVED lines=12> */
.L_x_8109:
        /* <DEDUP_REMOVED lines=21> */
.L_x_8112:
[----:B------:R-:W-:-:S04]  /*a010*/  LOP3.LUT R0, R7, 0x80000000, RZ, 0xc0, !PT ;  /* 0x8000000007007812 */ /* 0x000fc800078ec0ff */
[----:B------:R-:W-:-:S04]  /*a020*/  SHF.R.U32.HI R0, RZ, 0x18, R0 ;  /* 0x00000018ff007819 */ /* 0x000fc80000011600 */
[----:B------:R-:W-:-:S07]  /*a030*/  LOP3.LUT R0, R3, R0, RZ, 0xfc, !PT ;  /* 0x0000000003007212 */ /* 0x000fce00078efcff */
.L_x_8111:
[----:B------:R-:W-:Y:S05]  /*a040*/  BSYNC B0 ;  /* 0x0000000000007941 */ /* 0x000fea0003800000 */
.L_x_8110:
[----:B------:R0:W-:Y:S01]  /*a050*/  STG.E.U8 desc[UR36][R8.64], R0 ;  /* 0x0000000008007986 */ /* 0x0001e2000c101124 */
[----:B------:R-:W-:Y:S01]  /*a060*/  IMAD.MOV.U32 R45, RZ, RZ, R23 ;  /* 0x000000ffff2d7224 */ /* 0x000fe200078e0017 */
[----:B------:R-:W-:Y:S06]  /*a070*/  BRA `(.L_x_8085) ;  /* 0x0000000400407947 */ /* 0x000fec0003800000 */
.L_x_8108:
        /* <DEDUP_REMOVED lines=21> */
.L_x_8115:
[----:B------:R-:W-:-:S04]  /*a1d0*/  LOP3.LUT R0, R7, 0x80000000, RZ, 0xc0, !PT ;  /* 0x8000000007007812 */ /* 0x000fc800078ec0ff */
[----:B------:R-:W-:-:S04]  /*a1e0*/  SHF.R.U32.HI R0, RZ, 0x18, R0 ;  /* 0x00000018ff007819 */ /* 0x000fc80000011600 */
[----:B------:R-:W-:-:S07]  /*a1f0*/  LOP3.LUT R0, R3, R0, RZ, 0xfc, !PT ;  /* 0x0000000003007212 */ /* 0x000fce00078efcff */
.L_x_8114:
[----:B------:R-:W-:Y:S05]  /*a200*/  BSYNC B0 ;  /* 0x0000000000007941 */ /* 0x000fea0003800000 */
.L_x_8113:
[----:B------:R0:W-:Y:S01]  /*a210*/  STG.E.U8 desc[UR36][R8.64], R0 ;  /* 0x0000000008007986 */ /* 0x0001e2000c101124 */
[----:B------:R-:W-:Y:S01]  /*a220*/  IMAD.MOV.U32 R45, RZ, RZ, R23 ;  /* 0x000000ffff2d7224 */ /* 0x000fe200078e0017 */
[----:B------:R-:W-:Y:S06]  /*a230*/  BRA `(.L_x_8085) ;  /* 0x0000000000d07947 */ /* 0x000fec0003800000 */
.L_x_8107:
        /* <DEDUP_REMOVED lines=27> */
.L_x_8090:
        /* <DEDUP_REMOVED lines=15> */
[----:B0--3--:R-:W-:Y:S05]  /*a4e0*/  CALL.ABS.NOINC R14 ;  /* 0x000000000e007343 */ /* 0x009fea0003c00000 */
.L_x_8118:
[----:B------:R-:W-:Y:S01]  /*a4f0*/  IMAD.MOV.U32 R45, RZ, RZ, R23 ;  /* 0x000000ffff2d7224 */ /* 0x000fe200078e0017 */
[----:B------:R-:W-:Y:S06]  /*a500*/  BRA `(.L_x_8085) ;  /* 0x00000000001c7947 */ /* 0x000fec0003800000 */
.L_x_8117:
[----:B------:R-:W0:Y:S01]  /*a510*/  F2I.U64.F64.TRUNC R4, R4 ;  /* 0x0000000400047311 */ /* 0x000e22000030d800 */
[----:B------:R-:W-:Y:S01]  /*a520*/  IMAD.MOV.U32 R45, RZ, RZ, R23 ;  /* 0x000000ffff2d7224 */ /* 0x000fe200078e0017 */
[----:B0-----:R0:W-:Y:S01]  /*a530*/  STG.E.64 desc[UR36][R8.64], R4 ;  /* 0x0000000408007986 */ /* 0x0011e2000c101b24 */
[----:B------:R-:W-:Y:S05]  /*a540*/  BRA `(.L_x_8085) ;  /* 0x00000000000c7947 */ /* 0x000fea0003800000 */
.L_x_8116:
[----:B------:R-:W0:Y:S01]  /*a550*/  F2I.U32.F64.TRUNC R5, R4 ;  /* 0x0000000400057311 */ /* 0x000e22000030d000 */
[----:B------:R-:W-:Y:S01]  /*a560*/  IMAD.MOV.U32 R45, RZ, RZ, R23 ;  /* 0x000000ffff2d7224 */ /* 0x000fe200078e0017 */
[----:B0-----:R0:W-:Y:S06]  /*a570*/  STG.E desc[UR36][R8.64], R5 ;  /* 0x0000000508007986 */ /* 0x0011ec000c101924 */
.L_x_8085:
[----:B------:R-:W-:Y:S05]  /*a580*/  BSYNC B6 ;  /* 0x0000000000067941 */ /* 0x000fea0003800000 */
.L_x_8084:
[----:B------:R-:W-:Y:S01]  /*a590*/  ISETP.GE.AND P0, PT, R45, R22, PT ;  /* 0x000000162d00720c */ /* 0x000fe20003f06270 */
[----:B------:R-:W-:-:S12]  /*a5a0*/  BSSY B6, `(.L_x_8119) ;  /* 0x0000238000067945 */ /* 0x000fd80003800000 */
[----:B------:R-:W-:Y:S05]  /*a5b0*/  @P0 BRA `(.L_x_8120) ;  /* 0x0000002000d80947 */ /* 0x000fea0003800000 */
[----:B01----:R-:W0:Y:S01]  /*a5c0*/  LDC.64 R4, c[0x0][0x240] ;  /* 0x00009000ff047b82 */ /* 0x003e220000000a00 */
[----:B------:R-:W-:Y:S01]  /*a5d0*/  IMAD R0, R2, 0x200, R45 ;  /* 0x0000020002007824 */ /* 0x000fe200078e022d */
[----:B------:R-:W-:Y:S01]  /*a5e0*/  PRMT R6, R44, 0x9910, RZ ;  /* 0x000099102c067816 */ /* 0x000fe200000000ff */
[----:B------:R-:W-:Y:S02]  /*a5f0*/  ULDC UR4, c[0x0][0x278] ;  /* 0x00009e0000047ab9 */ /* 0x000fe40000000800 */
[----:B----4-:R-:W-:Y:S02]  /*a600*/  IMAD R3, R0, UR4, RZ ;  /* 0x0000000400037c24 */ /* 0x010fe4000f8e02ff */
        /* <DEDUP_REMOVED lines=16> */
.L_x_8124:
[----:B------:R-:W0:Y:S02]  /*a710*/  F2I.S64.F64.TRUNC R16, R16 ;  /* 0x0000001000107311 */ /* 0x000e24000030d900 */
[----:B0-----:R-:W-:-:S05]  /*a720*/  IMAD.MOV.U32 R3, RZ, RZ, R16 ;  /* 0x000000ffff037224 */ /* 0x001fca00078e0010 */
[----:B------:R0:W-:Y:S01]  /*a730*/  STG.E.U8 desc[UR36][R4.64], R3 ;  /* 0x0000000304007986 */ /* 0x0001e2000c101124 */
[----:B------:R-:W-:Y:S05]  /*a740*/  BRA `(.L_x_8126) ;  /* 0x0000001000007947 */ /* 0x000fea0003800000 */
.L_x_8123:
        /* <DEDUP_REMOVED lines=9> */
.L_x_8128:
[----:B------:R-:W0:Y:S02]  /*a7e0*/  F2I.F64.TRUNC R17, R16 ;  /* 0x0000001000117311 */ /* 0x000e24000030d100 */
[----:B0-----:R0:W-:Y:S01]  /*a7f0*/  STG.E desc[UR36][R4.64], R17 ;  /* 0x0000001104007986 */ /* 0x0011e2000c101924 */
[----:B------:R-:W-:Y:S05]  /*a800*/  BRA `(.L_x_8126) ;  /* 0x0000000c00d07947 */ /* 0x000fea0003800000 */
.L_x_8127:
[----:B------:R-:W0:Y:S02]  /*a810*/  F2I.F64.TRUNC R17, R16 ;  /* 0x0000001000117311 */ /* 0x000e24000030d100 */
[----:B0-----:R0:W-:Y:S01]  /*a820*/  STG.E.U16 desc[UR36][R4.64], R17 ;  /* 0x0000001104007986 */ /* 0x0011e2000c101524 */
[----:B------:R-:W-:Y:S05]  /*a830*/  BRA `(.L_x_8126) ;  /* 0x0000000c00c47947 */ /* 0x000fea0003800000 */
.L_x_8122:
        /* <DEDUP_REMOVED lines=13> */
.L_x_8130:
        /* <DEDUP_REMOVED lines=8> */
.L_x_8129:
        /* <DEDUP_REMOVED lines=16> */
.L_x_8132:
        /* <DEDUP_REMOVED lines=11> */
.L_x_8131:
[----:B------:R0:W-:Y:S01]  /*ab40*/  STG.E.64 desc[UR36][R4.64], R16 ;  /* 0x0000001004007986 */ /* 0x0001e2000c101b24 */
[----:B------:R-:W-:Y:S05]  /*ab50*/  BRA `(.L_x_8126) ;  /* 0x0000000800fc7947 */ /* 0x000fea0003800000 */
.L_x_8121:
        /* <DEDUP_REMOVED lines=13> */
.L_x_8135:
[----:B------:R0:W-:Y:S01]  /*ac30*/  STG.E.128 desc[UR36][R4.64], R16 ;  /* 0x0000001004007986 */ /* 0x0001e2000c101d24 */
[----:B------:R-:W-:Y:S05]  /*ac40*/  BRA `(.L_x_8126) ;  /* 0x0000000800c07947 */ /* 0x000fea0003800000 */
.L_x_8134:
        /* <DEDUP_REMOVED lines=25> */
.L_x_8139:
[----:B------:R-:W-:Y:S05]  /*ade0*/  BSYNC B0 ;  /* 0x0000000000007941 */ /* 0x000fea0003800000 */
.L_x_8138:
[----:B------:R-:W-:-:S05]  /*adf0*/  LOP3.LUT R7, R0, R7, RZ, 0xfc, !PT ;  /* 0x0000000700077212 */ /* 0x000fca00078efcff */
[----:B------:R0:W-:Y:S01]  /*ae00*/  STG.E.U8 desc[UR36][R4.64], R7 ;  /* 0x0000000704007986 */ /* 0x0001e2000c101124 */
[----:B------:R-:W-:Y:S05]  /*ae10*/  BRA `(.L_x_8126) ;  /* 0x00000008004c7947 */ /* 0x000fea0003800000 */
.L_x_8137:
        /* <DEDUP_REMOVED lines=17> */
.L_x_8141:
[----:B------:R-:W-:Y:S01]  /*af30*/  IMAD.MOV.U32 R0, RZ, RZ, 0x7f ;  /* 0x0000007fff007424 */ /* 0x000fe200078e00ff */
[----:B------:R-:W-:-:S04]  /*af40*/  ISETP.GT.U32.AND P0, PT, R3, 0x7f800000, PT ;  /* 0x7f8000000300780c */ /* 0x000fc80003f04070 */
[----:B------:R-:W-:-:S09]  /*af50*/  SEL R0, R0, 0x7c, P0 ;  /* 0x0000007c00007807 */ /* 0x000fd20000000000 */
.L_x_8142:
[----:B------:R-:W-:Y:S05]  /*af60*/  BSYNC B0 ;  /* 0x0000000000007941 */ /* 0x000fea0003800000 */
.L_x_8140:
[----:B------:R-:W-:-:S04]  /*af70*/  LOP3.LUT R3, R7, 0x80000000, RZ, 0xc0, !PT ;  /* 0x8000000007037812 */ /* 0x000fc800078ec0ff */
[----:B------:R-:W-:-:S04]  /*af80*/  SHF.R.U32.HI R3, RZ, 0x18, R3 ;  /* 0x00000018ff037819 */ /* 0x000fc80000011603 */
[----:B------:R-:W-:-:S05]  /*af90*/  LOP3.LUT R3, R0, R3, RZ, 0xfc, !PT ;  /* 0x0000000300037212 */ /* 0x000fca00078efcff */
[----:B------:R0:W-:Y:S01]  /*afa0*/  STG.E.U8 desc[UR36][R4.64], R3 ;  /* 0x0000000304007986 */ /* 0x0001e2000c101124 */
[----:B------:R-:W-:Y:S05]  /*afb0*/  BRA `(.L_x_8126) ;  /* 0x0000000400e47947 */ /* 0x000fea0003800000 */
.L_x_8136:
        /* <DEDUP_REMOVED lines=8> */
.L_x_8133:
        /* <DEDUP_REMOVED lines=11> */
.L_x_8145:
        /* <DEDUP_REMOVED lines=21> */
.L_x_8148:
[----:B------:R-:W-:-:S04]  /*b240*/  LOP3.LUT R0, R7, 0x80000000, RZ, 0xc0, !PT ;  /* 0x8000000007007812 */ /* 0x000fc800078ec0ff */
[----:B------:R-:W-:-:S04]  /*b250*/  SHF.R.U32.HI R0, RZ, 0x18, R0 ;  /* 0x00000018ff007819 */ /* 0x000fc80000011600 */
[----:B------:R-:W-:-:S07]  /*b260*/  LOP3.LUT R0, R3, R0, RZ, 0xfc, !PT ;  /* 0x0000000003007212 */ /* 0x000fce00078efcff */
.L_x_8147:
[----:B------:R-:W-:Y:S05]  /*b270*/  BSYNC B0 ;  /* 0x0000000000007941 */ /* 0x000fea0003800000 */
.L_x_8146:
[----:B------:R0:W-:Y:S01]  /*b280*/  STG.E.U8 desc[UR36][R4.64], R0 ;  /* 0x0000000004007986 */ /* 0x0001e2000c101124 */
[----:B------:R-:W-:Y:S05]  /*b290*/  BRA `(.L_x_8126) ;  /* 0x00000004002c7947 */ /* 0x000fea0003800000 */
.L_x_8144:
        /* <DEDUP_REMOVED lines=21> */
.L_x_8151:
[----:B------:R-:W-:-:S04]  /*b3f0*/  LOP3.LUT R0, R7, 0x80000000, RZ, 0xc0, !PT ;  /* 0x8000000007007812 */ /* 0x000fc800078ec0ff */
[----:B------:R-:W-:-:S04]  /*b400*/  SHF.R.U32.HI R0, RZ, 0x18, R0 ;  /* 0x00000018ff007819 */ /* 0x000fc80000011600 */
[----:B------:R-:W-:-:S07]  /*b410*/  LOP3.LUT R0, R3, R0, RZ, 0xfc, !PT ;  /* 0x0000000003007212 */ /* 0x000fce00078efcff */
.L_x_8150:
[----:B------:R-:W-:Y:S05]  /*b420*/  BSYNC B0 ;  /* 0x0000000000007941 */ /* 0x000fea0003800000 */
.L_x_8149:
[----:B------:R0:W-:Y:S01]  /*b430*/  STG.E.U8 desc[UR36][R4.64], R0 ;  /* 0x0000000004007986 */ /* 0x0001e2000c101124 */
[----:B------:R-:W-:Y:S05]  /*b440*/  BRA `(.L_x_8126) ;  /* 0x0000000000c07947 */ /* 0x000fea0003800000 */
.L_x_8143:
        /* <DEDUP_REMOVED lines=26> */
.L_x_8125:
        /* <DEDUP_REMOVED lines=11> */
[----:B--2---:R-:W-:Y:S02]  /*b6a0*/  IMAD.MOV.U32 R8, RZ, RZ, 0x65 ;  /* 0x00000065ff087424 */ /* 0x004fe400078e00ff */
[----:B------:R-:W-:Y:S02]  /*b6b0*/  IMAD.MOV.U32 R12, RZ, RZ, 0x1 ;  /* 0x00000001ff0c7424 */ /* 0x000fe400078e00ff */
[----:B0-----:R-:W-:-:S07]  /*b6c0*/  IMAD.MOV.U32 R13, RZ, RZ, RZ ;  /* 0x000000ffff0d7224 */ /* 0x001fce00078e00ff */
[----:B------:R-:W-:-:S07]  /*b6d0*/  LEPC R20, `(.L_x_8154) ;  /* 0x000000001014794e */ /* 0x000fce0000000000 */
[----:B-1-3--:R-:W-:Y:S05]  /*b6e0*/  CALL.ABS.NOINC R14 ;  /* 0x000000000e007343 */ /* 0x00afea0003c00000 */
.L_x_8154:
[----:B------:R-:W-:Y:S05]  /*b6f0*/  BRA `(.L_x_8126) ;  /* 0x0000000000147947 */ /* 0x000fea0003800000 */
.L_x_8153:
[----:B------:R-:W0:Y:S02]  /*b700*/  F2I.U64.F64.TRUNC R16, R16 ;  /* 0x0000001000107311 */ /* 0x000e24000030d800 */
[----:B0-----:R0:W-:Y:S01]  /*b710*/  STG.E.64 desc[UR36][R4.64], R16 ;  /* 0x0000001004007986 */ /* 0x0011e2000c101b24 */
[----:B------:R-:W-:Y:S05]  /*b720*/  BRA `(.L_x_8126) ;  /* 0x0000000000087947 */ /* 0x000fea0003800000 */
.L_x_8152:
[----:B------:R-:W0:Y:S02]  /*b730*/  F2I.U32.F64.TRUNC R17, R16 ;  /* 0x0000001000117311 */ /* 0x000e24000030d000 */
[----:B0-----:R0:W-:Y:S02]  /*b740*/  STG.E desc[UR36][R4.64], R17 ;  /* 0x0000001104007986 */ /* 0x0011e4000c101924 */
.L_x_8126:
[----:B------:R-:W-:-:S05]  /*b750*/  VIADD R45, R45, 0x80 ;  /* 0x000000802d2d7836 */ /* 0x000fca0000000000 */
[----:B------:R-:W-:-:S13]  /*b760*/  ISETP.GE.AND P0, PT, R45, R22, PT ;  /* 0x000000162d00720c */ /* 0x000fda0003f06270 */
[----:B------:R-:W-:Y:S05]  /*b770*/  @P0 BRA `(.L_x_8120) ;  /* 0x0000001000680947 */ /* 0x000fea0003800000 */
[----:B01--4-:R-:W0:Y:S01]  /*b780*/  LDC.64 R4, c[0x0][0x240] ;  /* 0x00009000ff047b82 */ /* 0x013e220000000a00 */
        /* <DEDUP_REMOVED lines=20> */
.L_x_8158:
[----:B------:R-:W0:Y:S02]  /*b8d0*/  F2I.S64.F64.TRUNC R40, R40 ;  /* 0x0000002800287311 */ /* 0x000e24000030d900 */
[----:B0-----:R-:W-:-:S05]  /*b8e0*/  IMAD.MOV.U32 R3, RZ, RZ, R40 ;  /* 0x000000ffff037224 */ /* 0x001fca00078e0028 */
[----:B------:R0:W-:Y:S01]  /*b8f0*/  STG.E.U8 desc[UR36][R4.64], R3 ;  /* 0x0000000304007986 */ /* 0x0001e2000c101124 */
[----:B------:R-:W-:Y:S05]  /*b900*/  BRA `(.L_x_8160) ;  /* 0x0000001000007947 */ /* 0x000fea0003800000 */
.L_x_8157:
        /* <DEDUP_REMOVED lines=9> */
.L_x_8162:
[----:B------:R-:W0:Y:S02]  /*b9a0*/  F2I.F64.TRUNC R41, R40 ;  /* 0x0000002800297311 */ /* 0x000e24000030d100 */
[----:B0-----:R0:W-:Y:S01]  /*b9b0*/  STG.E desc[UR36][R4.64], R41 ;  /* 0x0000002904007986 */ /* 0x0011e2000c101924 */
[----:B------:R-:W-:Y:S05]  /*b9c0*/  BRA `(.L_x_8160) ;  /* 0x0000000c00d07947 */ /* 0x000fea0003800000 */
.L_x_8161:
[----:B------:R-:W0:Y:S02]  /*b9d0*/  F2I.F64.TRUNC R41, R40 ;  /* 0x0000002800297311 */ /* 0x000e24000030d100 */
[----:B0-----:R0:W-:Y:S01]  /*b9e0*/  STG.E.U16 desc[UR36][R4.64], R41 ;  /* 0x0000002904007986 */ /* 0x0011e2000c101524 */
[----:B------:R-:W-:Y:S05]  /*b9f0*/  BRA `(.L_x_8160) ;  /* 0x0000000c00c47947 */ /* 0x000fea0003800000 */
.L_x_8156:
        /* <DEDUP_REMOVED lines=13> */
.L_x_8164:
        /* <DEDUP_REMOVED lines=8> */
.L_x_8163:
        /* <DEDUP_REMOVED lines=16> */
.L_x_8166:
        /* <DEDUP_REMOVED lines=11> */
.L_x_8165:
[----:B------:R0:W-:Y:S01]  /*bd00*/  STG.E.64 desc[UR36][R4.64], R40 ;  /* 0x0000002804007986 */ /* 0x0001e2000c101b24 */
[----:B------:R-:W-:Y:S05]  /*bd10*/  BRA `(.L_x_8160) ;  /* 0x0000000800fc7947 */ /* 0x000fea0003800000 */
.L_x_8155:
        /* <DEDUP_REMOVED lines=13> */
.L_x_8169:
[----:B------:R0:W-:Y:S01]  /*bdf0*/  STG.E.128 desc[UR36][R4.64], R40 ;  /* 0x0000002804007986 */ /* 0x0001e2000c101d24 */
[----:B------:R-:W-:Y:S05]  /*be00*/  BRA `(.L_x_8160) ;  /* 0x0000000800c07947 */ /* 0x000fea0003800000 */
.L_x_8168:
        /* <DEDUP_REMOVED lines=25> */
.L_x_8173:
[----:B------:R-:W-:Y:S05]  /*bfa0*/  BSYNC B0 ;  /* 0x0000000000007941 */ /* 0x000fea0003800000 */
.L_x_8172:
[----:B------:R-:W-:-:S05]  /*bfb0*/  LOP3.LUT R7, R0, R7, RZ, 0xfc, !PT ;  /* 0x0000000700077212 */ /* 0x000fca00078efcff */
[----:B------:R0:W-:Y:S01]  /*bfc0*/  STG.E.U8 desc[UR36][R4.64], R7 ;  /* 0x0000000704007986 */ /* 0x0001e2000c101124 */
[----:B------:R-:W-:Y:S05]  /*bfd0*/  BRA `(.L_x_8160) ;  /* 0x00000008004c7947 */ /* 0x000fea0003800000 */
.L_x_8171:
        /* <DEDUP_REMOVED lines=17> */
.L_x_8175:
[----:B------:R-:W-:Y:S01]  /*c0f0*/  IMAD.MOV.U32 R0, RZ, RZ, 0x7f ;  /* 0x0000007fff007424 */ /* 0x000fe200078e00ff */
[----:B------:R-:W-:-:S04]  /*c100*/  ISETP.GT.U32.AND P0, PT, R3, 0x7f800000, PT ;  /* 0x7f8000000300780c */ /* 0x000fc80003f04070 */
[----:B------:R-:W-:-:S09]  /*c110*/  SEL R0, R0, 0x7c, P0 ;  /* 0x0000007c00007807 */ /* 0x000fd20000000000 */
.L_x_8176:
[----:B------:R-:W-:Y:S05]  /*c120*/  BSYNC B0 ;  /* 0x0000000000007941 */ /* 0x000fea0003800000 */
.L_x_8174:
[----:B------:R-:W-:-:S04]  /*c130*/  LOP3.LUT R3, R7, 0x80000000, RZ, 0xc0, !PT ;  /* 0x8000000007037812 */ /* 0x000fc800078ec0ff */
[----:B------:R-:W-:-:S04]  /*c140*/  SHF.R.U32.HI R3, RZ, 0x18, R3 ;  /* 0x00000018ff037819 */ /* 0x000fc80000011603 */
[----:B------:R-:W-:-:S05]  /*c150*/  LOP3.LUT R3, R0, R3, RZ, 0xfc, !PT ;  /* 0x0000000300037212 */ /* 0x000fca00078efcff */
[----:B------:R0:W-:Y:S01]  /*c160*/  STG.E.U8 desc[UR36][R4.64], R3 ;  /* 0x0000000304007986 */ /* 0x0001e2000c101124 */
[----:B------:R-:W-:Y:S05]  /*c170*/  BRA `(.L_x_8160) ;  /* 0x0000000400e47947 */ /* 0x000fea0003800000 */
.L_x_8170:
        /* <DEDUP_REMOVED lines=8> */
.L_x_8167:
        /* <DEDUP_REMOVED lines=11> */
.L_x_8179:
        /* <DEDUP_REMOVED lines=21> */
.L_x_8182:
[----:B------:R-:W-:-:S04]  /*c400*/  LOP3.LUT R0, R7, 0x80000000, RZ, 0xc0, !PT ;  /* 0x8000000007007812 */ /* 0x000fc800078ec0ff */
[----:B------:R-:W-:-:S04]  /*c410*/  SHF.R.U32.HI R0, RZ, 0x18, R0 ;  /* 0x00000018ff007819 */ /* 0x000fc80000011600 */
[----:B------:R-:W-:-:S07]  /*c420*/  LOP3.LUT R0, R3, R0, RZ, 0xfc, !PT ;  /* 0x0000000003007212 */ /* 0x000fce00078efcff */
.L_x_8181:
[----:B------:R-:W-:Y:S05]  /*c430*/  BSYNC B0 ;  /* 0x0000000000007941 */ /* 0x000fea0003800000 */
.L_x_8180:
[----:B------:R0:W-:Y:S01]  /*c440*/  STG.E.U8 desc[UR36][R4.64], R0 ;  /* 0x0000000004007986 */ /* 0x0001e2000c101124 */
[----:B------:R-:W-:Y:S05]  /*c450*/  BRA `(.L_x_8160) ;  /* 0x00000004002c7947 */ /* 0x000fea0003800000 */
.L_x_8178:
        /* <DEDUP_REMOVED lines=21> */
.L_x_8185:
[----:B------:R-:W-:-:S04]  /*c5b0*/  LOP3.LUT R0, R7, 0x80000000, RZ, 0xc0, !PT ;  /* 0x8000000007007812 */ /* 0x000fc800078ec0ff */
[----:B------:R-:W-:-:S04]  /*c5c0*/  SHF.R.U32.HI R0, RZ, 0x18, R0 ;  /* 0x00000018ff007819 */ /* 0x000fc80000011600 */
[----:B------:R-:W-:-:S07]  /*c5d0*/  LOP3.LUT R0, R3, R0, RZ, 0xfc, !PT ;  /* 0x0000000003007212 */ /* 0x000fce00078efcff */
.L_x_8184:
[----:B------:R-:W-:Y:S05]  /*c5e0*/  BSYNC B0 ;  /* 0x0000000000007941 */ /* 0x000fea0003800000 */
.L_x_8183:
[----:B------:R0:W-:Y:S01]  /*c5f0*/  STG.E.U8 desc[UR36][R4.64], R0 ;  /* 0x0000000004007986 */ /* 0x0001e2000c101124 */
[----:B------:R-:W-:Y:S05]  /*c600*/  BRA `(.L_x_8160) ;  /* 0x0000000000c07947 */ /* 0x000fea0003800000 */
.L_x_8177:
        /* <DEDUP_REMOVED lines=26> */
.L_x_8159:
        /* <DEDUP_REMOVED lines=16> */
.L_x_8188:
[----:B------:R-:W-:Y:S05]  /*c8b0*/  BRA `(.L_x_8160) ;  /* 0x0000000000147947 */ /* 0x000fea0003800000 */
.L_x_8187:
[----:B------:R-:W0:Y:S02]  /*c8c0*/  F2I.U64.F64.TRUNC R40, R40 ;  /* 0x0000002800287311 */ /* 0x000e24000030d800 */
[----:B0-----:R0:W-:Y:S01]  /*c8d0*/  STG.E.64 desc[UR36][R4.64], R40 ;  /* 0x0000002804007986 */ /* 0x0011e2000c101b24 */
[----:B------:R-:W-:Y:S05]  /*c8e0*/  BRA `(.L_x_8160) ;  /* 0x0000000000087947 */ /* 0x000fea0003800000 */
.L_x_8186:
[----:B------:R-:W0:Y:S02]  /*c8f0*/  F2I.U32.F64.TRUNC R41, R40 ;  /* 0x0000002800297311 */ /* 0x000e24000030d000 */
[----:B0-----:R0:W-:Y:S02]  /*c900*/  STG.E desc[UR36][R4.64], R41 ;  /* 0x0000002904007986 */ /* 0x0011e4000c101924 */
.L_x_8160:
[----:B------:R-:W-:-:S07]  /*c910*/  VIADD R45, R45, 0x80 ;  /* 0x000000802d2d7836 */ /* 0x000fce0000000000 */
.L_x_8120:
[----:B------:R-:W-:Y:S05]  /*c920*/  BSYNC B6 ;  /* 0x0000000000067941 */ /* 0x000fea0003800000 */
.L_x_8119:
[----:B------:R-:W-:-:S13]  /*c930*/  ISETP.GE.AND P0, PT, R45, R22, PT ;  /* 0x000000162d00720c */ /* 0x000fda0003f06270 */
[----:B------:R-:W-:Y:S05]  /*c940*/  @P0 EXIT ;  /* 0x000000000000094d */ /* 0x000fea0003800000 */
[----:B01--4-:R-:W0:Y:S01]  /*c950*/  LDC.64 R4, c[0x0][0x240] ;  /* 0x00009000ff047b82 */ /* 0x013e220000000a00 */
        /* <DEDUP_REMOVED lines=19> */
.L_x_8192:
[----:B------:R-:W0:Y:S02]  /*ca90*/  F2I.S64.F64.TRUNC R36, R36 ;  /* 0x0000002400247311 */ /* 0x000e24000030d900 */
[----:B0-----:R-:W-:-:S05]  /*caa0*/  IMAD.MOV.U32 R5, RZ, RZ, R36 ;  /* 0x000000ffff057224 */ /* 0x001fca00078e0024 */
[----:B------:R-:W-:Y:S01]  /*cab0*/  STG.E.U8 desc[UR36][R2.64], R5 ;  /* 0x0000000502007986 */ /* 0x000fe2000c101124 */
[----:B------:R-:W-:Y:S05]  /*cac0*/  EXIT ;  /* 0x000000000000794d */ /* 0x000fea0003800000 */
.L_x_8191:
        /* <DEDUP_REMOVED lines=9> */
.L_x_8195:
[----:B------:R-:W0:Y:S02]  /*cb60*/  F2I.F64.TRUNC R37, R36 ;  /* 0x0000002400257311 */ /* 0x000e24000030d100 */
[----:B0-----:R-:W-:Y:S01]  /*cb70*/  STG.E desc[UR36][R2.64], R37 ;  /* 0x0000002502007986 */ /* 0x001fe2000c101924 */
[----:B------:R-:W-:Y:S05]  /*cb80*/  EXIT ;  /* 0x000000000000794d */ /* 0x000fea0003800000 */
.L_x_8194:
[----:B------:R-:W0:Y:S02]  /*cb90*/  F2I.F64.TRUNC R37, R36 ;  /* 0x0000002400257311 */ /* 0x000e24000030d100 */
[----:B0-----:R-:W-:Y:S01]  /*cba0*/  STG.E.U16 desc[UR36][R2.64], R37 ;  /* 0x0000002502007986 */ /* 0x001fe2000c101524 */
[----:B------:R-:W-:Y:S05]  /*cbb0*/  EXIT ;  /* 0x000000000000794d */ /* 0x000fea0003800000 */
.L_x_8190:
        /* <DEDUP_REMOVED lines=13> */
.L_x_8197:
        /* <DEDUP_REMOVED lines=8> */
.L_x_8196:
        /* <DEDUP_REMOVED lines=16> */
.L_x_8199:
        /* <DEDUP_REMOVED lines=11> */
.L_x_8198:
[----:B------:R-:W-:Y:S01]  /*cec0*/  STG.E.64 desc[UR36][R2.64], R36 ;  /* 0x0000002402007986 */ /* 0x000fe2000c101b24 */
[----:B------:R-:W-:Y:S05]  /*ced0*/  EXIT ;  /* 0x000000000000794d */ /* 0x000fea0003800000 */
.L_x_8189:
        /* <DEDUP_REMOVED lines=13> */
.L_x_8202:
[----:B------:R-:W-:Y:S01]  /*cfb0*/  STG.E.128 desc[UR36][R2.64], R36 ;  /* 0x0000002402007986 */ /* 0x000fe2000c101d24 */
[----:B------:R-:W-:Y:S05]  /*cfc0*/  EXIT ;  /* 0x000000000000794d */ /* 0x000fea0003800000 */
.L_x_8201:
        /* <DEDUP_REMOVED lines=25> */
.L_x_8206:
[----:B------:R-:W-:Y:S05]  /*d160*/  BSYNC B0 ;  /* 0x0000000000007941 */ /* 0x000fea0003800000 */
.L_x_8205:
[----:B------:R-:W-:-:S05]  /*d170*/  LOP3.LUT R5, R0, R5, RZ, 0xfc, !PT ;  /* 0x0000000500057212 */ /* 0x000fca00078efcff */
[----:B------:R-:W-:Y:S01]  /*d180*/  STG.E.U8 desc[UR36][R2.64], R5 ;  /* 0x0000000502007986 */ /* 0x000fe2000c101124 */
[----:B------:R-:W-:Y:S05]  /*d190*/  EXIT ;  /* 0x000000000000794d */ /* 0x000fea0003800000 */
.L_x_8204:
        /* <DEDUP_REMOVED lines=17> */
.L_x_8208:
[----:B------:R-:W-:Y:S01]  /*d2b0*/  IMAD.MOV.U32 R0, RZ, RZ, 0x7f ;  /* 0x0000007fff007424 */ /* 0x000fe200078e00ff */
[----:B------:R-:W-:-:S04]  /*d2c0*/  ISETP.GT.U32.AND P0, PT, R4, 0x7f800000, PT ;  /* 0x7f8000000400780c */ /* 0x000fc80003f04070 */
[----:B------:R-:W-:-:S09]  /*d2d0*/  SEL R0, R0, 0x7c, P0 ;  /* 0x0000007c00007807 */ /* 0x000fd20000000000 */
.L_x_8209:
[----:B------:R-:W-:Y:S05]  /*d2e0*/  BSYNC B0 ;  /* 0x0000000000007941 */ /* 0x000fea0003800000 */
.L_x_8207:
[----:B------:R-:W-:-:S04]  /*d2f0*/  LOP3.LUT R4, R5, 0x80000000, RZ, 0xc0, !PT ;  /* 0x8000000005047812 */ /* 0x000fc800078ec0ff */
[----:B------:R-:W-:-:S04]  /*d300*/  SHF.R.U32.HI R5, RZ, 0x18, R4 ;  /* 0x00000018ff057819 */ /* 0x000fc80000011604 */
[----:B------:R-:W-:-:S05]  /*d310*/  LOP3.LUT R5, R0, R5, RZ, 0xfc, !PT ;  /* 0x0000000500057212 */ /* 0x000fca00078efcff */
[----:B------:R-:W-:Y:S01]  /*d320*/  STG.E.U8 desc[UR36][R2.64], R5 ;  /* 0x0000000502007986 */ /* 0x000fe2000c101124 */
[----:B------:R-:W-:Y:S05]  /*d330*/  EXIT ;  /* 0x000000000000794d */ /* 0x000fea0003800000 */
.L_x_8203:
        /* <DEDUP_REMOVED lines=8> */
.L_x_8200:
        /* <DEDUP_REMOVED lines=11> */
.L_x_8212:
        /* <DEDUP_REMOVED lines=21> */
.L_x_8215:
[----:B------:R-:W-:-:S04]  /*d5c0*/  LOP3.LUT R0, R7, 0x80000000, RZ, 0xc0, !PT ;  /* 0x8000000007007812 */ /* 0x000fc800078ec0ff */
[----:B------:R-:W-:-:S04]  /*d5d0*/  SHF.R.U32.HI R5, RZ, 0x18, R0 ;  /* 0x00000018ff057819 */ /* 0x000fc80000011600 */
[----:B------:R-:W-:-:S04]  /*d5e0*/  LOP3.LUT R4, R4, R5, RZ, 0xfc, !PT ;  /* 0x0000000504047212 */ /* 0x000fc800078efcff */
[----:B------:R-:W-:-:S07]  /*d5f0*/  PRMT R0, R4, 0x7610, R0 ;  /* 0x0000761004007816 */ /* 0x000fce0000000000 */
.L_x_8214:
[----:B------:R-:W-:Y:S05]  /*d600*/  BSYNC B0 ;  /* 0x0000000000007941 */ /* 0x000fea0003800000 */
.L_x_8213:
[----:B------:R-:W-:Y:S01]  /*d610*/  STG.E.U8 desc[UR36][R2.64], R0 ;  /* 0x0000000002007986 */ /* 0x000fe2000c101124 */
[----:B------:R-:W-:Y:S05]  /*d620*/  EXIT ;  /* 0x000000000000794d */ /* 0x000fea0003800000 */
.L_x_8211:
        /* <DEDUP_REMOVED lines=21> */
.L_x_8218:
[----:B------:R-:W-:-:S04]  /*d780*/  LOP3.LUT R0, R7, 0x80000000, RZ, 0xc0, !PT ;  /* 0x8000000007007812 */ /* 0x000fc800078ec0ff */
[----:B------:R-:W-:-:S04]  /*d790*/  SHF.R.U32.HI R5, RZ, 0x18, R0 ;  /* 0x00000018ff057819 */ /* 0x000fc80000011600 */
[----:B------:R-:W-:-:S04]  /*d7a0*/  LOP3.LUT R4, R4, R5, RZ, 0xfc, !PT ;  /* 0x0000000504047212 */ /* 0x000fc800078efcff */
[----:B------:R-:W-:-:S07]  /*d7b0*/  PRMT R0, R4, 0x7610, R0 ;  /* 0x0000761004007816 */ /* 0x000fce0000000000 */
.L_x_8217:
[----:B------:R-:W-:Y:S05]  /*d7c0*/  BSYNC B0 ;  /* 0x0000000000007941 */ /* 0x000fea0003800000 */
.L_x_8216:
[----:B------:R-:W-:Y:S01]  /*d7d0*/  STG.E.U8 desc[UR36][R2.64], R0 ;  /* 0x0000000002007986 */ /* 0x000fe2000c101124 */
[----:B------:R-:W-:Y:S05]  /*d7e0*/  EXIT ;  /* 0x000000000000794d */ /* 0x000fea0003800000 */
.L_x_8210:
        /* <DEDUP_REMOVED lines=26> */
.L_x_8193:
        /* <DEDUP_REMOVED lines=16> */
.L_x_8221:
[----:B------:R-:W-:Y:S05]  /*da90*/  EXIT ;  /* 0x000000000000794d */ /* 0x000fea0003800000 */
.L_x_8220:
[----:B------:R-:W0:Y:S02]  /*daa0*/  F2I.U64.F64.TRUNC R36, R36 ;  /* 0x0000002400247311 */ /* 0x000e24000030d800 */
[----:B0-----:R-:W-:Y:S01]  /*dab0*/  STG.E.64 desc[UR36][R2.64], R36 ;  /* 0x0000002402007986 */ /* 0x001fe2000c101b24 */
[----:B------:R-:W-:Y:S05]  /*dac0*/  EXIT ;  /* 0x000000000000794d */ /* 0x000fea0003800000 */
.L_x_8219:
[----:B------:R-:W0:Y:S02]  /*dad0*/  F2I.U32.F64.TRUNC R37, R36 ;  /* 0x0000002400257311 */ /* 0x000e24000030d000 */
[----:B0-----:R-:W-:Y:S01]  /*dae0*/  STG.E desc[UR36][R2.64], R37 ;  /* 0x0000002502007986 */ /* 0x001fe2000c101924 */
[----:B------:R-:W-:Y:S05]  /*daf0*/  EXIT ;  /* 0x000000000000794d */ /* 0x000fea0003800000 */
.L_x_8222:
        /* <DEDUP_REMOVED lines=16> */
.L_x_24134:


//--------------------- .text._ZN2at6native18elementwise_kernelILi128ELi2EZNS0_22gpu_kernel_impl_nocastIZZZNS0_54_GLOBAL__N__d8c5977b_16_LinearAlgebra_cu_140f0503_289316addr_kernel_cudaERNS_14TensorIteratorERKN3c106ScalarES9_ENKUlvE_clEvENKUlvE6_clEvEUlNS6_7complexIdEESD_SD_E_EEvRNS_18TensorIteratorBaseERKT_EUliE_EEviT1_ --------------------------
	.section	.text._ZN2at6native18elementwise_kernelILi128ELi2EZNS0_22gpu_kernel_impl_nocastIZZZNS0_54_GLOBAL__N__d8c5977b_16_LinearAlgebra_cu_140f0503_289316addr_kernel_cudaERNS_14TensorIteratorERKN3c106ScalarES9_ENKUlvE_clEvENKUlvE6_clEvEUlNS6_7complexIdEESD_SD_E_EEvRNS_18TensorIteratorBaseERKT_EUliE_EEviT1_,"ax",@progbits
	.align	128
        .global         _ZN2at6native18elementwise_kernelILi128ELi2EZNS0_22gpu_kernel_impl_nocastIZZZNS0_54_GLOBAL__N__d8c5977b_16_LinearAlgebra_cu_140f0503_289316addr_kernel_cudaERNS_14TensorIteratorERKN3c106ScalarES9_ENKUlvE_clEvENKUlvE6_clEvEUlNS6_7complexIdEESD_SD_E_EEvRNS_18TensorIteratorBaseERKT_EUliE_EEviT1_
        .type           _ZN2at6native18elementwise_kernelILi128ELi2EZNS0_22gpu_kernel_impl_nocastIZZZNS0_54_GLOBAL__N__d8c5977b_16_LinearAlgebra_cu_140f0503_289316addr_kernel_cudaERNS_14TensorIteratorERKN3c106ScalarES9_ENKUlvE_clEvENKUlvE6_clEvEUlNS6_7complexIdEESD_SD_E_EEvRNS_18TensorIteratorBaseERKT_EUliE_EEviT1_,@function
        .size           _ZN2at6native18elementwise_kernelILi128ELi2EZNS0_22gpu_kernel_impl_nocastIZZZNS0_54_GLOBAL__N__d8c5977b_16_LinearAlgebra_cu_140f0503_289316addr_kernel_cudaERNS_14TensorIteratorERKN3c106ScalarES9_ENKUlvE_clEvENKUlvE6_clEvEUlNS6_7complexIdEESD_SD_E_EEvRNS_18TensorIteratorBaseERKT_EUliE_EEviT1_,(.L_x_24135 - _ZN2at6native18elementwise_kernelILi128ELi2EZNS0_22gpu_kernel_impl_nocastIZZZNS0_54_GLOBAL__N__d8c5977b_16_LinearAlgebra_cu_140f0503_289316addr_kernel_cudaERNS_14TensorIteratorERKN3c106ScalarES9_ENKUlvE_clEvENKUlvE6_clEvEUlNS6_7complexIdEESD_SD_E_EEvRNS_18TensorIteratorBaseERKT_EUliE_EEviT1_)
        .other          _ZN2at6native18elementwise_kernelILi128ELi2EZNS0_22gpu_kernel_impl_nocastIZZZNS0_54_GLOBAL__N__d8c5977b_16_LinearAlgebra_cu_140f0503_289316addr_kernel_cudaERNS_14TensorIteratorERKN3c106ScalarES9_ENKUlvE_clEvENKUlvE6_clEvEUlNS6_7complexIdEESD_SD_E_EEvRNS_18TensorIteratorBaseERKT_EUliE_EEviT1_,@"STO_CUDA_ENTRY STV_DEFAULT"
_ZN2at6native18elementwise_kernelILi128ELi2EZNS0_22gpu_kernel_impl_nocastIZZZNS0_54_GLOBAL__N__d8c5977b_16_LinearAlgebra_cu_140f0503_289316addr_kernel_cudaERNS_14TensorIteratorERKN3c106ScalarES9_ENKUlvE_clEvENKUlvE6_clEvEUlNS6_7complexIdEESD_SD_E_EEvRNS_18TensorIteratorBaseERKT_EUliE_EEviT1_:
.text._ZN2at6native18elementwise_kernelILi128ELi2EZNS0_22gpu_kernel_impl_nocastIZZZNS0_54_GLOBAL__N__d8c5977b_16_LinearAlgebra_cu_140f0503_289316addr_kernel_cudaERNS_14TensorIteratorERKN3c106ScalarES9_ENKUlvE_clEvENKUlvE6_clEvEUlNS6_7complexIdEESD_SD_E_EEvRNS_18TensorIteratorBaseERKT_EUliE_EEviT1_:
        /* <DEDUP_REMOVED lines=363> */
.L_x_8225:
[----:B------:R-:W-:Y:S01]  /*16b0*/  ULDC.64 UR8, c[0x0][0x4f0] ;  /* 0x00013c0000087ab9 */ /* 0x000fe20000000a00 */
[----:B------:R-:W-:Y:S01]  /*16c0*/  ULDC.64 UR10, c[0x0][0x500] ;  /* 0x00014000000a7ab9 */ /* 0x000fe20000000a00 */
[----:B------:R-:W-:-:S04]  /*16d0*/  IADD3 R8, P0, R3, UR8, RZ ;  /* 0x0000000803087c10 */ /* 0x000fc8000ff1e0ff */
[----:B------:R-:W-:Y:S01]  /*16e0*/  IADD3.X R9, RZ, UR9, RZ, P0, !PT ;  /* 0x00000009ff097c10 */ /* 0x000fe200087fe4ff */
[----:B------:R-:W-:-:S05]  /*16f0*/  ULDC.64 UR8, c[0x0][0x4f8] ;  /* 0x00013e0000087ab9 */ /* 0x000fca0000000a00 */
[----:B------:R-:W2:Y:S01]  /*1700*/  LDG.E.128 R8, desc[UR4][R8.64] ;  /* 0x0000000408087981 */ /* 0x000ea2000c1e1d00 */
[----:B------:R-:W-:-:S04]  /*1710*/  IADD3 R4, P0, R4, UR8, RZ ;  /* 0x0000000804047c10 */ /* 0x000fc8000ff1e0ff */
[----:B------:R-:W-:Y:S01]  /*1720*/  IADD3.X R5, RZ, UR9, RZ, P0, !PT ;  /* 0x00000009ff057c10 */ /* 0x000fe200087fe4ff */
[----:B------:R-:W-:-:S05]  /*1730*/  ULDC.64 UR8, c[0x0][0x508] ;  /* 0x0001420000087ab9 */ /* 0x000fca0000000a00 */
[----:B------:R-:W3:Y:S01]  /*1740*/  LDG.E.128 R4, desc[UR4][R4.64] ;  /* 0x0000000404047981 */ /* 0x000ee2000c1e1d00 */
[----:B--2---:R-:W-:Y:S02]  /*1750*/  DMUL R14, R8, UR8 ;  /* 0x00000008080e7c28 */ /* 0x004fe40008000000 */
[----:B------:R-:W-:Y:S01]  /*1760*/  DMUL R12, R10, UR8 ;  /* 0x000000080a0c7c28 */ /* 0x000fe20008000000 */
[----:B------:R-:W-:Y:S02]  /*1770*/  ULDC.64 UR8, c[0x0][0x4e0] ;  /* 0x0001380000087ab9 */ /* 0x000fe40000000a00 */
[----:B------:R-:W-:-:S03]  /*1780*/  IADD3 R2, P0, R2, UR8, RZ ;  /* 0x0000000802027c10 */ /* 0x000fc6000ff1e0ff */
[----:B------:R-:W-:Y:S01]  /*1790*/  DFMA R14, R10, UR10, R14 ;  /* 0x0000000a0a0e7c2b */ /* 0x000fe2000800000e */
[----:B------:R-:W-:Y:S01]  /*17a0*/  IADD3.X R3, RZ, UR9, RZ, P0, !PT ;  /* 0x00000009ff037c10 */ /* 0x000fe200087fe4ff */
[----:B------:R-:W-:-:S06]  /*17b0*/  DFMA R12, R8, UR10, -R12 ;  /* 0x0000000a080c7c2b */ /* 0x000fcc000800080c */
[-C--:B---3--:R-:W-:Y:S02]  /*17c0*/  DMUL R8, R4, R14.reuse ;  /* 0x0000000e04087228 */ /* 0x088fe40000000000 */
[----:B------:R-:W-:-:S06]  /*17d0*/  DMUL R14, R6, R14 ;  /* 0x0000000e060e7228 */ /* 0x000fcc0000000000 */
[-C--:B------:R-:W-:Y:S02]  /*17e0*/  DFMA R6, R6, R12.reuse, R8 ;  /* 0x0000000c0606722b */ /* 0x080fe40000000008 */
[----:B------:R-:W-:Y:S01]  /*17f0*/  DFMA R4, R4, R12, -R14 ;  /* 0x0000000c0404722b */ /* 0x000fe2000000080e */
[----:B------:R-:W-:-:S06]  /*1800*/  IADD3 R9, R0, 0x80, RZ ;  /* 0x0000008000097810 */ /* 0x000fcc0007ffe0ff */
[----:B------:R0:W-:Y:S04]  /*1810*/  STG.E.128 desc[UR4][R2.64], R4 ;  /* 0x0000000402007986 */ /* 0x0001e8000c101d04 */
.L_x_8224:
[----:B------:R-:W-:Y:S05]  /*1820*/  BSYNC B0 ;  /* 0x0000000000007941 */ /* 0x000fea0003800000 */
.L_x_8223:
[----:B------:R-:W-:-:S13]  /*1830*/  ISETP.GE.AND P0, PT, R9, UR6, PT ;  /* 0x0000000609007c0c */ /* 0x000fda000bf06270 */
[----:B------:R-:W-:Y:S05]  /*1840*/  @P0 EXIT ;  /* 0x000000000000094d */ /* 0x000fea0003800000 */
[----:B------:R-:W1:Y:S01]  /*1850*/  LDC R8, c[0x0][0x220] ;  /* 0x00008800ff087b82 */ /* 0x000e620000000800 */
[----:B0-----:R-:W-:Y:S02]  /*1860*/  CS2R R2, SRZ ;  /* 0x0000000000027805 */ /* 0x001fe4000001ff00 */
[----:B------:R-:W-:Y:S02]  /*1870*/  MOV R0, RZ ;  /* 0x000000ff00007202 */ /* 0x000fe40000000f00 */
[----:B-1----:R-:W-:-:S13]  /*1880*/  ISETP.NE.AND P0, PT, R8, RZ, PT ;  /* 0x000000ff0800720c */ /* 0x002fda0003f05270 */
[----:B------:R-:W-:Y:S05]  /*1890*/  @!P0 BRA `(.L_x_8226) ;  /* 0x0000001400708947 */ /* 0x000fea0003800000 */
[----:B------:R-:W-:Y:S01]  /*18a0*/  HFMA2.MMA R2, -RZ, RZ, 0, 0 ;  /* 0x00000000ff027435 */ /* 0x000fe200000001ff */
[----:B------:R-:W-:Y:S01]  /*18b0*/  MOV R3, R9 ;  /* 0x0000000900037202 */ /* 0x000fe20000000f00 */
[----:B------:R-:W-:Y:S01]  /*18c0*/  ULDC.64 UR6, c[0x0][0x228] ;  /* 0x00008a0000067ab9 */ /* 0x000fe20000000a00 */
[----:B------:R-:W-:Y:S01]  /*18d0*/  ISETP.NE.AND P0, PT, R8, 0x1, PT ;  /* 0x000000010800780c */ /* 0x000fe20003f05270 */
[----:B------:R-:W-:-:S06]  /*18e0*/  ULDC.64 UR8, c[0x0][0x358] ;  /* 0x0000d60000087ab9 */ /* 0x000fcc0000000a00 */
        /* <DEDUP_REMOVED lines=326> */
[----:B------:R-:W-:-:S03]  /*2d50*/  @P0 MOV R8, RZ ;  /* 0x000000ff00080202 */ /* 0x000fc60000000f00 */
[----:B------:R-:W1:Y:S08]  /*2d60*/  @P0 LDC R13, c[0x0][0x344] ;  /* 0x0000d100ff0d0b82 */ /* 0x000e700000000800 */
[----:B------:R-:W2:Y:S08]  /*2d70*/  @P0 LDC R12, c[0x0][0x4d0] ;  /* 0x00013400ff0c0b82 */ /* 0x000eb00000000800 */
[----:B------:R-:W3:Y:S01]  /*2d80*/  @P0 LDC.64 R6, c[0x0][0x4d8] ;  /* 0x00013600ff060b82 */ /* 0x000ee20000000a00 */
[----:B0-----:R-:W-:-:S05]  /*2d90*/  @P0 IMAD.HI.U32 R4, R9, R10, R8 ;  /* 0x0000000a09040227 */ /* 0x001fca00078e0008 */
[----:B------:R-:W-:Y:S02]  /*2da0*/  @P0 SHF.R.U32.HI R4, RZ, R11, R4 ;  /* 0x0000000bff040219 */ /* 0x000fe40000011604 */
[----:B------:R-:W-:Y:S02]  /*2db0*/  IADD3 R11, -R9, RZ, RZ ;  /* 0x000000ff090b7210 */ /* 0x000fe40007ffe1ff */
[----:B------:R-:W-:-:S03]  /*2dc0*/  @P0 IADD3 R8, -R4, RZ, RZ ;  /* 0x000000ff04080210 */ /* 0x000fc60007ffe1ff */
[----:B------:R-:W-:Y:S01]  /*2dd0*/  IMAD R5, R11, UR8, R5 ;  /* 0x000000080b057c24 */ /* 0x000fe2000f8e0205 */
[----:B------:R-:W-:Y:S01]  /*2de0*/  ULDC.64 UR8, c[0x0][0x4c8] ;  /* 0x0001320000087ab9 */ /* 0x000fe20000000a00 */
[----:B-1----:R-:W-:Y:S02]  /*2df0*/  @P0 IMAD R9, R13, R8, R9 ;  /* 0x000000080d090224 */ /* 0x002fe400078e0209 */
[C---:B------:R-:W-:Y:S02]  /*2e00*/  IMAD R0, R5.reuse, UR6, R0 ;  /* 0x0000000605007c24 */ /* 0x040fe4000f8e0200 */
[C---:B------:R-:W-:Y:S02]  /*2e10*/  IMAD R3, R5.reuse, UR8, R3 ;  /* 0x0000000805037c24 */ /* 0x040fe4000f8e0203 */
[----:B------:R-:W-:Y:S02]  /*2e20*/  IMAD R2, R5, UR9, R2 ;  /* 0x0000000905027c24 */ /* 0x000fe4000f8e0202 */
[----:B--2---:R-:W-:-:S02]  /*2e30*/  @P0 IMAD R0, R9, R12, R0 ;  /* 0x0000000c09000224 */ /* 0x004fc400078e0200 */
[C---:B---3--:R-:W-:Y:S02]  /*2e40*/  @P0 IMAD R3, R9.reuse, R6, R3 ;  /* 0x0000000609030224 */ /* 0x048fe400078e0203 */
[----:B------:R-:W-:-:S07]  /*2e50*/  @P0 IMAD R2, R9, R7, R2 ;  /* 0x0000000709020224 */ /* 0x000fce00078e0202 */
.L_x_8226:
        /* <DEDUP_REMOVED lines=12> */
[----:B------:R-:W-:-:S05]  /*2f20*/  ULDC.64 UR6, c[0x0][0x4e0] ;  /* 0x0001380000067ab9 */ /* 0x000fca0000000a00 */
[----:B------:R-:W-:Y:S02]  /*2f30*/  DFMA R12, R10, UR8, R12 ;  /* 0x000000080a0c7c2b */ /* 0x000fe4000800000c */
[----:B------:R-:W-:Y:S01]  /*2f40*/  DFMA R2, R8, UR8, -R2 ;  /* 0x0000000808027c2b */ /* 0x000fe20008000802 */
[----:B------:R-:W-:-:S04]  /*2f50*/  IADD3 R10, P0, R0, UR6, RZ ;  /* 0x00000006000a7c10 */ /* 0x000fc8000ff1e0ff */
[----:B------:R-:W-:Y:S01]  /*2f60*/  IADD3.X R11, RZ, UR7, RZ, P0, !PT ;  /* 0x00000007ff0b7c10 */ /* 0x000fe200087fe4ff */
[-C--:B---3--:R-:W-:Y:S02]  /*2f70*/  DMUL R8, R4, R12.reuse ;  /* 0x0000000c04087228 */ /* 0x088fe40000000000 */
[----:B------:R-:W-:-:S06]  /*2f80*/  DMUL R12, R6, R12 ;  /* 0x0000000c060c7228 */ /* 0x000fcc0000000000 */
[-C--:B------:R-:W-:Y:S02]  /*2f90*/  DFMA R6, R6, R2.reuse, R8 ;  /* 0x000000020606722b */ /* 0x080fe40000000008 */
[----:B------:R-:W-:-:S07]  /*2fa0*/  DFMA R4, R4, R2, -R12 ;  /* 0x000000020404722b */ /* 0x000fce000000080c */
[----:B------:R-:W-:Y:S01]  /*2fb0*/  STG.E.128 desc[UR4][R10.64], R4 ;  /* 0x000000040a007986 */ /* 0x000fe2000c101d04 */
[----:B------:R-:W-:Y:S05]  /*2fc0*/  EXIT ;  /* 0x000000000000794d */ /* 0x000fea0003800000 */
.L_x_8227:
        /* <DEDUP_REMOVED lines=11> */
.L_x_24135:


//--------------------- .text._ZN2at6native27unrolled_elementwise_kernelIZZZNS0_54_GLOBAL__N__d8c5977b_16_LinearAlgebra_cu_140f0503_289316addr_kernel_cudaERNS_14TensorIteratorERKN3c106ScalarES8_ENKUlvE_clEvENKUlvE6_clEvEUlNS5_7complexIdEESC_SC_E_St5arrayIPcLm4EELi4E23TrivialOffsetCalculatorILi3EjESH_ILi1EjENS0_6memory15LoadWithoutCastENSK_16StoreWithoutCastEEEviT_T0_T2_T3_T4_T5_ --------------------------
	.section	.text._ZN2at6native27unrolled_elementwise_kernelIZZZNS0_54_GLOBAL__N__d8c5977b_16_LinearAlgebra_cu_140f0503_289316addr_kernel_cudaERNS_14TensorIteratorERKN3c106ScalarES8_ENKUlvE_clEvENKUlvE6_clEvEUlNS5_7complexIdEESC_SC_E_St5arrayIPcLm4EELi4E23TrivialOffsetCalculatorILi3EjESH_ILi1EjENS0_6memory15LoadWithoutCastENSK_16StoreWithoutCastEEEviT_T0_T2_T3_T4_T5_,"ax",@progbits
	.align	128
        .global         _ZN2at6native27unrolled_elementwise_kernelIZZZNS0_54_GLOBAL__N__d8c5977b_16_LinearAlgebra_cu_140f0503_289316addr_kernel_cudaERNS_14TensorIteratorERKN3c106ScalarES8_ENKUlvE_clEvENKUlvE6_clEvEUlNS5_7complexIdEESC_SC_E_St5arrayIPcLm4EELi4E23TrivialOffsetCalculatorILi3EjESH_ILi1EjENS0_6memory15LoadWithoutCastENSK_16StoreWithoutCastEEEviT_T0_T2_T3_T4_T5_
        .type           _ZN2at6native27unrolled_elementwise_kernelIZZZNS0_54_GLOBAL__N__d8c5977b_16_LinearAlgebra_cu_140f0503_289316addr_kernel_cudaERNS_14TensorIteratorERKN3c106ScalarES8_ENKUlvE_clEvENKUlvE6_clEvEUlNS5_7complexIdEESC_SC_E_St5arrayIPcLm4EELi4E23TrivialOffsetCalculatorILi3EjESH_ILi1EjENS0_6memory15LoadWithoutCastENSK_16StoreWithoutCastEEEviT_T0_T2_T3_T4_T5_,@function
        .size           _ZN2at6native27unrolled_elementwise_kernelIZZZNS0_54_GLOBAL__N__d8c5977b_16_LinearAlgebra_cu_140f0503_289316addr_kernel_cudaERNS_14TensorIteratorERKN3c106ScalarES8_ENKUlvE_clEvENKUlvE6_clEvEUlNS5_7complexIdEESC_SC_E_St5arrayIPcLm4EELi4E23TrivialOffsetCalculatorILi3EjESH_ILi1EjENS0_6memory15LoadWithoutCastENSK_16StoreWithoutCastEEEviT_T0_T2_T3_T4_T5_,(.L_x_24136 - _ZN2at6native27unrolled_elementwise_kernelIZZZNS0_54_GLOBAL__N__d8c5977b_16_LinearAlgebra_cu_140f0503_289316addr_kernel_cudaERNS_14TensorIteratorERKN3c106ScalarES8_ENKUlvE_clEvENKUlvE6_clEvEUlNS5_7complexIdEESC_SC_E_St5arrayIPcLm4EELi4E23TrivialOffsetCalculatorILi3EjESH_ILi1EjENS0_6memory15LoadWithoutCastENSK_16StoreWithoutCastEEEviT_T0_T2_T3_T4_T5_)
        .other          _ZN2at6native27unrolled_elementwise_kernelIZZZNS0_54_GLOBAL__N__d8c5977b_16_LinearAlgebra_cu_140f0503_289316addr_kernel_cudaERNS_14TensorIteratorERKN3c106ScalarES8_ENKUlvE_clEvENKUlvE6_clEvEUlNS5_7complexIdEESC_SC_E_St5arrayIPcLm4EELi4E23TrivialOffsetCalculatorILi3EjESH_ILi1EjENS0_6memory15LoadWithoutCastENSK_16StoreWithoutCastEEEviT_T0_T2_T3_T4_T5_,@"STO_CUDA_ENTRY STV_DEFAULT"
_ZN2at6native27unrolled_elementwise_kernelIZZZNS0_54_GLOBAL__N__d8c5977b_16_LinearAlgebra_cu_140f0503_289316addr_kernel_cudaERNS_14TensorIteratorERKN3c106ScalarES8_ENKUlvE_clEvENKUlvE6_clEvEUlNS5_7complexIdEESC_SC_E_St5arrayIPcLm4EELi4E23TrivialOffsetCalculatorILi3EjESH_ILi1EjENS0_6memory15LoadWithoutCastENSK_16StoreWithoutCastEEEviT_T0_T2_T3_T4_T5_:
.text._ZN2at6native27unrolled_elementwise_kernelIZZZNS0_54_GLOBAL__N__d8c5977b_16_LinearAlgebra_cu_140f0503_289316addr_kernel_cudaERNS_14TensorIteratorERKN3c106ScalarES8_ENKUlvE_clEvENKUlvE6_clEvEUlNS5_7complexIdEESC_SC_E_St5arrayIPcLm4EELi4E23TrivialOffsetCalculatorILi3EjESH_ILi1EjENS0_6memory15LoadWithoutCastENSK_16StoreWithoutCastEEEviT_T0_T2_T3_T4_T5_:
[----:B------:R-:W-:Y:S01]  /*0000*/  LDC R1, c[0x0][0x28] ;  /* 0x00000a00ff017b82 */ /* 0x000fe20000000800 */
[----:B------:R-:W0:Y:S07]  /*0010*/  S2R R2, SR_CTAID.X ;  /* 0x0000000000027919 */ /* 0x000e2e0000002500 */
[----:B------:R-:W0:Y:S01]  /*0020*/  LDC R5, c[0x0][0x210] ;  /* 0x00008400ff057b82 */ /* 0x000e220000000800 */
[----:B------:R-:W-:Y:S01]  /*0030*/  ULDC.64 UR4, c[0x0][0x208] ;  /* 0x0000820000047ab9 */ /* 0x000fe20000000a00 */
[----:B------:R-:W1:Y:S01]  /*0040*/  S2R R3, SR_TID.X ;  /* 0x0000000000037919 */ /* 0x000e620000002100 */
[----:B0-----:R-:W-:-:S02]  /*0050*/  IMAD R0, R2, -0x200, R5 ;  /* 0xfffffe0002007824 */ /* 0x001fc400078e0205 */
[----:B-1----:R-:W-:-:S03]  /*0060*/  IMAD.MOV.U32 R9, RZ, RZ, R3 ;  /* 0x000000ffff097224 */ /* 0x002fc600078e0003 */
[----:B------:R-:W-:-:S13]  /*0070*/  ISETP.GE.AND P0, PT, R3, R0, PT ;  /* 0x000000000300720c */ /* 0x000fda0003f06270 */
[----:B------:R-:W-:Y:S01]  /*0080*/  @!P0 IMAD R28, R2, 0x200, R9 ;  /* 0x00000200021c8824 */ /* 0x000fe200078e0209 */
[----:B------:R-:W0:Y:S01]  /*0090*/  @!P0 LDC.64 R44, c[0x0][0x258] ;  /* 0x00009600ff2c8b82 */ /* 0x000e220000000a00 */
[----:B------:R-:W-:-:S05]  /*00a0*/  @!P0 VIADD R9, R9, 0x80 ;  /* 0x0000008009098836 */ /* 0x000fca0000000000 */
[----:B------:R-:W-:-:S13]  /*00b0*/  ISETP.GE.AND P1, PT, R9, R0, PT ;  /* 0x000000000900720c */ /* 0x000fda0003f26270 */
[----:B------:R-:W-:Y:S01]  /*00c0*/  @!P1 IMAD R7, R2, 0x200, R9 ;  /* 0x0000020002079824 */ /* 0x000fe200078e0209 */
[----:B------:R-:W1:Y:S01]  /*00d0*/  @!P1 LDC.64 R4, c[0x0][0x250] ;  /* 0x00009400ff049b82 */ /* 0x000e620000000a00 */
[----:B------:R-:W-:-:S05]  /*00e0*/  @!P1 VIADD R9, R9, 0x80 ;  /* 0x0000008009099836 */ /* 0x000fca0000000000 */
[C---:B------:R-:W-:Y:S02]  /*00f0*/  ISETP.GE.AND P3, PT, R9.reuse, R0, PT ;  /* 0x000000000900720c */ /* 0x040fe40003f66270 */
[----:B------:R-:W2:Y:S11]  /*0100*/  @!P1 LDC.64 R32, c[0x0][0x258] ;  /* 0x00009600ff209b82 */ /* 0x000eb60000000a00 */
[----:B------:R-:W-:Y:S01]  /*0110*/  @!P3 IMAD R11, R2, 0x200, R9 ;  /* 0x00000200020bb824 */ /* 0x000fe200078e0209 */
[----:B------:R-:W3:Y:S01]  /*0120*/  @!P3 LDC.64 R36, c[0x0][0x250] ;  /* 0x00009400ff24bb82 */ /* 0x000ee20000000a00 */
[----:B------:R-:W-:-:S02]  /*0130*/  @!P3 VIADD R9, R9, 0x80 ;  /* 0x000000800909b836 */ /* 0x000fc40000000000 */
[----:B-1----:R-:W-:Y:S01]  /*0140*/  @!P1 IMAD.WIDE.U32 R30, R7, 0x10, R4 ;  /* 0x00000010071e9825 */ /* 0x002fe200078e0004 */
[----:B------:R-:W-:Y:S02]  /*0150*/  CS2R R4, SRZ ;  /* 0x0000000000047805 */ /* 0x000fe4000001ff00 */
[----:B------:R-:W-:Y:S02]  /*0160*/  ISETP.GE.AND P2, PT, R9, R0, PT ;  /* 0x000000000900720c */ /* 0x000fe40003f46270 */
[----:B------:R-:W1:Y:S01]  /*0170*/  @!P3 LDC.64 R38, c[0x0][0x258] ;  /* 0x00009600ff26bb82 */ /* 0x000e620000000a00 */
[----:B--2---:R-:W-:Y:S01]  /*0180*/  @!P1 IMAD.WIDE.U32 R32, R7, 0x10, R32 ;  /* 0x0000001007209825 */ /* 0x004fe200078e0020 */
[----:B------:R-:W-:-:S09]  /*0190*/  CS2R R6, SRZ ;  /* 0x0000000000067805 */ /* 0x000fd2000001ff00 */
[----:B------:R-:W2:Y:S01]  /*01a0*/  @!P2 LDC.64 R42, c[0x0][0x250] ;  /* 0x00009400ff2aab82 */ /* 0x000ea20000000a00 */
[----:B------:R4:W5:Y:S01]  /*01b0*/  @!P1 LDG.E.128 R4, desc[UR4][R30.64] ;  /* 0x000000041e049981 */ /* 0x000962000c1e1d00 */
[----:B------:R-:W-:Y:S01]  /*01c0*/  @!P2 IMAD R9, R2, 0x200, R9 ;  /* 0x000002000209a824 */ /* 0x000fe200078e0209 */
[----:B------:R-:W-:Y:S02]  /*01d0*/  CS2R R26, SRZ ;  /* 0x00000000001a7805 */ /* 0x000fe4000001ff00 */
[----:B------:R-:W-:Y:S01]  /*01e0*/  CS2R R24, SRZ ;  /* 0x0000000000187805 */ /* 0x000fe2000001ff00 */
[C---:B---3--:R-:W-:Y:S02]  /*01f0*/  @!P3 IMAD.WIDE.U32 R36, R11.reuse, 0x10, R36 ;  /* 0x000000100b24b825 */ /* 0x048fe400078e0024 */
[----:B------:R-:W3:Y:S02]  /*0200*/  @!P2 LDC.64 R40, c[0x0][0x258] ;  /* 0x00009600ff28ab82 */ /* 0x000ee40000000a00 */
[----:B-1----:R-:W-:-:S06]  /*0210*/  @!P3 IMAD.WIDE.U32 R38, R11, 0x10, R38 ;  /* 0x000000100b26b825 */ /* 0x002fcc00078e0026 */
[----:B----4-:R-:W1:Y:S01]  /*0220*/  @!P0 LDC.64 R30, c[0x0][0x250] ;  /* 0x00009400ff1e8b82 */ /* 0x010e620000000a00 */
[----:B------:R-:W-:Y:S01]  /*0230*/  CS2R R10, SRZ ;  /* 0x00000000000a7805 */ /* 0x000fe2000001ff00 */
[----:B--2---:R-:W-:-:S04]  /*0240*/  @!P2 IMAD.WIDE.U32 R42, R9, 0x10, R42 ;  /* 0x00000010092aa825 */ /* 0x004fc800078e002a */
[----:B---3--:R-:W-:Y:S01]  /*0250*/  @!P2 IMAD.WIDE.U32 R40, R9, 0x10, R40 ;  /* 0x000000100928a825 */ /* 0x008fe200078e0028 */
[----:B------:R-:W-:Y:S02]  /*0260*/  CS2R R8, SRZ ;  /* 0x0000000000087805 */ /* 0x000fe4000001ff00 */
[----:B------:R-:W-:Y:S01]  /*0270*/  CS2R R34, SRZ ;  /* 0x0000000000227805 */ /* 0x000fe2000001ff00 */
[C---:B0-----:R-:W-:Y:S01]  /*0280*/  @!P0 IMAD.WIDE.U32 R44, R28.reuse, 0x10, R44 ;  /* 0x000000101c2c8825 */ /* 0x041fe200078e002c */
[----:B------:R1:W5:Y:S04]  /*0290*/  @!P2 LDG.E.128 R24, desc[UR4][R40.64] ;  /* 0x000000042818a981 */ /* 0x000368000c1e1d00 */
[----:B------:R0:W5:Y:S01]  /*02a0*/  @!P1 LDG.E.128 R8, desc[UR4][R32.64] ;  /* 0x0000000420089981 */ /* 0x000162000c1e1d00 */
[----:B-1----:R-:W-:Y:S01]  /*02b0*/  @!P0 IMAD.WIDE.U32 R40, R28, 0x10, R30 ;  /* 0x000000101c288825 */ /* 0x002fe200078e001e */
[----:B------:R-:W-:-:S02]  /*02c0*/  CS2R R30, SRZ ;  /* 0x00000000001e7805 */ /* 0x000fc4000001ff00 */
[----:B------:R-:W-:Y:S02]  /*02d0*/  CS2R R28, SRZ ;  /* 0x00000000001c7805 */ /* 0x000fe4000001ff00 */
[----:B0-----:R-:W-:-:S04]  /*02e0*/  CS2R R32, SRZ ;  /* 0x0000000000207805 */ /* 0x001fc8000001ff00 */
[----:B------:R-:W5:Y:S04]  /*02f0*/  @!P0 LDG.E.128 R28, desc[UR4][R40.64] ;  /* 0x00000004281c8981 */ /* 0x000f68000c1e1d00 */
[----:B------:R-:W5:Y:S01]  /*0300*/  @!P0 LDG.E.128 R32, desc[UR4][R44.64] ;  /* 0x000000042c208981 */ /* 0x000f62000c1e1d00 */
[----:B------:R-:W-:Y:S02]  /*0310*/  CS2R R14, SRZ ;  /* 0x00000000000e7805 */ /* 0x000fe4000001ff00 */
[----:B------:R-:W-:Y:S02]  /*0320*/  CS2R R12, SRZ ;  /* 0x00000000000c7805 */ /* 0x000fe4000001ff00 */
[----:B------:R-:W-:Y:S02]  /*0330*/  CS2R R18, SRZ ;  /* 0x0000000000127805 */ /* 0x000fe4000001ff00 */
[----:B------:R-:W-:-:S02]  /*0340*/  CS2R R16, SRZ ;  /* 0x0000000000107805 */ /* 0x000fc4000001ff00 */
[----:B------:R-:W-:Y:S02]  /*0350*/  CS2R R22, SRZ ;  /* 0x0000000000167805 */ /* 0x000fe4000001ff00 */
[----:B------:R-:W-:Y:S01]  /*0360*/  CS2R R20, SRZ ;  /* 0x0000000000147805 */ /* 0x000fe2000001ff00 */
[----:B------:R-:W-:Y:S01]  /*0370*/  BSSY B0, `(.L_x_8228) ;  /* 0x0000012000007945 */ /* 0x000fe20003800000 */
[----:B------:R0:W5:Y:S04]  /*0380*/  @!P3 LDG.E.128 R12, desc[UR4][R36.64] ;  /* 0x00000004240cb981 */ /* 0x000168000c1e1d00 */
[----:B------:R1:W5:Y:S04]  /*0390*/  @!P3 LDG.E.128 R16, desc[UR4][R38.64] ;  /* 0x000000042610b981 */ /* 0x000368000c1e1d00 */
[----:B------:R2:W5:Y:S01]  /*03a0*/  @!P2 LDG.E.128 R20, desc[UR4][R42.64] ;  /* 0x000000042a14a981 */ /* 0x000562000c1e1d00 */
[----:B0-----:R-:W-:-:S02]  /*03b0*/  CS2R R36, SRZ ;  /* 0x0000000000247805 */ /* 0x001fc4000001ff00 */
[----:B-1----:R-:W-:Y:S02]  /*03c0*/  CS2R R38, SRZ ;  /* 0x0000000000267805 */ /* 0x002fe4000001ff00 */
[----:B--2---:R-:W-:Y:S01]  /*03d0*/  CS2R R42, SRZ ;  /* 0x00000000002a7805 */ /* 0x004fe2000001ff00 */
[----:B------:R-:W-:Y:S06]  /*03e0*/  @P0 BRA `(.L_x_8229) ;  /* 0x0000000000280947 */ /* 0x000fec0003800000 */
[----:B------:R-:W-:Y:S01]  /*03f0*/  ULDC.64 UR6, c[0x0][0x228] ;  /* 0x00008a0000067ab9 */ /* 0x000fe20000000a00 */
[----:B------:R-:W-:Y:S01]  /*0400*/  ULDC.64 UR8, c[0x0][0x220] ;  /* 0x0000880000087ab9 */ /* 0x000fe20000000a00 */
[----:B-----5:R-:W-:-:S08]  /*0410*/  DMUL R36, R28, UR6 ;  /* 0x000000061c247c28 */ /* 0x020fd00008000000 */
[C---:B------:R-:W-:Y:S02]  /*0420*/  DFMA R36, R30.reuse, UR8, R36 ;  /* 0x000000081e247c2b */ /* 0x040fe40008000024 */
[----:B------:R-:W-:-:S06]  /*0430*/  DMUL R30, R30, UR6 ;  /* 0x000000061e1e7c28 */ /* 0x000fcc0008000000 */
[----:B------:R-:W-:Y:S02]  /*0440*/  DMUL R38, R36, R32 ;  /* 0x0000002024267228 */ /* 0x000fe40000000000 */
[----:B------:R-:W-:Y:S02]  /*0450*/  DFMA R28, R28, UR8, -R30 ;  /* 0x000000081c1c7c2b */ /* 0x000fe4000800081e */
[----:B------:R-:W-:-:S06]  /*0460*/  DMUL R30, R36, R34 ;  /* 0x00000022241e7228 */ /* 0x000fcc0000000000 */
[C---:B------:R-:W-:Y:S02]  /*0470*/  DFMA R38, R28.reuse, R34, R38 ;  /* 0x000000221c26722b */ /* 0x040fe40000000026 */
[----:B------:R-:W-:-:S11]  /*0480*/  DFMA R36, R28, R32, -R30 ;  /* 0x000000201c24722b */ /* 0x000fd6000000081e */
.L_x_8229:
[----:B------:R-:W-:Y:S05]  /*0490*/  BSYNC B0 ;  /* 0x0000000000007941 */ /* 0x000fea0003800000 */
.L_x_8228:
[----:B-----5:R-:W-:Y:S01]  /*04a0*/  IMAD.MOV.U32 R29, RZ, RZ, R3 ;  /* 0x000000ffff1d7224 */ /* 0x020fe200078e0003 */
[----:B------:R-:W0:Y:S01]  /*04b0*/  @!P0 LDC.64 R30, c[0x0][0x240] ;  /* 0x00009000ff1e8b82 */ /* 0x000e220000000a00 */
[----:B------:R-:W-:Y:S02]  /*04c0*/  BSSY B0, `(.L_x_8230) ;  /* 0x0000015000007945 */ /* 0x000fe40003800000 */
[C---:B------:R-:W-:Y:S02]  /*04d0*/  VIADD R41, R29.reuse, 0x80 ;  /* 0x000000801d297836 */ /* 0x040fe40000000000 */
[C---:B------:R-:W-:Y:S02]  /*04e0*/  VIADD R33, R29.reuse, 0x100 ;  /* 0x000001001d217836 */ /* 0x040fe40000000000 */
[----:B------:R-:W-:Y:S01]  /*04f0*/  VIADD R35, R29, 0x180 ;  /* 0x000001801d237836 */ /* 0x000fe20000000000 */
[-C--:B------:R-:W-:Y:S01]  /*0500*/  ISETP.GE.AND P1, PT, R41, R0.reuse, PT ;  /* 0x000000002900720c */ /* 0x080fe20003f26270 */
[----:B------:R-:W-:Y:S01]  /*0510*/  @!P0 IMAD.MOV.U32 R29, RZ, RZ, R41 ;  /* 0x000000ffff1d8224 */ /* 0x000fe200078e0029 */
[----:B------:R-:W-:-:S02]  /*0520*/  ISETP.GE.AND P2, PT, R33, R0, PT ;  /* 0x000000002100720c */ /* 0x000fc40003f46270 */
[----:B------:R-:W-:Y:S02]  /*0530*/  CS2R R40, SRZ ;  /* 0x0000000000287805 */ /* 0x000fe4000001ff00 */
[-C--:B------:R-:W-:Y:S02]  /*0540*/  ISETP.GE.AND P3, PT, R35, R0.reuse, PT ;  /* 0x000000002300720c */ /* 0x080fe40003f66270 */
[----:B------:R-:W-:-:S05]  /*0550*/  ISETP.GE.AND P4, PT, R29, R0, PT ;  /* 0x000000001d00720c */ /* 0x000fca0003f86270 */
[----:B------:R-:W-:Y:S08]  /*0560*/  @P1 BRA `(.L_x_8231) ;  /* 0x0000000000281947 */ /* 0x000ff00003800000 */
        /* <DEDUP_REMOVED lines=10> */
.L_x_8231:
[----:B------:R-:W-:Y:S05]  /*0610*/  BSYNC B0 ;  /* 0x0000000000007941 */ /* 0x000fea0003800000 */
.L_x_8230:
[----:B------:R-:W-:Y:S01]  /*0620*/  BSSY B0, `(.L_x_8232) ;  /* 0x0000010000007945 */ /* 0x000fe20003800000 */
[----:B------:R-:W-:Y:S02]  /*0630*/  CS2R R6, SRZ ;  /* 0x0000000000067805 */ /* 0x000fe4000001ff00 */
[----:B------:R-:W-:Y:S01]  /*0640*/  CS2R R10, SRZ ;  /* 0x00000000000a7805 */ /* 0x000fe2000001ff00 */
[----:B------:R-:W-:Y:S01]  /*0650*/  @!P0 IMAD R3, R2, 0x200, R3 ;  /* 0x0000020002038824 */ /* 0x000fe200078e0203 */
        /* <DEDUP_REMOVED lines=12> */
.L_x_8233:
[----:B------:R-:W-:Y:S05]  /*0720*/  BSYNC B0 ;  /* 0x0000000000007941 */ /* 0x000fea0003800000 */
.L_x_8232:
[----:B------:R-:W-:Y:S01]  /*0730*/  BSSY B0, `(.L_x_8234) ;  /* 0x000000e000007945 */ /* 0x000fe20003800000 */
[----:B0-----:R-:W-:Y:S01]  /*0740*/  @!P0 IMAD.WIDE.U32 R30, R3, 0x10, R30 ;  /* 0x00000010031e8825 */ /* 0x001fe200078e001e */
[----:B------:R-:W-:Y:S02]  /*0750*/  CS2R R4, SRZ ;  /* 0x0000000000047805 */ /* 0x000fe4000001ff00 */
        /* <DEDUP_REMOVED lines=11> */
.L_x_8235:
[----:B------:R-:W-:Y:S05]  /*0810*/  BSYNC B0 ;  /* 0x0000000000007941 */ /* 0x000fea0003800000 */
.L_x_8234:
[----:B------:R0:W-:Y:S01]  /*0820*/  @!P0 STG.E.128 desc[UR4][R30.64], R36 ;  /* 0x000000241e008986 */ /* 0x0001e2000c101d04 */
[----:B------:R-:W-:Y:S04]  /*0830*/  BSSY B0, `(.L_x_8236) ;  /* 0x000000c000007945 */ /* 0x000fe80003800000 */
[----:B------:R-:W-:Y:S05]  /*0840*/  @P4 BRA `(.L_x_8237) ;  /* 0x0000000000284947 */ /* 0x000fea0003800000 */
[----:B------:R-:W1:Y:S01]  /*0850*/  LDC.64 R14, c[0x0][0x240] ;  /* 0x00009000ff0e7b82 */ /* 0x000e620000000a00 */
[----:B------:R-:W-:Y:S02]  /*0860*/  IMAD R13, R2, 0x200, R29 ;  /* 0x00000200020d7824 */ /* 0x000fe400078e021d */
[----:B------:R-:W-:-:S05]  /*0870*/  VIADD R29, R29, 0x80 ;  /* 0x000000801d1d7836 */ /* 0x000fca0000000000 */
[----:B------:R-:W-:-:S13]  /*0880*/  ISETP.GE.AND P0, PT, R29, R0, PT ;  /* 0x000000001d00720c */ /* 0x000fda0003f06270 */
[----:B------:R-:W-:Y:S02]  /*0890*/  @!P0 IMAD R3, R2, 0x200, R29 ;  /* 0x0000020002038824 */ /* 0x000fe400078e021d */
[----:B------:R-:W-:Y:S02]  /*08a0*/  @!P0 VIADD R29, R29, 0x80 ;  /* 0x000000801d1d8836 */ /* 0x000fe40000000000 */
[----:B-1----:R-:W-:-:S04]  /*08b0*/  IMAD.WIDE.U32 R12, R13, 0x10, R14 ;  /* 0x000000100d0c7825 */ /* 0x002fc800078e000e */
[----:B------:R-:W-:Y:S01]  /*08c0*/  @!P0 IMAD.WIDE.U32 R14, R3, 0x10, R14 ;  /* 0x00000010030e8825 */ /* 0x000fe200078e000e */
[----:B------:R1:W-:Y:S04]  /*08d0*/  STG.E.128 desc[UR4][R12.64], R40 ;  /* 0x000000280c007986 */ /* 0x0003e8000c101d04 */
[----:B------:R1:W-:Y:S02]  /*08e0*/  @!P0 STG.E.128 desc[UR4][R14.64], R8 ;  /* 0x000000080e008986 */ /* 0x0003e4000c101d04 */
.L_x_8237:
[----:B------:R-:W-:Y:S05]  /*08f0*/  BSYNC B0 ;  /* 0x0000000000007941 */ /* 0x000fea0003800000 */
.L_x_8236:
[----:B------:R-:W-:-:S13]  /*0900*/  ISETP.GE.AND P0, PT, R29, R0, PT ;  /* 0x000000001d00720c */ /* 0x000fda0003f06270 */
[----:B------:R-:W-:Y:S05]  /*0910*/  @P0 EXIT ;  /* 0x000000000000094d */ /* 0x000fea0003800000 */
[----:B-1----:R-:W1:Y:S01]  /*0920*/  LDC.64 R8, c[0x0][0x240] ;  /* 0x00009000ff087b82 */ /* 0x002e620000000a00 */
[----:B------:R-:W-:-:S04]  /*0930*/  IMAD R3, R2, 0x200, R29 ;  /* 0x0000020002037824 */ /* 0x000fc800078e021d */
[----:B-1----:R-:W-:-:S05]  /*0940*/  IMAD.WIDE.U32 R2, R3, 0x10, R8 ;  /* 0x0000001003027825 */ /* 0x002fca00078e0008 */
[----:B------:R-:W-:Y:S01]  /*0950*/  STG.E.128 desc[UR4][R2.64], R4 ;  /* 0x0000000402007986 */ /* 0x000fe2000c101d04 */
[----:B------:R-:W-:Y:S05]  /*0960*/  EXIT ;  /* 0x000000000000794d */ /* 0x000fea0003800000 */
.L_x_8238:
        /* <DEDUP_REMOVED lines=9> */
.L_x_24136:


//--------------------- .text._ZN2at6native29vectorized_elementwise_kernelILi2EZZZNS0_54_GLOBAL__N__d8c5977b_16_LinearAlgebra_cu_140f0503_289316addr_kernel_cudaERNS_14TensorIteratorERKN3c106ScalarES8_ENKUlvE_clEvENKUlvE6_clEvEUlNS5_7complexIdEESC_SC_E_St5arrayIPcLm4EEEEviT0_T1_ --------------------------
	.section	.text._ZN2at6native29vectorized_elementwise_kernelILi2EZZZNS0_54_GLOBAL__N__d8c5977b_16_LinearAlgebra_cu_140f0503_289316addr_kernel_cudaERNS_14TensorIteratorERKN3c106ScalarES8_ENKUlvE_clEvENKUlvE6_clEvEUlNS5_7complexIdEESC_SC_E_St5arrayIPcLm4EEEEviT0_T1_,"ax",@progbits
	.align	128
        .global         _ZN2at6native29vectorized_elementwise_kernelILi2EZZZNS0_54_GLOBAL__N__d8c5977b_16_LinearAlgebra_cu_140f0503_289316addr_kernel_cudaERNS_14TensorIteratorERKN3c106ScalarES8_ENKUlvE_clEvENKUlvE6_clEvEUlNS5_7complexIdEESC_SC_E_St5arrayIPcLm4EEEEviT0_T1_
        .type           _ZN2at6native29vectorized_elementwise_kernelILi2EZZZNS0_54_GLOBAL__N__d8c5977b_16_LinearAlgebra_cu_140f0503_289316addr_kernel_cudaERNS_14TensorIteratorERKN3c106ScalarES8_ENKUlvE_clEvENKUlvE6_clEvEUlNS5_7complexIdEESC_SC_E_St5arrayIPcLm4EEEEviT0_T1_,@function
        .size           _ZN2at6native29vectorized_elementwise_kernelILi2EZZZNS0_54_GLOBAL__N__d8c5977b_16_LinearAlgebra_cu_140f0503_289316addr_kernel_cudaERNS_14TensorIteratorERKN3c106ScalarES8_ENKUlvE_clEvENKUlvE6_clEvEUlNS5_7complexIdEESC_SC_E_St5arrayIPcLm4EEEEviT0_T1_,(.L_x_24137 - _ZN2at6native29vectorized_elementwise_kernelILi2EZZZNS0_54_GLOBAL__N__d8c5977b_16_LinearAlgebra_cu_140f0503_289316addr_kernel_cudaERNS_14TensorIteratorERKN3c106ScalarES8_ENKUlvE_clEvENKUlvE6_clEvEUlNS5_7complexIdEESC_SC_E_St5arrayIPcLm4EEEEviT0_T1_)
        .other          _ZN2at6native29vectorized_elementwise_kernelILi2EZZZNS0_54_GLOBAL__N__d8c5977b_16_LinearAlgebra_cu_140f0503_289316addr_kernel_cudaERNS_14TensorIteratorERKN3c106ScalarES8_ENKUlvE_clEvENKUlvE6_clEvEUlNS5_7complexIdEESC_SC_E_St5arrayIPcLm4EEEEviT0_T1_,@"STO_CUDA_ENTRY STV_DEFAULT"
_ZN2at6native29vectorized_elementwise_kernelILi2EZZZNS0_54_GLOBAL__N__d8c5977b_16_LinearAlgebra_cu_140f0503_289316addr_kernel_cudaERNS_14TensorIteratorERKN3c106ScalarES8_ENKUlvE_clEvENKUlvE6_clEvEUlNS5_7complexIdEESC_SC_E_St5arrayIPcLm4EEEEviT0_T1_:
.text._ZN2at6native29vectorized_elementwise_kernelILi2EZZZNS0_54_GLOBAL__N__d8c5977b_16_LinearAlgebra_cu_140f0503_289316addr_kernel_cudaERNS_14TensorIteratorERKN3c106ScalarES8_ENKUlvE_clEvENKUlvE6_clEvEUlNS5_7complexIdEESC_SC_E_St5arrayIPcLm4EEEEviT0_T1_:
        /* <DEDUP_REMOVED lines=12> */
[----:B------:R-:W2:Y:S01]  /*00c0*/  LDC.64 R66, c[0x0][0x258] ;  /* 0x00009600ff427b82 */ /* 0x000ea20000000a00 */
[----:B-1----:R-:W-:-:S04]  /*00d0*/  IMAD.WIDE R2, R0, 0x10, R2 ;  /* 0x0000001000027825 */ /* 0x002fc800078e0202 */
[----:B0-----:R-:W-:-:S05]  /*00e0*/  IMAD.WIDE.U32 R52, R5, 0x20, R2 ;  /* 0x0000002005347825 */ /* 0x001fca00078e0002 */
[----:B------:R-:W3:Y:S01]  /*00f0*/  LDG.E.128 R48, desc[UR4][R52.64] ;  /* 0x0000000434307981 */ /* 0x000ee2000c1e1d00 */
[----:B--2---:R-:W-:-:S03]  /*0100*/  IMAD.WIDE R66, R0, 0x10, R66 ;  /* 0x0000001000427825 */ /* 0x004fc600078e0242 */
[----:B------:R-:W2:Y:S01]  /*0110*/  LDG.E.128 R8, desc[UR4][R52.64+0x1000] ;  /* 0x0010000434087981 */ /* 0x000ea2000c1e1d00 */
[----:B------:R-:W-:-:S03]  /*0120*/  IMAD.WIDE.U32 R66, R5, 0x20, R66 ;  /* 0x0000002005427825 */ /* 0x000fc600078e0042 */
[----:B------:R-:W4:Y:S04]  /*0130*/  LDG.E.128 R20, desc[UR4][R52.64+0x1010] ;  /* 0x0010100434147981 */ /* 0x000f28000c1e1d00 */
[----:B------:R-:W5:Y:S04]  /*0140*/  LDG.E.128 R60, desc[UR4][R66.64] ;  /* 0x00000004423c7981 */ /* 0x000f68000c1e1d00 */
[----:B------:R-:W2:Y:S04]  /*0150*/  LDG.E.128 R4, desc[UR4][R52.64+0x10] ;  /* 0x0000100434047981 */ /* 0x000ea8000c1e1d00 */
[----:B------:R-:W4:Y:S04]  /*0160*/  LDG.E.128 R12, desc[UR4][R66.64+0x10] ;  /* 0x00001004420c7981 */ /* 0x000f28000c1e1d00 */
[----:B------:R-:W4:Y:S04]  /*0170*/  LDG.E.128 R16, desc[UR4][R66.64+0x1000] ;  /* 0x0010000442107981 */ /* 0x000f28000c1e1d00 */
[----:B------:R-:W4:Y:S04]  /*0180*/  LDG.E.128 R24, desc[UR4][R52.64+0x2000] ;  /* 0x0020000434187981 */ /* 0x000f28000c1e1d00 */
[----:B------:R-:W4:Y:S04]  /*0190*/  LDG.E.128 R32, desc[UR4][R52.64+0x3000] ;  /* 0x0030000434207981 */ /* 0x000f28000c1e1d00 */
[----:B------:R-:W4:Y:S04]  /*01a0*/  LDG.E.128 R28, desc[UR4][R52.64+0x2010] ;  /* 0x00201004341c7981 */ /* 0x000f28000c1e1d00 */
[----:B------:R-:W4:Y:S04]  /*01b0*/  LDG.E.128 R36, desc[UR4][R52.64+0x3010] ;  /* 0x0030100434247981 */ /* 0x000f28000c1e1d00 */
[----:B------:R-:W4:Y:S04]  /*01c0*/  LDG.E.128 R44, desc[UR4][R66.64+0x2000] ;  /* 0x00200004422c7981 */ /* 0x000f28000c1e1d00 */
[----:B------:R-:W4:Y:S01]  /*01d0*/  LDG.E.128 R56, desc[UR4][R66.64+0x3010] ;  /* 0x0030100442387981 */ /* 0x000f22000c1e1d00 */
[----:B---3--:R-:W-:-:S02]  /*01e0*/  DMUL R40, R48, UR6 ;  /* 0x0000000630287c28 */ /* 0x008fc40008000000 */
[----:B------:R-:W-:-:S06]  /*01f0*/  DMUL R2, R50, UR6 ;  /* 0x0000000632027c28 */ /* 0x000fcc0008000000 */
[----:B------:R-:W-:Y:S02]  /*0200*/  DFMA R50, R50, UR8, R40 ;  /* 0x0000000832327c2b */ /* 0x000fe40008000028 */
[----:B------:R-:W3:Y:S01]  /*0210*/  LDG.E.128 R40, desc[UR4][R66.64+0x1010] ;  /* 0x0010100442287981 */ /* 0x000ee2000c1e1d00 */
[----:B------:R-:W-:-:S05]  /*0220*/  DFMA R2, R48, UR8, -R2 ;  /* 0x0000000830027c2b */ /* 0x000fca0008000802 */
[-C--:B-----5:R-:W-:Y:S02]  /*0230*/  DMUL R54, R60, R50.reuse ;  /* 0x000000323c367228 */ /* 0x0a0fe40000000000 */
[C---:B------:R-:W-:Y:S01]  /*0240*/  DMUL R64, R62.reuse, R50 ;  /* 0x000000323e407228 */ /* 0x040fe20000000000 */
[----:B------:R-:W5:Y:S05]  /*0250*/  LDG.E.128 R48, desc[UR4][R66.64+0x2010] ;  /* 0x0020100442307981 */ /* 0x000f6a000c1e1d00 */
[-C--:B------:R-:W-:Y:S02]  /*0260*/  DFMA R62, R62, R2.reuse, R54 ;  /* 0x000000023e3e722b */ /* 0x080fe40000000036 */
[----:B------:R-:W5:Y:S01]  /*0270*/  LDG.E.128 R52, desc[UR4][R66.64+0x3000] ;  /* 0x0030000442347981 */ /* 0x000f62000c1e1d00 */
[----:B------:R-:W-:-:S02]  /*0280*/  DFMA R60, R60, R2, -R64 ;  /* 0x000000023c3c722b */ /* 0x000fc40000000840 */
[----:B--2---:R-:W-:Y:S02]  /*0290*/  DMUL R64, R4, UR6 ;  /* 0x0000000604407c28 */ /* 0x004fe40008000000 */
[----:B------:R-:W-:-:S06]  /*02a0*/  DMUL R2, R6, UR6 ;  /* 0x0000000606027c28 */ /* 0x000fcc0008000000 */
[----:B------:R-:W-:Y:S02]  /*02b0*/  DFMA R64, R6, UR8, R64 ;  /* 0x0000000806407c2b */ /* 0x000fe40008000040 */
[----:B------:R-:W-:Y:S02]  /*02c0*/  DFMA R4, R4, UR8, -R2 ;  /* 0x0000000804047c2b */ /* 0x000fe40008000802 */
[----:B------:R-:W-:-:S04]  /*02d0*/  DMUL R2, R8, UR6 ;  /* 0x0000000608027c28 */ /* 0x000fc80008000000 */
[-C--:B----4-:R-:W-:Y:S02]  /*02e0*/  DMUL R6, R14, R64.reuse ;  /* 0x000000400e067228 */ /* 0x090fe40000000000 */
[----:B------:R-:W-:Y:S02]  /*02f0*/  DMUL R64, R12, R64 ;  /* 0x000000400c407228 */ /* 0x000fe40000000000 */
[C---:B------:R-:W-:Y:S02]  /*0300*/  DFMA R2, R10.reuse, UR8, R2 ;  /* 0x000000080a027c2b */ /* 0x040fe40008000002 */
[----:B------:R-:W-:Y:S02]  /*0310*/  DMUL R10, R10, UR6 ;  /* 0x000000060a0a7c28 */ /* 0x000fe40008000000 */
[-C--:B------:R-:W-:Y:S02]  /*0320*/  DFMA R12, R12, R4.reuse, -R6 ;  /* 0x000000040c0c722b */ /* 0x080fe40000000806 */
[----:B------:R-:W-:-:S02]  /*0330*/  DFMA R14, R14, R4, R64 ;  /* 0x000000040e0e722b */ /* 0x000fc40000000040 */
[-C--:B------:R-:W-:Y:S02]  /*0340*/  DMUL R4, R16, R2.reuse ;  /* 0x0000000210047228 */ /* 0x080fe40000000000 */
[----:B------:R-:W-:Y:S02]  /*0350*/  DFMA R10, R8, UR8, -R10 ;  /* 0x00000008080a7c2b */ /* 0x000fe4000800080a */
[----:B------:R-:W-:-:S08]  /*0360*/  DMUL R2, R18, R2 ;  /* 0x0000000212027228 */ /* 0x000fd00000000000 */
[-C--:B------:R-:W-:Y:S02]  /*0370*/  DFMA R16, R16, R10.reuse, -R2 ;  /* 0x0000000a1010722b */ /* 0x080fe40000000802 */
[----:B------:R-:W-:Y:S02]  /*0380*/  DMUL R2, R22, UR6 ;  /* 0x0000000616027c28 */ /* 0x000fe40008000000 */
[----:B------:R-:W-:Y:S02]  /*0390*/  DFMA R18, R18, R10, R4 ;  /* 0x0000000a1212722b */ /* 0x000fe40000000004 */
[----:B------:R-:W-:Y:S02]  /*03a0*/  DMUL R4, R20, UR6 ;  /* 0x0000000614047c28 */ /* 0x000fe40008000000 */
[----:B------:R-:W-:Y:S02]  /*03b0*/  DMUL R6, R26, UR6 ;  /* 0x000000061a067c28 */ /* 0x000fe40008000000 */
[----:B------:R-:W-:-:S02]  /*03c0*/  DFMA R20, R20, UR8, -R2 ;  /* 0x0000000814147c2b */ /* 0x000fc40008000802 */
[----:B------:R-:W-:Y:S02]  /*03d0*/  DMUL R2, R34, UR6 ;  /* 0x0000000622027c28 */ /* 0x000fe40008000000 */
[----:B------:R-:W-:Y:S02]  /*03e0*/  DFMA R22, R22, UR8, R4 ;  /* 0x0000000816167c2b */ /* 0x000fe40008000004 */
[C---:B------:R-:W-:Y:S02]  /*03f0*/  DMUL R4, R24.reuse, UR6 ;  /* 0x0000000618047c28 */ /* 0x040fe40008000000 */
[----:B------:R-:W-:Y:S02]  /*0400*/  DFMA R24, R24, UR8, -R6 ;  /* 0x0000000818187c2b */ /* 0x000fe40008000806 */
[----:B------:R-:W-:Y:S02]  /*0410*/  DMUL R8, R30, UR6 ;  /* 0x000000061e087c28 */ /* 0x000fe40008000000 */
[----:B------:R-:W-:-:S02]  /*0420*/  DMUL R6, R32, UR6 ;  /* 0x0000000620067c28 */ /* 0x000fc40008000000 */
[----:B------:R-:W-:Y:S02]  /*0430*/  DFMA R32, R32, UR8, -R2 ;  /* 0x0000000820207c2b */ /* 0x000fe40008000802 */
[----:B------:R-:W-:Y:S01]  /*0440*/  DMUL R10, R28, UR6 ;  /* 0x000000061c0a7c28 */ /* 0x000fe20008000000 */
[----:B------:R-:W0:Y:S01]  /*0450*/  LDC.64 R2, c[0x0][0x240] ;  /* 0x00009000ff027b82 */ /* 0x000e220000000a00 */
[----:B------:R-:W-:Y:S01]  /*0460*/  DFMA R26, R26, UR8, R4 ;  /* 0x000000081a1a7c2b */ /* 0x000fe20008000004 */
[----:B------:R-:W1:Y:S01]  /*0470*/  S2R R4, SR_TID.X ;  /* 0x0000000000047919 */ /* 0x000e620000002100 */
[----:B------:R-:W-:Y:S02]  /*0480*/  DFMA R28, R28, UR8, -R8 ;  /* 0x000000081c1c7c2b */ /* 0x000fe40008000808 */
[----:B------:R-:W-:Y:S02]  /*0490*/  DMUL R8, R38, UR6 ;  /* 0x0000000626087c28 */ /* 0x000fe40008000000 */
[----:B------:R-:W-:-:S02]  /*04a0*/  DFMA R30, R30, UR8, R10 ;  /* 0x000000081e1e7c2b */ /* 0x000fc4000800000a */
[----:B------:R-:W-:Y:S02]  /*04b0*/  DMUL R10, R36, UR6 ;  /* 0x00000006240a7c28 */ /* 0x000fe40008000000 */
[----:B------:R-:W-:Y:S02]  /*04c0*/  DFMA R34, R34, UR8, R6 ;  /* 0x0000000822227c2b */ /* 0x000fe40008000006 */
[----:B------:R-:W-:Y:S02]  /*04d0*/  DFMA R36, R36, UR8, -R8 ;  /* 0x0000000824247c2b */ /* 0x000fe40008000808 */
[-C--:B------:R-:W-:Y:S02]  /*04e0*/  DMUL R8, R44, R26.reuse ;  /* 0x0000001a2c087228 */ /* 0x080fe40000000000 */
[----:B------:R-:W-:Y:S02]  /*04f0*/  DFMA R38, R38, UR8, R10 ;  /* 0x0000000826267c2b */ /* 0x000fe4000800000a */
[----:B------:R-:W-:-:S04]  /*0500*/  DMUL R26, R46, R26 ;  /* 0x0000001a2e1a7228 */ /* 0x000fc80000000000 */
[----:B------:R-:W-:Y:S01]  /*0510*/  DFMA R46, R46, R24, R8 ;  /* 0x000000182e2e722b */ /* 0x000fe20000000008 */
[----:B0-----:R-:W-:Y:S01]  /*0520*/  IMAD.WIDE.U32 R10, R0, 0x10, R2 ;  /* 0x00000010000a7825 */ /* 0x001fe200078e0002 */
[-C--:B------:R-:W-:Y:S02]  /*0530*/  DMUL R2, R56, R38.reuse ;  /* 0x0000002638027228 */ /* 0x080fe40000000000 */
[----:B------:R-:W-:Y:S02]  /*0540*/  DMUL R38, R58, R38 ;  /* 0x000000263a267228 */ /* 0x000fe40000000000 */
[----:B------:R-:W-:-:S04]  /*0550*/  DFMA R44, R44, R24, -R26 ;  /* 0x000000182c2c722b */ /* 0x000fc8000000081a */
[-C--:B------:R-:W-:Y:S02]  /*0560*/  DFMA R58, R58, R36.reuse, R2 ;  /* 0x000000243a3a722b */ /* 0x080fe40000000002 */
[----:B------:R-:W-:Y:S01]  /*0570*/  DFMA R56, R56, R36, -R38 ;  /* 0x000000243838722b */ /* 0x000fe20000000826 */
[----:B-1----:R-:W-:-:S05]  /*0580*/  IMAD.WIDE R4, R4, 0x20, R10 ;  /* 0x0000002004047825 */ /* 0x002fca00078e020a */
[----:B------:R-:W-:Y:S04]  /*0590*/  STG.E.128 desc[UR4][R4.64], R60 ;  /* 0x0000003c04007986 */ /* 0x000fe8000c101d04 */
[----:B------:R-:W-:Y:S04]  /*05a0*/  STG.E.128 desc[UR4][R4.64+0x10], R12 ;  /* 0x0000100c04007986 */ /* 0x000fe8000c101d04 */
[----:B------:R-:W-:Y:S04]  /*05b0*/  STG.E.128 desc[UR4][R4.64+0x1000], R16 ;  /* 0x0010001004007986 */ /* 0x000fe8000c101d04 */
[----:B------:R-:W-:Y:S04]  /*05c0*/  STG.E.128 desc[UR4][R4.64+0x2000], R44 ;  /* 0x0020002c04007986 */ /* 0x000fe8000c101d04 */
[----:B------:R-:W-:Y:S01]  /*05d0*/  STG.E.128 desc[UR4][R4.64+0x3010], R56 ;  /* 0x0030103804007986 */ /* 0x000fe2000c101d04 */
[----:B---3--:R-:W-:-:S02]  /*05e0*/  DMUL R6, R42, R22 ;  /* 0x000000162a067228 */ /* 0x008fc40000000000 */
[----:B------:R-:W-:-:S06]  /*05f0*/  DMUL R22, R40, R22 ;  /* 0x0000001628167228 */ /* 0x000fcc0000000000 */
[----:B------:R-:W-:Y:S02]  /*0600*/  DFMA R40, R40, R20, -R6 ;  /* 0x000000142828722b */ /* 0x000fe40000000806 */
[-C--:B-----5:R-:W-:Y:S02]  /*0610*/  DMUL R8, R50, R30.reuse ;  /* 0x0000001e32087228 */ /* 0x0a0fe40000000000 */
[----:B------:R-:W-:Y:S02]  /*0620*/  DMUL R30, R48, R30 ;  /* 0x0000001e301e7228 */ /* 0x000fe40000000000 */
[-C--:B------:R-:W-:Y:S02]  /*0630*/  DMUL R6, R54, R34.reuse ;  /* 0x0000002236067228 */ /* 0x080fe40000000000 */
[----:B------:R-:W-:Y:S02]  /*0640*/  DMUL R34, R52, R34 ;  /* 0x0000002234227228 */ /* 0x000fe40000000000 */
[----:B------:R-:W-:-:S02]  /*0650*/  DFMA R42, R42, R20, R22 ;  /* 0x000000142a2a722b */ /* 0x000fc40000000016 */
[-C--:B------:R-:W-:Y:S02]  /*0660*/  DFMA R50, R50, R28.reuse, R30 ;  /* 0x0000001c3232722b */ /* 0x080fe4000000001e */
[----:B------:R-:W-:Y:S02]  /*0670*/  DFMA R48, R48, R28, -R8 ;  /* 0x0000001c3030722b */ /* 0x000fe40000000808 */
[-C--:B------:R-:W-:Y:S02]  /*0680*/  DFMA R34, R54, R32.reuse, R34 ;  /* 0x000000203622722b */ /* 0x080fe40000000022 */
[----:B------:R-:W-:Y:S01]  /*0690*/  DFMA R32, R52, R32, -R6 ;  /* 0x000000203420722b */ /* 0x000fe20000000806 */
[----:B------:R-:W-:Y:S04]  /*06a0*/  STG.E.128 desc[UR4][R4.64+0x1010], R40 ;  /* 0x0010102804007986 */ /* 0x000fe8000c101d04 */
[----:B------:R-:W-:Y:S04]  /*06b0*/  STG.E.128 desc[UR4][R4.64+0x2010], R48 ;  /* 0x0020103004007986 */ /* 0x000fe8000c101d04 */
[----:B------:R-:W-:Y:S01]  /*06c0*/  STG.E.128 desc[UR4][R4.64+0x3000], R32 ;  /* 0x0030002004007986 */ /* 0x000fe2000c101d04 */
[----:B------:R-:W-:Y:S05]  /*06d0*/  EXIT ;  /* 0x000000000000794d */ /* 0x000fea0003800000 */
.L_x_8239:
[----:B------:R-:W0:Y:S01]  /*06e0*/  S2R R3, SR_TID.X ;  /* 0x0000000000037919 */ /* 0x000e220000002100 */
[----:B------:R-:W-:Y:S02]  /*06f0*/  CS2R R6, SRZ ;  /* 0x0000000000067805 */ /* 0x000fe4000001ff00 */
[----:B------:R-:W-:Y:S02]  /*0700*/  CS2R R4, SRZ ;  /* 0x0000000000047805 */ /* 0x000fe4000001ff00 */
[----:B0-----:R-:W-:Y:S01]  /*0710*/  ISETP.GE.AND P0, PT, R3, R2, PT ;  /* 0x000000020300720c */ /* 0x001fe20003f06270 */
[----:B------:R-:W-:-:S12]  /*0720*/  IMAD.MOV.U32 R59, RZ, RZ, R3 ;  /* 0x000000ffff3b7224 */ /* 0x000fd800078e0003 */
[----:B------:R-:W0:Y:S01]  /*0730*/  @!P0 LDC.64 R12, c[0x0][0x250] ;  /* 0x00009400ff0c8b82 */ /* 0x000e220000000a00 */
[----:B------:R-:W-:-:S07]  /*0740*/  @!P0 IMAD.IADD R9, R0, 0x1, R59 ;  /* 0x0000000100098824 */ /* 0x000fce00078e023b */
[----:B------:R-:W1:Y:S01]  /*0750*/  @!P0 LDC.64 R14, c[0x0][0x258] ;  /* 0x00009600ff0e8b82 */ /* 0x000e620000000a00 */
[----:B------:R-:W-:-:S07]  /*0760*/  CS2R R10, SRZ ;  /* 0x00000000000a7805 */ /* 0x000fce000001ff00 */
[----:B------:R-:W2:Y:S01]  /*0770*/  @!P0 LDC.64 R16, c[0x0][0x228] ;  /* 0x00008a00ff108b82 */ /* 0x000ea20000000a00 */
[----:B0-----:R-:W-:-:S07]  /*0780*/  @!P0 IMAD.WIDE.U32 R12, R9, 0x10, R12 ;  /* 0x00000010090c8825 */ /* 0x001fce00078e000c */
[----:B------:R-:W0:Y:S01]  /*0790*/  @!P0 LDC.64 R22, c[0x0][0x220] ;  /* 0x00008800ff168b82 */ /* 0x000e220000000a00 */
[----:B------:R-:W2:Y:S01]  /*07a0*/  @!P0 LDG.E.128 R4, desc[UR4][R12.64] ;  /* 0x000000040c048981 */ /* 0x000ea2000c1e1d00 */
[----:B-1----:R-:W-:Y:S01]  /*07b0*/  @!P0 IMAD.WIDE.U32 R14, R9, 0x10, R14 ;  /* 0x00000010090e8825 */ /* 0x002fe200078e000e */
[----:B------:R-:W-:-:S06]  /*07c0*/  CS2R R8, SRZ ;  /* 0x0000000000087805 */ /* 0x000fcc000001ff00 */
[----:B------:R-:W3:Y:S01]  /*07d0*/  @!P0 LDG.E.128 R8, desc[UR4][R14.64] ;  /* 0x000000040e088981 */ /* 0x000ee2000c1e1d00 */
[----:B------:R-:W-:-:S05]  /*07e0*/  @!P0 VIADD R59, R59, 0x80 ;  /* 0x000000803b3b8836 */ /* 0x000fca0000000000 */
[----:B------:R-:W-:-:S13]  /*07f0*/  ISETP.GE.AND P6, PT, R59, R2, PT ;  /* 0x000000023b00720c */ /* 0x000fda0003fc6270 */
[----:B------:R-:W-:Y:S01]  /*0800*/  @!P6 IMAD.IADD R33, R0, 0x1, R59 ;  /* 0x000000010021e824 */ /* 0x000fe200078e023b */
[----:B------:R-:W1:Y:S01]  /*0810*/  @!P6 LDC.64 R28, c[0x0][0x250] ;  /* 0x00009400ff1ceb82 */ /* 0x000e620000000a00 */
[----:B------:R-:W-:-:S05]  /*0820*/  @!P6 VIADD R59, R59, 0x80 ;  /* 0x000000803b3be836 */ /* 0x000fca0000000000 */
[C---:B------:R-:W-:Y:S02]  /*0830*/  ISETP.GE.AND P5, PT, R59.reuse, R2, PT ;  /* 0x000000023b00720c */ /* 0x040fe40003fa6270 */
[----:B------:R-:W4:Y:S11]  /*0840*/  @!P6 LDC.64 R18, c[0x0][0x258] ;  /* 0x00009600ff12eb82 */ /* 0x000f360000000a00 */
[----:B------:R-:W-:Y:S01]  /*0850*/  @!P5 IMAD.IADD R25, R0, 0x1, R59 ;  /* 0x000000010019d824 */ /* 0x000fe200078e023b */
[----:B------:R-:W0:Y:S01]  /*0860*/  @!P5 LDC.64 R20, c[0x0][0x250] ;  /* 0x00009400ff14db82 */ /* 0x000e220000000a00 */
[----:B------:R-:W-:-:S02]  /*0870*/  @!P5 VIADD R59, R59, 0x80 ;  /* 0x000000803b3bd836 */ /* 0x000fc40000000000 */
[----:B-1----:R-:W-:-:S03]  /*0880*/  @!P6 IMAD.WIDE.U32 R28, R33, 0x10, R28 ;  /* 0x00000010211ce825 */ /* 0x002fc600078e001c */
[----:B------:R-:W-:Y:S02]  /*0890*/  ISETP.GE.AND P4, PT, R59, R2, PT ;  /* 0x000000023b00720c */ /* 0x000fe40003f86270 */
[----:B------:R-:W1:Y:S01]  /*08a0*/  @!P5 LDC.64 R50, c[0x0][0x258] ;  /* 0x00009600ff32db82 */ /* 0x000e620000000a00 */
[----:B----4-:R-:W-:Y:S01]  /*08b0*/  @!P6 IMAD.WIDE.U32 R32, R33, 0x10, R18 ;  /* 0x000000102120e825 */ /* 0x010fe200078e0012 */
[----:B------:R-:W-:-:S09]  /*08c0*/  CS2R R18, SRZ ;  /* 0x0000000000127805 */ /* 0x000fd2000001ff00 */
[----:B------:R-:W-:Y:S01]  /*08d0*/  @!P4 IMAD.IADD R27, R0, 0x1, R59 ;  /* 0x00000001001bc824 */ /* 0x000fe200078e023b */
[----:B------:R-:W4:Y:S01]  /*08e0*/  @!P4 LDC.64 R60, c[0x0][0x250] ;  /* 0x00009400ff3ccb82 */ /* 0x000f220000000a00 */
[----:B------:R-:W-:Y:S02]  /*08f0*/  @!P4 VIADD R59, R59, 0x80 ;  /* 0x000000803b3bc836 */ /* 0x000fe40000000000 */
[----:B0-----:R-:W-:-:S03]  /*0900*/  @!P5 IMAD.WIDE.U32 R34, R25, 0x10, R20 ;  /* 0x000000101922d825 */ /* 0x001fc600078e0014 */
[----:B------:R-:W-:Y:S02]  /*0910*/  ISETP.GE.AND P3, PT, R59, R2, PT ;  /* 0x000000023b00720c */ /* 0x000fe40003f66270 */
[----:B------:R-:W0:Y:S01]  /*0920*/  @!P4 LDC.64 R68, c[0x0][0x258] ;  /* 0x00009600ff44cb82 */ /* 0x000e220000000a00 */
[----:B-1----:R-:W-:-:S10]  /*0930*/  @!P5 IMAD.WIDE.U32 R50, R25, 0x10, R50 ;  /* 0x000000101932d825 */ /* 0x002fd400078e0032 */
[----:B------:R-:W-:Y:S01]  /*0940*/  @!P3 IMAD.IADD R31, R0, 0x1, R59 ;  /* 0x00000001001fb824 */ /* 0x000fe200078e023b */
[----:B------:R-:W1:Y:S01]  /*0950*/  @!P3 LDC.64 R56, c[0x0][0x250] ;  /* 0x00009400ff38bb82 */ /* 0x000e620000000a00 */
[----:B------:R-:W-:Y:S02]  /*0960*/  @!P3 VIADD R59, R59, 0x80 ;  /* 0x000000803b3bb836 */ /* 0x000fe40000000000 */
[----:B----4-:R-:W-:-:S03]  /*0970*/  @!P4 IMAD.WIDE.U32 R60, R27, 0x10, R60 ;  /* 0x000000101b3cc825 */ /* 0x010fc600078e003c */
[----:B------:R-:W-:Y:S02]  /*0980*/  ISETP.GE.AND P2, PT, R59, R2, PT ;  /* 0x000000023b00720c */ /* 0x000fe40003f46270 */
[----:B------:R-:W4:Y:S01]  /*0990*/  @!P3 LDC.64 R62, c[0x0][0x258] ;  /* 0x00009600ff3ebb82 */ /* 0x000f220000000a00 */
[----:B0-----:R-:W-:-:S10]  /*09a0*/  @!P4 IMAD.WIDE.U32 R68, R27, 0x10, R68 ;  /* 0x000000101b44c825 */ /* 0x001fd400078e0044 */
[----:B------:R-:W-:Y:S01]  /*09b0*/  @!P2 IMAD.IADD R21, R0, 0x1, R59 ;  /* 0x000000010015a824 */ /* 0x000fe200078e023b */
[----:B------:R-:W0:Y:S01]  /*09c0*/  @!P2 LDC.64 R64, c[0x0][0x250] ;  /* 0x00009400ff40ab82 */ /* 0x000e220000000a00 */
[----:B------:R-:W-:Y:S01]  /*09d0*/  @!P2 VIADD R59, R59, 0x80 ;  /* 0x000000803b3ba836 */ /* 0x000fe20000000000 */
[----:B------:R-:W-:Y:S01]  /*09e0*/  CS2R R24, SRZ ;  /* 0x0000000000187805 */ /* 0x000fe2000001ff00 */
[----:B-1----:R-:W-:-:S03]  /*09f0*/  @!P3 IMAD.WIDE.U32 R56, R31, 0x10, R56 ;  /* 0x000000101f38b825 */ /* 0x002fc600078e0038 */
[----:B------:R-:W-:Y:S02]  /*0a00*/  ISETP.GE.AND P1, PT, R59, R2, PT ;  /* 0x000000023b00720c */ /* 0x000fe40003f26270 */
[----:B------:R-:W1:Y:S01]  /*0a10*/  @!P2 LDC.64 R66, c[0x0][0x258] ;  /* 0x00009600ff42ab82 */ /* 0x000e620000000a00 */
[----:B----4-:R-:W-:-:S10]  /*0a20*/  @!P3 IMAD.WIDE.U32 R62, R31, 0x10, R62 ;  /* 0x000000101f3eb825 */ /* 0x010fd400078e003e */
[----:B------:R-:W-:Y:S01]  /*0a30*/  @!P1 IMAD.IADD R55, R0, 0x1, R59 ;  /* 0x0000000100379824 */ /* 0x000fe200078e023b */
[----:B------:R-:W4:Y:S01]  /*0a40*/  @!P1 LDC.64 R48, c[0x0][0x250] ;  /* 0x00009400ff309b82 */ /* 0x000f220000000a00 */
[----:B------:R-:W-:Y:S01]  /*0a50*/  @!P1 VIADD R59, R59, 0x80 ;  /* 0x000000803b3b9836 */ /* 0x000fe20000000000 */
[----:B------:R-:W-:Y:S02]  /*0a60*/  CS2R R26, SRZ ;  /* 0x00000000001a7805 */ /* 0x000fe4000001ff00 */
[----:B------:R-:W-:Y:S01]  /*0a70*/  CS2R R30, SRZ ;  /* 0x00000000001e7805 */ /* 0x000fe2000001ff00 */
[----:B0-----:R-:W-:-:S03]  /*0a80*/  @!P2 IMAD.WIDE.U32 R64, R21, 0x10, R64 ;  /* 0x000000101540a825 */ /* 0x001fc600078e0040 */
[----:B------:R-:W5:Y:S01]  /*0a90*/  @!P4 LDG.E.128 R24, desc[UR4][R60.64] ;  /* 0x000000043c18c981 */ /* 0x000f62000c1e1d00 */
[----:B------:R-:W0:Y:S01]  /*0aa0*/  @!P1 LDC.64 R52, c[0x0][0x258] ;  /* 0x00009600ff349b82 */ /* 0x000e220000000a00 */
[----:B-1----:R-:W-:Y:S01]  /*0ab0*/  @!P2 IMAD.WIDE.U32 R66, R21, 0x10, R66 ;  /* 0x000000101542a825 */ /* 0x002fe200078e0042 */
[----:B------:R-:W-:Y:S02]  /*0ac0*/  CS2R R20, SRZ ;  /* 0x0000000000147805 */ /* 0x000fe4000001ff00 */
[----:B------:R-:W-:Y:S02]  /*0ad0*/  CS2R R46, SRZ ;  /* 0x00000000002e7805 */ /* 0x000fe4000001ff00 */
[----:B------:R-:W-:Y:S02]  /*0ae0*/  CS2R R44, SRZ ;  /* 0x00000000002c7805 */ /* 0x000fe4000001ff00 */
[----:B------:R-:W-:Y:S02]  /*0af0*/  CS2R R38, SRZ ;  /* 0x0000000000267805 */ /* 0x000fe4000001ff00 */
[----:B------:R-:W-:-:S02]  /*0b00*/  CS2R R36, SRZ ;  /* 0x0000000000247805 */ /* 0x000fc4000001ff00 */
[----:B------:R-:W-:Y:S02]  /*0b10*/  CS2R R42, SRZ ;  /* 0x00000000002a7805 */ /* 0x000fe4000001ff00 */
[----:B------:R-:W-:Y:S01]  /*0b20*/  CS2R R40, SRZ ;  /* 0x0000000000287805 */ /* 0x000fe2000001ff00 */
[----:B------:R-:W5:Y:S04]  /*0b30*/  @!P2 LDG.E.128 R44, desc[UR4][R66.64] ;  /* 0x00000004422ca981 */ /* 0x000f68000c1e1d00 */
[----:B------:R1:W5:Y:S04]  /*0b40*/  @!P3 LDG.E.128 R36, desc[UR4][R62.64] ;  /* 0x000000043e24b981 */ /* 0x000368000c1e1d00 */
[----:B------:R0:W5:Y:S01]  /*0b50*/  @!P2 LDG.E.128 R40, desc[UR4][R64.64] ;  /* 0x000000044028a981 */ /* 0x000162000c1e1d00 */
[----:B-1----:R-:W-:Y:S01]  /*0b60*/  CS2R R62, SRZ ;  /* 0x00000000003e7805 */ /* 0x002fe2000001ff00 */
[----:B0-----:R-:W-:Y:S01]  /*0b70*/  @!P1 IMAD.WIDE.U32 R64, R55, 0x10, R52 ;  /* 0x0000001037409825 */ /* 0x001fe200078e0034 */
[----:B------:R-:W-:Y:S01]  /*0b80*/  CS2R R52, SRZ ;  /* 0x0000000000347805 */ /* 0x000fe2000001ff00 */
[----:B------:R-:W-:Y:S01]  /*0b90*/  BSSY B0, `(.L_x_8240) ;  /* 0x000003a000007945 */ /* 0x000fe20003800000 */
[----:B--2---:R-:W-:-:S02]  /*0ba0*/  @!P0 DMUL R14, R4, R16 ;  /* 0x00000010040e8228 */ /* 0x004fc40000000000 */
[----:B------:R-:W-:-:S06]  /*0bb0*/  @!P0 DMUL R12, R6, R16 ;  /* 0x00000010060c8228 */ /* 0x000fcc0000000000 */
[-C--:B------:R-:W-:Y:S02]  /*0bc0*/  @!P0 DFMA R14, R6, R22.reuse, R14 ;  /* 0x00000016060e822b */ /* 0x080fe4000000000e */
[----:B------:R-:W-:Y:S01]  /*0bd0*/  @!P0 DFMA R12, R4, R22, -R12 ;  /* 0x00000016040c822b */ /* 0x000fe2000000080c */
[----:B------:R-:W-:Y:S02]  /*0be0*/  CS2R R6, SRZ ;  /* 0x0000000000067805 */ /* 0x000fe4000001ff00 */
[----:B------:R-:W-:-:S03]  /*0bf0*/  CS2R R4, SRZ ;  /* 0x0000000000047805 */ /* 0x000fc6000001ff00 */
[C---:B---3--:R-:W-:Y:S02]  /*0c00*/  @!P0 DMUL R16, R14.reuse, R10 ;  /* 0x0000000a0e108228 */ /* 0x048fe40000000000 */
[----:B------:R-:W-:-:S06]  /*0c10*/  @!P0 DMUL R14, R14, R8 ;  /* 0x000000080e0e8228 */ /* 0x000fcc0000000000 */
[C---:B------:R-:W-:Y:S02]  /*0c20*/  @!P0 DFMA R4, R12.reuse, R8, -R16 ;  /* 0x000000080c04822b */ /* 0x040fe40000000810 */
[----:B------:R-:W-:Y:S01]  /*0c30*/  @!P0 DFMA R6, R12, R10, R14 ;  /* 0x0000000a0c06822b */ /* 0x000fe2000000000e */
[----:B------:R-:W-:Y:S02]  /*0c40*/  CS2R R8, SRZ ;  /* 0x0000000000087805 */ /* 0x000fe4000001ff00 */
[----:B------:R-:W-:Y:S02]  /*0c50*/  CS2R R10, SRZ ;  /* 0x00000000000a7805 */ /* 0x000fe4000001ff00 */
[----:B------:R-:W-:Y:S02]  /*0c60*/  CS2R R14, SRZ ;  /* 0x00000000000e7805 */ /* 0x000fe4000001ff00 */
[----:B------:R-:W-:Y:S02]  /*0c70*/  CS2R R12, SRZ ;  /* 0x00000000000c7805 */ /* 0x000fe4000001ff00 */
[----:B------:R-:W-:Y:S01]  /*0c80*/  CS2R R16, SRZ ;  /* 0x0000000000107805 */ /* 0x000fe2000001ff00 */
[----:B------:R0:W5:Y:S04]  /*0c90*/  @!P6 LDG.E.128 R8, desc[UR4][R28.64] ;  /* 0x000000041c08e981 */ /* 0x000168000c1e1d00 */
[----:B------:R1:W5:Y:S01]  /*0ca0*/  @!P6 LDG.E.128 R12, desc[UR4][R32.64] ;  /* 0x00000004200ce981 */ /* 0x000362000c1e1d00 */
[----:B------:R-:W-:-:S03]  /*0cb0*/  ISETP.GE.AND P6, PT, R59, R2, PT ;  /* 0x000000023b00720c */ /* 0x000fc60003fc6270 */
[----:B------:R2:W5:Y:S01]  /*0cc0*/  @!P5 LDG.E.128 R16, desc[UR4][R34.64] ;  /* 0x000000042210d981 */ /* 0x000562000c1e1d00 */
[----:B------:R-:W-:Y:S02]  /*0cd0*/  CS2R R22, SRZ ;  /* 0x0000000000167805 */ /* 0x000fe4000001ff00 */
[----:B0-----:R-:W-:Y:S02]  /*0ce0*/  CS2R R28, SRZ ;  /* 0x00000000001c7805 */ /* 0x001fe4000001ff00 */
[----:B-1----:R-:W-:Y:S02]  /*0cf0*/  CS2R R32, SRZ ;  /* 0x0000000000207805 */ /* 0x002fe4000001ff00 */
[----:B------:R-:W5:Y:S01]  /*0d00*/  @!P5 LDG.E.128 R20, desc[UR4][R50.64] ;  /* 0x000000043214d981 */ /* 0x000f62000c1e1d00 */
[----:B--2---:R-:W-:Y:S02]  /*0d10*/  CS2R R34, SRZ ;  /* 0x0000000000227805 */ /* 0x004fe4000001ff00 */
[----:B------:R-:W0:Y:S01]  /*0d20*/  @!P6 LDC.64 R60, c[0x0][0x258] ;  /* 0x00009600ff3ceb82 */ /* 0x000e220000000a00 */
[----:B------:R-:W5:Y:S04]  /*0d30*/  @!P4 LDG.E.128 R28, desc[UR4][R68.64] ;  /* 0x00000004441cc981 */ /* 0x000f68000c1e1d00 */
[----:B------:R1:W5:Y:S03]  /*0d40*/  @!P3 LDG.E.128 R32, desc[UR4][R56.64] ;  /* 0x000000043820b981 */ /* 0x000366000c1e1d00 */
[----:B-1----:R-:W1:Y:S01]  /*0d50*/  @!P6 LDC.64 R56, c[0x0][0x250] ;  /* 0x00009400ff38eb82 */ /* 0x002e620000000a00 */
[----:B----4-:R-:W-:Y:S01]  /*0d60*/  @!P1 IMAD.WIDE.U32 R68, R55, 0x10, R48 ;  /* 0x0000001037449825 */ /* 0x010fe200078e0030 */
[----:B------:R-:W-:-:S02]  /*0d70*/  CS2R R50, SRZ ;  /* 0x0000000000327805 */ /* 0x000fc4000001ff00 */
[----:B------:R-:W-:-:S06]  /*0d80*/  CS2R R48, SRZ ;  /* 0x0000000000307805 */ /* 0x000fcc000001ff00 */
[----:B------:R2:W5:Y:S02]  /*0d90*/  @!P1 LDG.E.128 R48, desc[UR4][R68.64] ;  /* 0x0000000444309981 */ /* 0x000564000c1e1d00 */
[----:B--2---:R-:W-:-:S04]  /*0da0*/  @!P6 IMAD.IADD R69, R0, 0x1, R59 ;  /* 0x000000010045e824 */ /* 0x004fc800078e023b */
[----:B-1----:R-:W-:-:S04]  /*0db0*/  @!P6 IMAD.WIDE.U32 R66, R69, 0x10, R56 ;  /* 0x000000104542e825 */ /* 0x002fc800078e0038 */
[----:B0-----:R-:W-:Y:S01]  /*0dc0*/  @!P6 IMAD.WIDE.U32 R68, R69, 0x10, R60 ;  /* 0x000000104544e825 */ /* 0x001fe200078e003c */
[----:B------:R-:W-:Y:S02]  /*0dd0*/  CS2R R60, SRZ ;  /* 0x00000000003c7805 */ /* 0x000fe4000001ff00 */
[----:B------:R-:W-:-:S04]  /*0de0*/  CS2R R54, SRZ ;  /* 0x0000000000367805 */ /* 0x000fc8000001ff00 */
[----:B------:R0:W5:Y:S04]  /*0df0*/  @!P6 LDG.E.128 R60, desc[UR4][R68.64] ;  /* 0x00000004443ce981 */ /* 0x000168000c1e1d00 */
[----:B------:R1:W5:Y:S01]  /*0e00*/  @!P1 LDG.E.128 R52, desc[UR4][R64.64] ;  /* 0x0000000440349981 */ /* 0x000362000c1e1d00 */
[----:B0-----:R-:W-:-:S05]  /*0e10*/  VIADD R69, R3, 0x80 ;  /* 0x0000008003457836 */ /* 0x001fca0000000000 */
[----:B------:R-:W-:Y:S02]  /*0e20*/  ISETP.GE.AND P1, PT, R69, R2, PT ;  /* 0x000000024500720c */ /* 0x000fe40003f26270 */
[----:B------:R-:W-:Y:S02]  /*0e30*/  CS2R R58, SRZ ;  /* 0x00000000003a7805 */ /* 0x000fe4000001ff00 */
[----:B------:R-:W-:Y:S02]  /*0e40*/  CS2R R56, SRZ ;  /* 0x0000000000387805 */ /* 0x000fe4000001ff00 */
[----:B-1----:R-:W-:-:S04]  /*0e50*/  CS2R R64, SRZ ;  /* 0x0000000000407805 */ /* 0x002fc8000001ff00 */
[----:B------:R0:W5:Y:S02]  /*0e60*/  @!P6 LDG.E.128 R56, desc[UR4][R66.64] ;  /* 0x000000044238e981 */ /* 0x000164000c1e1d00 */
[----:B0-----:R-:W-:Y:S01]  /*0e70*/  CS2R R66, SRZ ;  /* 0x0000000000427805 */ /* 0x001fe2000001ff00 */
[----:B------:R-:W-:Y:S06]  /*0e80*/  @P1 BRA `(.L_x_8241) ;  /* 0x0000000000281947 */ /* 0x000fec0003800000 */
[----:B------:R-:W-:Y:S01]  /*0e90*/  ULDC.64 UR6, c[0x0][0x228] ;  /* 0x00008a0000067ab9 */ /* 0x000fe20000000a00 */
[----:B------:R-:W-:Y:S01]  /*0ea0*/  ULDC.64 UR8, c[0x0][0x220] ;  /* 0x0000880000087ab9 */ /* 0x000fe20000000a00 */
[----:B-----5:R-:W-:-:S08]  /*0eb0*/  DMUL R66, R10, UR6 ;  /* 0x000000060a427c28 */ /* 0x020fd00008000000 */
[C---:B------:R-:W-:Y:S02]  /*0ec0*/  DFMA R66, R8.reuse, UR8, -R66 ;  /* 0x0000000808427c2b */ /* 0x040fe40008000842 */
[----:B------:R-:W-:-:S08]  /*0ed0*/  DMUL R8, R8, UR6 ;  /* 0x0000000608087c28 */ /* 0x000fd00008000000 */
[----:B------:R-:W-:-:S08]  /*0ee0*/  DFMA R10, R10, UR8, R8 ;  /* 0x000000080a0a7c2b */ /* 0x000fd00008000008 */
[C---:B------:R-:W-:Y:S02]  /*0ef0*/  DMUL R64, R10.reuse, R14 ;  /* 0x0000000e0a407228 */ /* 0x040fe40000000000 */
[----:B------:R-:W-:-:S06]  /*0f00*/  DMUL R10, R10, R12 ;  /* 0x0000000c0a0a7228 */ /* 0x000fcc0000000000 */
[C---:B------:R-:W-:Y:S02]  /*0f10*/  DFMA R64, R66.reuse, R12, -R64 ;  /* 0x0000000c4240722b */ /* 0x040fe40000000840 */
[----:B------:R-:W-:-:S11]  /*0f20*/  DFMA R66, R66, R14, R10 ;  /* 0x0000000e4242722b */ /* 0x000fd6000000000a */
.L_x_8241:
[----:B------:R-:W-:Y:S05]  /*0f30*/  BSYNC B0 ;  /* 0x0000000000007941 */ /* 0x000fea0003800000 */
.L_x_8240:
[----:B-----5:R-:W0:Y:S01]  /*0f40*/  @!P0 LDC.64 R8, c[0x0][0x240] ;  /* 0x00009000ff088b82 */ /* 0x020e220000000a00 */
[----:B------:R-:W-:Y:S01]  /*0f50*/  @!P0 IMAD.IADD R11, R0, 0x1, R3 ;  /* 0x00000001000b8824 */ /* 0x000fe200078e0203 */
[----:B------:R-:W-:Y:S01]  /*0f60*/  BSSY B0, `(.L_x_8242) ;  /* 0x000001e000007945 */ /* 0x000fe20003800000 */
[C---:B------:R-:W-:Y:S02]  /*0f70*/  VIADD R13, R3.reuse, 0x180 ;  /* 0x00000180030d7836 */ /* 0x040fe40000000000 */
[----:B------:R-:W-:-:S03]  /*0f80*/  VIADD R15, R3, 0x200 ;  /* 0x00000200030f7836 */ /* 0x000fc60000000000 */
[-C--:B------:R-:W-:Y:S01]  /*0f90*/  ISETP.GE.AND P2, PT, R13, R2.reuse, PT ;  /* 0x000000020d00720c */ /* 0x080fe20003f46270 */
[----:B------:R-:W-:Y:S01]  /*0fa0*/  VIADD R13, R3, 0x300 ;  /* 0x00000300030d7836 */ /* 0x000fe20000000000 */
[----:B------:R-:W-:Y:S01]  /*0fb0*/  ISETP.GE.AND P1, PT, R15, R2, PT ;  /* 0x000000020f00720c */ /* 0x000fe20003f26270 */
[----:B------:R-:W-:-:S03]  /*0fc0*/  VIADD R15, R3, 0x380 ;  /* 0x00000380030f7836 */ /* 0x000fc60000000000 */
[-C--:B------:R-:W-:Y:S02]  /*0fd0*/  ISETP.GE.AND P4, PT, R13, R2.reuse, PT ;  /* 0x000000020d00720c */ /* 0x080fe40003f86270 */
[----:B------:R-:W-:Y:S01]  /*0fe0*/  ISETP.GE.AND P5, PT, R15, R2, PT ;  /* 0x000000020f00720c */ /* 0x000fe20003fa6270 */
[----:B0-----:R-:W-:-:S04]  /*0ff0*/  @!P0 IMAD.WIDE.U32 R8, R11, 0x10, R8 ;  /* 0x000000100b088825 */ /* 0x001fc800078e0008 */
[----:B------:R-:W-:Y:S01]  /*1000*/  VIADD R11, R3, 0x100 ;  /* 0x00000100030b7836 */ /* 0x000fe20000000000 */
[----:B------:R0:W-:Y:S04]  /*1010*/  @!P0 STG.E.128 desc[UR4][R8.64], R4 ;  /* 0x0000000408008986 */ /* 0x0001e8000c101d04 */
[----:B------:R-:W-:Y:S01]  /*1020*/  ISETP.GE.AND P3, PT, R11, R2, PT ;  /* 0x000000020b00720c */ /* 0x000fe20003f66270 */
[----:B------:R-:W-:Y:S02]  /*1030*/  VIADD R11, R3, 0x280 ;  /* 0x00000280030b7836 */ /* 0x000fe40000000000 */
[----:B------:R-:W-:-:S03]  /*1040*/  @!P0 IMAD.MOV.U32 R3, RZ, RZ, R69 ;  /* 0x000000ffff038224 */ /* 0x000fc600078e0045 */
[-C--:B------:R-:W-:Y:S02]  /*1050*/  ISETP.GE.AND P0, PT, R11, R2.reuse, PT ;  /* 0x000000020b00720c */ /* 0x080fe40003f06270 */
[----:B------:R-:W-:Y:S02]  /*1060*/  ISETP.GE.AND P6, PT, R3, R2, PT ;  /* 0x000000020300720c */ /* 0x000fe40003fc6270 */
[----:B0-----:R-:W-:Y:S02]  /*1070*/  CS2R R6, SRZ ;  /* 0x0000000000067805 */ /* 0x001fe4000001ff00 */
[----:B------:R-:W-:Y:S01]  /*1080*/  CS2R R4, SRZ ;  /* 0x0000000000047805 */ /* 0x000fe2000001ff00 */
        /* <DEDUP_REMOVED lines=11> */
.L_x_8243:
[----:B------:R-:W-:Y:S05]  /*1140*/  BSYNC B0 ;  /* 0x0000000000007941 */ /* 0x000fea0003800000 */
.L_x_8242:
[----:B------:R-:W-:Y:S01]  /*1150*/  BSSY B0, `(.L_x_8244) ;  /* 0x000000e000007945 */ /* 0x000fe20003800000 */
        /* <DEDUP_REMOVED lines=13> */
.L_x_8245:
[----:B------:R-:W-:Y:S05]  /*1230*/  BSYNC B0 ;  /* 0x0000000000007941 */ /* 0x000fea0003800000 */
.L_x_8244:
        /* <DEDUP_REMOVED lines=15> */
.L_x_8247:
[----:B------:R-:W-:Y:S05]  /*1330*/  BSYNC B0 ;  /* 0x0000000000007941 */ /* 0x000fea0003800000 */
.L_x_8246:
        /* <DEDUP_REMOVED lines=13> */
.L_x_8249:
[----:B------:R-:W-:Y:S05]  /*1410*/  BSYNC B0 ;  /* 0x0000000000007941 */ /* 0x000fea0003800000 */
.L_x_8248:
        /* <DEDUP_REMOVED lines=15> */
.L_x_8251:
[----:B------:R-:W-:Y:S05]  /*1510*/  BSYNC B0 ;  /* 0x0000000000007941 */ /* 0x000fea0003800000 */
.L_x_8250:
        /* <DEDUP_REMOVED lines=13> */
.L_x_8253:
[----:B------:R-:W-:Y:S05]  /*15f0*/  BSYNC B0 ;  /* 0x0000000000007941 */ /* 0x000fea0003800000 */
.L_x_8252:
[----:B------:R-:W-:Y:S04]  /*1600*/  BSSY B0, `(.L_x_8254) ;  /* 0x000002c000007945 */ /* 0x000fe80003800000 */
[----:B------:R-:W-:Y:S04]  /*1610*/  BSSY B1, `(.L_x_8255) ;  /* 0x0000024000017945 */ /* 0x000fe80003800000 */
[----:B------:R-:W-:Y:S05]  /*1620*/  @P6 BRA `(.L_x_8256) ;  /* 0x0000000000306947 */ /* 0x000fea0003800000 */
        /* <DEDUP_REMOVED lines=12> */
.L_x_8256:
[----:B------:R-:W-:-:S13]  /*16f0*/  ISETP.GE.AND P0, PT, R3, R2, PT ;  /* 0x000000020300720c */ /* 0x000fda0003f06270 */
[----:B------:R-:W-:Y:S05]  /*1700*/  @P0 BRA `(.L_x_8258) ;  /* 0x0000000000300947 */ /* 0x000fea0003800000 */
[----:B0-----:R-:W0:Y:S01]  /*1710*/  LDC.64 R4, c[0x0][0x240] ;  /* 0x00009000ff047b82 */ /* 0x001e220000000a00 */
[----:B------:R-:W-:Y:S02]  /*1720*/  IMAD.IADD R7, R0, 0x1, R3 ;  /* 0x0000000100077824 */ /* 0x000fe400078e0203 */
[----:B------:R-:W-:Y:S02]  /*1730*/  VIADD R3, R3, 0x80 ;  /* 0x0000008003037836 */ /* 0x000fe40000000000 */
[----:B0-----:R-:W-:-:S05]  /*1740*/  IMAD.WIDE.U32 R4, R7, 0x10, R4 ;  /* 0x0000001007047825 */ /* 0x001fca00078e0004 */
[----:B------:R1:W-:Y:S02]  /*1750*/  STG.E.128 desc[UR4][R4.64], R8 ;  /* 0x0000000804007986 */ /* 0x0003e4000c101d04 */
.L_x_8257:
[----:B------:R-:W-:-:S13]  /*1760*/  ISETP.GE.AND P0, PT, R3, R2, PT ;  /* 0x000000020300720c */ /* 0x000fda0003f06270 */
[----:B------:R-:W-:Y:S05]  /*1770*/  @P0 BRA `(.L_x_8259) ;  /* 0x0000000000340947 */ /* 0x000fea0003800000 */
[----:B-1----:R-:W1:Y:S01]  /*1780*/  LDC.64 R4, c[0x0][0x240] ;  /* 0x00009000ff047b82 */ /* 0x002e620000000a00 */
[----:B------:R-:W-:Y:S02]  /*1790*/  IMAD.IADD R7, R0, 0x1, R3 ;  /* 0x0000000100077824 */ /* 0x000fe400078e0203 */
[----:B------:R-:W-:Y:S02]  /*17a0*/  VIADD R3, R3, 0x80 ;  /* 0x0000008003037836 */ /* 0x000fe40000000000 */
[----:B-1----:R-:W-:-:S05]  /*17b0*/  IMAD.WIDE.U32 R4, R7, 0x10, R4 ;  /* 0x0000001007047825 */ /* 0x002fca00078e0004 */
[----:B------:R1:W-:Y:S02]  /*17c0*/  STG.E.128 desc[UR4][R4.64], R16 ;  /* 0x0000001004007986 */ /* 0x0003e4000c101d04 */
.L_x_8258:
        /* <DEDUP_REMOVED lines=8> */
.L_x_8259:
[----:B------:R-:W-:Y:S05]  /*1850*/  BSYNC B1 ;  /* 0x0000000000017941 */ /* 0x000fea0003800000 */
.L_x_8255:
[----:B------:R-:W-:-:S13]  /*1860*/  ISETP.GE.AND P0, PT, R3, R2, PT ;  /* 0x000000020300720c */ /* 0x000fda0003f06270 */
[----:B-12---:R-:W1:Y:S01]  /*1870*/  @!P0 LDC.64 R4, c[0x0][0x240] ;  /* 0x00009000ff048b82 */ /* 0x006e620000000a00 */
[----:B------:R-:W-:Y:S02]  /*1880*/  @!P0 IMAD.IADD R7, R0, 0x1, R3 ;  /* 0x0000000100078824 */ /* 0x000fe400078e0203 */
[----:B------:R-:W-:Y:S02]  /*1890*/  @!P0 VIADD R3, R3, 0x80 ;  /* 0x0000008003038836 */ /* 0x000fe40000000000 */
[----:B-1----:R-:W-:-:S05]  /*18a0*/  @!P0 IMAD.WIDE.U32 R4, R7, 0x10, R4 ;  /* 0x0000001007048825 */ /* 0x002fca00078e0004 */
[----:B------:R2:W-:Y:S02]  /*18b0*/  @!P0 STG.E.128 desc[UR4][R4.64], R24 ;  /* 0x0000001804008986 */ /* 0x0005e4000c101d04 */
.L_x_8260:
[----:B------:R-:W-:Y:S05]  /*18c0*/  BSYNC B0 ;  /* 0x0000000000007941 */ /* 0x000fea0003800000 */
.L_x_8254:
        /* <DEDUP_REMOVED lines=8> */
.L_x_8261:
        /* <DEDUP_REMOVED lines=11> */
.L_x_24137:


//--------------------- .text._ZN2at6native29vectorized_elementwise_kernelILi4EZZZNS0_54_GLOBAL__N__d8c5977b_16_LinearAlgebra_cu_140f0503_289316addr_kernel_cudaERNS_14TensorIteratorERKN3c106ScalarES8_ENKUlvE_clEvENKUlvE6_clEvEUlNS5_7complexIdEESC_SC_E_St5arrayIPcLm4EEEEviT0_T1_ --------------------------
	.section	.text._ZN2at6native29vectorized_elementwise_kernelILi4EZZZNS0_54_GLOBAL__N__d8c5977b_16_LinearAlgebra_cu_140f0503_289316addr_kernel_cudaERNS_14TensorIteratorERKN3c106ScalarES8_ENKUlvE_clEvENKUlvE6_clEvEUlNS5_7complexIdEESC_SC_E_St5arrayIPcLm4EEEEviT0_T1_,"ax",@progbits
	.align	128
        .global         _ZN2at6native29vectorized_elementwise_kernelILi4EZZZNS0_54_GLOBAL__N__d8c5977b_16_LinearAlgebra_cu_140f0503_289316addr_kernel_cudaERNS_14TensorIteratorERKN3c106ScalarES8_ENKUlvE_clEvENKUlvE6_clEvEUlNS5_7complexIdEESC_SC_E_St5arrayIPcLm4EEEEviT0_T1_
        .type           _ZN2at6native29vectorized_elementwise_kernelILi4EZZZNS0_54_GLOBAL__N__d8c5977b_16_LinearAlgebra_cu_140f0503_289316addr_kernel_cudaERNS_14TensorIteratorERKN3c106ScalarES8_ENKUlvE_clEvENKUlvE6_clEvEUlNS5_7complexIdEESC_SC_E_St5arrayIPcLm4EEEEviT0_T1_,@function
        .size           _ZN2at6native29vectorized_elementwise_kernelILi4EZZZNS0_54_GLOBAL__N__d8c5977b_16_LinearAlgebra_cu_140f0503_289316addr_kernel_cudaERNS_14TensorIteratorERKN3c106ScalarES8_ENKUlvE_clEvENKUlvE6_clEvEUlNS5_7complexIdEESC_SC_E_St5arrayIPcLm4EEEEviT0_T1_,(.L_x_24138 - _ZN2at6native29vectorized_elementwise_kernelILi4EZZZNS0_54_GLOBAL__N__d8c5977b_16_LinearAlgebra_cu_140f0503_289316addr_kernel_cudaERNS_14TensorIteratorERKN3c106ScalarES8_ENKUlvE_clEvENKUlvE6_clEvEUlNS5_7complexIdEESC_SC_E_St5arrayIPcLm4EEEEviT0_T1_)
        .other          _ZN2at6native29vectorized_elementwise_kernelILi4EZZZNS0_54_GLOBAL__N__d8c5977b_16_LinearAlgebra_cu_140f0503_289316addr_kernel_cudaERNS_14TensorIteratorERKN3c106ScalarES8_ENKUlvE_clEvENKUlvE6_clEvEUlNS5_7complexIdEESC_SC_E_St5arrayIPcLm4EEEEviT0_T1_,@"STO_CUDA_ENTRY STV_DEFAULT"
_ZN2at6native29vectorized_elementwise_kernelILi4EZZZNS0_54_GLOBAL__N__d8c5977b_16_LinearAlgebra_cu_140f0503_289316addr_kernel_cudaERNS_14TensorIteratorERKN3c106ScalarES8_ENKUlvE_clEvENKUlvE6_clEvEUlNS5_7complexIdEESC_SC_E_St5arrayIPcLm4EEEEviT0_T1_:
.text._ZN2at6native29vectorized_elementwise_kernelILi4EZZZNS0_54_GLOBAL__N__d8c5977b_16_LinearAlgebra_cu_140f0503_289316addr_kernel_cudaERNS_14TensorIteratorERKN3c106ScalarES8_ENKUlvE_clEvENKUlvE6_clEvEUlNS5_7complexIdEESC_SC_E_St5arrayIPcLm4EEEEviT0_T1_:
        /* <DEDUP_REMOVED lines=110> */
.L_x_8262:
        /* <DEDUP_REMOVED lines=133> */
.L_x_8264:
[----:B------:R-:W-:Y:S05]  /*0f30*/  BSYNC B0 ;  /* 0x0000000000007941 */ /* 0x000fea0003800000 */
.L_x_8263:
        /* <DEDUP_REMOVED lines=32> */
.L_x_8266:
[----:B------:R-:W-:Y:S05]  /*1140*/  BSYNC B0 ;  /* 0x0000000000007941 */ /* 0x000fea0003800000 */
.L_x_8265:
        /* <DEDUP_REMOVED lines=14> */
.L_x_8268:
[----:B------:R-:W-:Y:S05]  /*1230*/  BSYNC B0 ;  /* 0x0000000000007941 */ /* 0x000fea0003800000 */
.L_x_8267:
        /* <DEDUP_REMOVED lines=15> */
.L_x_8270:
[----:B------:R-:W-:Y:S05]  /*1330*/  BSYNC B0 ;  /* 0x0000000000007941 */ /* 0x000fea0003800000 */
.L_x_8269:
        /* <DEDUP_REMOVED lines=13> */
.L_x_8272:
[----:B------:R-:W-:Y:S05]  /*1410*/  BSYNC B0 ;  /* 0x0000000000007941 */ /* 0x000fea0003800000 */
.L_x_8271:
        /* <DEDUP_REMOVED lines=15> */
.L_x_8274:
[----:B------:R-:W-:Y:S05]  /*1510*/  BSYNC B0 ;  /* 0x0000000000007941 */ /* 0x000fea0003800000 */
.L_x_8273:
        /* <DEDUP_REMOVED lines=13> */
.L_x_8276:
[----:B------:R-:W-:Y:S05]  /*15f0*/  BSYNC B0 ;  /* 0x0000000000007941 */ /* 0x000fea0003800000 */
.L_x_8275:
        /* <DEDUP_REMOVED lines=15> */
.L_x_8279:
[----:B------:R-:W-:-:S13]  /*16f0*/  ISETP.GE.AND P0, PT, R3, R2, PT ;  /* 0x000000020300720c */ /* 0x000fda0003f06270 */
[----:B------:R-:W-:Y:S05]  /*1700*/  @P0 BRA `(.L_x_8281) ;  /* 0x0000000000300947 */ /* 0x000fea0003800000 */
[----:B0-----:R-:W0:Y:S01]  /*1710*/  LDC.64 R4, c[0x0][0x240] ;  /* 0x00009000ff047b82 */ /* 0x001e220000000a00 */
[----:B------:R-:W-:Y:S02]  /*1720*/  IMAD.IADD R7, R0, 0x1, R3 ;  /* 0x0000000100077824 */ /* 0x000fe400078e0203 */
[----:B------:R-:W-:Y:S02]  /*1730*/  VIADD R3, R3, 0x80 ;  /* 0x0000008003037836 */ /* 0x000fe40000000000 */
[----:B0-----:R-:W-:-:S05]  /*1740*/  IMAD.WIDE.U32 R4, R7, 0x10, R4 ;  /* 0x0000001007047825 */ /* 0x001fca00078e0004 */
[----:B------:R1:W-:Y:S02]  /*1750*/  STG.E.128 desc[UR4][R4.64], R8 ;  /* 0x0000000804007986 */ /* 0x0003e4000c101d04 */
.L_x_8280:
[----:B------:R-:W-:-:S13]  /*1760*/  ISETP.GE.AND P0, PT, R3, R2, PT ;  /* 0x000000020300720c */ /* 0x000fda0003f06270 */
[----:B------:R-:W-:Y:S05]  /*1770*/  @P0 BRA `(.L_x_8282) ;  /* 0x0000000000340947 */ /* 0x000fea0003800000 */
[----:B-1----:R-:W1:Y:S01]  /*1780*/  LDC.64 R4, c[0x0][0x240] ;  /* 0x00009000ff047b82 */ /* 0x002e620000000a00 */
[----:B------:R-:W-:Y:S02]  /*1790*/  IMAD.IADD R7, R0, 0x1, R3 ;  /* 0x0000000100077824 */ /* 0x000fe400078e0203 */
[----:B------:R-:W-:Y:S02]  /*17a0*/  VIADD R3, R3, 0x80 ;  /* 0x0000008003037836 */ /* 0x000fe40000000000 */
[----:B-1----:R-:W-:-:S05]  /*17b0*/  IMAD.WIDE.U32 R4, R7, 0x10, R4 ;  /* 0x0000001007047825 */ /* 0x002fca00078e0004 */
[----:B------:R1:W-:Y:S02]  /*17c0*/  STG.E.128 desc[UR4][R4.64], R16 ;  /* 0x0000001004007986 */ /* 0x0003e4000c101d04 */
.L_x_8281:
        /* <DEDUP_REMOVED lines=8> */
.L_x_8282:
[----:B------:R-:W-:Y:S05]  /*1850*/  BSYNC B1 ;  /* 0x0000000000017941 */ /* 0x000fea0003800000 */
.L_x_8278:
[----:B------:R-:W-:-:S13]  /*1860*/  ISETP.GE.AND P0, PT, R3, R2, PT ;  /* 0x000000020300720c */ /* 0x000fda0003f06270 */
[----:B-12---:R-:W1:Y:S01]  /*1870*/  @!P0 LDC.64 R4, c[0x0][0x240] ;  /* 0x00009000ff048b82 */ /* 0x006e620000000a00 */
[----:B------:R-:W-:Y:S02]  /*1880*/  @!P0 IMAD.IADD R7, R0, 0x1, R3 ;  /* 0x0000000100078824 */ /* 0x000fe400078e0203 */
[----:B------:R-:W-:Y:S02]  /*1890*/  @!P0 VIADD R3, R3, 0x80 ;  /* 0x0000008003038836 */ /* 0x000fe40000000000 */
[----:B-1----:R-:W-:-:S05]  /*18a0*/  @!P0 IMAD.WIDE.U32 R4, R7, 0x10, R4 ;  /* 0x0000001007048825 */ /* 0x002fca00078e0004 */
[----:B------:R2:W-:Y:S02]  /*18b0*/  @!P0 STG.E.128 desc[UR4][R4.64], R24 ;  /* 0x0000001804008986 */ /* 0x0005e4000c101d04 */
.L_x_8283:
[----:B------:R-:W-:Y:S05]  /*18c0*/  BSYNC B0 ;  /* 0x0000000000007941 */ /* 0x000fea0003800000 */
.L_x_8277:
        /* <DEDUP_REMOVED lines=8> */
.L_x_8284:
        /* <DEDUP_REMOVED lines=11> */
.L_x_24138:


//--------------------- .text._ZN2at6native29vectorized_elementwise_kernelILi8EZZZNS0_54_GLOBAL__N__d8c5977b_16_LinearAlgebra_cu_140f0503_289316addr_kernel_cudaERNS_14TensorIteratorERKN3c106ScalarES8_ENKUlvE_clEvENKUlvE6_clEvEUlNS5_7complexIdEESC_SC_E_St5arrayIPcLm4EEEEviT0_T1_ --------------------------
	.section	.text._ZN2at6native29vectorized_elementwise_kernelILi8EZZZNS0_54_GLOBAL__N__d8c5977b_16_LinearAlgebra_cu_140f0503_289316addr_kernel_cudaERNS_14TensorIteratorERKN3c106ScalarES8_ENKUlvE_clEvENKUlvE6_clEvEUlNS5_7complexIdEESC_SC_E_St5arrayIPcLm4EEEEviT0_T1_,"ax",@progbits
	.align	128
        .global         _ZN2at6native29vectorized_elementwise_kernelILi8EZZZNS0_54_GLOBAL__N__d8c5977b_16_LinearAlgebra_cu_140f0503_289316addr_kernel_cudaERNS_14TensorIteratorERKN3c106ScalarES8_ENKUlvE_clEvENKUlvE6_clEvEUlNS5_7complexIdEESC_SC_E_St5arrayIPcLm4EEEEviT0_T1_
        .type           _ZN2at6native29vectorized_elementwise_kernelILi8EZZZNS0_54_GLOBAL__N__d8c5977b_16_LinearAlgebra_cu_140f0503_289316addr_kernel_cudaERNS_14TensorIteratorERKN3c106ScalarES8_ENKUlvE_clEvENKUlvE6_clEvEUlNS5_7complexIdEESC_SC_E_St5arrayIPcLm4EEEEviT0_T1_,@function
        .size           _ZN2at6native29vectorized_elementwise_kernelILi8EZZZNS0_54_GLOBAL__N__d8c5977b_16_LinearAlgebra_cu_140f0503_289316addr_kernel_cudaERNS_14TensorIteratorERKN3c106ScalarES8_ENKUlvE_clEvENKUlvE6_clEvEUlNS5_7complexIdEESC_SC_E_St5arrayIPcLm4EEEEviT0_T1_,(.L_x_24139 - _ZN2at6native29vectorized_elementwise_kernelILi8EZZZNS0_54_GLOBAL__N__d8c5977b_16_LinearAlgebra_cu_140f0503_289316addr_kernel_cudaERNS_14TensorIteratorERKN3c106ScalarES8_ENKUlvE_clEvENKUlvE6_clEvEUlNS5_7complexIdEESC_SC_E_St5arrayIPcLm4EEEEviT0_T1_)
        .other          _ZN2at6native29vectorized_elementwise_kernelILi8EZZZNS0_54_GLOBAL__N__d8c5977b_16_LinearAlgebra_cu_140f0503_289316addr_kernel_cudaERNS_14TensorIteratorERKN3c106ScalarES8_ENKUlvE_clEvENKUlvE6_clEvEUlNS5_7complexIdEESC_SC_E_St5arrayIPcLm4EEEEviT0_T1_,@"STO_CUDA_ENTRY STV_DEFAULT"
_ZN2at6native29vectorized_elementwise_kernelILi8EZZZNS0_54_GLOBAL__N__d8c5977b_16_LinearAlgebra_cu_140f0503_289316addr_kernel_cudaERNS_14TensorIteratorERKN3c106ScalarES8_ENKUlvE_clEvENKUlvE6_clEvEUlNS5_7complexIdEESC_SC_E_St5arrayIPcLm4EEEEviT0_T1_:
.text._ZN2at6native29vectorized_elementwise_kernelILi8EZZZNS0_54_GLOBAL__N__d8c5977b_16_LinearAlgebra_cu_140f0503_289316addr_kernel_cudaERNS_14TensorIteratorERKN3c106ScalarES8_ENKUlvE_clEvENKUlvE6_clEvEUlNS5_7complexIdEESC_SC_E_St5arrayIPcLm4EEEEviT0_T1_:
        /* <DEDUP_REMOVED lines=21> */
[----:B------:R-:W4:Y:S04]  /*0150*/  LDG.E.128 R48, desc[UR4][R66.64+0x10] ;  /* 0x0000100442307981 */ /* 0x000f28000c1e1d00 */
        /* <DEDUP_REMOVED lines=12> */
[----:B------:R-:W-:-:S06]  /*0220*/  DFMA R2, R28, UR8, -R2 ;  /* 0x000000081c027c2b */ /* 0x000fcc0008000802 */
[-C--:B-----5:R-:W-:Y:S02]  /*0230*/  DMUL R28, R24, R34.reuse ;  /* 0x00000022181c7228 */ /* 0x0a0fe40000000000 */
[C---:B------:R-:W-:Y:S01]  /*0240*/  DMUL R64, R26.reuse, R34 ;  /* 0x000000221a407228 */ /* 0x040fe20000000000 */
[----:B------:R-:W3:Y:S05]  /*0250*/  LDG.E.128 R32, desc[UR4][R66.64+0x40] ;  /* 0x0000400442207981 */ /* 0x000eea000c1e1d00 */
[-C--:B------:R-:W-:Y:S02]  /*0260*/  DFMA R26, R26, R2.reuse, R28 ;  /* 0x000000021a1a722b */ /* 0x080fe4000000001c */
[----:B------:R-:W5:Y:S01]  /*0270*/  LDG.E.128 R28, desc[UR4][R66.64] ;  /* 0x00000004421c7981 */ /* 0x000f62000c1e1d00 */
[----:B------:R-:W-:-:S02]  /*0280*/  DFMA R24, R24, R2, -R64 ;  /* 0x000000021818722b */ /* 0x000fc40000000840 */
[----:B--2---:R-:W-:Y:S02]  /*0290*/  DMUL R2, R58, UR6 ;  /* 0x000000063a027c28 */ /* 0x004fe40008000000 */
[----:B------:R-:W-:-:S06]  /*02a0*/  DMUL R64, R56, UR6 ;  /* 0x0000000638407c28 */ /* 0x000fcc0008000000 */
[----:B------:R-:W-:Y:S02]  /*02b0*/  DFMA R56, R56, UR8, -R2 ;  /* 0x0000000838387c2b */ /* 0x000fe40008000802 */
[----:B----4-:R-:W-:Y:S02]  /*02c0*/  DMUL R2, R52, UR6 ;  /* 0x0000000634027c28 */ /* 0x010fe40008000000 */
[----:B------:R-:W-:-:S06]  /*02d0*/  DFMA R64, R58, UR8, R64 ;  /* 0x000000083a407c2b */ /* 0x000fcc0008000040 */
[C---:B------:R-:W-:Y:S02]  /*02e0*/  DFMA R2, R54.reuse, UR8, R2 ;  /* 0x0000000836027c2b */ /* 0x040fe40008000002 */
[----:B------:R-:W-:Y:S02]  /*02f0*/  DMUL R54, R54, UR6 ;  /* 0x0000000636367c28 */ /* 0x000fe40008000000 */
[----:B------:R-:W-:-:S06]  /*0300*/  DMUL R58, R62, R64 ;  /* 0x000000403e3a7228 */ /* 0x000fcc0000000000 */
[----:B------:R-:W-:Y:S02]  /*0310*/  DFMA R54, R52, UR8, -R54 ;  /* 0x0000000834367c2b */ /* 0x000fe40008000836 */
[-C--:B------:R-:W-:Y:S02]  /*0320*/  DMUL R52, R48, R2.reuse ;  /* 0x0000000230347228 */ /* 0x080fe40000000000 */
[----:B------:R-:W-:Y:S02]  /*0330*/  DMUL R2, R50, R2 ;  /* 0x0000000232027228 */ /* 0x000fe40000000000 */
[C---:B------:R-:W-:Y:S02]  /*0340*/  DMUL R64, R60.reuse, R64 ;  /* 0x000000403c407228 */ /* 0x040fe40000000000 */
[----:B------:R-:W-:-:S04]  /*0350*/  DFMA R60, R60, R56, -R58 ;  /* 0x000000383c3c722b */ /* 0x000fc8000000083a */
[----:B------:R-:W-:Y:S02]  /*0360*/  DFMA R48, R48, R54, -R2 ;  /* 0x000000363030722b */ /* 0x000fe40000000802 */
[----:B------:R-:W-:Y:S02]  /*0370*/  DMUL R2, R18, UR6 ;  /* 0x0000000612027c28 */ /* 0x000fe40008000000 */
[----:B------:R-:W-:Y:S02]  /*0380*/  DFMA R62, R62, R56, R64 ;  /* 0x000000383e3e722b */ /* 0x000fe40000000040 */
[----:B------:R-:W-:Y:S02]  /*0390*/  DFMA R50, R50, R54, R52 ;  /* 0x000000363232722b */ /* 0x000fe40000000034 */
[----:B------:R-:W-:Y:S02]  /*03a0*/  DMUL R56, R20, UR6 ;  /* 0x0000000614387c28 */ /* 0x000fe40008000000 */
[----:B------:R-:W-:-:S02]  /*03b0*/  DMUL R52, R16, UR6 ;  /* 0x0000000610347c28 */ /* 0x000fc40008000000 */
[----:B------:R-:W-:Y:S02]  /*03c0*/  DMUL R54, R22, UR6 ;  /* 0x0000000616367c28 */ /* 0x000fe40008000000 */
[----:B------:R-:W-:Y:S02]  /*03d0*/  DFMA R16, R16, UR8, -R2 ;  /* 0x0000000810107c2b */ /* 0x000fe40008000802 */
[----:B------:R-:W-:Y:S02]  /*03e0*/  DMUL R2, R38, UR6 ;  /* 0x0000000626027c28 */ /* 0x000fe40008000000 */
[----:B------:R-:W-:Y:S02]  /*03f0*/  DFMA R22, R22, UR8, R56 ;  /* 0x0000000816167c2b */ /* 0x000fe40008000038 */
[----:B------:R-:W-:Y:S02]  /*0400*/  DFMA R18, R18, UR8, R52 ;  /* 0x0000000812127c2b */ /* 0x000fe40008000034 */
[----:B------:R-:W-:-:S02]  /*0410*/  DMUL R56, R12, UR6 ;  /* 0x000000060c387c28 */ /* 0x000fc40008000000 */
[----:B------:R-:W-:Y:S02]  /*0420*/  DFMA R20, R20, UR8, -R54 ;  /* 0x0000000814147c2b */ /* 0x000fe40008000836 */
[----:B------:R-:W-:Y:S02]  /*0430*/  DMUL R52, R36, UR6 ;  /* 0x0000000624347c28 */ /* 0x000fe40008000000 */
[----:B------:R-:W-:Y:S02]  /*0440*/  DMUL R54, R14, UR6 ;  /* 0x000000060e367c28 */ /* 0x000fe40008000000 */
[----:B------:R-:W-:Y:S01]  /*0450*/  DFMA R36, R36, UR8, -R2 ;  /* 0x0000000824247c2b */ /* 0x000fe20008000802 */
[----:B------:R-:W0:Y:S01]  /*0460*/  LDC.64 R2, c[0x0][0x240] ;  /* 0x00009000ff027b82 */ /* 0x000e220000000a00 */
[----:B------:R-:W-:Y:S02]  /*0470*/  DFMA R14, R14, UR8, R56 ;  /* 0x000000080e0e7c2b */ /* 0x000fe40008000038 */
[----:B------:R-:W-:-:S02]  /*0480*/  DMUL R56, R10, UR6 ;  /* 0x000000060a387c28 */ /* 0x000fc40008000000 */
[----:B------:R-:W-:Y:S02]  /*0490*/  DFMA R12, R12, UR8, -R54 ;  /* 0x000000080c0c7c2b */ /* 0x000fe40008000836 */
[----:B------:R-:W-:Y:S01]  /*04a0*/  DFMA R38, R38, UR8, R52 ;  /* 0x0000000826267c2b */ /* 0x000fe20008000034 */
[----:B------:R-:W1:Y:S01]  /*04b0*/  S2R R52, SR_TID.X ;  /* 0x0000000000347919 */ /* 0x000e620000002100 */
[-C--:B------:R-:W-:Y:S02]  /*04c0*/  DMUL R54, R4, R22.reuse ;  /* 0x0000001604367228 */ /* 0x080fe40000000000 */
[C---:B------:R-:W-:Y:S02]  /*04d0*/  DMUL R58, R8.reuse, UR6 ;  /* 0x00000006083a7c28 */ /* 0x040fe40008000000 */
[----:B------:R-:W-:Y:S02]  /*04e0*/  DFMA R8, R8, UR8, -R56 ;  /* 0x0000000808087c2b */ /* 0x000fe40008000838 */
[----:B------:R-:W-:-:S02]  /*04f0*/  DMUL R56, R6, R22 ;  /* 0x0000001606387228 */ /* 0x000fc40000000000 */
[----:B------:R-:W-:Y:S02]  /*0500*/  DFMA R6, R6, R20, R54 ;  /* 0x000000140606722b */ /* 0x000fe40000000036 */
[-C--:B------:R-:W-:Y:S02]  /*0510*/  DMUL R54, R44, R18.reuse ;  /* 0x000000122c367228 */ /* 0x080fe40000000000 */
[----:B------:R-:W-:Y:S02]  /*0520*/  DMUL R22, R46, R18 ;  /* 0x000000122e167228 */ /* 0x000fe40000000000 */
[----:B------:R-:W-:Y:S02]  /*0530*/  DMUL R18, R40, R14 ;  /* 0x0000000e28127228 */ /* 0x000fe40000000000 */
[----:B------:R-:W-:Y:S02]  /*0540*/  DFMA R10, R10, UR8, R58 ;  /* 0x000000080a0a7c2b */ /* 0x000fe4000800003a */
[----:B------:R-:W-:-:S02]  /*0550*/  DFMA R46, R46, R16, R54 ;  /* 0x000000102e2e722b */ /* 0x000fc40000000036 */
[----:B------:R-:W-:Y:S02]  /*0560*/  DFMA R44, R44, R16, -R22 ;  /* 0x000000102c2c722b */ /* 0x000fe40000000816 */
[C---:B------:R-:W-:Y:S02]  /*0570*/  DMUL R16, R42.reuse, R14 ;  /* 0x0000000e2a107228 */ /* 0x040fe40000000000 */
[----:B------:R-:W-:Y:S01]  /*0580*/  DFMA R42, R42, R12, R18 ;  /* 0x0000000c2a2a722b */ /* 0x000fe20000000012 */
[----:B0-----:R-:W-:Y:S01]  /*0590*/  IMAD.WIDE.U32 R18, R0, 0x10, R2 ;  /* 0x0000001000127825 */ /* 0x001fe200078e0002 */
[----:B------:R-:W-:-:S04]  /*05a0*/  DFMA R4, R4, R20, -R56 ;  /* 0x000000140404722b */ /* 0x000fc80000000838 */
[----:B------:R-:W-:Y:S01]  /*05b0*/  DFMA R40, R40, R12, -R16 ;  /* 0x0000000c2828722b */ /* 0x000fe20000000810 */
[----:B-1----:R-:W-:-:S05]  /*05c0*/  IMAD.WIDE R18, R52, 0x80, R18 ;  /* 0x0000008034127825 */ /* 0x002fca00078e0212 */
[----:B------:R-:W-:Y:S04]  /*05d0*/  STG.E.128 desc[UR4][R18.64+0x10], R48 ;  /* 0x0000103012007986 */ /* 0x000fe8000c101d04 */
[----:B------:R-:W-:Y:S04]  /*05e0*/  STG.E.128 desc[UR4][R18.64+0x20], R60 ;  /* 0x0000203c12007986 */ /* 0x000fe8000c101d04 */
[----:B------:R-:W-:Y:S04]  /*05f0*/  STG.E.128 desc[UR4][R18.64+0x30], R24 ;  /* 0x0000301812007986 */ /* 0x000fe8000c101d04 */
[----:B------:R-:W-:Y:S04]  /*0600*/  STG.E.128 desc[UR4][R18.64+0x50], R40 ;  /* 0x0000502812007986 */ /* 0x000fe8000c101d04 */
[----:B------:R-:W-:Y:S04]  /*0610*/  STG.E.128 desc[UR4][R18.64+0x60], R44 ;  /* 0x0000602c12007986 */ /* 0x000fe8000c101d04 */
[----:B------:R-:W-:Y:S01]  /*0620*/  STG.E.128 desc[UR4][R18.64+0x70], R4 ;  /* 0x0000700412007986 */ /* 0x000fe2000c101d04 */
[----:B---3--:R-:W-:-:S02]  /*0630*/  DMUL R14, R32, R38 ;  /* 0x00000026200e7228 */ /* 0x008fc40000000000 */
[----:B------:R-:W-:Y:S02]  /*0640*/  DMUL R38, R34, R38 ;  /* 0x0000002622267228 */ /* 0x000fe40000000000 */
[-C--:B-----5:R-:W-:Y:S02]  /*0650*/  DMUL R2, R28, R10.reuse ;  /* 0x0000000a1c027228 */ /* 0x0a0fe40000000000 */
[----:B------:R-:W-:Y:S02]  /*0660*/  DMUL R10, R30, R10 ;  /* 0x0000000a1e0a7228 */ /* 0x000fe40000000000 */
[-C--:B------:R-:W-:Y:S02]  /*0670*/  DFMA R34, R34, R36.reuse, R14 ;  /* 0x000000242222722b */ /* 0x080fe4000000000e */
[----:B------:R-:W-:Y:S02]  /*0680*/  DFMA R32, R32, R36, -R38 ;  /* 0x000000242020722b */ /* 0x000fe40000000826 */
[----:B------:R-:W-:-:S02]  /*0690*/  DFMA R30, R30, R8, R2 ;  /* 0x000000081e1e722b */ /* 0x000fc40000000002 */
[----:B------:R-:W-:-:S03]  /*06a0*/  DFMA R28, R28, R8, -R10 ;  /* 0x000000081c1c722b */ /* 0x000fc6000000080a */
[----:B------:R-:W-:Y:S04]  /*06b0*/  STG.E.128 desc[UR4][R18.64+0x40], R32 ;  /* 0x0000402012007986 */ /* 0x000fe8000c101d04 */
[----:B------:R-:W-:Y:S01]  /*06c0*/  STG.E.128 desc[UR4][R18.64], R28 ;  /* 0x0000001c12007986 */ /* 0x000fe2000c101d04 */
[----:B------:R-:W-:Y:S05]  /*06d0*/  EXIT ;  /* 0x000000000000794d */ /* 0x000fea0003800000 */
.L_x_8285:
        /* <DEDUP_REMOVED lines=133> */
.L_x_8287:
[----:B------:R-:W-:Y:S05]  /*0f30*/  BSYNC B0 ;  /* 0x0000000000007941 */ /* 0x000fea0003800000 */
.L_x_8286:
        /* <DEDUP_REMOVED lines=32> */
.L_x_8289:
[----:B------:R-:W-:Y:S05]  /*1140*/  BSYNC B0 ;  /* 0x0000000000007941 */ /* 0x000fea0003800000 */
.L_x_8288:
        /* <DEDUP_REMOVED lines=14> */
.L_x_8291:
[----:B------:R-:W-:Y:S05]  /*1230*/  BSYNC B0 ;  /* 0x0000000000007941 */ /* 0x000fea0003800000 */
.L_x_8290:
        /* <DEDUP_REMOVED lines=15> */
.L_x_8293:
[----:B------:R-:W-:Y:S05]  /*1330*/  BSYNC B0 ;  /* 0x0000000000007941 */ /* 0x000fea0003800000 */
.L_x_8292:
        /* <DEDUP_REMOVED lines=13> */
.L_x_8295:
[----:B------:R-:W-:Y:S05]  /*1410*/  BSYNC B0 ;  /* 0x0000000000007941 */ /* 0x000fea0003800000 */
.L_x_8294:
        /* <DEDUP_REMOVED lines=15> */
.L_x_8297:
[----:B------:R-:W-:Y:S05]  /*1510*/  BSYNC B0 ;  /* 0x0000000000007941 */ /* 0x000fea0003800000 */
.L_x_8296:
        /* <DEDUP_REMOVED lines=13> */
.L_x_8299:
[----:B------:R-:W-:Y:S05]  /*15f0*/  BSYNC B0 ;  /* 0x0000000000007941 */ /* 0x000fea0003800000 */
.L_x_8298:
        /* <DEDUP_REMOVED lines=15> */
.L_x_8302:
[----:B------:R-:W-:-:S13]  /*16f0*/  ISETP.GE.AND P0, PT, R3, R2, PT ;  /* 0x000000020300720c */ /* 0x000fda0003f06270 */
[----:B------:R-:W-:Y:S05]  /*1700*/  @P0 BRA `(.L_x_8304) ;  /* 0x0000000000300947 */ /* 0x000fea0003800000 */
[----:B0-----:R-:W0:Y:S01]  /*1710*/  LDC.64 R4, c[0x0][0x240] ;  /* 0x00009000ff047b82 */ /* 0x001e220000000a00 */
[----:B------:R-:W-:Y:S02]  /*1720*/  IMAD.IADD R7, R0, 0x1, R3 ;  /* 0x0000000100077824 */ /* 0x000fe400078e0203 */
[----:B------:R-:W-:Y:S02]  /*1730*/  VIADD R3, R3, 0x80 ;  /* 0x0000008003037836 */ /* 0x000fe40000000000 */
[----:B0-----:R-:W-:-:S05]  /*1740*/  IMAD.WIDE.U32 R4, R7, 0x10, R4 ;  /* 0x0000001007047825 */ /* 0x001fca00078e0004 */
[----:B------:R1:W-:Y:S02]  /*1750*/  STG.E.128 desc[UR4][R4.64], R8 ;  /* 0x0000000804007986 */ /* 0x0003e4000c101d04 */
.L_x_8303:
[----:B------:R-:W-:-:S13]  /*1760*/  ISETP.GE.AND P0, PT, R3, R2, PT ;  /* 0x000000020300720c */ /* 0x000fda0003f06270 */
[----:B------:R-:W-:Y:S05]  /*1770*/  @P0 BRA `(.L_x_8305) ;  /* 0x0000000000340947 */ /* 0x000fea0003800000 */
[----:B-1----:R-:W1:Y:S01]  /*1780*/  LDC.64 R4, c[0x0][0x240] ;  /* 0x00009000ff047b82 */ /* 0x002e620000000a00 */
[----:B------:R-:W-:Y:S02]  /*1790*/  IMAD.IADD R7, R0, 0x1, R3 ;  /* 0x0000000100077824 */ /* 0x000fe400078e0203 */
[----:B------:R-:W-:Y:S02]  /*17a0*/  VIADD R3, R3, 0x80 ;  /* 0x0000008003037836 */ /* 0x000fe40000000000 */
[----:B-1----:R-:W-:-:S05]  /*17b0*/  IMAD.WIDE.U32 R4, R7, 0x10, R4 ;  /* 0x0000001007047825 */ /* 0x002fca00078e0004 */
[----:B------:R1:W-:Y:S02]  /*17c0*/  STG.E.128 desc[UR4][R4.64], R16 ;  /* 0x0000001004007986 */ /* 0x0003e4000c101d04 */
.L_x_8304:
        /* <DEDUP_REMOVED lines=8> */
.L_x_8305:
[----:B------:R-:W-:Y:S05]  /*1850*/  BSYNC B1 ;  /* 0x0000000000017941 */ /* 0x000fea0003800000 */
.L_x_8301:
[----:B------:R-:W-:-:S13]  /*1860*/  ISETP.GE.AND P0, PT, R3, R2, PT ;  /* 0x000000020300720c */ /* 0x000fda0003f06270 */
[----:B-12---:R-:W1:Y:S01]  /*1870*/  @!P0 LDC.64 R4, c[0x0][0x240] ;  /* 0x00009000ff048b82 */ /* 0x006e620000000a00 */
[----:B------:R-:W-:Y:S02]  /*1880*/  @!P0 IMAD.IADD R7, R0, 0x1, R3 ;  /* 0x0000000100078824 */ /* 0x000fe400078e0203 */
[----:B------:R-:W-:Y:S02]  /*1890*/  @!P0 VIADD R3, R3, 0x80 ;  /* 0x0000008003038836 */ /* 0x000fe40000000000 */
[----:B-1----:R-:W-:-:S05]  /*18a0*/  @!P0 IMAD.WIDE.U32 R4, R7, 0x10, R4 ;  /* 0x0000001007048825 */ /* 0x002fca00078e0004 */
[----:B------:R2:W-:Y:S02]  /*18b0*/  @!P0 STG.E.128 desc[UR4][R4.64], R24 ;  /* 0x0000001804008986 */ /* 0x0005e4000c101d04 */
.L_x_8306:
[----:B------:R-:W-:Y:S05]  /*18c0*/  BSYNC B0 ;  /* 0x0000000000007941 */ /* 0x000fea0003800000 */
.L_x_8300:
        /* <DEDUP_REMOVED lines=8> */
.L_x_8307:
        /* <DEDUP_REMOVED lines=11> */
.L_x_24139:


//--------------------- .text._ZN2at6native18elementwise_kernelILi128ELi4EZNS0_15gpu_kernel_implIZZZNS0_54_GLOBAL__N__d8c5977b_16_LinearAlgebra_cu_140f0503_289316addr_kernel_cudaERNS_14TensorIteratorERKN3c106ScalarES9_ENKUlvE_clEvENKUlvE5_clEvEUlfffE0_EEvRNS_18TensorIteratorBaseERKT_EUliE_EEviT1_ --------------------------
	.section	.text._ZN2at6native18elementwise_kernelILi128ELi4EZNS0_15gpu_kernel_implIZZZNS0_54_GLOBAL__N__d8c5977b_16_LinearAlgebra_cu_140f0503_289316addr_kernel_cudaERNS_14TensorIteratorERKN3c106ScalarES9_ENKUlvE_clEvENKUlvE5_clEvEUlfffE0_EEvRNS_18TensorIteratorBaseERKT_EUliE_EEviT1_,"ax",@progbits
	.align	128
        .global         _ZN2at6native18elementwise_kernelILi128ELi4EZNS0_15gpu_kernel_implIZZZNS0_54_GLOBAL__N__d8c5977b_16_LinearAlgebra_cu_140f0503_289316addr_kernel_cudaERNS_14TensorIteratorERKN3c106ScalarES9_ENKUlvE_clEvENKUlvE5_clEvEUlfffE0_EEvRNS_18TensorIteratorBaseERKT_EUliE_EEviT1_
        .type           _ZN2at6native18elementwise_kernelILi128ELi4EZNS0_15gpu_kernel_implIZZZNS0_54_GLOBAL__N__d8c5977b_16_LinearAlgebra_cu_140f0503_289316addr_kernel_cudaERNS_14TensorIteratorERKN3c106ScalarES9_ENKUlvE_clEvENKUlvE5_clEvEUlfffE0_EEvRNS_18TensorIteratorBaseERKT_EUliE_EEviT1_,@function
        .size           _ZN2at6native18elementwise_kernelILi128ELi4EZNS0_15gpu_kernel_implIZZZNS0_54_GLOBAL__N__d8c5977b_16_LinearAlgebra_cu_140f0503_289316addr_kernel_cudaERNS_14TensorIteratorERKN3c106ScalarES9_ENKUlvE_clEvENKUlvE5_clEvEUlfffE0_EEvRNS_18TensorIteratorBaseERKT_EUliE_EEviT1_,(.L_x_24140 - _ZN2at6native18elementwise_kernelILi128ELi4EZNS0_15gpu_kernel_implIZZZNS0_54_GLOBAL__N__d8c5977b_16_LinearAlgebra_cu_140f0503_289316addr_kernel_cudaERNS_14TensorIteratorERKN3c106ScalarES9_ENKUlvE_clEvENKUlvE5_clEvEUlfffE0_EEvRNS_18TensorIteratorBaseERKT_EUliE_EEviT1_)
        .other          _ZN2at6native18elementwise_kernelILi128ELi4EZNS0_15gpu_kernel_implIZZZNS0_54_GLOBAL__N__d8c5977b_16_LinearAlgebra_cu_140f0503_289316addr_kernel_cudaERNS_14TensorIteratorERKN3c106ScalarES9_ENKUlvE_clEvENKUlvE5_clEvEUlfffE0_EEvRNS_18TensorIteratorBaseERKT_EUliE_EEviT1_,@"STO_CUDA_ENTRY STV_DEFAULT"
_ZN2at6native18elementwise_kernelILi128ELi4EZNS0_15gpu_kernel_implIZZZNS0_54_GLOBAL__N__d8c5977b_16_LinearAlgebra_cu_140f0503_289316addr_kernel_cudaERNS_14TensorIteratorERKN3c106ScalarES9_ENKUlvE_clEvENKUlvE5_clEvEUlfffE0_EEvRNS_18TensorIteratorBaseERKT_EUliE_EEviT1_:
.text._ZN2at6native18elementwise_kernelILi128ELi4EZNS0_15gpu_kernel_implIZZZNS0_54_GLOBAL__N__d8c5977b_16_LinearAlgebra_cu_140f0503_289316addr_kernel_cudaERNS_14TensorIteratorERKN3c106ScalarES9_ENKUlvE_clEvENKUlvE5_clEvEUlfffE0_EEvRNS_18TensorIteratorBaseERKT_EUliE_EEviT1_:
        /* <DEDUP_REMOVED lines=391> */
.L_x_8310:
        /* <DEDUP_REMOVED lines=20> */
[----:B--2---:R0:W1:Y:S01]  /*19b0*/  I2F.S16 R19, R2 ;  /* 0x0000000200137306 */ /* 0x0040620000101400 */
[----:B------:R-:W-:Y:S05]  /*19c0*/  BRA `(.L_x_8317) ;  /* 0x0000000c00387947 */ /* 0x000fea0003800000 */
.L_x_8315:
[----:B------:R-:W2:Y:S02]  /*19d0*/  LDG.E.U8 R2, desc[UR36][R2.64] ;  /* 0x0000002402027981 */ /* 0x000ea4000c1e1100 */
[----:B--2---:R-:W-:Y:S01]  /*19e0*/  I2FP.F32.U32 R19, R2 ;  /* 0x0000000200137245 */ /* 0x004fe20000201000 */
[----:B------:R-:W-:Y:S06]  /*19f0*/  BRA `(.L_x_8317) ;  /* 0x0000000c002c7947 */ /* 0x000fec0003800000 */
.L_x_8314:
[----:B------:R-:W-:-:S13]  /*1a00*/  ISETP.NE.AND P0, PT, R4, 0x2, PT ;  /* 0x000000020400780c */ /* 0x000fda0003f05270 */
[----:B------:R-:W-:Y:S05]  /*1a10*/  @!P0 BRA `(.L_x_8318) ;  /* 0x0000000000288947 */ /* 0x000fea0003800000 */
[----:B------:R-:W-:-:S13]  /*1a20*/  ISETP.NE.AND P0, PT, R4, 0x3, PT ;  /* 0x000000030400780c */ /* 0x000fda0003f05270 */
[----:B------:R-:W-:Y:S05]  /*1a30*/  @!P0 BRA `(.L_x_8319) ;  /* 0x0000000000148947 */ /* 0x000fea0003800000 */
[----:B------:R-:W-:-:S13]  /*1a40*/  ISETP.NE.AND P0, PT, R4, 0x4, PT ;  /* 0x000000040400780c */ /* 0x000fda0003f05270 */
[----:B------:R-:W-:Y:S05]  /*1a50*/  @P0 BRA `(.L_x_8316) ;  /* 0x0000000800b80947 */ /* 0x000fea0003800000 */
[----:B------:R-:W2:Y:S02]  /*1a60*/  LDG.E.64 R2, desc[UR36][R2.64] ;  /* 0x0000002402027981 */ /* 0x000ea4000c1e1b00 */
[----:B--2---:R4:W0:Y:S01]  /*1a70*/  I2F.S64 R19, R2 ;  /* 0x0000000200137312 */ /* 0x0048220000301400 */
[----:B------:R-:W-:Y:S05]  /*1a80*/  BRA `(.L_x_8317) ;  /* 0x0000000c00087947 */ /* 0x000fea0003800000 */
.L_x_8319:
[----:B------:R-:W2:Y:S02]  /*1a90*/  LDG.E R2, desc[UR36][R2.64] ;  /* 0x0000002402027981 */ /* 0x000ea4000c1e1900 */
[----:B--2---:R-:W-:Y:S01]  /*1aa0*/  I2FP.F32.S32 R19, R2 ;  /* 0x0000000200137245 */ /* 0x004fe20000201400 */
[----:B------:R-:W-:Y:S06]  /*1ab0*/  BRA `(.L_x_8317) ;  /* 0x0000000800fc7947 */ /* 0x000fec0003800000 */
.L_x_8318:
[----:B------:R-:W2:Y:S02]  /*1ac0*/  LDG.E.U16 R2, desc[UR36][R2.64] ;  /* 0x0000002402027981 */ /* 0x000ea4000c1e1500 */
[----:B--2---:R0:W1:Y:S01]  /*1ad0*/  I2F.S16 R19, R2 ;  /* 0x0000000200137306 */ /* 0x0040620000101400 */
[----:B------:R-:W-:Y:S05]  /*1ae0*/  BRA `(.L_x_8317) ;  /* 0x0000000800f07947 */ /* 0x000fea0003800000 */
.L_x_8313:
[----:B------:R-:W-:-:S13]  /*1af0*/  ISETP.GT.AND P0, PT, R4, 0x6, PT ;  /* 0x000000060400780c */ /* 0x000fda0003f04270 */
[----:B------:R-:W-:Y:S05]  /*1b00*/  @P0 BRA `(.L_x_8320) ;  /* 0x0000000000240947 */ /* 0x000fea0003800000 */
[----:B------:R-:W-:-:S13]  /*1b10*/  ISETP.NE.AND P0, PT, R4, 0x5, PT ;  /* 0x000000050400780c */ /* 0x000fda0003f05270 */
[----:B------:R-:W-:Y:S05]  /*1b20*/  @!P0 BRA `(.L_x_8321) ;  /* 0x0000000000108947 */ /* 0x000fea0003800000 */
[----:B------:R-:W-:-:S13]  /*1b30*/  ISETP.NE.AND P0, PT, R4, 0x6, PT ;  /* 0x000000060400780c */ /* 0x000fda0003f05270 */
[----:B------:R-:W-:Y:S05]  /*1b40*/  @P0 BRA `(.L_x_8316) ;  /* 0x00000008007c0947 */ /* 0x000fea0003800000 */
[----:B------:R2:W5:Y:S01]  /*1b50*/  LDG.E R19, desc[UR36][R2.64] ;  /* 0x0000002402137981 */ /* 0x000562000c1e1900 */
[----:B------:R-:W-:Y:S05]  /*1b60*/  BRA `(.L_x_8317) ;  /* 0x0000000800d07947 */ /* 0x000fea0003800000 */
.L_x_8321:
[----:B------:R-:W2:Y:S02]  /*1b70*/  LDG.E.U16 R2, desc[UR36][R2.64] ;  /* 0x0000002402027981 */ /* 0x000ea4000c1e1500 */
[----:B--2---:R-:W-:Y:S01]  /*1b80*/  HADD2.F32 R19, -RZ, R2.H0_H0 ;  /* 0x20000002ff137230 */ /* 0x004fe20000004100 */
[----:B------:R-:W-:Y:S06]  /*1b90*/  BRA `(.L_x_8317) ;  /* 0x0000000800c47947 */ /* 0x000fec0003800000 */
.L_x_8320:
[----:B------:R-:W-:-:S13]  /*1ba0*/  ISETP.NE.AND P0, PT, R4, 0x7, PT ;  /* 0x000000070400780c */ /* 0x000fda0003f05270 */
[----:B------:R-:W-:Y:S05]  /*1bb0*/  @!P0 BRA `(.L_x_8322) ;  /* 0x0000000000248947 */ /* 0x000fea0003800000 */
[----:B------:R-:W-:-:S13]  /*1bc0*/  ISETP.NE.AND P0, PT, R4, 0x8, PT ;  /* 0x000000080400780c */ /* 0x000fda0003f05270 */
[----:B------:R-:W-:Y:S05]  /*1bd0*/  @!P0 BRA `(.L_x_8323) ;  /* 0x0000000000108947 */ /* 0x000fea0003800000 */
[----:B------:R-:W-:-:S13]  /*1be0*/  ISETP.NE.AND P0, PT, R4, 0x9, PT ;  /* 0x000000090400780c */ /* 0x000fda0003f05270 */
[----:B------:R-:W-:Y:S05]  /*1bf0*/  @P0 BRA `(.L_x_8316) ;  /* 0x0000000800500947 */ /* 0x000fea0003800000 */
[----:B------:R3:W5:Y:S01]  /*1c00*/  LDG.E R19, desc[UR36][R2.64] ;  /* 0x0000002402137981 */ /* 0x000762000c1e1900 */
[----:B------:R-:W-:Y:S05]  /*1c10*/  BRA `(.L_x_8317) ;  /* 0x0000000800a47947 */ /* 0x000fea0003800000 */
.L_x_8323:
[----:B------:R-:W2:Y:S02]  /*1c20*/  LDG.E.U16 R2, desc[UR36][R2.64] ;  /* 0x0000002402027981 */ /* 0x000ea4000c1e1500 */
[----:B--2---:R-:W-:Y:S01]  /*1c30*/  HADD2.F32 R19, -RZ, R2.H0_H0 ;  /* 0x20000002ff137230 */ /* 0x004fe20000004100 */
[----:B------:R-:W-:Y:S06]  /*1c40*/  BRA `(.L_x_8317) ;  /* 0x0000000800987947 */ /* 0x000fec0003800000 */
.L_x_8322:
[----:B------:R-:W2:Y:S01]  /*1c50*/  LDG.E.64 R2, desc[UR36][R2.64] ;  /* 0x0000002402027981 */ /* 0x000ea2000c1e1b00 */
[----:B------:R-:W-:Y:S01]  /*1c60*/  UMOV UR4, 0xf0000000 ;  /* 0xf000000000047882 */ /* 0x000fe20000000000 */
[----:B------:R-:W-:Y:S01]  /*1c70*/  UMOV UR5, 0x380fffff ;  /* 0x380fffff00057882 */ /* 0x000fe20000000000 */
[----:B--2---:R-:W0:Y:S01]  /*1c80*/  F2F.F32.F64 R19, R2 ;  /* 0x0000000200137310 */ /* 0x004e220000301000 */
[----:B------:R-:W-:-:S14]  /*1c90*/  DSETP.GEU.AND P0, PT, |R2|, UR4, PT ;  /* 0x0000000402007e2a */ /* 0x000fdc000bf0e200 */
[----:B0-----:R-:W-:Y:S01]  /*1ca0*/  @!P0 FMUL R19, R19, 1.175494350822287508e-38 ;  /* 0x0080000013138820 */ /* 0x001fe20000400000 */
[----:B------:R-:W-:Y:S06]  /*1cb0*/  BRA `(.L_x_8317) ;  /* 0x00000008007c7947 */ /* 0x000fec0003800000 */
.L_x_8312:
        /* <DEDUP_REMOVED lines=10> */
[----:B------:R-:W-:Y:S01]  /*1d60*/  FSEL R19, RZ, 1, !P0 ;  /* 0x3f800000ff137808 */ /* 0x000fe20004000000 */
[----:B------:R-:W-:Y:S08]  /*1d70*/  BRA `(.L_x_8317) ;  /* 0x00000008004c7947 */ /* 0x000ff00003800000 */
.L_x_8326:
[----:B------:R-:W2:Y:S01]  /*1d80*/  LDG.E.64 R2, desc[UR36][R2.64] ;  /* 0x0000002402027981 */ /* 0x000ea2000c1e1b00 */
[----:B------:R-:W-:Y:S01]  /*1d90*/  UMOV UR4, 0xf0000000 ;  /* 0xf000000000047882 */ /* 0x000fe20000000000 */
[----:B------:R-:W-:Y:S01]  /*1da0*/  UMOV UR5, 0x380fffff ;  /* 0x380fffff00057882 */ /* 0x000fe20000000000 */
[----:B--2---:R-:W0:Y:S01]  /*1db0*/  F2F.F32.F64 R19, R2 ;  /* 0x0000000200137310 */ /* 0x004e220000301000 */
[----:B------:R-:W-:-:S14]  /*1dc0*/  DSETP.GEU.AND P0, PT, |R2|, UR4, PT ;  /* 0x0000000402007e2a */ /* 0x000fdc000bf0e200 */
[----:B0-----:R-:W-:Y:S01]  /*1dd0*/  @!P0 FMUL R19, R19, 1.175494350822287508e-38 ;  /* 0x0080000013138820 */ /* 0x001fe20000400000 */
[----:B------:R-:W-:Y:S06]  /*1de0*/  BRA `(.L_x_8317) ;  /* 0x0000000800307947 */ /* 0x000fec0003800000 */
.L_x_8325:
        /* <DEDUP_REMOVED lines=26> */
.L_x_8328:
        /* <DEDUP_REMOVED lines=11> */
[----:B------:R-:W-:Y:S01]  /*2040*/  LOP3.LUT R19, R19, 0x80000000, R0, 0xf8, !PT ;  /* 0x8000000013137812 */ /* 0x000fe200078ef800 */
[----:B------:R-:W-:Y:S06]  /*2050*/  BRA `(.L_x_8317) ;  /* 0x0000000400947947 */ /* 0x000fec0003800000 */
.L_x_8327:
[----:B------:R-:W2:Y:S02]  /*2060*/  LDG.E.U16 R2, desc[UR36][R2.64] ;  /* 0x0000002402027981 */ /* 0x000ea4000c1e1500 */
[----:B--2---:R-:W-:Y:S01]  /*2070*/  IMAD.U32 R19, R2, 0x10000, RZ ;  /* 0x0001000002137824 */ /* 0x004fe200078e00ff */
[----:B------:R-:W-:Y:S06]  /*2080*/  BRA `(.L_x_8317) ;  /* 0x0000000400887947 */ /* 0x000fec0003800000 */
.L_x_8324:
        /* <DEDUP_REMOVED lines=9> */
[----:B--2---:R-:W-:Y:S01]  /*2120*/  I2FP.F32.U32 R19, R2 ;  /* 0x0000000200137245 */ /* 0x004fe20000201000 */
[----:B------:R-:W-:Y:S06]  /*2130*/  BRA `(.L_x_8317) ;  /* 0x00000004005c7947 */ /* 0x000fec0003800000 */
.L_x_8331:
[----:B------:R-:W2:Y:S01]  /*2140*/  LDG.E.U8 R2, desc[UR36][R2.64] ;  /* 0x0000002402027981 */ /* 0x000ea2000c1e1100 */
        /* <DEDUP_REMOVED lines=19> */
.L_x_8333:
[----:B------:R-:W-:Y:S05]  /*2280*/  BSYNC B0 ;  /* 0x0000000000007941 */ /* 0x000fea0003800000 */
.L_x_8332:
[----:B------:R-:W-:Y:S01]  /*2290*/  IMAD.SHL.U32 R2, R2, 0x100000, RZ ;  /* 0x0010000002027824 */ /* 0x000fe200078e00ff */
[----:B------:R-:W-:-:S04]  /*22a0*/  LEA R0, R0, 0x3b800000, 0x17 ;  /* 0x3b80000000007811 */ /* 0x000fc800078eb8ff */
[----:B------:R-:W-:Y:S01]  /*22b0*/  LOP3.LUT R19, R0, R2, R19, 0xfe, !PT ;  /* 0x0000000200137212 */ /* 0x000fe200078efe13 */
[----:B------:R-:W-:Y:S06]  /*22c0*/  BRA `(.L_x_8317) ;  /* 0x0000000000f87947 */ /* 0x000fec0003800000 */
.L_x_8330:
        /* <DEDUP_REMOVED lines=20> */
.L_x_8335:
[----:B------:R-:W-:Y:S05]  /*2410*/  BSYNC B0 ;  /* 0x0000000000007941 */ /* 0x000fea0003800000 */
.L_x_8334:
[----:B------:R-:W-:Y:S01]  /*2420*/  IMAD.SHL.U32 R2, R2, 0x200000, RZ ;  /* 0x0020000002027824 */ /* 0x000fe200078e00ff */
[----:B------:R-:W-:-:S04]  /*2430*/  LEA R0, R0, 0x37800000, 0x17 ;  /* 0x3780000000007811 */ /* 0x000fc800078eb8ff */
[----:B------:R-:W-:Y:S01]  /*2440*/  LOP3.LUT R19, R0, R2, R19, 0xfe, !PT ;  /* 0x0000000200137212 */ /* 0x000fe200078efe13 */
[----:B------:R-:W-:Y:S06]  /*2450*/  BRA `(.L_x_8317) ;  /* 0x0000000000947947 */ /* 0x000fec0003800000 */
.L_x_8329:
[----:B------:R-:W-:-:S13]  /*2460*/  ISETP.NE.AND P0, PT, R4, 0x1c, PT ;  /* 0x0000001c0400780c */ /* 0x000fda0003f05270 */
[----:B------:R-:W-:Y:S05]  /*2470*/  @!P0 BRA `(.L_x_8336) ;  /* 0x0000000000848947 */ /* 0x000fea0003800000 */
[----:B------:R-:W-:-:S13]  /*2480*/  ISETP.NE.AND P0, PT, R4, 0x1d, PT ;  /* 0x0000001d0400780c */ /* 0x000fda0003f05270 */
[----:B------:R-:W-:Y:S05]  /*2490*/  @!P0 BRA `(.L_x_8337) ;  /* 0x0000000000708947 */ /* 0x000fea0003800000 */
[----:B------:R-:W-:-:S13]  /*24a0*/  ISETP.NE.AND P0, PT, R4, 0x2c, PT ;  /* 0x0000002c0400780c */ /* 0x000fda0003f05270 */
[----:B------:R-:W-:Y:S05]  /*24b0*/  @P0 BRA `(.L_x_8316) ;  /* 0x0000000000200947 */ /* 0x000fea0003800000 */
[----:B------:R-:W2:Y:S01]  /*24c0*/  LDG.E.U8 R2, desc[UR36][R2.64] ;  /* 0x0000002402027981 */ /* 0x000ea2000c1e1100 */
[----:B------:R-:W-:Y:S01]  /*24d0*/  IMAD.MOV.U32 R19, RZ, RZ, 0x400000 ;  /* 0x00400000ff137424 */ /* 0x000fe200078e00ff */
[----:B--2---:R-:W-:-:S13]  /*24e0*/  ISETP.NE.AND P0, PT, R2, RZ, PT ;  /* 0x000000ff0200720c */ /* 0x004fda0003f05270 */
[----:B------:R-:W-:Y:S05]  /*24f0*/  @!P0 BRA `(.L_x_8317) ;  /* 0x00000000006c8947 */ /* 0x000fea0003800000 */
[----:B------:R-:W-:-:S13]  /*2500*/  ISETP.NE.AND P0, PT, R2, 0xff, PT ;  /* 0x000000ff0200780c */ /* 0x000fda0003f05270 */
[----:B------:R-:W-:Y:S02]  /*2510*/  @!P0 IMAD.MOV.U32 R19, RZ, RZ, 0x7f800001 ;  /* 0x7f800001ff138424 */ /* 0x000fe400078e00ff */
[----:B------:R-:W-:Y:S01]  /*2520*/  @P0 IMAD.SHL.U32 R19, R2, 0x800000, RZ ;  /* 0x0080000002130824 */ /* 0x000fe200078e00ff */
[----:B------:R-:W-:Y:S06]  /*2530*/  BRA `(.L_x_8317) ;  /* 0x00000000005c7947 */ /* 0x000fec0003800000 */
.L_x_8316:
        /* <DEDUP_REMOVED lines=16> */
.L_x_8338:
[----:B------:R-:W-:Y:S01]  /*2640*/  IMAD.MOV.U32 R19, RZ, RZ, RZ ;  /* 0x000000ffff137224 */ /* 0x000fe200078e00ff */
[----:B------:R-:W-:Y:S06]  /*2650*/  BRA `(.L_x_8317) ;  /* 0x0000000000147947 */ /* 0x000fec0003800000 */
.L_x_8337:
[----:B------:R-:W2:Y:S02]  /*2660*/  LDG.E.64 R2, desc[UR36][R2.64] ;  /* 0x0000002402027981 */ /* 0x000ea4000c1e1b00 */
[----:B--2---:R0:W1:Y:S01]  /*2670*/  I2F.U64 R19, R2 ;  /* 0x0000000200137312 */ /* 0x0040620000301000 */
[----:B------:R-:W-:Y:S05]  /*2680*/  BRA `(.L_x_8317) ;  /* 0x0000000000087947 */ /* 0x000fea0003800000 */
.L_x_8336:
[----:B------:R-:W2:Y:S02]  /*2690*/  LDG.E R2, desc[UR36][R2.64] ;  /* 0x0000002402027981 */ /* 0x000ea4000c1e1900 */
[----:B--2---:R-:W-:-:S07]  /*26a0*/  I2FP.F32.U32 R19, R2 ;  /* 0x0000000200137245 */ /* 0x004fce0000201000 */
.L_x_8317:
[----:B------:R-:W-:Y:S05]  /*26b0*/  BSYNC B6 ;  /* 0x0000000000067941 */ /* 0x000fea0003800000 */
.L_x_8311:
        /* <DEDUP_REMOVED lines=19> */
.L_x_8343:
[----:B------:R-:W2:Y:S02]  /*27f0*/  LDG.E.U8 R2, desc[UR36][R2.64] ;  /* 0x0000002402027981 */ /* 0x000ea4000c1e1100 */
[----:B--2---:R-:W-:Y:S01]  /*2800*/  I2FP.F32.U32 R24, R2 ;  /* 0x0000000200187245 */ /* 0x004fe20000201000 */
[----:B------:R-:W-:Y:S06]  /*2810*/  BRA `(.L_x_8345) ;  /* 0x0000000c002c7947 */ /* 0x000fec0003800000 */
.L_x_8342:
[----:B------:R-:W-:-:S13]  /*2820*/  ISETP.NE.AND P0, PT, R0, 0x2, PT ;  /* 0x000000020000780c */ /* 0x000fda0003f05270 */
[----:B------:R-:W-:Y:S05]  /*2830*/  @!P0 BRA `(.L_x_8346) ;  /* 0x0000000000288947 */ /* 0x000fea0003800000 */
[----:B------:R-:W-:-:S13]  /*2840*/  ISETP.NE.AND P0, PT, R0, 0x3, PT ;  /* 0x000000030000780c */ /* 0x000fda0003f05270 */
[----:B------:R-:W-:Y:S05]  /*2850*/  @!P0 BRA `(.L_x_8347) ;  /* 0x0000000000148947 */ /* 0x000fea0003800000 */
[----:B------:R-:W-:-:S13]  /*2860*/  ISETP.NE.AND P0, PT, R0, 0x4, PT ;  /* 0x000000040000780c */ /* 0x000fda0003f05270 */
[----:B------:R-:W-:Y:S05]  /*2870*/  @P0 BRA `(.L_x_8344) ;  /* 0x0000000800b80947 */ /* 0x000fea0003800000 */
[----:B------:R-:W2:Y:S02]  /*2880*/  LDG.E.64 R24, desc[UR36][R2.64] ;  /* 0x0000002402187981 */ /* 0x000ea4000c1e1b00 */
[----:B--2---:R0:W1:Y:S01]  /*2890*/  I2F.S64 R24, R24 ;  /* 0x0000001800187312 */ /* 0x0040620000301400 */
[----:B------:R-:W-:Y:S05]  /*28a0*/  BRA `(.L_x_8345) ;  /* 0x0000000c00087947 */ /* 0x000fea0003800000 */
.L_x_8347:
[----:B------:R-:W2:Y:S02]  /*28b0*/  LDG.E R2, desc[UR36][R2.64] ;  /* 0x0000002402027981 */ /* 0x000ea4000c1e1900 */
[----:B--2---:R-:W-:Y:S01]  /*28c0*/  I2FP.F32.S32 R24, R2 ;  /* 0x0000000200187245 */ /* 0x004fe20000201400 */
[----:B------:R-:W-:Y:S06]  /*28d0*/  BRA `(.L_x_8345) ;  /* 0x0000000800fc7947 */ /* 0x000fec0003800000 */
.L_x_8346:
[----:B------:R-:W2:Y:S02]  /*28e0*/  LDG.E.U16 R2, desc[UR36][R2.64] ;  /* 0x0000002402027981 */ /* 0x000ea4000c1e1500 */
[----:B--2---:R4:W0:Y:S01]  /*28f0*/  I2F.S16 R24, R2 ;  /* 0x0000000200187306 */ /* 0x0048220000101400 */
[----:B------:R-:W-:Y:S05]  /*2900*/  BRA `(.L_x_8345) ;  /* 0x0000000800f07947 */ /* 0x000fea0003800000 */
.L_x_8341:
        /* <DEDUP_REMOVED lines=8> */
.L_x_8349:
[----:B------:R-:W2:Y:S02]  /*2990*/  LDG.E.U16 R2, desc[UR36][R2.64] ;  /* 0x0000002402027981 */ /* 0x000ea4000c1e1500 */
[----:B--2---:R-:W-:Y:S01]  /*29a0*/  HADD2.F32 R24, -RZ, R2.H0_H0 ;  /* 0x20000002ff187230 */ /* 0x004fe20000004100 */
[----:B------:R-:W-:Y:S06]  /*29b0*/  BRA `(.L_x_8345) ;  /* 0x0000000800c47947 */ /* 0x000fec0003800000 */
.L_x_8348:
        /* <DEDUP_REMOVED lines=8> */
.L_x_8351:
[----:B------:R-:W2:Y:S02]  /*2a40*/  LDG.E.U16 R2, desc[UR36][R2.64] ;  /* 0x0000002402027981 */ /* 0x000ea4000c1e1500 */
[----:B--2---:R-:W-:Y:S01]  /*2a50*/  HADD2.F32 R24, -RZ, R2.H0_H0 ;  /* 0x20000002ff187230 */ /* 0x004fe20000004100 */
[----:B------:R-:W-:Y:S06]  /*2a60*/  BRA `(.L_x_8345) ;  /* 0x0000000800987947 */ /* 0x000fec0003800000 */
.L_x_8350:
[----:B------:R-:W2:Y:S01]  /*2a70*/  LDG.E.64 R2, desc[UR36][R2.64] ;  /* 0x0000002402027981 */ /* 0x000ea2000c1e1b00 */
[----:B------:R-:W-:Y:S01]  /*2a80*/  UMOV UR4, 0xf0000000 ;  /* 0xf000000000047882 */ /* 0x000fe20000000000 */
[----:B------:R-:W-:Y:S01]  /*2a90*/  UMOV UR5, 0x380fffff ;  /* 0x380fffff00057882 */ /* 0x000fe20000000000 */
[----:B--2---:R-:W0:Y:S01]  /*2aa0*/  F2F.F32.F64 R24, R2 ;  /* 0x0000000200187310 */ /* 0x004e220000301000 */
[----:B------:R-:W-:-:S14]  /*2ab0*/  DSETP.GEU.AND P0, PT, |R2|, UR4, PT ;  /* 0x0000000402007e2a */ /* 0x000fdc000bf0e200 */
[----:B0-----:R-:W-:Y:S01]  /*2ac0*/  @!P0 FMUL R24, R24, 1.175494350822287508e-38 ;  /* 0x0080000018188820 */ /* 0x001fe20000400000 */
[----:B------:R-:W-:Y:S06]  /*2ad0*/  BRA `(.L_x_8345) ;  /* 0x00000008007c7947 */ /* 0x000fec0003800000 */
.L_x_8340:
        /* <DEDUP_REMOVED lines=12> */
.L_x_8354:
[----:B------:R-:W2:Y:S01]  /*2ba0*/  LDG.E.64 R2, desc[UR36][R2.64] ;  /* 0x0000002402027981 */ /* 0x000ea2000c1e1b00 */
[----:B------:R-:W-:Y:S01]  /*2bb0*/  UMOV UR4, 0xf0000000 ;  /* 0xf000000000047882 */ /* 0x000fe20000000000 */
[----:B------:R-:W-:Y:S01]  /*2bc0*/  UMOV UR5, 0x380fffff ;  /* 0x380fffff00057882 */ /* 0x000fe20000000000 */
[----:B--2---:R-:W0:Y:S01]  /*2bd0*/  F2F.F32.F64 R24, R2 ;  /* 0x0000000200187310 */ /* 0x004e220000301000 */
[----:B------:R-:W-:-:S14]  /*2be0*/  DSETP.GEU.AND P0, PT, |R2|, UR4, PT ;  /* 0x0000000402007e2a */ /* 0x000fdc000bf0e200 */
[----:B0-----:R-:W-:Y:S01]  /*2bf0*/  @!P0 FMUL R24, R24, 1.175494350822287508e-38 ;  /* 0x0080000018188820 */ /* 0x001fe20000400000 */
[----:B------:R-:W-:Y:S06]  /*2c00*/  BRA `(.L_x_8345) ;  /* 0x0000000800307947 */ /* 0x000fec0003800000 */
.L_x_8353:
        /* <DEDUP_REMOVED lines=26> */
.L_x_8356:
        /* <DEDUP_REMOVED lines=13> */
.L_x_8355:
[----:B------:R-:W2:Y:S02]  /*2e80*/  LDG.E.U16 R2, desc[UR36][R2.64] ;  /* 0x0000002402027981 */ /* 0x000ea4000c1e1500 */
[----:B--2---:R-:W-:Y:S01]  /*2e90*/  IMAD.U32 R24, R2, 0x10000, RZ ;  /* 0x0001000002187824 */ /* 0x004fe200078e00ff */
[----:B------:R-:W-:Y:S06]  /*2ea0*/  BRA `(.L_x_8345) ;  /* 0x0000000400887947 */ /* 0x000fec0003800000 */
.L_x_8352:
        /* <DEDUP_REMOVED lines=11> */
.L_x_8359:
        /* <DEDUP_REMOVED lines=20> */
.L_x_8361:
[----:B------:R-:W-:Y:S05]  /*30a0*/  BSYNC B0 ;  /* 0x0000000000007941 */ /* 0x000fea0003800000 */
.L_x_8360:
[----:B------:R-:W-:Y:S01]  /*30b0*/  IMAD.SHL.U32 R2, R2, 0x100000, RZ ;  /* 0x0010000002027824 */ /* 0x000fe200078e00ff */
[----:B------:R-:W-:-:S04]  /*30c0*/  LEA R3, R0, 0x3b800000, 0x17 ;  /* 0x3b80000000037811 */ /* 0x000fc800078eb8ff */
[----:B------:R-:W-:Y:S01]  /*30d0*/  LOP3.LUT R24, R3, R2, R24, 0xfe, !PT ;  /* 0x0000000203187212 */ /* 0x000fe200078efe18 */
[----:B------:R-:W-:Y:S06]  /*30e0*/  BRA `(.L_x_8345) ;  /* 0x0000000000f87947 */ /* 0x000fec0003800000 */
.L_x_8358:
        /* <DEDUP_REMOVED lines=20> */
.L_x_8363:
[----:B------:R-:W-:Y:S05]  /*3230*/  BSYNC B0 ;  /* 0x0000000000007941 */ /* 0x000fea0003800000 */
.L_x_8362:
[----:B------:R-:W-:Y:S01]  /*3240*/  IMAD.SHL.U32 R2, R2, 0x200000, RZ ;  /* 0x0020000002027824 */ /* 0x000fe200078e00ff */
[----:B------:R-:W-:-:S04]  /*3250*/  LEA R3, R0, 0x37800000, 0x17 ;  /* 0x3780000000037811 */ /* 0x000fc800078eb8ff */
[----:B------:R-:W-:Y:S01]  /*3260*/  LOP3.LUT R24, R3, R2, R24, 0xfe, !PT ;  /* 0x0000000203187212 */ /* 0x000fe200078efe18 */
[----:B------:R-:W-:Y:S06]  /*3270*/  BRA `(.L_x_8345) ;  /* 0x0000000000947947 */ /* 0x000fec0003800000 */
.L_x_8357:
        /* <DEDUP_REMOVED lines=14> */
.L_x_8344:
        /* <DEDUP_REMOVED lines=16> */
.L_x_8366:
[----:B------:R-:W-:Y:S01]  /*3460*/  IMAD.MOV.U32 R24, RZ, RZ, RZ ;  /* 0x000000ffff187224 */ /* 0x000fe200078e00ff */
[----:B------:R-:W-:Y:S06]  /*3470*/  BRA `(.L_x_8345) ;  /* 0x0000000000147947 */ /* 0x000fec0003800000 */
.L_x_8365:
[----:B------:R-:W2:Y:S02]  /*3480*/  LDG.E.64 R24, desc[UR36][R2.64] ;  /* 0x0000002402187981 */ /* 0x000ea4000c1e1b00 */
[----:B--2---:R0:W1:Y:S01]  /*3490*/  I2F.U64 R24, R24 ;  /* 0x0000001800187312 */ /* 0x0040620000301000 */
[----:B------:R-:W-:Y:S05]  /*34a0*/  BRA `(.L_x_8345) ;  /* 0x0000000000087947 */ /* 0x000fea0003800000 */
.L_x_8364:
[----:B------:R-:W2:Y:S02]  /*34b0*/  LDG.E R2, desc[UR36][R2.64] ;  /* 0x0000002402027981 */ /* 0x000ea4000c1e1900 */
[----:B--2---:R-:W-:-:S07]  /*34c0*/  I2FP.F32.U32 R24, R2 ;  /* 0x0000000200187245 */ /* 0x004fce0000201000 */
.L_x_8345:
[----:B------:R-:W-:Y:S05]  /*34d0*/  BSYNC B6 ;  /* 0x0000000000067941 */ /* 0x000fea0003800000 */
.L_x_8339:
        /* <DEDUP_REMOVED lines=17> */
[----:B--2---:R-:W2:Y:S01]  /*35f0*/  I2F.S16 R0, R0 ;  /* 0x0000000000007306 */ /* 0x004ea20000101400 */
[----:B------:R-:W-:Y:S05]  /*3600*/  BRA `(.L_x_8373) ;  /* 0x0000000c00387947 */ /* 0x000fea0003800000 */
.L_x_8371:
[----:B------:R-:W2:Y:S02]  /*3610*/  LDG.E.U8 R0, desc[UR36][R2.64] ;  /* 0x0000002402007981 */ /* 0x000ea4000c1e1100 */
[----:B--2---:R-:W-:Y:S01]  /*3620*/  I2FP.F32.U32 R0, R0 ;  /* 0x0000000000007245 */ /* 0x004fe20000201000 */
[----:B------:R-:W-:Y:S06]  /*3630*/  BRA `(.L_x_8373) ;  /* 0x0000000c002c7947 */ /* 0x000fec0003800000 */
.L_x_8370:
        /* <DEDUP_REMOVED lines=9> */
.L_x_8375:
[----:B------:R-:W2:Y:S02]  /*36d0*/  LDG.E R0, desc[UR36][R2.64] ;  /* 0x0000002402007981 */ /* 0x000ea4000c1e1900 */
[----:B--2---:R-:W-:Y:S01]  /*36e0*/  I2FP.F32.S32 R0, R0 ;  /* 0x0000000000007245 */ /* 0x004fe20000201400 */
[----:B------:R-:W-:Y:S06]  /*36f0*/  BRA `(.L_x_8373) ;  /* 0x0000000800fc7947 */ /* 0x000fec0003800000 */
.L_x_8374:
[----:B------:R-:W2:Y:S02]  /*3700*/  LDG.E.U16 R0, desc[UR36][R2.64] ;  /* 0x0000002402007981 */ /* 0x000ea4000c1e1500 */
[----:B--2---:R-:W3:Y:S01]  /*3710*/  I2F.S16 R0, R0 ;  /* 0x0000000000007306 */ /* 0x004ee20000101400 */
[----:B------:R-:W-:Y:S05]  /*3720*/  BRA `(.L_x_8373) ;  /* 0x0000000800f07947 */ /* 0x000fea0003800000 */
.L_x_8369:
        /* <DEDUP_REMOVED lines=8> */
.L_x_8377:
[----:B------:R-:W2:Y:S02]  /*37b0*/  LDG.E.U16 R0, desc[UR36][R2.64] ;  /* 0x0000002402007981 */ /* 0x000ea4000c1e1500 */
[----:B--2---:R-:W-:Y:S01]  /*37c0*/  HADD2.F32 R0, -RZ, R0.H0_H0 ;  /* 0x20000000ff007230 */ /* 0x004fe20000004100 */
[----:B------:R-:W-:Y:S06]  /*37d0*/  BRA `(.L_x_8373) ;  /* 0x0000000800c47947 */ /* 0x000fec0003800000 */
.L_x_8376:
        /* <DEDUP_REMOVED lines=8> */
.L_x_8379:
[----:B------:R-:W2:Y:S02]  /*3860*/  LDG.E.U16 R0, desc[UR36][R2.64] ;  /* 0x0000002402007981 */ /* 0x000ea4000c1e1500 */
[----:B--2---:R-:W-:Y:S01]  /*3870*/  HADD2.F32 R0, -RZ, R0.H0_H0 ;  /* 0x20000000ff007230 */ /* 0x004fe20000004100 */
[----:B------:R-:W-:Y:S06]  /*3880*/  BRA `(.L_x_8373) ;  /* 0x0000000800987947 */ /* 0x000fec0003800000 */
.L_x_8378:
[----:B------:R-:W2:Y:S01]  /*3890*/  LDG.E.64 R2, desc[UR36][R2.64] ;  /* 0x0000002402027981 */ /* 0x000ea2000c1e1b00 */
[----:B------:R-:W-:Y:S01]  /*38a0*/  UMOV UR4, 0xf0000000 ;  /* 0xf000000000047882 */ /* 0x000fe20000000000 */
[----:B------:R-:W-:Y:S01]  /*38b0*/  UMOV UR5, 0x380fffff ;  /* 0x380fffff00057882 */ /* 0x000fe20000000000 */
[----:B--2---:R-:W0:Y:S01]  /*38c0*/  F2F.F32.F64 R0, R2 ;  /* 0x0000000200007310 */ /* 0x004e220000301000 */
[----:B------:R-:W-:-:S14]  /*38d0*/  DSETP.GEU.AND P0, PT, |R2|, UR4, PT ;  /* 0x0000000402007e2a */ /* 0x000fdc000bf0e200 */
[----:B0-----:R-:W-:Y:S01]  /*38e0*/  @!P0 FMUL R0, R0, 1.175494350822287508e-38 ;  /* 0x0080000000008820 */ /* 0x001fe20000400000 */
[----:B------:R-:W-:Y:S06]  /*38f0*/  BRA `(.L_x_8373) ;  /* 0x00000008007c7947 */ /* 0x000fec0003800000 */
.L_x_8368:
        /* <DEDUP_REMOVED lines=12> */
.L_x_8382:
[----:B------:R-:W2:Y:S01]  /*39c0*/  LDG.E.64 R2, desc[UR36][R2.64] ;  /* 0x0000002402027981 */ /* 0x000ea2000c1e1b00 */
[----:B------:R-:W-:Y:S01]  /*39d0*/  UMOV UR4, 0xf0000000 ;  /* 0xf000000000047882 */ /* 0x000fe20000000000 */
[----:B------:R-:W-:Y:S01]  /*39e0*/  UMOV UR5, 0x380fffff ;  /* 0x380fffff00057882 */ /* 0x000fe20000000000 */
[----:B--2---:R-:W0:Y:S01]  /*39f0*/  F2F.F32.F64 R0, R2 ;  /* 0x0000000200007310 */ /* 0x004e220000301000 */
[----:B------:R-:W-:-:S14]  /*3a00*/  DSETP.GEU.AND P0, PT, |R2|, UR4, PT ;  /* 0x0000000402007e2a */ /* 0x000fdc000bf0e200 */
[----:B0-----:R-:W-:Y:S01]  /*3a10*/  @!P0 FMUL R0, R0, 1.175494350822287508e-38 ;  /* 0x0080000000008820 */ /* 0x001fe20000400000 */
[----:B------:R-:W-:Y:S06]  /*3a20*/  BRA `(.L_x_8373) ;  /* 0x0000000800307947 */ /* 0x000fec0003800000 */
.L_x_8381:
        /* <DEDUP_REMOVED lines=24> */
[----:B------:R-:W-:Y:S01]  /*3bb0*/  LOP3.LUT R0, R5, 0x80000000, R0, 0xf8, !PT ;  /* 0x8000000005007812 */ /* 0x000fe200078ef800 */
[----:B------:R-:W-:Y:S06]  /*3bc0*/  BRA `(.L_x_8373) ;  /* 0x0000000400c87947 */ /* 0x000fec0003800000 */
.L_x_8384:
        /* <DEDUP_REMOVED lines=13> */
.L_x_8383:
[----:B------:R-:W2:Y:S02]  /*3ca0*/  LDG.E.U16 R0, desc[UR36][R2.64] ;  /* 0x0000002402007981 */ /* 0x000ea4000c1e1500 */
[----:B--2---:R-:W-:Y:S01]  /*3cb0*/  IMAD.U32 R0, R0, 0x10000, RZ ;  /* 0x0001000000007824 */ /* 0x004fe200078e00ff */
[----:B------:R-:W-:Y:S06]  /*3cc0*/  BRA `(.L_x_8373) ;  /* 0x0000000400887947 */ /* 0x000fec0003800000 */
.L_x_8380:
        /* <DEDUP_REMOVED lines=11> */
.L_x_8387:
        /* <DEDUP_REMOVED lines=20> */
.L_x_8389:
[----:B------:R-:W-:Y:S05]  /*3ec0*/  BSYNC B0 ;  /* 0x0000000000007941 */ /* 0x000fea0003800000 */
.L_x_8388:
[----:B------:R-:W-:Y:S01]  /*3ed0*/  LEA R3, R0, 0x3b800000, 0x17 ;  /* 0x3b80000000037811 */ /* 0x000fe200078eb8ff */
[----:B------:R-:W-:-:S05]  /*3ee0*/  IMAD.SHL.U32 R0, R2, 0x100000, RZ ;  /* 0x0010000002007824 */ /* 0x000fca00078e00ff */
[----:B------:R-:W-:Y:S01]  /*3ef0*/  LOP3.LUT R0, R3, R0, R4, 0xfe, !PT ;  /* 0x0000000003007212 */ /* 0x000fe200078efe04 */
[----:B------:R-:W-:Y:S06]  /*3f00*/  BRA `(.L_x_8373) ;  /* 0x0000000000f87947 */ /* 0x000fec0003800000 */
.L_x_8386:
        /* <DEDUP_REMOVED lines=20> */
.L_x_8391:
[----:B------:R-:W-:Y:S05]  /*4050*/  BSYNC B0 ;  /* 0x0000000000007941 */ /* 0x000fea0003800000 */
.L_x_8390:
[----:B------:R-:W-:Y:S01]  /*4060*/  LEA R3, R0, 0x37800000, 0x17 ;  /* 0x3780000000037811 */ /* 0x000fe200078eb8ff */
[----:B------:R-:W-:-:S05]  /*4070*/  IMAD.SHL.U32 R0, R2, 0x200000, RZ ;  /* 0x0020000002007824 */ /* 0x000fca00078e00ff */
[----:B------:R-:W-:Y:S01]  /*4080*/  LOP3.LUT R0, R3, R0, R4, 0xfe, !PT ;  /* 0x0000000003007212 */ /* 0x000fe200078efe04 */
[----:B------:R-:W-:Y:S06]  /*4090*/  BRA `(.L_x_8373) ;  /* 0x0000000000947947 */ /* 0x000fec0003800000 */
.L_x_8385:
        /* <DEDUP_REMOVED lines=14> */
.L_x_8372:
        /* <DEDUP_REMOVED lines=16> */
.L_x_8394:
[----:B------:R-:W-:Y:S01]  /*4280*/  IMAD.MOV.U32 R0, RZ, RZ, RZ ;  /* 0x000000ffff007224 */ /* 0x000fe200078e00ff */
[----:B------:R-:W-:Y:S06]  /*4290*/  BRA `(.L_x_8373) ;  /* 0x0000000000147947 */ /* 0x000fec0003800000 */
.L_x_8393:
[----:B------:R-:W2:Y:S02]  /*42a0*/  LDG.E.64 R2, desc[UR36][R2.64] ;  /* 0x0000002402027981 */ /* 0x000ea4000c1e1b00 */
[----:B--2---:R0:W1:Y:S01]  /*42b0*/  I2F.U64 R0, R2 ;  /* 0x0000000200007312 */ /* 0x0040620000301000 */
[----:B------:R-:W-:Y:S05]  /*42c0*/  BRA `(.L_x_8373) ;  /* 0x0000000000087947 */ /* 0x000fea0003800000 */
.L_x_8392:
[----:B------:R-:W2:Y:S02]  /*42d0*/  LDG.E R0, desc[UR36][R2.64] ;  /* 0x0000002402007981 */ /* 0x000ea4000c1e1900 */
[----:B--2---:R-:W-:-:S07]  /*42e0*/  I2FP.F32.U32 R0, R0 ;  /* 0x0000000000007245 */ /* 0x004fce0000201000 */
.L_x_8373:
[----:B------:R-:W-:Y:S05]  /*42f0*/  BSYNC B6 ;  /* 0x0000000000067941 */ /* 0x000fea0003800000 */
.L_x_8367:
[----:B------:R-:W2:Y:S01]  /*4300*/  LDC.U8 R5, c[0x0][0x508] ;  /* 0x00014200ff057b82 */ /* 0x000ea20000000000 */
[----:B------:R-:W-:Y:S02]  /*4310*/  ULDC.64 UR4, c[0x0][0x4f8] ;  /* 0x00013e0000047ab9 */ /* 0x000fe40000000a00 */
[----:B01--45:R-:W-:-:S04]  /*4320*/  FMUL.FTZ R3, R24, UR5 ;  /* 0x0000000518037c20 */ /* 0x033fc80008410000 */
[----:B--23--:R-:W-:-:S04]  /*4330*/  FMUL.FTZ R2, R3, R0 ;  /* 0x0000000003027220 */ /* 0x00cfc80000410000 */
[----:B------:R-:W-:Y:S01]  /*4340*/  FFMA.FTZ R2, R19, UR4, R2 ;  /* 0x0000000413027c23 */ /* 0x000fe20008010002 */
        /* <DEDUP_REMOVED lines=14> */
.L_x_8398:
[----:B------:R-:W0:Y:S02]  /*4430*/  F2I.S64.TRUNC R2, R2 ;  /* 0x0000000200027311 */ /* 0x000e24000020d900 */
[----:B0-----:R-:W-:-:S05]  /*4440*/  IMAD.MOV.U32 R5, RZ, RZ, R2 ;  /* 0x000000ffff057224 */ /* 0x001fca00078e0002 */
[----:B------:R0:W-:Y:S01]  /*4450*/  STG.E.U8 desc[UR36][R16.64], R5 ;  /* 0x0000000510007986 */ /* 0x0001e2000c101124 */
[----:B------:R-:W-:Y:S05]  /*4460*/  BRA `(.L_x_8400) ;  /* 0x0000000c00407947 */ /* 0x000fea0003800000 */
.L_x_8397:
        /* <DEDUP_REMOVED lines=9> */
.L_x_8402:
[----:B------:R-:W0:Y:S02]  /*4500*/  F2I.FTZ.TRUNC.NTZ R3, R2 ;  /* 0x0000000200037305 */ /* 0x000e24000021f100 */
[----:B0-----:R0:W-:Y:S01]  /*4510*/  STG.E desc[UR36][R16.64], R3 ;  /* 0x0000000310007986 */ /* 0x0011e2000c101924 */
[----:B------:R-:W-:Y:S05]  /*4520*/  BRA `(.L_x_8400) ;  /* 0x0000000c00107947 */ /* 0x000fea0003800000 */
.L_x_8401:
[----:B------:R-:W0:Y:S02]  /*4530*/  F2I.FTZ.TRUNC.NTZ R3, R2 ;  /* 0x0000000200037305 */ /* 0x000e24000021f100 */
[----:B0-----:R0:W-:Y:S01]  /*4540*/  STG.E.U16 desc[UR36][R16.64], R3 ;  /* 0x0000000310007986 */ /* 0x0011e2000c101524 */
[----:B------:R-:W-:Y:S05]  /*4550*/  BRA `(.L_x_8400) ;  /* 0x0000000c00047947 */ /* 0x000fea0003800000 */
.L_x_8396:
        /* <DEDUP_REMOVED lines=8> */
.L_x_8404:
[----:B------:R-:W-:-:S05]  /*45e0*/  F2FP.F16.F32.PACK_AB R2, RZ, R2 ;  /* 0x00000002ff02723e */ /* 0x000fca00000000ff */
[----:B------:R0:W-:Y:S01]  /*45f0*/  STG.E.U16 desc[UR36][R16.64], R2 ;  /* 0x0000000210007986 */ /* 0x0001e2000c101524 */
[----:B------:R-:W-:Y:S05]  /*4600*/  BRA `(.L_x_8400) ;  /* 0x0000000800d87947 */ /* 0x000fea0003800000 */
.L_x_8403:
[----:B------:R-:W-:-:S13]  /*4610*/  ISETP.NE.AND P0, PT, R4, 0x7, PT ;  /* 0x000000070400780c */ /* 0x000fda0003f05270 */
[----:B------:R-:W-:Y:S05]  /*4620*/  @!P0 BRA `(.L_x_8405) ;  /* 0x00000000002c8947 */ /* 0x000fea0003800000 */
[----:B------:R-:W-:-:S13]  /*4630*/  ISETP.NE.AND P0, PT, R4, 0x8, PT ;  /* 0x000000080400780c */ /* 0x000fda0003f05270 */
[----:B------:R-:W-:Y:S05]  /*4640*/  @!P0 BRA `(.L_x_8406) ;  /* 0x0000000000148947 */ /* 0x000fea0003800000 */
[----:B------:R-:W-:-:S13]  /*4650*/  ISETP.NE.AND P0, PT, R4, 0x9, PT ;  /* 0x000000090400780c */ /* 0x000fda0003f05270 */
[----:B------:R-:W-:Y:S05]  /*4660*/  @P0 BRA `(.L_x_8399) ;  /* 0x0000000800680947 */ /* 0x000fea0003800000 */
[----:B------:R-:W-:-:S05]  /*4670*/  IMAD.MOV.U32 R3, RZ, RZ, RZ ;  /* 0x000000ffff037224 */ /* 0x000fca00078e00ff */
[----:B------:R0:W-:Y:S01]  /*4680*/  STG.E.64 desc[UR36][R16.64], R2 ;  /* 0x0000000210007986 */ /* 0x0001e2000c101b24 */
[----:B------:R-:W-:Y:S05]  /*4690*/  BRA `(.L_x_8400) ;  /* 0x0000000800b47947 */ /* 0x000fea0003800000 */
.L_x_8406:
[----:B------:R-:W-:-:S04]  /*46a0*/  F2FP.F16.F32.PACK_AB R3, RZ, R2 ;  /* 0x00000002ff03723e */ /* 0x000fc800000000ff */
[----:B------:R-:W-:-:S05]  /*46b0*/  PRMT R3, R3, 0x5410, RZ ;  /* 0x0000541003037816 */ /* 0x000fca00000000ff */
[----:B------:R0:W-:Y:S01]  /*46c0*/  STG.E desc[UR36][R16.64], R3 ;  /* 0x0000000310007986 */ /* 0x0001e2000c101924 */
[----:B------:R-:W-:Y:S05]  /*46d0*/  BRA `(.L_x_8400) ;  /* 0x0000000800a47947 */ /* 0x000fea0003800000 */
.L_x_8405:
[----:B------:R-:W-:-:S06]  /*46e0*/  FMUL.FTZ R2, R2, 1 ;  /* 0x3f80000002027820 */ /* 0x000fcc0000410000 */
[----:B------:R-:W0:Y:S02]  /*46f0*/  F2F.F64.F32 R2, R2 ;  /* 0x0000000200027310 */ /* 0x000e240000201800 */
[----:B0-----:R0:W-:Y:S01]  /*4700*/  STG.E.64 desc[UR36][R16.64], R2 ;  /* 0x0000000210007986 */ /* 0x0011e2000c101b24 */
[----:B------:R-:W-:Y:S05]  /*4710*/  BRA `(.L_x_8400) ;  /* 0x0000000800947947 */ /* 0x000fea0003800000 */
.L_x_8395:
        /* <DEDUP_REMOVED lines=8> */
[----:B------:R-:W-:-:S04]  /*47a0*/  FSETP.NEU.FTZ.AND P0, PT, R2, RZ, PT ;  /* 0x000000ff0200720b */ /* 0x000fc80003f1d000 */
[----:B------:R-:W-:-:S05]  /*47b0*/  SEL R3, RZ, 0x1, !P0 ;  /* 0x00000001ff037807 */ /* 0x000fca0004000000 */
[----:B------:R0:W-:Y:S01]  /*47c0*/  STG.E.U8 desc[UR36][R16.64], R3 ;  /* 0x0000000310007986 */ /* 0x0001e2000c101124 */
[----:B------:R-:W-:Y:S05]  /*47d0*/  BRA `(.L_x_8400) ;  /* 0x0000000800647947 */ /* 0x000fea0003800000 */
.L_x_8409:
[----:B------:R-:W-:Y:S01]  /*47e0*/  FMUL.FTZ R4, R2, 1 ;  /* 0x3f80000002047820 */ /* 0x000fe20000410000 */
[----:B------:R-:W-:-:S05]  /*47f0*/  CS2R R6, SRZ ;  /* 0x0000000000067805 */ /* 0x000fca000001ff00 */
[----:B------:R-:W0:Y:S02]  /*4800*/  F2F.F64.F32 R4, R4 ;  /* 0x0000000400047310 */ /* 0x000e240000201800 */
[----:B0-----:R0:W-:Y:S01]  /*4810*/  STG.E.128 desc[UR36][R16.64], R4 ;  /* 0x0000000410007986 */ /* 0x0011e2000c101d24 */
[----:B------:R-:W-:Y:S05]  /*4820*/  BRA `(.L_x_8400) ;  /* 0x0000000800507947 */ /* 0x000fea0003800000 */
.L_x_8408:
        /* <DEDUP_REMOVED lines=20> */
.L_x_8413:
[----:B------:R-:W-:Y:S05]  /*4970*/  BSYNC B0 ;  /* 0x0000000000007941 */ /* 0x000fea0003800000 */
.L_x_8412:
[----:B------:R-:W-:-:S05]  /*4980*/  LOP3.LUT R5, R0, R5, RZ, 0xfc, !PT ;  /* 0x0000000500057212 */ /* 0x000fca00078efcff */
[----:B------:R0:W-:Y:S01]  /*4990*/  STG.E.U8 desc[UR36][R16.64], R5 ;  /* 0x0000000510007986 */ /* 0x0001e2000c101124 */
[----:B------:R-:W-:Y:S05]  /*49a0*/  BRA `(.L_x_8400) ;  /* 0x0000000400f07947 */ /* 0x000fea0003800000 */
.L_x_8411:
        /* <DEDUP_REMOVED lines=12> */
.L_x_8415:
[----:B------:R-:W-:Y:S01]  /*4a70*/  IMAD.MOV.U32 R0, RZ, RZ, 0x7f ;  /* 0x0000007fff007424 */ /* 0x000fe200078e00ff */
[----:B------:R-:W-:-:S04]  /*4a80*/  ISETP.GT.U32.AND P0, PT, R4, 0x7f800000, PT ;  /* 0x7f8000000400780c */ /* 0x000fc80003f04070 */
[----:B------:R-:W-:-:S09]  /*4a90*/  SEL R0, R0, 0x7c, P0 ;  /* 0x0000007c00007807 */ /* 0x000fd20000000000 */
.L_x_8416:
[----:B------:R-:W-:Y:S05]  /*4aa0*/  BSYNC B0 ;  /* 0x0000000000007941 */ /* 0x000fea0003800000 */
.L_x_8414:
[----:B------:R-:W-:-:S04]  /*4ab0*/  LOP3.LUT R2, R2, 0x80000000, RZ, 0xc0, !PT ;  /* 0x8000000002027812 */ /* 0x000fc800078ec0ff */
[----:B------:R-:W-:-:S04]  /*4ac0*/  SHF.R.U32.HI R3, RZ, 0x18, R2 ;  /* 0x00000018ff037819 */ /* 0x000fc80000011602 */
[----:B------:R-:W-:-:S05]  /*4ad0*/  LOP3.LUT R3, R0, R3, RZ, 0xfc, !PT ;  /* 0x0000000300037212 */ /* 0x000fca00078efcff */
[----:B------:R0:W-:Y:S01]  /*4ae0*/  STG.E.U8 desc[UR36][R16.64], R3 ;  /* 0x0000000310007986 */ /* 0x0001e2000c101124 */
[----:B------:R-:W-:Y:S05]  /*4af0*/  BRA `(.L_x_8400) ;  /* 0x00000004009c7947 */ /* 0x000fea0003800000 */
.L_x_8410:
[----:B------:R-:W-:-:S05]  /*4b00*/  F2FP.BF16.F32.PACK_AB R2, RZ, R2 ;  /* 0x00000002ff02723e */ /* 0x000fca00000010ff */
[----:B------:R0:W-:Y:S01]  /*4b10*/  STG.E.U16 desc[UR36][R16.64], R2 ;  /* 0x0000000210007986 */ /* 0x0001e2000c101524 */
[----:B------:R-:W-:Y:S05]  /*4b20*/  BRA `(.L_x_8400) ;  /* 0x0000000400907947 */ /* 0x000fea0003800000 */
.L_x_8407:
        /* <DEDUP_REMOVED lines=11> */
.L_x_8419:
        /* <DEDUP_REMOVED lines=16> */
.L_x_8422:
[----:B------:R-:W-:-:S04]  /*4ce0*/  LOP3.LUT R2, R2, 0x80000000, RZ, 0xc0, !PT ;  /* 0x8000000002027812 */ /* 0x000fc800078ec0ff */
[----:B------:R-:W-:-:S04]  /*4cf0*/  SHF.R.U32.HI R3, RZ, 0x18, R2 ;  /* 0x00000018ff037819 */ /* 0x000fc80000011602 */
[----:B------:R-:W-:-:S04]  /*4d00*/  LOP3.LUT R0, R0, R3, RZ, 0xfc, !PT ;  /* 0x0000000300007212 */ /* 0x000fc800078efcff */
[----:B------:R-:W-:-:S07]  /*4d10*/  PRMT R8, R0, 0x7610, R8 ;  /* 0x0000761000087816 */ /* 0x000fce0000000008 */
.L_x_8421:
[----:B------:R-:W-:Y:S05]  /*4d20*/  BSYNC B0 ;  /* 0x0000000000007941 */ /* 0x000fea0003800000 */
.L_x_8420:
[----:B------:R0:W-:Y:S01]  /*4d30*/  STG.E.U8 desc[UR36][R16.64], R8 ;  /* 0x0000000810007986 */ /* 0x0001e2000c101124 */
[----:B------:R-:W-:Y:S05]  /*4d40*/  BRA `(.L_x_8400) ;  /* 0x0000000400087947 */ /* 0x000fea0003800000 */
.L_x_8418:
        /* <DEDUP_REMOVED lines=16> */
.L_x_8425:
[----:B------:R-:W-:-:S04]  /*4e50*/  LOP3.LUT R2, R2, 0x80000000, RZ, 0xc0, !PT ;  /* 0x8000000002027812 */ /* 0x000fc800078ec0ff */
[----:B------:R-:W-:-:S04]  /*4e60*/  SHF.R.U32.HI R3, RZ, 0x18, R2 ;  /* 0x00000018ff037819 */ /* 0x000fc80000011602 */
[----:B------:R-:W-:-:S04]  /*4e70*/  LOP3.LUT R0, R0, R3, RZ, 0xfc, !PT ;  /* 0x0000000300007212 */ /* 0x000fc800078efcff */
[----:B------:R-:W-:-:S07]  /*4e80*/  PRMT R8, R0, 0x7610, R8 ;  /* 0x0000761000087816 */ /* 0x000fce0000000008 */
.L_x_8424:
[----:B------:R-:W-:Y:S05]  /*4e90*/  BSYNC B0 ;  /* 0x0000000000007941 */ /* 0x000fea0003800000 */
.L_x_8423:
[----:B------:R3:W-:Y:S01]  /*4ea0*/  STG.E.U8 desc[UR36][R16.64], R8 ;  /* 0x0000000810007986 */ /* 0x0007e2000c101124 */
[----:B------:R-:W-:Y:S05]  /*4eb0*/  BRA `(.L_x_8400) ;  /* 0x0000000000ac7947 */ /* 0x000fea0003800000 */
.L_x_8417:
        /* <DEDUP_REMOVED lines=21> */
.L_x_8399:
        /* <DEDUP_REMOVED lines=16> */
.L_x_8428:
[----:B------:R-:W-:Y:S05]  /*5110*/  BRA `(.L_x_8400) ;  /* 0x0000000000147947 */ /* 0x000fea0003800000 */
.L_x_8427:
[----:B------:R-:W0:Y:S02]  /*5120*/  F2I.U64.TRUNC R2, R2 ;  /* 0x0000000200027311 */ /* 0x000e24000020d800 */
[----:B0-----:R2:W-:Y:S01]  /*5130*/  STG.E.64 desc[UR36][R16.64], R2 ;  /* 0x0000000210007986 */ /* 0x0015e2000c101b24 */
[----:B------:R-:W-:Y:S05]  /*5140*/  BRA `(.L_x_8400) ;  /* 0x0000000000087947 */ /* 0x000fea0003800000 */
.L_x_8426:
[----:B------:R-:W0:Y:S02]  /*5150*/  F2I.FTZ.U32.TRUNC.NTZ R3, R2 ;  /* 0x0000000200037305 */ /* 0x000e24000021f000 */
[----:B0-----:R0:W-:Y:S02]  /*5160*/  STG.E desc[UR36][R16.64], R3 ;  /* 0x0000000310007986 */ /* 0x0011e4000c101924 */
.L_x_8400:
[----:B------:R-:W-:-:S04]  /*5170*/  IMAD R18, R23, 0x200, R18 ;  /* 0x0000020017127824 */ /* 0x000fc800078e0212 */
[----:B------:R-:W-:-:S07]  /*5180*/  VIADD R19, R18, 0x80 ;  /* 0x0000008012137836 */ /* 0x000fce0000000000 */
.L_x_8309:
[----:B------:R-:W-:Y:S05]  /*5190*/  BSYNC B7 ;  /* 0x0000000000077941 */ /* 0x000fea0003800000 */
.L_x_8308:
        /* <DEDUP_REMOVED lines=384> */
.L_x_8431:
        /* <DEDUP_REMOVED lines=20> */
[----:B--2---:R2:W3:Y:S01]  /*6ae0*/  I2F.S16 R22, R2 ;  /* 0x0000000200167306 */ /* 0x0044e20000101400 */
[----:B------:R-:W-:Y:S05]  /*6af0*/  BRA `(.L_x_8438) ;  /* 0x0000000c00387947 */ /* 0x000fea0003800000 */
.L_x_8436:
[----:B------:R-:W2:Y:S02]  /*6b00*/  LDG.E.U8 R2, desc[UR36][R2.64] ;  /* 0x0000002402027981 */ /* 0x000ea4000c1e1100 */
[----:B--2---:R-:W-:Y:S01]  /*6b10*/  I2FP.F32.U32 R22, R2 ;  /* 0x0000000200167245 */ /* 0x004fe20000201000 */
[----:B------:R-:W-:Y:S06]  /*6b20*/  BRA `(.L_x_8438) ;  /* 0x0000000c002c7947 */ /* 0x000fec0003800000 */
.L_x_8435:
        /* <DEDUP_REMOVED lines=9> */
.L_x_8440:
[----:B------:R-:W2:Y:S02]  /*6bc0*/  LDG.E R2, desc[UR36][R2.64] ;  /* 0x0000002402027981 */ /* 0x000ea4000c1e1900 */
[----:B--2---:R-:W-:Y:S01]  /*6bd0*/  I2FP.F32.S32 R22, R2 ;  /* 0x0000000200167245 */ /* 0x004fe20000201400 */
[----:B------:R-:W-:Y:S06]  /*6be0*/  BRA `(.L_x_8438) ;  /* 0x0000000800fc7947 */ /* 0x000fec0003800000 */
.L_x_8439:
[----:B------:R-:W2:Y:S02]  /*6bf0*/  LDG.E.U16 R2, desc[UR36][R2.64] ;  /* 0x0000002402027981 */ /* 0x000ea4000c1e1500 */
[----:B--2---:R0:W1:Y:S01]  /*6c00*/  I2F.S16 R22, R2 ;  /* 0x0000000200167306 */ /* 0x0040620000101400 */
[----:B------:R-:W-:Y:S05]  /*6c10*/  BRA `(.L_x_8438) ;  /* 0x0000000800f07947 */ /* 0x000fea0003800000 */
.L_x_8434:
        /* <DEDUP_REMOVED lines=8> */
.L_x_8442:
[----:B------:R-:W2:Y:S02]  /*6ca0*/  LDG.E.U16 R2, desc[UR36][R2.64] ;  /* 0x0000002402027981 */ /* 0x000ea4000c1e1500 */
[----:B--2---:R-:W-:Y:S01]  /*6cb0*/  HADD2.F32 R22, -RZ, R2.H0_H0 ;  /* 0x20000002ff167230 */ /* 0x004fe20000004100 */
[----:B------:R-:W-:Y:S06]  /*6cc0*/  BRA `(.L_x_8438) ;  /* 0x0000000800c47947 */ /* 0x000fec0003800000 */
.L_x_8441:
        /* <DEDUP_REMOVED lines=8> */
.L_x_8444:
[----:B------:R-:W2:Y:S02]  /*6d50*/  LDG.E.U16 R2, desc[UR36][R2.64] ;  /* 0x0000002402027981 */ /* 0x000ea4000c1e1500 */
[----:B--2---:R-:W-:Y:S01]  /*6d60*/  HADD2.F32 R22, -RZ, R2.H0_H0 ;  /* 0x20000002ff167230 */ /* 0x004fe20000004100 */
[----:B------:R-:W-:Y:S06]  /*6d70*/  BRA `(.L_x_8438) ;  /* 0x0000000800987947 */ /* 0x000fec0003800000 */
.L_x_8443:
[----:B------:R-:W2:Y:S01]  /*6d80*/  LDG.E.64 R2, desc[UR36][R2.64] ;  /* 0x0000002402027981 */ /* 0x000ea2000c1e1b00 */
[----:B------:R-:W-:Y:S01]  /*6d90*/  UMOV UR4, 0xf0000000 ;  /* 0xf000000000047882 */ /* 0x000fe20000000000 */
[----:B------:R-:W-:Y:S01]  /*6da0*/  UMOV UR5, 0x380fffff ;  /* 0x380fffff00057882 */ /* 0x000fe20000000000 */
[----:B--2---:R-:W0:Y:S01]  /*6db0*/  F2F.F32.F64 R22, R2 ;  /* 0x0000000200167310 */ /* 0x004e220000301000 */
[----:B------:R-:W-:-:S14]  /*6dc0*/  DSETP.GEU.AND P0, PT, |R2|, UR4, PT ;  /* 0x0000000402007e2a */ /* 0x000fdc000bf0e200 */
[----:B0-----:R-:W-:Y:S01]  /*6dd0*/  @!P0 FMUL R22, R22, 1.175494350822287508e-38 ;  /* 0x0080000016168820 */ /* 0x001fe20000400000 */
[----:B------:R-:W-:Y:S06]  /*6de0*/  BRA `(.L_x_8438) ;  /* 0x00000008007c7947 */ /* 0x000fec0003800000 */
.L_x_8433:
        /* <DEDUP_REMOVED lines=12> */
.L_x_8447:
[----:B------:R-:W2:Y:S01]  /*6eb0*/  LDG.E.64 R2, desc[UR36][R2.64] ;  /* 0x0000002402027981 */ /* 0x000ea2000c1e1b00 */
[----:B------:R-:W-:Y:S01]  /*6ec0*/  UMOV UR4, 0xf0000000 ;  /* 0xf000000000047882 */ /* 0x000fe20000000000 */
[----:B------:R-:W-:Y:S01]  /*6ed0*/  UMOV UR5, 0x380fffff ;  /* 0x380fffff00057882 */ /* 0x000fe20000000000 */
[----:B--2---:R-:W0:Y:S01]  /*6ee0*/  F2F.F32.F64 R22, R2 ;  /* 0x0000000200167310 */ /* 0x004e220000301000 */
[----:B------:R-:W-:-:S14]  /*6ef0*/  DSETP.GEU.AND P0, PT, |R2|, UR4, PT ;  /* 0x0000000402007e2a */ /* 0x000fdc000bf0e200 */
[----:B0-----:R-:W-:Y:S01]  /*6f00*/  @!P0 FMUL R22, R22, 1.175494350822287508e-38 ;  /* 0x0080000016168820 */ /* 0x001fe20000400000 */
[----:B------:R-:W-:Y:S06]  /*6f10*/  BRA `(.L_x_8438) ;  /* 0x0000000800307947 */ /* 0x000fec0003800000 */
.L_x_8446:
        /* <DEDUP_REMOVED lines=26> */
.L_x_8449:
        /* <DEDUP_REMOVED lines=13> */
.L_x_8448:
[----:B------:R-:W2:Y:S02]  /*7190*/  LDG.E.U16 R2, desc[UR36][R2.64] ;  /* 0x0000002402027981 */ /* 0x000ea4000c1e1500 */
[----:B--2---:R-:W-:Y:S01]  /*71a0*/  IMAD.U32 R22, R2, 0x10000, RZ ;  /* 0x0001000002167824 */ /* 0x004fe200078e00ff */
[----:B------:R-:W-:Y:S06]  /*71b0*/  BRA `(.L_x_8438) ;  /* 0x0000000400887947 */ /* 0x000fec0003800000 */
.L_x_8445:
        /* <DEDUP_REMOVED lines=11> */
.L_x_8452:
        /* <DEDUP_REMOVED lines=20> */
.L_x_8454:
[----:B------:R-:W-:Y:S05]  /*73b0*/  BSYNC B0 ;  /* 0x0000000000007941 */ /* 0x000fea0003800000 */
.L_x_8453:
[----:B------:R-:W-:Y:S01]  /*73c0*/  IMAD.SHL.U32 R2, R2, 0x100000, RZ ;  /* 0x0010000002027824 */ /* 0x000fe200078e00ff */
[----:B------:R-:W-:-:S04]  /*73d0*/  LEA R3, R0, 0x3b800000, 0x17 ;  /* 0x3b80000000037811 */ /* 0x000fc800078eb8ff */
[----:B------:R-:W-:Y:S01]  /*73e0*/  LOP3.LUT R22, R3, R2, R22, 0xfe, !PT ;  /* 0x0000000203167212 */ /* 0x000fe200078efe16 */
[----:B------:R-:W-:Y:S06]  /*73f0*/  BRA `(.L_x_8438) ;  /* 0x0000000000f87947 */ /* 0x000fec0003800000 */
.L_x_8451:
        /* <DEDUP_REMOVED lines=20> */
.L_x_8456:
[----:B------:R-:W-:Y:S05]  /*7540*/  BSYNC B0 ;  /* 0x0000000000007941 */ /* 0x000fea0003800000 */
.L_x_8455:
[----:B------:R-:W-:Y:S01]  /*7550*/  IMAD.SHL.U32 R2, R2, 0x200000, RZ ;  /* 0x0020000002027824 */ /* 0x000fe200078e00ff */
[----:B------:R-:W-:-:S04]  /*7560*/  LEA R3, R0, 0x37800000, 0x17 ;  /* 0x3780000000037811 */ /* 0x000fc800078eb8ff */
[----:B------:R-:W-:Y:S01]  /*7570*/  LOP3.LUT R22, R3, R2, R22, 0xfe, !PT ;  /* 0x0000000203167212 */ /* 0x000fe200078efe16 */
[----:B------:R-:W-:Y:S06]  /*7580*/  BRA `(.L_x_8438) ;  /* 0x0000000000947947 */ /* 0x000fec0003800000 */
.L_x_8450:
        /* <DEDUP_REMOVED lines=14> */
.L_x_8437:
        /* <DEDUP_REMOVED lines=16> */
.L_x_8459:
[----:B------:R-:W-:Y:S01]  /*7770*/  IMAD.MOV.U32 R22, RZ, RZ, RZ ;  /* 0x000000ffff167224 */ /* 0x000fe200078e00ff */
[----:B------:R-:W-:Y:S06]  /*7780*/  BRA `(.L_x_8438) ;  /* 0x0000000000147947 */ /* 0x000fec0003800000 */
.L_x_8458:
[----:B------:R-:W2:Y:S02]  /*7790*/  LDG.E.64 R2, desc[UR36][R2.64] ;  /* 0x0000002402027981 */ /* 0x000ea4000c1e1b00 */
[----:B--2---:R0:W1:Y:S01]  /*77a0*/  I2F.U64 R22, R2 ;  /* 0x0000000200167312 */ /* 0x0040620000301000 */
[----:B------:R-:W-:Y:S05]  /*77b0*/  BRA `(.L_x_8438) ;  /* 0x0000000000087947 */ /* 0x000fea0003800000 */
.L_x_8457:
[----:B------:R-:W2:Y:S02]  /*77c0*/  LDG.E R2, desc[UR36][R2.64] ;  /* 0x0000002402027981 */ /* 0x000ea4000c1e1900 */
[----:B--2---:R-:W-:-:S07]  /*77d0*/  I2FP.F32.U32 R22, R2 ;  /* 0x0000000200167245 */ /* 0x004fce0000201000 */
.L_x_8438:
[----:B------:R-:W-:Y:S05]  /*77e0*/  BSYNC B6 ;  /* 0x0000000000067941 */ /* 0x000fea0003800000 */
.L_x_8432:
        /* <DEDUP_REMOVED lines=19> */
.L_x_8464:
[----:B------:R-:W2:Y:S02]  /*7920*/  LDG.E.U8 R2, desc[UR36][R2.64] ;  /* 0x0000002402027981 */ /* 0x000ea4000c1e1100 */
[----:B--2---:R-:W-:Y:S01]  /*7930*/  I2FP.F32.U32 R23, R2 ;  /* 0x0000000200177245 */ /* 0x004fe20000201000 */
[----:B------:R-:W-:Y:S06]  /*7940*/  BRA `(.L_x_8466) ;  /* 0x0000000c002c7947 */ /* 0x000fec0003800000 */
.L_x_8463:
[----:B------:R-:W-:-:S13]  /*7950*/  ISETP.NE.AND P0, PT, R0, 0x2, PT ;  /* 0x000000020000780c */ /* 0x000fda0003f05270 */
[----:B------:R-:W-:Y:S05]  /*7960*/  @!P0 BRA `(.L_x_8467) ;  /* 0x0000000000288947 */ /* 0x000fea0003800000 */
[----:B------:R-:W-:-:S13]  /*7970*/  ISETP.NE.AND P0, PT, R0, 0x3, PT ;  /* 0x000000030000780c */ /* 0x000fda0003f05270 */
[----:B------:R-:W-:Y:S05]  /*7980*/  @!P0 BRA `(.L_x_8468) ;  /* 0x0000000000148947 */ /* 0x000fea0003800000 */
[----:B------:R-:W-:-:S13]  /*7990*/  ISETP.NE.AND P0, PT, R0, 0x4, PT ;  /* 0x000000040000780c */ /* 0x000fda0003f05270 */
[----:B------:R-:W-:Y:S05]  /*79a0*/  @P0 BRA `(.L_x_8465) ;  /* 0x0000000800b80947 */ /* 0x000fea0003800000 */
[----:B------:R-:W2:Y:S02]  /*79b0*/  LDG.E.64 R2, desc[UR36][R2.64] ;  /* 0x0000002402027981 */ /* 0x000ea4000c1e1b00 */
[----:B--2---:R2:W4:Y:S01]  /*79c0*/  I2F.S64 R23, R2 ;  /* 0x0000000200177312 */ /* 0x0045220000301400 */
[----:B------:R-:W-:Y:S05]  /*79d0*/  BRA `(.L_x_8466) ;  /* 0x0000000c00087947 */ /* 0x000fea0003800000 */
.L_x_8468:
[----:B------:R-:W2:Y:S02]  /*79e0*/  LDG.E R2, desc[UR36][R2.64] ;  /* 0x0000002402027981 */ /* 0x000ea4000c1e1900 */
[----:B--2---:R-:W-:Y:S01]  /*79f0*/  I2FP.F32.S32 R23, R2 ;  /* 0x0000000200177245 */ /* 0x004fe20000201400 */
[----:B------:R-:W-:Y:S06]  /*7a00*/  BRA `(.L_x_8466) ;  /* 0x0000000800fc7947 */ /* 0x000fec0003800000 */
.L_x_8467:
[----:B------:R-:W2:Y:S02]  /*7a10*/  LDG.E.U16 R2, desc[UR36][R2.64] ;  /* 0x0000002402027981 */ /* 0x000ea4000c1e1500 */
[----:B--2---:R0:W1:Y:S01]  /*7a20*/  I2F.S16 R23, R2 ;  /* 0x0000000200177306 */ /* 0x0040620000101400 */
[----:B------:R-:W-:Y:S05]  /*7a30*/  BRA `(.L_x_8466) ;  /* 0x0000000800f07947 */ /* 0x000fea0003800000 */
.L_x_8462:
        /* <DEDUP_REMOVED lines=8> */
.L_x_8470:
[----:B------:R-:W2:Y:S02]  /*7ac0*/  LDG.E.U16 R2, desc[UR36][R2.64] ;  /* 0x0000002402027981 */ /* 0x000ea4000c1e1500 */
[----:B--2---:R-:W-:Y:S01]  /*7ad0*/  HADD2.F32 R23, -RZ, R2.H0_H0 ;  /* 0x20000002ff177230 */ /* 0x004fe20000004100 */
[----:B------:R-:W-:Y:S06]  /*7ae0*/  BRA `(.L_x_8466) ;  /* 0x0000000800c47947 */ /* 0x000fec0003800000 */
.L_x_8469:
        /* <DEDUP_REMOVED lines=8> */
.L_x_8472:
[----:B------:R-:W2:Y:S02]  /*7b70*/  LDG.E.U16 R2, desc[UR36][R2.64] ;  /* 0x0000002402027981 */ /* 0x000ea4000c1e1500 */
[----:B--2---:R-:W-:Y:S01]  /*7b80*/  HADD2.F32 R23, -RZ, R2.H0_H0 ;  /* 0x20000002ff177230 */ /* 0x004fe20000004100 */
[----:B------:R-:W-:Y:S06]  /*7b90*/  BRA `(.L_x_8466) ;  /* 0x0000000800987947 */ /* 0x000fec0003800000 */
.L_x_8471:
[----:B------:R-:W2:Y:S01]  /*7ba0*/  LDG.E.64 R2, desc[UR36][R2.64] ;  /* 0x0000002402027981 */ /* 0x000ea2000c1e1b00 */
[----:B------:R-:W-:Y:S01]  /*7bb0*/  UMOV UR4, 0xf0000000 ;  /* 0xf000000000047882 */ /* 0x000fe20000000000 */
[----:B------:R-:W-:Y:S01]  /*7bc0*/  UMOV UR5, 0x380fffff ;  /* 0x380fffff00057882 */ /* 0x000fe20000000000 */
[----:B--2---:R-:W0:Y:S01]  /*7bd0*/  F2F.F32.F64 R23, R2 ;  /* 0x0000000200177310 */ /* 0x004e220000301000 */
[----:B------:R-:W-:-:S14]  /*7be0*/  DSETP.GEU.AND P0, PT, |R2|, UR4, PT ;  /* 0x0000000402007e2a */ /* 0x000fdc000bf0e200 */
[----:B0-----:R-:W-:Y:S01]  /*7bf0*/  @!P0 FMUL R23, R23, 1.175494350822287508e-38 ;  /* 0x0080000017178820 */ /* 0x001fe20000400000 */
[----:B------:R-:W-:Y:S06]  /*7c00*/  BRA `(.L_x_8466) ;  /* 0x00000008007c7947 */ /* 0x000fec0003800000 */
.L_x_8461:
        /* <DEDUP_REMOVED lines=12> */
.L_x_8475:
[----:B------:R-:W2:Y:S01]  /*7cd0*/  LDG.E.64 R2, desc[UR36][R2.64] ;  /* 0x0000002402027981 */ /* 0x000ea2000c1e1b00 */
[----:B------:R-:W-:Y:S01]  /*7ce0*/  UMOV UR4, 0xf0000000 ;  /* 0xf000000000047882 */ /* 0x000fe20000000000 */
[----:B------:R-:W-:Y:S01]  /*7cf0*/  UMOV UR5, 0x380fffff ;  /* 0x380fffff00057882 */ /* 0x000fe20000000000 */
[----:B--2---:R-:W0:Y:S01]  /*7d00*/  F2F.F32.F64 R23, R2 ;  /* 0x0000000200177310 */ /* 0x004e220000301000 */
[----:B------:R-:W-:-:S14]  /*7d10*/  DSETP.GEU.AND P0, PT, |R2|, UR4, PT ;  /* 0x0000000402007e2a */ /* 0x000fdc000bf0e200 */
[----:B0-----:R-:W-:Y:S01]  /*7d20*/  @!P0 FMUL R23, R23, 1.175494350822287508e-38 ;  /* 0x0080000017178820 */ /* 0x001fe20000400000 */
[----:B------:R-:W-:Y:S06]  /*7d30*/  BRA `(.L_x_8466) ;  /* 0x0000000800307947 */ /* 0x000fec0003800000 */
.L_x_8474:
        /* <DEDUP_REMOVED lines=26> */
.L_x_8477:
        /* <DEDUP_REMOVED lines=13> */
.L_x_8476:
[----:B------:R-:W2:Y:S02]  /*7fb0*/  LDG.E.U16 R2, desc[UR36][R2.64] ;  /* 0x0000002402027981 */ /* 0x000ea4000c1e1500 */
[----:B--2---:R-:W-:Y:S01]  /*7fc0*/  IMAD.U32 R23, R2, 0x10000, RZ ;  /* 0x0001000002177824 */ /* 0x004fe200078e00ff */
[----:B------:R-:W-:Y:S06]  /*7fd0*/  BRA `(.L_x_8466) ;  /* 0x0000000400887947 */ /* 0x000fec0003800000 */
.L_x_8473:
        /* <DEDUP_REMOVED lines=11> */
.L_x_8480:
        /* <DEDUP_REMOVED lines=20> */
.L_x_8482:
[----:B------:R-:W-:Y:S05]  /*81d0*/  BSYNC B0 ;  /* 0x0000000000007941 */ /* 0x000fea0003800000 */
.L_x_8481:
[----:B------:R-:W-:Y:S01]  /*81e0*/  IMAD.SHL.U32 R2, R2, 0x100000, RZ ;  /* 0x0010000002027824 */ /* 0x000fe200078e00ff */
[----:B------:R-:W-:-:S04]  /*81f0*/  LEA R0, R0, 0x3b800000, 0x17 ;  /* 0x3b80000000007811 */ /* 0x000fc800078eb8ff */
[----:B------:R-:W-:Y:S01]  /*8200*/  LOP3.LUT R23, R0, R2, R23, 0xfe, !PT ;  /* 0x0000000200177212 */ /* 0x000fe200078efe17 */
[----:B------:R-:W-:Y:S06]  /*8210*/  BRA `(.L_x_8466) ;  /* 0x0000000000f87947 */ /* 0x000fec0003800000 */
.L_x_8479:
        /* <DEDUP_REMOVED lines=20> */
.L_x_8484:
[----:B------:R-:W-:Y:S05]  /*8360*/  BSYNC B0 ;  /* 0x0000000000007941 */ /* 0x000fea0003800000 */
.L_x_8483:
[----:B------:R-:W-:Y:S01]  /*8370*/  IMAD.SHL.U32 R2, R2, 0x200000, RZ ;  /* 0x0020000002027824 */ /* 0x000fe200078e00ff */
[----:B------:R-:W-:-:S04]  /*8380*/  LEA R0, R0, 0x37800000, 0x17 ;  /* 0x3780000000007811 */ /* 0x000fc800078eb8ff */
[----:B------:R-:W-:Y:S01]  /*8390*/  LOP3.LUT R23, R0, R2, R23, 0xfe, !PT ;  /* 0x0000000200177212 */ /* 0x000fe200078efe17 */
[----:B------:R-:W-:Y:S06]  /*83a0*/  BRA `(.L_x_8466) ;  /* 0x0000000000947947 */ /* 0x000fec0003800000 */
.L_x_8478:
        /* <DEDUP_REMOVED lines=14> */
.L_x_8465:
        /* <DEDUP_REMOVED lines=16> */
.L_x_8487:
[----:B------:R-:W-:Y:S01]  /*8590*/  IMAD.MOV.U32 R23, RZ, RZ, RZ ;  /* 0x000000ffff177224 */ /* 0x000fe200078e00ff */
[----:B------:R-:W-:Y:S06]  /*85a0*/  BRA `(.L_x_8466) ;  /* 0x0000000000147947 */ /* 0x000fec0003800000 */
.L_x_8486:
[----:B------:R-:W2:Y:S02]  /*85b0*/  LDG.E.64 R2, desc[UR36][R2.64] ;  /* 0x0000002402027981 */ /* 0x000ea4000c1e1b00 */
[----:B--2---:R0:W1:Y:S01]  /*85c0*/  I2F.U64 R23, R2 ;  /* 0x0000000200177312 */ /* 0x0040620000301000 */
[----:B------:R-:W-:Y:S05]  /*85d0*/  BRA `(.L_x_8466) ;  /* 0x0000000000087947 */ /* 0x000fea0003800000 */
.L_x_8485:
[----:B------:R-:W2:Y:S02]  /*85e0*/  LDG.E R2, desc[UR36][R2.64] ;  /* 0x0000002402027981 */ /* 0x000ea4000c1e1900 */
[----:B--2---:R-:W-:-:S07]  /*85f0*/  I2FP.F32.U32 R23, R2 ;  /* 0x0000000200177245 */ /* 0x004fce0000201000 */
.L_x_8466:
[----:B------:R-:W-:Y:S05]  /*8600*/  BSYNC B6 ;  /* 0x0000000000067941 */ /* 0x000fea0003800000 */
.L_x_8460:
[----:B------:R-:W3:Y:S01]  /*8610*/  LDC.U8 R4, c[0x0][0x50b] ;  /* 0x000142c0ff047b82 */ /* 0x000ee20000000000 */
[----:B------:R-:W-:Y:S01]  /*8620*/  ULDC.64 UR4, c[0x0][0x4f0] ;  /* 0x00013c0000047ab9 */ /* 0x000fe20000000a00 */
[----:B------:R-:W-:Y:S01]  /*8630*/  BSSY B6, `(.L_x_8488) ;  /* 0x00000df000067945 */ /* 0x000fe20003800000 */
[----:B0-2---:R-:W-:-:S05]  /*8640*/  IADD3 R2, P0, R18, UR4, RZ ;  /* 0x0000000412027c10 */ /* 0x005fca000ff1e0ff */
        /* <DEDUP_REMOVED lines=13> */
[----:B--2---:R-:W0:Y:S01]  /*8720*/  I2F.S16 R0, R0 ;  /* 0x0000000000007306 */ /* 0x004e220000101400 */
[----:B------:R-:W-:Y:S05]  /*8730*/  BRA `(.L_x_8494) ;  /* 0x0000000c00387947 */ /* 0x000fea0003800000 */
.L_x_8492:
[----:B------:R-:W2:Y:S02]  /*8740*/  LDG.E.U8 R0, desc[UR36][R2.64] ;  /* 0x0000002402007981 */ /* 0x000ea4000c1e1100 */
[----:B--2---:R-:W-:Y:S01]  /*8750*/  I2FP.F32.U32 R0, R0 ;  /* 0x0000000000007245 */ /* 0x004fe20000201000 */
[----:B------:R-:W-:Y:S06]  /*8760*/  BRA `(.L_x_8494) ;  /* 0x0000000c002c7947 */ /* 0x000fec0003800000 */
.L_x_8491:
[----:B------:R-:W-:-:S13]  /*8770*/  ISETP.NE.AND P0, PT, R0, 0x2, PT ;  /* 0x000000020000780c */ /* 0x000fda0003f05270 */
[----:B------:R-:W-:Y:S05]  /*8780*/  @!P0 BRA `(.L_x_8495) ;  /* 0x0000000000288947 */ /* 0x000fea0003800000 */
[----:B------:R-:W-:-:S13]  /*8790*/  ISETP.NE.AND P0, PT, R0, 0x3, PT ;  /* 0x000000030000780c */ /* 0x000fda0003f05270 */
[----:B------:R-:W-:Y:S05]  /*87a0*/  @!P0 BRA `(.L_x_8496) ;  /* 0x0000000000148947 */ /* 0x000fea0003800000 */
[----:B------:R-:W-:-:S13]  /*87b0*/  ISETP.NE.AND P0, PT, R0, 0x4, PT ;  /* 0x000000040000780c */ /* 0x000fda0003f05270 */
[----:B------:R-:W-:Y:S05]  /*87c0*/  @P0 BRA `(.L_x_8493) ;  /* 0x0000000800b80947 */ /* 0x000fea0003800000 */
[----:B------:R-:W2:Y:S02]  /*87d0*/  LDG.E.64 R2, desc[UR36][R2.64] ;  /* 0x0000002402027981 */ /* 0x000ea4000c1e1b00 */
[----:B--2---:R2:W3:Y:S01]  /*87e0*/  I2F.S64 R0, R2 ;  /* 0x0000000200007312 */ /* 0x0044e20000301400 */
[----:B------:R-:W-:Y:S05]  /*87f0*/  BRA `(.L_x_8494) ;  /* 0x0000000c00087947 */ /* 0x000fea0003800000 */
.L_x_8496:
[----:B------:R-:W2:Y:S02]  /*8800*/  LDG.E R0, desc[UR36][R2.64] ;  /* 0x0000002402007981 */ /* 0x000ea4000c1e1900 */
[----:B--2---:R-:W-:Y:S01]  /*8810*/  I2FP.F32.S32 R0, R0 ;  /* 0x0000000000007245 */ /* 0x004fe20000201400 */
[----:B------:R-:W-:Y:S06]  /*8820*/  BRA `(.L_x_8494) ;  /* 0x0000000800fc7947 */ /* 0x000fec0003800000 */
.L_x_8495:
[----:B------:R-:W2:Y:S02]  /*8830*/  LDG.E.U16 R0, desc[UR36][R2.64] ;  /* 0x0000002402007981 */ /* 0x000ea4000c1e1500 */
[----:B--2---:R-:W0:Y:S01]  /*8840*/  I2F.S16 R0, R0 ;  /* 0x0000000000007306 */ /* 0x004e220000101400 */
[----:B------:R-:W-:Y:S05]  /*8850*/  BRA `(.L_x_8494) ;  /* 0x0000000800f07947 */ /* 0x000fea0003800000 */
.L_x_8490:
        /* <DEDUP_REMOVED lines=8> */
.L_x_8498:
[----:B------:R-:W2:Y:S02]  /*88e0*/  LDG.E.U16 R0, desc[UR36][R2.64] ;  /* 0x0000002402007981 */ /* 0x000ea4000c1e1500 */
[----:B--2---:R-:W-:Y:S01]  /*88f0*/  HADD2.F32 R0, -RZ, R0.H0_H0 ;  /* 0x20000000ff007230 */ /* 0x004fe20000004100 */
[----:B------:R-:W-:Y:S06]  /*8900*/  BRA `(.L_x_8494) ;  /* 0x0000000800c47947 */ /* 0x000fec0003800000 */
.L_x_8497:
        /* <DEDUP_REMOVED lines=8> */
.L_x_8500:
[----:B------:R-:W2:Y:S02]  /*8990*/  LDG.E.U16 R0, desc[UR36][R2.64] ;  /* 0x0000002402007981 */ /* 0x000ea4000c1e1500 */
[----:B--2---:R-:W-:Y:S01]  /*89a0*/  HADD2.F32 R0, -RZ, R0.H0_H0 ;  /* 0x20000000ff007230 */ /* 0x004fe20000004100 */
[----:B------:R-:W-:Y:S06]  /*89b0*/  BRA `(.L_x_8494) ;  /* 0x0000000800987947 */ /* 0x000fec0003800000 */
.L_x_8499:
[----:B------:R-:W2:Y:S01]  /*89c0*/  LDG.E.64 R2, desc[UR36][R2.64] ;  /* 0x0000002402027981 */ /* 0x000ea2000c1e1b00 */
[----:B------:R-:W-:Y:S01]  /*89d0*/  UMOV UR4, 0xf0000000 ;  /* 0xf000000000047882 */ /* 0x000fe20000000000 */
[----:B------:R-:W-:Y:S01]  /*89e0*/  UMOV UR5, 0x380fffff ;  /* 0x380fffff00057882 */ /* 0x000fe20000000000 */
[----:B--2---:R-:W0:Y:S01]  /*89f0*/  F2F.F32.F64 R0, R2 ;  /* 0x0000000200007310 */ /* 0x004e220000301000 */
[----:B------:R-:W-:-:S14]  /*8a00*/  DSETP.GEU.AND P0, PT, |R2|, UR4, PT ;  /* 0x0000000402007e2a */ /* 0x000fdc000bf0e200 */
[----:B0-----:R-:W-:Y:S01]  /*8a10*/  @!P0 FMUL R0, R0, 1.175494350822287508e-38 ;  /* 0x0080000000008820 */ /* 0x001fe20000400000 */
[----:B------:R-:W-:Y:S06]  /*8a20*/  BRA `(.L_x_8494) ;  /* 0x00000008007c7947 */ /* 0x000fec0003800000 */
.L_x_8489:
        /* <DEDUP_REMOVED lines=12> */
.L_x_8503:
[----:B------:R-:W2:Y:S01]  /*8af0*/  LDG.E.64 R2, desc[UR36][R2.64] ;  /* 0x0000002402027981 */ /* 0x000ea2000c1e1b00 */
[----:B------:R-:W-:Y:S01]  /*8b00*/  UMOV UR4, 0xf0000000 ;  /* 0xf000000000047882 */ /* 0x000fe20000000000 */
[----:B------:R-:W-:Y:S01]  /*8b10*/  UMOV UR5, 0x380fffff ;  /* 0x380fffff00057882 */ /* 0x000fe20000000000 */
[----:B--2---:R-:W0:Y:S01]  /*8b20*/  F2F.F32.F64 R0, R2 ;  /* 0x0000000200007310 */ /* 0x004e220000301000 */
[----:B------:R-:W-:-:S14]  /*8b30*/  DSETP.GEU.AND P0, PT, |R2|, UR4, PT ;  /* 0x0000000402007e2a */ /* 0x000fdc000bf0e200 */
[----:B0-----:R-:W-:Y:S01]  /*8b40*/  @!P0 FMUL R0, R0, 1.175494350822287508e-38 ;  /* 0x0080000000008820 */ /* 0x001fe20000400000 */
[----:B------:R-:W-:Y:S06]  /*8b50*/  BRA `(.L_x_8494) ;  /* 0x0000000800307947 */ /* 0x000fec0003800000 */
.L_x_8502:
        /* <DEDUP_REMOVED lines=26> */
.L_x_8505:
        /* <DEDUP_REMOVED lines=13> */
.L_x_8504:
[----:B------:R-:W2:Y:S02]  /*8dd0*/  LDG.E.U16 R0, desc[UR36][R2.64] ;  /* 0x0000002402007981 */ /* 0x000ea4000c1e1500 */
[----:B--2---:R-:W-:Y:S01]  /*8de0*/  IMAD.U32 R0, R0, 0x10000, RZ ;  /* 0x0001000000007824 */ /* 0x004fe200078e00ff */
[----:B------:R-:W-:Y:S06]  /*8df0*/  BRA `(.L_x_8494) ;  /* 0x0000000400887947 */ /* 0x000fec0003800000 */
.L_x_8501:
        /* <DEDUP_REMOVED lines=11> */
.L_x_8508:
        /* <DEDUP_REMOVED lines=20> */
.L_x_8510:
[----:B------:R-:W-:Y:S05]  /*8ff0*/  BSYNC B0 ;  /* 0x0000000000007941 */ /* 0x000fea0003800000 */
.L_x_8509:
[----:B------:R-:W-:Y:S01]  /*9000*/  LEA R3, R0, 0x3b800000, 0x17 ;  /* 0x3b80000000037811 */ /* 0x000fe200078eb8ff */
[----:B------:R-:W-:-:S05]  /*9010*/  IMAD.SHL.U32 R0, R2, 0x100000, RZ ;  /* 0x0010000002007824 */ /* 0x000fca00078e00ff */
[----:B------:R-:W-:Y:S01]  /*9020*/  LOP3.LUT R0, R3, R0, R4, 0xfe, !PT ;  /* 0x0000000003007212 */ /* 0x000fe200078efe04 */
[----:B------:R-:W-:Y:S06]  /*9030*/  BRA `(.L_x_8494) ;  /* 0x0000000000f87947 */ /* 0x000fec0003800000 */
.L_x_8507:
        /* <DEDUP_REMOVED lines=20> */
.L_x_8512:
[----:B------:R-:W-:Y:S05]  /*9180*/  BSYNC B0 ;  /* 0x0000000000007941 */ /* 0x000fea0003800000 */
.L_x_8511:
[----:B------:R-:W-:Y:S01]  /*9190*/  LEA R3, R0, 0x37800000, 0x17 ;  /* 0x3780000000037811 */ /* 0x000fe200078eb8ff */
[----:B------:R-:W-:-:S05]  /*91a0*/  IMAD.SHL.U32 R0, R2, 0x200000, RZ ;  /* 0x0020000002007824 */ /* 0x000fca00078e00ff */
[----:B------:R-:W-:Y:S01]  /*91b0*/  LOP3.LUT R0, R3, R0, R4, 0xfe, !PT ;  /* 0x0000000003007212 */ /* 0x000fe200078efe04 */
[----:B------:R-:W-:Y:S06]  /*91c0*/  BRA `(.L_x_8494) ;  /* 0x0000000000947947 */ /* 0x000fec0003800000 */
.L_x_8506:
        /* <DEDUP_REMOVED lines=14> */
.L_x_8493:
        /* <DEDUP_REMOVED lines=16> */
.L_x_8515:
[----:B------:R-:W-:Y:S01]  /*93b0*/  IMAD.MOV.U32 R0, RZ, RZ, RZ ;  /* 0x000000ffff007224 */ /* 0x000fe200078e00ff */
[----:B------:R-:W-:Y:S06]  /*93c0*/  BRA `(.L_x_8494) ;  /* 0x0000000000147947 */ /* 0x000fec0003800000 */
.L_x_8514:
[----:B------:R-:W2:Y:S02]  /*93d0*/  LDG.E.64 R2, desc[UR36][R2.64] ;  /* 0x0000002402027981 */ /* 0x000ea4000c1e1b00 */
[----:B--2---:R0:W2:Y:S01]  /*93e0*/  I2F.U64 R0, R2 ;  /* 0x0000000200007312 */ /* 0x0040a20000301000 */
[----:B------:R-:W-:Y:S05]  /*93f0*/  BRA `(.L_x_8494) ;  /* 0x0000000000087947 */ /* 0x000fea0003800000 */
.L_x_8513:
[----:B------:R-:W2:Y:S02]  /*9400*/  LDG.E R0, desc[UR36][R2.64] ;  /* 0x0000002402007981 */ /* 0x000ea4000c1e1900 */
[----:B--2---:R-:W-:-:S07]  /*9410*/  I2FP.F32.U32 R0, R0 ;  /* 0x0000000000007245 */ /* 0x004fce0000201000 */
.L_x_8494:
[----:B------:R-:W-:Y:S05]  /*9420*/  BSYNC B6 ;  /* 0x0000000000067941 */ /* 0x000fea0003800000 */
.L_x_8488:
[----:B0-2---:R-:W0:Y:S01]  /*9430*/  LDC.U8 R3, c[0x0][0x508] ;  /* 0x00014200ff037b82 */ /* 0x005e220000000000 */
[----:B------:R-:W-:Y:S02]  /*9440*/  ULDC.64 UR4, c[0x0][0x4f8] ;  /* 0x00013e0000047ab9 */ /* 0x000fe40000000a00 */
[----:B-1--45:R-:W-:-:S04]  /*9450*/  FMUL.FTZ R23, R23, UR5 ;  /* 0x0000000517177c20 */ /* 0x032fc80008410000 */
[----:B---3--:R-:W-:-:S04]  /*9460*/  FMUL.FTZ R23, R23, R0 ;  /* 0x0000000017177220 */ /* 0x008fc80000410000 */
[----:B------:R-:W-:Y:S01]  /*9470*/  FFMA.FTZ R22, R22, UR4, R23 ;  /* 0x0000000416167c23 */ /* 0x000fe20008010017 */
        /* <DEDUP_REMOVED lines=14> */
.L_x_8519:
[----:B------:R-:W0:Y:S02]  /*9560*/  F2I.S64.TRUNC R22, R22 ;  /* 0x0000001600167311 */ /* 0x000e24000020d900 */
[----:B0-----:R-:W-:-:S05]  /*9570*/  IMAD.MOV.U32 R3, RZ, RZ, R22 ;  /* 0x000000ffff037224 */ /* 0x001fca00078e0016 */
[----:B------:R0:W-:Y:S01]  /*9580*/  STG.E.U8 desc[UR36][R16.64], R3 ;  /* 0x0000000310007986 */ /* 0x0001e2000c101124 */
[----:B------:R-:W-:Y:S05]  /*9590*/  BRA `(.L_x_8521) ;  /* 0x0000000c00407947 */ /* 0x000fea0003800000 */
.L_x_8518:
        /* <DEDUP_REMOVED lines=9> */
.L_x_8523:
[----:B------:R-:W0:Y:S02]  /*9630*/  F2I.FTZ.TRUNC.NTZ R3, R22 ;  /* 0x0000001600037305 */ /* 0x000e24000021f100 */
[----:B0-----:R0:W-:Y:S01]  /*9640*/  STG.E desc[UR36][R16.64], R3 ;  /* 0x0000000310007986 */ /* 0x0011e2000c101924 */
[----:B------:R-:W-:Y:S05]  /*9650*/  BRA `(.L_x_8521) ;  /* 0x0000000c00107947 */ /* 0x000fea0003800000 */
.L_x_8522:
[----:B------:R-:W0:Y:S02]  /*9660*/  F2I.FTZ.TRUNC.NTZ R3, R22 ;  /* 0x0000001600037305 */ /* 0x000e24000021f100 */
[----:B0-----:R0:W-:Y:S01]  /*9670*/  STG.E.U16 desc[UR36][R16.64], R3 ;  /* 0x0000000310007986 */ /* 0x0011e2000c101524 */
[----:B------:R-:W-:Y:S05]  /*9680*/  BRA `(.L_x_8521) ;  /* 0x0000000c00047947 */ /* 0x000fea0003800000 */
.L_x_8517:
        /* <DEDUP_REMOVED lines=8> */
.L_x_8525:
[----:B------:R-:W-:-:S05]  /*9710*/  F2FP.F16.F32.PACK_AB R22, RZ, R22 ;  /* 0x00000016ff16723e */ /* 0x000fca00000000ff */
[----:B------:R0:W-:Y:S01]  /*9720*/  STG.E.U16 desc[UR36][R16.64], R22 ;  /* 0x0000001610007986 */ /* 0x0001e2000c101524 */
[----:B------:R-:W-:Y:S05]  /*9730*/  BRA `(.L_x_8521) ;  /* 0x0000000800d87947 */ /* 0x000fea0003800000 */
.L_x_8524:
        /* <DEDUP_REMOVED lines=9> */
.L_x_8527:
[----:B------:R-:W-:-:S04]  /*97d0*/  F2FP.F16.F32.PACK_AB R3, RZ, R22 ;  /* 0x00000016ff03723e */ /* 0x000fc800000000ff */
[----:B------:R-:W-:-:S05]  /*97e0*/  PRMT R3, R3, 0x5410, RZ ;  /* 0x0000541003037816 */ /* 0x000fca00000000ff */
[----:B------:R3:W-:Y:S01]  /*97f0*/  STG.E desc[UR36][R16.64], R3 ;  /* 0x0000000310007986 */ /* 0x0007e2000c101924 */
[----:B------:R-:W-:Y:S05]  /*9800*/  BRA `(.L_x_8521) ;  /* 0x0000000800a47947 */ /* 0x000fea0003800000 */
.L_x_8526:
[----:B------:R-:W-:-:S06]  /*9810*/  FMUL.FTZ R2, R22, 1 ;  /* 0x3f80000016027820 */ /* 0x000fcc0000410000 */
[----:B------:R-:W0:Y:S02]  /*9820*/  F2F.F64.F32 R2, R2 ;  /* 0x0000000200027310 */ /* 0x000e240000201800 */
[----:B0-----:R4:W-:Y:S01]  /*9830*/  STG.E.64 desc[UR36][R16.64], R2 ;  /* 0x0000000210007986 */ /* 0x0019e2000c101b24 */
[----:B------:R-:W-:Y:S05]  /*9840*/  BRA `(.L_x_8521) ;  /* 0x0000000800947947 */ /* 0x000fea0003800000 */
.L_x_8516:
        /* <DEDUP_REMOVED lines=12> */
.L_x_8530:
[----:B------:R-:W-:Y:S01]  /*9910*/  FMUL.FTZ R4, R22, 1 ;  /* 0x3f80000016047820 */ /* 0x000fe20000410000 */
[----:B------:R-:W-:-:S05]  /*9920*/  CS2R R6, SRZ ;  /* 0x0000000000067805 */ /* 0x000fca000001ff00 */
[----:B------:R-:W0:Y:S02]  /*9930*/  F2F.F64.F32 R4, R4 ;  /* 0x0000000400047310 */ /* 0x000e240000201800 */
[----:B0-----:R0:W-:Y:S01]  /*9940*/  STG.E.128 desc[UR36][R16.64], R4 ;  /* 0x0000000410007986 */ /* 0x0011e2000c101d24 */
[----:B------:R-:W-:Y:S05]  /*9950*/  BRA `(.L_x_8521) ;  /* 0x0000000800507947 */ /* 0x000fea0003800000 */
.L_x_8529:
        /* <DEDUP_REMOVED lines=20> */
.L_x_8534:
[----:B------:R-:W-:Y:S05]  /*9aa0*/  BSYNC B0 ;  /* 0x0000000000007941 */ /* 0x000fea0003800000 */
.L_x_8533:
[----:B------:R-:W-:-:S05]  /*9ab0*/  LOP3.LUT R5, R0, R5, RZ, 0xfc, !PT ;  /* 0x0000000500057212 */ /* 0x000fca00078efcff */
[----:B------:R0:W-:Y:S01]  /*9ac0*/  STG.E.U8 desc[UR36][R16.64], R5 ;  /* 0x0000000510007986 */ /* 0x0001e2000c101124 */
[----:B------:R-:W-:Y:S05]  /*9ad0*/  BRA `(.L_x_8521) ;  /* 0x0000000400f07947 */ /* 0x000fea0003800000 */
.L_x_8532:
        /* <DEDUP_REMOVED lines=12> */
.L_x_8536:
[----:B------:R-:W-:Y:S01]  /*9ba0*/  IMAD.MOV.U32 R0, RZ, RZ, 0x7f ;  /* 0x0000007fff007424 */ /* 0x000fe200078e00ff */
[----:B------:R-:W-:-:S04]  /*9bb0*/  ISETP.GT.U32.AND P0, PT, R2, 0x7f800000, PT ;  /* 0x7f8000000200780c */ /* 0x000fc80003f04070 */
[----:B------:R-:W-:-:S09]  /*9bc0*/  SEL R0, R0, 0x7c, P0 ;  /* 0x0000007c00007807 */ /* 0x000fd20000000000 */
.L_x_8537:
[----:B------:R-:W-:Y:S05]  /*9bd0*/  BSYNC B0 ;  /* 0x0000000000007941 */ /* 0x000fea0003800000 */
.L_x_8535:
[----:B------:R-:W-:-:S04]  /*9be0*/  LOP3.LUT R22, R22, 0x80000000, RZ, 0xc0, !PT ;  /* 0x8000000016167812 */ /* 0x000fc800078ec0ff */
[----:B------:R-:W-:-:S04]  /*9bf0*/  SHF.R.U32.HI R3, RZ, 0x18, R22 ;  /* 0x00000018ff037819 */ /* 0x000fc80000011616 */
[----:B------:R-:W-:-:S05]  /*9c00*/  LOP3.LUT R3, R0, R3, RZ, 0xfc, !PT ;  /* 0x0000000300037212 */ /* 0x000fca00078efcff */
[----:B------:R0:W-:Y:S01]  /*9c10*/  STG.E.U8 desc[UR36][R16.64], R3 ;  /* 0x0000000310007986 */ /* 0x0001e2000c101124 */
[----:B------:R-:W-:Y:S05]  /*9c20*/  BRA `(.L_x_8521) ;  /* 0x00000004009c7947 */ /* 0x000fea0003800000 */
.L_x_8531:
[----:B------:R-:W-:-:S05]  /*9c30*/  F2FP.BF16.F32.PACK_AB R22, RZ, R22 ;  /* 0x00000016ff16723e */ /* 0x000fca00000010ff */
[----:B------:R0:W-:Y:S01]  /*9c40*/  STG.E.U16 desc[UR36][R16.64], R22 ;  /* 0x0000001610007986 */ /* 0x0001e2000c101524 */
[----:B------:R-:W-:Y:S05]  /*9c50*/  BRA `(.L_x_8521) ;  /* 0x0000000400907947 */ /* 0x000fea0003800000 */
.L_x_8528:
        /* <DEDUP_REMOVED lines=11> */
.L_x_8540:
        /* <DEDUP_REMOVED lines=16> */
.L_x_8543:
[----:B------:R-:W-:-:S04]  /*9e10*/  LOP3.LUT R22, R22, 0x80000000, RZ, 0xc0, !PT ;  /* 0x8000000016167812 */ /* 0x000fc800078ec0ff */
[----:B------:R-:W-:-:S04]  /*9e20*/  SHF.R.U32.HI R3, RZ, 0x18, R22 ;  /* 0x00000018ff037819 */ /* 0x000fc80000011616 */
[----:B------:R-:W-:-:S04]  /*9e30*/  LOP3.LUT R0, R0, R3, RZ, 0xfc, !PT ;  /* 0x0000000300007212 */ /* 0x000fc800078efcff */
[----:B------:R-:W-:-:S07]  /*9e40*/  PRMT R8, R0, 0x7610, R8 ;  /* 0x0000761000087816 */ /* 0x000fce0000000008 */
.L_x_8542:
[----:B------:R-:W-:Y:S05]  /*9e50*/  BSYNC B0 ;  /* 0x0000000000007941 */ /* 0x000fea0003800000 */
.L_x_8541:
[----:B------:R0:W-:Y:S01]  /*9e60*/  STG.E.U8 desc[UR36][R16.64], R8 ;  /* 0x0000000810007986 */ /* 0x0001e2000c101124 */
[----:B------:R-:W-:Y:S05]  /*9e70*/  BRA `(.L_x_8521) ;  /* 0x0000000400087947 */ /* 0x000fea0003800000 */
.L_x_8539:
        /* <DEDUP_REMOVED lines=16> */
.L_x_8546:
[----:B------:R-:W-:-:S04]  /*9f80*/  LOP3.LUT R22, R22, 0x80000000, RZ, 0xc0, !PT ;  /* 0x8000000016167812 */ /* 0x000fc800078ec0ff */
[----:B------:R-:W-:-:S04]  /*9f90*/  SHF.R.U32.HI R3, RZ, 0x18, R22 ;  /* 0x00000018ff037819 */ /* 0x000fc80000011616 */
[----:B------:R-:W-:-:S04]  /*9fa0*/  LOP3.LUT R0, R0, R3, RZ, 0xfc, !PT ;  /* 0x0000000300007212 */ /* 0x000fc800078efcff */
[----:B------:R-:W-:-:S07]  /*9fb0*/  PRMT R8, R0, 0x7610, R8 ;  /* 0x0000761000087816 */ /* 0x000fce0000000008 */
.L_x_8545:
[----:B------:R-:W-:Y:S05]  /*9fc0*/  BSYNC B0 ;  /* 0x0000000000007941 */ /* 0x000fea0003800000 */
.L_x_8544:
[----:B------:R0:W-:Y:S01]  /*9fd0*/  STG.E.U8 desc[UR36][R16.64], R8 ;  /* 0x0000000810007986 */ /* 0x0001e2000c101124 */
[----:B------:R-:W-:Y:S05]  /*9fe0*/  BRA `(.L_x_8521) ;  /* 0x0000000000ac7947 */ /* 0x000fea0003800000 */
.L_x_8538:
        /* <DEDUP_REMOVED lines=21> */
.L_x_8520:
        /* <DEDUP_REMOVED lines=16> */
.L_x_8549:
[----:B------:R-:W-:Y:S05]  /*a240*/  BRA `(.L_x_8521) ;  /* 0x0000000000147947 */ /* 0x000fea0003800000 */
.L_x_8548:
[----:B------:R-:W0:Y:S02]  /*a250*/  F2I.U64.TRUNC R22, R22 ;  /* 0x0000001600167311 */ /* 0x000e24000020d800 */
[----:B0-----:R0:W-:Y:S01]  /*a260*/  STG.E.64 desc[UR36][R16.64], R22 ;  /* 0x0000001610007986 */ /* 0x0011e2000c101b24 */
[----:B------:R-:W-:Y:S05]  /*a270*/  BRA `(.L_x_8521) ;  /* 0x0000000000087947 */ /* 0x000fea0003800000 */
.L_x_8547:
[----:B------:R-:W0:Y:S02]  /*a280*/  F2I.FTZ.U32.TRUNC.NTZ R3, R22 ;  /* 0x0000001600037305 */ /* 0x000e24000021f000 */
[----:B0-----:R0:W-:Y:S02]  /*a290*/  STG.E desc[UR36][R16.64], R3 ;  /* 0x0000000310007986 */ /* 0x0011e4000c101924 */
.L_x_8521:
[----:B------:R-:W-:-:S07]  /*a2a0*/  VIADD R19, R19, 0x80 ;  /* 0x0000008013137836 */ /* 0x000fce0000000000 */
.L_x_8430:
[----:B------:R-:W-:Y:S05]  /*a2b0*/  BSYNC B7 ;  /* 0x0000000000077941 */ /* 0x000fea0003800000 */
.L_x_8429:
[----:B------:R-:W-:Y:S01]  /*a2c0*/  ULDC UR4, c[0x0][0x210] ;  /* 0x0000840000047ab9 */ /* 0x000fe20000000800 */
[----:B------:R-:W-:Y:S01]  /*a2d0*/  BSSY B7, `(.L_x_8550) ;  /* 0x0000510000077945 */ /* 0x000fe20003800000 */
[----:B------:R-:W-:-:S13]  /*a2e0*/  ISETP.GE.AND P0, PT, R19, UR4, PT ;  /* 0x0000000413007c0c */ /* 0x000fda000bf06270 */
[----:B------:R-:W-:Y:S05]  /*a2f0*/  @P0 BRA `(.L_x_8551) ;  /* 0x0000005000340947 */ /* 0x000fea0003800000 */
[----:B0-----:R-:W0:Y:S01]  /*a300*/  LDC R6, c[0x0][0x218] ;  /* 0x00008600ff067b82 */ /* 0x001e220000000800 */
[----:B------:R-:W-:Y:S02]  /*a310*/  IMAD.MOV.U32 R18, RZ, RZ, RZ ;  /* 0x000000ffff127224 */ /* 0x000fe400078e00ff */
[----:B--2---:R-:W-:Y:S02]  /*a320*/  IMAD.MOV.U32 R23, RZ, RZ, RZ ;  /* 0x000000ffff177224 */ /* 0x004fe400078e00ff */
        /* <DEDUP_REMOVED lines=377> */
.L_x_8552:
        /* <DEDUP_REMOVED lines=22> */
.L_x_8557:
[----:B------:R-:W2:Y:S02]  /*bc20*/  LDG.E.U8 R2, desc[UR36][R2.64] ;  /* 0x0000002402027981 */ /* 0x000ea4000c1e1100 */
[----:B--2---:R-:W-:Y:S01]  /*bc30*/  I2FP.F32.U32 R22, R2 ;  /* 0x0000000200167245 */ /* 0x004fe20000201000 */
[----:B------:R-:W-:Y:S06]  /*bc40*/  BRA `(.L_x_8559) ;  /* 0x0000000c002c7947 */ /* 0x000fec0003800000 */
.L_x_8556:
        /* <DEDUP_REMOVED lines=9> */
.L_x_8561:
[----:B------:R-:W2:Y:S02]  /*bce0*/  LDG.E R2, desc[UR36][R2.64] ;  /* 0x0000002402027981 */ /* 0x000ea4000c1e1900 */
[----:B--2---:R-:W-:Y:S01]  /*bcf0*/  I2FP.F32.S32 R22, R2 ;  /* 0x0000000200167245 */ /* 0x004fe20000201400 */
[----:B------:R-:W-:Y:S06]  /*bd00*/  BRA `(.L_x_8559) ;  /* 0x0000000800fc7947 */ /* 0x000fec0003800000 */
.L_x_8560:
[----:B------:R-:W2:Y:S02]  /*bd10*/  LDG.E.U16 R2, desc[UR36][R2.64] ;  /* 0x0000002402027981 */ /* 0x000ea4000c1e1500 */
[----:B--2---:R0:W1:Y:S01]  /*bd20*/  I2F.S16 R22, R2 ;  /* 0x0000000200167306 */ /* 0x0040620000101400 */
[----:B------:R-:W-:Y:S05]  /*bd30*/  BRA `(.L_x_8559) ;  /* 0x0000000800f07947 */ /* 0x000fea0003800000 */
.L_x_8555:
        /* <DEDUP_REMOVED lines=8> */
.L_x_8563:
[----:B------:R-:W2:Y:S02]  /*bdc0*/  LDG.E.U16 R2, desc[UR36][R2.64] ;  /* 0x0000002402027981 */ /* 0x000ea4000c1e1500 */
[----:B--2---:R-:W-:Y:S01]  /*bdd0*/  HADD2.F32 R22, -RZ, R2.H0_H0 ;  /* 0x20000002ff167230 */ /* 0x004fe20000004100 */
[----:B------:R-:W-:Y:S06]  /*bde0*/  BRA `(.L_x_8559) ;  /* 0x0000000800c47947 */ /* 0x000fec0003800000 */
.L_x_8562:
        /* <DEDUP_REMOVED lines=8> */
.L_x_8565:
[----:B------:R-:W2:Y:S02]  /*be70*/  LDG.E.U16 R2, desc[UR36][R2.64] ;  /* 0x0000002402027981 */ /* 0x000ea4000c1e1500 */
[----:B--2---:R-:W-:Y:S01]  /*be80*/  HADD2.F32 R22, -RZ, R2.H0_H0 ;  /* 0x20000002ff167230 */ /* 0x004fe20000004100 */
[----:B------:R-:W-:Y:S06]  /*be90*/  BRA `(.L_x_8559) ;  /* 0x0000000800987947 */ /* 0x000fec0003800000 */
.L_x_8564:
[----:B------:R-:W2:Y:S01]  /*bea0*/  LDG.E.64 R2, desc[UR36][R2.64] ;  /* 0x0000002402027981 */ /* 0x000ea2000c1e1b00 */
[----:B------:R-:W-:Y:S01]  /*beb0*/  UMOV UR4, 0xf0000000 ;  /* 0xf000000000047882 */ /* 0x000fe20000000000 */
[----:B------:R-:W-:Y:S01]  /*bec0*/  UMOV UR5, 0x380fffff ;  /* 0x380fffff00057882 */ /* 0x000fe20000000000 */
[----:B--2---:R-:W0:Y:S01]  /*bed0*/  F2F.F32.F64 R22, R2 ;  /* 0x0000000200167310 */ /* 0x004e220000301000 */
[----:B------:R-:W-:-:S14]  /*bee0*/  DSETP.GEU.AND P0, PT, |R2|, UR4, PT ;  /* 0x0000000402007e2a */ /* 0x000fdc000bf0e200 */
[----:B0-----:R-:W-:Y:S01]  /*bef0*/  @!P0 FMUL R22, R22, 1.175494350822287508e-38 ;  /* 0x0080000016168820 */ /* 0x001fe20000400000 */
[----:B------:R-:W-:Y:S06]  /*bf00*/  BRA `(.L_x_8559) ;  /* 0x00000008007c7947 */ /* 0x000fec0003800000 */
.L_x_8554:
        /* <DEDUP_REMOVED lines=12> */
.L_x_8568:
[----:B------:R-:W2:Y:S01]  /*bfd0*/  LDG.E.64 R2, desc[UR36][R2.64] ;  /* 0x0000002402027981 */ /* 0x000ea2000c1e1b00 */
[----:B------:R-:W-:Y:S01]  /*bfe0*/  UMOV UR4, 0xf0000000 ;  /* 0xf000000000047882 */ /* 0x000fe20000000000 */
[----:B------:R-:W-:Y:S01]  /*bff0*/  UMOV UR5, 0x380fffff ;  /* 0x380fffff00057882 */ /* 0x000fe20000000000 */
[----:B--2---:R-:W0:Y:S01]  /*c000*/  F2F.F32.F64 R22, R2 ;  /* 0x0000000200167310 */ /* 0x004e220000301000 */
[----:B------:R-:W-:-:S14]  /*c010*/  DSETP.GEU.AND P0, PT, |R2|, UR4, PT ;  /* 0x0000000402007e2a */ /* 0x000fdc000bf0e200 */
[----:B0-----:R-:W-:Y:S01]  /*c020*/  @!P0 FMUL R22, R22, 1.175494350822287508e-38 ;  /* 0x0080000016168820 */ /* 0x001fe20000400000 */
[----:B------:R-:W-:Y:S06]  /*c030*/  BRA `(.L_x_8559) ;  /* 0x0000000800307947 */ /* 0x000fec0003800000 */
.L_x_8567:
        /* <DEDUP_REMOVED lines=26> */
.L_x_8570:
        /* <DEDUP_REMOVED lines=13> */
.L_x_8569:
[----:B------:R-:W2:Y:S02]  /*c2b0*/  LDG.E.U16 R2, desc[UR36][R2.64] ;  /* 0x0000002402027981 */ /* 0x000ea4000c1e1500 */
[----:B--2---:R-:W-:Y:S01]  /*c2c0*/  IMAD.U32 R22, R2, 0x10000, RZ ;  /* 0x0001000002167824 */ /* 0x004fe200078e00ff */
[----:B------:R-:W-:Y:S06]  /*c2d0*/  BRA `(.L_x_8559) ;  /* 0x0000000400887947 */ /* 0x000fec0003800000 */
.L_x_8566:
        /* <DEDUP_REMOVED lines=11> */
.L_x_8573:
        /* <DEDUP_REMOVED lines=20> */
.L_x_8575:
[----:B------:R-:W-:Y:S05]  /*c4d0*/  BSYNC B0 ;  /* 0x0000000000007941 */ /* 0x000fea0003800000 */
.L_x_8574:
[----:B------:R-:W-:Y:S01]  /*c4e0*/  IMAD.SHL.U32 R2, R2, 0x100000, RZ ;  /* 0x0010000002027824 */ /* 0x000fe200078e00ff */
[----:B------:R-:W-:-:S04]  /*c4f0*/  LEA R3, R0, 0x3b800000, 0x17 ;  /* 0x3b80000000037811 */ /* 0x000fc800078eb8ff */
[----:B------:R-:W-:Y:S01]  /*c500*/  LOP3.LUT R22, R3, R2, R22, 0xfe, !PT ;  /* 0x0000000203167212 */ /* 0x000fe200078efe16 */
[----:B------:R-:W-:Y:S06]  /*c510*/  BRA `(.L_x_8559) ;  /* 0x0000000000f87947 */ /* 0x000fec0003800000 */
.L_x_8572:
        /* <DEDUP_REMOVED lines=20> */
.L_x_8577:
[----:B------:R-:W-:Y:S05]  /*c660*/  BSYNC B0 ;  /* 0x0000000000007941 */ /* 0x000fea0003800000 */
.L_x_8576:
[----:B------:R-:W-:Y:S01]  /*c670*/  IMAD.SHL.U32 R2, R2, 0x200000, RZ ;  /* 0x0020000002027824 */ /* 0x000fe200078e00ff */
[----:B------:R-:W-:-:S04]  /*c680*/  LEA R3, R0, 0x37800000, 0x17 ;  /* 0x3780000000037811 */ /* 0x000fc800078eb8ff */
[----:B------:R-:W-:Y:S01]  /*c690*/  LOP3.LUT R22, R3, R2, R22, 0xfe, !PT ;  /* 0x0000000203167212 */ /* 0x000fe200078efe16 */
[----:B------:R-:W-:Y:S06]  /*c6a0*/  BRA `(.L_x_8559) ;  /* 0x0000000000947947 */ /* 0x000fec0003800000 */
.L_x_8571:
        /* <DEDUP_REMOVED lines=14> */
.L_x_8558:
        /* <DEDUP_REMOVED lines=16> */
.L_x_8580:
[----:B------:R-:W-:Y:S01]  /*c890*/  IMAD.MOV.U32 R22, RZ, RZ, RZ ;  /* 0x000000ffff167224 */ /* 0x000fe200078e00ff */
[----:B------:R-:W-:Y:S06]  /*c8a0*/  BRA `(.L_x_8559) ;  /* 0x0000000000147947 */ /* 0x000fec0003800000 */
.L_x_8579:
[----:B------:R-:W2:Y:S02]  /*c8b0*/  LDG.E.64 R2, desc[UR36][R2.64] ;  /* 0x0000002402027981 */ /* 0x000ea4000c1e1b00 */
[----:B--2---:R0:W1:Y:S01]  /*c8c0*/  I2F.U64 R22, R2 ;  /* 0x0000000200167312 */ /* 0x0040620000301000 */
[----:B------:R-:W-:Y:S05]  /*c8d0*/  BRA `(.L_x_8559) ;  /* 0x0000000000087947 */ /* 0x000fea0003800000 */
.L_x_8578:
[----:B------:R-:W2:Y:S02]  /*c8e0*/  LDG.E R2, desc[UR36][R2.64] ;  /* 0x0000002402027981 */ /* 0x000ea4000c1e1900 */
[----:B--2---:R-:W-:-:S07]  /*c8f0*/  I2FP.F32.U32 R22, R2 ;  /* 0x0000000200167245 */ /* 0x004fce0000201000 */
.L_x_8559:
[----:B------:R-:W-:Y:S05]  /*c900*/  BSYNC B6 ;  /* 0x0000000000067941 */ /* 0x000fea0003800000 */
.L_x_8553:
        /* <DEDUP_REMOVED lines=19> */
.L_x_8585:
[----:B------:R-:W2:Y:S02]  /*ca40*/  LDG.E.U8 R2, desc[UR36][R2.64] ;  /* 0x0000002402027981 */ /* 0x000ea4000c1e1100 */
[----:B--2---:R-:W-:Y:S01]  /*ca50*/  I2FP.F32.U32 R23, R2 ;  /* 0x0000000200177245 */ /* 0x004fe20000201000 */
[----:B------:R-:W-:Y:S06]  /*ca60*/  BRA `(.L_x_8587) ;  /* 0x0000000c002c7947 */ /* 0x000fec0003800000 */
.L_x_8584:
        /* <DEDUP_REMOVED lines=9> */
.L_x_8589:
[----:B------:R-:W2:Y:S02]  /*cb00*/  LDG.E R2, desc[UR36][R2.64] ;  /* 0x0000002402027981 */ /* 0x000ea4000c1e1900 */
[----:B--2---:R-:W-:Y:S01]  /*cb10*/  I2FP.F32.S32 R23, R2 ;  /* 0x0000000200177245 */ /* 0x004fe20000201400 */
[----:B------:R-:W-:Y:S06]  /*cb20*/  BRA `(.L_x_8587) ;  /* 0x0000000800fc7947 */ /* 0x000fec0003800000 */
.L_x_8588:
[----:B------:R-:W2:Y:S02]  /*cb30*/  LDG.E.U16 R2, desc[UR36][R2.64] ;  /* 0x0000002402027981 */ /* 0x000ea4000c1e1500 */
[----:B--2---:R0:W1:Y:S01]  /*cb40*/  I2F.S16 R23, R2 ;  /* 0x0000000200177306 */ /* 0x0040620000101400 */
[----:B------:R-:W-:Y:S05]  /*cb50*/  BRA `(.L_x_8587) ;  /* 0x0000000800f07947 */ /* 0x000fea0003800000 */
.L_x_8583:
        /* <DEDUP_REMOVED lines=8> */
.L_x_8591:
[----:B------:R-:W2:Y:S02]  /*cbe0*/  LDG.E.U16 R2, desc[UR36][R2.64] ;  /* 0x0000002402027981 */ /* 0x000ea4000c1e1500 */
[----:B--2---:R-:W-:Y:S01]  /*cbf0*/  HADD2.F32 R23, -RZ, R2.H0_H0 ;  /* 0x20000002ff177230 */ /* 0x004fe20000004100 */
[----:B------:R-:W-:Y:S06]  /*cc00*/  BRA `(.L_x_8587) ;  /* 0x0000000800c47947 */ /* 0x000fec0003800000 */
.L_x_8590:
        /* <DEDUP_REMOVED lines=8> */
.L_x_8593:
[----:B------:R-:W2:Y:S02]  /*cc90*/  LDG.E.U16 R2, desc[UR36][R2.64] ;  /* 0x0000002402027981 */ /* 0x000ea4000c1e1500 */
[----:B--2---:R-:W-:Y:S01]  /*cca0*/  HADD2.F32 R23, -RZ, R2.H0_H0 ;  /* 0x20000002ff177230 */ /* 0x004fe20000004100 */
[----:B------:R-:W-:Y:S06]  /*ccb0*/  BRA `(.L_x_8587) ;  /* 0x0000000800987947 */ /* 0x000fec0003800000 */
.L_x_8592:
[----:B------:R-:W2:Y:S01]  /*ccc0*/  LDG.E.64 R2, desc[UR36][R2.64] ;  /* 0x0000002402027981 */ /* 0x000ea2000c1e1b00 */
[----:B------:R-:W-:Y:S01]  /*ccd0*/  UMOV UR4, 0xf0000000 ;  /* 0xf000000000047882 */ /* 0x000fe20000000000 */
[----:B------:R-:W-:Y:S01]  /*cce0*/  UMOV UR5, 0x380fffff ;  /* 0x380fffff00057882 */ /* 0x000fe20000000000 */
[----:B--2---:R-:W0:Y:S01]  /*ccf0*/  F2F.F32.F64 R23, R2 ;  /* 0x0000000200177310 */ /* 0x004e220000301000 */
[----:B------:R-:W-:-:S14]  /*cd00*/  DSETP.GEU.AND P0, PT, |R2|, UR4, PT ;  /* 0x0000000402007e2a */ /* 0x000fdc000bf0e200 */
[----:B0-----:R-:W-:Y:S01]  /*cd10*/  @!P0 FMUL R23, R23, 1.175494350822287508e-38 ;  /* 0x0080000017178820 */ /* 0x001fe20000400000 */
[----:B------:R-:W-:Y:S06]  /*cd20*/  BRA `(.L_x_8587) ;  /* 0x00000008007c7947 */ /* 0x000fec0003800000 */
.L_x_8582:
        /* <DEDUP_REMOVED lines=12> */
.L_x_8596:
[----:B------:R-:W2:Y:S01]  /*cdf0*/  LDG.E.64 R2, desc[UR36][R2.64] ;  /* 0x0000002402027981 */ /* 0x000ea2000c1e1b00 */
[----:B------:R-:W-:Y:S01]  /*ce00*/  UMOV UR4, 0xf0000000 ;  /* 0xf000000000047882 */ /* 0x000fe20000000000 */
[----:B------:R-:W-:Y:S01]  /*ce10*/  UMOV UR5, 0x380fffff ;  /* 0x380fffff00057882 */ /* 0x000fe20000000000 */
[----:B--2---:R-:W0:Y:S01]  /*ce20*/  F2F.F32.F64 R23, R2 ;  /* 0x0000000200177310 */ /* 0x004e220000301000 */
[----:B------:R-:W-:-:S14]  /*ce30*/  DSETP.GEU.AND P0, PT, |R2|, UR4, PT ;  /* 0x0000000402007e2a */ /* 0x000fdc000bf0e200 */
[----:B0-----:R-:W-:Y:S01]  /*ce40*/  @!P0 FMUL R23, R23, 1.175494350822287508e-38 ;  /* 0x0080000017178820 */ /* 0x001fe20000400000 */
[----:B------:R-:W-:Y:S06]  /*ce50*/  BRA `(.L_x_8587) ;  /* 0x0000000800307947 */ /* 0x000fec0003800000 */
.L_x_8595:
        /* <DEDUP_REMOVED lines=26> */
.L_x_8598:
        /* <DEDUP_REMOVED lines=13> */
.L_x_8597:
[----:B------:R-:W2:Y:S02]  /*d0d0*/  LDG.E.U16 R2, desc[UR36][R2.64] ;  /* 0x0000002402027981 */ /* 0x000ea4000c1e1500 */
[----:B--2---:R-:W-:Y:S01]  /*d0e0*/  IMAD.U32 R23, R2, 0x10000, RZ ;  /* 0x0001000002177824 */ /* 0x004fe200078e00ff */
[----:B------:R-:W-:Y:S06]  /*d0f0*/  BRA `(.L_x_8587) ;  /* 0x0000000400887947 */ /* 0x000fec0003800000 */
.L_x_8594:
        /* <DEDUP_REMOVED lines=11> */
.L_x_8601:
        /* <DEDUP_REMOVED lines=20> */
.L_x_8603:
[----:B------:R-:W-:Y:S05]  /*d2f0*/  BSYNC B0 ;  /* 0x0000000000007941 */ /* 0x000fea0003800000 */
.L_x_8602:
[----:B------:R-:W-:Y:S01]  /*d300*/  IMAD.SHL.U32 R2, R2, 0x100000, RZ ;  /* 0x0010000002027824 */ /* 0x000fe200078e00ff */
[----:B------:R-:W-:-:S04]  /*d310*/  LEA R0, R0, 0x3b800000, 0x17 ;  /* 0x3b80000000007811 */ /* 0x000fc800078eb8ff */
[----:B------:R-:W-:Y:S01]  /*d320*/  LOP3.LUT R23, R0, R2, R23, 0xfe, !PT ;  /* 0x0000000200177212 */ /* 0x000fe200078efe17 */
[----:B------:R-:W-:Y:S06]  /*d330*/  BRA `(.L_x_8587) ;  /* 0x0000000000f87947 */ /* 0x000fec0003800000 */
.L_x_8600:
        /* <DEDUP_REMOVED lines=20> */
.L_x_8605:
[----:B------:R-:W-:Y:S05]  /*d480*/  BSYNC B0 ;  /* 0x0000000000007941 */ /* 0x000fea0003800000 */
.L_x_8604:
[----:B------:R-:W-:Y:S01]  /*d490*/  IMAD.SHL.U32 R2, R2, 0x200000, RZ ;  /* 0x0020000002027824 */ /* 0x000fe200078e00ff */
[----:B------:R-:W-:-:S04]  /*d4a0*/  LEA R0, R0, 0x37800000, 0x17 ;  /* 0x3780000000007811 */ /* 0x000fc800078eb8ff */
[----:B------:R-:W-:Y:S01]  /*d4b0*/  LOP3.LUT R23, R0, R2, R23, 0xfe, !PT ;  /* 0x0000000200177212 */ /* 0x000fe200078efe17 */
[----:B------:R-:W-:Y:S06]  /*d4c0*/  BRA `(.L_x_8587) ;  /* 0x0000000000947947 */ /* 0x000fec0003800000 */
.L_x_8599:
        /* <DEDUP_REMOVED lines=14> */
.L_x_8586:
        /* <DEDUP_REMOVED lines=16> */
.L_x_8608:
[----:B------:R-:W-:Y:S01]  /*d6b0*/  IMAD.MOV.U32 R23, RZ, RZ, RZ ;  /* 0x000000ffff177224 */ /* 0x000fe200078e00ff */
[----:B------:R-:W-:Y:S06]  /*d6c0*/  BRA `(.L_x_8587) ;  /* 0x0000000000147947 */ /* 0x000fec0003800000 */
.L_x_8607:
[----:B------:R-:W2:Y:S02]  /*d6d0*/  LDG.E.64 R2, desc[UR36][R2.64] ;  /* 0x0000002402027981 */ /* 0x000ea4000c1e1b00 */
[----:B--2---:R0:W1:Y:S01]  /*d6e0*/  I2F.U64 R23, R2 ;  /* 0x0000000200177312 */ /* 0x0040620000301000 */
[----:B------:R-:W-:Y:S05]  /*d6f0*/  BRA `(.L_x_8587) ;  /* 0x0000000000087947 */ /* 0x000fea0003800000 */
.L_x_8606:
[----:B------:R-:W2:Y:S02]  /*d700*/  LDG.E R2, desc[UR36][R2.64] ;  /* 0x0000002402027981 */ /* 0x000ea4000c1e1900 */
[----:B--2---:R-:W-:-:S07]  /*d710*/  I2FP.F32.U32 R23, R2 ;  /* 0x0000000200177245 */ /* 0x004fce0000201000 */
.L_x_8587:
[----:B------:R-:W-:Y:S05]  /*d720*/  BSYNC B6 ;  /* 0x0000000000067941 */ /* 0x000fea0003800000 */
.L_x_8581:
        /* <DEDUP_REMOVED lines=19> */
.L_x_8613:
[----:B------:R-:W2:Y:S02]  /*d860*/  LDG.E.U8 R0, desc[UR36][R2.64] ;  /* 0x0000002402007981 */ /* 0x000ea4000c1e1100 */
[----:B--2---:R-:W-:Y:S01]  /*d870*/  I2FP.F32.U32 R0, R0 ;  /* 0x0000000000007245 */ /* 0x004fe20000201000 */
[----:B------:R-:W-:Y:S06]  /*d880*/  BRA `(.L_x_8615) ;  /* 0x0000000c002c7947 */ /* 0x000fec0003800000 */
.L_x_8612:
        /* <DEDUP_REMOVED lines=9> */
.L_x_8617:
[----:B------:R-:W2:Y:S02]  /*d920*/  LDG.E R0, desc[UR36][R2.64] ;  /* 0x0000002402007981 */ /* 0x000ea4000c1e1900 */
[----:B--2---:R-:W-:Y:S01]  /*d930*/  I2FP.F32.S32 R0, R0 ;  /* 0x0000000000007245 */ /* 0x004fe20000201400 */
[----:B------:R-:W-:Y:S06]  /*d940*/  BRA `(.L_x_8615) ;  /* 0x0000000800fc7947 */ /* 0x000fec0003800000 */
.L_x_8616:
[----:B------:R-:W2:Y:S02]  /*d950*/  LDG.E.U16 R0, desc[UR36][R2.64] ;  /* 0x0000002402007981 */ /* 0x000ea4000c1e1500 */
[----:B--2---:R-:W4:Y:S01]  /*d960*/  I2F.S16 R0, R0 ;  /* 0x0000000000007306 */ /* 0x004f220000101400 */
[----:B------:R-:W-:Y:S05]  /*d970*/  BRA `(.L_x_8615) ;  /* 0x0000000800f07947 */ /* 0x000fea0003800000 */
.L_x_8611:
        /* <DEDUP_REMOVED lines=8> */
.L_x_8619:
[----:B------:R-:W2:Y:S02]  /*da00*/  LDG.E.U16 R0, desc[UR36][R2.64] ;  /* 0x0000002402007981 */ /* 0x000ea4000c1e1500 */
[----:B--2---:R-:W-:Y:S01]  /*da10*/  HADD2.F32 R0, -RZ, R0.H0_H0 ;  /* 0x20000000ff007230 */ /* 0x004fe20000004100 */
[----:B------:R-:W-:Y:S06]  /*da20*/  BRA `(.L_x_8615) ;  /* 0x0000000800c47947 */ /* 0x000fec0003800000 */
.L_x_8618:
        /* <DEDUP_REMOVED lines=8> */
.L_x_8621:
[----:B------:R-:W2:Y:S02]  /*dab0*/  LDG.E.U16 R0, desc[UR36][R2.64] ;  /* 0x0000002402007981 */ /* 0x000ea4000c1e1500 */
[----:B--2---:R-:W-:Y:S01]  /*dac0*/  HADD2.F32 R0, -RZ, R0.H0_H0 ;  /* 0x20000000ff007230 */ /* 0x004fe20000004100 */
[----:B------:R-:W-:Y:S06]  /*dad0*/  BRA `(.L_x_8615) ;  /* 0x0000000800987947 */ /* 0x000fec0003800000 */
.L_x_8620:
[----:B------:R-:W2:Y:S01]  /*dae0*/  LDG.E.64 R2, desc[UR36][R2.64] ;  /* 0x0000002402027981 */ /* 0x000ea2000c1e1b00 */
[----:B------:R-:W-:Y:S01]  /*daf0*/  UMOV UR4, 0xf0000000 ;  /* 0xf000000000047882 */ /* 0x000fe20000000000 */
[----:B------:R-:W-:Y:S01]  /*db00*/  UMOV UR5, 0x380fffff ;  /* 0x380fffff00057882 */ /* 0x000fe20000000000 */
[----:B--2---:R-:W0:Y:S01]  /*db10*/  F2F.F32.F64 R0, R2 ;  /* 0x0000000200007310 */ /* 0x004e220000301000 */
[----:B------:R-:W-:-:S14]  /*db20*/  DSETP.GEU.AND P0, PT, |R2|, UR4, PT ;  /* 0x0000000402007e2a */ /* 0x000fdc000bf0e200 */
[----:B0-----:R-:W-:Y:S01]  /*db30*/  @!P0 FMUL R0, R0, 1.175494350822287508e-38 ;  /* 0x0080000000008820 */ /* 0x001fe20000400000 */
[----:B------:R-:W-:Y:S06]  /*db40*/  BRA `(.L_x_8615) ;  /* 0x00000008007c7947 */ /* 0x000fec0003800000 */
.L_x_8610:
        /* <DEDUP_REMOVED lines=12> */
.L_x_8624:
[----:B------:R-:W2:Y:S01]  /*dc10*/  LDG.E.64 R2, desc[UR36][R2.64] ;  /* 0x0000002402027981 */ /* 0x000ea2000c1e1b00 */
[----:B------:R-:W-:Y:S01]  /*dc20*/  UMOV UR4, 0xf0000000 ;  /* 0xf000000000047882 */ /* 0x000fe20000000000 */
[----:B------:R-:W-:Y:S01]  /*dc30*/  UMOV UR5, 0x380fffff ;  /* 0x380fffff00057882 */ /* 0x000fe20000000000 */
[----:B--2---:R-:W0:Y:S01]  /*dc40*/  F2F.F32.F64 R0, R2 ;  /* 0x0000000200007310 */ /* 0x004e220000301000 */
[----:B------:R-:W-:-:S14]  /*dc50*/  DSETP.GEU.AND P0, PT, |R2|, UR4, PT ;  /* 0x0000000402007e2a */ /* 0x000fdc000bf0e200 */
[----:B0-----:R-:W-:Y:S01]  /*dc60*/  @!P0 FMUL R0, R0, 1.175494350822287508e-38 ;  /* 0x0080000000008820 */ /* 0x001fe20000400000 */
[----:B------:R-:W-:Y:S06]  /*dc70*/  BRA `(.L_x_8615) ;  /* 0x0000000800307947 */ /* 0x000fec0003800000 */
.L_x_8623:
        /* <DEDUP_REMOVED lines=26> */
.L_x_8626:
        /* <DEDUP_REMOVED lines=13> */
.L_x_8625:
[----:B------:R-:W2:Y:S02]  /*def0*/  LDG.E.U16 R0, desc[UR36][R2.64] ;  /* 0x0000002402007981 */ /* 0x000ea4000c1e1500 */
[----:B--2---:R-:W-:Y:S01]  /*df00*/  IMAD.U32 R0, R0, 0x10000, RZ ;  /* 0x0001000000007824 */ /* 0x004fe200078e00ff */
[----:B------:R-:W-:Y:S06]  /*df10*/  BRA `(.L_x_8615) ;  /* 0x0000000400887947 */ /* 0x000fec0003800000 */
.L_x_8622:
        /* <DEDUP_REMOVED lines=11> */
.L_x_8629:
        /* <DEDUP_REMOVED lines=20> */
.L_x_8631:
[----:B------:R-:W-:Y:S05]  /*e110*/  BSYNC B0 ;  /* 0x0000000000007941 */ /* 0x000fea0003800000 */
.L_x_8630:
[----:B------:R-:W-:Y:S01]  /*e120*/  LEA R3, R0, 0x3b800000, 0x17 ;  /* 0x3b80000000037811 */ /* 0x000fe200078eb8ff */
[----:B------:R-:W-:-:S05]  /*e130*/  IMAD.SHL.U32 R0, R2, 0x100000, RZ ;  /* 0x0010000002007824 */ /* 0x000fca00078e00ff */
[----:B------:R-:W-:Y:S01]  /*e140*/  LOP3.LUT R0, R3, R0, R4, 0xfe, !PT ;  /* 0x0000000003007212 */ /* 0x000fe200078efe04 */
[----:B------:R-:W-:Y:S06]  /*e150*/  BRA `(.L_x_8615) ;  /* 0x0000000000f87947 */ /* 0x000fec0003800000 */
.L_x_8628:
        /* <DEDUP_REMOVED lines=20> */
.L_x_8633:
[----:B------:R-:W-:Y:S05]  /*e2a0*/  BSYNC B0 ;  /* 0x0000000000007941 */ /* 0x000fea0003800000 */
.L_x_8632:
[----:B------:R-:W-:Y:S01]  /*e2b0*/  LEA R3, R0, 0x37800000, 0x17 ;  /* 0x3780000000037811 */ /* 0x000fe200078eb8ff */
[----:B------:R-:W-:-:S05]  /*e2c0*/  IMAD.SHL.U32 R0, R2, 0x200000, RZ ;  /* 0x0020000002007824 */ /* 0x000fca00078e00ff */
[----:B------:R-:W-:Y:S01]  /*e2d0*/  LOP3.LUT R0, R3, R0, R4, 0xfe, !PT ;  /* 0x0000000003007212 */ /* 0x000fe200078efe04 */
[----:B------:R-:W-:Y:S06]  /*e2e0*/  BRA `(.L_x_8615) ;  /* 0x0000000000947947 */ /* 0x000fec0003800000 */
.L_x_8627:
        /* <DEDUP_REMOVED lines=14> */
.L_x_8614:
        /* <DEDUP_REMOVED lines=16> */
.L_x_8636:
[----:B------:R-:W-:Y:S01]  /*e4d0*/  IMAD.MOV.U32 R0, RZ, RZ, RZ ;  /* 0x000000ffff007224 */ /* 0x000fe200078e00ff */
[----:B------:R-:W-:Y:S06]  /*e4e0*/  BRA `(.L_x_8615) ;  /* 0x0000000000147947 */ /* 0x000fec0003800000 */
.L_x_8635:
[----:B------:R-:W2:Y:S02]  /*e4f0*/  LDG.E.64 R2, desc[UR36][R2.64] ;  /* 0x0000002402027981 */ /* 0x000ea4000c1e1b00 */
[----:B--2---:R0:W1:Y:S01]  /*e500*/  I2F.U64 R0, R2 ;  /* 0x0000000200007312 */ /* 0x0040620000301000 */
[----:B------:R-:W-:Y:S05]  /*e510*/  BRA `(.L_x_8615) ;  /* 0x0000000000087947 */ /* 0x000fea0003800000 */
.L_x_8634:
[----:B------:R-:W2:Y:S02]  /*e520*/  LDG.E R0, desc[UR36][R2.64] ;  /* 0x0000002402007981 */ /* 0x000ea4000c1e1900 */
[----:B--2---:R-:W-:-:S07]  /*e530*/  I2FP.F32.U32 R0, R0 ;  /* 0x0000000000007245 */ /* 0x004fce0000201000 */
.L_x_8615:
[----:B------:R-:W-:Y:S05]  /*e540*/  BSYNC B6 ;  /* 0x0000000000067941 */ /* 0x000fea0003800000 */
.L_x_8609:
[----:B0-23--:R-:W0:Y:S01]  /*e550*/  LDC.U8 R3, c[0x0][0x508] ;  /* 0x00014200ff037b82 */ /* 0x00de220000000000 */
[----:B------:R-:W-:Y:S02]  /*e560*/  ULDC.64 UR4, c[0x0][0x4f8] ;  /* 0x00013e0000047ab9 */ /* 0x000fe40000000a00 */
[----:B-----5:R-:W-:-:S04]  /*e570*/  FMUL.FTZ R23, R23, UR5 ;  /* 0x0000000517177c20 */ /* 0x020fc80008410000 */
[----:B-1--4-:R-:W-:-:S04]  /*e580*/  FMUL.FTZ R23, R23, R0 ;  /* 0x0000000017177220 */ /* 0x012fc80000410000 */
        /* <DEDUP_REMOVED lines=15> */
.L_x_8640:
[----:B------:R-:W0:Y:S02]  /*e680*/  F2I.S64.TRUNC R22, R22 ;  /* 0x0000001600167311 */ /* 0x000e24000020d900 */
[----:B0-----:R-:W-:-:S05]  /*e690*/  IMAD.MOV.U32 R3, RZ, RZ, R22 ;  /* 0x000000ffff037224 */ /* 0x001fca00078e0016 */
[----:B------:R0:W-:Y:S01]  /*e6a0*/  STG.E.U8 desc[UR36][R16.64], R3 ;  /* 0x0000000310007986 */ /* 0x0001e2000c101124 */
[----:B------:R-:W-:Y:S05]  /*e6b0*/  BRA `(.L_x_8642) ;  /* 0x0000000c00407947 */ /* 0x000fea0003800000 */
.L_x_8639:
        /* <DEDUP_REMOVED lines=9> */
.L_x_8644:
[----:B------:R-:W0:Y:S02]  /*e750*/  F2I.FTZ.TRUNC.NTZ R3, R22 ;  /* 0x0000001600037305 */ /* 0x000e24000021f100 */
[----:B0-----:R0:W-:Y:S01]  /*e760*/  STG.E desc[UR36][R16.64], R3 ;  /* 0x0000000310007986 */ /* 0x0011e2000c101924 */
[----:B------:R-:W-:Y:S05]  /*e770*/  BRA `(.L_x_8642) ;  /* 0x0000000c00107947 */ /* 0x000fea0003800000 */
.L_x_8643:
[----:B------:R-:W0:Y:S02]  /*e780*/  F2I.FTZ.TRUNC.NTZ R3, R22 ;  /* 0x0000001600037305 */ /* 0x000e24000021f100 */
[----:B0-----:R0:W-:Y:S01]  /*e790*/  STG.E.U16 desc[UR36][R16.64], R3 ;  /* 0x0000000310007986 */ /* 0x0011e2000c101524 */
[----:B------:R-:W-:Y:S05]  /*e7a0*/  BRA `(.L_x_8642) ;  /* 0x0000000c00047947 */ /* 0x000fea0003800000 */
.L_x_8638:
        /* <DEDUP_REMOVED lines=8> */
.L_x_8646:
[----:B------:R-:W-:-:S05]  /*e830*/  F2FP.F16.F32.PACK_AB R22, RZ, R22 ;  /* 0x00000016ff16723e */ /* 0x000fca00000000ff */
[----:B------:R1:W-:Y:S01]  /*e840*/  STG.E.U16 desc[UR36][R16.64], R22 ;  /* 0x0000001610007986 */ /* 0x0003e2000c101524 */
[----:B------:R-:W-:Y:S05]  /*e850*/  BRA `(.L_x_8642) ;  /* 0x0000000800d87947 */ /* 0x000fea0003800000 */
.L_x_8645:
        /* <DEDUP_REMOVED lines=9> */
.L_x_8648:
[----:B------:R-:W-:-:S04]  /*e8f0*/  F2FP.F16.F32.PACK_AB R3, RZ, R22 ;  /* 0x00000016ff03723e */ /* 0x000fc800000000ff */
[----:B------:R-:W-:-:S05]  /*e900*/  PRMT R3, R3, 0x5410, RZ ;  /* 0x0000541003037816 */ /* 0x000fca00000000ff */
[----:B------:R4:W-:Y:S01]  /*e910*/  STG.E desc[UR36][R16.64], R3 ;  /* 0x0000000310007986 */ /* 0x0009e2000c101924 */
[----:B------:R-:W-:Y:S05]  /*e920*/  BRA `(.L_x_8642) ;  /* 0x0000000800a47947 */ /* 0x000fea0003800000 */
.L_x_8647:
[----:B------:R-:W-:-:S06]  /*e930*/  FMUL.FTZ R2, R22, 1 ;  /* 0x3f80000016027820 */ /* 0x000fcc0000410000 */
[----:B------:R-:W0:Y:S02]  /*e940*/  F2F.F64.F32 R2, R2 ;  /* 0x0000000200027310 */ /* 0x000e240000201800 */
[----:B0-----:R2:W-:Y:S01]  /*e950*/  STG.E.64 desc[UR36][R16.64], R2 ;  /* 0x0000000210007986 */ /* 0x0015e2000c101b24 */
[----:B------:R-:W-:Y:S05]  /*e960*/  BRA `(.L_x_8642) ;  /* 0x0000000800947947 */ /* 0x000fea0003800000 */
.L_x_8637:
        /* <DEDUP_REMOVED lines=12> */
.L_x_8651:
[----:B------:R-:W-:Y:S01]  /*ea30*/  FMUL.FTZ R4, R22, 1 ;  /* 0x3f80000016047820 */ /* 0x000fe20000410000 */
[----:B------:R-:W-:-:S05]  /*ea40*/  CS2R R6, SRZ ;  /* 0x0000000000067805 */ /* 0x000fca000001ff00 */
[----:B------:R-:W0:Y:S02]  /*ea50*/  F2F.F64.F32 R4, R4 ;  /* 0x0000000400047310 */ /* 0x000e240000201800 */
[----:B0-----:R0:W-:Y:S01]  /*ea60*/  STG.E.128 desc[UR36][R16.64], R4 ;  /* 0x0000000410007986 */ /* 0x0011e2000c101d24 */
[----:B------:R-:W-:Y:S05]  /*ea70*/  BRA `(.L_x_8642) ;  /* 0x0000000800507947 */ /* 0x000fea0003800000 */
.L_x_8650:
        /* <DEDUP_REMOVED lines=20> */
.L_x_8655:
[----:B------:R-:W-:Y:S05]  /*ebc0*/  BSYNC B0 ;  /* 0x0000000000007941 */ /* 0x000fea0003800000 */
.L_x_8654:
[----:B------:R-:W-:-:S05]  /*ebd0*/  LOP3.LUT R5, R0, R5, RZ, 0xfc, !PT ;  /* 0x0000000500057212 */ /* 0x000fca00078efcff */
[----:B------:R0:W-:Y:S01]  /*ebe0*/  STG.E.U8 desc[UR36][R16.64], R5 ;  /* 0x0000000510007986 */ /* 0x0001e2000c101124 */
[----:B------:R-:W-:Y:S05]  /*ebf0*/  BRA `(.L_x_8642) ;  /* 0x0000000400f07947 */ /* 0x000fea0003800000 */
.L_x_8653:
        /* <DEDUP_REMOVED lines=12> */
.L_x_8657:
[----:B------:R-:W-:Y:S01]  /*ecc0*/  IMAD.MOV.U32 R0, RZ, RZ, 0x7f ;  /* 0x0000007fff007424 */ /* 0x000fe200078e00ff */
[----:B------:R-:W-:-:S04]  /*ecd0*/  ISETP.GT.U32.AND P0, PT, R2, 0x7f800000, PT ;  /* 0x7f8000000200780c */ /* 0x000fc80003f04070 */
[----:B------:R-:W-:-:S09]  /*ece0*/  SEL R0, R0, 0x7c, P0 ;  /* 0x0000007c00007807 */ /* 0x000fd20000000000 */
.L_x_8658:
[----:B------:R-:W-:Y:S05]  /*ecf0*/  BSYNC B0 ;  /* 0x0000000000007941 */ /* 0x000fea0003800000 */
.L_x_8656:
[----:B------:R-:W-:-:S04]  /*ed00*/  LOP3.LUT R22, R22, 0x80000000, RZ, 0xc0, !PT ;  /* 0x8000000016167812 */ /* 0x000fc800078ec0ff */
[----:B------:R-:W-:-:S04]  /*ed10*/  SHF.R.U32.HI R3, RZ, 0x18, R22 ;  /* 0x00000018ff037819 */ /* 0x000fc80000011616 */
[----:B------:R-:W-:-:S05]  /*ed20*/  LOP3.LUT R3, R0, R3, RZ, 0xfc, !PT ;  /* 0x0000000300037212 */ /* 0x000fca00078efcff */
[----:B------:R0:W-:Y:S01]  /*ed30*/  STG.E.U8 desc[UR36][R16.64], R3 ;  /* 0x0000000310007986 */ /* 0x0001e2000c101124 */
[----:B------:R-:W-:Y:S05]  /*ed40*/  BRA `(.L_x_8642) ;  /* 0x00000004009c7947 */ /* 0x000fea0003800000 */
.L_x_8652:
[----:B------:R-:W-:-:S05]  /*ed50*/  F2FP.BF16.F32.PACK_AB R22, RZ, R22 ;  /* 0x00000016ff16723e */ /* 0x000fca00000010ff */
[----:B------:R0:W-:Y:S01]  /*ed60*/  STG.E.U16 desc[UR36][R16.64], R22 ;  /* 0x0000001610007986 */ /* 0x0001e2000c101524 */
[----:B------:R-:W-:Y:S05]  /*ed70*/  BRA `(.L_x_8642) ;  /* 0x0000000400907947 */ /* 0x000fea0003800000 */
.L_x_8649:
        /* <DEDUP_REMOVED lines=11> */
.L_x_8661:
        /* <DEDUP_REMOVED lines=16> */
.L_x_8664:
[----:B------:R-:W-:-:S04]  /*ef30*/  LOP3.LUT R22, R22, 0x80000000, RZ, 0xc0, !PT ;  /* 0x8000000016167812 */ /* 0x000fc800078ec0ff */
[----:B------:R-:W-:-:S04]  /*ef40*/  SHF.R.U32.HI R3, RZ, 0x18, R22 ;  /* 0x00000018ff037819 */ /* 0x000fc80000011616 */
[----:B------:R-:W-:-:S04]  /*ef50*/  LOP3.LUT R0, R0, R3, RZ, 0xfc, !PT ;  /* 0x0000000300007212 */ /* 0x000fc800078efcff */
[----:B------:R-:W-:-:S07]  /*ef60*/  PRMT R8, R0, 0x7610, R8 ;  /* 0x0000761000087816 */ /* 0x000fce0000000008 */
.L_x_8663:
[----:B------:R-:W-:Y:S05]  /*ef70*/  BSYNC B0 ;  /* 0x0000000000007941 */ /* 0x000fea0003800000 */
.L_x_8662:
[----:B------:R0:W-:Y:S01]  /*ef80*/  STG.E.U8 desc[UR36][R16.64], R8 ;  /* 0x0000000810007986 */ /* 0x0001e2000c101124 */
[----:B------:R-:W-:Y:S05]  /*ef90*/  BRA `(.L_x_8642) ;  /* 0x0000000400087947 */ /* 0x000fea0003800000 */
.L_x_8660:
        /* <DEDUP_REMOVED lines=16> */
.L_x_8667:
[----:B------:R-:W-:-:S04]  /*f0a0*/  LOP3.LUT R22, R22, 0x80000000, RZ, 0xc0, !PT ;  /* 0x8000000016167812 */ /* 0x000fc800078ec0ff */
[----:B------:R-:W-:-:S04]  /*f0b0*/  SHF.R.U32.HI R3, RZ, 0x18, R22 ;  /* 0x00000018ff037819 */ /* 0x000fc80000011616 */
[----:B------:R-:W-:-:S04]  /*f0c0*/  LOP3.LUT R0, R0, R3, RZ, 0xfc, !PT ;  /* 0x0000000300007212 */ /* 0x000fc800078efcff */
[----:B------:R-:W-:-:S07]  /*f0d0*/  PRMT R8, R0, 0x7610, R8 ;  /* 0x0000761000087816 */ /* 0x000fce0000000008 */
.L_x_8666:
[----:B------:R-:W-:Y:S05]  /*f0e0*/  BSYNC B0 ;  /* 0x0000000000007941 */ /* 0x000fea0003800000 */
.L_x_8665:
[----:B------:R0:W-:Y:S01]  /*f0f0*/  STG.E.U8 desc[UR36][R16.64], R8 ;  /* 0x0000000810007986 */ /* 0x0001e2000c101124 */
[----:B------:R-:W-:Y:S05]  /*f100*/  BRA `(.L_x_8642) ;  /* 0x0000000000ac7947 */ /* 0x000fea0003800000 */
.L_x_8659:
        /* <DEDUP_REMOVED lines=21> */
.L_x_8641:
        /* <DEDUP_REMOVED lines=16> */
.L_x_8670:
[----:B------:R-:W-:Y:S05]  /*f360*/  BRA `(.L_x_8642) ;  /* 0x0000000000147947 */ /* 0x000fea0003800000 */
.L_x_8669:
[----:B------:R-:W0:Y:S02]  /*f370*/  F2I.U64.TRUNC R22, R22 ;  /* 0x0000001600167311 */ /* 0x000e24000020d800 */
[----:B0-----:R0:W-:Y:S01]  /*f380*/  STG.E.64 desc[UR36][R16.64], R22 ;  /* 0x0000001610007986 */ /* 0x0011e2000c101b24 */
[----:B------:R-:W-:Y:S05]  /*f390*/  BRA `(.L_x_8642) ;  /* 0x0000000000087947 */ /* 0x000fea0003800000 */
.L_x_8668:
[----:B------:R-:W0:Y:S02]  /*f3a0*/  F2I.FTZ.U32.TRUNC.NTZ R3, R22 ;  /* 0x0000001600037305 */ /* 0x000e24000021f000 */
[----:B0-----:R0:W-:Y:S02]  /*f3b0*/  STG.E desc[UR36][R16.64], R3 ;  /* 0x0000000310007986 */ /* 0x0011e4000c101924 */
.L_x_8642:
[----:B------:R-:W-:-:S07]  /*f3c0*/  VIADD R19, R19, 0x80 ;  /* 0x0000008013137836 */ /* 0x000fce0000000000 */
.L_x_8551:
[----:B------:R-:W-:Y:S05]  /*f3d0*/  BSYNC B7 ;  /* 0x0000000000077941 */ /* 0x000fea0003800000 */
.L_x_8550:
[----:B------:R-:W-:Y:S02]  /*f3e0*/  ULDC UR4, c[0x0][0x210] ;  /* 0x0000840000047ab9 */ /* 0x000fe40000000800 */
[----:B------:R-:W-:-:S13]  /*f3f0*/  ISETP.GE.AND P0, PT, R19, UR4, PT ;  /* 0x0000000413007c0c */ /* 0x000fda000bf06270 */
[----:B------:R-:W-:Y:S05]  /*f400*/  @P0 EXIT ;  /* 0x000000000000094d */ /* 0x000fea0003800000 */
[----:B0-----:R-:W0:Y:S01]  /*f410*/  LDC R6, c[0x0][0x218] ;  /* 0x00008600ff067b82 */ /* 0x001e220000000800 */
[----:B------:R-:W-:Y:S02]  /*f420*/  IMAD.MOV.U32 R18, RZ, RZ, RZ ;  /* 0x000000ffff127224 */ /* 0x000fe400078e00ff */
[----:B-123--:R-:W-:Y:S02]  /*f430*/  IMAD.MOV.U32 R22, RZ, RZ, RZ ;  /* 0x000000ffff167224 */ /* 0x00efe400078e00ff */
        /* <DEDUP_REMOVED lines=377> */
.L_x_8671:
        /* <DEDUP_REMOVED lines=22> */
.L_x_8676:
[----:B------:R-:W2:Y:S02]  /*10d30*/  LDG.E.U8 R2, desc[UR36][R2.64] ;  /* 0x0000002402027981 */ /* 0x000ea4000c1e1100 */
[----:B--2---:R-:W-:Y:S01]  /*10d40*/  I2FP.F32.U32 R19, R2 ;  /* 0x0000000200137245 */ /* 0x004fe20000201000 */
[----:B------:R-:W-:Y:S06]  /*10d50*/  BRA `(.L_x_8678) ;  /* 0x0000000c002c7947 */ /* 0x000fec0003800000 */
.L_x_8675:
        /* <DEDUP_REMOVED lines=9> */
.L_x_8680:
[----:B------:R-:W2:Y:S02]  /*10df0*/  LDG.E R2, desc[UR36][R2.64] ;  /* 0x0000002402027981 */ /* 0x000ea4000c1e1900 */
[----:B--2---:R-:W-:Y:S01]  /*10e00*/  I2FP.F32.S32 R19, R2 ;  /* 0x0000000200137245 */ /* 0x004fe20000201400 */
[----:B------:R-:W-:Y:S06]  /*10e10*/  BRA `(.L_x_8678) ;  /* 0x0000000800fc7947 */ /* 0x000fec0003800000 */
.L_x_8679:
[----:B------:R-:W2:Y:S02]  /*10e20*/  LDG.E.U16 R2, desc[UR36][R2.64] ;  /* 0x0000002402027981 */ /* 0x000ea4000c1e1500 */
[----:B--2---:R2:W3:Y:S01]  /*10e30*/  I2F.S16 R19, R2 ;  /* 0x0000000200137306 */ /* 0x0044e20000101400 */
[----:B------:R-:W-:Y:S05]  /*10e40*/  BRA `(.L_x_8678) ;  /* 0x0000000800f07947 */ /* 0x000fea0003800000 */
.L_x_8674:
        /* <DEDUP_REMOVED lines=8> */
.L_x_8682:
[----:B------:R-:W2:Y:S02]  /*10ed0*/  LDG.E.U16 R2, desc[UR36][R2.64] ;  /* 0x0000002402027981 */ /* 0x000ea4000c1e1500 */
[----:B--2---:R-:W-:Y:S01]  /*10ee0*/  HADD2.F32 R19, -RZ, R2.H0_H0 ;  /* 0x20000002ff137230 */ /* 0x004fe20000004100 */
[----:B------:R-:W-:Y:S06]  /*10ef0*/  BRA `(.L_x_8678) ;  /* 0x0000000800c47947 */ /* 0x000fec0003800000 */
.L_x_8681:
        /* <DEDUP_REMOVED lines=8> */
.L_x_8684:
[----:B------:R-:W2:Y:S02]  /*10f80*/  LDG.E.U16 R2, desc[UR36][R2.64] ;  /* 0x0000002402027981 */ /* 0x000ea4000c1e1500 */
[----:B--2---:R-:W-:Y:S01]  /*10f90*/  HADD2.F32 R19, -RZ, R2.H0_H0 ;  /* 0x20000002ff137230 */ /* 0x004fe20000004100 */
[----:B------:R-:W-:Y:S06]  /*10fa0*/  BRA `(.L_x_8678) ;  /* 0x0000000800987947 */ /* 0x000fec0003800000 */
.L_x_8683:
[----:B------:R-:W2:Y:S01]  /*10fb0*/  LDG.E.64 R2, desc[UR36][R2.64] ;  /* 0x0000002402027981 */ /* 0x000ea2000c1e1b00 */
[----:B------:R-:W-:Y:S01]  /*10fc0*/  UMOV UR4, 0xf0000000 ;  /* 0xf000000000047882 */ /* 0x000fe20000000000 */
[----:B------:R-:W-:Y:S01]  /*10fd0*/  UMOV UR5, 0x380fffff ;  /* 0x380fffff00057882 */ /* 0x000fe20000000000 */
[----:B--2---:R-:W0:Y:S01]  /*10fe0*/  F2F.F32.F64 R19, R2 ;  /* 0x0000000200137310 */ /* 0x004e220000301000 */
[----:B------:R-:W-:-:S14]  /*10ff0*/  DSETP.GEU.AND P0, PT, |R2|, UR4, PT ;  /* 0x0000000402007e2a */ /* 0x000fdc000bf0e200 */
[----:B0-----:R-:W-:Y:S01]  /*11000*/  @!P0 FMUL R19, R19, 1.175494350822287508e-38 ;  /* 0x0080000013138820 */ /* 0x001fe20000400000 */
[----:B------:R-:W-:Y:S06]  /*11010*/  BRA `(.L_x_8678) ;  /* 0x00000008007c7947 */ /* 0x000fec0003800000 */
.L_x_8673:
        /* <DEDUP_REMOVED lines=12> */
.L_x_8687:
[----:B------:R-:W2:Y:S01]  /*110e0*/  LDG.E.64 R2, desc[UR36][R2.64] ;  /* 0x0000002402027981 */ /* 0x000ea2000c1e1b00 */
[----:B------:R-:W-:Y:S01]  /*110f0*/  UMOV UR4, 0xf0000000 ;  /* 0xf000000000047882 */ /* 0x000fe20000000000 */
[----:B------:R-:W-:Y:S01]  /*11100*/  UMOV UR5, 0x380fffff ;  /* 0x380fffff00057882 */ /* 0x000fe20000000000 */
[----:B--2---:R-:W0:Y:S01]  /*11110*/  F2F.F32.F64 R19, R2 ;  /* 0x0000000200137310 */ /* 0x004e220000301000 */
[----:B------:R-:W-:-:S14]  /*11120*/  DSETP.GEU.AND P0, PT, |R2|, UR4, PT ;  /* 0x0000000402007e2a */ /* 0x000fdc000bf0e200 */
[----:B0-----:R-:W-:Y:S01]  /*11130*/  @!P0 FMUL R19, R19, 1.175494350822287508e-38 ;  /* 0x0080000013138820 */ /* 0x001fe20000400000 */
[----:B------:R-:W-:Y:S06]  /*11140*/  BRA `(.L_x_8678) ;  /* 0x0000000800307947 */ /* 0x000fec0003800000 */
.L_x_8686:
        /* <DEDUP_REMOVED lines=26> */
.L_x_8689:
        /* <DEDUP_REMOVED lines=13> */
.L_x_8688:
[----:B------:R-:W2:Y:S02]  /*113c0*/  LDG.E.U16 R2, desc[UR36][R2.64] ;  /* 0x0000002402027981 */ /* 0x000ea4000c1e1500 */
[----:B--2---:R-:W-:Y:S01]  /*113d0*/  IMAD.U32 R19, R2, 0x10000, RZ ;  /* 0x0001000002137824 */ /* 0x004fe200078e00ff */
[----:B------:R-:W-:Y:S06]  /*113e0*/  BRA `(.L_x_8678) ;  /* 0x0000000400887947 */ /* 0x000fec0003800000 */
.L_x_8685:
        /* <DEDUP_REMOVED lines=11> */
.L_x_8692:
        /* <DEDUP_REMOVED lines=20> */
.L_x_8694:
[----:B------:R-:W-:Y:S05]  /*115e0*/  BSYNC B0 ;  /* 0x0000000000007941 */ /* 0x000fea0003800000 */
.L_x_8693:
[----:B------:R-:W-:Y:S01]  /*115f0*/  IMAD.SHL.U32 R2, R2, 0x100000, RZ ;  /* 0x0010000002027824 */ /* 0x000fe200078e00ff */
[----:B------:R-:W-:-:S04]  /*11600*/  LEA R0, R0, 0x3b800000, 0x17 ;  /* 0x3b80000000007811 */ /* 0x000fc800078eb8ff */
[----:B------:R-:W-:Y:S01]  /*11610*/  LOP3.LUT R19, R0, R2, R19, 0xfe, !PT ;  /* 0x0000000200137212 */ /* 0x000fe200078efe13 */
[----:B------:R-:W-:Y:S06]  /*11620*/  BRA `(.L_x_8678) ;  /* 0x0000000000f87947 */ /* 0x000fec0003800000 */
.L_x_8691:
        /* <DEDUP_REMOVED lines=20> */
.L_x_8696:
[----:B------:R-:W-:Y:S05]  /*11770*/  BSYNC B0 ;  /* 0x0000000000007941 */ /* 0x000fea0003800000 */
.L_x_8695:
[----:B------:R-:W-:Y:S01]  /*11780*/  IMAD.SHL.U32 R2, R2, 0x200000, RZ ;  /* 0x0020000002027824 */ /* 0x000fe200078e00ff */
[----:B------:R-:W-:-:S04]  /*11790*/  LEA R0, R0, 0x37800000, 0x17 ;  /* 0x3780000000007811 */ /* 0x000fc800078eb8ff */
[----:B------:R-:W-:Y:S01]  /*117a0*/  LOP3.LUT R19, R0, R2, R19, 0xfe, !PT ;  /* 0x0000000200137212 */ /* 0x000fe200078efe13 */
[----:B------:R-:W-:Y:S06]  /*117b0*/  BRA `(.L_x_8678) ;  /* 0x0000000000947947 */ /* 0x000fec0003800000 */
.L_x_8690:
        /* <DEDUP_REMOVED lines=14> */
.L_x_8677:
        /* <DEDUP_REMOVED lines=16> */
.L_x_8699:
[----:B------:R-:W-:Y:S01]  /*119a0*/  IMAD.MOV.U32 R19, RZ, RZ, RZ ;  /* 0x000000ffff137224 */ /* 0x000fe200078e00ff */
[----:B------:R-:W-:Y:S06]  /*119b0*/  BRA `(.L_x_8678) ;  /* 0x0000000000147947 */ /* 0x000fec0003800000 */
.L_x_8698:
[----:B------:R-:W2:Y:S02]  /*119c0*/  LDG.E.64 R2, desc[UR36][R2.64] ;  /* 0x0000002402027981 */ /* 0x000ea4000c1e1b00 */
[----:B--2---:R0:W1:Y:S01]  /*119d0*/  I2F.U64 R19, R2 ;  /* 0x0000000200137312 */ /* 0x0040620000301000 */
[----:B------:R-:W-:Y:S05]  /*119e0*/  BRA `(.L_x_8678) ;  /* 0x0000000000087947 */ /* 0x000fea0003800000 */
.L_x_8697:
[----:B------:R-:W2:Y:S02]  /*119f0*/  LDG.E R2, desc[UR36][R2.64] ;  /* 0x0000002402027981 */ /* 0x000ea4000c1e1900 */
[----:B--2---:R-:W-:-:S07]  /*11a00*/  I2FP.F32.U32 R19, R2 ;  /* 0x0000000200137245 */ /* 0x004fce0000201000 */
.L_x_8678:
[----:B------:R-:W-:Y:S05]  /*11a10*/  BSYNC B6 ;  /* 0x0000000000067941 */ /* 0x000fea0003800000 */
.L_x_8672:
        /* <DEDUP_REMOVED lines=19> */
.L_x_8704:
[----:B------:R-:W2:Y:S02]  /*11b50*/  LDG.E.U8 R2, desc[UR36][R2.64] ;  /* 0x0000002402027981 */ /* 0x000ea4000c1e1100 */
[----:B--2---:R-:W-:Y:S01]  /*11b60*/  I2FP.F32.U32 R22, R2 ;  /* 0x0000000200167245 */ /* 0x004fe20000201000 */
[----:B------:R-:W-:Y:S06]  /*11b70*/  BRA `(.L_x_8706) ;  /* 0x0000000c002c7947 */ /* 0x000fec0003800000 */
.L_x_8703:
        /* <DEDUP_REMOVED lines=9> */
.L_x_8708:
[----:B------:R-:W2:Y:S02]  /*11c10*/  LDG.E R2, desc[UR36][R2.64] ;  /* 0x0000002402027981 */ /* 0x000ea4000c1e1900 */
[----:B--2---:R-:W-:Y:S01]  /*11c20*/  I2FP.F32.S32 R22, R2 ;  /* 0x0000000200167245 */ /* 0x004fe20000201400 */
[----:B------:R-:W-:Y:S06]  /*11c30*/  BRA `(.L_x_8706) ;  /* 0x0000000800fc7947 */ /* 0x000fec0003800000 */
.L_x_8707:
[----:B------:R-:W2:Y:S02]  /*11c40*/  LDG.E.U16 R2, desc[UR36][R2.64] ;  /* 0x0000002402027981 */ /* 0x000ea4000c1e1500 */
[----:B--2---:R0:W1:Y:S01]  /*11c50*/  I2F.S16 R22, R2 ;  /* 0x0000000200167306 */ /* 0x0040620000101400 */
[----:B------:R-:W-:Y:S05]  /*11c60*/  BRA `(.L_x_8706) ;  /* 0x0000000800f07947 */ /* 0x000fea0003800000 */
.L_x_8702:
        /* <DEDUP_REMOVED lines=8> */
.L_x_8710:
[----:B------:R-:W2:Y:S02]  /*11cf0*/  LDG.E.U16 R2, desc[UR36][R2.64] ;  /* 0x0000002402027981 */ /* 0x000ea4000c1e1500 */
[----:B--2---:R-:W-:Y:S01]  /*11d00*/  HADD2.F32 R22, -RZ, R2.H0_H0 ;  /* 0x20000002ff167230 */ /* 0x004fe20000004100 */
[----:B------:R-:W-:Y:S06]  /*11d10*/  BRA `(.L_x_8706) ;  /* 0x0000000800c47947 */ /* 0x000fec0003800000 */
.L_x_8709:
        /* <DEDUP_REMOVED lines=8> */
.L_x_8712:
[----:B------:R-:W2:Y:S02]  /*11da0*/  LDG.E.U16 R2, desc[UR36][R2.64] ;  /* 0x0000002402027981 */ /* 0x000ea4000c1e1500 */
[----:B--2---:R-:W-:Y:S01]  /*11db0*/  HADD2.F32 R22, -RZ, R2.H0_H0 ;  /* 0x20000002ff167230 */ /* 0x004fe20000004100 */
[----:B------:R-:W-:Y:S06]  /*11dc0*/  BRA `(.L_x_8706) ;  /* 0x0000000800987947 */ /* 0x000fec0003800000 */
.L_x_8711:
[----:B------:R-:W2:Y:S01]  /*11dd0*/  LDG.E.64 R2, desc[UR36][R2.64] ;  /* 0x0000002402027981 */ /* 0x000ea2000c1e1b00 */
[----:B------:R-:W-:Y:S01]  /*11de0*/  UMOV UR4, 0xf0000000 ;  /* 0xf000000000047882 */ /* 0x000fe20000000000 */
[----:B------:R-:W-:Y:S01]  /*11df0*/  UMOV UR5, 0x380fffff ;  /* 0x380fffff00057882 */ /* 0x000fe20000000000 */
[----:B--2---:R-:W0:Y:S01]  /*11e00*/  F2F.F32.F64 R22, R2 ;  /* 0x0000000200167310 */ /* 0x004e220000301000 */
[----:B------:R-:W-:-:S14]  /*11e10*/  DSETP.GEU.AND P0, PT, |R2|, UR4, PT ;  /* 0x0000000402007e2a */ /* 0x000fdc000bf0e200 */
[----:B0-----:R-:W-:Y:S01]  /*11e20*/  @!P0 FMUL R22, R22, 1.175494350822287508e-38 ;  /* 0x0080000016168820 */ /* 0x001fe20000400000 */
[----:B------:R-:W-:Y:S06]  /*11e30*/  BRA `(.L_x_8706) ;  /* 0x00000008007c7947 */ /* 0x000fec0003800000 */
.L_x_8701:
        /* <DEDUP_REMOVED lines=12> */
.L_x_8715:
[----:B------:R-:W2:Y:S01]  /*11f00*/  LDG.E.64 R2, desc[UR36][R2.64] ;  /* 0x0000002402027981 */ /* 0x000ea2000c1e1b00 */
[----:B------:R-:W-:Y:S01]  /*11f10*/  UMOV UR4, 0xf0000000 ;  /* 0xf000000000047882 */ /* 0x000fe20000000000 */
[----:B------:R-:W-:Y:S01]  /*11f20*/  UMOV UR5, 0x380fffff ;  /* 0x380fffff00057882 */ /* 0x000fe20000000000 */
[----:B--2---:R-:W0:Y:S01]  /*11f30*/  F2F.F32.F64 R22, R2 ;  /* 0x0000000200167310 */ /* 0x004e220000301000 */
[----:B------:R-:W-:-:S14]  /*11f40*/  DSETP.GEU.AND P0, PT, |R2|, UR4, PT ;  /* 0x0000000402007e2a */ /* 0x000fdc000bf0e200 */
[----:B0-----:R-:W-:Y:S01]  /*11f50*/  @!P0 FMUL R22, R22, 1.175494350822287508e-38 ;  /* 0x0080000016168820 */ /* 0x001fe20000400000 */
[----:B------:R-:W-:Y:S06]  /*11f60*/  BRA `(.L_x_8706) ;  /* 0x0000000800307947 */ /* 0x000fec0003800000 */
.L_x_8714:
        /* <DEDUP_REMOVED lines=26> */
.L_x_8717:
        /* <DEDUP_REMOVED lines=13> */
.L_x_8716:
[----:B------:R-:W2:Y:S02]  /*121e0*/  LDG.E.U16 R2, desc[UR36][R2.64] ;  /* 0x0000002402027981 */ /* 0x000ea4000c1e1500 */
[----:B--2---:R-:W-:Y:S01]  /*121f0*/  IMAD.U32 R22, R2, 0x10000, RZ ;  /* 0x0001000002167824 */ /* 0x004fe200078e00ff */
[----:B------:R-:W-:Y:S06]  /*12200*/  BRA `(.L_x_8706) ;  /* 0x0000000400887947 */ /* 0x000fec0003800000 */
.L_x_8713:
        /* <DEDUP_REMOVED lines=11> */
.L_x_8720:
        /* <DEDUP_REMOVED lines=20> */
.L_x_8722:
[----:B------:R-:W-:Y:S05]  /*12400*/  BSYNC B0 ;  /* 0x0000000000007941 */ /* 0x000fea0003800000 */
.L_x_8721:
[----:B------:R-:W-:Y:S01]  /*12410*/  IMAD.SHL.U32 R2, R2, 0x100000, RZ ;  /* 0x0010000002027824 */ /* 0x000fe200078e00ff */
[----:B------:R-:W-:-:S04]  /*12420*/  LEA R3, R0, 0x3b800000, 0x17 ;  /* 0x3b80000000037811 */ /* 0x000fc800078eb8ff */
[----:B------:R-:W-:Y:S01]  /*12430*/  LOP3.LUT R22, R3, R2, R22, 0xfe, !PT ;  /* 0x0000000203167212 */ /* 0x000fe200078efe16 */
[----:B------:R-:W-:Y:S06]  /*12440*/  BRA `(.L_x_8706) ;  /* 0x0000000000f87947 */ /* 0x000fec0003800000 */
.L_x_8719:
        /* <DEDUP_REMOVED lines=20> */
.L_x_8724:
[----:B------:R-:W-:Y:S05]  /*12590*/  BSYNC B0 ;  /* 0x0000000000007941 */ /* 0x000fea0003800000 */
.L_x_8723:
[----:B------:R-:W-:Y:S01]  /*125a0*/  IMAD.SHL.U32 R2, R2, 0x200000, RZ ;  /* 0x0020000002027824 */ /* 0x000fe200078e00ff */
[----:B------:R-:W-:-:S04]  /*125b0*/  LEA R3, R0, 0x37800000, 0x17 ;  /* 0x3780000000037811 */ /* 0x000fc800078eb8ff */
[----:B------:R-:W-:Y:S01]  /*125c0*/  LOP3.LUT R22, R3, R2, R22, 0xfe, !PT ;  /* 0x0000000203167212 */ /* 0x000fe200078efe16 */
[----:B------:R-:W-:Y:S06]  /*125d0*/  BRA `(.L_x_8706) ;  /* 0x0000000000947947 */ /* 0x000fec0003800000 */
.L_x_8718:
        /* <DEDUP_REMOVED lines=14> */
.L_x_8705:
        /* <DEDUP_REMOVED lines=16> */
.L_x_8727:
[----:B------:R-:W-:Y:S01]  /*127c0*/  IMAD.MOV.U32 R22, RZ, RZ, RZ ;  /* 0x000000ffff167224 */ /* 0x000fe200078e00ff */
[----:B------:R-:W-:Y:S06]  /*127d0*/  BRA `(.L_x_8706) ;  /* 0x0000000000147947 */ /* 0x000fec0003800000 */
.L_x_8726:
[----:B------:R-:W2:Y:S02]  /*127e0*/  LDG.E.64 R22, desc[UR36][R2.64] ;  /* 0x0000002402167981 */ /* 0x000ea4000c1e1b00 */
[----:B--2---:R0:W1:Y:S01]  /*127f0*/  I2F.U64 R22, R22 ;  /* 0x0000001600167312 */ /* 0x0040620000301000 */
[----:B------:R-:W-:Y:S05]  /*12800*/  BRA `(.L_x_8706) ;  /* 0x0000000000087947 */ /* 0x000fea0003800000 */
.L_x_8725:
[----:B------:R-:W2:Y:S02]  /*12810*/  LDG.E R2, desc[UR36][R2.64] ;  /* 0x0000002402027981 */ /* 0x000ea4000c1e1900 */
[----:B--2---:R-:W-:-:S07]  /*12820*/  I2FP.F32.U32 R22, R2 ;  /* 0x0000000200167245 */ /* 0x004fce0000201000 */
.L_x_8706:
[----:B------:R-:W-:Y:S05]  /*12830*/  BSYNC B6 ;  /* 0x0000000000067941 */ /* 0x000fea0003800000 */
.L_x_8700:
[----:B------:R-:W2:Y:S01]  /*12840*/  LDC.U8 R4, c[0x0][0x50b] ;  /* 0x000142c0ff047b82 */ /* 0x000ea20000000000 */
[----:B------:R-:W-:Y:S01]  /*12850*/  ULDC.64 UR4, c[0x0][0x4f0] ;  /* 0x00013c0000047ab9 */ /* 0x000fe20000000a00 */
[----:B------:R-:W-:Y:S01]  /*12860*/  BSSY B6, `(.L_x_8728) ;  /* 0x00000df000067945 */ /* 0x000fe20003800000 */
[----:B0-----:R-:W-:-:S05]  /*12870*/  IADD3 R2, P0, R18, UR4, RZ ;  /* 0x0000000412027c10 */ /* 0x001fca000ff1e0ff */
        /* <DEDUP_REMOVED lines=15> */
.L_x_8732:
[----:B------:R-:W2:Y:S02]  /*12970*/  LDG.E.U8 R0, desc[UR36][R2.64] ;  /* 0x0000002402007981 */ /* 0x000ea4000c1e1100 */
[----:B--2---:R-:W-:Y:S01]  /*12980*/  I2FP.F32.U32 R0, R0 ;  /* 0x0000000000007245 */ /* 0x004fe20000201000 */
[----:B------:R-:W-:Y:S06]  /*12990*/  BRA `(.L_x_8734) ;  /* 0x0000000c002c7947 */ /* 0x000fec0003800000 */
.L_x_8731:
[----:B------:R-:W-:-:S13]  /*129a0*/  ISETP.NE.AND P0, PT, R0, 0x2, PT ;  /* 0x000000020000780c */ /* 0x000fda0003f05270 */
[----:B------:R-:W-:Y:S05]  /*129b0*/  @!P0 BRA `(.L_x_8735) ;  /* 0x0000000000288947 */ /* 0x000fea0003800000 */
[----:B------:R-:W-:-:S13]  /*129c0*/  ISETP.NE.AND P0, PT, R0, 0x3, PT ;  /* 0x000000030000780c */ /* 0x000fda0003f05270 */
[----:B------:R-:W-:Y:S05]  /*129d0*/  @!P0 BRA `(.L_x_8736) ;  /* 0x0000000000148947 */ /* 0x000fea0003800000 */
[----:B------:R-:W-:-:S13]  /*129e0*/  ISETP.NE.AND P0, PT, R0, 0x4, PT ;  /* 0x000000040000780c */ /* 0x000fda0003f05270 */
[----:B------:R-:W-:Y:S05]  /*129f0*/  @P0 BRA `(.L_x_8733) ;  /* 0x0000000800b80947 */ /* 0x000fea0003800000 */
[----:B------:R-:W2:Y:S02]  /*12a00*/  LDG.E.64 R2, desc[UR36][R2.64] ;  /* 0x0000002402027981 */ /* 0x000ea4000c1e1b00 */
[----:B--2---:R0:W2:Y:S01]  /*12a10*/  I2F.S64 R0, R2 ;  /* 0x0000000200007312 */ /* 0x0040a20000301400 */
[----:B------:R-:W-:Y:S05]  /*12a20*/  BRA `(.L_x_8734) ;  /* 0x0000000c00087947 */ /* 0x000fea0003800000 */
.L_x_8736:
[----:B------:R-:W2:Y:S02]  /*12a30*/  LDG.E R0, desc[UR36][R2.64] ;  /* 0x0000002402007981 */ /* 0x000ea4000c1e1900 */
[----:B--2---:R-:W-:Y:S01]  /*12a40*/  I2FP.F32.S32 R0, R0 ;  /* 0x0000000000007245 */ /* 0x004fe20000201400 */
[----:B------:R-:W-:Y:S06]  /*12a50*/  BRA `(.L_x_8734) ;  /* 0x0000000800fc7947 */ /* 0x000fec0003800000 */
.L_x_8735:
[----:B------:R-:W2:Y:S02]  /*12a60*/  LDG.E.U16 R0, desc[UR36][R2.64] ;  /* 0x0000002402007981 */ /* 0x000ea4000c1e1500 */
[----:B--2---:R-:W0:Y:S01]  /*12a70*/  I2F.S16 R0, R0 ;  /* 0x0000000000007306 */ /* 0x004e220000101400 */
[----:B------:R-:W-:Y:S05]  /*12a80*/  BRA `(.L_x_8734) ;  /* 0x0000000800f07947 */ /* 0x000fea0003800000 */
.L_x_8730:
        /* <DEDUP_REMOVED lines=8> */
.L_x_8738:
[----:B------:R-:W2:Y:S02]  /*12b10*/  LDG.E.U16 R0, desc[UR36][R2.64] ;  /* 0x0000002402007981 */ /* 0x000ea4000c1e1500 */
[----:B--2---:R-:W-:Y:S01]  /*12b20*/  HADD2.F32 R0, -RZ, R0.H0_H0 ;  /* 0x20000000ff007230 */ /* 0x004fe20000004100 */
[----:B------:R-:W-:Y:S06]  /*12b30*/  BRA `(.L_x_8734) ;  /* 0x0000000800c47947 */ /* 0x000fec0003800000 */
.L_x_8737:
        /* <DEDUP_REMOVED lines=8> */
.L_x_8740:
[----:B------:R-:W2:Y:S02]  /*12bc0*/  LDG.E.U16 R0, desc[UR36][R2.64] ;  /* 0x0000002402007981 */ /* 0x000ea4000c1e1500 */
[----:B--2---:R-:W-:Y:S01]  /*12bd0*/  HADD2.F32 R0, -RZ, R0.H0_H0 ;  /* 0x20000000ff007230 */ /* 0x004fe20000004100 */
[----:B------:R-:W-:Y:S06]  /*12be0*/  BRA `(.L_x_8734) ;  /* 0x0000000800987947 */ /* 0x000fec0003800000 */
.L_x_8739:
[----:B------:R-:W2:Y:S01]  /*12bf0*/  LDG.E.64 R2, desc[UR36][R2.64] ;  /* 0x0000002402027981 */ /* 0x000ea2000c1e1b00 */
[----:B------:R-:W-:Y:S01]  /*12c00*/  UMOV UR4, 0xf0000000 ;  /* 0xf000000000047882 */ /* 0x000fe20000000000 */
[----:B------:R-:W-:Y:S01]  /*12c10*/  UMOV UR5, 0x380fffff ;  /* 0x380fffff00057882 */ /* 0x000fe20000000000 */
[----:B--2---:R-:W0:Y:S01]  /*12c20*/  F2F.F32.F64 R0, R2 ;  /* 0x0000000200007310 */ /* 0x004e220000301000 */
[----:B------:R-:W-:-:S14]  /*12c30*/  DSETP.GEU.AND P0, PT, |R2|, UR4, PT ;  /* 0x0000000402007e2a */ /* 0x000fdc000bf0e200 */
[----:B0-----:R-:W-:Y:S01]  /*12c40*/  @!P0 FMUL R0, R0, 1.175494350822287508e-38 ;  /* 0x0080000000008820 */ /* 0x001fe20000400000 */
[----:B------:R-:W-:Y:S06]  /*12c50*/  BRA `(.L_x_8734) ;  /* 0x00000008007c7947 */ /* 0x000fec0003800000 */
.L_x_8729:
        /* <DEDUP_REMOVED lines=12> */
.L_x_8743:
[----:B------:R-:W2:Y:S01]  /*12d20*/  LDG.E.64 R2, desc[UR36][R2.64] ;  /* 0x0000002402027981 */ /* 0x000ea2000c1e1b00 */
[----:B------:R-:W-:Y:S01]  /*12d30*/  UMOV UR4, 0xf0000000 ;  /* 0xf000000000047882 */ /* 0x000fe20000000000 */
[----:B------:R-:W-:Y:S01]  /*12d40*/  UMOV UR5, 0x380fffff ;  /* 0x380fffff00057882 */ /* 0x000fe20000000000 */
[----:B--2---:R-:W0:Y:S01]  /*12d50*/  F2F.F32.F64 R0, R2 ;  /* 0x0000000200007310 */ /* 0x004e220000301000 */
[----:B------:R-:W-:-:S14]  /*12d60*/  DSETP.GEU.AND P0, PT, |R2|, UR4, PT ;  /* 0x0000000402007e2a */ /* 0x000fdc000bf0e200 */
[----:B0-----:R-:W-:Y:S01]  /*12d70*/  @!P0 FMUL R0, R0, 1.175494350822287508e-38 ;  /* 0x0080000000008820 */ /* 0x001fe20000400000 */
[----:B------:R-:W-:Y:S06]  /*12d80*/  BRA `(.L_x_8734) ;  /* 0x0000000800307947 */ /* 0x000fec0003800000 */
.L_x_8742:
        /* <DEDUP_REMOVED lines=26> */
.L_x_8745:
        /* <DEDUP_REMOVED lines=13> */
.L_x_8744:
[----:B------:R-:W2:Y:S02]  /*13000*/  LDG.E.U16 R0, desc[UR36][R2.64] ;  /* 0x0000002402007981 */ /* 0x000ea4000c1e1500 */
[----:B--2---:R-:W-:Y:S01]  /*13010*/  IMAD.U32 R0, R0, 0x10000, RZ ;  /* 0x0001000000007824 */ /* 0x004fe200078e00ff */
[----:B------:R-:W-:Y:S06]  /*13020*/  BRA `(.L_x_8734) ;  /* 0x0000000400887947 */ /* 0x000fec0003800000 */
.L_x_8741:
        /* <DEDUP_REMOVED lines=11> */
.L_x_8748:
        /* <DEDUP_REMOVED lines=20> */
.L_x_8750:
[----:B------:R-:W-:Y:S05]  /*13220*/  BSYNC B0 ;  /* 0x0000000000007941 */ /* 0x000fea0003800000 */
.L_x_8749:
[----:B------:R-:W-:Y:S01]  /*13230*/  LEA R3, R0, 0x3b800000, 0x17 ;  /* 0x3b80000000037811 */ /* 0x000fe200078eb8ff */
[----:B------:R-:W-:-:S05]  /*13240*/  IMAD.SHL.U32 R0, R2, 0x100000, RZ ;  /* 0x0010000002007824 */ /* 0x000fca00078e00ff */
[----:B------:R-:W-:Y:S01]  /*13250*/  LOP3.LUT R0, R3, R0, R4, 0xfe, !PT ;  /* 0x0000000003007212 */ /* 0x000fe200078efe04 */
[----:B------:R-:W-:Y:S06]  /*13260*/  BRA `(.L_x_8734) ;  /* 0x0000000000f87947 */ /* 0x000fec0003800000 */
.L_x_8747:
        /* <DEDUP_REMOVED lines=20> */
.L_x_8752:
[----:B------:R-:W-:Y:S05]  /*133b0*/  BSYNC B0 ;  /* 0x0000000000007941 */ /* 0x000fea0003800000 */
.L_x_8751:
[----:B------:R-:W-:Y:S01]  /*133c0*/  LEA R3, R0, 0x37800000, 0x17 ;  /* 0x3780000000037811 */ /* 0x000fe200078eb8ff */
[----:B------:R-:W-:-:S05]  /*133d0*/  IMAD.SHL.U32 R0, R2, 0x200000, RZ ;  /* 0x0020000002007824 */ /* 0x000fca00078e00ff */
[----:B------:R-:W-:Y:S01]  /*133e0*/  LOP3.LUT R0, R3, R0, R4, 0xfe, !PT ;  /* 0x0000000003007212 */ /* 0x000fe200078efe04 */
[----:B------:R-:W-:Y:S06]  /*133f0*/  BRA `(.L_x_8734) ;  /* 0x0000000000947947 */ /* 0x000fec0003800000 */
.L_x_8746:
        /* <DEDUP_REMOVED lines=14> */
.L_x_8733:
        /* <DEDUP_REMOVED lines=16> */
.L_x_8755:
[----:B------:R-:W-:Y:S01]  /*135e0*/  IMAD.MOV.U32 R0, RZ, RZ, RZ ;  /* 0x000000ffff007224 */ /* 0x000fe200078e00ff */
[----:B------:R-:W-:Y:S06]  /*135f0*/  BRA `(.L_x_8734) ;  /* 0x0000000000147947 */ /* 0x000fec0003800000 */
.L_x_8754:
[----:B------:R-:W2:Y:S02]  /*13600*/  LDG.E.64 R2, desc[UR36][R2.64] ;  /* 0x0000002402027981 */ /* 0x000ea4000c1e1b00 */
[----:B--2---:R0:W2:Y:S01]  /*13610*/  I2F.U64 R0, R2 ;  /* 0x0000000200007312 */ /* 0x0040a20000301000 */
[----:B------:R-:W-:Y:S05]  /*13620*/  BRA `(.L_x_8734) ;  /* 0x0000000000087947 */ /* 0x000fea0003800000 */
.L_x_8753:
[----:B------:R-:W2:Y:S02]  /*13630*/  LDG.E R0, desc[UR36][R2.64] ;  /* 0x0000002402007981 */ /* 0x000ea4000c1e1900 */
[----:B--2---:R-:W-:-:S07]  /*13640*/  I2FP.F32.U32 R0, R0 ;  /* 0x0000000000007245 */ /* 0x004fce0000201000 */
.L_x_8734:
[----:B------:R-:W-:Y:S05]  /*13650*/  BSYNC B6 ;  /* 0x0000000000067941 */ /* 0x000fea0003800000 */
.L_x_8728:
[----:B------:R-:W3:Y:S01]  /*13660*/  LDC.U8 R5, c[0x0][0x508] ;  /* 0x00014200ff057b82 */ /* 0x000ee20000000000 */
[----:B------:R-:W-:Y:S02]  /*13670*/  ULDC.64 UR4, c[0x0][0x4f8] ;  /* 0x00013e0000047ab9 */ /* 0x000fe40000000a00 */
[----:B01--45:R-:W-:-:S04]  /*13680*/  FMUL.FTZ R3, R22, UR5 ;  /* 0x0000000516037c20 */ /* 0x033fc80008410000 */
[----:B--2---:R-:W-:-:S04]  /*13690*/  FMUL.FTZ R2, R3, R0 ;  /* 0x0000000003027220 */ /* 0x004fc80000410000 */
[----:B---3--:R-:W-:Y:S01]  /*136a0*/  FFMA.FTZ R2, R19, UR4, R2 ;  /* 0x0000000413027c23 */ /* 0x008fe20008010002 */
        /* <DEDUP_REMOVED lines=14> */
.L_x_8759:
[----:B------:R-:W0:Y:S02]  /*13790*/  F2I.S64.TRUNC R2, R2 ;  /* 0x0000000200027311 */ /* 0x000e24000020d900 */
[----:B0-----:R-:W-:-:S05]  /*137a0*/  IMAD.MOV.U32 R5, RZ, RZ, R2 ;  /* 0x000000ffff057224 */ /* 0x001fca00078e0002 */
[----:B------:R-:W-:Y:S01]  /*137b0*/  STG.E.U8 desc[UR36][R16.64], R5 ;  /* 0x0000000510007986 */ /* 0x000fe2000c101124 */
[----:B------:R-:W-:Y:S05]  /*137c0*/  EXIT ;  /* 0x000000000000794d */ /* 0x000fea0003800000 */
.L_x_8758:
        /* <DEDUP_REMOVED lines=9> */
.L_x_8762:
[----:B------:R-:W0:Y:S02]  /*13860*/  F2I.FTZ.TRUNC.NTZ R3, R2 ;  /* 0x0000000200037305 */ /* 0x000e24000021f100 */
[----:B0-----:R-:W-:Y:S01]  /*13870*/  STG.E desc[UR36][R16.64], R3 ;  /* 0x0000000310007986 */ /* 0x001fe2000c101924 */
[----:B------:R-:W-:Y:S05]  /*13880*/  EXIT ;  /* 0x000000000000794d */ /* 0x000fea0003800000 */
.L_x_8761:
[----:B------:R-:W0:Y:S02]  /*13890*/  F2I.FTZ.TRUNC.NTZ R3, R2 ;  /* 0x0000000200037305 */ /* 0x000e24000021f100 */
[----:B0-----:R-:W-:Y:S01]  /*138a0*/  STG.E.U16 desc[UR36][R16.64], R3 ;  /* 0x0000000310007986 */ /* 0x001fe2000c101524 */
[----:B------:R-:W-:Y:S05]  /*138b0*/  EXIT ;  /* 0x000000000000794d */ /* 0x000fea0003800000 */
.L_x_8757:
        /* <DEDUP_REMOVED lines=8> */
.L_x_8764:
[----:B------:R-:W-:-:S05]  /*13940*/  F2FP.F16.F32.PACK_AB R2, RZ, R2 ;  /* 0x00000002ff02723e */ /* 0x000fca00000000ff */
[----:B------:R-:W-:Y:S01]  /*13950*/  STG.E.U16 desc[UR36][R16.64], R2 ;  /* 0x0000000210007986 */ /* 0x000fe2000c101524 */
[----:B------:R-:W-:Y:S05]  /*13960*/  EXIT ;  /* 0x000000000000794d */ /* 0x000fea0003800000 */
.L_x_8763:
[----:B------:R-:W-:-:S13]  /*13970*/  ISETP.NE.AND P0, PT, R4, 0x7, PT ;  /* 0x000000070400780c */ /* 0x000fda0003f05270 */
[----:B------:R-:W-:Y:S05]  /*13980*/  @!P0 BRA `(.L_x_8765) ;  /* 0x00000000002c8947 */ /* 0x000fea0003800000 */
[----:B------:R-:W-:-:S13]  /*13990*/  ISETP.NE.AND P0, PT, R4, 0x8, PT ;  /* 0x000000080400780c */ /* 0x000fda0003f05270 */
[----:B------:R-:W-:Y:S05]  /*139a0*/  @!P0 BRA `(.L_x_8766) ;  /* 0x0000000000148947 */ /* 0x000fea0003800000 */
[----:B------:R-:W-:-:S13]  /*139b0*/  ISETP.NE.AND P0, PT, R4, 0x9, PT ;  /* 0x000000090400780c */ /* 0x000fda0003f05270 */
[----:B------:R-:W-:Y:S05]  /*139c0*/  @P0 BRA `(.L_x_8760) ;  /* 0x0000000800680947 */ /* 0x000fea0003800000 */
[----:B------:R-:W-:-:S05]  /*139d0*/  IMAD.MOV.U32 R3, RZ, RZ, RZ ;  /* 0x000000ffff037224 */ /* 0x000fca00078e00ff */
[----:B------:R-:W-:Y:S01]  /*139e0*/  STG.E.64 desc[UR36][R16.64], R2 ;  /* 0x0000000210007986 */ /* 0x000fe2000c101b24 */
[----:B------:R-:W-:Y:S05]  /*139f0*/  EXIT ;  /* 0x000000000000794d */ /* 0x000fea0003800000 */
.L_x_8766:
[----:B------:R-:W-:-:S04]  /*13a00*/  F2FP.F16.F32.PACK_AB R3, RZ, R2 ;  /* 0x00000002ff03723e */ /* 0x000fc800000000ff */
[----:B------:R-:W-:-:S05]  /*13a10*/  PRMT R3, R3, 0x5410, RZ ;  /* 0x0000541003037816 */ /* 0x000fca00000000ff */
[----:B------:R-:W-:Y:S01]  /*13a20*/  STG.E desc[UR36][R16.64], R3 ;  /* 0x0000000310007986 */ /* 0x000fe2000c101924 */
[----:B------:R-:W-:Y:S05]  /*13a30*/  EXIT ;  /* 0x000000000000794d */ /* 0x000fea0003800000 */
.L_x_8765:
[----:B------:R-:W-:-:S06]  /*13a40*/  FMUL.FTZ R2, R2, 1 ;  /* 0x3f80000002027820 */ /* 0x000fcc0000410000 */
[----:B------:R-:W0:Y:S02]  /*13a50*/  F2F.F64.F32 R2, R2 ;  /* 0x0000000200027310 */ /* 0x000e240000201800 */
[----:B0-----:R-:W-:Y:S01]  /*13a60*/  STG.E.64 desc[UR36][R16.64], R2 ;  /* 0x0000000210007986 */ /* 0x001fe2000c101b24 */
[----:B------:R-:W-:Y:S05]  /*13a70*/  EXIT ;  /* 0x000000000000794d */ /* 0x000fea0003800000 */
.L_x_8756:
        /* <DEDUP_REMOVED lines=10> */
[----:B------:R-:W-:Y:S01]  /*13b20*/  STG.E.U8 desc[UR36][R16.64], R3 ;  /* 0x0000000310007986 */ /* 0x000fe2000c101124 */
[----:B------:R-:W-:Y:S05]  /*13b30*/  EXIT ;  /* 0x000000000000794d */ /* 0x000fea0003800000 */
.L_x_8769:
[----:B------:R-:W-:Y:S01]  /*13b40*/  FMUL.FTZ R4, R2, 1 ;  /* 0x3f80000002047820 */ /* 0x000fe20000410000 */
[----:B------:R-:W-:-:S05]  /*13b50*/  CS2R R6, SRZ ;  /* 0x0000000000067805 */ /* 0x000fca000001ff00 */
[----:B------:R-:W0:Y:S02]  /*13b60*/  F2F.F64.F32 R4, R4 ;  /* 0x0000000400047310 */ /* 0x000e240000201800 */
[----:B0-----:R-:W-:Y:S01]  /*13b70*/  STG.E.128 desc[UR36][R16.64], R4 ;  /* 0x0000000410007986 */ /* 0x001fe2000c101d24 */
[----:B------:R-:W-:Y:S05]  /*13b80*/  EXIT ;  /* 0x000000000000794d */ /* 0x000fea0003800000 */
.L_x_8768:
        /* <DEDUP_REMOVED lines=20> */
.L_x_8773:
[----:B------:R-:W-:Y:S05]  /*13cd0*/  BSYNC B0 ;  /* 0x0000000000007941 */ /* 0x000fea0003800000 */
.L_x_8772:
[----:B------:R-:W-:-:S05]  /*13ce0*/  LOP3.LUT R5, R0, R5, RZ, 0xfc, !PT ;  /* 0x0000000500057212 */ /* 0x000fca00078efcff */
[----:B------:R-:W-:Y:S01]  /*13cf0*/  STG.E.U8 desc[UR36][R16.64], R5 ;  /* 0x0000000510007986 */ /* 0x000fe2000c101124 */
[----:B------:R-:W-:Y:S05]  /*13d00*/  EXIT ;  /* 0x000000000000794d */ /* 0x000fea0003800000 */
.L_x_8771:
        /* <DEDUP_REMOVED lines=12> */
.L_x_8775:
[----:B------:R-:W-:Y:S01]  /*13dd0*/  IMAD.MOV.U32 R0, RZ, RZ, 0x7f ;  /* 0x0000007fff007424 */ /* 0x000fe200078e00ff */
[----:B------:R-:W-:-:S04]  /*13de0*/  ISETP.GT.U32.AND P0, PT, R4, 0x7f800000, PT ;  /* 0x7f8000000400780c */ /* 0x000fc80003f04070 */
[----:B------:R-:W-:-:S09]  /*13df0*/  SEL R0, R0, 0x7c, P0 ;  /* 0x0000007c00007807 */ /* 0x000fd20000000000 */
.L_x_8776:
[----:B------:R-:W-:Y:S05]  /*13e00*/  BSYNC B0 ;  /* 0x0000000000007941 */ /* 0x000fea0003800000 */
.L_x_8774:
[----:B------:R-:W-:-:S04]  /*13e10*/  LOP3.LUT R2, R2, 0x80000000, RZ, 0xc0, !PT ;  /* 0x8000000002027812 */ /* 0x000fc800078ec0ff */
[----:B------:R-:W-:-:S04]  /*13e20*/  SHF.R.U32.HI R3, RZ, 0x18, R2 ;  /* 0x00000018ff037819 */ /* 0x000fc80000011602 */
[----:B------:R-:W-:-:S05]  /*13e30*/  LOP3.LUT R3, R0, R3, RZ, 0xfc, !PT ;  /* 0x0000000300037212 */ /* 0x000fca00078efcff */
[----:B------:R-:W-:Y:S01]  /*13e40*/  STG.E.U8 desc[UR36][R16.64], R3 ;  /* 0x0000000310007986 */ /* 0x000fe2000c101124 */
[----:B------:R-:W-:Y:S05]  /*13e50*/  EXIT ;  /* 0x000000000000794d */ /* 0x000fea0003800000 */
.L_x_8770:
[----:B------:R-:W-:-:S05]  /*13e60*/  F2FP.BF16.F32.PACK_AB R2, RZ, R2 ;  /* 0x00000002ff02723e */ /* 0x000fca00000010ff */
[----:B------:R-:W-:Y:S01]  /*13e70*/  STG.E.U16 desc[UR36][R16.64], R2 ;  /* 0x0000000210007986 */ /* 0x000fe2000c101524 */
[----:B------:R-:W-:Y:S05]  /*13e80*/  EXIT ;  /* 0x000000000000794d */ /* 0x000fea0003800000 */
.L_x_8767:
        /* <DEDUP_REMOVED lines=11> */
.L_x_8779:
        /* <DEDUP_REMOVED lines=16> */
.L_x_8782:
[----:B------:R-:W-:-:S04]  /*14040*/  LOP3.LUT R2, R2, 0x80000000, RZ, 0xc0, !PT ;  /* 0x8000000002027812 */ /* 0x000fc800078ec0ff */
[----:B------:R-:W-:-:S04]  /*14050*/  SHF.R.U32.HI R3, RZ, 0x18, R2 ;  /* 0x00000018ff037819 */ /* 0x000fc80000011602 */
[----:B------:R-:W-:-:S04]  /*14060*/  LOP3.LUT R0, R0, R3, RZ, 0xfc, !PT ;  /* 0x0000000300007212 */ /* 0x000fc800078efcff */
[----:B------:R-:W-:-:S07]  /*14070*/  PRMT R8, R0, 0x7610, R8 ;  /* 0x0000761000087816 */ /* 0x000fce0000000008 */
.L_x_8781:
[----:B------:R-:W-:Y:S05]  /*14080*/  BSYNC B0 ;  /* 0x0000000000007941 */ /* 0x000fea0003800000 */
.L_x_8780:
[----:B------:R-:W-:Y:S01]  /*14090*/  STG.E.U8 desc[UR36][R16.64], R8 ;  /* 0x0000000810007986 */ /* 0x000fe2000c101124 */
[----:B------:R-:W-:Y:S05]  /*140a0*/  EXIT ;  /* 0x000000000000794d */ /* 0x000fea0003800000 */
.L_x_8778:
        /* <DEDUP_REMOVED lines=16> */
.L_x_8785:
[----:B------:R-:W-:-:S04]  /*141b0*/  LOP3.LUT R2, R2, 0x80000000, RZ, 0xc0, !PT ;  /* 0x8000000002027812 */ /* 0x000fc800078ec0ff */
[----:B------:R-:W-:-:S04]  /*141c0*/  SHF.R.U32.HI R3, RZ, 0x18, R2 ;  /* 0x00000018ff037819 */ /* 0x000fc80000011602 */
[----:B------:R-:W-:-:S04]  /*141d0*/  LOP3.LUT R0, R0, R3, RZ, 0xfc, !PT ;  /* 0x0000000300007212 */ /* 0x000fc800078efcff */
[----:B------:R-:W-:-:S07]  /*141e0*/  PRMT R8, R0, 0x7610, R8 ;  /* 0x0000761000087816 */ /* 0x000fce0000000008 */
.L_x_8784:
[----:B------:R-:W-:Y:S05]  /*141f0*/  BSYNC B0 ;  /* 0x0000000000007941 */ /* 0x000fea0003800000 */
.L_x_8783:
[----:B------:R-:W-:Y:S01]  /*14200*/  STG.E.U8 desc[UR36][R16.64], R8 ;  /* 0x0000000810007986 */ /* 0x000fe2000c101124 */
[----:B------:R-:W-:Y:S05]  /*14210*/  EXIT ;  /* 0x000000000000794d */ /* 0x000fea0003800000 */
.L_x_8777:
        /* <DEDUP_REMOVED lines=21> */
.L_x_8760:
        /* <DEDUP_REMOVED lines=16> */
.L_x_8788:
[----:B------:R-:W-:Y:S05]  /*14470*/  EXIT ;  /* 0x000000000000794d */ /* 0x000fea0003800000 */
.L_x_8787:
[----:B------:R-:W0:Y:S02]  /*14480*/  F2I.U64.TRUNC R2, R2 ;  /* 0x0000000200027311 */ /* 0x000e24000020d800 */
[----:B0-----:R-:W-:Y:S01]  /*14490*/  STG.E.64 desc[UR36][R16.64], R2 ;  /* 0x0000000210007986 */ /* 0x001fe2000c101b24 */
[----:B------:R-:W-:Y:S05]  /*144a0*/  EXIT ;  /* 0x000000000000794d */ /* 0x000fea0003800000 */
.L_x_8786:
[----:B------:R-:W0:Y:S02]  /*144b0*/  F2I.FTZ.U32.TRUNC.NTZ R3, R2 ;  /* 0x0000000200037305 */ /* 0x000e24000021f000 */
[----:B0-----:R-:W-:Y:S01]  /*144c0*/  STG.E desc[UR36][R16.64], R3 ;  /* 0x0000000310007986 */ /* 0x001fe2000c101924 */
[----:B------:R-:W-:Y:S05]  /*144d0*/  EXIT ;  /* 0x000000000000794d */ /* 0x000fea0003800000 */
.L_x_8789:
        /* <DEDUP_REMOVED lines=10> */
.L_x_24140:


//--------------------- .text._ZN2at6native27unrolled_elementwise_kernelIZZZNS0_54_GLOBAL__N__d8c5977b_16_LinearAlgebra_cu_140f0503_289316addr_kernel_cudaERNS_14TensorIteratorERKN3c106ScalarES8_ENKUlvE_clEvENKUlvE5_clEvEUlfffE0_St5arrayIPcLm4EELi4E23TrivialOffsetCalculatorILi3EjESF_ILi1EjENS0_6memory12LoadWithCastILi3EEENSI_13StoreWithCastILi1EEEEEviT_T0_T2_T3_T4_T5_ --------------------------
	.section	.text._ZN2at6native27unrolled_elementwise_kernelIZZZNS0_54_GLOBAL__N__d8c5977b_16_LinearAlgebra_cu_140f0503_289316addr_kernel_cudaERNS_14TensorIteratorERKN3c106ScalarES8_ENKUlvE_clEvENKUlvE5_clEvEUlfffE0_St5arrayIPcLm4EELi4E23TrivialOffsetCalculatorILi3EjESF_ILi1EjENS0_6memory12LoadWithCastILi3EEENSI_13StoreWithCastILi1EEEEEviT_T0_T2_T3_T4_T5_,"ax",@progbits
	.align	128
        .global         _ZN2at6native27unrolled_elementwise_kernelIZZZNS0_54_GLOBAL__N__d8c5977b_16_LinearAlgebra_cu_140f0503_289316addr_kernel_cudaERNS_14TensorIteratorERKN3c106ScalarES8_ENKUlvE_clEvENKUlvE5_clEvEUlfffE0_St5arrayIPcLm4EELi4E23TrivialOffsetCalculatorILi3EjESF_ILi1EjENS0_6memory12LoadWithCastILi3EEENSI_13StoreWithCastILi1EEEEEviT_T0_T2_T3_T4_T5_
        .type           _ZN2at6native27unrolled_elementwise_kernelIZZZNS0_54_GLOBAL__N__d8c5977b_16_LinearAlgebra_cu_140f0503_289316addr_kernel_cudaERNS_14TensorIteratorERKN3c106ScalarES8_ENKUlvE_clEvENKUlvE5_clEvEUlfffE0_St5arrayIPcLm4EELi4E23TrivialOffsetCalculatorILi3EjESF_ILi1EjENS0_6memory12LoadWithCastILi3EEENSI_13StoreWithCastILi1EEEEEviT_T0_T2_T3_T4_T5_,@function
        .size           _ZN2at6native27unrolled_elementwise_kernelIZZZNS0_54_GLOBAL__N__d8c5977b_16_LinearAlgebra_cu_140f0503_289316addr_kernel_cudaERNS_14TensorIteratorERKN3c106ScalarES8_ENKUlvE_clEvENKUlvE5_clEvEUlfffE0_St5arrayIPcLm4EELi4E23TrivialOffsetCalculatorILi3EjESF_ILi1EjENS0_6memory12LoadWithCastILi3EEENSI_13StoreWithCastILi1EEEEEviT_T0_T2_T3_T4_T5_,(.L_x_24141 - _ZN2at6native27unrolled_elementwise_kernelIZZZNS0_54_GLOBAL__N__d8c5977b_16_LinearAlgebra_cu_140f0503_289316addr_kernel_cudaERNS_14TensorIteratorERKN3c106ScalarES8_ENKUlvE_clEvENKUlvE5_clEvEUlfffE0_St5arrayIPcLm4EELi4E23TrivialOffsetCalculatorILi3EjESF_ILi1EjENS0_6memory12LoadWithCastILi3EEENSI_13StoreWithCastILi1EEEEEviT_T0_T2_T3_T4_T5_)
        .other          _ZN2at6native27unrolled_elementwise_kernelIZZZNS0_54_GLOBAL__N__d8c5977b_16_LinearAlgebra_cu_140f0503_289316addr_kernel_cudaERNS_14TensorIteratorERKN3c106ScalarES8_ENKUlvE_clEvENKUlvE5_clEvEUlfffE0_St5arrayIPcLm4EELi4E23TrivialOffsetCalculatorILi3EjESF_ILi1EjENS0_6memory12LoadWithCastILi3EEENSI_13StoreWithCastILi1EEEEEviT_T0_T2_T3_T4_T5_,@"STO_CUDA_ENTRY STV_DEFAULT"
_ZN2at6native27unrolled_elementwise_kernelIZZZNS0_54_GLOBAL__N__d8c5977b_16_LinearAlgebra_cu_140f0503_289316addr_kernel_cudaERNS_14TensorIteratorERKN3c106ScalarES8_ENKUlvE_clEvENKUlvE5_clEvEUlfffE0_St5arrayIPcLm4EELi4E23TrivialOffsetCalculatorILi3EjESF_ILi1EjENS0_6memory12LoadWithCastILi3EEENSI_13StoreWithCastILi1EEEEEviT_T0_T2_T3_T4_T5_:
.text._ZN2at6native27unrolled_elementwise_kernelIZZZNS0_54_GLOBAL__N__d8c5977b_16_LinearAlgebra_cu_140f0503_289316addr_kernel_cudaERNS_14TensorIteratorERKN3c106ScalarES8_ENKUlvE_clEvENKUlvE5_clEvEUlfffE0_St5arrayIPcLm4EELi4E23TrivialOffsetCalculatorILi3EjESF_ILi1EjENS0_6memory12LoadWithCastILi3EEENSI_13StoreWithCastILi1EEEEEviT_T0_T2_T3_T4_T5_:
[----:B------:R-:W0:Y:S01]  /*0000*/  LDC R1, c[0x0][0x28] ;  /* 0x00000a00ff017b82 */ /* 0x000e220000000800 */
[----:B------:R-:W1:Y:S07]  /*0010*/  S2R R0, SR_CTAID.X ;  /* 0x0000000000007919 */ /* 0x000e6e0000002500 */
[----:B------:R-:W1:Y:S01]  /*0020*/  LDC R22, c[0x0][0x210] ;  /* 0x00008400ff167b82 */ /* 0x000e620000000800 */
[----:B------:R-:W-:Y:S01]  /*0030*/  ULDC.64 UR36, c[0x0][0x208] ;  /* 0x0000820000247ab9 */ /* 0x000fe20000000a00 */
[----:B------:R-:W-:Y:S01]  /*0040*/  BSSY B7, `(.L_x_8790) ;  /* 0x00002b6000077945 */ /* 0x000fe20003800000 */
[----:B------:R-:W2:Y:S01]  /*0050*/  S2R R18, SR_TID.X ;  /* 0x0000000000127919 */ /* 0x000ea20000002100 */
[----:B------:R-:W-:Y:S01]  /*0060*/  CS2R R26, SRZ ;  /* 0x00000000001a7805 */ /* 0x000fe2000001ff00 */
[----:B------:R-:W-:-:S02]  /*0070*/  IMAD.MOV.U32 R29, RZ, RZ, RZ ;  /* 0x000000ffff1d7224 */ /* 0x000fc400078e00ff */
[----:B------:R-:W-:Y:S01]  /*0080*/  IMAD.MOV.U32 R24, RZ, RZ, RZ ;  /* 0x000000ffff187224 */ /* 0x000fe200078e00ff */
[----:B------:R-:W3:Y:S08]  /*0090*/  LDC.U8 R28, c[0x0][0x24c] ;  /* 0x00009300ff1c7b82 */ /* 0x000ef00000000000 */
[----:B------:R-:W4:Y:S08]  /*00a0*/  LDC.U8 R17, c[0x0][0x24d] ;  /* 0x00009340ff117b82 */ /* 0x000f300000000000 */
[----:B------:R-:W0:Y:S01]  /*00b0*/  LDC.U8 R23, c[0x0][0x24e] ;  /* 0x00009380ff177b82 */ /* 0x000e220000000000 */
[----:B-1----:R-:W-:-:S05]  /*00c0*/  IMAD R22, R0, -0x200, R22 ;  /* 0xfffffe0000167824 */ /* 0x002fca00078e0216 */
[----:B--2---:R-:W-:-:S13]  /*00d0*/  ISETP.GE.AND P0, PT, R18, R22, PT ;  /* 0x000000161200720c */ /* 0x004fda0003f06270 */
[----:B---34-:R-:W-:Y:S05]  /*00e0*/  @P0 BRA `(.L_x_8791) ;  /* 0x0000002800ac0947 */ /* 0x018fea0003800000 */
[----:B------:R-:W1:Y:S01]  /*00f0*/  LDC.64 R2, c[0x0][0x230] ;  /* 0x00008c00ff027b82 */ /* 0x000e620000000a00 */
[----:B------:R-:W-:Y:S01]  /*0100*/  IMAD R16, R0, 0x200, R18 ;  /* 0x0000020000107824 */ /* 0x000fe200078e0212 */
        /* <DEDUP_REMOVED lines=17> */
[----:B--2---:R1:W2:Y:S01]  /*0220*/  I2F.S16 R29, R2 ;  /* 0x00000002001d7306 */ /* 0x0042a20000101400 */
[----:B------:R-:W-:Y:S05]  /*0230*/  BRA `(.L_x_8798) ;  /* 0x0000000c00387947 */ /* 0x000fea0003800000 */
.L_x_8796:
[----:B------:R-:W2:Y:S02]  /*0240*/  LDG.E.U8 R2, desc[UR36][R2.64] ;  /* 0x0000002402027981 */ /* 0x000ea4000c1e1100 */
[----:B--2---:R-:W-:Y:S01]  /*0250*/  I2FP.F32.U32 R29, R2 ;  /* 0x00000002001d7245 */ /* 0x004fe20000201000 */
[----:B------:R-:W-:Y:S06]  /*0260*/  BRA `(.L_x_8798) ;  /* 0x0000000c002c7947 */ /* 0x000fec0003800000 */
.L_x_8795:
        /* <DEDUP_REMOVED lines=9> */
.L_x_8800:
[----:B------:R-:W2:Y:S02]  /*0300*/  LDG.E R2, desc[UR36][R2.64] ;  /* 0x0000002402027981 */ /* 0x000ea4000c1e1900 */
[----:B--2---:R-:W-:Y:S01]  /*0310*/  I2FP.F32.S32 R29, R2 ;  /* 0x00000002001d7245 */ /* 0x004fe20000201400 */
[----:B------:R-:W-:Y:S06]  /*0320*/  BRA `(.L_x_8798) ;  /* 0x0000000800fc7947 */ /* 0x000fec0003800000 */
.L_x_8799:
[----:B------:R-:W2:Y:S02]  /*0330*/  LDG.E.U16 R2, desc[UR36][R2.64] ;  /* 0x0000002402027981 */ /* 0x000ea4000c1e1500 */
[----:B--2---:R3:W4:Y:S01]  /*0340*/  I2F.S16 R29, R2 ;  /* 0x00000002001d7306 */ /* 0x0047220000101400 */
[----:B------:R-:W-:Y:S05]  /*0350*/  BRA `(.L_x_8798) ;  /* 0x0000000800f07947 */ /* 0x000fea0003800000 */
.L_x_8794:
        /* <DEDUP_REMOVED lines=8> */
.L_x_8802:
[----:B------:R-:W2:Y:S02]  /*03e0*/  LDG.E.U16 R2, desc[UR36][R2.64] ;  /* 0x0000002402027981 */ /* 0x000ea4000c1e1500 */
[----:B--2---:R-:W-:Y:S01]  /*03f0*/  HADD2.F32 R29, -RZ, R2.H0_H0 ;  /* 0x20000002ff1d7230 */ /* 0x004fe20000004100 */
[----:B------:R-:W-:Y:S06]  /*0400*/  BRA `(.L_x_8798) ;  /* 0x0000000800c47947 */ /* 0x000fec0003800000 */
.L_x_8801:
        /* <DEDUP_REMOVED lines=8> */
.L_x_8804:
[----:B------:R-:W2:Y:S02]  /*0490*/  LDG.E.U16 R2, desc[UR36][R2.64] ;  /* 0x0000002402027981 */ /* 0x000ea4000c1e1500 */
[----:B--2---:R-:W-:Y:S01]  /*04a0*/  HADD2.F32 R29, -RZ, R2.H0_H0 ;  /* 0x20000002ff1d7230 */ /* 0x004fe20000004100 */
[----:B------:R-:W-:Y:S06]  /*04b0*/  BRA `(.L_x_8798) ;  /* 0x0000000800987947 */ /* 0x000fec0003800000 */
.L_x_8803:
[----:B------:R-:W2:Y:S01]  /*04c0*/  LDG.E.64 R2, desc[UR36][R2.64] ;  /* 0x0000002402027981 */ /* 0x000ea2000c1e1b00 */
[----:B------:R-:W-:Y:S01]  /*04d0*/  UMOV UR4, 0xf0000000 ;  /* 0xf000000000047882 */ /* 0x000fe20000000000 */
[----:B------:R-:W-:Y:S01]  /*04e0*/  UMOV UR5, 0x380fffff ;  /* 0x380fffff00057882 */ /* 0x000fe20000000000 */
[----:B--2---:R-:W1:Y:S01]  /*04f0*/  F2F.F32.F64 R29, R2 ;  /* 0x00000002001d7310 */ /* 0x004e620000301000 */
[----:B------:R-:W-:-:S14]  /*0500*/  DSETP.GEU.AND P0, PT, |R2|, UR4, PT ;  /* 0x0000000402007e2a */ /* 0x000fdc000bf0e200 */
[----:B-1----:R-:W-:Y:S01]  /*0510*/  @!P0 FMUL R29, R29, 1.175494350822287508e-38 ;  /* 0x008000001d1d8820 */ /* 0x002fe20000400000 */
[----:B------:R-:W-:Y:S06]  /*0520*/  BRA `(.L_x_8798) ;  /* 0x00000008007c7947 */ /* 0x000fec0003800000 */
.L_x_8793:
        /* <DEDUP_REMOVED lines=12> */
.L_x_8807:
[----:B------:R-:W2:Y:S01]  /*05f0*/  LDG.E.64 R2, desc[UR36][R2.64] ;  /* 0x0000002402027981 */ /* 0x000ea2000c1e1b00 */
[----:B------:R-:W-:Y:S01]  /*0600*/  UMOV UR4, 0xf0000000 ;  /* 0xf000000000047882 */ /* 0x000fe20000000000 */
[----:B------:R-:W-:Y:S01]  /*0610*/  UMOV UR5, 0x380fffff ;  /* 0x380fffff00057882 */ /* 0x000fe20000000000 */
[----:B--2---:R-:W1:Y:S01]  /*0620*/  F2F.F32.F64 R29, R2 ;  /* 0x00000002001d7310 */ /* 0x004e620000301000 */
[----:B------:R-:W-:-:S14]  /*0630*/  DSETP.GEU.AND P0, PT, |R2|, UR4, PT ;  /* 0x0000000402007e2a */ /* 0x000fdc000bf0e200 */
[----:B-1----:R-:W-:Y:S01]  /*0640*/  @!P0 FMUL R29, R29, 1.175494350822287508e-38 ;  /* 0x008000001d1d8820 */ /* 0x002fe20000400000 */
[----:B------:R-:W-:Y:S06]  /*0650*/  BRA `(.L_x_8798) ;  /* 0x0000000800307947 */ /* 0x000fec0003800000 */
.L_x_8806:
        /* <DEDUP_REMOVED lines=26> */
.L_x_8809:
        /* <DEDUP_REMOVED lines=13> */
.L_x_8808:
[----:B------:R-:W2:Y:S02]  /*08d0*/  LDG.E.U16 R2, desc[UR36][R2.64] ;  /* 0x0000002402027981 */ /* 0x000ea4000c1e1500 */
[----:B--2---:R-:W-:Y:S01]  /*08e0*/  IMAD.U32 R29, R2, 0x10000, RZ ;  /* 0x00010000021d7824 */ /* 0x004fe200078e00ff */
[----:B------:R-:W-:Y:S06]  /*08f0*/  BRA `(.L_x_8798) ;  /* 0x0000000400887947 */ /* 0x000fec0003800000 */
.L_x_8805:
        /* <DEDUP_REMOVED lines=11> */
.L_x_8812:
        /* <DEDUP_REMOVED lines=20> */
.L_x_8814:
[----:B------:R-:W-:Y:S05]  /*0af0*/  BSYNC B0 ;  /* 0x0000000000007941 */ /* 0x000fea0003800000 */
.L_x_8813:
[----:B------:R-:W-:Y:S01]  /*0b00*/  IMAD.SHL.U32 R2, R2, 0x100000, RZ ;  /* 0x0010000002027824 */ /* 0x000fe200078e00ff */
[----:B------:R-:W-:-:S04]  /*0b10*/  LEA R0, R0, 0x3b800000, 0x17 ;  /* 0x3b80000000007811 */ /* 0x000fc800078eb8ff */
[----:B------:R-:W-:Y:S01]  /*0b20*/  LOP3.LUT R29, R0, R2, R29, 0xfe, !PT ;  /* 0x00000002001d7212 */ /* 0x000fe200078efe1d */
[----:B------:R-:W-:Y:S06]  /*0b30*/  BRA `(.L_x_8798) ;  /* 0x0000000000f87947 */ /* 0x000fec0003800000 */
.L_x_8811:
        /* <DEDUP_REMOVED lines=20> */
.L_x_8816:
[----:B------:R-:W-:Y:S05]  /*0c80*/  BSYNC B0 ;  /* 0x0000000000007941 */ /* 0x000fea0003800000 */
.L_x_8815:
[----:B------:R-:W-:Y:S01]  /*0c90*/  IMAD.SHL.U32 R2, R2, 0x200000, RZ ;  /* 0x0020000002027824 */ /* 0x000fe200078e00ff */
[----:B------:R-:W-:-:S04]  /*0ca0*/  LEA R0, R0, 0x37800000, 0x17 ;  /* 0x3780000000007811 */ /* 0x000fc800078eb8ff */
[----:B------:R-:W-:Y:S01]  /*0cb0*/  LOP3.LUT R29, R0, R2, R29, 0xfe, !PT ;  /* 0x00000002001d7212 */ /* 0x000fe200078efe1d */
[----:B------:R-:W-:Y:S06]  /*0cc0*/  BRA `(.L_x_8798) ;  /* 0x0000000000947947 */ /* 0x000fec0003800000 */
.L_x_8810:
        /* <DEDUP_REMOVED lines=14> */
.L_x_8797:
        /* <DEDUP_REMOVED lines=16> */
.L_x_8819:
[----:B------:R-:W-:Y:S01]  /*0eb0*/  IMAD.MOV.U32 R29, RZ, RZ, RZ ;  /* 0x000000ffff1d7224 */ /* 0x000fe200078e00ff */
[----:B------:R-:W-:Y:S06]  /*0ec0*/  BRA `(.L_x_8798) ;  /* 0x0000000000147947 */ /* 0x000fec0003800000 */
.L_x_8818:
[----:B------:R-:W2:Y:S02]  /*0ed0*/  LDG.E.64 R2, desc[UR36][R2.64] ;  /* 0x0000002402027981 */ /* 0x000ea4000c1e1b00 */
[----:B--2---:R1:W2:Y:S01]  /*0ee0*/  I2F.U64 R29, R2 ;  /* 0x00000002001d7312 */ /* 0x0042a20000301000 */
[----:B------:R-:W-:Y:S05]  /*0ef0*/  BRA `(.L_x_8798) ;  /* 0x0000000000087947 */ /* 0x000fea0003800000 */
.L_x_8817:
[----:B------:R-:W2:Y:S02]  /*0f00*/  LDG.E R2, desc[UR36][R2.64] ;  /* 0x0000002402027981 */ /* 0x000ea4000c1e1900 */
[----:B--2---:R-:W-:-:S07]  /*0f10*/  I2FP.F32.U32 R29, R2 ;  /* 0x00000002001d7245 */ /* 0x004fce0000201000 */
.L_x_8798:
[----:B------:R-:W-:Y:S05]  /*0f20*/  BSYNC B6 ;  /* 0x0000000000067941 */ /* 0x000fea0003800000 */
.L_x_8792:
[----:B-1-3--:R-:W1:Y:S01]  /*0f30*/  LDC.64 R2, c[0x0][0x238] ;  /* 0x00008e00ff027b82 */ /* 0x00ae620000000a00 */
        /* <DEDUP_REMOVED lines=16> */
[----:B------:R-:W3:Y:S02]  /*1040*/  LDG.E.S8 R2, desc[UR36][R2.64] ;  /* 0x0000002402027981 */ /* 0x000ee4000c1e1300 */
[----:B---3--:R1:W3:Y:S01]  /*1050*/  I2F.S16 R26, R2 ;  /* 0x00000002001a7306 */ /* 0x0082e20000101400 */
[----:B------:R-:W-:Y:S05]  /*1060*/  BRA `(.L_x_8826) ;  /* 0x0000000c00387947 */ /* 0x000fea0003800000 */
.L_x_8824:
[----:B------:R-:W3:Y:S02]  /*1070*/  LDG.E.U8 R2, desc[UR36][R2.64] ;  /* 0x0000002402027981 */ /* 0x000ee4000c1e1100 */
[----:B---3--:R-:W-:Y:S01]  /*1080*/  I2FP.F32.U32 R26, R2 ;  /* 0x00000002001a7245 */ /* 0x008fe20000201000 */
[----:B------:R-:W-:Y:S06]  /*1090*/  BRA `(.L_x_8826) ;  /* 0x0000000c002c7947 */ /* 0x000fec0003800000 */
.L_x_8823:
[----:B------:R-:W-:-:S13]  /*10a0*/  ISETP.NE.AND P0, PT, R0, 0x2, PT ;  /* 0x000000020000780c */ /* 0x000fda0003f05270 */
[----:B------:R-:W-:Y:S05]  /*10b0*/  @!P0 BRA `(.L_x_8827) ;  /* 0x0000000000288947 */ /* 0x000fea0003800000 */
[----:B------:R-:W-:-:S13]  /*10c0*/  ISETP.NE.AND P0, PT, R0, 0x3, PT ;  /* 0x000000030000780c */ /* 0x000fda0003f05270 */
[----:B------:R-:W-:Y:S05]  /*10d0*/  @!P0 BRA `(.L_x_8828) ;  /* 0x0000000000148947 */ /* 0x000fea0003800000 */
[----:B------:R-:W-:-:S13]  /*10e0*/  ISETP.NE.AND P0, PT, R0, 0x4, PT ;  /* 0x000000040000780c */ /* 0x000fda0003f05270 */
[----:B------:R-:W-:Y:S05]  /*10f0*/  @P0 BRA `(.L_x_8825) ;  /* 0x0000000800b80947 */ /* 0x000fea0003800000 */
[----:B------:R-:W3:Y:S02]  /*1100*/  LDG.E.64 R2, desc[UR36][R2.64] ;  /* 0x0000002402027981 */ /* 0x000ee4000c1e1b00 */
[----:B---3--:R1:W3:Y:S01]  /*1110*/  I2F.S64 R26, R2 ;  /* 0x00000002001a7312 */ /* 0x0082e20000301400 */
[----:B------:R-:W-:Y:S05]  /*1120*/  BRA `(.L_x_8826) ;  /* 0x0000000c00087947 */ /* 0x000fea0003800000 */
.L_x_8828:
[----:B------:R-:W3:Y:S02]  /*1130*/  LDG.E R2, desc[UR36][R2.64] ;  /* 0x0000002402027981 */ /* 0x000ee4000c1e1900 */
[----:B---3--:R-:W-:Y:S01]  /*1140*/  I2FP.F32.S32 R26, R2 ;  /* 0x00000002001a7245 */ /* 0x008fe20000201400 */
[----:B------:R-:W-:Y:S06]  /*1150*/  BRA `(.L_x_8826) ;  /* 0x0000000800fc7947 */ /* 0x000fec0003800000 */
.L_x_8827:
[----:B------:R-:W3:Y:S02]  /*1160*/  LDG.E.U16 R2, desc[UR36][R2.64] ;  /* 0x0000002402027981 */ /* 0x000ee4000c1e1500 */
[----:B---3--:R1:W3:Y:S01]  /*1170*/  I2F.S16 R26, R2 ;  /* 0x00000002001a7306 */ /* 0x0082e20000101400 */
[----:B------:R-:W-:Y:S05]  /*1180*/  BRA `(.L_x_8826) ;  /* 0x0000000800f07947 */ /* 0x000fea0003800000 */
.L_x_8822:
        /* <DEDUP_REMOVED lines=8> */
.L_x_8830:
[----:B------:R-:W3:Y:S02]  /*1210*/  LDG.E.U16 R2, desc[UR36][R2.64] ;  /* 0x0000002402027981 */ /* 0x000ee4000c1e1500 */
[----:B---3--:R-:W-:Y:S01]  /*1220*/  HADD2.F32 R26, -RZ, R2.H0_H0 ;  /* 0x20000002ff1a7230 */ /* 0x008fe20000004100 */
[----:B------:R-:W-:Y:S06]  /*1230*/  BRA `(.L_x_8826) ;  /* 0x0000000800c47947 */ /* 0x000fec0003800000 */
.L_x_8829:
        /* <DEDUP_REMOVED lines=8> */
.L_x_8832:
[----:B------:R-:W3:Y:S02]  /*12c0*/  LDG.E.U16 R2, desc[UR36][R2.64] ;  /* 0x0000002402027981 */ /* 0x000ee4000c1e1500 */
[----:B---3--:R-:W-:Y:S01]  /*12d0*/  HADD2.F32 R26, -RZ, R2.H0_H0 ;  /* 0x20000002ff1a7230 */ /* 0x008fe20000004100 */
[----:B------:R-:W-:Y:S06]  /*12e0*/  BRA `(.L_x_8826) ;  /* 0x0000000800987947 */ /* 0x000fec0003800000 */
.L_x_8831:
[----:B------:R-:W3:Y:S01]  /*12f0*/  LDG.E.64 R2, desc[UR36][R2.64] ;  /* 0x0000002402027981 */ /* 0x000ee2000c1e1b00 */
[----:B------:R-:W-:Y:S01]  /*1300*/  UMOV UR4, 0xf0000000 ;  /* 0xf000000000047882 */ /* 0x000fe20000000000 */
[----:B------:R-:W-:Y:S01]  /*1310*/  UMOV UR5, 0x380fffff ;  /* 0x380fffff00057882 */ /* 0x000fe20000000000 */
[----:B---3--:R-:W1:Y:S01]  /*1320*/  F2F.F32.F64 R26, R2 ;  /* 0x00000002001a7310 */ /* 0x008e620000301000 */
[----:B------:R-:W-:-:S14]  /*1330*/  DSETP.GEU.AND P0, PT, |R2|, UR4, PT ;  /* 0x0000000402007e2a */ /* 0x000fdc000bf0e200 */
[----:B-1----:R-:W-:Y:S01]  /*1340*/  @!P0 FMUL R26, R26, 1.175494350822287508e-38 ;  /* 0x008000001a1a8820 */ /* 0x002fe20000400000 */
[----:B------:R-:W-:Y:S06]  /*1350*/  BRA `(.L_x_8826) ;  /* 0x00000008007c7947 */ /* 0x000fec0003800000 */
.L_x_8821:
        /* <DEDUP_REMOVED lines=8> */
[----:B------:R-:W3:Y:S02]  /*13e0*/  LDG.E.U8 R2, desc[UR36][R2.64] ;  /* 0x0000002402027981 */ /* 0x000ee4000c1e1100 */
[----:B---3--:R-:W-:-:S04]  /*13f0*/  ISETP.NE.AND P0, PT, R2, RZ, PT ;  /* 0x000000ff0200720c */ /* 0x008fc80003f05270 */
[----:B------:R-:W-:Y:S01]  /*1400*/  FSEL R26, RZ, 1, !P0 ;  /* 0x3f800000ff1a7808 */ /* 0x000fe20004000000 */
[----:B------:R-:W-:Y:S08]  /*1410*/  BRA `(.L_x_8826) ;  /* 0x00000008004c7947 */ /* 0x000ff00003800000 */
.L_x_8835:
[----:B------:R-:W3:Y:S01]  /*1420*/  LDG.E.64 R2, desc[UR36][R2.64] ;  /* 0x0000002402027981 */ /* 0x000ee2000c1e1b00 */
[----:B------:R-:W-:Y:S01]  /*1430*/  UMOV UR4, 0xf0000000 ;  /* 0xf000000000047882 */ /* 0x000fe20000000000 */
[----:B------:R-:W-:Y:S01]  /*1440*/  UMOV UR5, 0x380fffff ;  /* 0x380fffff00057882 */ /* 0x000fe20000000000 */
[----:B---3--:R-:W1:Y:S01]  /*1450*/  F2F.F32.F64 R26, R2 ;  /* 0x00000002001a7310 */ /* 0x008e620000301000 */
[----:B------:R-:W-:-:S14]  /*1460*/  DSETP.GEU.AND P0, PT, |R2|, UR4, PT ;  /* 0x0000000402007e2a */ /* 0x000fdc000bf0e200 */
[----:B-1----:R-:W-:Y:S01]  /*1470*/  @!P0 FMUL R26, R26, 1.175494350822287508e-38 ;  /* 0x008000001a1a8820 */ /* 0x002fe20000400000 */
[----:B------:R-:W-:Y:S06]  /*1480*/  BRA `(.L_x_8826) ;  /* 0x0000000800307947 */ /* 0x000fec0003800000 */
.L_x_8834:
        /* <DEDUP_REMOVED lines=8> */
[----:B---3--:R-:W-:-:S05]  /*1510*/  IMAD.SHL.U32 R26, R26, 0x1000000, RZ ;  /* 0x010000001a1a7824 */ /* 0x008fca00078e00ff */
        /* <DEDUP_REMOVED lines=17> */
.L_x_8837:
[----:B------:R-:W3:Y:S02]  /*1630*/  LDG.E.U8 R2, desc[UR36][R2.64] ;  /* 0x0000002402027981 */ /* 0x000ee4000c1e1100 */
        /* <DEDUP_REMOVED lines=12> */
.L_x_8836:
[----:B------:R-:W3:Y:S02]  /*1700*/  LDG.E.U16 R2, desc[UR36][R2.64] ;  /* 0x0000002402027981 */ /* 0x000ee4000c1e1500 */
[----:B---3--:R-:W-:Y:S01]  /*1710*/  IMAD.U32 R26, R2, 0x10000, RZ ;  /* 0x00010000021a7824 */ /* 0x008fe200078e00ff */
[----:B------:R-:W-:Y:S06]  /*1720*/  BRA `(.L_x_8826) ;  /* 0x0000000400887947 */ /* 0x000fec0003800000 */
.L_x_8833:
        /* <DEDUP_REMOVED lines=8> */
[----:B------:R-:W3:Y:S02]  /*17b0*/  LDG.E.U16 R2, desc[UR36][R2.64] ;  /* 0x0000002402027981 */ /* 0x000ee4000c1e1500 */
[----:B---3--:R-:W-:Y:S01]  /*17c0*/  I2FP.F32.U32 R26, R2 ;  /* 0x00000002001a7245 */ /* 0x008fe20000201000 */
[----:B------:R-:W-:Y:S06]  /*17d0*/  BRA `(.L_x_8826) ;  /* 0x00000004005c7947 */ /* 0x000fec0003800000 */
.L_x_8840:
[----:B------:R-:W3:Y:S01]  /*17e0*/  LDG.E.U8 R2, desc[UR36][R2.64] ;  /* 0x0000002402027981 */ /* 0x000ee2000c1e1100 */
[----:B------:R-:W-:Y:S01]  /*17f0*/  IMAD.MOV.U32 R26, RZ, RZ, RZ ;  /* 0x000000ffff1a7224 */ /* 0x000fe200078e00ff */
        /* <DEDUP_REMOVED lines=18> */
.L_x_8842:
[----:B------:R-:W-:Y:S05]  /*1920*/  BSYNC B0 ;  /* 0x0000000000007941 */ /* 0x000fea0003800000 */
.L_x_8841:
[----:B------:R-:W-:Y:S01]  /*1930*/  IMAD.SHL.U32 R2, R2, 0x100000, RZ ;  /* 0x0010000002027824 */ /* 0x000fe200078e00ff */
[----:B------:R-:W-:-:S04]  /*1940*/  LEA R3, R0, 0x3b800000, 0x17 ;  /* 0x3b80000000037811 */ /* 0x000fc800078eb8ff */
[----:B------:R-:W-:Y:S01]  /*1950*/  LOP3.LUT R26, R3, R2, R26, 0xfe, !PT ;  /* 0x00000002031a7212 */ /* 0x000fe200078efe1a */
[----:B------:R-:W-:Y:S06]  /*1960*/  BRA `(.L_x_8826) ;  /* 0x0000000000f87947 */ /* 0x000fec0003800000 */
.L_x_8839:
        /* <DEDUP_REMOVED lines=20> */
.L_x_8844:
[----:B------:R-:W-:Y:S05]  /*1ab0*/  BSYNC B0 ;  /* 0x0000000000007941 */ /* 0x000fea0003800000 */
.L_x_8843:
[----:B------:R-:W-:Y:S01]  /*1ac0*/  IMAD.SHL.U32 R2, R2, 0x200000, RZ ;  /* 0x0020000002027824 */ /* 0x000fe200078e00ff */
[----:B------:R-:W-:-:S04]  /*1ad0*/  LEA R3, R0, 0x37800000, 0x17 ;  /* 0x3780000000037811 */ /* 0x000fc800078eb8ff */
[----:B------:R-:W-:Y:S01]  /*1ae0*/  LOP3.LUT R26, R3, R2, R26, 0xfe, !PT ;  /* 0x00000002031a7212 */ /* 0x000fe200078efe1a */
[----:B------:R-:W-:Y:S06]  /*1af0*/  BRA `(.L_x_8826) ;  /* 0x0000000000947947 */ /* 0x000fec0003800000 */
.L_x_8838:
[----:B------:R-:W-:-:S13]  /*1b00*/  ISETP.NE.AND P0, PT, R0, 0x1c, PT ;  /* 0x0000001c0000780c */ /* 0x000fda0003f05270 */
[----:B------:R-:W-:Y:S05]  /*1b10*/  @!P0 BRA `(.L_x_8845) ;  /* 0x0000000000848947 */ /* 0x000fea0003800000 */
[----:B------:R-:W-:-:S13]  /*1b20*/  ISETP.NE.AND P0, PT, R0, 0x1d, PT ;  /* 0x0000001d0000780c */ /* 0x000fda0003f05270 */
[----:B------:R-:W-:Y:S05]  /*1b30*/  @!P0 BRA `(.L_x_8846) ;  /* 0x0000000000708947 */ /* 0x000fea0003800000 */
[----:B------:R-:W-:-:S13]  /*1b40*/  ISETP.NE.AND P0, PT, R0, 0x2c, PT ;  /* 0x0000002c0000780c */ /* 0x000fda0003f05270 */
[----:B------:R-:W-:Y:S05]  /*1b50*/  @P0 BRA `(.L_x_8825) ;  /* 0x0000000000200947 */ /* 0x000fea0003800000 */
[----:B------:R-:W3:Y:S01]  /*1b60*/  LDG.E.U8 R2, desc[UR36][R2.64] ;  /* 0x0000002402027981 */ /* 0x000ee2000c1e1100 */
[----:B------:R-:W-:Y:S01]  /*1b70*/  IMAD.MOV.U32 R26, RZ, RZ, 0x400000 ;  /* 0x00400000ff1a7424 */ /* 0x000fe200078e00ff */
[----:B---3--:R-:W-:-:S13]  /*1b80*/  ISETP.NE.AND P0, PT, R2, RZ, PT ;  /* 0x000000ff0200720c */ /* 0x008fda0003f05270 */
[----:B------:R-:W-:Y:S05]  /*1b90*/  @!P0 BRA `(.L_x_8826) ;  /* 0x00000000006c8947 */ /* 0x000fea0003800000 */
[----:B------:R-:W-:-:S13]  /*1ba0*/  ISETP.NE.AND P0, PT, R2, 0xff, PT ;  /* 0x000000ff0200780c */ /* 0x000fda0003f05270 */
[----:B------:R-:W-:Y:S02]  /*1bb0*/  @!P0 IMAD.MOV.U32 R26, RZ, RZ, 0x7f800001 ;  /* 0x7f800001ff1a8424 */ /* 0x000fe400078e00ff */
[----:B------:R-:W-:Y:S01]  /*1bc0*/  @P0 IMAD.SHL.U32 R26, R2, 0x800000, RZ ;  /* 0x00800000021a0824 */ /* 0x000fe200078e00ff */
[----:B------:R-:W-:Y:S06]  /*1bd0*/  BRA `(.L_x_8826) ;  /* 0x00000000005c7947 */ /* 0x000fec0003800000 */
.L_x_8825:
        /* <DEDUP_REMOVED lines=16> */
.L_x_8847:
[----:B------:R-:W-:Y:S01]  /*1ce0*/  IMAD.MOV.U32 R26, RZ, RZ, RZ ;  /* 0x000000ffff1a7224 */ /* 0x000fe200078e00ff */
[----:B------:R-:W-:Y:S06]  /*1cf0*/  BRA `(.L_x_8826) ;  /* 0x0000000000147947 */ /* 0x000fec0003800000 */
.L_x_8846:
[----:B------:R-:W3:Y:S02]  /*1d00*/  LDG.E.64 R2, desc[UR36][R2.64] ;  /* 0x0000002402027981 */ /* 0x000ee4000c1e1b00 */
[----:B---3--:R1:W3:Y:S01]  /*1d10*/  I2F.U64 R26, R2 ;  /* 0x00000002001a7312 */ /* 0x0082e20000301000 */
[----:B------:R-:W-:Y:S05]  /*1d20*/  BRA `(.L_x_8826) ;  /* 0x0000000000087947 */ /* 0x000fea0003800000 */
.L_x_8845:
[----:B------:R-:W3:Y:S02]  /*1d30*/  LDG.E R2, desc[UR36][R2.64] ;  /* 0x0000002402027981 */ /* 0x000ee4000c1e1900 */
[----:B---3--:R-:W-:-:S07]  /*1d40*/  I2FP.F32.U32 R26, R2 ;  /* 0x00000002001a7245 */ /* 0x008fce0000201000 */
.L_x_8826:
[----:B------:R-:W-:Y:S05]  /*1d50*/  BSYNC B6 ;  /* 0x0000000000067941 */ /* 0x000fea0003800000 */
.L_x_8820:
[----:B-1----:R-:W1:Y:S01]  /*1d60*/  LDC.64 R2, c[0x0][0x240] ;  /* 0x00009000ff027b82 */ /* 0x002e620000000a00 */
        /* <DEDUP_REMOVED lines=19> */
.L_x_8852:
[----:B------:R-:W2:Y:S02]  /*1ea0*/  LDG.E.U8 R2, desc[UR36][R2.64] ;  /* 0x0000002402027981 */ /* 0x000ea4000c1e1100 */
[----:B--2---:R-:W-:Y:S01]  /*1eb0*/  I2FP.F32.U32 R24, R2 ;  /* 0x0000000200187245 */ /* 0x004fe20000201000 */
[----:B------:R-:W-:Y:S06]  /*1ec0*/  BRA `(.L_x_8854) ;  /* 0x0000000c002c7947 */ /* 0x000fec0003800000 */
.L_x_8851:
        /* <DEDUP_REMOVED lines=9> */
.L_x_8856:
[----:B------:R-:W2:Y:S02]  /*1f60*/  LDG.E R2, desc[UR36][R2.64] ;  /* 0x0000002402027981 */ /* 0x000ea4000c1e1900 */
[----:B--2---:R-:W-:Y:S01]  /*1f70*/  I2FP.F32.S32 R24, R2 ;  /* 0x0000000200187245 */ /* 0x004fe20000201400 */
[----:B------:R-:W-:Y:S06]  /*1f80*/  BRA `(.L_x_8854) ;  /* 0x0000000800fc7947 */ /* 0x000fec0003800000 */
.L_x_8855:
[----:B------:R-:W2:Y:S02]  /*1f90*/  LDG.E.U16 R2, desc[UR36][R2.64] ;  /* 0x0000002402027981 */ /* 0x000ea4000c1e1500 */
[----:B--2---:R0:W1:Y:S01]  /*1fa0*/  I2F.S16 R24, R2 ;  /* 0x0000000200187306 */ /* 0x0040620000101400 */
[----:B------:R-:W-:Y:S05]  /*1fb0*/  BRA `(.L_x_8854) ;  /* 0x0000000800f07947 */ /* 0x000fea0003800000 */
.L_x_8850:
        /* <DEDUP_REMOVED lines=8> */
.L_x_8858:
[----:B------:R-:W2:Y:S02]  /*2040*/  LDG.E.U16 R2, desc[UR36][R2.64] ;  /* 0x0000002402027981 */ /* 0x000ea4000c1e1500 */
[----:B--2---:R-:W-:Y:S01]  /*2050*/  HADD2.F32 R24, -RZ, R2.H0_H0 ;  /* 0x20000002ff187230 */ /* 0x004fe20000004100 */
[----:B------:R-:W-:Y:S06]  /*2060*/  BRA `(.L_x_8854) ;  /* 0x0000000800c47947 */ /* 0x000fec0003800000 */
.L_x_8857:
        /* <DEDUP_REMOVED lines=8> */
.L_x_8860:
[----:B------:R-:W2:Y:S02]  /*20f0*/  LDG.E.U16 R2, desc[UR36][R2.64] ;  /* 0x0000002402027981 */ /* 0x000ea4000c1e1500 */
[----:B--2---:R-:W-:Y:S01]  /*2100*/  HADD2.F32 R24, -RZ, R2.H0_H0 ;  /* 0x20000002ff187230 */ /* 0x004fe20000004100 */
[----:B------:R-:W-:Y:S06]  /*2110*/  BRA `(.L_x_8854) ;  /* 0x0000000800987947 */ /* 0x000fec0003800000 */
.L_x_8859:
[----:B------:R-:W2:Y:S01]  /*2120*/  LDG.E.64 R2, desc[UR36][R2.64] ;  /* 0x0000002402027981 */ /* 0x000ea2000c1e1b00 */
[----:B------:R-:W-:Y:S01]  /*2130*/  UMOV UR4, 0xf0000000 ;  /* 0xf000000000047882 */ /* 0x000fe20000000000 */
[----:B------:R-:W-:Y:S01]  /*2140*/  UMOV UR5, 0x380fffff ;  /* 0x380fffff00057882 */ /* 0x000fe20000000000 */
[----:B--2---:R-:W0:Y:S01]  /*2150*/  F2F.F32.F64 R24, R2 ;  /* 0x0000000200187310 */ /* 0x004e220000301000 */
[----:B------:R-:W-:-:S14]  /*2160*/  DSETP.GEU.AND P0, PT, |R2|, UR4, PT ;  /* 0x0000000402007e2a */ /* 0x000fdc000bf0e200 */
[----:B0-----:R-:W-:Y:S01]  /*2170*/  @!P0 FMUL R24, R24, 1.175494350822287508e-38 ;  /* 0x0080000018188820 */ /* 0x001fe20000400000 */
[----:B------:R-:W-:Y:S06]  /*2180*/  BRA `(.L_x_8854) ;  /* 0x00000008007c7947 */ /* 0x000fec0003800000 */
.L_x_8849:
        /* <DEDUP_REMOVED lines=12> */
.L_x_8863:
[----:B------:R-:W2:Y:S01]  /*2250*/  LDG.E.64 R2, desc[UR36][R2.64] ;  /* 0x0000002402027981 */ /* 0x000ea2000c1e1b00 */
[----:B------:R-:W-:Y:S01]  /*2260*/  UMOV UR4, 0xf0000000 ;  /* 0xf000000000047882 */ /* 0x000fe20000000000 */
[----:B------:R-:W-:Y:S01]  /*2270*/  UMOV UR5, 0x380fffff ;  /* 0x380fffff00057882 */ /* 0x000fe20000000000 */
[----:B--2---:R-:W0:Y:S01]  /*2280*/  F2F.F32.F64 R24, R2 ;  /* 0x0000000200187310 */ /* 0x004e220000301000 */
[----:B------:R-:W-:-:S14]  /*2290*/  DSETP.GEU.AND P0, PT, |R2|, UR4, PT ;  /* 0x0000000402007e2a */ /* 0x000fdc000bf0e200 */
[----:B0-----:R-:W-:Y:S01]  /*22a0*/  @!P0 FMUL R24, R24, 1.175494350822287508e-38 ;  /* 0x0080000018188820 */ /* 0x001fe20000400000 */
[----:B------:R-:W-:Y:S06]  /*22b0*/  BRA `(.L_x_8854) ;  /* 0x0000000800307947 */ /* 0x000fec0003800000 */
.L_x_8862:
        /* <DEDUP_REMOVED lines=26> */
.L_x_8865:
        /* <DEDUP_REMOVED lines=13> */
.L_x_8864:
[----:B------:R-:W2:Y:S02]  /*2530*/  LDG.E.U16 R2, desc[UR36][R2.64] ;  /* 0x0000002402027981 */ /* 0x000ea4000c1e1500 */
[----:B--2---:R-:W-:Y:S01]  /*2540*/  IMAD.U32 R24, R2, 0x10000, RZ ;  /* 0x0001000002187824 */ /* 0x004fe200078e00ff */
[----:B------:R-:W-:Y:S06]  /*2550*/  BRA `(.L_x_8854) ;  /* 0x0000000400887947 */ /* 0x000fec0003800000 */
.L_x_8861:
        /* <DEDUP_REMOVED lines=11> */
.L_x_8868:
        /* <DEDUP_REMOVED lines=20> */
.L_x_8870:
[----:B------:R-:W-:Y:S05]  /*2750*/  BSYNC B0 ;  /* 0x0000000000007941 */ /* 0x000fea0003800000 */
.L_x_8869:
[----:B------:R-:W-:Y:S01]  /*2760*/  IMAD.SHL.U32 R2, R2, 0x100000, RZ ;  /* 0x0010000002027824 */ /* 0x000fe200078e00ff */
[----:B------:R-:W-:-:S04]  /*2770*/  LEA R3, R0, 0x3b800000, 0x17 ;  /* 0x3b80000000037811 */ /* 0x000fc800078eb8ff */
[----:B------:R-:W-:Y:S01]  /*2780*/  LOP3.LUT R24, R3, R2, R24, 0xfe, !PT ;  /* 0x0000000203187212 */ /* 0x000fe200078efe18 */
[----:B------:R-:W-:Y:S06]  /*2790*/  BRA `(.L_x_8854) ;  /* 0x0000000000f87947 */ /* 0x000fec0003800000 */
.L_x_8867:
        /* <DEDUP_REMOVED lines=20> */
.L_x_8872:
[----:B------:R-:W-:Y:S05]  /*28e0*/  BSYNC B0 ;  /* 0x0000000000007941 */ /* 0x000fea0003800000 */
.L_x_8871:
[----:B------:R-:W-:Y:S01]  /*28f0*/  IMAD.SHL.U32 R2, R2, 0x200000, RZ ;  /* 0x0020000002027824 */ /* 0x000fe200078e00ff */
[----:B------:R-:W-:-:S04]  /*2900*/  LEA R3, R0, 0x37800000, 0x17 ;  /* 0x3780000000037811 */ /* 0x000fc800078eb8ff */
[----:B------:R-:W-:Y:S01]  /*2910*/  LOP3.LUT R24, R3, R2, R24, 0xfe, !PT ;  /* 0x0000000203187212 */ /* 0x000fe200078efe18 */
[----:B------:R-:W-:Y:S06]  /*2920*/  BRA `(.L_x_8854) ;  /* 0x0000000000947947 */ /* 0x000fec0003800000 */
.L_x_8866:
        /* <DEDUP_REMOVED lines=14> */
.L_x_8853:
        /* <DEDUP_REMOVED lines=16> */
.L_x_8875:
[----:B------:R-:W-:Y:S01]  /*2b10*/  IMAD.MOV.U32 R24, RZ, RZ, RZ ;  /* 0x000000ffff187224 */ /* 0x000fe200078e00ff */
[----:B------:R-:W-:Y:S06]  /*2b20*/  BRA `(.L_x_8854) ;  /* 0x0000000000147947 */ /* 0x000fec0003800000 */
.L_x_8874:
[----:B------:R-:W2:Y:S02]  /*2b30*/  LDG.E.64 R24, desc[UR36][R2.64] ;  /* 0x0000002402187981 */ /* 0x000ea4000c1e1b00 */
[----:B--2---:R0:W1:Y:S01]  /*2b40*/  I2F.U64 R24, R24 ;  /* 0x0000001800187312 */ /* 0x0040620000301000 */
[----:B------:R-:W-:Y:S05]  /*2b50*/  BRA `(.L_x_8854) ;  /* 0x0000000000087947 */ /* 0x000fea0003800000 */
.L_x_8873:
[----:B------:R-:W2:Y:S02]  /*2b60*/  LDG.E R2, desc[UR36][R2.64] ;  /* 0x0000002402027981 */ /* 0x000ea4000c1e1900 */
[----:B--2---:R-:W-:-:S07]  /*2b70*/  I2FP.F32.U32 R24, R2 ;  /* 0x0000000200187245 */ /* 0x004fce0000201000 */
.L_x_8854:
[----:B------:R-:W-:Y:S05]  /*2b80*/  BSYNC B6 ;  /* 0x0000000000067941 */ /* 0x000fea0003800000 */
.L_x_8848:
[----:B------:R-:W-:-:S07]  /*2b90*/  VIADD R18, R18, 0x80 ;  /* 0x0000008012127836 */ /* 0x000fce0000000000 */
.L_x_8791:
[----:B------:R-:W-:Y:S05]  /*2ba0*/  BSYNC B7 ;  /* 0x0000000000077941 */ /* 0x000fea0003800000 */
.L_x_8790:
[----:B------:R-:W-:Y:S01]  /*2bb0*/  ISETP.GE.AND P0, PT, R18, R22, PT ;  /* 0x000000161200720c */ /* 0x000fe20003f06270 */
[----:B------:R-:W-:Y:S01]  /*2bc0*/  BSSY B7, `(.L_x_8876) ;  /* 0x00002b0000077945 */ /* 0x000fe20003800000 */
[----:B------:R-:W-:Y:S02]  /*2bd0*/  IMAD.MOV.U32 R19, RZ, RZ, RZ ;  /* 0x000000ffff137224 */ /* 0x000fe400078e00ff */
[----:B0-----:R-:W-:-:S09]  /*2be0*/  IMAD.MOV.U32 R2, RZ, RZ, RZ ;  /* 0x000000ffff027224 */ /* 0x001fd200078e00ff */
[----:B------:R-:W-:Y:S05]  /*2bf0*/  @P0 BRA `(.L_x_8877) ;  /* 0x0000002800b00947 */ /* 0x000fea0003800000 */
[----:B------:R-:W0:Y:S01]  /*2c00*/  S2R R0, SR_CTAID.X ;  /* 0x0000000000007919 */ /* 0x000e220000002500 */
[----:B------:R-:W1:Y:S01]  /*2c10*/  LDC.64 R2, c[0x0][0x230] ;  /* 0x00008c00ff027b82 */ /* 0x000e620000000a00 */
[----:B------:R-:W-:Y:S01]  /*2c20*/  ULDC UR4, c[0x0][0x250] ;  /* 0x0000940000047ab9 */ /* 0x000fe20000000800 */
[----:B------:R-:W-:Y:S01]  /*2c30*/  BSSY B6, `(.L_x_8878) ;  /* 0x00000e1000067945 */ /* 0x000fe20003800000 */
        /* <DEDUP_REMOVED lines=18> */
.L_x_8882:
[----:B------:R-:W2:Y:S02]  /*2d60*/  LDG.E.U8 R2, desc[UR36][R2.64] ;  /* 0x0000002402027981 */ /* 0x000ea4000c1e1100 */
[----:B--2---:R-:W-:Y:S01]  /*2d70*/  I2FP.F32.U32 R27, R2 ;  /* 0x00000002001b7245 */ /* 0x004fe20000201000 */
[----:B------:R-:W-:Y:S06]  /*2d80*/  BRA `(.L_x_8884) ;  /* 0x0000000c002c7947 */ /* 0x000fec0003800000 */
.L_x_8881:
        /* <DEDUP_REMOVED lines=9> */
.L_x_8886:
[----:B------:R-:W2:Y:S02]  /*2e20*/  LDG.E R2, desc[UR36][R2.64] ;  /* 0x0000002402027981 */ /* 0x000ea4000c1e1900 */
[----:B--2---:R-:W-:Y:S01]  /*2e30*/  I2FP.F32.S32 R27, R2 ;  /* 0x00000002001b7245 */ /* 0x004fe20000201400 */
[----:B------:R-:W-:Y:S06]  /*2e40*/  BRA `(.L_x_8884) ;  /* 0x0000000800fc7947 */ /* 0x000fec0003800000 */
.L_x_8885:
[----:B------:R-:W2:Y:S02]  /*2e50*/  LDG.E.U16 R2, desc[UR36][R2.64] ;  /* 0x0000002402027981 */ /* 0x000ea4000c1e1500 */
[----:B--2---:R2:W0:Y:S01]  /*2e60*/  I2F.S16 R27, R2 ;  /* 0x00000002001b7306 */ /* 0x0044220000101400 */
[----:B------:R-:W-:Y:S05]  /*2e70*/  BRA `(.L_x_8884) ;  /* 0x0000000800f07947 */ /* 0x000fea0003800000 */
.L_x_8880:
        /* <DEDUP_REMOVED lines=8> */
.L_x_8888:
[----:B------:R-:W2:Y:S02]  /*2f00*/  LDG.E.U16 R2, desc[UR36][R2.64] ;  /* 0x0000002402027981 */ /* 0x000ea4000c1e1500 */
[----:B--2---:R-:W-:Y:S01]  /*2f10*/  HADD2.F32 R27, -RZ, R2.H0_H0 ;  /* 0x20000002ff1b7230 */ /* 0x004fe20000004100 */
[----:B------:R-:W-:Y:S06]  /*2f20*/  BRA `(.L_x_8884) ;  /* 0x0000000800c47947 */ /* 0x000fec0003800000 */
.L_x_8887:
        /* <DEDUP_REMOVED lines=8> */
.L_x_8890:
[----:B------:R-:W2:Y:S02]  /*2fb0*/  LDG.E.U16 R2, desc[UR36][R2.64] ;  /* 0x0000002402027981 */ /* 0x000ea4000c1e1500 */
[----:B--2---:R-:W-:Y:S01]  /*2fc0*/  HADD2.F32 R27, -RZ, R2.H0_H0 ;  /* 0x20000002ff1b7230 */ /* 0x004fe20000004100 */
[----:B------:R-:W-:Y:S06]  /*2fd0*/  BRA `(.L_x_8884) ;  /* 0x0000000800987947 */ /* 0x000fec0003800000 */
.L_x_8889:
[----:B------:R-:W2:Y:S01]  /*2fe0*/  LDG.E.64 R2, desc[UR36][R2.64] ;  /* 0x0000002402027981 */ /* 0x000ea2000c1e1b00 */
[----:B------:R-:W-:Y:S01]  /*2ff0*/  UMOV UR4, 0xf0000000 ;  /* 0xf000000000047882 */ /* 0x000fe20000000000 */
[----:B------:R-:W-:Y:S01]  /*3000*/  UMOV UR5, 0x380fffff ;  /* 0x380fffff00057882 */ /* 0x000fe20000000000 */
[----:B--2---:R-:W0:Y:S01]  /*3010*/  F2F.F32.F64 R27, R2 ;  /* 0x00000002001b7310 */ /* 0x004e220000301000 */
[----:B------:R-:W-:-:S14]  /*3020*/  DSETP.GEU.AND P0, PT, |R2|, UR4, PT ;  /* 0x0000000402007e2a */ /* 0x000fdc000bf0e200 */
[----:B0-----:R-:W-:Y:S01]  /*3030*/  @!P0 FMUL R27, R27, 1.175494350822287508e-38 ;  /* 0x008000001b1b8820 */ /* 0x001fe20000400000 */
[----:B------:R-:W-:Y:S06]  /*3040*/  BRA `(.L_x_8884) ;  /* 0x00000008007c7947 */ /* 0x000fec0003800000 */
.L_x_8879:
        /* <DEDUP_REMOVED lines=12> */
.L_x_8893:
[----:B------:R-:W2:Y:S01]  /*3110*/  LDG.E.64 R2, desc[UR36][R2.64] ;  /* 0x0000002402027981 */ /* 0x000ea2000c1e1b00 */
[----:B------:R-:W-:Y:S01]  /*3120*/  UMOV UR4, 0xf0000000 ;  /* 0xf000000000047882 */ /* 0x000fe20000000000 */
[----:B------:R-:W-:Y:S01]  /*3130*/  UMOV UR5, 0x380fffff ;  /* 0x380fffff00057882 */ /* 0x000fe20000000000 */
[----:B--2---:R-:W0:Y:S01]  /*3140*/  F2F.F32.F64 R27, R2 ;  /* 0x00000002001b7310 */ /* 0x004e220000301000 */
[----:B------:R-:W-:-:S14]  /*3150*/  DSETP.GEU.AND P0, PT, |R2|, UR4, PT ;  /* 0x0000000402007e2a */ /* 0x000fdc000bf0e200 */
[----:B0-----:R-:W-:Y:S01]  /*3160*/  @!P0 FMUL R27, R27, 1.175494350822287508e-38 ;  /* 0x008000001b1b8820 */ /* 0x001fe20000400000 */
[----:B------:R-:W-:Y:S06]  /*3170*/  BRA `(.L_x_8884) ;  /* 0x0000000800307947 */ /* 0x000fec0003800000 */
.L_x_8892:
        /* <DEDUP_REMOVED lines=26> */
.L_x_8895:
        /* <DEDUP_REMOVED lines=13> */
.L_x_8894:
[----:B------:R-:W2:Y:S02]  /*33f0*/  LDG.E.U16 R2, desc[UR36][R2.64] ;  /* 0x0000002402027981 */ /* 0x000ea4000c1e1500 */
[----:B--2---:R-:W-:Y:S01]  /*3400*/  IMAD.U32 R27, R2, 0x10000, RZ ;  /* 0x00010000021b7824 */ /* 0x004fe200078e00ff */
[----:B------:R-:W-:Y:S06]  /*3410*/  BRA `(.L_x_8884) ;  /* 0x0000000400887947 */ /* 0x000fec0003800000 */
.L_x_8891:
        /* <DEDUP_REMOVED lines=11> */
.L_x_8898:
        /* <DEDUP_REMOVED lines=20> */
.L_x_8900:
[----:B------:R-:W-:Y:S05]  /*3610*/  BSYNC B0 ;  /* 0x0000000000007941 */ /* 0x000fea0003800000 */
.L_x_8899:
[----:B------:R-:W-:Y:S01]  /*3620*/  IMAD.SHL.U32 R2, R2, 0x100000, RZ ;  /* 0x0010000002027824 */ /* 0x000fe200078e00ff */
[----:B------:R-:W-:-:S04]  /*3630*/  LEA R0, R0, 0x3b800000, 0x17 ;  /* 0x3b80000000007811 */ /* 0x000fc800078eb8ff */
[----:B------:R-:W-:Y:S01]  /*3640*/  LOP3.LUT R27, R0, R2, R27, 0xfe, !PT ;  /* 0x00000002001b7212 */ /* 0x000fe200078efe1b */
[----:B------:R-:W-:Y:S06]  /*3650*/  BRA `(.L_x_8884) ;  /* 0x0000000000f87947 */ /* 0x000fec0003800000 */
.L_x_8897:
        /* <DEDUP_REMOVED lines=20> */
.L_x_8902:
[----:B------:R-:W-:Y:S05]  /*37a0*/  BSYNC B0 ;  /* 0x0000000000007941 */ /* 0x000fea0003800000 */
.L_x_8901:
[----:B------:R-:W-:Y:S01]  /*37b0*/  IMAD.SHL.U32 R2, R2, 0x200000, RZ ;  /* 0x0020000002027824 */ /* 0x000fe200078e00ff */
[----:B------:R-:W-:-:S04]  /*37c0*/  LEA R0, R0, 0x37800000, 0x17 ;  /* 0x3780000000007811 */ /* 0x000fc800078eb8ff */
[----:B------:R-:W-:Y:S01]  /*37d0*/  LOP3.LUT R27, R0, R2, R27, 0xfe, !PT ;  /* 0x00000002001b7212 */ /* 0x000fe200078efe1b */
[----:B------:R-:W-:Y:S06]  /*37e0*/  BRA `(.L_x_8884) ;  /* 0x0000000000947947 */ /* 0x000fec0003800000 */
.L_x_8896:
        /* <DEDUP_REMOVED lines=14> */
.L_x_8883:
        /* <DEDUP_REMOVED lines=16> */
.L_x_8905:
[----:B------:R-:W-:Y:S01]  /*39d0*/  IMAD.MOV.U32 R27, RZ, RZ, RZ ;  /* 0x000000ffff1b7224 */ /* 0x000fe200078e00ff */
[----:B------:R-:W-:Y:S06]  /*39e0*/  BRA `(.L_x_8884) ;  /* 0x0000000000147947 */ /* 0x000fec0003800000 */
.L_x_8904:
[----:B------:R-:W2:Y:S02]  /*39f0*/  LDG.E.64 R2, desc[UR36][R2.64] ;  /* 0x0000002402027981 */ /* 0x000ea4000c1e1b00 */
[----:B--2---:R0:W1:Y:S01]  /*3a00*/  I2F.U64 R27, R2 ;  /* 0x00000002001b7312 */ /* 0x0040620000301000 */
[----:B------:R-:W-:Y:S05]  /*3a10*/  BRA `(.L_x_8884) ;  /* 0x0000000000087947 */ /* 0x000fea0003800000 */
.L_x_8903:
[----:B------:R-:W2:Y:S02]  /*3a20*/  LDG.E R2, desc[UR36][R2.64] ;  /* 0x0000002402027981 */ /* 0x000ea4000c1e1900 */
[----:B--2---:R-:W-:-:S07]  /*3a30*/  I2FP.F32.U32 R27, R2 ;  /* 0x00000002001b7245 */ /* 0x004fce0000201000 */
.L_x_8884:
[----:B------:R-:W-:Y:S05]  /*3a40*/  BSYNC B6 ;  /* 0x0000000000067941 */ /* 0x000fea0003800000 */
.L_x_8878:
[----:B0-2---:R-:W0:Y:S01]  /*3a50*/  LDC.64 R2, c[0x0][0x238] ;  /* 0x00008e00ff027b82 */ /* 0x005e220000000a00 */
        /* <DEDUP_REMOVED lines=19> */
.L_x_8910:
[----:B------:R-:W2:Y:S02]  /*3b90*/  LDG.E.U8 R2, desc[UR36][R2.64] ;  /* 0x0000002402027981 */ /* 0x000ea4000c1e1100 */
[----:B--2---:R-:W-:Y:S01]  /*3ba0*/  I2FP.F32.U32 R19, R2 ;  /* 0x0000000200137245 */ /* 0x004fe20000201000 */
[----:B------:R-:W-:Y:S06]  /*3bb0*/  BRA `(.L_x_8912) ;  /* 0x0000000c002c7947 */ /* 0x000fec0003800000 */
.L_x_8909:
        /* <DEDUP_REMOVED lines=9> */
.L_x_8914:
[----:B------:R-:W2:Y:S02]  /*3c50*/  LDG.E R2, desc[UR36][R2.64] ;  /* 0x0000002402027981 */ /* 0x000ea4000c1e1900 */
[----:B--2---:R-:W-:Y:S01]  /*3c60*/  I2FP.F32.S32 R19, R2 ;  /* 0x0000000200137245 */ /* 0x004fe20000201400 */
[----:B------:R-:W-:Y:S06]  /*3c70*/  BRA `(.L_x_8912) ;  /* 0x0000000800fc7947 */ /* 0x000fec0003800000 */
.L_x_8913:
[----:B------:R-:W2:Y:S02]  /*3c80*/  LDG.E.U16 R2, desc[UR36][R2.64] ;  /* 0x0000002402027981 */ /* 0x000ea4000c1e1500 */
[----:B--2---:R0:W2:Y:S01]  /*3c90*/  I2F.S16 R19, R2 ;  /* 0x0000000200137306 */ /* 0x0040a20000101400 */
[----:B------:R-:W-:Y:S05]  /*3ca0*/  BRA `(.L_x_8912) ;  /* 0x0000000800f07947 */ /* 0x000fea0003800000 */
.L_x_8908:
        /* <DEDUP_REMOVED lines=8> */
.L_x_8916:
[----:B------:R-:W2:Y:S02]  /*3d30*/  LDG.E.U16 R2, desc[UR36][R2.64] ;  /* 0x0000002402027981 */ /* 0x000ea4000c1e1500 */
[----:B--2---:R-:W-:Y:S01]  /*3d40*/  HADD2.F32 R19, -RZ, R2.H0_H0 ;  /* 0x20000002ff137230 */ /* 0x004fe20000004100 */
[----:B------:R-:W-:Y:S06]  /*3d50*/  BRA `(.L_x_8912) ;  /* 0x0000000800c47947 */ /* 0x000fec0003800000 */
.L_x_8915:
        /* <DEDUP_REMOVED lines=8> */
.L_x_8918:
[----:B------:R-:W2:Y:S02]  /*3de0*/  LDG.E.U16 R2, desc[UR36][R2.64] ;  /* 0x0000002402027981 */ /* 0x000ea4000c1e1500 */
[----:B--2---:R-:W-:Y:S01]  /*3df0*/  HADD2.F32 R19, -RZ, R2.H0_H0 ;  /* 0x20000002ff137230 */ /* 0x004fe20000004100 */
[----:B------:R-:W-:Y:S06]  /*3e00*/  BRA `(.L_x_8912) ;  /* 0x0000000800987947 */ /* 0x000fec0003800000 */
.L_x_8917:
[----:B------:R-:W2:Y:S01]  /*3e10*/  LDG.E.64 R2, desc[UR36][R2.64] ;  /* 0x0000002402027981 */ /* 0x000ea2000c1e1b00 */
[----:B------:R-:W-:Y:S01]  /*3e20*/  UMOV UR4, 0xf0000000 ;  /* 0xf000000000047882 */ /* 0x000fe20000000000 */
[----:B------:R-:W-:Y:S01]  /*3e30*/  UMOV UR5, 0x380fffff ;  /* 0x380fffff00057882 */ /* 0x000fe20000000000 */
[----:B--2---:R-:W0:Y:S01]  /*3e40*/  F2F.F32.F64 R19, R2 ;  /* 0x0000000200137310 */ /* 0x004e220000301000 */
[----:B------:R-:W-:-:S14]  /*3e50*/  DSETP.GEU.AND P0, PT, |R2|, UR4, PT ;  /* 0x0000000402007e2a */ /* 0x000fdc000bf0e200 */
[----:B0-----:R-:W-:Y:S01]  /*3e60*/  @!P0 FMUL R19, R19, 1.175494350822287508e-38 ;  /* 0x0080000013138820 */ /* 0x001fe20000400000 */
[----:B------:R-:W-:Y:S06]  /*3e70*/  BRA `(.L_x_8912) ;  /* 0x00000008007c7947 */ /* 0x000fec0003800000 */
.L_x_8907:
        /* <DEDUP_REMOVED lines=12> */
.L_x_8921:
[----:B------:R-:W2:Y:S01]  /*3f40*/  LDG.E.64 R2, desc[UR36][R2.64] ;  /* 0x0000002402027981 */ /* 0x000ea2000c1e1b00 */
[----:B------:R-:W-:Y:S01]  /*3f50*/  UMOV UR4, 0xf0000000 ;  /* 0xf000000000047882 */ /* 0x000fe20000000000 */
[----:B------:R-:W-:Y:S01]  /*3f60*/  UMOV UR5, 0x380fffff ;  /* 0x380fffff00057882 */ /* 0x000fe20000000000 */
[----:B--2---:R-:W0:Y:S01]  /*3f70*/  F2F.F32.F64 R19, R2 ;  /* 0x0000000200137310 */ /* 0x004e220000301000 */
[----:B------:R-:W-:-:S14]  /*3f80*/  DSETP.GEU.AND P0, PT, |R2|, UR4, PT ;  /* 0x0000000402007e2a */ /* 0x000fdc000bf0e200 */
[----:B0-----:R-:W-:Y:S01]  /*3f90*/  @!P0 FMUL R19, R19, 1.175494350822287508e-38 ;  /* 0x0080000013138820 */ /* 0x001fe20000400000 */
[----:B------:R-:W-:Y:S06]  /*3fa0*/  BRA `(.L_x_8912) ;  /* 0x0000000800307947 */ /* 0x000fec0003800000 */
.L_x_8920:
        /* <DEDUP_REMOVED lines=26> */
.L_x_8923:
        /* <DEDUP_REMOVED lines=13> */
.L_x_8922:
[----:B------:R-:W2:Y:S02]  /*4220*/  LDG.E.U16 R2, desc[UR36][R2.64] ;  /* 0x0000002402027981 */ /* 0x000ea4000c1e1500 */
[----:B--2---:R-:W-:Y:S01]  /*4230*/  IMAD.U32 R19, R2, 0x10000, RZ ;  /* 0x0001000002137824 */ /* 0x004fe200078e00ff */
[----:B------:R-:W-:Y:S06]  /*4240*/  BRA `(.L_x_8912) ;  /* 0x0000000400887947 */ /* 0x000fec0003800000 */
.L_x_8919:
        /* <DEDUP_REMOVED lines=11> */
.L_x_8926:
        /* <DEDUP_REMOVED lines=20> */
.L_x_8928:
[----:B------:R-:W-:Y:S05]  /*4440*/  BSYNC B0 ;  /* 0x0000000000007941 */ /* 0x000fea0003800000 */
.L_x_8927:
[----:B------:R-:W-:Y:S01]  /*4450*/  IMAD.SHL.U32 R2, R2, 0x100000, RZ ;  /* 0x0010000002027824 */ /* 0x000fe200078e00ff */
[----:B------:R-:W-:-:S04]  /*4460*/  LEA R0, R0, 0x3b800000, 0x17 ;  /* 0x3b80000000007811 */ /* 0x000fc800078eb8ff */
[----:B------:R-:W-:Y:S01]  /*4470*/  LOP3.LUT R19, R0, R2, R19, 0xfe, !PT ;  /* 0x0000000200137212 */ /* 0x000fe200078efe13 */
[----:B------:R-:W-:Y:S06]  /*4480*/  BRA `(.L_x_8912) ;  /* 0x0000000000f87947 */ /* 0x000fec0003800000 */
.L_x_8925:
        /* <DEDUP_REMOVED lines=20> */
.L_x_8930:
[----:B------:R-:W-:Y:S05]  /*45d0*/  BSYNC B0 ;  /* 0x0000000000007941 */ /* 0x000fea0003800000 */
.L_x_8929:
[----:B------:R-:W-:Y:S01]  /*45e0*/  IMAD.SHL.U32 R2, R2, 0x200000, RZ ;  /* 0x0020000002027824 */ /* 0x000fe200078e00ff */
[----:B------:R-:W-:-:S04]  /*45f0*/  LEA R0, R0, 0x37800000, 0x17 ;  /* 0x3780000000007811 */ /* 0x000fc800078eb8ff */
[----:B------:R-:W-:Y:S01]  /*4600*/  LOP3.LUT R19, R0, R2, R19, 0xfe, !PT ;  /* 0x0000000200137212 */ /* 0x000fe200078efe13 */
[----:B------:R-:W-:Y:S06]  /*4610*/  BRA `(.L_x_8912) ;  /* 0x0000000000947947 */ /* 0x000fec0003800000 */
.L_x_8924:
        /* <DEDUP_REMOVED lines=14> */
.L_x_8911:
        /* <DEDUP_REMOVED lines=16> */
.L_x_8933:
[----:B------:R-:W-:Y:S01]  /*4800*/  IMAD.MOV.U32 R19, RZ, RZ, RZ ;  /* 0x000000ffff137224 */ /* 0x000fe200078e00ff */
[----:B------:R-:W-:Y:S06]  /*4810*/  BRA `(.L_x_8912) ;  /* 0x0000000000147947 */ /* 0x000fec0003800000 */
.L_x_8932:
[----:B------:R-:W2:Y:S02]  /*4820*/  LDG.E.64 R2, desc[UR36][R2.64] ;  /* 0x0000002402027981 */ /* 0x000ea4000c1e1b00 */
[----:B--2---:R0:W2:Y:S01]  /*4830*/  I2F.U64 R19, R2 ;  /* 0x0000000200137312 */ /* 0x0040a20000301000 */
[----:B------:R-:W-:Y:S05]  /*4840*/  BRA `(.L_x_8912) ;  /* 0x0000000000087947 */ /* 0x000fea0003800000 */
.L_x_8931:
[----:B------:R-:W2:Y:S02]  /*4850*/  LDG.E R2, desc[UR36][R2.64] ;  /* 0x0000002402027981 */ /* 0x000ea4000c1e1900 */
[----:B--2---:R-:W-:-:S07]  /*4860*/  I2FP.F32.U32 R19, R2 ;  /* 0x0000000200137245 */ /* 0x004fce0000201000 */
.L_x_8912:
[----:B------:R-:W-:Y:S05]  /*4870*/  BSYNC B6 ;  /* 0x0000000000067941 */ /* 0x000fea0003800000 */
.L_x_8906:
        /* <DEDUP_REMOVED lines=20> */
.L_x_8938:
[----:B------:R-:W2:Y:S02]  /*49c0*/  LDG.E.U8 R2, desc[UR36][R4.64] ;  /* 0x0000002404027981 */ /* 0x000ea4000c1e1100 */
[----:B--2---:R-:W-:Y:S01]  /*49d0*/  I2FP.F32.U32 R2, R2 ;  /* 0x0000000200027245 */ /* 0x004fe20000201000 */
[----:B------:R-:W-:Y:S06]  /*49e0*/  BRA `(.L_x_8940) ;  /* 0x0000000c002c7947 */ /* 0x000fec0003800000 */
.L_x_8937:
        /* <DEDUP_REMOVED lines=9> */
.L_x_8942:
[----:B------:R-:W2:Y:S02]  /*4a80*/  LDG.E R2, desc[UR36][R4.64] ;  /* 0x0000002404027981 */ /* 0x000ea4000c1e1900 */
[----:B--2---:R-:W-:Y:S01]  /*4a90*/  I2FP.F32.S32 R2, R2 ;  /* 0x0000000200027245 */ /* 0x004fe20000201400 */
[----:B------:R-:W-:Y:S06]  /*4aa0*/  BRA `(.L_x_8940) ;  /* 0x0000000800fc7947 */ /* 0x000fec0003800000 */
.L_x_8941:
[----:B------:R-:W2:Y:S02]  /*4ab0*/  LDG.E.U16 R2, desc[UR36][R4.64] ;  /* 0x0000002404027981 */ /* 0x000ea4000c1e1500 */
[----:B--2---:R-:W0:Y:S01]  /*4ac0*/  I2F.S16 R2, R2 ;  /* 0x0000000200027306 */ /* 0x004e220000101400 */
[----:B------:R-:W-:Y:S05]  /*4ad0*/  BRA `(.L_x_8940) ;  /* 0x0000000800f07947 */ /* 0x000fea0003800000 */
.L_x_8936:
        /* <DEDUP_REMOVED lines=8> */
.L_x_8944:
[----:B------:R-:W2:Y:S02]  /*4b60*/  LDG.E.U16 R2, desc[UR36][R4.64] ;  /* 0x0000002404027981 */ /* 0x000ea4000c1e1500 */
[----:B--2---:R-:W-:Y:S01]  /*4b70*/  HADD2.F32 R2, -RZ, R2.H0_H0 ;  /* 0x20000002ff027230 */ /* 0x004fe20000004100 */
[----:B------:R-:W-:Y:S06]  /*4b80*/  BRA `(.L_x_8940) ;  /* 0x0000000800c47947 */ /* 0x000fec0003800000 */
.L_x_8943:
        /* <DEDUP_REMOVED lines=8> */
.L_x_8946:
[----:B------:R-:W2:Y:S02]  /*4c10*/  LDG.E.U16 R2, desc[UR36][R4.64] ;  /* 0x0000002404027981 */ /* 0x000ea4000c1e1500 */
[----:B--2---:R-:W-:Y:S01]  /*4c20*/  HADD2.F32 R2, -RZ, R2.H0_H0 ;  /* 0x20000002ff027230 */ /* 0x004fe20000004100 */
[----:B------:R-:W-:Y:S06]  /*4c30*/  BRA `(.L_x_8940) ;  /* 0x0000000800987947 */ /* 0x000fec0003800000 */
.L_x_8945:
[----:B------:R-:W2:Y:S01]  /*4c40*/  LDG.E.64 R4, desc[UR36][R4.64] ;  /* 0x0000002404047981 */ /* 0x000ea2000c1e1b00 */
[----:B------:R-:W-:Y:S01]  /*4c50*/  UMOV UR4, 0xf0000000 ;  /* 0xf000000000047882 */ /* 0x000fe20000000000 */
[----:B------:R-:W-:Y:S01]  /*4c60*/  UMOV UR5, 0x380fffff ;  /* 0x380fffff00057882 */ /* 0x000fe20000000000 */
[----:B--2---:R-:W0:Y:S01]  /*4c70*/  F2F.F32.F64 R2, R4 ;  /* 0x0000000400027310 */ /* 0x004e220000301000 */
[----:B------:R-:W-:-:S14]  /*4c80*/  DSETP.GEU.AND P0, PT, |R4|, UR4, PT ;  /* 0x0000000404007e2a */ /* 0x000fdc000bf0e200 */
[----:B0-----:R-:W-:Y:S01]  /*4c90*/  @!P0 FMUL R2, R2, 1.175494350822287508e-38 ;  /* 0x0080000002028820 */ /* 0x001fe20000400000 */
[----:B------:R-:W-:Y:S06]  /*4ca0*/  BRA `(.L_x_8940) ;  /* 0x00000008007c7947 */ /* 0x000fec0003800000 */
.L_x_8935:
        /* <DEDUP_REMOVED lines=12> */
.L_x_8949:
[----:B------:R-:W2:Y:S01]  /*4d70*/  LDG.E.64 R4, desc[UR36][R4.64] ;  /* 0x0000002404047981 */ /* 0x000ea2000c1e1b00 */
[----:B------:R-:W-:Y:S01]  /*4d80*/  UMOV UR4, 0xf0000000 ;  /* 0xf000000000047882 */ /* 0x000fe20000000000 */
[----:B------:R-:W-:Y:S01]  /*4d90*/  UMOV UR5, 0x380fffff ;  /* 0x380fffff00057882 */ /* 0x000fe20000000000 */
[----:B--2---:R-:W0:Y:S01]  /*4da0*/  F2F.F32.F64 R2, R4 ;  /* 0x0000000400027310 */ /* 0x004e220000301000 */
[----:B------:R-:W-:-:S14]  /*4db0*/  DSETP.GEU.AND P0, PT, |R4|, UR4, PT ;  /* 0x0000000404007e2a */ /* 0x000fdc000bf0e200 */
[----:B0-----:R-:W-:Y:S01]  /*4dc0*/  @!P0 FMUL R2, R2, 1.175494350822287508e-38 ;  /* 0x0080000002028820 */ /* 0x001fe20000400000 */
[----:B------:R-:W-:Y:S06]  /*4dd0*/  BRA `(.L_x_8940) ;  /* 0x0000000800307947 */ /* 0x000fec0003800000 */
.L_x_8948:
        /* <DEDUP_REMOVED lines=26> */
.L_x_8951:
        /* <DEDUP_REMOVED lines=11> */
[----:B------:R-:W-:Y:S01]  /*5030*/  LOP3.LUT R2, R2, 0x80000000, R3, 0xf8, !PT ;  /* 0x8000000002027812 */ /* 0x000fe200078ef803 */
[----:B------:R-:W-:Y:S06]  /*5040*/  BRA `(.L_x_8940) ;  /* 0x0000000400947947 */ /* 0x000fec0003800000 */
.L_x_8950:
[----:B------:R-:W2:Y:S02]  /*5050*/  LDG.E.U16 R2, desc[UR36][R4.64] ;  /* 0x0000002404027981 */ /* 0x000ea4000c1e1500 */
[----:B--2---:R-:W-:Y:S01]  /*5060*/  IMAD.U32 R2, R2, 0x10000, RZ ;  /* 0x0001000002027824 */ /* 0x004fe200078e00ff */
[----:B------:R-:W-:Y:S06]  /*5070*/  BRA `(.L_x_8940) ;  /* 0x0000000400887947 */ /* 0x000fec0003800000 */
.L_x_8947:
        /* <DEDUP_REMOVED lines=11> */
.L_x_8954:
        /* <DEDUP_REMOVED lines=20> */
.L_x_8956:
[----:B------:R-:W-:Y:S05]  /*5270*/  BSYNC B0 ;  /* 0x0000000000007941 */ /* 0x000fea0003800000 */
.L_x_8955:
[----:B------:R-:W-:Y:S01]  /*5280*/  IMAD.SHL.U32 R2, R2, 0x100000, RZ ;  /* 0x0010000002027824 */ /* 0x000fe200078e00ff */
[----:B------:R-:W-:-:S04]  /*5290*/  LEA R3, R0, 0x3b800000, 0x17 ;  /* 0x3b80000000037811 */ /* 0x000fc800078eb8ff */
[----:B------:R-:W-:Y:S01]  /*52a0*/  LOP3.LUT R2, R3, R2, R4, 0xfe, !PT ;  /* 0x0000000203027212 */ /* 0x000fe200078efe04 */
[----:B------:R-:W-:Y:S06]  /*52b0*/  BRA `(.L_x_8940) ;  /* 0x0000000000f87947 */ /* 0x000fec0003800000 */
.L_x_8953:
        /* <DEDUP_REMOVED lines=20> */
.L_x_8958:
[----:B------:R-:W-:Y:S05]  /*5400*/  BSYNC B0 ;  /* 0x0000000000007941 */ /* 0x000fea0003800000 */
.L_x_8957:
[----:B------:R-:W-:Y:S01]  /*5410*/  IMAD.SHL.U32 R2, R2, 0x200000, RZ ;  /* 0x0020000002027824 */ /* 0x000fe200078e00ff */
[----:B------:R-:W-:-:S04]  /*5420*/  LEA R3, R0, 0x37800000, 0x17 ;  /* 0x3780000000037811 */ /* 0x000fc800078eb8ff */
[----:B------:R-:W-:Y:S01]  /*5430*/  LOP3.LUT R2, R3, R2, R4, 0xfe, !PT ;  /* 0x0000000203027212 */ /* 0x000fe200078efe04 */
[----:B------:R-:W-:Y:S06]  /*5440*/  BRA `(.L_x_8940) ;  /* 0x0000000000947947 */ /* 0x000fec0003800000 */
.L_x_8952:
        /* <DEDUP_REMOVED lines=14> */
.L_x_8939:
        /* <DEDUP_REMOVED lines=16> */
.L_x_8961:
[----:B------:R-:W-:Y:S01]  /*5630*/  IMAD.MOV.U32 R2, RZ, RZ, RZ ;  /* 0x000000ffff027224 */ /* 0x000fe200078e00ff */
[----:B------:R-:W-:Y:S06]  /*5640*/  BRA `(.L_x_8940) ;  /* 0x0000000000147947 */ /* 0x000fec0003800000 */
.L_x_8960:
[----:B------:R-:W2:Y:S02]  /*5650*/  LDG.E.64 R2, desc[UR36][R4.64] ;  /* 0x0000002404027981 */ /* 0x000ea4000c1e1b00 */
[----:B--2---:R0:W2:Y:S01]  /*5660*/  I2F.U64 R2, R2 ;  /* 0x0000000200027312 */ /* 0x0040a20000301000 */
[----:B------:R-:W-:Y:S05]  /*5670*/  BRA `(.L_x_8940) ;  /* 0x0000000000087947 */ /* 0x000fea0003800000 */
.L_x_8959:
[----:B------:R-:W2:Y:S02]  /*5680*/  LDG.E R2, desc[UR36][R4.64] ;  /* 0x0000002404027981 */ /* 0x000ea4000c1e1900 */
[----:B--2---:R-:W-:-:S07]  /*5690*/  I2FP.F32.U32 R2, R2 ;  /* 0x0000000200027245 */ /* 0x004fce0000201000 */
.L_x_8940:
[----:B------:R-:W-:Y:S05]  /*56a0*/  BSYNC B6 ;  /* 0x0000000000067941 */ /* 0x000fea0003800000 */
.L_x_8934:
[----:B------:R-:W-:-:S07]  /*56b0*/  VIADD R18, R18, 0x80 ;  /* 0x0000008012127836 */ /* 0x000fce0000000000 */
.L_x_8877:
[----:B------:R-:W-:Y:S05]  /*56c0*/  BSYNC B7 ;  /* 0x0000000000077941 */ /* 0x000fea0003800000 */
.L_x_8876:
[----:B------:R-:W-:Y:S01]  /*56d0*/  ISETP.GE.AND P0, PT, R18, R22, PT ;  /* 0x000000161200720c */ /* 0x000fe20003f06270 */
[----:B------:R-:W-:Y:S01]  /*56e0*/  BSSY B7, `(.L_x_8962) ;  /* 0x00002b4000077945 */ /* 0x000fe20003800000 */
[----:B------:R-:W-:Y:S01]  /*56f0*/  IMAD.MOV.U32 R28, RZ, RZ, RZ ;  /* 0x000000ffff1c7224 */ /* 0x000fe200078e00ff */
[----:B------:R-:W-:Y:S01]  /*5700*/  CS2R R16, SRZ ;  /* 0x0000000000107805 */ /* 0x000fe2000001ff00 */
[----:B------:R-:W-:-:S09]  /*5710*/  IMAD.MOV.U32 R23, RZ, RZ, RZ ;  /* 0x000000ffff177224 */ /* 0x000fd200078e00ff */
[----:B------:R-:W-:Y:S05]  /*5720*/  @P0 BRA `(.L_x_8963) ;  /* 0x0000002800bc0947 */ /* 0x000fea0003800000 */
[----:B------:R-:W1:Y:S01]  /*5730*/  S2R R0, SR_CTAID.X ;  /* 0x0000000000007919 */ /* 0x000e620000002500 */
[----:B------:R-:W2:Y:S01]  /*5740*/  LDC.U8 R6, c[0x0][0x24c] ;  /* 0x00009300ff067b82 */ /* 0x000ea20000000000 */
[----:B------:R-:W-:Y:S01]  /*5750*/  ULDC UR4, c[0x0][0x250] ;  /* 0x0000940000047ab9 */ /* 0x000fe20000000800 */
[----:B------:R-:W-:Y:S06]  /*5760*/  BSSY B6, `(.L_x_8964) ;  /* 0x00000e2000067945 */ /* 0x000fec0003800000 */
[----:B0-----:R-:W0:Y:S01]  /*5770*/  LDC.64 R4, c[0x0][0x230] ;  /* 0x00008c00ff047b82 */ /* 0x001e220000000a00 */
[----:B-1----:R-:W-:Y:S01]  /*5780*/  IMAD R17, R0, 0x200, R18 ;  /* 0x0000020000117824 */ /* 0x002fe200078e0212 */
[----:B--2---:R-:W-:-:S03]  /*5790*/  PRMT R0, R6, 0x9910, RZ ;  /* 0x0000991006007816 */ /* 0x004fc600000000ff */
        /* <DEDUP_REMOVED lines=16> */
.L_x_8968:
[----:B------:R-:W2:Y:S02]  /*58a0*/  LDG.E.U8 R4, desc[UR36][R4.64] ;  /* 0x0000002404047981 */ /* 0x000ea4000c1e1100 */
[----:B--2---:R-:W-:Y:S01]  /*58b0*/  I2FP.F32.U32 R23, R4 ;  /* 0x0000000400177245 */ /* 0x004fe20000201000 */
[----:B------:R-:W-:Y:S06]  /*58c0*/  BRA `(.L_x_8970) ;  /* 0x0000000c002c7947 */ /* 0x000fec0003800000 */
.L_x_8967:
        /* <DEDUP_REMOVED lines=9> */
.L_x_8972:
[----:B------:R-:W2:Y:S02]  /*5960*/  LDG.E R4, desc[UR36][R4.64] ;  /* 0x0000002404047981 */ /* 0x000ea4000c1e1900 */
[----:B--2---:R-:W-:Y:S01]  /*5970*/  I2FP.F32.S32 R23, R4 ;  /* 0x0000000400177245 */ /* 0x004fe20000201400 */
[----:B------:R-:W-:Y:S06]  /*5980*/  BRA `(.L_x_8970) ;  /* 0x0000000800fc7947 */ /* 0x000fec0003800000 */
.L_x_8971:
[----:B------:R-:W2:Y:S02]  /*5990*/  LDG.E.U16 R4, desc[UR36][R4.64] ;  /* 0x0000002404047981 */ /* 0x000ea4000c1e1500 */
[----:B--2---:R2:W0:Y:S01]  /*59a0*/  I2F.S16 R23, R4 ;  /* 0x0000000400177306 */ /* 0x0044220000101400 */
[----:B------:R-:W-:Y:S05]  /*59b0*/  BRA `(.L_x_8970) ;  /* 0x0000000800f07947 */ /* 0x000fea0003800000 */
.L_x_8966:
        /* <DEDUP_REMOVED lines=8> */
.L_x_8974:
[----:B------:R-:W2:Y:S02]  /*5a40*/  LDG.E.U16 R4, desc[UR36][R4.64] ;  /* 0x0000002404047981 */ /* 0x000ea4000c1e1500 */
[----:B--2---:R-:W-:Y:S01]  /*5a50*/  HADD2.F32 R23, -RZ, R4.H0_H0 ;  /* 0x20000004ff177230 */ /* 0x004fe20000004100 */
[----:B------:R-:W-:Y:S06]  /*5a60*/  BRA `(.L_x_8970) ;  /* 0x0000000800c47947 */ /* 0x000fec0003800000 */
.L_x_8973:
        /* <DEDUP_REMOVED lines=8> */
.L_x_8976:
[----:B------:R-:W2:Y:S02]  /*5af0*/  LDG.E.U16 R4, desc[UR36][R4.64] ;  /* 0x0000002404047981 */ /* 0x000ea4000c1e1500 */
[----:B--2---:R-:W-:Y:S01]  /*5b00*/  HADD2.F32 R23, -RZ, R4.H0_H0 ;  /* 0x20000004ff177230 */ /* 0x004fe20000004100 */
[----:B------:R-:W-:Y:S06]  /*5b10*/  BRA `(.L_x_8970) ;  /* 0x0000000800987947 */ /* 0x000fec0003800000 */
.L_x_8975:
[----:B------:R-:W2:Y:S01]  /*5b20*/  LDG.E.64 R4, desc[UR36][R4.64] ;  /* 0x0000002404047981 */ /* 0x000ea2000c1e1b00 */
[----:B------:R-:W-:Y:S01]  /*5b30*/  UMOV UR4, 0xf0000000 ;  /* 0xf000000000047882 */ /* 0x000fe20000000000 */
[----:B------:R-:W-:Y:S01]  /*5b40*/  UMOV UR5, 0x380fffff ;  /* 0x380fffff00057882 */ /* 0x000fe20000000000 */
[----:B--2---:R-:W0:Y:S01]  /*5b50*/  F2F.F32.F64 R23, R4 ;  /* 0x0000000400177310 */ /* 0x004e220000301000 */
[----:B------:R-:W-:-:S14]  /*5b60*/  DSETP.GEU.AND P0, PT, |R4|, UR4, PT ;  /* 0x0000000404007e2a */ /* 0x000fdc000bf0e200 */
[----:B0-----:R-:W-:Y:S01]  /*5b70*/  @!P0 FMUL R23, R23, 1.175494350822287508e-38 ;  /* 0x0080000017178820 */ /* 0x001fe20000400000 */
[----:B------:R-:W-:Y:S06]  /*5b80*/  BRA `(.L_x_8970) ;  /* 0x00000008007c7947 */ /* 0x000fec0003800000 */
.L_x_8965:
        /* <DEDUP_REMOVED lines=12> */
.L_x_8979:
[----:B------:R-:W2:Y:S01]  /*5c50*/  LDG.E.64 R4, desc[UR36][R4.64] ;  /* 0x0000002404047981 */ /* 0x000ea2000c1e1b00 */
[----:B------:R-:W-:Y:S01]  /*5c60*/  UMOV UR4, 0xf0000000 ;  /* 0xf000000000047882 */ /* 0x000fe20000000000 */
[----:B------:R-:W-:Y:S01]  /*5c70*/  UMOV UR5, 0x380fffff ;  /* 0x380fffff00057882 */ /* 0x000fe20000000000 */
[----:B--2---:R-:W0:Y:S01]  /*5c80*/  F2F.F32.F64 R23, R4 ;  /* 0x0000000400177310 */ /* 0x004e220000301000 */
[----:B------:R-:W-:-:S14]  /*5c90*/  DSETP.GEU.AND P0, PT, |R4|, UR4, PT ;  /* 0x0000000404007e2a */ /* 0x000fdc000bf0e200 */
[----:B0-----:R-:W-:Y:S01]  /*5ca0*/  @!P0 FMUL R23, R23, 1.175494350822287508e-38 ;  /* 0x0080000017178820 */ /* 0x001fe20000400000 */
[----:B------:R-:W-:Y:S06]  /*5cb0*/  BRA `(.L_x_8970) ;  /* 0x0000000800307947 */ /* 0x000fec0003800000 */
.L_x_8978:
        /* <DEDUP_REMOVED lines=26> */
.L_x_8981:
        /* <DEDUP_REMOVED lines=13> */
.L_x_8980:
[----:B------:R-:W2:Y:S02]  /*5f30*/  LDG.E.U16 R4, desc[UR36][R4.64] ;  /* 0x0000002404047981 */ /* 0x000ea4000c1e1500 */
[----:B--2---:R-:W-:Y:S01]  /*5f40*/  IMAD.U32 R23, R4, 0x10000, RZ ;  /* 0x0001000004177824 */ /* 0x004fe200078e00ff */
[----:B------:R-:W-:Y:S06]  /*5f50*/  BRA `(.L_x_8970) ;  /* 0x0000000400887947 */ /* 0x000fec0003800000 */
.L_x_8977:
        /* <DEDUP_REMOVED lines=11> */
.L_x_8984:
        /* <DEDUP_REMOVED lines=20> */
.L_x_8986:
[----:B------:R-:W-:Y:S05]  /*6150*/  BSYNC B0 ;  /* 0x0000000000007941 */ /* 0x000fea0003800000 */
.L_x_8985:
[----:B------:R-:W-:Y:S01]  /*6160*/  IMAD.SHL.U32 R3, R3, 0x100000, RZ ;  /* 0x0010000003037824 */ /* 0x000fe200078e00ff */
[----:B------:R-:W-:-:S04]  /*6170*/  LEA R0, R0, 0x3b800000, 0x17 ;  /* 0x3b80000000007811 */ /* 0x000fc800078eb8ff */
[----:B------:R-:W-:Y:S01]  /*6180*/  LOP3.LUT R23, R0, R3, R23, 0xfe, !PT ;  /* 0x0000000300177212 */ /* 0x000fe200078efe17 */
[----:B------:R-:W-:Y:S06]  /*6190*/  BRA `(.L_x_8970) ;  /* 0x0000000000f87947 */ /* 0x000fec0003800000 */
.L_x_8983:
        /* <DEDUP_REMOVED lines=20> */
.L_x_8988:
[----:B------:R-:W-:Y:S05]  /*62e0*/  BSYNC B0 ;  /* 0x0000000000007941 */ /* 0x000fea0003800000 */
.L_x_8987:
[----:B------:R-:W-:Y:S01]  /*62f0*/  IMAD.SHL.U32 R3, R3, 0x200000, RZ ;  /* 0x0020000003037824 */ /* 0x000fe200078e00ff */
[----:B------:R-:W-:-:S04]  /*6300*/  LEA R0, R0, 0x37800000, 0x17 ;  /* 0x3780000000007811 */ /* 0x000fc800078eb8ff */
[----:B------:R-:W-:Y:S01]  /*6310*/  LOP3.LUT R23, R0, R3, R23, 0xfe, !PT ;  /* 0x0000000300177212 */ /* 0x000fe200078efe17 */
[----:B------:R-:W-:Y:S06]  /*6320*/  BRA `(.L_x_8970) ;  /* 0x0000000000947947 */ /* 0x000fec0003800000 */
.L_x_8982:
        /* <DEDUP_REMOVED lines=14> */
.L_x_8969:
        /* <DEDUP_REMOVED lines=16> */
.L_x_8991:
[----:B------:R-:W-:Y:S01]  /*6510*/  IMAD.MOV.U32 R23, RZ, RZ, RZ ;  /* 0x000000ffff177224 */ /* 0x000fe200078e00ff */
[----:B------:R-:W-:Y:S06]  /*6520*/  BRA `(.L_x_8970) ;  /* 0x0000000000147947 */ /* 0x000fec0003800000 */
.L_x_8990:
[----:B------:R-:W2:Y:S02]  /*6530*/  LDG.E.64 R4, desc[UR36][R4.64] ;  /* 0x0000002404047981 */ /* 0x000ea4000c1e1b00 */
[----:B--2---:R0:W1:Y:S01]  /*6540*/  I2F.U64 R23, R4 ;  /* 0x0000000400177312 */ /* 0x0040620000301000 */
[----:B------:R-:W-:Y:S05]  /*6550*/  BRA `(.L_x_8970) ;  /* 0x0000000000087947 */ /* 0x000fea0003800000 */
.L_x_8989:
[----:B------:R-:W2:Y:S02]  /*6560*/  LDG.E R4, desc[UR36][R4.64] ;  /* 0x0000002404047981 */ /* 0x000ea4000c1e1900 */
[----:B--2---:R-:W-:-:S07]  /*6570*/  I2FP.F32.U32 R23, R4 ;  /* 0x0000000400177245 */ /* 0x004fce0000201000 */
.L_x_8970:
[----:B------:R-:W-:Y:S05]  /*6580*/  BSYNC B6 ;  /* 0x0000000000067941 */ /* 0x000fea0003800000 */
.L_x_8964:
[----:B------:R-:W3:Y:S01]  /*6590*/  LDC.U8 R6, c[0x0][0x24d] ;  /* 0x00009340ff067b82 */ /* 0x000ee20000000000 */
[----:B------:R-:W-:Y:S01]  /*65a0*/  ULDC UR4, c[0x0][0x254] ;  /* 0x0000950000047ab9 */ /* 0x000fe20000000800 */
[----:B------:R-:W-:Y:S01]  /*65b0*/  BSSY B6, `(.L_x_8992) ;  /* 0x00000e1000067945 */ /* 0x000fe20003800000 */
[----:B------:R-:W-:-:S05]  /*65c0*/  IMAD R3, R17, UR4, RZ ;  /* 0x0000000411037c24 */ /* 0x000fca000f8e02ff */
[----:B0-2---:R-:W0:Y:S01]  /*65d0*/  LDC.64 R4, c[0x0][0x238] ;  /* 0x00008e00ff047b82 */ /* 0x005e220000000a00 */
[----:B---3--:R-:W-:-:S04]  /*65e0*/  PRMT R0, R6, 0x9910, RZ ;  /* 0x0000991006007816 */ /* 0x008fc800000000ff */
        /* <DEDUP_REMOVED lines=15> */
.L_x_8996:
[----:B------:R-:W2:Y:S02]  /*66e0*/  LDG.E.U8 R4, desc[UR36][R4.64] ;  /* 0x0000002404047981 */ /* 0x000ea4000c1e1100 */
[----:B--2---:R-:W-:Y:S01]  /*66f0*/  I2FP.F32.U32 R16, R4 ;  /* 0x0000000400107245 */ /* 0x004fe20000201000 */
[----:B------:R-:W-:Y:S06]  /*6700*/  BRA `(.L_x_8998) ;  /* 0x0000000c002c7947 */ /* 0x000fec0003800000 */
.L_x_8995:
        /* <DEDUP_REMOVED lines=9> */
.L_x_9000:
[----:B------:R-:W2:Y:S02]  /*67a0*/  LDG.E R4, desc[UR36][R4.64] ;  /* 0x0000002404047981 */ /* 0x000ea4000c1e1900 */
[----:B--2---:R-:W-:Y:S01]  /*67b0*/  I2FP.F32.S32 R16, R4 ;  /* 0x0000000400107245 */ /* 0x004fe20000201400 */
[----:B------:R-:W-:Y:S06]  /*67c0*/  BRA `(.L_x_8998) ;  /* 0x0000000800fc7947 */ /* 0x000fec0003800000 */
.L_x_8999:
[----:B------:R-:W2:Y:S02]  /*67d0*/  LDG.E.U16 R4, desc[UR36][R4.64] ;  /* 0x0000002404047981 */ /* 0x000ea4000c1e1500 */
[----:B--2---:R3:W0:Y:S01]  /*67e0*/  I2F.S16 R16, R4 ;  /* 0x0000000400107306 */ /* 0x0046220000101400 */
[----:B------:R-:W-:Y:S05]  /*67f0*/  BRA `(.L_x_8998) ;  /* 0x0000000800f07947 */ /* 0x000fea0003800000 */
.L_x_8994:
        /* <DEDUP_REMOVED lines=8> */
.L_x_9002:
[----:B------:R-:W2:Y:S02]  /*6880*/  LDG.E.U16 R4, desc[UR36][R4.64] ;  /* 0x0000002404047981 */ /* 0x000ea4000c1e1500 */
[----:B--2---:R-:W-:Y:S01]  /*6890*/  HADD2.F32 R16, -RZ, R4.H0_H0 ;  /* 0x20000004ff107230 */ /* 0x004fe20000004100 */
[----:B------:R-:W-:Y:S06]  /*68a0*/  BRA `(.L_x_8998) ;  /* 0x0000000800c47947 */ /* 0x000fec0003800000 */
.L_x_9001:
        /* <DEDUP_REMOVED lines=8> */
.L_x_9004:
[----:B------:R-:W2:Y:S02]  /*6930*/  LDG.E.U16 R4, desc[UR36][R4.64] ;  /* 0x0000002404047981 */ /* 0x000ea4000c1e1500 */
[----:B--2---:R-:W-:Y:S01]  /*6940*/  HADD2.F32 R16, -RZ, R4.H0_H0 ;  /* 0x20000004ff107230 */ /* 0x004fe20000004100 */
[----:B------:R-:W-:Y:S06]  /*6950*/  BRA `(.L_x_8998) ;  /* 0x0000000800987947 */ /* 0x000fec0003800000 */
.L_x_9003:
[----:B------:R-:W2:Y:S01]  /*6960*/  LDG.E.64 R4, desc[UR36][R4.64] ;  /* 0x0000002404047981 */ /* 0x000ea2000c1e1b00 */
[----:B------:R-:W-:Y:S01]  /*6970*/  UMOV UR4, 0xf0000000 ;  /* 0xf000000000047882 */ /* 0x000fe20000000000 */
[----:B------:R-:W-:Y:S01]  /*6980*/  UMOV UR5, 0x380fffff ;  /* 0x380fffff00057882 */ /* 0x000fe20000000000 */
[----:B--2---:R-:W0:Y:S01]  /*6990*/  F2F.F32.F64 R16, R4 ;  /* 0x0000000400107310 */ /* 0x004e220000301000 */
[----:B------:R-:W-:-:S14]  /*69a0*/  DSETP.GEU.AND P0, PT, |R4|, UR4, PT ;  /* 0x0000000404007e2a */ /* 0x000fdc000bf0e200 */
[----:B0-----:R-:W-:Y:S01]  /*69b0*/  @!P0 FMUL R16, R16, 1.175494350822287508e-38 ;  /* 0x0080000010108820 */ /* 0x001fe20000400000 */
[----:B------:R-:W-:Y:S06]  /*69c0*/  BRA `(.L_x_8998) ;  /* 0x00000008007c7947 */ /* 0x000fec0003800000 */
.L_x_8993:
        /* <DEDUP_REMOVED lines=12> */
.L_x_9007:
[----:B------:R-:W2:Y:S01]  /*6a90*/  LDG.E.64 R4, desc[UR36][R4.64] ;  /* 0x0000002404047981 */ /* 0x000ea2000c1e1b00 */
[----:B------:R-:W-:Y:S01]  /*6aa0*/  UMOV UR4, 0xf0000000 ;  /* 0xf000000000047882 */ /* 0x000fe20000000000 */
[----:B------:R-:W-:Y:S01]  /*6ab0*/  UMOV UR5, 0x380fffff ;  /* 0x380fffff00057882 */ /* 0x000fe20000000000 */
[----:B--2---:R-:W0:Y:S01]  /*6ac0*/  F2F.F32.F64 R16, R4 ;  /* 0x0000000400107310 */ /* 0x004e220000301000 */
[----:B------:R-:W-:-:S14]  /*6ad0*/  DSETP.GEU.AND P0, PT, |R4|, UR4, PT ;  /* 0x0000000404007e2a */ /* 0x000fdc000bf0e200 */
[----:B0-----:R-:W-:Y:S01]  /*6ae0*/  @!P0 FMUL R16, R16, 1.175494350822287508e-38 ;  /* 0x0080000010108820 */ /* 0x001fe20000400000 */
[----:B------:R-:W-:Y:S06]  /*6af0*/  BRA `(.L_x_8998) ;  /* 0x0000000800307947 */ /* 0x000fec0003800000 */
.L_x_9006:
        /* <DEDUP_REMOVED lines=26> */
.L_x_9009:
        /* <DEDUP_REMOVED lines=13> */
.L_x_9008:
[----:B------:R-:W2:Y:S02]  /*6d70*/  LDG.E.U16 R4, desc[UR36][R4.64] ;  /* 0x0000002404047981 */ /* 0x000ea4000c1e1500 */
[----:B--2---:R-:W-:Y:S01]  /*6d80*/  IMAD.U32 R16, R4, 0x10000, RZ ;  /* 0x0001000004107824 */ /* 0x004fe200078e00ff */
[----:B------:R-:W-:Y:S06]  /*6d90*/  BRA `(.L_x_8998) ;  /* 0x0000000400887947 */ /* 0x000fec0003800000 */
.L_x_9005:
        /* <DEDUP_REMOVED lines=11> */
.L_x_9012:
        /* <DEDUP_REMOVED lines=20> */
.L_x_9014:
[----:B------:R-:W-:Y:S05]  /*6f90*/  BSYNC B0 ;  /* 0x0000000000007941 */ /* 0x000fea0003800000 */
.L_x_9013:
[----:B------:R-:W-:Y:S01]  /*6fa0*/  IMAD.SHL.U32 R3, R3, 0x100000, RZ ;  /* 0x0010000003037824 */ /* 0x000fe200078e00ff */
[----:B------:R-:W-:-:S04]  /*6fb0*/  LEA R5, R0, 0x3b800000, 0x17 ;  /* 0x3b80000000057811 */ /* 0x000fc800078eb8ff */
[----:B------:R-:W-:Y:S01]  /*6fc0*/  LOP3.LUT R16, R5, R3, R16, 0xfe, !PT ;  /* 0x0000000305107212 */ /* 0x000fe200078efe10 */
[----:B------:R-:W-:Y:S06]  /*6fd0*/  BRA `(.L_x_8998) ;  /* 0x0000000000f87947 */ /* 0x000fec0003800000 */
.L_x_9011:
        /* <DEDUP_REMOVED lines=20> */
.L_x_9016:
[----:B------:R-:W-:Y:S05]  /*7120*/  BSYNC B0 ;  /* 0x0000000000007941 */ /* 0x000fea0003800000 */
.L_x_9015:
[----:B------:R-:W-:Y:S01]  /*7130*/  IMAD.SHL.U32 R3, R3, 0x200000, RZ ;  /* 0x0020000003037824 */ /* 0x000fe200078e00ff */
[----:B------:R-:W-:-:S04]  /*7140*/  LEA R5, R0, 0x37800000, 0x17 ;  /* 0x3780000000057811 */ /* 0x000fc800078eb8ff */
[----:B------:R-:W-:Y:S01]  /*7150*/  LOP3.LUT R16, R5, R3, R16, 0xfe, !PT ;  /* 0x0000000305107212 */ /* 0x000fe200078efe10 */
[----:B------:R-:W-:Y:S06]  /*7160*/  BRA `(.L_x_8998) ;  /* 0x0000000000947947 */ /* 0x000fec0003800000 */
.L_x_9010:
        /* <DEDUP_REMOVED lines=14> */
.L_x_8997:
        /* <DEDUP_REMOVED lines=16> */
.L_x_9019:
[----:B------:R-:W-:Y:S01]  /*7350*/  IMAD.MOV.U32 R16, RZ, RZ, RZ ;  /* 0x000000ffff107224 */ /* 0x000fe200078e00ff */
[----:B------:R-:W-:Y:S06]  /*7360*/  BRA `(.L_x_8998) ;  /* 0x0000000000147947 */ /* 0x000fec0003800000 */
.L_x_9018:
[----:B------:R-:W2:Y:S02]  /*7370*/  LDG.E.64 R4, desc[UR36][R4.64] ;  /* 0x0000002404047981 */ /* 0x000ea4000c1e1b00 */
[----:B--2---:R0:W2:Y:S01]  /*7380*/  I2F.U64 R16, R4 ;  /* 0x0000000400107312 */ /* 0x0040a20000301000 */
[----:B------:R-:W-:Y:S05]  /*7390*/  BRA `(.L_x_8998) ;  /* 0x0000000000087947 */ /* 0x000fea0003800000 */
.L_x_9017:
[----:B------:R-:W2:Y:S02]  /*73a0*/  LDG.E R4, desc[UR36][R4.64] ;  /* 0x0000002404047981 */ /* 0x000ea4000c1e1900 */
[----:B--2---:R-:W-:-:S07]  /*73b0*/  I2FP.F32.U32 R16, R4 ;  /* 0x0000000400107245 */ /* 0x004fce0000201000 */
.L_x_8998:
[----:B------:R-:W-:Y:S05]  /*73c0*/  BSYNC B6 ;  /* 0x0000000000067941 */ /* 0x000fea0003800000 */
.L_x_8992:
[----:B------:R-:W1:Y:S01]  /*73d0*/  LDC.U8 R3, c[0x0][0x24e] ;  /* 0x00009380ff037b82 */ /* 0x000e620000000000 */
[----:B------:R-:W-:Y:S01]  /*73e0*/  ULDC UR4, c[0x0][0x258] ;  /* 0x0000960000047ab9 */ /* 0x000fe20000000800 */
[----:B------:R-:W-:Y:S01]  /*73f0*/  BSSY B6, `(.L_x_9020) ;  /* 0x00000e1000067945 */ /* 0x000fe20003800000 */
[----:B------:R-:W-:-:S05]  /*7400*/  IMAD R17, R17, UR4, RZ ;  /* 0x0000000411117c24 */ /* 0x000fca000f8e02ff */
[----:B0--3--:R-:W0:Y:S01]  /*7410*/  LDC.64 R4, c[0x0][0x240] ;  /* 0x00009000ff047b82 */ /* 0x009e220000000a00 */
        /* <DEDUP_REMOVED lines=14> */
[----:B---3--:R3:W0:Y:S01]  /*7500*/  I2F.S16 R17, R4 ;  /* 0x0000000400117306 */ /* 0x0086220000101400 */
[----:B------:R-:W-:Y:S05]  /*7510*/  BRA `(.L_x_9026) ;  /* 0x0000000c00387947 */ /* 0x000fea0003800000 */
.L_x_9024:
[----:B------:R-:W3:Y:S02]  /*7520*/  LDG.E.U8 R4, desc[UR36][R4.64] ;  /* 0x0000002404047981 */ /* 0x000ee4000c1e1100 */
[----:B---3--:R-:W-:Y:S01]  /*7530*/  I2FP.F32.U32 R17, R4 ;  /* 0x0000000400117245 */ /* 0x008fe20000201000 */
[----:B------:R-:W-:Y:S06]  /*7540*/  BRA `(.L_x_9026) ;  /* 0x0000000c002c7947 */ /* 0x000fec0003800000 */
.L_x_9023:
[----:B------:R-:W-:-:S13]  /*7550*/  ISETP.NE.AND P0, PT, R0, 0x2, PT ;  /* 0x000000020000780c */ /* 0x000fda0003f05270 */
[----:B------:R-:W-:Y:S05]  /*7560*/  @!P0 BRA `(.L_x_9027) ;  /* 0x0000000000288947 */ /* 0x000fea0003800000 */
[----:B------:R-:W-:-:S13]  /*7570*/  ISETP.NE.AND P0, PT, R0, 0x3, PT ;  /* 0x000000030000780c */ /* 0x000fda0003f05270 */
[----:B------:R-:W-:Y:S05]  /*7580*/  @!P0 BRA `(.L_x_9028) ;  /* 0x0000000000148947 */ /* 0x000fea0003800000 */
[----:B------:R-:W-:-:S13]  /*7590*/  ISETP.NE.AND P0, PT, R0, 0x4, PT ;  /* 0x000000040000780c */ /* 0x000fda0003f05270 */
[----:B------:R-:W-:Y:S05]  /*75a0*/  @P0 BRA `(.L_x_9025) ;  /* 0x0000000800b80947 */ /* 0x000fea0003800000 */
[----:B------:R-:W3:Y:S02]  /*75b0*/  LDG.E.64 R4, desc[UR36][R4.64] ;  /* 0x0000002404047981 */ /* 0x000ee4000c1e1b00 */
[----:B---3--:R0:W1:Y:S01]  /*75c0*/  I2F.S64 R17, R4 ;  /* 0x0000000400117312 */ /* 0x0080620000301400 */
[----:B------:R-:W-:Y:S05]  /*75d0*/  BRA `(.L_x_9026) ;  /* 0x0000000c00087947 */ /* 0x000fea0003800000 */
.L_x_9028:
[----:B------:R-:W3:Y:S02]  /*75e0*/  LDG.E R4, desc[UR36][R4.64] ;  /* 0x0000002404047981 */ /* 0x000ee4000c1e1900 */
[----:B---3--:R-:W-:Y:S01]  /*75f0*/  I2FP.F32.S32 R17, R4 ;  /* 0x0000000400117245 */ /* 0x008fe20000201400 */
[----:B------:R-:W-:Y:S06]  /*7600*/  BRA `(.L_x_9026) ;  /* 0x0000000800fc7947 */ /* 0x000fec0003800000 */
.L_x_9027:
[----:B------:R-:W3:Y:S02]  /*7610*/  LDG.E.U16 R4, desc[UR36][R4.64] ;  /* 0x0000002404047981 */ /* 0x000ee4000c1e1500 */
[----:B---3--:R0:W1:Y:S01]  /*7620*/  I2F.S16 R17, R4 ;  /* 0x0000000400117306 */ /* 0x0080620000101400 */
[----:B------:R-:W-:Y:S05]  /*7630*/  BRA `(.L_x_9026) ;  /* 0x0000000800f07947 */ /* 0x000fea0003800000 */
.L_x_9022:
        /* <DEDUP_REMOVED lines=8> */
.L_x_9030:
[----:B------:R-:W3:Y:S02]  /*76c0*/  LDG.E.U16 R4, desc[UR36][R4.64] ;  /* 0x0000002404047981 */ /* 0x000ee4000c1e1500 */
[----:B---3--:R-:W-:Y:S01]  /*76d0*/  HADD2.F32 R17, -RZ, R4.H0_H0 ;  /* 0x20000004ff117230 */ /* 0x008fe20000004100 */
[----:B------:R-:W-:Y:S06]  /*76e0*/  BRA `(.L_x_9026) ;  /* 0x0000000800c47947 */ /* 0x000fec0003800000 */
.L_x_9029:
        /* <DEDUP_REMOVED lines=8> */
.L_x_9032:
[----:B------:R-:W3:Y:S02]  /*7770*/  LDG.E.U16 R4, desc[UR36][R4.64] ;  /* 0x0000002404047981 */ /* 0x000ee4000c1e1500 */
[----:B---3--:R-:W-:Y:S01]  /*7780*/  HADD2.F32 R17, -RZ, R4.H0_H0 ;  /* 0x20000004ff117230 */ /* 0x008fe20000004100 */
[----:B------:R-:W-:Y:S06]  /*7790*/  BRA `(.L_x_9026) ;  /* 0x0000000800987947 */ /* 0x000fec0003800000 */
.L_x_9031:
[----:B------:R-:W3:Y:S01]  /*77a0*/  LDG.E.64 R4, desc[UR36][R4.64] ;  /* 0x0000002404047981 */ /* 0x000ee2000c1e1b00 */
[----:B------:R-:W-:Y:S01]  /*77b0*/  UMOV UR4, 0xf0000000 ;  /* 0xf000000000047882 */ /* 0x000fe20000000000 */
[----:B------:R-:W-:Y:S01]  /*77c0*/  UMOV UR5, 0x380fffff ;  /* 0x380fffff00057882 */ /* 0x000fe20000000000 */
[----:B---3--:R-:W0:Y:S01]  /*77d0*/  F2F.F32.F64 R17, R4 ;  /* 0x0000000400117310 */ /* 0x008e220000301000 */
[----:B------:R-:W-:-:S14]  /*77e0*/  DSETP.GEU.AND P0, PT, |R4|, UR4, PT ;  /* 0x0000000404007e2a */ /* 0x000fdc000bf0e200 */
[----:B0-----:R-:W-:Y:S01]  /*77f0*/  @!P0 FMUL R17, R17, 1.175494350822287508e-38 ;  /* 0x0080000011118820 */ /* 0x001fe20000400000 */
[----:B------:R-:W-:Y:S06]  /*7800*/  BRA `(.L_x_9026) ;  /* 0x00000008007c7947 */ /* 0x000fec0003800000 */
.L_x_9021:
        /* <DEDUP_REMOVED lines=12> */
.L_x_9035:
[----:B------:R-:W3:Y:S01]  /*78d0*/  LDG.E.64 R4, desc[UR36][R4.64] ;  /* 0x0000002404047981 */ /* 0x000ee2000c1e1b00 */
[----:B------:R-:W-:Y:S01]  /*78e0*/  UMOV UR4, 0xf0000000 ;  /* 0xf000000000047882 */ /* 0x000fe20000000000 */
[----:B------:R-:W-:Y:S01]  /*78f0*/  UMOV UR5, 0x380fffff ;  /* 0x380fffff00057882 */ /* 0x000fe20000000000 */
[----:B---3--:R-:W0:Y:S01]  /*7900*/  F2F.F32.F64 R17, R4 ;  /* 0x0000000400117310 */ /* 0x008e220000301000 */
[----:B------:R-:W-:-:S14]  /*7910*/  DSETP.GEU.AND P0, PT, |R4|, UR4, PT ;  /* 0x0000000404007e2a */ /* 0x000fdc000bf0e200 */
[----:B0-----:R-:W-:Y:S01]  /*7920*/  @!P0 FMUL R17, R17, 1.175494350822287508e-38 ;  /* 0x0080000011118820 */ /* 0x001fe20000400000 */
[----:B------:R-:W-:Y:S06]  /*7930*/  BRA `(.L_x_9026) ;  /* 0x0000000800307947 */ /* 0x000fec0003800000 */
.L_x_9034:
        /* <DEDUP_REMOVED lines=26> */
.L_x_9037:
[----:B------:R-:W3:Y:S02]  /*7ae0*/  LDG.E.U8 R4, desc[UR36][R4.64] ;  /* 0x0000002404047981 */ /* 0x000ee4000c1e1100 */
[----:B---3--:R-:W-:-:S05]  /*7af0*/  IMAD.SHL.U32 R0, R4, 0x2000000, RZ ;  /* 0x0200000004007824 */ /* 0x008fca00078e00ff */
        /* <DEDUP_REMOVED lines=11> */
.L_x_9036:
[----:B------:R-:W3:Y:S02]  /*7bb0*/  LDG.E.U16 R4, desc[UR36][R4.64] ;  /* 0x0000002404047981 */ /* 0x000ee4000c1e1500 */
[----:B---3--:R-:W-:Y:S01]  /*7bc0*/  IMAD.U32 R17, R4, 0x10000, RZ ;  /* 0x0001000004117824 */ /* 0x008fe200078e00ff */
[----:B------:R-:W-:Y:S06]  /*7bd0*/  BRA `(.L_x_9026) ;  /* 0x0000000400887947 */ /* 0x000fec0003800000 */
.L_x_9033:
        /* <DEDUP_REMOVED lines=11> */
.L_x_9040:
        /* <DEDUP_REMOVED lines=20> */
.L_x_9042:
[----:B------:R-:W-:Y:S05]  /*7dd0*/  BSYNC B0 ;  /* 0x0000000000007941 */ /* 0x000fea0003800000 */
.L_x_9041:
[----:B------:R-:W-:Y:S01]  /*7de0*/  IMAD.SHL.U32 R3, R3, 0x100000, RZ ;  /* 0x0010000003037824 */ /* 0x000fe200078e00ff */
[----:B------:R-:W-:-:S04]  /*7df0*/  LEA R0, R0, 0x3b800000, 0x17 ;  /* 0x3b80000000007811 */ /* 0x000fc800078eb8ff */
[----:B------:R-:W-:Y:S01]  /*7e00*/  LOP3.LUT R17, R0, R3, R17, 0xfe, !PT ;  /* 0x0000000300117212 */ /* 0x000fe200078efe11 */
[----:B------:R-:W-:Y:S06]  /*7e10*/  BRA `(.L_x_9026) ;  /* 0x0000000000f87947 */ /* 0x000fec0003800000 */
.L_x_9039:
        /* <DEDUP_REMOVED lines=20> */
.L_x_9044:
[----:B------:R-:W-:Y:S05]  /*7f60*/  BSYNC B0 ;  /* 0x0000000000007941 */ /* 0x000fea0003800000 */
.L_x_9043:
[----:B------:R-:W-:Y:S01]  /*7f70*/  IMAD.SHL.U32 R3, R3, 0x200000, RZ ;  /* 0x0020000003037824 */ /* 0x000fe200078e00ff */
[----:B------:R-:W-:-:S04]  /*7f80*/  LEA R0, R0, 0x37800000, 0x17 ;  /* 0x3780000000007811 */ /* 0x000fc800078eb8ff */
[----:B------:R-:W-:Y:S01]  /*7f90*/  LOP3.LUT R17, R0, R3, R17, 0xfe, !PT ;  /* 0x0000000300117212 */ /* 0x000fe200078efe11 */
[----:B------:R-:W-:Y:S06]  /*7fa0*/  BRA `(.L_x_9026) ;  /* 0x0000000000947947 */ /* 0x000fec0003800000 */
.L_x_9038:
        /* <DEDUP_REMOVED lines=14> */
.L_x_9025:
        /* <DEDUP_REMOVED lines=16> */
.L_x_9047:
[----:B------:R-:W-:Y:S01]  /*8190*/  IMAD.MOV.U32 R17, RZ, RZ, RZ ;  /* 0x000000ffff117224 */ /* 0x000fe200078e00ff */
[----:B------:R-:W-:Y:S06]  /*81a0*/  BRA `(.L_x_9026) ;  /* 0x0000000000147947 */ /* 0x000fec0003800000 */
.L_x_9046:
[----:B------:R-:W3:Y:S02]  /*81b0*/  LDG.E.64 R4, desc[UR36][R4.64] ;  /* 0x0000002404047981 */ /* 0x000ee4000c1e1b00 */
[----:B---3--:R0:W1:Y:S01]  /*81c0*/  I2F.U64 R17, R4 ;  /* 0x0000000400117312 */ /* 0x0080620000301000 */
[----:B------:R-:W-:Y:S05]  /*81d0*/  BRA `(.L_x_9026) ;  /* 0x0000000000087947 */ /* 0x000fea0003800000 */
.L_x_9045:
[----:B------:R-:W3:Y:S02]  /*81e0*/  LDG.E R4, desc[UR36][R4.64] ;  /* 0x0000002404047981 */ /* 0x000ee4000c1e1900 */
[----:B---3--:R-:W-:-:S07]  /*81f0*/  I2FP.F32.U32 R17, R4 ;  /* 0x0000000400117245 */ /* 0x008fce0000201000 */
.L_x_9026:
[----:B------:R-:W-:Y:S05]  /*8200*/  BSYNC B6 ;  /* 0x0000000000067941 */ /* 0x000fea0003800000 */
.L_x_9020:
[----:B------:R-:W-:-:S07]  /*8210*/  VIADD R18, R18, 0x80 ;  /* 0x0000008012127836 */ /* 0x000fce0000000000 */
.L_x_8963:
[----:B------:R-:W-:Y:S05]  /*8220*/  BSYNC B7 ;  /* 0x0000000000077941 */ /* 0x000fea0003800000 */
.L_x_8962:
[----:B------:R-:W-:Y:S01]  /*8230*/  ISETP.GE.AND P0, PT, R18, R22, PT ;  /* 0x000000161200720c */ /* 0x000fe20003f06270 */
[----:B------:R-:W-:Y:S01]  /*8240*/  BSSY B7, `(.L_x_9048) ;  /* 0x00002ad000077945 */ /* 0x000fe20003800000 */
[----:B------:R-:W-:Y:S02]  /*8250*/  IMAD.MOV.U32 R22, RZ, RZ, RZ ;  /* 0x000000ffff167224 */ /* 0x000fe400078e00ff */
[----:B------:R-:W-:-:S09]  /*8260*/  IMAD.MOV.U32 R25, RZ, RZ, RZ ;  /* 0x000000ffff197224 */ /* 0x000fd200078e00ff */
[----:B------:R-:W-:Y:S05]  /*8270*/  @P0 BRA `(.L_x_9049) ;  /* 0x0000002800a40947 */ /* 0x000fea0003800000 */
[----:B------:R-:W2:Y:S01]  /*8280*/  S2R R0, SR_CTAID.X ;  /* 0x0000000000007919 */ /* 0x000ea20000002500 */
[----:B------:R-:W4:Y:S01]  /*8290*/  LDC.U8 R6, c[0x0][0x24c] ;  /* 0x00009300ff067b82 */ /* 0x000f220000000000 */
[----:B------:R-:W-:Y:S01]  /*82a0*/  ULDC UR4, c[0x0][0x250] ;  /* 0x0000940000047ab9 */ /* 0x000fe20000000800 */
[----:B------:R-:W-:Y:S06]  /*82b0*/  BSSY B6, `(.L_x_9050) ;  /* 0x00000e2000067945 */ /* 0x000fec0003800000 */
[----:B01-3--:R-:W0:Y:S01]  /*82c0*/  LDC.64 R4, c[0x0][0x230] ;  /* 0x00008c00ff047b82 */ /* 0x00be220000000a00 */
[----:B--2---:R-:W-:Y:S01]  /*82d0*/  IMAD R18, R0, 0x200, R18 ;  /* 0x0000020000127824 */ /* 0x004fe200078e0212 */
[----:B----4-:R-:W-:-:S03]  /*82e0*/  PRMT R0, R6, 0x9910, RZ ;  /* 0x0000991006007816 */ /* 0x010fc600000000ff */
        /* <DEDUP_REMOVED lines=16> */
.L_x_9054:
[----:B------:R-:W2:Y:S02]  /*83f0*/  LDG.E.U8 R4, desc[UR36][R4.64] ;  /* 0x0000002404047981 */ /* 0x000ea4000c1e1100 */
[----:B--2---:R-:W-:Y:S01]  /*8400*/  I2FP.F32.U32 R22, R4 ;  /* 0x0000000400167245 */ /* 0x004fe20000201000 */
[----:B------:R-:W-:Y:S06]  /*8410*/  BRA `(.L_x_9056) ;  /* 0x0000000c002c7947 */ /* 0x000fec0003800000 */
.L_x_9053:
        /* <DEDUP_REMOVED lines=9> */
.L_x_9058:
[----:B------:R-:W2:Y:S02]  /*84b0*/  LDG.E R4, desc[UR36][R4.64] ;  /* 0x0000002404047981 */ /* 0x000ea4000c1e1900 */
[----:B--2---:R-:W-:Y:S01]  /*84c0*/  I2FP.F32.S32 R22, R4 ;  /* 0x0000000400167245 */ /* 0x004fe20000201400 */
[----:B------:R-:W-:Y:S06]  /*84d0*/  BRA `(.L_x_9056) ;  /* 0x0000000800fc7947 */ /* 0x000fec0003800000 */
.L_x_9057:
[----:B------:R-:W2:Y:S02]  /*84e0*/  LDG.E.U16 R4, desc[UR36][R4.64] ;  /* 0x0000002404047981 */ /* 0x000ea4000c1e1500 */
[----:B--2---:R2:W3:Y:S01]  /*84f0*/  I2F.S16 R22, R4 ;  /* 0x0000000400167306 */ /* 0x0044e20000101400 */
[----:B------:R-:W-:Y:S05]  /*8500*/  BRA `(.L_x_9056) ;  /* 0x0000000800f07947 */ /* 0x000fea0003800000 */
.L_x_9052:
        /* <DEDUP_REMOVED lines=8> */
.L_x_9060:
[----:B------:R-:W2:Y:S02]  /*8590*/  LDG.E.U16 R4, desc[UR36][R4.64] ;  /* 0x0000002404047981 */ /* 0x000ea4000c1e1500 */
[----:B--2---:R-:W-:Y:S01]  /*85a0*/  HADD2.F32 R22, -RZ, R4.H0_H0 ;  /* 0x20000004ff167230 */ /* 0x004fe20000004100 */
[----:B------:R-:W-:Y:S06]  /*85b0*/  BRA `(.L_x_9056) ;  /* 0x0000000800c47947 */ /* 0x000fec0003800000 */
.L_x_9059:
        /* <DEDUP_REMOVED lines=8> */
.L_x_9062:
[----:B------:R-:W2:Y:S02]  /*8640*/  LDG.E.U16 R4, desc[UR36][R4.64] ;  /* 0x0000002404047981 */ /* 0x000ea4000c1e1500 */
[----:B--2---:R-:W-:Y:S01]  /*8650*/  HADD2.F32 R22, -RZ, R4.H0_H0 ;  /* 0x20000004ff167230 */ /* 0x004fe20000004100 */
[----:B------:R-:W-:Y:S06]  /*8660*/  BRA `(.L_x_9056) ;  /* 0x0000000800987947 */ /* 0x000fec0003800000 */
.L_x_9061:
[----:B------:R-:W2:Y:S01]  /*8670*/  LDG.E.64 R4, desc[UR36][R4.64] ;  /* 0x0000002404047981 */ /* 0x000ea2000c1e1b00 */
[----:B------:R-:W-:Y:S01]  /*8680*/  UMOV UR4, 0xf0000000 ;  /* 0xf000000000047882 */ /* 0x000fe20000000000 */
[----:B------:R-:W-:Y:S01]  /*8690*/  UMOV UR5, 0x380fffff ;  /* 0x380fffff00057882 */ /* 0x000fe20000000000 */
[----:B--2---:R-:W0:Y:S01]  /*86a0*/  F2F.F32.F64 R22, R4 ;  /* 0x0000000400167310 */ /* 0x004e220000301000 */
[----:B------:R-:W-:-:S14]  /*86b0*/  DSETP.GEU.AND P0, PT, |R4|, UR4, PT ;  /* 0x0000000404007e2a */ /* 0x000fdc000bf0e200 */
[----:B0-----:R-:W-:Y:S01]  /*86c0*/  @!P0 FMUL R22, R22, 1.175494350822287508e-38 ;  /* 0x0080000016168820 */ /* 0x001fe20000400000 */
[----:B------:R-:W-:Y:S06]  /*86d0*/  BRA `(.L_x_9056) ;  /* 0x00000008007c7947 */ /* 0x000fec0003800000 */
.L_x_9051:
        /* <DEDUP_REMOVED lines=12> */
.L_x_9065:
[----:B------:R-:W2:Y:S01]  /*87a0*/  LDG.E.64 R4, desc[UR36][R4.64] ;  /* 0x0000002404047981 */ /* 0x000ea2000c1e1b00 */
[----:B------:R-:W-:Y:S01]  /*87b0*/  UMOV UR4, 0xf0000000 ;  /* 0xf000000000047882 */ /* 0x000fe20000000000 */
[----:B------:R-:W-:Y:S01]  /*87c0*/  UMOV UR5, 0x380fffff ;  /* 0x380fffff00057882 */ /* 0x000fe20000000000 */
[----:B--2---:R-:W0:Y:S01]  /*87d0*/  F2F.F32.F64 R22, R4 ;  /* 0x0000000400167310 */ /* 0x004e220000301000 */
[----:B------:R-:W-:-:S14]  /*87e0*/  DSETP.GEU.AND P0, PT, |R4|, UR4, PT ;  /* 0x0000000404007e2a */ /* 0x000fdc000bf0e200 */
[----:B0-----:R-:W-:Y:S01]  /*87f0*/  @!P0 FMUL R22, R22, 1.175494350822287508e-38 ;  /* 0x0080000016168820 */ /* 0x001fe20000400000 */
[----:B------:R-:W-:Y:S06]  /*8800*/  BRA `(.L_x_9056) ;  /* 0x0000000800307947 */ /* 0x000fec0003800000 */
.L_x_9064:
        /* <DEDUP_REMOVED lines=26> */
.L_x_9067:
        /* <DEDUP_REMOVED lines=13> */
.L_x_9066:
[----:B------:R-:W2:Y:S02]  /*8a80*/  LDG.E.U16 R4, desc[UR36][R4.64] ;  /* 0x0000002404047981 */ /* 0x000ea4000c1e1500 */
[----:B--2---:R-:W-:Y:S01]  /*8a90*/  IMAD.U32 R22, R4, 0x10000, RZ ;  /* 0x0001000004167824 */ /* 0x004fe200078e00ff */
[----:B------:R-:W-:Y:S06]  /*8aa0*/  BRA `(.L_x_9056) ;  /* 0x0000000400887947 */ /* 0x000fec0003800000 */
.L_x_9063:
        /* <DEDUP_REMOVED lines=11> */
.L_x_9070:
        /* <DEDUP_REMOVED lines=20> */
.L_x_9072:
[----:B------:R-:W-:Y:S05]  /*8ca0*/  BSYNC B0 ;  /* 0x0000000000007941 */ /* 0x000fea0003800000 */
.L_x_9071:
[----:B------:R-:W-:Y:S01]  /*8cb0*/  IMAD.SHL.U32 R3, R3, 0x100000, RZ ;  /* 0x0010000003037824 */ /* 0x000fe200078e00ff */
[----:B------:R-:W-:-:S04]  /*8cc0*/  LEA R5, R0, 0x3b800000, 0x17 ;  /* 0x3b80000000057811 */ /* 0x000fc800078eb8ff */
[----:B------:R-:W-:Y:S01]  /*8cd0*/  LOP3.LUT R22, R5, R3, R22, 0xfe, !PT ;  /* 0x0000000305167212 */ /* 0x000fe200078efe16 */
[----:B------:R-:W-:Y:S06]  /*8ce0*/  BRA `(.L_x_9056) ;  /* 0x0000000000f87947 */ /* 0x000fec0003800000 */
.L_x_9069:
        /* <DEDUP_REMOVED lines=20> */
.L_x_9074:
[----:B------:R-:W-:Y:S05]  /*8e30*/  BSYNC B0 ;  /* 0x0000000000007941 */ /* 0x000fea0003800000 */
.L_x_9073:
[----:B------:R-:W-:Y:S01]  /*8e40*/  IMAD.SHL.U32 R3, R3, 0x200000, RZ ;  /* 0x0020000003037824 */ /* 0x000fe200078e00ff */
[----:B------:R-:W-:-:S04]  /*8e50*/  LEA R5, R0, 0x37800000, 0x17 ;  /* 0x3780000000057811 */ /* 0x000fc800078eb8ff */
[----:B------:R-:W-:Y:S01]  /*8e60*/  LOP3.LUT R22, R5, R3, R22, 0xfe, !PT ;  /* 0x0000000305167212 */ /* 0x000fe200078efe16 */
[----:B------:R-:W-:Y:S06]  /*8e70*/  BRA `(.L_x_9056) ;  /* 0x0000000000947947 */ /* 0x000fec0003800000 */
.L_x_9068:
        /* <DEDUP_REMOVED lines=14> */
.L_x_9055:
        /* <DEDUP_REMOVED lines=16> */
.L_x_9077:
[----:B------:R-:W-:Y:S01]  /*9060*/  IMAD.MOV.U32 R22, RZ, RZ, RZ ;  /* 0x000000ffff167224 */ /* 0x000fe200078e00ff */
[----:B------:R-:W-:Y:S06]  /*9070*/  BRA `(.L_x_9056) ;  /* 0x0000000000147947 */ /* 0x000fec0003800000 */
.L_x_9076:
[----:B------:R-:W2:Y:S02]  /*9080*/  LDG.E.64 R4, desc[UR36][R4.64] ;  /* 0x0000002404047981 */ /* 0x000ea4000c1e1b00 */
[----:B--2---:R0:W1:Y:S01]  /*9090*/  I2F.U64 R22, R4 ;  /* 0x0000000400167312 */ /* 0x0040620000301000 */
[----:B------:R-:W-:Y:S05]  /*90a0*/  BRA `(.L_x_9056) ;  /* 0x0000000000087947 */ /* 0x000fea0003800000 */
.L_x_9075:
[----:B------:R-:W2:Y:S02]  /*90b0*/  LDG.E R4, desc[UR36][R4.64] ;  /* 0x0000002404047981 */ /* 0x000ea4000c1e1900 */
[----:B--2---:R-:W-:-:S07]  /*90c0*/  I2FP.F32.U32 R22, R4 ;  /* 0x0000000400167245 */ /* 0x004fce0000201000 */
.L_x_9056:
[----:B------:R-:W-:Y:S05]  /*90d0*/  BSYNC B6 ;  /* 0x0000000000067941 */ /* 0x000fea0003800000 */
.L_x_9050:
[----:B------:R-:W3:Y:S01]  /*90e0*/  LDC.U8 R6, c[0x0][0x24d] ;  /* 0x00009340ff067b82 */ /* 0x000ee20000000000 */
[----:B------:R-:W-:Y:S01]  /*90f0*/  ULDC UR4, c[0x0][0x254] ;  /* 0x0000950000047ab9 */ /* 0x000fe20000000800 */
[----:B------:R-:W-:Y:S01]  /*9100*/  BSSY B6, `(.L_x_9078) ;  /* 0x00000e1000067945 */ /* 0x000fe20003800000 */
[----:B------:R-:W-:-:S05]  /*9110*/  IMAD R3, R18, UR4, RZ ;  /* 0x0000000412037c24 */ /* 0x000fca000f8e02ff */
[----:B012-4-:R-:W0:Y:S01]  /*9120*/  LDC.64 R4, c[0x0][0x238] ;  /* 0x00008e00ff047b82 */ /* 0x017e220000000a00 */
        /* <DEDUP_REMOVED lines=16> */
.L_x_9082:
[----:B------:R-:W2:Y:S02]  /*9230*/  LDG.E.U8 R4, desc[UR36][R4.64] ;  /* 0x0000002404047981 */ /* 0x000ea4000c1e1100 */
[----:B--2---:R-:W-:Y:S01]  /*9240*/  I2FP.F32.U32 R25, R4 ;  /* 0x0000000400197245 */ /* 0x004fe20000201000 */
[----:B------:R-:W-:Y:S06]  /*9250*/  BRA `(.L_x_9084) ;  /* 0x0000000c002c7947 */ /* 0x000fec0003800000 */
.L_x_9081:
        /* <DEDUP_REMOVED lines=9> */
.L_x_9086:
[----:B------:R-:W2:Y:S02]  /*92f0*/  LDG.E R4, desc[UR36][R4.64] ;  /* 0x0000002404047981 */ /* 0x000ea4000c1e1900 */
[----:B--2---:R-:W-:Y:S01]  /*9300*/  I2FP.F32.S32 R25, R4 ;  /* 0x0000000400197245 */ /* 0x004fe20000201400 */
[----:B------:R-:W-:Y:S06]  /*9310*/  BRA `(.L_x_9084) ;  /* 0x0000000800fc7947 */ /* 0x000fec0003800000 */
.L_x_9085:
[----:B------:R-:W2:Y:S02]  /*9320*/  LDG.E.U16 R4, desc[UR36][R4.64] ;  /* 0x0000002404047981 */ /* 0x000ea4000c1e1500 */
[----:B--2---:R4:W0:Y:S01]  /*9330*/  I2F.S16 R25, R4 ;  /* 0x0000000400197306 */ /* 0x0048220000101400 */
[----:B------:R-:W-:Y:S05]  /*9340*/  BRA `(.L_x_9084) ;  /* 0x0000000800f07947 */ /* 0x000fea0003800000 */
.L_x_9080:
        /* <DEDUP_REMOVED lines=8> */
.L_x_9088:
[----:B------:R-:W2:Y:S02]  /*93d0*/  LDG.E.U16 R4, desc[UR36][R4.64] ;  /* 0x0000002404047981 */ /* 0x000ea4000c1e1500 */
[----:B--2---:R-:W-:Y:S01]  /*93e0*/  HADD2.F32 R25, -RZ, R4.H0_H0 ;  /* 0x20000004ff197230 */ /* 0x004fe20000004100 */
[----:B------:R-:W-:Y:S06]  /*93f0*/  BRA `(.L_x_9084) ;  /* 0x0000000800c47947 */ /* 0x000fec0003800000 */
.L_x_9087:
        /* <DEDUP_REMOVED lines=8> */
.L_x_9090:
[----:B------:R-:W2:Y:S02]  /*9480*/  LDG.E.U16 R4, desc[UR36][R4.64] ;  /* 0x0000002404047981 */ /* 0x000ea4000c1e1500 */
[----:B--2---:R-:W-:Y:S01]  /*9490*/  HADD2.F32 R25, -RZ, R4.H0_H0 ;  /* 0x20000004ff197230 */ /* 0x004fe20000004100 */
[----:B------:R-:W-:Y:S06]  /*94a0*/  BRA `(.L_x_9084) ;  /* 0x0000000800987947 */ /* 0x000fec0003800000 */
.L_x_9089:
[----:B------:R-:W2:Y:S01]  /*94b0*/  LDG.E.64 R4, desc[UR36][R4.64] ;  /* 0x0000002404047981 */ /* 0x000ea2000c1e1b00 */
[----:B------:R-:W-:Y:S01]  /*94c0*/  UMOV UR4, 0xf0000000 ;  /* 0xf000000000047882 */ /* 0x000fe20000000000 */
[----:B------:R-:W-:Y:S01]  /*94d0*/  UMOV UR5, 0x380fffff ;  /* 0x380fffff00057882 */ /* 0x000fe20000000000 */
[----:B--2---:R-:W0:Y:S01]  /*94e0*/  F2F.F32.F64 R25, R4 ;  /* 0x0000000400197310 */ /* 0x004e220000301000 */
[----:B------:R-:W-:-:S14]  /*94f0*/  DSETP.GEU.AND P0, PT, |R4|, UR4, PT ;  /* 0x0000000404007e2a */ /* 0x000fdc000bf0e200 */
[----:B0-----:R-:W-:Y:S01]  /*9500*/  @!P0 FMUL R25, R25, 1.175494350822287508e-38 ;  /* 0x0080000019198820 */ /* 0x001fe20000400000 */
[----:B------:R-:W-:Y:S06]  /*9510*/  BRA `(.L_x_9084) ;  /* 0x00000008007c7947 */ /* 0x000fec0003800000 */
.L_x_9079:
        /* <DEDUP_REMOVED lines=12> */
.L_x_9093:
[----:B------:R-:W2:Y:S01]  /*95e0*/  LDG.E.64 R4, desc[UR36][R4.64] ;  /* 0x0000002404047981 */ /* 0x000ea2000c1e1b00 */
[----:B------:R-:W-:Y:S01]  /*95f0*/  UMOV UR4, 0xf0000000 ;  /* 0xf000000000047882 */ /* 0x000fe20000000000 */
[----:B------:R-:W-:Y:S01]  /*9600*/  UMOV UR5, 0x380fffff ;  /* 0x380fffff00057882 */ /* 0x000fe20000000000 */
[----:B--2---:R-:W0:Y:S01]  /*9610*/  F2F.F32.F64 R25, R4 ;  /* 0x0000000400197310 */ /* 0x004e220000301000 */
[----:B------:R-:W-:-:S14]  /*9620*/  DSETP.GEU.AND P0, PT, |R4|, UR4, PT ;  /* 0x0000000404007e2a */ /* 0x000fdc000bf0e200 */
[----:B0-----:R-:W-:Y:S01]  /*9630*/  @!P0 FMUL R25, R25, 1.175494350822287508e-38 ;  /* 0x0080000019198820 */ /* 0x001fe20000400000 */
[----:B------:R-:W-:Y:S06]  /*9640*/  BRA `(.L_x_9084) ;  /* 0x0000000800307947 */ /* 0x000fec0003800000 */
.L_x_9092:
        /* <DEDUP_REMOVED lines=26> */
.L_x_9095:
        /* <DEDUP_REMOVED lines=13> */
.L_x_9094:
[----:B------:R-:W2:Y:S02]  /*98c0*/  LDG.E.U16 R4, desc[UR36][R4.64] ;  /* 0x0000002404047981 */ /* 0x000ea4000c1e1500 */
[----:B--2---:R-:W-:Y:S01]  /*98d0*/  IMAD.U32 R25, R4, 0x10000, RZ ;  /* 0x0001000004197824 */ /* 0x004fe200078e00ff */
[----:B------:R-:W-:Y:S06]  /*98e0*/  BRA `(.L_x_9084) ;  /* 0x0000000400887947 */ /* 0x000fec0003800000 */
.L_x_9091:
        /* <DEDUP_REMOVED lines=11> */
.L_x_9098:
        /* <DEDUP_REMOVED lines=20> */
.L_x_9100:
[----:B------:R-:W-:Y:S05]  /*9ae0*/  BSYNC B0 ;  /* 0x0000000000007941 */ /* 0x000fea0003800000 */
.L_x_9099:
[----:B------:R-:W-:Y:S01]  /*9af0*/  IMAD.SHL.U32 R3, R3, 0x100000, RZ ;  /* 0x0010000003037824 */ /* 0x000fe200078e00ff */
[----:B------:R-:W-:-:S04]  /*9b00*/  LEA R0, R0, 0x3b800000, 0x17 ;  /* 0x3b80000000007811 */ /* 0x000fc800078eb8ff */
[----:B------:R-:W-:Y:S01]  /*9b10*/  LOP3.LUT R25, R0, R3, R25, 0xfe, !PT ;  /* 0x0000000300197212 */ /* 0x000fe200078efe19 */
[----:B------:R-:W-:Y:S06]  /*9b20*/  BRA `(.L_x_9084) ;  /* 0x0000000000f87947 */ /* 0x000fec0003800000 */
.L_x_9097:
        /* <DEDUP_REMOVED lines=20> */
.L_x_9102:
[----:B------:R-:W-:Y:S05]  /*9c70*/  BSYNC B0 ;  /* 0x0000000000007941 */ /* 0x000fea0003800000 */
.L_x_9101:
[----:B------:R-:W-:Y:S01]  /*9c80*/  IMAD.SHL.U32 R3, R3, 0x200000, RZ ;  /* 0x0020000003037824 */ /* 0x000fe200078e00ff */
[----:B------:R-:W-:-:S04]  /*9c90*/  LEA R0, R0, 0x37800000, 0x17 ;  /* 0x3780000000007811 */ /* 0x000fc800078eb8ff */
[----:B------:R-:W-:Y:S01]  /*9ca0*/  LOP3.LUT R25, R0, R3, R25, 0xfe, !PT ;  /* 0x0000000300197212 */ /* 0x000fe200078efe19 */
[----:B------:R-:W-:Y:S06]  /*9cb0*/  BRA `(.L_x_9084) ;  /* 0x0000000000947947 */ /* 0x000fec0003800000 */
.L_x_9096:
        /* <DEDUP_REMOVED lines=14> */
.L_x_9083:
        /* <DEDUP_REMOVED lines=16> */
.L_x_9105:
[----:B------:R-:W-:Y:S01]  /*9ea0*/  IMAD.MOV.U32 R25, RZ, RZ, RZ ;  /* 0x000000ffff197224 */ /* 0x000fe200078e00ff */
[----:B------:R-:W-:Y:S06]  /*9eb0*/  BRA `(.L_x_9084) ;  /* 0x0000000000147947 */ /* 0x000fec0003800000 */
.L_x_9104:
[----:B------:R-:W2:Y:S02]  /*9ec0*/  LDG.E.64 R4, desc[UR36][R4.64] ;  /* 0x0000002404047981 */ /* 0x000ea4000c1e1b00 */
[----:B--2---:R0:W1:Y:S01]  /*9ed0*/  I2F.U64 R25, R4 ;  /* 0x0000000400197312 */ /* 0x0040620000301000 */
[----:B------:R-:W-:Y:S05]  /*9ee0*/  BRA `(.L_x_9084) ;  /* 0x0000000000087947 */ /* 0x000fea0003800000 */
.L_x_9103:
[----:B------:R-:W2:Y:S02]  /*9ef0*/  LDG.E R4, desc[UR36][R4.64] ;  /* 0x0000002404047981 */ /* 0x000ea4000c1e1900 */
[----:B--2---:R-:W-:-:S07]  /*9f00*/  I2FP.F32.U32 R25, R4 ;  /* 0x0000000400197245 */ /* 0x004fce0000201000 */
.L_x_9084:
[----:B------:R-:W-:Y:S05]  /*9f10*/  BSYNC B6 ;  /* 0x0000000000067941 */ /* 0x000fea0003800000 */
.L_x_9078:
[----:B------:R-:W3:Y:S01]  /*9f20*/  LDC.U8 R6, c[0x0][0x24e] ;  /* 0x00009380ff067b82 */ /* 0x000ee20000000000 */
[----:B------:R-:W-:Y:S02]  /*9f30*/  ULDC UR4, c[0x0][0x258] ;  /* 0x0000960000047ab9 */ /* 0x000fe40000000800 */
        /* <DEDUP_REMOVED lines=18> */
.L_x_9109:
[----:B------:R-:W2:Y:S02]  /*a060*/  LDG.E.U8 R4, desc[UR36][R4.64] ;  /* 0x0000002404047981 */ /* 0x000ea4000c1e1100 */
[----:B--2---:R-:W-:Y:S01]  /*a070*/  I2FP.F32.U32 R28, R4 ;  /* 0x00000004001c7245 */ /* 0x004fe20000201000 */
[----:B------:R-:W-:Y:S06]  /*a080*/  BRA `(.L_x_9049) ;  /* 0x0000000c00207947 */ /* 0x000fec0003800000 */
.L_x_9108:
        /* <DEDUP_REMOVED lines=9> */
.L_x_9112:
[----:B------:R-:W2:Y:S02]  /*a120*/  LDG.E R4, desc[UR36][R4.64] ;  /* 0x0000002404047981 */ /* 0x000ea4000c1e1900 */
[----:B--2---:R-:W-:Y:S01]  /*a130*/  I2FP.F32.S32 R28, R4 ;  /* 0x00000004001c7245 */ /* 0x004fe20000201400 */
[----:B------:R-:W-:Y:S06]  /*a140*/  BRA `(.L_x_9049) ;  /* 0x0000000800f07947 */ /* 0x000fec0003800000 */
.L_x_9111:
[----:B------:R-:W2:Y:S02]  /*a150*/  LDG.E.U16 R4, desc[UR36][R4.64] ;  /* 0x0000002404047981 */ /* 0x000ea4000c1e1500 */
[----:B--2---:R0:W1:Y:S01]  /*a160*/  I2F.S16 R28, R4 ;  /* 0x00000004001c7306 */ /* 0x0040620000101400 */
[----:B------:R-:W-:Y:S05]  /*a170*/  BRA `(.L_x_9049) ;  /* 0x0000000800e47947 */ /* 0x000fea0003800000 */
.L_x_9107:
        /* <DEDUP_REMOVED lines=8> */
.L_x_9114:
[----:B------:R-:W2:Y:S02]  /*a200*/  LDG.E.U16 R4, desc[UR36][R4.64] ;  /* 0x0000002404047981 */ /* 0x000ea4000c1e1500 */
[----:B--2---:R-:W-:Y:S01]  /*a210*/  HADD2.F32 R28, -RZ, R4.H0_H0 ;  /* 0x20000004ff1c7230 */ /* 0x004fe20000004100 */
[----:B------:R-:W-:Y:S06]  /*a220*/  BRA `(.L_x_9049) ;  /* 0x0000000800b87947 */ /* 0x000fec0003800000 */
.L_x_9113:
        /* <DEDUP_REMOVED lines=8> */
.L_x_9116:
[----:B------:R-:W2:Y:S02]  /*a2b0*/  LDG.E.U16 R4, desc[UR36][R4.64] ;  /* 0x0000002404047981 */ /* 0x000ea4000c1e1500 */
[----:B--2---:R-:W-:Y:S01]  /*a2c0*/  HADD2.F32 R28, -RZ, R4.H0_H0 ;  /* 0x20000004ff1c7230 */ /* 0x004fe20000004100 */
[----:B------:R-:W-:Y:S06]  /*a2d0*/  BRA `(.L_x_9049) ;  /* 0x00000008008c7947 */ /* 0x000fec0003800000 */
.L_x_9115:
[----:B------:R-:W2:Y:S01]  /*a2e0*/  LDG.E.64 R4, desc[UR36][R4.64] ;  /* 0x0000002404047981 */ /* 0x000ea2000c1e1b00 */
[----:B------:R-:W-:Y:S01]  /*a2f0*/  UMOV UR4, 0xf0000000 ;  /* 0xf000000000047882 */ /* 0x000fe20000000000 */
[----:B------:R-:W-:Y:S01]  /*a300*/  UMOV UR5, 0x380fffff ;  /* 0x380fffff00057882 */ /* 0x000fe20000000000 */
[----:B--2---:R-:W0:Y:S01]  /*a310*/  F2F.F32.F64 R28, R4 ;  /* 0x00000004001c7310 */ /* 0x004e220000301000 */
[----:B------:R-:W-:-:S14]  /*a320*/  DSETP.GEU.AND P0, PT, |R4|, UR4, PT ;  /* 0x0000000404007e2a */ /* 0x000fdc000bf0e200 */
[----:B0-----:R-:W-:Y:S01]  /*a330*/  @!P0 FMUL R28, R28, 1.175494350822287508e-38 ;  /* 0x008000001c1c8820 */ /* 0x001fe20000400000 */
[----:B------:R-:W-:Y:S06]  /*a340*/  BRA `(.L_x_9049) ;  /* 0x0000000800707947 */ /* 0x000fec0003800000 */
.L_x_9106:
        /* <DEDUP_REMOVED lines=12> */
.L_x_9119:
[----:B------:R-:W2:Y:S01]  /*a410*/  LDG.E.64 R4, desc[UR36][R4.64] ;  /* 0x0000002404047981 */ /* 0x000ea2000c1e1b00 */
[----:B------:R-:W-:Y:S01]  /*a420*/  UMOV UR4, 0xf0000000 ;  /* 0xf000000000047882 */ /* 0x000fe20000000000 */
[----:B------:R-:W-:Y:S01]  /*a430*/  UMOV UR5, 0x380fffff ;  /* 0x380fffff00057882 */ /* 0x000fe20000000000 */
[----:B--2---:R-:W0:Y:S01]  /*a440*/  F2F.F32.F64 R28, R4 ;  /* 0x00000004001c7310 */ /* 0x004e220000301000 */
[----:B------:R-:W-:-:S14]  /*a450*/  DSETP.GEU.AND P0, PT, |R4|, UR4, PT ;  /* 0x0000000404007e2a */ /* 0x000fdc000bf0e200 */
[----:B0-----:R-:W-:Y:S01]  /*a460*/  @!P0 FMUL R28, R28, 1.175494350822287508e-38 ;  /* 0x008000001c1c8820 */ /* 0x001fe20000400000 */
[----:B------:R-:W-:Y:S06]  /*a470*/  BRA `(.L_x_9049) ;  /* 0x0000000800247947 */ /* 0x000fec0003800000 */
.L_x_9118:
        /* <DEDUP_REMOVED lines=26> */
.L_x_9121:
        /* <DEDUP_REMOVED lines=13> */
.L_x_9120:
[----:B------:R-:W2:Y:S02]  /*a6f0*/  LDG.E.U16 R4, desc[UR36][R4.64] ;  /* 0x0000002404047981 */ /* 0x000ea4000c1e1500 */
[----:B--2---:R-:W-:Y:S01]  /*a700*/  IMAD.U32 R28, R4, 0x10000, RZ ;  /* 0x00010000041c7824 */ /* 0x004fe200078e00ff */
[----:B------:R-:W-:Y:S06]  /*a710*/  BRA `(.L_x_9049) ;  /* 0x00000004007c7947 */ /* 0x000fec0003800000 */
.L_x_9117:
        /* <DEDUP_REMOVED lines=11> */
.L_x_9124:
[----:B------:R-:W2:Y:S02]  /*a7d0*/  LDG.E.U8 R3, desc[UR36][R4.64] ;  /* 0x0000002404037981 */ /* 0x000ea4000c1e1100 */
        /* <DEDUP_REMOVED lines=18> */
.L_x_9126:
[----:B------:R-:W-:Y:S05]  /*a900*/  BSYNC B0 ;  /* 0x0000000000007941 */ /* 0x000fea0003800000 */
.L_x_9125:
[----:B------:R-:W-:Y:S01]  /*a910*/  IMAD.SHL.U32 R3, R3, 0x100000, RZ ;  /* 0x0010000003037824 */ /* 0x000fe200078e00ff */
[----:B------:R-:W-:-:S04]  /*a920*/  LEA R5, R0, 0x3b800000, 0x17 ;  /* 0x3b80000000057811 */ /* 0x000fc800078eb8ff */
[----:B------:R-:W-:Y:S01]  /*a930*/  LOP3.LUT R28, R5, R3, R28, 0xfe, !PT ;  /* 0x00000003051c7212 */ /* 0x000fe200078efe1c */
[----:B------:R-:W-:Y:S06]  /*a940*/  BRA `(.L_x_9049) ;  /* 0x0000000000f07947 */ /* 0x000fec0003800000 */
.L_x_9123:
        /* <DEDUP_REMOVED lines=19> */
.L_x_9128:
[----:B------:R-:W-:Y:S05]  /*aa80*/  BSYNC B0 ;  /* 0x0000000000007941 */ /* 0x000fea0003800000 */
.L_x_9127:
[----:B------:R-:W-:Y:S01]  /*aa90*/  IMAD.SHL.U32 R3, R3, 0x200000, RZ ;  /* 0x0020000003037824 */ /* 0x000fe200078e00ff */
[----:B------:R-:W-:-:S04]  /*aaa0*/  LEA R5, R0, 0x37800000, 0x17 ;  /* 0x3780000000057811 */ /* 0x000fc800078eb8ff */
[----:B------:R-:W-:Y:S01]  /*aab0*/  LOP3.LUT R28, R5, R3, R28, 0xfe, !PT ;  /* 0x00000003051c7212 */ /* 0x000fe200078efe1c */
[----:B------:R-:W-:Y:S06]  /*aac0*/  BRA `(.L_x_9049) ;  /* 0x0000000000907947 */ /* 0x000fec0003800000 */
.L_x_9122:
        /* <DEDUP_REMOVED lines=14> */
.L_x_9110:
        /* <DEDUP_REMOVED lines=16> */
.L_x_9131:
[----:B------:R-:W-:Y:S05]  /*acb0*/  BRA `(.L_x_9049) ;  /* 0x0000000000147947 */ /* 0x000fea0003800000 */
.L_x_9130:
[----:B------:R-:W2:Y:S02]  /*acc0*/  LDG.E.64 R4, desc[UR36][R4.64] ;  /* 0x0000002404047981 */ /* 0x000ea4000c1e1b00 */
[----:B--2---:R0:W1:Y:S01]  /*acd0*/  I2F.U64 R28, R4 ;  /* 0x00000004001c7312 */ /* 0x0040620000301000 */
[----:B------:R-:W-:Y:S05]  /*ace0*/  BRA `(.L_x_9049) ;  /* 0x0000000000087947 */ /* 0x000fea0003800000 */
.L_x_9129:
[----:B------:R-:W2:Y:S02]  /*acf0*/  LDG.E R4, desc[UR36][R4.64] ;  /* 0x0000002404047981 */ /* 0x000ea4000c1e1900 */
[----:B--2---:R-:W-:-:S07]  /*ad00*/  I2FP.F32.U32 R28, R4 ;  /* 0x00000004001c7245 */ /* 0x004fce0000201000 */
.L_x_9049:
[----:B------:R-:W-:Y:S05]  /*ad10*/  BSYNC B7 ;  /* 0x0000000000077941 */ /* 0x000fea0003800000 */
.L_x_9048:
[----:B------:R-:W-:Y:S01]  /*ad20*/  ULDC.64 UR4, c[0x0][0x218] ;  /* 0x0000860000047ab9 */ /* 0x000fe20000000a00 */
[----:B------:R-:W4:Y:S01]  /*ad30*/  S2R R18, SR_TID.X ;  /* 0x0000000000127919 */ /* 0x000f220000002100 */
[----:B0--3-5:R-:W-:Y:S01]  /*ad40*/  FMUL.FTZ R3, R26, UR5 ;  /* 0x000000051a037c20 */ /* 0x029fe20008410000 */
[----:B------:R-:W0:Y:S01]  /*ad50*/  LDC R0, c[0x0][0x210] ;  /* 0x00008400ff007b82 */ /* 0x000e220000000800 */
[----:B-12---:R-:W-:Y:S01]  /*ad60*/  FMUL.FTZ R5, R19, UR5 ;  /* 0x0000000513057c20 */ /* 0x006fe20008410000 */
[----:B------:R-:W0:Y:S01]  /*ad70*/  S2R R26, SR_CTAID.X ;  /* 0x00000000001a7919 */ /* 0x000e220000002500 */
[----:B------:R-:W-:Y:S01]  /*ad80*/  FMUL.FTZ R16, R16, UR5 ;  /* 0x0000000510107c20 */ /* 0x000fe20008410000 */
[----:B------:R-:W-:Y:S01]  /*ad90*/  FMUL.FTZ R25, R25, UR5 ;  /* 0x0000000519197c20 */ /* 0x000fe20008410000 */
[----:B------:R-:W-:Y:S01]  /*ada0*/  FMUL.FTZ R4, R3, R24 ;  /* 0x0000001803047220 */ /* 0x000fe20000410000 */
[----:B------:R-:W-:Y:S01]  /*adb0*/  FMUL.FTZ R24, R5, R2 ;  /* 0x0000000205187220 */ /* 0x000fe20000410000 */
[----:B------:R-:W-:Y:S01]  /*adc0*/  FMUL.FTZ R16, R16, R17 ;  /* 0x0000001110107220 */ /* 0x000fe20000410000 */
[----:B------:R-:W1:Y:S01]  /*add0*/  LDC.U8 R7, c[0x0][0x25c] ;  /* 0x00009700ff077b82 */ /* 0x000e620000000000 */
[----:B------:R-:W-:Y:S01]  /*ade0*/  FMUL.FTZ R25, R25, R28 ;  /* 0x0000001c19197220 */ /* 0x000fe20000410000 */
[----:B----4-:R-:W-:Y:S01]  /*adf0*/  FFMA.FTZ R4, R29, UR4, R4 ;  /* 0x000000041d047c23 */ /* 0x010fe20008010004 */
[----:B------:R-:W-:Y:S01]  /*ae00*/  FFMA.FTZ R24, R27, UR4, R24 ;  /* 0x000000041b187c23 */ /* 0x000fe20008010018 */
[----:B------:R-:W-:Y:S01]  /*ae10*/  FFMA.FTZ R16, R23, UR4, R16 ;  /* 0x0000000417107c23 */ /* 0x000fe20008010010 */
[----:B------:R-:W-:Y:S01]  /*ae20*/  FFMA.FTZ R22, R22, UR4, R25 ;  /* 0x0000000416167c23 */ /* 0x000fe20008010019 */
[----:B------:R-:W-:Y:S01]  /*ae30*/  BSSY B6, `(.L_x_9132) ;  /* 0x00000ee000067945 */ /* 0x000fe20003800000 */
[----:B0-----:R-:W-:-:S05]  /*ae40*/  IMAD R19, R26, -0x200, R0 ;  /* 0xfffffe001a137824 */ /* 0x001fca00078e0200 */
[----:B------:R-:W-:-:S13]  /*ae50*/  ISETP.GE.AND P0, PT, R18, R19, PT ;  /* 0x000000131200720c */ /* 0x000fda0003f06270 */
[----:B-1----:R-:W-:Y:S05]  /*ae60*/  @P0 BRA `(.L_x_9133) ;  /* 0x0000000c00a80947 */ /* 0x002fea0003800000 */
[----:B------:R-:W0:Y:S01]  /*ae70*/  LDC.64 R2, c[0x0][0x228] ;  /* 0x00008a00ff027b82 */ /* 0x000e220000000a00 */
[----:B------:R-:W-:Y:S01]  /*ae80*/  IMAD R0, R26, 0x200, R18 ;  /* 0x000002001a007824 */ /* 0x000fe200078e0212 */
[----:B------:R-:W-:Y:S01]  /*ae90*/  PRMT R6, R7, 0x9910, RZ ;  /* 0x0000991007067816 */ /* 0x000fe200000000ff */
[----:B------:R-:W-:Y:S01]  /*aea0*/  ULDC UR4, c[0x0][0x260] ;  /* 0x0000980000047ab9 */ /* 0x000fe20000000800 */
[----:B------:R-:W-:Y:S02]  /*aeb0*/  VIADD R18, R18, 0x80 ;  /* 0x0000008012127836 */ /* 0x000fe40000000000 */
        /* <DEDUP_REMOVED lines=17> */
.L_x_9137:
[----:B------:R-:W0:Y:S02]  /*afd0*/  F2I.S64.TRUNC R4, R4 ;  /* 0x0000000400047311 */ /* 0x000e24000020d900 */
[----:B0-----:R-:W-:-:S05]  /*afe0*/  IMAD.MOV.U32 R7, RZ, RZ, R4 ;  /* 0x000000ffff077224 */ /* 0x001fca00078e0004 */
[----:B------:R0:W-:Y:S01]  /*aff0*/  STG.E.U8 desc[UR36][R2.64], R7 ;  /* 0x0000000702007986 */ /* 0x0001e2000c101124 */
[----:B------:R-:W-:Y:S05]  /*b000*/  BRA `(.L_x_9133) ;  /* 0x0000000c00407947 */ /* 0x000fea0003800000 */
.L_x_9136:
        /* <DEDUP_REMOVED lines=9> */
.L_x_9140:
[----:B------:R-:W0:Y:S02]  /*b0a0*/  F2I.FTZ.TRUNC.NTZ R5, R4 ;  /* 0x0000000400057305 */ /* 0x000e24000021f100 */
[----:B0-----:R0:W-:Y:S01]  /*b0b0*/  STG.E desc[UR36][R2.64], R5 ;  /* 0x0000000502007986 */ /* 0x0011e2000c101924 */
[----:B------:R-:W-:Y:S05]  /*b0c0*/  BRA `(.L_x_9133) ;  /* 0x0000000c00107947 */ /* 0x000fea0003800000 */
.L_x_9139:
[----:B------:R-:W0:Y:S02]  /*b0d0*/  F2I.FTZ.TRUNC.NTZ R5, R4 ;  /* 0x0000000400057305 */ /* 0x000e24000021f100 */
[----:B0-----:R0:W-:Y:S01]  /*b0e0*/  STG.E.U16 desc[UR36][R2.64], R5 ;  /* 0x0000000502007986 */ /* 0x0011e2000c101524 */
[----:B------:R-:W-:Y:S05]  /*b0f0*/  BRA `(.L_x_9133) ;  /* 0x0000000c00047947 */ /* 0x000fea0003800000 */
.L_x_9135:
        /* <DEDUP_REMOVED lines=8> */
.L_x_9142:
[----:B------:R-:W-:-:S05]  /*b180*/  F2FP.F16.F32.PACK_AB R4, RZ, R4 ;  /* 0x00000004ff04723e */ /* 0x000fca00000000ff */
[----:B------:R0:W-:Y:S01]  /*b190*/  STG.E.U16 desc[UR36][R2.64], R4 ;  /* 0x0000000402007986 */ /* 0x0001e2000c101524 */
[----:B------:R-:W-:Y:S05]  /*b1a0*/  BRA `(.L_x_9133) ;  /* 0x0000000800d87947 */ /* 0x000fea0003800000 */
.L_x_9141:
        /* <DEDUP_REMOVED lines=9> */
.L_x_9144:
[----:B------:R-:W-:-:S04]  /*b240*/  F2FP.F16.F32.PACK_AB R5, RZ, R4 ;  /* 0x00000004ff05723e */ /* 0x000fc800000000ff */
[----:B------:R-:W-:-:S05]  /*b250*/  PRMT R5, R5, 0x5410, RZ ;  /* 0x0000541005057816 */ /* 0x000fca00000000ff */
[----:B------:R0:W-:Y:S01]  /*b260*/  STG.E desc[UR36][R2.64], R5 ;  /* 0x0000000502007986 */ /* 0x0001e2000c101924 */
[----:B------:R-:W-:Y:S05]  /*b270*/  BRA `(.L_x_9133) ;  /* 0x0000000800a47947 */ /* 0x000fea0003800000 */
.L_x_9143:
[----:B------:R-:W-:-:S06]  /*b280*/  FMUL.FTZ R4, R4, 1 ;  /* 0x3f80000004047820 */ /* 0x000fcc0000410000 */
[----:B------:R-:W0:Y:S02]  /*b290*/  F2F.F64.F32 R4, R4 ;  /* 0x0000000400047310 */ /* 0x000e240000201800 */
[----:B0-----:R0:W-:Y:S01]  /*b2a0*/  STG.E.64 desc[UR36][R2.64], R4 ;  /* 0x0000000402007986 */ /* 0x0011e2000c101b24 */
[----:B------:R-:W-:Y:S05]  /*b2b0*/  BRA `(.L_x_9133) ;  /* 0x0000000800947947 */ /* 0x000fea0003800000 */
.L_x_9134:
        /* <DEDUP_REMOVED lines=12> */
.L_x_9147:
[----:B------:R-:W-:Y:S01]  /*b380*/  FMUL.FTZ R4, R4, 1 ;  /* 0x3f80000004047820 */ /* 0x000fe20000410000 */
[----:B------:R-:W-:-:S05]  /*b390*/  CS2R R6, SRZ ;  /* 0x0000000000067805 */ /* 0x000fca000001ff00 */
[----:B------:R-:W0:Y:S02]  /*b3a0*/  F2F.F64.F32 R4, R4 ;  /* 0x0000000400047310 */ /* 0x000e240000201800 */
[----:B0-----:R1:W-:Y:S01]  /*b3b0*/  STG.E.128 desc[UR36][R2.64], R4 ;  /* 0x0000000402007986 */ /* 0x0013e2000c101d24 */
[----:B------:R-:W-:Y:S05]  /*b3c0*/  BRA `(.L_x_9133) ;  /* 0x0000000800507947 */ /* 0x000fea0003800000 */
.L_x_9146:
        /* <DEDUP_REMOVED lines=20> */
.L_x_9151:
[----:B------:R-:W-:Y:S05]  /*b510*/  BSYNC B0 ;  /* 0x0000000000007941 */ /* 0x000fea0003800000 */
.L_x_9150:
[----:B------:R-:W-:-:S05]  /*b520*/  LOP3.LUT R7, R0, R7, RZ, 0xfc, !PT ;  /* 0x0000000700077212 */ /* 0x000fca00078efcff */
[----:B------:R2:W-:Y:S01]  /*b530*/  STG.E.U8 desc[UR36][R2.64], R7 ;  /* 0x0000000702007986 */ /* 0x0005e2000c101124 */
[----:B------:R-:W-:Y:S05]  /*b540*/  BRA `(.L_x_9133) ;  /* 0x0000000400f07947 */ /* 0x000fea0003800000 */
.L_x_9149:
        /* <DEDUP_REMOVED lines=12> */
.L_x_9153:
[----:B------:R-:W-:Y:S01]  /*b610*/  IMAD.MOV.U32 R0, RZ, RZ, 0x7f ;  /* 0x0000007fff007424 */ /* 0x000fe200078e00ff */
[----:B------:R-:W-:-:S04]  /*b620*/  ISETP.GT.U32.AND P0, PT, R6, 0x7f800000, PT ;  /* 0x7f8000000600780c */ /* 0x000fc80003f04070 */
[----:B------:R-:W-:-:S09]  /*b630*/  SEL R0, R0, 0x7c, P0 ;  /* 0x0000007c00007807 */ /* 0x000fd20000000000 */
.L_x_9154:
[----:B------:R-:W-:Y:S05]  /*b640*/  BSYNC B0 ;  /* 0x0000000000007941 */ /* 0x000fea0003800000 */
.L_x_9152:
[----:B------:R-:W-:-:S04]  /*b650*/  LOP3.LUT R4, R4, 0x80000000, RZ, 0xc0, !PT ;  /* 0x8000000004047812 */ /* 0x000fc800078ec0ff */
[----:B------:R-:W-:-:S04]  /*b660*/  SHF.R.U32.HI R5, RZ, 0x18, R4 ;  /* 0x00000018ff057819 */ /* 0x000fc80000011604 */
[----:B------:R-:W-:-:S05]  /*b670*/  LOP3.LUT R5, R0, R5, RZ, 0xfc, !PT ;  /* 0x0000000500057212 */ /* 0x000fca00078efcff */
[----:B------:R3:W-:Y:S01]  /*b680*/  STG.E.U8 desc[UR36][R2.64], R5 ;  /* 0x0000000502007986 */ /* 0x0007e2000c101124 */
[----:B------:R-:W-:Y:S05]  /*b690*/  BRA `(.L_x_9133) ;  /* 0x00000004009c7947 */ /* 0x000fea0003800000 */
.L_x_9148:
[----:B------:R-:W-:-:S05]  /*b6a0*/  F2FP.BF16.F32.PACK_AB R4, RZ, R4 ;  /* 0x00000004ff04723e */ /* 0x000fca00000010ff */
[----:B------:R4:W-:Y:S01]  /*b6b0*/  STG.E.U16 desc[UR36][R2.64], R4 ;  /* 0x0000000402007986 */ /* 0x0009e2000c101524 */
[----:B------:R-:W-:Y:S05]  /*b6c0*/  BRA `(.L_x_9133) ;  /* 0x0000000400907947 */ /* 0x000fea0003800000 */
.L_x_9145:
        /* <DEDUP_REMOVED lines=11> */
.L_x_9157:
        /* <DEDUP_REMOVED lines=16> */
.L_x_9160:
[----:B------:R-:W-:-:S04]  /*b880*/  LOP3.LUT R4, R4, 0x80000000, RZ, 0xc0, !PT ;  /* 0x8000000004047812 */ /* 0x000fc800078ec0ff */
[----:B------:R-:W-:-:S04]  /*b890*/  SHF.R.U32.HI R4, RZ, 0x18, R4 ;  /* 0x00000018ff047819 */ /* 0x000fc80000011604 */
[----:B------:R-:W-:-:S04]  /*b8a0*/  LOP3.LUT R5, R5, R4, RZ, 0xfc, !PT ;  /* 0x0000000405057212 */ /* 0x000fc800078efcff */
[----:B------:R-:W-:-:S07]  /*b8b0*/  PRMT R0, R5, 0x7610, R0 ;  /* 0x0000761005007816 */ /* 0x000fce0000000000 */
.L_x_9159:
[----:B------:R-:W-:Y:S05]  /*b8c0*/  BSYNC B0 ;  /* 0x0000000000007941 */ /* 0x000fea0003800000 */
.L_x_9158:
[----:B------:R0:W-:Y:S01]  /*b8d0*/  STG.E.U8 desc[UR36][R2.64], R0 ;  /* 0x0000000002007986 */ /* 0x0001e2000c101124 */
[----:B------:R-:W-:Y:S05]  /*b8e0*/  BRA `(.L_x_9133) ;  /* 0x0000000400087947 */ /* 0x000fea0003800000 */
.L_x_9156:
        /* <DEDUP_REMOVED lines=16> */
.L_x_9163:
[----:B------:R-:W-:-:S04]  /*b9f0*/  LOP3.LUT R4, R4, 0x80000000, RZ, 0xc0, !PT ;  /* 0x8000000004047812 */ /* 0x000fc800078ec0ff */
[----:B------:R-:W-:-:S04]  /*ba00*/  SHF.R.U32.HI R4, RZ, 0x18, R4 ;  /* 0x00000018ff047819 */ /* 0x000fc80000011604 */
[----:B------:R-:W-:-:S04]  /*ba10*/  LOP3.LUT R5, R5, R4, RZ, 0xfc, !PT ;  /* 0x0000000405057212 */ /* 0x000fc800078efcff */
[----:B------:R-:W-:-:S07]  /*ba20*/  PRMT R0, R5, 0x7610, R0 ;  /* 0x0000761005007816 */ /* 0x000fce0000000000 */
.L_x_9162:
[----:B------:R-:W-:Y:S05]  /*ba30*/  BSYNC B0 ;  /* 0x0000000000007941 */ /* 0x000fea0003800000 */
.L_x_9161:
[----:B------:R0:W-:Y:S01]  /*ba40*/  STG.E.U8 desc[UR36][R2.64], R0 ;  /* 0x0000000002007986 */ /* 0x0001e2000c101124 */
[----:B------:R-:W-:Y:S05]  /*ba50*/  BRA `(.L_x_9133) ;  /* 0x0000000000ac7947 */ /* 0x000fea0003800000 */
.L_x_9155:
        /* <DEDUP_REMOVED lines=21> */
.L_x_9138:
        /* <DEDUP_REMOVED lines=16> */
.L_x_9166:
[----:B------:R-:W-:Y:S05]  /*bcb0*/  BRA `(.L_x_9133) ;  /* 0x0000000000147947 */ /* 0x000fea0003800000 */
.L_x_9165:
[----:B------:R-:W0:Y:S02]  /*bcc0*/  F2I.U64.TRUNC R4, R4 ;  /* 0x0000000400047311 */ /* 0x000e24000020d800 */
[----:B0-----:R0:W-:Y:S01]  /*bcd0*/  STG.E.64 desc[UR36][R2.64], R4 ;  /* 0x0000000402007986 */ /* 0x0011e2000c101b24 */
[----:B------:R-:W-:Y:S05]  /*bce0*/  BRA `(.L_x_9133) ;  /* 0x0000000000087947 */ /* 0x000fea0003800000 */
.L_x_9164:
[----:B------:R-:W0:Y:S02]  /*bcf0*/  F2I.FTZ.U32.TRUNC.NTZ R5, R4 ;  /* 0x0000000400057305 */ /* 0x000e24000021f000 */
[----:B0-----:R0:W-:Y:S02]  /*bd00*/  STG.E desc[UR36][R2.64], R5 ;  /* 0x0000000502007986 */ /* 0x0011e4000c101924 */
.L_x_9133:
[----:B------:R-:W-:Y:S05]  /*bd10*/  BSYNC B6 ;  /* 0x0000000000067941 */ /* 0x000fea0003800000 */
.L_x_9132:
[----:B------:R-:W-:Y:S01]  /*bd20*/  ISETP.GE.AND P0, PT, R18, R19, PT ;  /* 0x000000131200720c */ /* 0x000fe20003f06270 */
[----:B------:R-:W-:-:S12]  /*bd30*/  BSSY B6, `(.L_x_9167) ;  /* 0x00001d9000067945 */ /* 0x000fd80003800000 */
[----:B------:R-:W-:Y:S05]  /*bd40*/  @P0 BRA `(.L_x_9168) ;  /* 0x0000001c005c0947 */ /* 0x000fea0003800000 */
[----:B------:R-:W5:Y:S01]  /*bd50*/  LDC.U8 R17, c[0x0][0x25c] ;  /* 0x00009700ff117b82 */ /* 0x000f620000000000 */
[----:B0-----:R-:W-:Y:S01]  /*bd60*/  IMAD R0, R26, 0x200, R18 ;  /* 0x000002001a007824 */ /* 0x001fe200078e0212 */
[----:B------:R-:W-:-:S03]  /*bd70*/  ULDC UR4, c[0x0][0x260] ;  /* 0x0000980000047ab9 */ /* 0x000fc60000000800 */
[----:B-1-3--:R-:W-:-:S03]  /*bd80*/  IMAD R5, R0, UR4, RZ ;  /* 0x0000000400057c24 */ /* 0x00afc6000f8e02ff */
[----:B--2-4-:R-:W0:Y:S01]  /*bd90*/  LDC.64 R2, c[0x0][0x228] ;  /* 0x00008a00ff027b82 */ /* 0x014e220000000a00 */
[----:B-----5:R-:W-:-:S05]  /*bda0*/  PRMT R4, R17, 0x9910, RZ ;  /* 0x0000991011047816 */ /* 0x020fca00000000ff */
        /* <DEDUP_REMOVED lines=16> */
.L_x_9172:
[----:B------:R-:W0:Y:S02]  /*beb0*/  F2I.S64.TRUNC R24, R24 ;  /* 0x0000001800187311 */ /* 0x000e24000020d900 */
[----:B0-----:R-:W-:-:S05]  /*bec0*/  IMAD.MOV.U32 R5, RZ, RZ, R24 ;  /* 0x000000ffff057224 */ /* 0x001fca00078e0018 */
[----:B------:R0:W-:Y:S01]  /*bed0*/  STG.E.U8 desc[UR36][R2.64], R5 ;  /* 0x0000000502007986 */ /* 0x0001e2000c101124 */
[----:B------:R-:W-:Y:S05]  /*bee0*/  BRA `(.L_x_9174) ;  /* 0x0000000c00407947 */ /* 0x000fea0003800000 */
.L_x_9171:
        /* <DEDUP_REMOVED lines=9> */
.L_x_9176:
[----:B------:R-:W0:Y:S02]  /*bf80*/  F2I.FTZ.TRUNC.NTZ R5, R24 ;  /* 0x0000001800057305 */ /* 0x000e24000021f100 */
[----:B0-----:R0:W-:Y:S01]  /*bf90*/  STG.E desc[UR36][R2.64], R5 ;  /* 0x0000000502007986 */ /* 0x0011e2000c101924 */
[----:B------:R-:W-:Y:S05]  /*bfa0*/  BRA `(.L_x_9174) ;  /* 0x0000000c00107947 */ /* 0x000fea0003800000 */
.L_x_9175:
[----:B------:R-:W0:Y:S02]  /*bfb0*/  F2I.FTZ.TRUNC.NTZ R5, R24 ;  /* 0x0000001800057305 */ /* 0x000e24000021f100 */
[----:B0-----:R0:W-:Y:S01]  /*bfc0*/  STG.E.U16 desc[UR36][R2.64], R5 ;  /* 0x0000000502007986 */ /* 0x0011e2000c101524 */
[----:B------:R-:W-:Y:S05]  /*bfd0*/  BRA `(.L_x_9174) ;  /* 0x0000000c00047947 */ /* 0x000fea0003800000 */
.L_x_9170:
        /* <DEDUP_REMOVED lines=8> */
.L_x_9178:
[----:B------:R-:W-:-:S05]  /*c060*/  F2FP.F16.F32.PACK_AB R24, RZ, R24 ;  /* 0x00000018ff18723e */ /* 0x000fca00000000ff */
[----:B------:R0:W-:Y:S01]  /*c070*/  STG.E.U16 desc[UR36][R2.64], R24 ;  /* 0x0000001802007986 */ /* 0x0001e2000c101524 */
[----:B------:R-:W-:Y:S05]  /*c080*/  BRA `(.L_x_9174) ;  /* 0x0000000800d87947 */ /* 0x000fea0003800000 */
.L_x_9177:
        /* <DEDUP_REMOVED lines=9> */
.L_x_9180:
[----:B------:R-:W-:-:S04]  /*c120*/  F2FP.F16.F32.PACK_AB R5, RZ, R24 ;  /* 0x00000018ff05723e */ /* 0x000fc800000000ff */
[----:B------:R-:W-:-:S05]  /*c130*/  PRMT R5, R5, 0x5410, RZ ;  /* 0x0000541005057816 */ /* 0x000fca00000000ff */
[----:B------:R0:W-:Y:S01]  /*c140*/  STG.E desc[UR36][R2.64], R5 ;  /* 0x0000000502007986 */ /* 0x0001e2000c101924 */
[----:B------:R-:W-:Y:S05]  /*c150*/  BRA `(.L_x_9174) ;  /* 0x0000000800a47947 */ /* 0x000fea0003800000 */
.L_x_9179:
[----:B------:R-:W-:-:S06]  /*c160*/  FMUL.FTZ R4, R24, 1 ;  /* 0x3f80000018047820 */ /* 0x000fcc0000410000 */
[----:B------:R-:W0:Y:S02]  /*c170*/  F2F.F64.F32 R4, R4 ;  /* 0x0000000400047310 */ /* 0x000e240000201800 */
[----:B0-----:R0:W-:Y:S01]  /*c180*/  STG.E.64 desc[UR36][R2.64], R4 ;  /* 0x0000000402007986 */ /* 0x0011e2000c101b24 */
[----:B------:R-:W-:Y:S05]  /*c190*/  BRA `(.L_x_9174) ;  /* 0x0000000800947947 */ /* 0x000fea0003800000 */
.L_x_9169:
        /* <DEDUP_REMOVED lines=12> */
.L_x_9183:
[----:B------:R-:W-:Y:S01]  /*c260*/  FMUL.FTZ R4, R24, 1 ;  /* 0x3f80000018047820 */ /* 0x000fe20000410000 */
[----:B------:R-:W-:-:S05]  /*c270*/  CS2R R6, SRZ ;  /* 0x0000000000067805 */ /* 0x000fca000001ff00 */
[----:B------:R-:W0:Y:S02]  /*c280*/  F2F.F64.F32 R4, R4 ;  /* 0x0000000400047310 */ /* 0x000e240000201800 */
[----:B0-----:R1:W-:Y:S01]  /*c290*/  STG.E.128 desc[UR36][R2.64], R4 ;  /* 0x0000000402007986 */ /* 0x0013e2000c101d24 */
[----:B------:R-:W-:Y:S05]  /*c2a0*/  BRA `(.L_x_9174) ;  /* 0x0000000800507947 */ /* 0x000fea0003800000 */
.L_x_9182:
        /* <DEDUP_REMOVED lines=20> */
.L_x_9187:
[----:B------:R-:W-:Y:S05]  /*c3f0*/  BSYNC B0 ;  /* 0x0000000000007941 */ /* 0x000fea0003800000 */
.L_x_9186:
[----:B------:R-:W-:-:S05]  /*c400*/  LOP3.LUT R7, R0, R7, RZ, 0xfc, !PT ;  /* 0x0000000700077212 */ /* 0x000fca00078efcff */
[----:B------:R2:W-:Y:S01]  /*c410*/  STG.E.U8 desc[UR36][R2.64], R7 ;  /* 0x0000000702007986 */ /* 0x0005e2000c101124 */
[----:B------:R-:W-:Y:S05]  /*c420*/  BRA `(.L_x_9174) ;  /* 0x0000000400f07947 */ /* 0x000fea0003800000 */
.L_x_9185:
        /* <DEDUP_REMOVED lines=12> */
.L_x_9189:
[----:B------:R-:W-:Y:S01]  /*c4f0*/  IMAD.MOV.U32 R0, RZ, RZ, 0x7f ;  /* 0x0000007fff007424 */ /* 0x000fe200078e00ff */
[----:B------:R-:W-:-:S04]  /*c500*/  ISETP.GT.U32.AND P0, PT, R4, 0x7f800000, PT ;  /* 0x7f8000000400780c */ /* 0x000fc80003f04070 */
[----:B------:R-:W-:-:S09]  /*c510*/  SEL R0, R0, 0x7c, P0 ;  /* 0x0000007c00007807 */ /* 0x000fd20000000000 */
.L_x_9190:
[----:B------:R-:W-:Y:S05]  /*c520*/  BSYNC B0 ;  /* 0x0000000000007941 */ /* 0x000fea0003800000 */
.L_x_9188:
[----:B------:R-:W-:-:S04]  /*c530*/  LOP3.LUT R24, R24, 0x80000000, RZ, 0xc0, !PT ;  /* 0x8000000018187812 */ /* 0x000fc800078ec0ff */
[----:B------:R-:W-:-:S04]  /*c540*/  SHF.R.U32.HI R5, RZ, 0x18, R24 ;  /* 0x00000018ff057819 */ /* 0x000fc80000011618 */
[----:B------:R-:W-:-:S05]  /*c550*/  LOP3.LUT R5, R0, R5, RZ, 0xfc, !PT ;  /* 0x0000000500057212 */ /* 0x000fca00078efcff */
[----:B------:R3:W-:Y:S01]  /*c560*/  STG.E.U8 desc[UR36][R2.64], R5 ;  /* 0x0000000502007986 */ /* 0x0007e2000c101124 */
[----:B------:R-:W-:Y:S05]  /*c570*/  BRA `(.L_x_9174) ;  /* 0x00000004009c7947 */ /* 0x000fea0003800000 */
.L_x_9184:
[----:B------:R-:W-:-:S05]  /*c580*/  F2FP.BF16.F32.PACK_AB R24, RZ, R24 ;  /* 0x00000018ff18723e */ /* 0x000fca00000010ff */
[----:B------:R4:W-:Y:S01]  /*c590*/  STG.E.U16 desc[UR36][R2.64], R24 ;  /* 0x0000001802007986 */ /* 0x0009e2000c101524 */
[----:B------:R-:W-:Y:S05]  /*c5a0*/  BRA `(.L_x_9174) ;  /* 0x0000000400907947 */ /* 0x000fea0003800000 */
.L_x_9181:
        /* <DEDUP_REMOVED lines=11> */
.L_x_9193:
        /* <DEDUP_REMOVED lines=16> */
.L_x_9196:
[----:B------:R-:W-:-:S04]  /*c760*/  LOP3.LUT R24, R24, 0x80000000, RZ, 0xc0, !PT ;  /* 0x8000000018187812 */ /* 0x000fc800078ec0ff */
[----:B------:R-:W-:-:S04]  /*c770*/  SHF.R.U32.HI R5, RZ, 0x18, R24 ;  /* 0x00000018ff057819 */ /* 0x000fc80000011618 */
[----:B------:R-:W-:-:S04]  /*c780*/  LOP3.LUT R4, R4, R5, RZ, 0xfc, !PT ;  /* 0x0000000504047212 */ /* 0x000fc800078efcff */
[----:B------:R-:W-:-:S07]  /*c790*/  PRMT R0, R4, 0x7610, R0 ;  /* 0x0000761004007816 */ /* 0x000fce0000000000 */
.L_x_9195:
[----:B------:R-:W-:Y:S05]  /*c7a0*/  BSYNC B0 ;  /* 0x0000000000007941 */ /* 0x000fea0003800000 */
.L_x_9194:
[----:B------:R0:W-:Y:S01]  /*c7b0*/  STG.E.U8 desc[UR36][R2.64], R0 ;  /* 0x0000000002007986 */ /* 0x0001e2000c101124 */
[----:B------:R-:W-:Y:S05]  /*c7c0*/  BRA `(.L_x_9174) ;  /* 0x0000000400087947 */ /* 0x000fea0003800000 */
.L_x_9192:
        /* <DEDUP_REMOVED lines=16> */
.L_x_9199:
[----:B------:R-:W-:-:S04]  /*c8d0*/  LOP3.LUT R24, R24, 0x80000000, RZ, 0xc0, !PT ;  /* 0x8000000018187812 */ /* 0x000fc800078ec0ff */
[----:B------:R-:W-:-:S04]  /*c8e0*/  SHF.R.U32.HI R5, RZ, 0x18, R24 ;  /* 0x00000018ff057819 */ /* 0x000fc80000011618 */
[----:B------:R-:W-:-:S04]  /*c8f0*/  LOP3.LUT R4, R4, R5, RZ, 0xfc, !PT ;  /* 0x0000000504047212 */ /* 0x000fc800078efcff */
[----:B------:R-:W-:-:S07]  /*c900*/  PRMT R0, R4, 0x7610, R0 ;  /* 0x0000761004007816 */ /* 0x000fce0000000000 */
.L_x_9198:
[----:B------:R-:W-:Y:S05]  /*c910*/  BSYNC B0 ;  /* 0x0000000000007941 */ /* 0x000fea0003800000 */
.L_x_9197:
[----:B------:R0:W-:Y:S01]  /*c920*/  STG.E.U8 desc[UR36][R2.64], R0 ;  /* 0x0000000002007986 */ /* 0x0001e2000c101124 */
[----:B------:R-:W-:Y:S05]  /*c930*/  BRA `(.L_x_9174) ;  /* 0x0000000000ac7947 */ /* 0x000fea0003800000 */
.L_x_9191:
        /* <DEDUP_REMOVED lines=21> */
.L_x_9173:
        /* <DEDUP_REMOVED lines=16> */
.L_x_9202:
[----:B------:R-:W-:Y:S05]  /*cb90*/  BRA `(.L_x_9174) ;  /* 0x0000000000147947 */ /* 0x000fea0003800000 */
.L_x_9201:
[----:B------:R-:W0:Y:S02]  /*cba0*/  F2I.U64.TRUNC R24, R24 ;  /* 0x0000001800187311 */ /* 0x000e24000020d800 */
[----:B0-----:R0:W-:Y:S01]  /*cbb0*/  STG.E.64 desc[UR36][R2.64], R24 ;  /* 0x0000001802007986 */ /* 0x0011e2000c101b24 */
[----:B------:R-:W-:Y:S05]  /*cbc0*/  BRA `(.L_x_9174) ;  /* 0x0000000000087947 */ /* 0x000fea0003800000 */
.L_x_9200:
[----:B------:R-:W0:Y:S02]  /*cbd0*/  F2I.FTZ.U32.TRUNC.NTZ R5, R24 ;  /* 0x0000001800057305 */ /* 0x000e24000021f000 */
[----:B0-----:R0:W-:Y:S02]  /*cbe0*/  STG.E desc[UR36][R2.64], R5 ;  /* 0x0000000502007986 */ /* 0x0011e4000c101924 */
.L_x_9174:
        /* <DEDUP_REMOVED lines=24> */
.L_x_9206:
[----:B------:R-:W0:Y:S02]  /*cd70*/  F2I.S64.TRUNC R16, R16 ;  /* 0x0000001000107311 */ /* 0x000e24000020d900 */
[----:B0-----:R-:W-:-:S05]  /*cd80*/  IMAD.MOV.U32 R5, RZ, RZ, R16 ;  /* 0x000000ffff057224 */ /* 0x001fca00078e0010 */
[----:B------:R1:W-:Y:S01]  /*cd90*/  STG.E.U8 desc[UR36][R2.64], R5 ;  /* 0x0000000502007986 */ /* 0x0003e2000c101124 */
[----:B------:R-:W-:Y:S05]  /*cda0*/  BRA `(.L_x_9208) ;  /* 0x0000000c00407947 */ /* 0x000fea0003800000 */
.L_x_9205:
        /* <DEDUP_REMOVED lines=9> */
.L_x_9210:
[----:B------:R-:W0:Y:S02]  /*ce40*/  F2I.FTZ.TRUNC.NTZ R5, R16 ;  /* 0x0000001000057305 */ /* 0x000e24000021f100 */
[----:B0-----:R3:W-:Y:S01]  /*ce50*/  STG.E desc[UR36][R2.64], R5 ;  /* 0x0000000502007986 */ /* 0x0017e2000c101924 */
[----:B------:R-:W-:Y:S05]  /*ce60*/  BRA `(.L_x_9208) ;  /* 0x0000000c00107947 */ /* 0x000fea0003800000 */
.L_x_9209:
[----:B------:R-:W0:Y:S02]  /*ce70*/  F2I.FTZ.TRUNC.NTZ R5, R16 ;  /* 0x0000001000057305 */ /* 0x000e24000021f100 */
[----:B0-----:R4:W-:Y:S01]  /*ce80*/  STG.E.U16 desc[UR36][R2.64], R5 ;  /* 0x0000000502007986 */ /* 0x0019e2000c101524 */
[----:B------:R-:W-:Y:S05]  /*ce90*/  BRA `(.L_x_9208) ;  /* 0x0000000c00047947 */ /* 0x000fea0003800000 */
.L_x_9204:
        /* <DEDUP_REMOVED lines=8> */
.L_x_9212:
[----:B------:R-:W-:-:S05]  /*cf20*/  F2FP.F16.F32.PACK_AB R16, RZ, R16 ;  /* 0x00000010ff10723e */ /* 0x000fca00000000ff */
[----:B------:R0:W-:Y:S01]  /*cf30*/  STG.E.U16 desc[UR36][R2.64], R16 ;  /* 0x0000001002007986 */ /* 0x0001e2000c101524 */
[----:B------:R-:W-:Y:S05]  /*cf40*/  BRA `(.L_x_9208) ;  /* 0x0000000800d87947 */ /* 0x000fea0003800000 */
.L_x_9211:
        /* <DEDUP_REMOVED lines=9> */
.L_x_9214:
[----:B------:R-:W-:-:S04]  /*cfe0*/  F2FP.F16.F32.PACK_AB R5, RZ, R16 ;  /* 0x00000010ff05723e */ /* 0x000fc800000000ff */
[----:B------:R-:W-:-:S05]  /*cff0*/  PRMT R5, R5, 0x5410, RZ ;  /* 0x0000541005057816 */ /* 0x000fca00000000ff */
[----:B------:R0:W-:Y:S01]  /*d000*/  STG.E desc[UR36][R2.64], R5 ;  /* 0x0000000502007986 */ /* 0x0001e2000c101924 */
[----:B------:R-:W-:Y:S05]  /*d010*/  BRA `(.L_x_9208) ;  /* 0x0000000800a47947 */ /* 0x000fea0003800000 */
.L_x_9213:
[----:B------:R-:W-:-:S06]  /*d020*/  FMUL.FTZ R4, R16, 1 ;  /* 0x3f80000010047820 */ /* 0x000fcc0000410000 */
[----:B------:R-:W0:Y:S02]  /*d030*/  F2F.F64.F32 R4, R4 ;  /* 0x0000000400047310 */ /* 0x000e240000201800 */
[----:B0-----:R0:W-:Y:S01]  /*d040*/  STG.E.64 desc[UR36][R2.64], R4 ;  /* 0x0000000402007986 */ /* 0x0011e2000c101b24 */
[----:B------:R-:W-:Y:S05]  /*d050*/  BRA `(.L_x_9208) ;  /* 0x0000000800947947 */ /* 0x000fea0003800000 */
.L_x_9203:
        /* <DEDUP_REMOVED lines=12> */
.L_x_9217:
[----:B------:R-:W-:Y:S01]  /*d120*/  FMUL.FTZ R4, R16, 1 ;  /* 0x3f80000010047820 */ /* 0x000fe20000410000 */
[----:B------:R-:W-:-:S05]  /*d130*/  CS2R R6, SRZ ;  /* 0x0000000000067805 */ /* 0x000fca000001ff00 */
[----:B------:R-:W0:Y:S02]  /*d140*/  F2F.F64.F32 R4, R4 ;  /* 0x0000000400047310 */ /* 0x000e240000201800 */
[----:B0-----:R0:W-:Y:S01]  /*d150*/  STG.E.128 desc[UR36][R2.64], R4 ;  /* 0x0000000402007986 */ /* 0x0011e2000c101d24 */
[----:B------:R-:W-:Y:S05]  /*d160*/  BRA `(.L_x_9208) ;  /* 0x0000000800507947 */ /* 0x000fea0003800000 */
.L_x_9216:
        /* <DEDUP_REMOVED lines=20> */
.L_x_9221:
[----:B------:R-:W-:Y:S05]  /*d2b0*/  BSYNC B0 ;  /* 0x0000000000007941 */ /* 0x000fea0003800000 */
.L_x_9220:
[----:B------:R-:W-:-:S05]  /*d2c0*/  LOP3.LUT R7, R0, R7, RZ, 0xfc, !PT ;  /* 0x0000000700077212 */ /* 0x000fca00078efcff */
[----:B------:R0:W-:Y:S01]  /*d2d0*/  STG.E.U8 desc[UR36][R2.64], R7 ;  /* 0x0000000702007986 */ /* 0x0001e2000c101124 */
[----:B------:R-:W-:Y:S05]  /*d2e0*/  BRA `(.L_x_9208) ;  /* 0x0000000400f07947 */ /* 0x000fea0003800000 */
.L_x_9219:
        /* <DEDUP_REMOVED lines=12> */
.L_x_9223:
[----:B------:R-:W-:Y:S01]  /*d3b0*/  IMAD.MOV.U32 R0, RZ, RZ, 0x7f ;  /* 0x0000007fff007424 */ /* 0x000fe200078e00ff */
[----:B------:R-:W-:-:S04]  /*d3c0*/  ISETP.GT.U32.AND P0, PT, R4, 0x7f800000, PT ;  /* 0x7f8000000400780c */ /* 0x000fc80003f04070 */
[----:B------:R-:W-:-:S09]  /*d3d0*/  SEL R0, R0, 0x7c, P0 ;  /* 0x0000007c00007807 */ /* 0x000fd20000000000 */
.L_x_9224:
[----:B------:R-:W-:Y:S05]  /*d3e0*/  BSYNC B0 ;  /* 0x0000000000007941 */ /* 0x000fea0003800000 */
.L_x_9222:
[----:B------:R-:W-:-:S04]  /*d3f0*/  LOP3.LUT R16, R16, 0x80000000, RZ, 0xc0, !PT ;  /* 0x8000000010107812 */ /* 0x000fc800078ec0ff */
[----:B------:R-:W-:-:S04]  /*d400*/  SHF.R.U32.HI R5, RZ, 0x18, R16 ;  /* 0x00000018ff057819 */ /* 0x000fc80000011610 */
[----:B------:R-:W-:-:S05]  /*d410*/  LOP3.LUT R5, R0, R5, RZ, 0xfc, !PT ;  /* 0x0000000500057212 */ /* 0x000fca00078efcff */
[----:B------:R0:W-:Y:S01]  /*d420*/  STG.E.U8 desc[UR36][R2.64], R5 ;  /* 0x0000000502007986 */ /* 0x0001e2000c101124 */
[----:B------:R-:W-:Y:S05]  /*d430*/  BRA `(.L_x_9208) ;  /* 0x00000004009c7947 */ /* 0x000fea0003800000 */
.L_x_9218:
[----:B------:R-:W-:-:S05]  /*d440*/  F2FP.BF16.F32.PACK_AB R16, RZ, R16 ;  /* 0x00000010ff10723e */ /* 0x000fca00000010ff */
[----:B------:R0:W-:Y:S01]  /*d450*/  STG.E.U16 desc[UR36][R2.64], R16 ;  /* 0x0000001002007986 */ /* 0x0001e2000c101524 */
[----:B------:R-:W-:Y:S05]  /*d460*/  BRA `(.L_x_9208) ;  /* 0x0000000400907947 */ /* 0x000fea0003800000 */
.L_x_9215:
        /* <DEDUP_REMOVED lines=11> */
.L_x_9227:
        /* <DEDUP_REMOVED lines=16> */
.L_x_9230:
[----:B------:R-:W-:-:S04]  /*d620*/  LOP3.LUT R16, R16, 0x80000000, RZ, 0xc0, !PT ;  /* 0x8000000010107812 */ /* 0x000fc800078ec0ff */
[----:B------:R-:W-:-:S04]  /*d630*/  SHF.R.U32.HI R5, RZ, 0x18, R16 ;  /* 0x00000018ff057819 */ /* 0x000fc80000011610 */
[----:B------:R-:W-:-:S04]  /*d640*/  LOP3.LUT R4, R4, R5, RZ, 0xfc, !PT ;  /* 0x0000000504047212 */ /* 0x000fc800078efcff */
[----:B------:R-:W-:-:S07]  /*d650*/  PRMT R0, R4, 0x7610, R0 ;  /* 0x0000761004007816 */ /* 0x000fce0000000000 */
.L_x_9229:
[----:B------:R-:W-:Y:S05]  /*d660*/  BSYNC B0 ;  /* 0x0000000000007941 */ /* 0x000fea0003800000 */
.L_x_9228:
[----:B------:R0:W-:Y:S01]  /*d670*/  STG.E.U8 desc[UR36][R2.64], R0 ;  /* 0x0000000002007986 */ /* 0x0001e2000c101124 */
[----:B------:R-:W-:Y:S05]  /*d680*/  BRA `(.L_x_9208) ;  /* 0x0000000400087947 */ /* 0x000fea0003800000 */
.L_x_9226:
        /* <DEDUP_REMOVED lines=16> */
.L_x_9233:
[----:B------:R-:W-:-:S04]  /*d790*/  LOP3.LUT R16, R16, 0x80000000, RZ, 0xc0, !PT ;  /* 0x8000000010107812 */ /* 0x000fc800078ec0ff */
[----:B------:R-:W-:-:S04]  /*d7a0*/  SHF.R.U32.HI R5, RZ, 0x18, R16 ;  /* 0x00000018ff057819 */ /* 0x000fc80000011610 */
[----:B------:R-:W-:-:S04]  /*d7b0*/  LOP3.LUT R4, R4, R5, RZ, 0xfc, !PT ;  /* 0x0000000504047212 */ /* 0x000fc800078efcff */
[----:B------:R-:W-:-:S07]  /*d7c0*/  PRMT R0, R4, 0x7610, R0 ;  /* 0x0000761004007816 */ /* 0x000fce0000000000 */
.L_x_9232:
[----:B------:R-:W-:Y:S05]  /*d7d0*/  BSYNC B0 ;  /* 0x0000000000007941 */ /* 0x000fea0003800000 */
.L_x_9231:
[----:B------:R0:W-:Y:S01]  /*d7e0*/  STG.E.U8 desc[UR36][R2.64], R0 ;  /* 0x0000000002007986 */ /* 0x0001e2000c101124 */
[----:B------:R-:W-:Y:S05]  /*d7f0*/  BRA `(.L_x_9208) ;  /* 0x0000000000ac7947 */ /* 0x000fea0003800000 */
.L_x_9225:
        /* <DEDUP_REMOVED lines=21> */
.L_x_9207:
        /* <DEDUP_REMOVED lines=16> */
.L_x_9236:
[----:B------:R-:W-:Y:S05]  /*da50*/  BRA `(.L_x_9208) ;  /* 0x0000000000147947 */ /* 0x000fea0003800000 */
.L_x_9235:
[----:B------:R-:W0:Y:S02]  /*da60*/  F2I.U64.TRUNC R16, R16 ;  /* 0x0000001000107311 */ /* 0x000e24000020d800 */
[----:B0-----:R0:W-:Y:S01]  /*da70*/  STG.E.64 desc[UR36][R2.64], R16 ;  /* 0x0000001002007986 */ /* 0x0011e2000c101b24 */
[----:B------:R-:W-:Y:S05]  /*da80*/  BRA `(.L_x_9208) ;  /* 0x0000000000087947 */ /* 0x000fea0003800000 */
.L_x_9234:
[----:B------:R-:W0:Y:S02]  /*da90*/  F2I.FTZ.U32.TRUNC.NTZ R5, R16 ;  /* 0x0000001000057305 */ /* 0x000e24000021f000 */
[----:B0-----:R0:W-:Y:S02]  /*daa0*/  STG.E desc[UR36][R2.64], R5 ;  /* 0x0000000502007986 */ /* 0x0011e4000c101924 */
.L_x_9208:
[----:B------:R-:W-:-:S07]  /*dab0*/  VIADD R18, R18, 0x80 ;  /* 0x0000008012127836 */ /* 0x000fce0000000000 */
.L_x_9168:
[----:B------:R-:W-:Y:S05]  /*dac0*/  BSYNC B6 ;  /* 0x0000000000067941 */ /* 0x000fea0003800000 */
.L_x_9167:
[----:B------:R-:W-:-:S13]  /*dad0*/  ISETP.GE.AND P0, PT, R18, R19, PT ;  /* 0x000000131200720c */ /* 0x000fda0003f06270 */
[----:B------:R-:W-:Y:S05]  /*dae0*/  @P0 EXIT ;  /* 0x000000000000094d */ /* 0x000fea0003800000 */
[----:B01--4-:R-:W0:Y:S01]  /*daf0*/  LDC.U8 R4, c[0x0][0x25c] ;  /* 0x00009700ff047b82 */ /* 0x013e220000000000 */
[----:B------:R-:W-:Y:S01]  /*db00*/  IMAD R18, R26, 0x200, R18 ;  /* 0x000002001a127824 */ /* 0x000fe200078e0212 */
[----:B------:R-:W-:-:S03]  /*db10*/  ULDC UR4, c[0x0][0x260] ;  /* 0x0000980000047ab9 */ /* 0x000fc60000000800 */
[----:B---3--:R-:W-:-:S03]  /*db20*/  IMAD R5, R18, UR4, RZ ;  /* 0x0000000412057c24 */ /* 0x008fc6000f8e02ff */
[----:B--2---:R-:W1:Y:S01]  /*db30*/  LDC.64 R2, c[0x0][0x228] ;  /* 0x00008a00ff027b82 */ /* 0x004e620000000a00 */
        /* <DEDUP_REMOVED lines=16> */
.L_x_9240:
[----:B------:R-:W0:Y:S02]  /*dc40*/  F2I.S64.TRUNC R22, R22 ;  /* 0x0000001600167311 */ /* 0x000e24000020d900 */
[----:B0-----:R-:W-:-:S05]  /*dc50*/  IMAD.MOV.U32 R5, RZ, RZ, R22 ;  /* 0x000000ffff057224 */ /* 0x001fca00078e0016 */
[----:B------:R-:W-:Y:S01]  /*dc60*/  STG.E.U8 desc[UR36][R2.64], R5 ;  /* 0x0000000502007986 */ /* 0x000fe2000c101124 */
[----:B------:R-:W-:Y:S05]  /*dc70*/  EXIT ;  /* 0x000000000000794d */ /* 0x000fea0003800000 */
.L_x_9239:
        /* <DEDUP_REMOVED lines=9> */
.L_x_9243:
[----:B------:R-:W0:Y:S02]  /*dd10*/  F2I.FTZ.TRUNC.NTZ R5, R22 ;  /* 0x0000001600057305 */ /* 0x000e24000021f100 */
[----:B0-----:R-:W-:Y:S01]  /*dd20*/  STG.E desc[UR36][R2.64], R5 ;  /* 0x0000000502007986 */ /* 0x001fe2000c101924 */
[----:B------:R-:W-:Y:S05]  /*dd30*/  EXIT ;  /* 0x000000000000794d */ /* 0x000fea0003800000 */
.L_x_9242:
[----:B------:R-:W0:Y:S02]  /*dd40*/  F2I.FTZ.TRUNC.NTZ R5, R22 ;  /* 0x0000001600057305 */ /* 0x000e24000021f100 */
[----:B0-----:R-:W-:Y:S01]  /*dd50*/  STG.E.U16 desc[UR36][R2.64], R5 ;  /* 0x0000000502007986 */ /* 0x001fe2000c101524 */
[----:B------:R-:W-:Y:S05]  /*dd60*/  EXIT ;  /* 0x000000000000794d */ /* 0x000fea0003800000 */
.L_x_9238:
        /* <DEDUP_REMOVED lines=8> */
.L_x_9245:
[----:B------:R-:W-:-:S05]  /*ddf0*/  F2FP.F16.F32.PACK_AB R22, RZ, R22 ;  /* 0x00000016ff16723e */ /* 0x000fca00000000ff */
[----:B------:R-:W-:Y:S01]  /*de00*/  STG.E.U16 desc[UR36][R2.64], R22 ;  /* 0x0000001602007986 */ /* 0x000fe2000c101524 */
[----:B------:R-:W-:Y:S05]  /*de10*/  EXIT ;  /* 0x000000000000794d */ /* 0x000fea0003800000 */
.L_x_9244:
        /* <DEDUP_REMOVED lines=9> */
.L_x_9247:
[----:B------:R-:W-:-:S04]  /*deb0*/  F2FP.F16.F32.PACK_AB R5, RZ, R22 ;  /* 0x00000016ff05723e */ /* 0x000fc800000000ff */
[----:B------:R-:W-:-:S05]  /*dec0*/  PRMT R5, R5, 0x5410, RZ ;  /* 0x0000541005057816 */ /* 0x000fca00000000ff */
[----:B------:R-:W-:Y:S01]  /*ded0*/  STG.E desc[UR36][R2.64], R5 ;  /* 0x0000000502007986 */ /* 0x000fe2000c101924 */
[----:B------:R-:W-:Y:S05]  /*dee0*/  EXIT ;  /* 0x000000000000794d */ /* 0x000fea0003800000 */
.L_x_9246:
[----:B------:R-:W-:-:S06]  /*def0*/  FMUL.FTZ R4, R22, 1 ;  /* 0x3f80000016047820 */ /* 0x000fcc0000410000 */
[----:B------:R-:W0:Y:S02]  /*df00*/  F2F.F64.F32 R4, R4 ;  /* 0x0000000400047310 */ /* 0x000e240000201800 */
[----:B0-----:R-:W-:Y:S01]  /*df10*/  STG.E.64 desc[UR36][R2.64], R4 ;  /* 0x0000000402007986 */ /* 0x001fe2000c101b24 */
[----:B------:R-:W-:Y:S05]  /*df20*/  EXIT ;  /* 0x000000000000794d */ /* 0x000fea0003800000 */
.L_x_9237:
        /* <DEDUP_REMOVED lines=12> */
.L_x_9250:
[----:B------:R-:W-:Y:S01]  /*dff0*/  FMUL.FTZ R4, R22, 1 ;  /* 0x3f80000016047820 */ /* 0x000fe20000410000 */
[----:B------:R-:W-:-:S05]  /*e000*/  CS2R R6, SRZ ;  /* 0x0000000000067805 */ /* 0x000fca000001ff00 */
[----:B------:R-:W0:Y:S02]  /*e010*/  F2F.F64.F32 R4, R4 ;  /* 0x0000000400047310 */ /* 0x000e240000201800 */
[----:B0-----:R-:W-:Y:S01]  /*e020*/  STG.E.128 desc[UR36][R2.64], R4 ;  /* 0x0000000402007986 */ /* 0x001fe2000c101d24 */
[----:B------:R-:W-:Y:S05]  /*e030*/  EXIT ;  /* 0x000000000000794d */ /* 0x000fea0003800000 */
.L_x_9249:
        /* <DEDUP_REMOVED lines=20> */
.L_x_9254:
[----:B------:R-:W-:Y:S05]  /*e180*/  BSYNC B0 ;  /* 0x0000000000007941 */ /* 0x000fea0003800000 */
.L_x_9253:
[----:B------:R-:W-:-:S05]  /*e190*/  LOP3.LUT R7, R0, R7, RZ, 0xfc, !PT ;  /* 0x0000000700077212 */ /* 0x000fca00078efcff */
[----:B------:R-:W-:Y:S01]  /*e1a0*/  STG.E.U8 desc[UR36][R2.64], R7 ;  /* 0x0000000702007986 */ /* 0x000fe2000c101124 */
[----:B------:R-:W-:Y:S05]  /*e1b0*/  EXIT ;  /* 0x000000000000794d */ /* 0x000fea0003800000 */
.L_x_9252:
        /* <DEDUP_REMOVED lines=12> */
.L_x_9256:
[----:B------:R-:W-:Y:S01]  /*e280*/  IMAD.MOV.U32 R0, RZ, RZ, 0x7f ;  /* 0x0000007fff007424 */ /* 0x000fe200078e00ff */
[----:B------:R-:W-:-:S04]  /*e290*/  ISETP.GT.U32.AND P0, PT, R4, 0x7f800000, PT ;  /* 0x7f8000000400780c */ /* 0x000fc80003f04070 */
[----:B------:R-:W-:-:S09]  /*e2a0*/  SEL R0, R0, 0x7c, P0 ;  /* 0x0000007c00007807 */ /* 0x000fd20000000000 */
.L_x_9257:
[----:B------:R-:W-:Y:S05]  /*e2b0*/  BSYNC B0 ;  /* 0x0000000000007941 */ /* 0x000fea0003800000 */
.L_x_9255:
[----:B------:R-:W-:-:S04]  /*e2c0*/  LOP3.LUT R22, R22, 0x80000000, RZ, 0xc0, !PT ;  /* 0x8000000016167812 */ /* 0x000fc800078ec0ff */
[----:B------:R-:W-:-:S04]  /*e2d0*/  SHF.R.U32.HI R5, RZ, 0x18, R22 ;  /* 0x00000018ff057819 */ /* 0x000fc80000011616 */
[----:B------:R-:W-:-:S05]  /*e2e0*/  LOP3.LUT R5, R0, R5, RZ, 0xfc, !PT ;  /* 0x0000000500057212 */ /* 0x000fca00078efcff */
[----:B------:R-:W-:Y:S01]  /*e2f0*/  STG.E.U8 desc[UR36][R2.64], R5 ;  /* 0x0000000502007986 */ /* 0x000fe2000c101124 */
[----:B------:R-:W-:Y:S05]  /*e300*/  EXIT ;  /* 0x000000000000794d */ /* 0x000fea0003800000 */
.L_x_9251:
[----:B------:R-:W-:-:S05]  /*e310*/  F2FP.BF16.F32.PACK_AB R22, RZ, R22 ;  /* 0x00000016ff16723e */ /* 0x000fca00000010ff */
[----:B------:R-:W-:Y:S01]  /*e320*/  STG.E.U16 desc[UR36][R2.64], R22 ;  /* 0x0000001602007986 */ /* 0x000fe2000c101524 */
[----:B------:R-:W-:Y:S05]  /*e330*/  EXIT ;  /* 0x000000000000794d */ /* 0x000fea0003800000 */
.L_x_9248:
        /* <DEDUP_REMOVED lines=11> */
.L_x_9260:
        /* <DEDUP_REMOVED lines=16> */
.L_x_9263:
[----:B------:R-:W-:-:S04]  /*e4f0*/  LOP3.LUT R22, R22, 0x80000000, RZ, 0xc0, !PT ;  /* 0x8000000016167812 */ /* 0x000fc800078ec0ff */
[----:B------:R-:W-:-:S04]  /*e500*/  SHF.R.U32.HI R5, RZ, 0x18, R22 ;  /* 0x00000018ff057819 */ /* 0x000fc80000011616 */
[----:B------:R-:W-:-:S04]  /*e510*/  LOP3.LUT R4, R4, R5, RZ, 0xfc, !PT ;  /* 0x0000000504047212 */ /* 0x000fc800078efcff */
[----:B------:R-:W-:-:S07]  /*e520*/  PRMT R0, R4, 0x7610, R0 ;  /* 0x0000761004007816 */ /* 0x000fce0000000000 */
.L_x_9262:
[----:B------:R-:W-:Y:S05]  /*e530*/  BSYNC B0 ;  /* 0x0000000000007941 */ /* 0x000fea0003800000 */
.L_x_9261:
[----:B------:R-:W-:Y:S01]  /*e540*/  STG.E.U8 desc[UR36][R2.64], R0 ;  /* 0x0000000002007986 */ /* 0x000fe2000c101124 */
[----:B------:R-:W-:Y:S05]  /*e550*/  EXIT ;  /* 0x000000000000794d */ /* 0x000fea0003800000 */
.L_x_9259:
        /* <DEDUP_REMOVED lines=16> */
.L_x_9266:
[----:B------:R-:W-:-:S04]  /*e660*/  LOP3.LUT R22, R22, 0x80000000, RZ, 0xc0, !PT ;  /* 0x8000000016167812 */ /* 0x000fc800078ec0ff */
[----:B------:R-:W-:-:S04]  /*e670*/  SHF.R.U32.HI R5, RZ, 0x18, R22 ;  /* 0x00000018ff057819 */ /* 0x000fc80000011616 */
[----:B------:R-:W-:-:S04]  /*e680*/  LOP3.LUT R4, R4, R5, RZ, 0xfc, !PT ;  /* 0x0000000504047212 */ /* 0x000fc800078efcff */
[----:B------:R-:W-:-:S07]  /*e690*/  PRMT R0, R4, 0x7610, R0 ;  /* 0x0000761004007816 */ /* 0x000fce0000000000 */
.L_x_9265:
[----:B------:R-:W-:Y:S05]  /*e6a0*/  BSYNC B0 ;  /* 0x0000000000007941 */ /* 0x000fea0003800000 */
.L_x_9264:
[----:B------:R-:W-:Y:S01]  /*e6b0*/  STG.E.U8 desc[UR36][R2.64], R0 ;  /* 0x0000000002007986 */ /* 0x000fe2000c101124 */
[----:B------:R-:W-:Y:S05]  /*e6c0*/  EXIT ;  /* 0x000000000000794d */ /* 0x000fea0003800000 */
.L_x_9258:
        /* <DEDUP_REMOVED lines=21> */
.L_x_9241:
        /* <DEDUP_REMOVED lines=16> */
.L_x_9269:
[----:B------:R-:W-:Y:S05]  /*e920*/  EXIT ;  /* 0x000000000000794d */ /* 0x000fea0003800000 */
.L_x_9268:
[----:B------:R-:W0:Y:S02]  /*e930*/  F2I.U64.TRUNC R22, R22 ;  /* 0x0000001600167311 */ /* 0x000e24000020d800 */
[----:B0-----:R-:W-:Y:S01]  /*e940*/  STG.E.64 desc[UR36][R2.64], R22 ;  /* 0x0000001602007986 */ /* 0x001fe2000c101b24 */
[----:B------:R-:W-:Y:S05]  /*e950*/  EXIT ;  /* 0x000000000000794d */ /* 0x000fea0003800000 */
.L_x_9267:
[----:B------:R-:W0:Y:S02]  /*e960*/  F2I.FTZ.U32.TRUNC.NTZ R5, R22 ;  /* 0x0000001600057305 */ /* 0x000e24000021f000 */
[----:B0-----:R-:W-:Y:S01]  /*e970*/  STG.E desc[UR36][R2.64], R5 ;  /* 0x0000000502007986 */ /* 0x001fe2000c101924 */
[----:B------:R-:W-:Y:S05]  /*e980*/  EXIT ;  /* 0x000000000000794d */ /* 0x000fea0003800000 */
.L_x_9270:
        /* <DEDUP_REMOVED lines=15> */
.L_x_24141:


//--------------------- .text._ZN2at6native18elementwise_kernelILi128ELi2EZNS0_22gpu_kernel_impl_nocastIZZZNS0_54_GLOBAL__N__d8c5977b_16_LinearAlgebra_cu_140f0503_289316addr_kernel_cudaERNS_14TensorIteratorERKN3c106ScalarES9_ENKUlvE_clEvENKUlvE5_clEvEUlfffE0_EEvRNS_18TensorIteratorBaseERKT_EUliE_EEviT1_ --------------------------
	.section	.text._ZN2at6native18elementwise_kernelILi128ELi2EZNS0_22gpu_kernel_impl_nocastIZZZNS0_54_GLOBAL__N__d8c5977b_16_LinearAlgebra_cu_140f0503_289316addr_kernel_cudaERNS_14TensorIteratorERKN3c106ScalarES9_ENKUlvE_clEvENKUlvE5_clEvEUlfffE0_EEvRNS_18TensorIteratorBaseERKT_EUliE_EEviT1_,"ax",@progbits
	.align	128
        .global         _ZN2at6native18elementwise_kernelILi128ELi2EZNS0_22gpu_kernel_impl_nocastIZZZNS0_54_GLOBAL__N__d8c5977b_16_LinearAlgebra_cu_140f0503_289316addr_kernel_cudaERNS_14TensorIteratorERKN3c106ScalarES9_ENKUlvE_clEvENKUlvE5_clEvEUlfffE0_EEvRNS_18TensorIteratorBaseERKT_EUliE_EEviT1_
        .type           _ZN2at6native18elementwise_kernelILi128ELi2EZNS0_22gpu_kernel_impl_nocastIZZZNS0_54_GLOBAL__N__d8c5977b_16_LinearAlgebra_cu_140f0503_289316addr_kernel_cudaERNS_14TensorIteratorERKN3c106ScalarES9_ENKUlvE_clEvENKUlvE5_clEvEUlfffE0_EEvRNS_18TensorIteratorBaseERKT_EUliE_EEviT1_,@function
        .size           _ZN2at6native18elementwise_kernelILi128ELi2EZNS0_22gpu_kernel_impl_nocastIZZZNS0_54_GLOBAL__N__d8c5977b_16_LinearAlgebra_cu_140f0503_289316addr_kernel_cudaERNS_14TensorIteratorERKN3c106ScalarES9_ENKUlvE_clEvENKUlvE5_clEvEUlfffE0_EEvRNS_18TensorIteratorBaseERKT_EUliE_EEviT1_,(.L_x_24142 - _ZN2at6native18elementwise_kernelILi128ELi2EZNS0_22gpu_kernel_impl_nocastIZZZNS0_54_GLOBAL__N__d8c5977b_16_LinearAlgebra_cu_140f0503_289316addr_kernel_cudaERNS_14TensorIteratorERKN3c106ScalarES9_ENKUlvE_clEvENKUlvE5_clEvEUlfffE0_EEvRNS_18TensorIteratorBaseERKT_EUliE_EEviT1_)
        .other          _ZN2at6native18elementwise_kernelILi128ELi2EZNS0_22gpu_kernel_impl_nocastIZZZNS0_54_GLOBAL__N__d8c5977b_16_LinearAlgebra_cu_140f0503_289316addr_kernel_cudaERNS_14TensorIteratorERKN3c106ScalarES9_ENKUlvE_clEvENKUlvE5_clEvEUlfffE0_EEvRNS_18TensorIteratorBaseERKT_EUliE_EEviT1_,@"STO_CUDA_ENTRY STV_DEFAULT"
_ZN2at6native18elementwise_kernelILi128ELi2EZNS0_22gpu_kernel_impl_nocastIZZZNS0_54_GLOBAL__N__d8c5977b_16_LinearAlgebra_cu_140f0503_289316addr_kernel_cudaERNS_14TensorIteratorERKN3c106ScalarES9_ENKUlvE_clEvENKUlvE5_clEvEUlfffE0_EEvRNS_18TensorIteratorBaseERKT_EUliE_EEviT1_:
.text._ZN2at6native18elementwise_kernelILi128ELi2EZNS0_22gpu_kernel_impl_nocastIZZZNS0_54_GLOBAL__N__d8c5977b_16_LinearAlgebra_cu_140f0503_289316addr_kernel_cudaERNS_14TensorIteratorERKN3c106ScalarES9_ENKUlvE_clEvENKUlvE5_clEvEUlfffE0_EEvRNS_18TensorIteratorBaseERKT_EUliE_EEviT1_:
        /* <DEDUP_REMOVED lines=11> */
[----:B------:R-:W-:Y:S02]  /*00b0*/  CS2R R4, SRZ ;  /* 0x0000000000047805 */ /* 0x000fe4000001ff00 */
[----:B------:R-:W-:Y:S02]  /*00c0*/  CS2R R2, SRZ ;  /* 0x0000000000027805 */ /* 0x000fe4000001ff00 */
[----:B0-----:R-:W-:-:S13]  /*00d0*/  ISETP.NE.AND P0, PT, R10, RZ, PT ;  /* 0x000000ff0a00720c */ /* 0x001fda0003f05270 */
[----:B------:R-:W-:Y:S05]  /*00e0*/  @!P0 BRA `(.L_x_9273) ;  /* 0x0000001400d48947 */ /* 0x000fea0003800000 */
[----:B------:R-:W-:Y:S01]  /*00f0*/  HFMA2.MMA R2, -RZ, RZ, 0, 0 ;  /* 0x00000000ff027435 */ /* 0x000fe200000001ff */
[----:B------:R-:W-:Y:S01]  /*0100*/  MOV R3, R11 ;  /* 0x0000000b00037202 */ /* 0x000fe20000000f00 */
[----:B------:R-:W-:Y:S01]  /*0110*/  ULDC.64 UR8, c[0x0][0x220] ;  /* 0x0000880000087ab9 */ /* 0x000fe20000000a00 */
[----:B------:R-:W-:Y:S01]  /*0120*/  ISETP.NE.AND P0, PT, R10, 0x1, PT ;  /* 0x000000010a00780c */ /* 0x000fe20003f05270 */
[----:B------:R-:W-:Y:S01]  /*0130*/  ULDC UR7, c[0x0][0x21c] ;  /* 0x0000870000077ab9 */ /* 0x000fe20000000800 */
[----:B------:R-:W-:-:S05]  /*0140*/  ULDC.64 UR10, c[0x0][0x350] ;  /* 0x0000d400000a7ab9 */ /* 0x000fca0000000a00 */
        /* <DEDUP_REMOVED lines=348> */
[----:B------:R-:W-:-:S03]  /*1710*/  @P0 MOV R12, RZ ;  /* 0x000000ff000c0202 */ /* 0x000fc60000000f00 */
[----:B------:R-:W1:Y:S08]  /*1720*/  @P0 LDC R17, c[0x0][0x33c] ;  /* 0x0000cf00ff110b82 */ /* 0x000e700000000800 */
[----:B------:R-:W2:Y:S08]  /*1730*/  @P0 LDC.64 R8, c[0x0][0x4c8] ;  /* 0x00013200ff080b82 */ /* 0x000eb00000000a00 */
        /* <DEDUP_REMOVED lines=10> */
[C---:B------:R-:W-:Y:S02]  /*17e0*/  IMAD R5, R6.reuse, UR10, R5 ;  /* 0x0000000a06057c24 */ /* 0x040fe4000f8e0205 */
[----:B------:R-:W-:-:S02]  /*17f0*/  IMAD R4, R6, UR11, R4 ;  /* 0x0000000b06047c24 */ /* 0x000fc4000f8e0204 */
[C---:B--2---:R-:W-:Y:S02]  /*1800*/  @P0 IMAD R3, R12.reuse, R8, R3 ;  /* 0x000000080c030224 */ /* 0x044fe400078e0203 */
[C---:B------:R-:W-:Y:S02]  /*1810*/  @P0 IMAD R2, R12.reuse, R9, R2 ;  /* 0x000000090c020224 */ /* 0x040fe400078e0202 */
[C---:B---3--:R-:W-:Y:S02]  /*1820*/  @P0 IMAD R5, R12.reuse, R10, R5 ;  /* 0x0000000a0c050224 */ /* 0x048fe400078e0205 */
[----:B------:R-:W-:-:S07]  /*1830*/  @P0 IMAD R4, R12, R11, R4 ;  /* 0x0000000b0c040224 */ /* 0x000fce00078e0204 */
.L_x_9273:
[----:B------:R-:W-:Y:S01]  /*1840*/  ULDC.64 UR8, c[0x0][0x4e8] ;  /* 0x00013a0000087ab9 */ /* 0x000fe20000000a00 */
[----:B------:R-:W-:Y:S01]  /*1850*/  ULDC.64 UR10, c[0x0][0x4f0] ;  /* 0x00013c00000a7ab9 */ /* 0x000fe20000000a00 */
[----:B------:R-:W-:Y:S02]  /*1860*/  IADD3 R6, P1, R5, UR8, RZ ;  /* 0x0000000805067c10 */ /* 0x000fe4000ff3e0ff */
[----:B------:R-:W-:Y:S02]  /*1870*/  IADD3 R8, P0, R4, UR10, RZ ;  /* 0x0000000a04087c10 */ /* 0x000fe4000ff1e0ff */
[----:B------:R-:W-:Y:S01]  /*1880*/  IADD3.X R7, RZ, UR9, RZ, P1, !PT ;  /* 0x00000009ff077c10 */ /* 0x000fe20008ffe4ff */
[----:B------:R-:W-:Y:S01]  /*1890*/  ULDC.64 UR8, c[0x0][0x4e0] ;  /* 0x0001380000087ab9 */ /* 0x000fe20000000a00 */
[----:B------:R-:W-:Y:S01]  /*18a0*/  IADD3.X R9, RZ, UR11, RZ, P0, !PT ;  /* 0x0000000bff097c10 */ /* 0x000fe200087fe4ff */
[----:B------:R-:W-:Y:S01]  /*18b0*/  ULDC.64 UR10, c[0x0][0x4f8] ;  /* 0x00013e00000a7ab9 */ /* 0x000fe20000000a00 */
[----:B------:R-:W-:Y:S01]  /*18c0*/  IADD3 R4, P1, R2, UR8, RZ ;  /* 0x0000000802047c10 */ /* 0x000fe2000ff3e0ff */
[----:B------:R-:W2:Y:S03]  /*18d0*/  LDG.E R6, desc[UR4][R6.64] ;  /* 0x0000000406067981 */ /* 0x000ea6000c1e1900 */
[----:B------:R-:W-:Y:S01]  /*18e0*/  IADD3.X R5, RZ, UR9, RZ, P1, !PT ;  /* 0x00000009ff057c10 */ /* 0x000fe20008ffe4ff */
[----:B------:R-:W3:Y:S01]  /*18f0*/  LDG.E R9, desc[UR4][R8.64] ;  /* 0x0000000408097981 */ /* 0x000ee2000c1e1900 */
[----:B------:R-:W-:-:S03]  /*1900*/  ULDC.64 UR8, c[0x0][0x4d8] ;  /* 0x0001360000087ab9 */ /* 0x000fc60000000a00 */
[----:B------:R-:W4:Y:S01]  /*1910*/  LDG.E R4, desc[UR4][R4.64] ;  /* 0x0000000404047981 */ /* 0x000f22000c1e1900 */
[----:B------:R-:W-:-:S04]  /*1920*/  IADD3 R2, P0, R3, UR8, RZ ;  /* 0x0000000803027c10 */ /* 0x000fc8000ff1e0ff */
[----:B------:R-:W-:Y:S01]  /*1930*/  IADD3.X R3, RZ, UR9, RZ, P0, !PT ;  /* 0x00000009ff037c10 */ /* 0x000fe200087fe4ff */
[----:B--2---:R-:W-:-:S04]  /*1940*/  FMUL.FTZ R10, R6, UR11 ;  /* 0x0000000b060a7c20 */ /* 0x004fc80008410000 */
[----:B---3--:R-:W-:-:S04]  /*1950*/  FMUL.FTZ R11, R10, R9 ;  /* 0x000000090a0b7220 */ /* 0x008fc80000410000 */
[----:B----4-:R-:W-:Y:S01]  /*1960*/  FFMA.FTZ R13, R4, UR10, R11 ;  /* 0x0000000a040d7c23 */ /* 0x010fe2000801000b */
[----:B------:R-:W-:-:S04]  /*1970*/  IADD3 R11, R0, 0x80, RZ ;  /* 0x00000080000b7810 */ /* 0x000fc80007ffe0ff */
[----:B------:R0:W-:Y:S03]  /*1980*/  STG.E desc[UR4][R2.64], R13 ;  /* 0x0000000d02007986 */ /* 0x0001e6000c101904 */
.L_x_9272:
[----:B------:R-:W-:Y:S05]  /*1990*/  BSYNC B0 ;  /* 0x0000000000007941 */ /* 0x000fea0003800000 */
.L_x_9271:
[----:B------:R-:W-:-:S13]  /*19a0*/  ISETP.GE.AND P0, PT, R11, UR6, PT ;  /* 0x000000060b007c0c */ /* 0x000fda000bf06270 */
[----:B------:R-:W-:Y:S05]  /*19b0*/  @P0 EXIT ;  /* 0x000000000000094d */ /* 0x000fea0003800000 */
[----:B------:R-:W1:Y:S01]  /*19c0*/  LDC R4, c[0x0][0x218] ;  /* 0x00008600ff047b82 */ /* 0x000e620000000800 */
[----:B------:R-:W-:Y:S01]  /*19d0*/  HFMA2.MMA R5, -RZ, RZ, 0, 0 ;  /* 0x00000000ff057435 */ /* 0x000fe200000001ff */
[----:B0-----:R-:W-:Y:S02]  /*19e0*/  CS2R R2, SRZ ;  /* 0x0000000000027805 */ /* 0x001fe4000001ff00 */
[----:B------:R-:W-:Y:S02]  /*19f0*/  MOV R0, RZ ;  /* 0x000000ff00007202 */ /* 0x000fe40000000f00 */
[----:B-1----:R-:W-:-:S13]  /*1a00*/  ISETP.NE.AND P0, PT, R4, RZ, PT ;  /* 0x000000ff0400720c */ /* 0x002fda0003f05270 */
        /* <DEDUP_REMOVED lines=350> */
[----:B------:R-:W-:-:S04]  /*2ff0*/  ULDC UR6, c[0x0][0x338] ;  /* 0x0000ce0000067ab9 */ /* 0x000fc80000000800 */
[----:B------:R-:W-:-:S05]  /*3000*/  IMAD.HI.U32 R12, R7, UR9, R6 ;  /* 0x00000009070c7c27 */ /* 0x000fca000f8e0006 */
[----:B------:R-:W-:Y:S01]  /*3010*/  SHF.R.U32.HI R13, RZ, UR6, R12 ;  /* 0x00000006ff0d7c19 */ /* 0x000fe2000801160c */
[----:B------:R-:W0:Y:S01]  /*3020*/  @P0 LDC.64 R14, c[0x0][0x340] ;  /* 0x0000d000ff0e0b82 */ /* 0x000e220000000a00 */
[----:B------:R-:W-:Y:S01]  /*3030*/  @P0 MOV R12, RZ ;  /* 0x000000ff000c0202 */ /* 0x000fe20000000f00 */
[----:B------:R-:W-:Y:S01]  /*3040*/  ULDC.64 UR6, c[0x0][0x4b8] ;  /* 0x00012e0000067ab9 */ /* 0x000fe20000000a00 */
        /* <DEDUP_REMOVED lines=18> */
.L_x_9274:
        /* <DEDUP_REMOVED lines=18> */
[----:B----4-:R-:W-:-:S05]  /*3290*/  FFMA.FTZ R11, R4, UR8, R11 ;  /* 0x00000008040b7c23 */ /* 0x010fca000801000b */
[----:B------:R-:W-:Y:S01]  /*32a0*/  STG.E desc[UR4][R2.64], R11 ;  /* 0x0000000b02007986 */ /* 0x000fe2000c101904 */
[----:B------:R-:W-:Y:S05]  /*32b0*/  EXIT ;  /* 0x000000000000794d */ /* 0x000fea0003800000 */
.L_x_9275:
        /* <DEDUP_REMOVED lines=12> */
.L_x_24142:


//--------------------- .text._ZN2at6native27unrolled_elementwise_kernelIZZZNS0_54_GLOBAL__N__d8c5977b_16_LinearAlgebra_cu_140f0503_289316addr_kernel_cudaERNS_14TensorIteratorERKN3c106ScalarES8_ENKUlvE_clEvENKUlvE5_clEvEUlfffE0_St5arrayIPcLm4EELi4E23TrivialOffsetCalculatorILi3EjESF_ILi1EjENS0_6memory15LoadWithoutCastENSI_16StoreWithoutCastEEEviT_T0_T2_T3_T4_T5_ --------------------------
	.section	.text._ZN2at6native27unrolled_elementwise_kernelIZZZNS0_54_GLOBAL__N__d8c5977b_16_LinearAlgebra_cu_140f0503_289316addr_kernel_cudaERNS_14TensorIteratorERKN3c106ScalarES8_ENKUlvE_clEvENKUlvE5_clEvEUlfffE0_St5arrayIPcLm4EELi4E23TrivialOffsetCalculatorILi3EjESF_ILi1EjENS0_6memory15LoadWithoutCastENSI_16StoreWithoutCastEEEviT_T0_T2_T3_T4_T5_,"ax",@progbits
	.align	128
        .global         _ZN2at6native27unrolled_elementwise_kernelIZZZNS0_54_GLOBAL__N__d8c5977b_16_LinearAlgebra_cu_140f0503_289316addr_kernel_cudaERNS_14TensorIteratorERKN3c106ScalarES8_ENKUlvE_clEvENKUlvE5_clEvEUlfffE0_St5arrayIPcLm4EELi4E23TrivialOffsetCalculatorILi3EjESF_ILi1EjENS0_6memory15LoadWithoutCastENSI_16StoreWithoutCastEEEviT_T0_T2_T3_T4_T5_
        .type           _ZN2at6native27unrolled_elementwise_kernelIZZZNS0_54_GLOBAL__N__d8c5977b_16_LinearAlgebra_cu_140f0503_289316addr_kernel_cudaERNS_14TensorIteratorERKN3c106ScalarES8_ENKUlvE_clEvENKUlvE5_clEvEUlfffE0_St5arrayIPcLm4EELi4E23TrivialOffsetCalculatorILi3EjESF_ILi1EjENS0_6memory15LoadWithoutCastENSI_16StoreWithoutCastEEEviT_T0_T2_T3_T4_T5_,@function
        .size           _ZN2at6native27unrolled_elementwise_kernelIZZZNS0_54_GLOBAL__N__d8c5977b_16_LinearAlgebra_cu_140f0503_289316addr_kernel_cudaERNS_14TensorIteratorERKN3c106ScalarES8_ENKUlvE_clEvENKUlvE5_clEvEUlfffE0_St5arrayIPcLm4EELi4E23TrivialOffsetCalculatorILi3EjESF_ILi1EjENS0_6memory15LoadWithoutCastENSI_16StoreWithoutCastEEEviT_T0_T2_T3_T4_T5_,(.L_x_24143 - _ZN2at6native27unrolled_elementwise_kernelIZZZNS0_54_GLOBAL__N__d8c5977b_16_LinearAlgebra_cu_140f0503_289316addr_kernel_cudaERNS_14TensorIteratorERKN3c106ScalarES8_ENKUlvE_clEvENKUlvE5_clEvEUlfffE0_St5arrayIPcLm4EELi4E23TrivialOffsetCalculatorILi3EjESF_ILi1EjENS0_6memory15LoadWithoutCastENSI_16StoreWithoutCastEEEviT_T0_T2_T3_T4_T5_)
        .other          _ZN2at6native27unrolled_elementwise_kernelIZZZNS0_54_GLOBAL__N__d8c5977b_16_LinearAlgebra_cu_140f0503_289316addr_kernel_cudaERNS_14TensorIteratorERKN3c106ScalarES8_ENKUlvE_clEvENKUlvE5_clEvEUlfffE0_St5arrayIPcLm4EELi4E23TrivialOffsetCalculatorILi3EjESF_ILi1EjENS0_6memory15LoadWithoutCastENSI_16StoreWithoutCastEEEviT_T0_T2_T3_T4_T5_,@"STO_CUDA_ENTRY STV_DEFAULT"
_ZN2at6native27unrolled_elementwise_kernelIZZZNS0_54_GLOBAL__N__d8c5977b_16_LinearAlgebra_cu_140f0503_289316addr_kernel_cudaERNS_14TensorIteratorERKN3c106ScalarES8_ENKUlvE_clEvENKUlvE5_clEvEUlfffE0_St5arrayIPcLm4EELi4E23TrivialOffsetCalculatorILi3EjESF_ILi1EjENS0_6memory15LoadWithoutCastENSI_16StoreWithoutCastEEEviT_T0_T2_T3_T4_T5_:
.text._ZN2at6native27unrolled_elementwise_kernelIZZZNS0_54_GLOBAL__N__d8c5977b_16_LinearAlgebra_cu_140f0503_289316addr_kernel_cudaERNS_14TensorIteratorERKN3c106ScalarES8_ENKUlvE_clEvENKUlvE5_clEvEUlfffE0_St5arrayIPcLm4EELi4E23TrivialOffsetCalculatorILi3EjESF_ILi1EjENS0_6memory15LoadWithoutCastENSI_16StoreWithoutCastEEEviT_T0_T2_T3_T4_T5_:
[----:B------:R-:W-:Y:S01]  /*0000*/  LDC R1, c[0x0][0x28] ;  /* 0x00000a00ff017b82 */ /* 0x000fe20000000800 */
[----:B------:R-:W0:Y:S07]  /*0010*/  S2R R3, SR_CTAID.X ;  /* 0x0000000000037919 */ /* 0x000e2e0000002500 */
[----:B------:R-:W0:Y:S01]  /*0020*/  LDC R2, c[0x0][0x210] ;  /* 0x00008400ff027b82 */ /* 0x000e220000000800 */
[----:B------:R-:W-:Y:S01]  /*0030*/  CS2R R22, SRZ ;  /* 0x0000000000167805 */ /* 0x000fe2000001ff00 */
[----:B------:R-:W-:Y:S01]  /*0040*/  ULDC.64 UR4, c[0x0][0x208] ;  /* 0x0000820000047ab9 */ /* 0x000fe20000000a00 */
[----:B------:R-:W1:Y:S01]  /*0050*/  S2R R0, SR_TID.X ;  /* 0x0000000000007919 */ /* 0x000e620000002100 */
[----:B------:R-:W-:Y:S01]  /*0060*/  MOV R24, RZ ;  /* 0x000000ff00187202 */ /* 0x000fe20000000f00 */
[----:B------:R-:W-:Y:S01]  /*0070*/  HFMA2.MMA R26, -RZ, RZ, 0, 0 ;  /* 0x00000000ff1a7435 */ /* 0x000fe200000001ff */
[----:B------:R-:W-:Y:S01]  /*0080*/  ULDC.64 UR6, c[0x0][0x218] ;  /* 0x0000860000067ab9 */ /* 0x000fe20000000a00 */
[----:B0-----:R-:W-:Y:S01]  /*0090*/  IMAD R5, R3, -0x200, R2 ;  /* 0xfffffe0003057824 */ /* 0x001fe200078e0202 */
[----:B-1----:R-:W-:-:S04]  /*00a0*/  MOV R4, R0 ;  /* 0x0000000000047202 */ /* 0x002fc80000000f00 */
        /* <DEDUP_REMOVED lines=9> */
[----:B------:R-:W-:Y:S01]  /*0140*/  ISETP.GE.AND P3, PT, R4, R5, PT ;  /* 0x000000050400720c */ /* 0x000fe20003f66270 */
[----:B------:R-:W3:Y:S01]  /*0150*/  @!P1 LDC.64 R8, c[0x0][0x240] ;  /* 0x00009000ff089b82 */ /* 0x000ee20000000a00 */
[----:B------:R-:W-:Y:S01]  /*0160*/  HFMA2.MMA R2, -RZ, RZ, 0, 0 ;  /* 0x00000000ff027435 */ /* 0x000fe200000001ff */
[----:B0-----:R-:W-:-:S06]  /*0170*/  @!P0 IMAD.WIDE.U32 R14, R7, 0x4, R14 ;  /* 0x00000004070e8825 */ /* 0x001fcc00078e000e */
[----:B------:R-:W0:Y:S01]  /*0180*/  @!P1 LDC.64 R28, c[0x0][0x238] ;  /* 0x00008e00ff1c9b82 */ /* 0x000e220000000a00 */
[----:B-1----:R-:W-:Y:S01]  /*0190*/  @!P0 IMAD.WIDE.U32 R12, R7, 0x4, R12 ;  /* 0x00000004070c8825 */ /* 0x002fe200078e000c */
[----:B------:R1:W4:Y:S02]  /*01a0*/  @!P0 LDG.E R22, desc[UR4][R14.64] ;  /* 0x000000040e168981 */ /* 0x000324000c1e1900 */
[----:B------:R-:W-:Y:S02]  /*01b0*/  @!P3 LEA R27, R3, R4, 0x9 ;  /* 0x00000004031bb211 */ /* 0x000fe400078e48ff */
[----:B------:R-:W-:Y:S01]  /*01c0*/  @!P3 IADD3 R4, R4, 0x80, RZ ;  /* 0x000000800404b810 */ /* 0x000fe20007ffe0ff */
[----:B--2---:R-:W-:Y:S01]  /*01d0*/  @!P0 IMAD.WIDE.U32 R10, R7, 0x4, R10 ;  /* 0x00000004070a8825 */ /* 0x004fe200078e000a */
[----:B------:R-:W2:Y:S01]  /*01e0*/  @!P3 LDC.64 R20, c[0x0][0x238] ;  /* 0x00008e00ff14bb82 */ /* 0x000ea20000000a00 */
[----:B------:R-:W5:Y:S01]  /*01f0*/  @!P0 LDG.E R2, desc[UR4][R12.64] ;  /* 0x000000040c028981 */ /* 0x000f62000c1e1900 */
[----:B------:R-:W-:-:S02]  /*0200*/  ISETP.GE.AND P2, PT, R4, R5, PT ;  /* 0x000000050400720c */ /* 0x000fc40003f46270 */
[----:B------:R-:W-:Y:S01]  /*0210*/  CS2R R6, SRZ ;  /* 0x0000000000067805 */ /* 0x000fe2000001ff00 */
[----:B------:R-:W4:Y:S01]  /*0220*/  @!P0 LDG.E R23, desc[UR4][R10.64] ;  /* 0x000000040a178981 */ /* 0x000f22000c1e1900 */
[C---:B---3--:R-:W-:Y:S02]  /*0230*/  @!P1 IMAD.WIDE.U32 R8, R25.reuse, 0x4, R8 ;  /* 0x0000000419089825 */ /* 0x048fe400078e0008 */
[----:B------:R-:W3:Y:S03]  /*0240*/  @!P3 LDC.64 R18, c[0x0][0x240] ;  /* 0x00009000ff12bb82 */ /* 0x000ee60000000a00 */
[----:B------:R0:W4:Y:S05]  /*0250*/  @!P1 LDG.E R7, desc[UR4][R8.64] ;  /* 0x0000000408079981 */ /* 0x00012a000c1e1900 */
[----:B------:R-:W3:Y:S08]  /*0260*/  @!P2 LDC.64 R16, c[0x0][0x238] ;  /* 0x00008e00ff10ab82 */ /* 0x000ef00000000a00 */
[----:B-1----:R-:W1:Y:S01]  /*0270*/  @!P2 LDC.64 R14, c[0x0][0x240] ;  /* 0x00009000ff0eab82 */ /* 0x002e620000000a00 */
[----:B0-----:R-:W-:-:S05]  /*0280*/  @!P1 IMAD.WIDE.U32 R28, R25, 0x4, R28 ;  /* 0x00000004191c9825 */ /* 0x001fca00078e001c */
[----:B------:R0:W4:Y:S02]  /*0290*/  @!P1 LDG.E R6, desc[UR4][R28.64] ;  /* 0x000000041c069981 */ /* 0x000124000c1e1900 */
[----:B------:R-:W1:Y:S08]  /*02a0*/  @!P1 LDC.64 R8, c[0x0][0x230] ;  /* 0x00008c00ff089b82 */ /* 0x000e700000000a00 */
[----:B------:R-:W1:Y:S08]  /*02b0*/  @!P3 LDC.64 R10, c[0x0][0x230] ;  /* 0x00008c00ff0abb82 */ /* 0x000e700000000a00 */
[----:B------:R-:W1:Y:S01]  /*02c0*/  @!P2 LDC.64 R12, c[0x0][0x230] ;  /* 0x00008c00ff0cab82 */ /* 0x000e620000000a00 */
[----:B0-----:R-:W-:Y:S01]  /*02d0*/  @!P2 LEA R29, R3, R4, 0x9 ;  /* 0x00000004031da211 */ /* 0x001fe200078e48ff */
[----:B------:R-:W-:Y:S01]  /*02e0*/  HFMA2.MMA R28, -RZ, RZ, 0, 0 ;  /* 0x00000000ff1c7435 */ /* 0x000fe200000001ff */
[----:B------:R-:W-:Y:S01]  /*02f0*/  MOV R4, RZ ;  /* 0x000000ff00047202 */ /* 0x000fe20000000f00 */
[----:B--2---:R-:W-:-:S04]  /*0300*/  @!P3 IMAD.WIDE.U32 R20, R27, 0x4, R20 ;  /* 0x000000041b14b825 */ /* 0x004fc800078e0014 */
[----:B---3--:R-:W-:Y:S01]  /*0310*/  @!P2 IMAD.WIDE.U32 R16, R29, 0x4, R16 ;  /* 0x000000041d10a825 */ /* 0x008fe200078e0010 */
[----:B------:R0:W2:Y:S03]  /*0320*/  @!P3 LDG.E R24, desc[UR4][R20.64] ;  /* 0x000000041418b981 */ /* 0x0000a6000c1e1900 */
[----:B------:R-:W-:Y:S01]  /*0330*/  @!P3 IMAD.WIDE.U32 R18, R27, 0x4, R18 ;  /* 0x000000041b12b825 */ /* 0x000fe200078e0012 */
[----:B------:R-:W3:Y:S03]  /*0340*/  @!P2 LDG.E R4, desc[UR4][R16.64] ;  /* 0x000000041004a981 */ /* 0x000ee6000c1e1900 */
[----:B-1----:R-:W-:Y:S01]  /*0350*/  @!P2 IMAD.WIDE.U32 R14, R29, 0x4, R14 ;  /* 0x000000041d0ea825 */ /* 0x002fe200078e000e */
[----:B------:R1:W3:Y:S01]  /*0360*/  @!P3 LDG.E R26, desc[UR4][R18.64] ;  /* 0x00000004121ab981 */ /* 0x0002e2000c1e1900 */
[----:B0-----:R-:W-:-:S02]  /*0370*/  CS2R R20, SRZ ;  /* 0x0000000000147805 */ /* 0x001fc4000001ff00 */
[----:B------:R-:W-:Y:S01]  /*0380*/  @!P1 IMAD.WIDE.U32 R8, R25, 0x4, R8 ;  /* 0x0000000419089825 */ /* 0x000fe200078e0008 */
[----:B------:R-:W-:Y:S01]  /*0390*/  MOV R25, RZ ;  /* 0x000000ff00197202 */ /* 0x000fe20000000f00 */
[----:B------:R0:W3:Y:S02]  /*03a0*/  @!P2 LDG.E R28, desc[UR4][R14.64] ;  /* 0x000000040e1ca981 */ /* 0x0000e4000c1e1900 */
[----:B------:R-:W-:-:S03]  /*03b0*/  @!P3 IMAD.WIDE.U32 R10, R27, 0x4, R10 ;  /* 0x000000041b0ab825 */ /* 0x000fc600078e000a */
[----:B------:R2:W3:Y:S01]  /*03c0*/  @!P1 LDG.E R25, desc[UR4][R8.64] ;  /* 0x0000000408199981 */ /* 0x0004e2000c1e1900 */
[----:B------:R-:W-:Y:S01]  /*03d0*/  @!P2 IMAD.WIDE.U32 R12, R29, 0x4, R12 ;  /* 0x000000041d0ca825 */ /* 0x000fe200078e000c */
[----:B-1----:R-:W1:Y:S02]  /*03e0*/  @!P0 LDC.64 R18, c[0x0][0x228] ;  /* 0x00008a00ff128b82 */ /* 0x002e640000000a00 */
[----:B------:R3:W3:Y:S04]  /*03f0*/  @!P3 LDG.E R21, desc[UR4][R10.64] ;  /* 0x000000040a15b981 */ /* 0x0006e8000c1e1900 */
[----:B------:R-:W3:Y:S01]  /*0400*/  @!P2 LDG.E R20, desc[UR4][R12.64] ;  /* 0x000000040c14a981 */ /* 0x000ee2000c1e1900 */
[----:B0-----:R-:W-:Y:S02]  /*0410*/  @!P0 LEA R15, R3, R0, 0x9 ;  /* 0x00000000030f8211 */ /* 0x001fe400078e48ff */
[----:B------:R-:W-:-:S04]  /*0420*/  @!P0 IADD3 R0, R0, 0x80, RZ ;  /* 0x0000008000008810 */ /* 0x000fc80007ffe0ff */
[----:B------:R-:W-:Y:S01]  /*0430*/  ISETP.GE.AND P1, PT, R0, R5, PT ;  /* 0x000000050000720c */ /* 0x000fe20003f26270 */
[----:B-1----:R-:W-:Y:S01]  /*0440*/  @!P0 IMAD.WIDE.U32 R18, R15, 0x4, R18 ;  /* 0x000000040f128825 */ /* 0x002fe200078e0012 */
[----:B------:R-:W-:Y:S03]  /*0450*/  BSSY B0, `(.L_x_9276) ;  /* 0x0000019000007945 */ /* 0x000fe60003800000 */
[----:B-----5:R-:W-:-:S04]  /*0460*/  FMUL.FTZ R2, R2, UR7 ;  /* 0x0000000702027c20 */ /* 0x020fc80008410000 */
[----:B----4-:R-:W-:-:S04]  /*0470*/  FMUL.FTZ R23, R2, R23 ;  /* 0x0000001702177220 */ /* 0x010fc80000410000 */
[----:B------:R-:W-:-:S05]  /*0480*/  FFMA.FTZ R23, R22, UR6, R23 ;  /* 0x0000000616177c23 */ /* 0x000fca0008010017 */
[----:B------:R0:W-:Y:S01]  /*0490*/  @!P0 STG.E desc[UR4][R18.64], R23 ;  /* 0x0000001712008986 */ /* 0x0001e2000c101904 */
[----:B------:R-:W-:-:S04]  /*04a0*/  FMUL.FTZ R6, R6, UR7 ;  /* 0x0000000706067c20 */ /* 0x000fc80008410000 */
[----:B------:R-:W-:Y:S01]  /*04b0*/  FMUL.FTZ R6, R6, R7 ;  /* 0x0000000706067220 */ /* 0x000fe20000410000 */
[----:B--2---:R-:W-:Y:S01]  /*04c0*/  FMUL.FTZ R9, R24, UR7 ;  /* 0x0000000718097c20 */ /* 0x004fe20008410000 */
[----:B---3--:R-:W-:-:S03]  /*04d0*/  FMUL.FTZ R11, R4, UR7 ;  /* 0x00000007040b7c20 */ /* 0x008fc60008410000 */
[----:B------:R-:W-:Y:S01]  /*04e0*/  FMUL.FTZ R26, R9, R26 ;  /* 0x0000001a091a7220 */ /* 0x000fe20000410000 */
[----:B------:R-:W-:Y:S01]  /*04f0*/  FMUL.FTZ R11, R11, R28 ;  /* 0x0000001c0b0b7220 */ /* 0x000fe20000410000 */
[----:B------:R-:W-:Y:S02]  /*0500*/  FFMA.FTZ R25, R25, UR6, R6 ;  /* 0x0000000619197c23 */ /* 0x000fe40008010006 */
[----:B------:R-:W-:Y:S01]  /*0510*/  FFMA.FTZ R21, R21, UR6, R26 ;  /* 0x0000000615157c23 */ /* 0x000fe2000801001a */
[----:B------:R-:W-:Y:S01]  /*0520*/  FFMA.FTZ R11, R20, UR6, R11 ;  /* 0x00000006140b7c23 */ /* 0x000fe2000801000b */
[----:B0-----:R-:W-:Y:S06]  /*0530*/  @P1 BRA `(.L_x_9277) ;  /* 0x0000000000281947 */ /* 0x001fec0003800000 */
[----:B------:R-:W0:Y:S01]  /*0540*/  LDC.64 R6, c[0x0][0x228] ;  /* 0x00008a00ff067b82 */ /* 0x000e220000000a00 */
[----:B------:R-:W-:Y:S02]  /*0550*/  LEA R9, R3, R0, 0x9 ;  /* 0x0000000003097211 */ /* 0x000fe400078e48ff */
[----:B------:R-:W-:-:S04]  /*0560*/  IADD3 R0, R0, 0x80, RZ ;  /* 0x0000008000007810 */ /* 0x000fc80007ffe0ff */
[----:B------:R-:W-:-:S13]  /*0570*/  ISETP.GE.AND P0, PT, R0, R5, PT ;  /* 0x000000050000720c */ /* 0x000fda0003f06270 */
[----:B------:R-:W-:Y:S02]  /*0580*/  @!P0 LEA R13, R3, R0, 0x9 ;  /* 0x00000000030d8211 */ /* 0x000fe400078e48ff */
[----:B------:R-:W-:Y:S01]  /*0590*/  @!P0 IADD3 R0, R0, 0x80, RZ ;  /* 0x0000008000008810 */ /* 0x000fe20007ffe0ff */
[----:B0-----:R-:W-:-:S04]  /*05a0*/  IMAD.WIDE.U32 R8, R9, 0x4, R6 ;  /* 0x0000000409087825 */ /* 0x001fc800078e0006 */
[----:B------:R-:W-:Y:S01]  /*05b0*/  @!P0 IMAD.WIDE.U32 R6, R13, 0x4, R6 ;  /* 0x000000040d068825 */ /* 0x000fe200078e0006 */
[----:B------:R0:W-:Y:S04]  /*05c0*/  STG.E desc[UR4][R8.64], R25 ;  /* 0x0000001908007986 */ /* 0x0001e8000c101904 */
[----:B------:R0:W-:Y:S02]  /*05d0*/  @!P0 STG.E desc[UR4][R6.64], R21 ;  /* 0x0000001506008986 */ /* 0x0001e4000c101904 */
.L_x_9277:
[----:B------:R-:W-:Y:S05]  /*05e0*/  BSYNC B0 ;  /* 0x0000000000007941 */ /* 0x000fea0003800000 */
.L_x_9276:
[----:B------:R-:W-:-:S13]  /*05f0*/  ISETP.GE.AND P0, PT, R0, R5, PT ;  /* 0x000000050000720c */ /* 0x000fda0003f06270 */
[----:B------:R-:W-:Y:S05]  /*0600*/  @P0 EXIT ;  /* 0x000000000000094d */ /* 0x000fea0003800000 */
[----:B------:R-:W1:Y:S01]  /*0610*/  LDC.64 R4, c[0x0][0x228] ;  /* 0x00008a00ff047b82 */ /* 0x000e620000000a00 */
[----:B------:R-:W-:-:S05]  /*0620*/  LEA R3, R3, R0, 0x9 ;  /* 0x0000000003037211 */ /* 0x000fca00078e48ff */
[----:B-1----:R-:W-:-:S05]  /*0630*/  IMAD.WIDE.U32 R2, R3, 0x4, R4 ;  /* 0x0000000403027825 */ /* 0x002fca00078e0004 */
[----:B------:R-:W-:Y:S01]  /*0640*/  STG.E desc[UR4][R2.64], R11 ;  /* 0x0000000b02007986 */ /* 0x000fe2000c101904 */
[----:B------:R-:W-:Y:S05]  /*0650*/  EXIT ;  /* 0x000000000000794d */ /* 0x000fea0003800000 */
.L_x_9278:
        /* <DEDUP_REMOVED lines=10> */
.L_x_24143:


//--------------------- .text._ZN2at6native29vectorized_elementwise_kernelILi2EZZZNS0_54_GLOBAL__N__d8c5977b_16_LinearAlgebra_cu_140f0503_289316addr_kernel_cudaERNS_14TensorIteratorERKN3c106ScalarES8_ENKUlvE_clEvENKUlvE5_clEvEUlfffE0_St5arrayIPcLm4EEEEviT0_T1_ --------------------------
	.section	.text._ZN2at6native29vectorized_elementwise_kernelILi2EZZZNS0_54_GLOBAL__N__d8c5977b_16_LinearAlgebra_cu_140f0503_289316addr_kernel_cudaERNS_14TensorIteratorERKN3c106ScalarES8_ENKUlvE_clEvENKUlvE5_clEvEUlfffE0_St5arrayIPcLm4EEEEviT0_T1_,"ax",@progbits
	.align	128
        .global         _ZN2at6native29vectorized_elementwise_kernelILi2EZZZNS0_54_GLOBAL__N__d8c5977b_16_LinearAlgebra_cu_140f0503_289316addr_kernel_cudaERNS_14TensorIteratorERKN3c106ScalarES8_ENKUlvE_clEvENKUlvE5_clEvEUlfffE0_St5arrayIPcLm4EEEEviT0_T1_
        .type           _ZN2at6native29vectorized_elementwise_kernelILi2EZZZNS0_54_GLOBAL__N__d8c5977b_16_LinearAlgebra_cu_140f0503_289316addr_kernel_cudaERNS_14TensorIteratorERKN3c106ScalarES8_ENKUlvE_clEvENKUlvE5_clEvEUlfffE0_St5arrayIPcLm4EEEEviT0_T1_,@function
        .size           _ZN2at6native29vectorized_elementwise_kernelILi2EZZZNS0_54_GLOBAL__N__d8c5977b_16_LinearAlgebra_cu_140f0503_289316addr_kernel_cudaERNS_14TensorIteratorERKN3c106ScalarES8_ENKUlvE_clEvENKUlvE5_clEvEUlfffE0_St5arrayIPcLm4EEEEviT0_T1_,(.L_x_24144 - _ZN2at6native29vectorized_elementwise_kernelILi2EZZZNS0_54_GLOBAL__N__d8c5977b_16_LinearAlgebra_cu_140f0503_289316addr_kernel_cudaERNS_14TensorIteratorERKN3c106ScalarES8_ENKUlvE_clEvENKUlvE5_clEvEUlfffE0_St5arrayIPcLm4EEEEviT0_T1_)
        .other          _ZN2at6native29vectorized_elementwise_kernelILi2EZZZNS0_54_GLOBAL__N__d8c5977b_16_LinearAlgebra_cu_140f0503_289316addr_kernel_cudaERNS_14TensorIteratorERKN3c106ScalarES8_ENKUlvE_clEvENKUlvE5_clEvEUlfffE0_St5arrayIPcLm4EEEEviT0_T1_,@"STO_CUDA_ENTRY STV_DEFAULT"
_ZN2at6native29vectorized_elementwise_kernelILi2EZZZNS0_54_GLOBAL__N__d8c5977b_16_LinearAlgebra_cu_140f0503_289316addr_kernel_cudaERNS_14TensorIteratorERKN3c106ScalarES8_ENKUlvE_clEvENKUlvE5_clEvEUlfffE0_St5arrayIPcLm4EEEEviT0_T1_:
.text._ZN2at6native29vectorized_elementwise_kernelILi2EZZZNS0_54_GLOBAL__N__d8c5977b_16_LinearAlgebra_cu_140f0503_289316addr_kernel_cudaERNS_14TensorIteratorERKN3c106ScalarES8_ENKUlvE_clEvENKUlvE5_clEvEUlfffE0_St5arrayIPcLm4EEEEviT0_T1_:
        /* <DEDUP_REMOVED lines=11> */
[----:B------:R-:W2:Y:S08]  /*00b0*/  LDC.64 R4, c[0x0][0x240] ;  /* 0x00009000ff047b82 */ /* 0x000eb00000000a00 */
[----:B------:R-:W3:Y:S01]  /*00c0*/  LDC.64 R28, c[0x0][0x230] ;  /* 0x00008c00ff1c7b82 */ /* 0x000ee20000000a00 */
[----:B-1----:R-:W-:-:S04]  /*00d0*/  IMAD.WIDE R2, R0, 0x4, R2 ;  /* 0x0000000400027825 */ /* 0x002fc800078e0202 */
[----:B0-----:R-:W-:-:S04]  /*00e0*/  IMAD.WIDE.U32 R30, R24, 0x8, R2 ;  /* 0x00000008181e7825 */ /* 0x001fc800078e0002 */
[----:B--2---:R-:W-:Y:S01]  /*00f0*/  IMAD.WIDE R4, R0, 0x4, R4 ;  /* 0x0000000400047825 */ /* 0x004fe200078e0204 */
[----:B------:R-:W2:Y:S04]  /*0100*/  LDG.E.64 R26, desc[UR4][R30.64] ;  /* 0x000000041e1a7981 */ /* 0x000ea8000c1e1b00 */
[----:B------:R-:W4:Y:S01]  /*0110*/  LDG.E.64 R6, desc[UR4][R30.64+0x800] ;  /* 0x000800041e067981 */ /* 0x000f22000c1e1b00 */
[----:B------:R-:W-:-:S03]  /*0120*/  IMAD.WIDE.U32 R32, R24, 0x8, R4 ;  /* 0x0000000818207825 */ /* 0x000fc600078e0004 */
[----:B------:R-:W5:Y:S04]  /*0130*/  LDG.E.64 R4, desc[UR4][R30.64+0x400] ;  /* 0x000400041e047981 */ /* 0x000f68000c1e1b00 */
[----:B------:R-:W4:Y:S01]  /*0140*/  LDG.E.64 R22, desc[UR4][R32.64] ;  /* 0x0000000420167981 */ /* 0x000f22000c1e1b00 */
[----:B---3--:R-:W-:-:S03]  /*0150*/  IMAD.WIDE R28, R0, 0x4, R28 ;  /* 0x00000004001c7825 */ /* 0x008fc600078e021c */
[----:B------:R-:W3:Y:S04]  /*0160*/  LDG.E.64 R20, desc[UR4][R32.64+0x400] ;  /* 0x0004000420147981 */ /* 0x000ee8000c1e1b00 */
[----:B------:R-:W3:Y:S01]  /*0170*/  LDG.E.64 R18, desc[UR4][R32.64+0x800] ;  /* 0x0008000420127981 */ /* 0x000ee2000c1e1b00 */
[----:B------:R-:W-:-:S03]  /*0180*/  IMAD.WIDE.U32 R28, R24, 0x8, R28 ;  /* 0x00000008181c7825 */ /* 0x000fc600078e001c */
[----:B------:R-:W3:Y:S04]  /*0190*/  LDG.E.64 R2, desc[UR4][R30.64+0xc00] ;  /* 0x000c00041e027981 */ /* 0x000ee8000c1e1b00 */
[----:B------:R-:W3:Y:S04]  /*01a0*/  LDG.E.64 R16, desc[UR4][R32.64+0xc00] ;  /* 0x000c000420107981 */ /* 0x000ee8000c1e1b00 */
[----:B------:R-:W3:Y:S04]  /*01b0*/  LDG.E.64 R14, desc[UR4][R28.64] ;  /* 0x000000041c0e7981 */ /* 0x000ee8000c1e1b00 */
[----:B------:R-:W3:Y:S04]  /*01c0*/  LDG.E.64 R12, desc[UR4][R28.64+0x400] ;  /* 0x000400041c0c7981 */ /* 0x000ee8000c1e1b00 */
[----:B------:R-:W3:Y:S04]  /*01d0*/  LDG.E.64 R10, desc[UR4][R28.64+0x800] ;  /* 0x000800041c0a7981 */ /* 0x000ee8000c1e1b00 */
[----:B------:R-:W3:Y:S01]  /*01e0*/  LDG.E.64 R8, desc[UR4][R28.64+0xc00] ;  /* 0x000c00041c087981 */ /* 0x000ee2000c1e1b00 */
[----:B--2---:R-:W-:Y:S01]  /*01f0*/  FMUL.FTZ R25, R26, UR7 ;  /* 0x000000071a197c20 */ /* 0x004fe20008410000 */
[----:B------:R-:W-:-:S03]  /*0200*/  FMUL.FTZ R26, R27, UR7 ;  /* 0x000000071b1a7c20 */ /* 0x000fc60008410000 */
[----:B----4-:R-:W-:Y:S01]  /*0210*/  FMUL.FTZ R25, R22, R25 ;  /* 0x0000001916197220 */ /* 0x010fe20000410000 */
[----:B------:R-:W-:Y:S02]  /*0220*/  FMUL.FTZ R26, R23, R26 ;  /* 0x0000001a171a7220 */ /* 0x000fe40000410000 */
[----:B------:R-:W0:Y:S01]  /*0230*/  LDC.64 R22, c[0x0][0x228] ;  /* 0x00008a00ff167b82 */ /* 0x000e220000000a00 */
[----:B-----5:R-:W-:Y:S01]  /*0240*/  FMUL.FTZ R27, R4, UR7 ;  /* 0x00000007041b7c20 */ /* 0x020fe20008410000 */
[----:B------:R-:W-:-:S04]  /*0250*/  FMUL.FTZ R4, R5, UR7 ;  /* 0x0000000705047c20 */ /* 0x000fc80008410000 */
[----:B---3--:R-:W-:Y:S01]  /*0260*/  FMUL.FTZ R4, R21, R4 ;  /* 0x0000000415047220 */ /* 0x008fe20000410000 */
[----:B------:R-:W-:Y:S01]  /*0270*/  FMUL.FTZ R21, R6, UR7 ;  /* 0x0000000706157c20 */ /* 0x000fe20008410000 */
[----:B------:R-:W-:Y:S01]  /*0280*/  FMUL.FTZ R6, R7, UR7 ;  /* 0x0000000707067c20 */ /* 0x000fe20008410000 */
[----:B------:R-:W-:Y:S01]  /*0290*/  FMUL.FTZ R5, R20, R27 ;  /* 0x0000001b14057220 */ /* 0x000fe20000410000 */
[----:B------:R-:W-:Y:S01]  /*02a0*/  FMUL.FTZ R27, R2, UR7 ;  /* 0x00000007021b7c20 */ /* 0x000fe20008410000 */
[----:B------:R-:W-:Y:S01]  /*02b0*/  FMUL.FTZ R7, R18, R21 ;  /* 0x0000001512077220 */ /* 0x000fe20000410000 */
[----:B------:R-:W-:Y:S01]  /*02c0*/  FMUL.FTZ R18, R3, UR7 ;  /* 0x0000000703127c20 */ /* 0x000fe20008410000 */
[----:B------:R-:W-:Y:S01]  /*02d0*/  FMUL.FTZ R2, R19, R6 ;  /* 0x0000000613027220 */ /* 0x000fe20000410000 */
[----:B------:R-:W-:Y:S02]  /*02e0*/  FMUL.FTZ R3, R16, R27 ;  /* 0x0000001b10037220 */ /* 0x000fe40000410000 */
[----:B------:R-:W-:Y:S01]  /*02f0*/  FMUL.FTZ R18, R17, R18 ;  /* 0x0000001211127220 */ /* 0x000fe20000410000 */
[----:B------:R-:W-:Y:S01]  /*0300*/  FFMA.FTZ R15, R15, UR6, R26 ;  /* 0x000000060f0f7c23 */ /* 0x000fe2000801001a */
[----:B------:R-:W-:Y:S01]  /*0310*/  FFMA.FTZ R14, R14, UR6, R25 ;  /* 0x000000060e0e7c23 */ /* 0x000fe20008010019 */
[----:B0-----:R-:W-:-:S04]  /*0320*/  IMAD.WIDE.U32 R22, R0, 0x4, R22 ;  /* 0x0000000400167825 */ /* 0x001fc800078e0016 */
[----:B------:R-:W-:Y:S01]  /*0330*/  FFMA.FTZ R13, R13, UR6, R4 ;  /* 0x000000060d0d7c23 */ /* 0x000fe20008010004 */
[----:B------:R-:W-:Y:S01]  /*0340*/  FFMA.FTZ R12, R12, UR6, R5 ;  /* 0x000000060c0c7c23 */ /* 0x000fe20008010005 */
[----:B------:R-:W-:Y:S01]  /*0350*/  FFMA.FTZ R11, R11, UR6, R2 ;  /* 0x000000060b0b7c23 */ /* 0x000fe20008010002 */
[----:B------:R-:W-:Y:S01]  /*0360*/  FFMA.FTZ R10, R10, UR6, R7 ;  /* 0x000000060a0a7c23 */ /* 0x000fe20008010007 */
[----:B------:R-:W-:Y:S01]  /*0370*/  FFMA.FTZ R9, R9, UR6, R18 ;  /* 0x0000000609097c23 */ /* 0x000fe20008010012 */
[----:B------:R-:W-:-:S04]  /*0380*/  IMAD.WIDE R22, R24, 0x8, R22 ;  /* 0x0000000818167825 */ /* 0x000fc800078e0216 */
[----:B------:R-:W-:Y:S01]  /*0390*/  FFMA.FTZ R8, R8, UR6, R3 ;  /* 0x0000000608087c23 */ /* 0x000fe20008010003 */
[----:B------:R-:W-:Y:S04]  /*03a0*/  STG.E.64 desc[UR4][R22.64], R14 ;  /* 0x0000000e16007986 */ /* 0x000fe8000c101b04 */
[----:B------:R-:W-:Y:S04]  /*03b0*/  STG.E.64 desc[UR4][R22.64+0x400], R12 ;  /* 0x0004000c16007986 */ /* 0x000fe8000c101b04 */
[----:B------:R-:W-:Y:S04]  /*03c0*/  STG.E.64 desc[UR4][R22.64+0x800], R10 ;  /* 0x0008000a16007986 */ /* 0x000fe8000c101b04 */
[----:B------:R-:W-:Y:S01]  /*03d0*/  STG.E.64 desc[UR4][R22.64+0xc00], R8 ;  /* 0x000c000816007986 */ /* 0x000fe2000c101b04 */
[----:B------:R-:W-:Y:S05]  /*03e0*/  EXIT ;  /* 0x000000000000794d */ /* 0x000fea0003800000 */
.L_x_9279:
[----:B------:R-:W0:Y:S01]  /*03f0*/  S2R R7, SR_TID.X ;  /* 0x0000000000077919 */ /* 0x000e220000002100 */
[----:B------:R-:W-:Y:S02]  /*0400*/  CS2R R24, SRZ ;  /* 0x0000000000187805 */ /* 0x000fe4000001ff00 */
[----:B------:R-:W-:Y:S01]  /*0410*/  CS2R R18, SRZ ;  /* 0x0000000000127805 */ /* 0x000fe2000001ff00 */
[----:B------:R-:W-:Y:S01]  /*0420*/  HFMA2.MMA R10, -RZ, RZ, 0, 0 ;  /* 0x00000000ff0a7435 */ /* 0x000fe200000001ff */
[----:B------:R-:W-:Y:S02]  /*0430*/  CS2R R22, SRZ ;  /* 0x0000000000167805 */ /* 0x000fe4000001ff00 */
[----:B------:R-:W-:Y:S01]  /*0440*/  MOV R6, RZ ;  /* 0x000000ff00067202 */ /* 0x000fe20000000f00 */
[----:B------:R-:W-:Y:S01]  /*0450*/  ULDC.64 UR6, c[0x0][0x218] ;  /* 0x0000860000067ab9 */ /* 0x000fe20000000a00 */
[----:B0-----:R-:W-:-:S13]  /*0460*/  ISETP.GE.AND P0, PT, R7, R2, PT ;  /* 0x000000020700720c */ /* 0x001fda0003f06270 */
[----:B------:R-:W0:Y:S01]  /*0470*/  @!P0 LDC.64 R8, c[0x0][0x238] ;  /* 0x00008e00ff088b82 */ /* 0x000e220000000a00 */
[----:B------:R-:W-:-:S07]  /*0480*/  @!P0 IADD3 R3, R0, R7, RZ ;  /* 0x0000000700038210 */ /* 0x000fce0007ffe0ff */
[----:B------:R-:W1:Y:S08]  /*0490*/  @!P0 LDC.64 R12, c[0x0][0x240] ;  /* 0x00009000ff0c8b82 */ /* 0x000e700000000a00 */
[----:B------:R-:W2:Y:S01]  /*04a0*/  @!P0 LDC.64 R4, c[0x0][0x230] ;  /* 0x00008c00ff048b82 */ /* 0x000ea20000000a00 */
[----:B0-----:R-:W-:-:S05]  /*04b0*/  @!P0 IMAD.WIDE.U32 R8, R3, 0x4, R8 ;  /* 0x0000000403088825 */ /* 0x001fca00078e0008 */
[----:B------:R0:W3:Y:S01]  /*04c0*/  @!P0 LDG.E R25, desc[UR4][R8.64] ;  /* 0x0000000408198981 */ /* 0x0000e2000c1e1900 */
[----:B-1----:R-:W-:-:S05]  /*04d0*/  @!P0 IMAD.WIDE.U32 R12, R3, 0x4, R12 ;  /* 0x00000004030c8825 */ /* 0x002fca00078e000c */
[----:B------:R-:W4:Y:S01]  /*04e0*/  @!P0 LDG.E R19, desc[UR4][R12.64] ;  /* 0x000000040c138981 */ /* 0x000f22000c1e1900 */
[----:B--2---:R-:W-:-:S05]  /*04f0*/  @!P0 IMAD.WIDE.U32 R4, R3, 0x4, R4 ;  /* 0x0000000403048825 */ /* 0x004fca00078e0004 */
[----:B------:R1:W2:Y:S01]  /*0500*/  @!P0 LDG.E R10, desc[UR4][R4.64] ;  /* 0x00000004040a8981 */ /* 0x0002a2000c1e1900 */
[----:B------:R-:W-:-:S04]  /*0510*/  @!P0 IADD3 R7, R7, 0x80, RZ ;  /* 0x0000008007078810 */ /* 0x000fc80007ffe0ff */
[----:B------:R-:W-:-:S13]  /*0520*/  ISETP.GE.AND P3, PT, R7, R2, PT ;  /* 0x000000020700720c */ /* 0x000fda0003f66270 */
[----:B------:R-:W-:Y:S01]  /*0530*/  @!P3 IADD3 R3, R0, R7, RZ ;  /* 0x000000070003b210 */ /* 0x000fe20007ffe0ff */
[----:B------:R-:W5:Y:S01]  /*0540*/  @!P3 LDC.64 R30, c[0x0][0x230] ;  /* 0x00008c00ff1ebb82 */ /* 0x000f620000000a00 */
[----:B------:R-:W-:-:S04]  /*0550*/  @!P3 IADD3 R7, R7, 0x80, RZ ;  /* 0x000000800707b810 */ /* 0x000fc80007ffe0ff */
[----:B------:R-:W-:-:S03]  /*0560*/  ISETP.GE.AND P4, PT, R7, R2, PT ;  /* 0x000000020700720c */ /* 0x000fc60003f86270 */
[----:B------:R-:W5:Y:S08]  /*0570*/  @!P3 LDC.64 R20, c[0x0][0x238] ;  /* 0x00008e00ff14bb82 */ /* 0x000f700000000a00 */
[----:B------:R-:W5:Y:S02]  /*0580*/  @!P3 LDC.64 R28, c[0x0][0x240] ;  /* 0x00009000ff1cbb82 */ /* 0x000f640000000a00 */
[----:B0-----:R-:W-:-:S02]  /*0590*/  @!P4 IADD3 R9, R0, R7, RZ ;  /* 0x000000070009c210 */ /* 0x001fc40007ffe0ff */
[----:B------:R-:W-:-:S04]  /*05a0*/  @!P4 IADD3 R7, R7, 0x80, RZ ;  /* 0x000000800707c810 */ /* 0x000fc80007ffe0ff */
[----:B------:R-:W-:Y:S01]  /*05b0*/  ISETP.GE.AND P2, PT, R7, R2, PT ;  /* 0x000000020700720c */ /* 0x000fe20003f46270 */
[----:B------:R-:W0:Y:S08]  /*05c0*/  @!P4 LDC.64 R26, c[0x0][0x230] ;  /* 0x00008c00ff1acb82 */ /* 0x000e300000000a00 */
[----:B------:R-:W0:Y:S08]  /*05d0*/  @!P4 LDC.64 R16, c[0x0][0x238] ;  /* 0x00008e00ff10cb82 */ /* 0x000e300000000a00 */
[----:B------:R-:W0:Y:S01]  /*05e0*/  @!P4 LDC.64 R14, c[0x0][0x240] ;  /* 0x00009000ff0ecb82 */ /* 0x000e220000000a00 */
[----:B-1----:R-:W-:-:S02]  /*05f0*/  @!P2 IADD3 R5, R0, R7, RZ ;  /* 0x000000070005a210 */ /* 0x002fc40007ffe0ff */
[----:B------:R-:W-:-:S04]  /*0600*/  @!P2 IADD3 R7, R7, 0x80, RZ ;  /* 0x000000800707a810 */ /* 0x000fc80007ffe0ff */
[----:B------:R-:W-:Y:S01]  /*0610*/  ISETP.GE.AND P1, PT, R7, R2, PT ;  /* 0x000000020700720c */ /* 0x000fe20003f26270 */
[----:B------:R-:W-:Y:S01]  /*0620*/  HFMA2.MMA R8, -RZ, RZ, 0, 0 ;  /* 0x00000000ff087435 */ /* 0x000fe200000001ff */
[C---:B-----5:R-:W-:Y:S01]  /*0630*/  @!P3 IMAD.WIDE.U32 R30, R3.reuse, 0x4, R30 ;  /* 0x00000004031eb825 */ /* 0x060fe200078e001e */
[----:B------:R-:W1:Y:S03]  /*0640*/  @!P2 LDC.64 R12, c[0x0][0x230] ;  /* 0x00008c00ff0cab82 */ /* 0x000e660000000a00 */
[C---:B------:R-:W-:Y:S01]  /*0650*/  @!P3 IMAD.WIDE.U32 R20, R3.reuse, 0x4, R20 ;  /* 0x000000040314b825 */ /* 0x040fe200078e0014 */
[----:B------:R-:W5:Y:S03]  /*0660*/  @!P3 LDG.E R23, desc[UR4][R30.64] ;  /* 0x000000041e17b981 */ /* 0x000f66000c1e1900 */
[----:B------:R-:W-:Y:S01]  /*0670*/  @!P3 IMAD.WIDE.U32 R28, R3, 0x4, R28 ;  /* 0x00000004031cb825 */ /* 0x000fe200078e001c */
[----:B------:R-:W-:Y:S01]  /*0680*/  MOV R3, RZ ;  /* 0x000000ff00037202 */ /* 0x000fe20000000f00 */
[----:B------:R-:W1:Y:S02]  /*0690*/  @!P2 LDC.64 R36, c[0x0][0x238] ;  /* 0x00008e00ff24ab82 */ /* 0x000e640000000a00 */
[C---:B0-----:R-:W-:Y:S01]  /*06a0*/  @!P4 IMAD.WIDE.U32 R26, R9.reuse, 0x4, R26 ;  /* 0x00000004091ac825 */ /* 0x041fe200078e001a */
[----:B------:R0:W5:Y:S03]  /*06b0*/  @!P3 LDG.E R8, desc[UR4][R28.64] ;  /* 0x000000041c08b981 */ /* 0x000166000c1e1900 */
[C---:B------:R-:W-:Y:S01]  /*06c0*/  @!P4 IMAD.WIDE.U32 R16, R9.reuse, 0x4, R16 ;  /* 0x000000040910c825 */ /* 0x040fe200078e0010 */
[----:B------:R0:W5:Y:S01]  /*06d0*/  @!P3 LDG.E R3, desc[UR4][R20.64] ;  /* 0x000000041403b981 */ /* 0x000162000c1e1900 */
[----:B------:R-:W1:Y:S02]  /*06e0*/  @!P2 LDC.64 R34, c[0x0][0x240] ;  /* 0x00009000ff22ab82 */ /* 0x000e640000000a00 */
[----:B------:R-:W-:Y:S01]  /*06f0*/  @!P4 IMAD.WIDE.U32 R14, R9, 0x4, R14 ;  /* 0x00000004090ec825 */ /* 0x000fe200078e000e */
[----:B------:R-:W-:Y:S01]  /*0700*/  @!P1 IADD3 R9, R0, R7, RZ ;  /* 0x0000000700099210 */ /* 0x000fe20007ffe0ff */
[----:B------:R-:W5:Y:S01]  /*0710*/  @!P4 LDG.E R22, desc[UR4][R26.64] ;  /* 0x000000041a16c981 */ /* 0x000f62000c1e1900 */
[----:B------:R-:W-:-:S03]  /*0720*/  @!P1 IADD3 R7, R7, 0x80, RZ ;  /* 0x0000008007079810 */ /* 0x000fc60007ffe0ff */
[----:B0-----:R-:W0:Y:S01]  /*0730*/  @!P1 LDC.64 R28, c[0x0][0x240] ;  /* 0x00009000ff1c9b82 */ /* 0x001e220000000a00 */
[----:B------:R-:W-:Y:S02]  /*0740*/  ISETP.GE.AND P3, PT, R7, R2, PT ;  /* 0x000000020700720c */ /* 0x000fe40003f66270 */
[----:B------:R-:W-:-:S06]  /*0750*/  CS2R R20, SRZ ;  /* 0x0000000000147805 */ /* 0x000fcc000001ff00 */
[----:B------:R1:W5:Y:S02]  /*0760*/  @!P4 LDG.E R20, desc[UR4][R14.64] ;  /* 0x000000040e14c981 */ /* 0x000364000c1e1900 */
[C---:B-1----:R-:W-:Y:S01]  /*0770*/  @!P2 IMAD.WIDE.U32 R12, R5.reuse, 0x4, R12 ;  /* 0x00000004050ca825 */ /* 0x042fe200078e000c */
[----:B------:R-:W-:Y:S01]  /*0780*/  MOV R4, RZ ;  /* 0x000000ff00047202 */ /* 0x000fe20000000f00 */
[----:B------:R-:W1:Y:S02]  /*0790*/  @!P1 LDC.64 R32, c[0x0][0x230] ;  /* 0x00008c00ff209b82 */ /* 0x000e640000000a00 */
[----:B------:R-:W-:-:S04]  /*07a0*/  @!P2 IMAD.WIDE.U32 R36, R5, 0x4, R36 ;  /* 0x000000040524a825 */ /* 0x000fc800078e0024 */
[----:B------:R-:W-:Y:S02]  /*07b0*/  @!P2 IMAD.WIDE.U32 R34, R5, 0x4, R34 ;  /* 0x000000040522a825 */ /* 0x000fe400078e0022 */
[----:B------:R-:W1:Y:S01]  /*07c0*/  @!P3 LDC.64 R14, c[0x0][0x230] ;  /* 0x00008c00ff0ebb82 */ /* 0x000e620000000a00 */
[----:B------:R-:W-:Y:S01]  /*07d0*/  HFMA2.MMA R5, -RZ, RZ, 0, 0 ;  /* 0x00000000ff057435 */ /* 0x000fe200000001ff */
[----:B------:R-:W-:Y:S02]  /*07e0*/  CS2R R26, SRZ ;  /* 0x00000000001a7805 */ /* 0x000fe4000001ff00 */
[----:B------:R-:W-:Y:S01]  /*07f0*/  @!P3 IADD3 R11, R0, R7, RZ ;  /* 0x00000007000bb210 */ /* 0x000fe20007ffe0ff */
[----:B------:R0:W5:Y:S01]  /*0800*/  @!P2 LDG.E R21, desc[UR4][R12.64] ;  /* 0x000000040c15a981 */ /* 0x000162000c1e1900 */
[----:B------:R-:W-:Y:S02]  /*0810*/  @!P3 IADD3 R7, R7, 0x80, RZ ;  /* 0x000000800707b810 */ /* 0x000fe40007ffe0ff */
[----:B------:R-:W1:Y:S01]  /*0820*/  @!P1 LDC.64 R30, c[0x0][0x238] ;  /* 0x00008e00ff1e9b82 */ /* 0x000e620000000a00 */
[----:B------:R-:W5:Y:S04]  /*0830*/  @!P2 LDG.E R26, desc[UR4][R34.64] ;  /* 0x00000004221aa981 */ /* 0x000f68000c1e1900 */
[----:B------:R-:W5:Y:S01]  /*0840*/  @!P2 LDG.E R5, desc[UR4][R36.64] ;  /* 0x000000042405a981 */ /* 0x000f62000c1e1900 */
[----:B------:R-:W-:-:S03]  /*0850*/  ISETP.GE.AND P2, PT, R7, R2, PT ;  /* 0x000000020700720c */ /* 0x000fc60003f46270 */
[----:B------:R0:W5:Y:S02]  /*0860*/  @!P4 LDG.E R4, desc[UR4][R16.64] ;  /* 0x000000041004c981 */ /* 0x000164000c1e1900 */
[----:B0-----:R-:W-:Y:S01]  /*0870*/  @!P1 IMAD.WIDE.U32 R28, R9, 0x4, R28 ;  /* 0x00000004091c9825 */ /* 0x001fe200078e001c */
[----:B------:R-:W-:-:S04]  /*0880*/  CS2R R12, SRZ ;  /* 0x00000000000c7805 */ /* 0x000fc8000001ff00 */
[----:B------:R0:W5:Y:S01]  /*0890*/  @!P1 LDG.E R6, desc[UR4][R28.64] ;  /* 0x000000041c069981 */ /* 0x000162000c1e1900 */
[----:B------:R-:W0:Y:S01]  /*08a0*/  @!P3 LDC.64 R16, c[0x0][0x238] ;  /* 0x00008e00ff10bb82 */ /* 0x000e220000000a00 */
[----:B-1----:R-:W-:-:S05]  /*08b0*/  @!P3 IMAD.WIDE.U32 R14, R11, 0x4, R14 ;  /* 0x000000040b0eb825 */ /* 0x002fca00078e000e */
[----:B------:R1:W5:Y:S02]  /*08c0*/  @!P3 LDG.E R12, desc[UR4][R14.64] ;  /* 0x000000040e0cb981 */ /* 0x000364000c1e1900 */
[----:B0-----:R-:W0:Y:S01]  /*08d0*/  @!P3 LDC.64 R28, c[0x0][0x240] ;  /* 0x00009000ff1cbb82 */ /* 0x001e220000000a00 */
[----:B------:R-:W-:-:S04]  /*08e0*/  @!P1 IMAD.WIDE.U32 R32, R9, 0x4, R32 ;  /* 0x0000000409209825 */ /* 0x000fc800078e0020 */
[----:B------:R-:W-:-:S03]  /*08f0*/  @!P1 IMAD.WIDE.U32 R30, R9, 0x4, R30 ;  /* 0x00000004091e9825 */ /* 0x000fc600078e001e */
[----:B-1----:R-:W1:Y:S01]  /*0900*/  @!P2 LDC.64 R14, c[0x0][0x230] ;  /* 0x00008c00ff0eab82 */ /* 0x002e620000000a00 */
[----:B------:R-:W-:Y:S01]  /*0910*/  HFMA2.MMA R9, -RZ, RZ, 0, 0 ;  /* 0x00000000ff097435 */ /* 0x000fe200000001ff */
[----:B------:R-:W5:Y:S04]  /*0920*/  @!P1 LDG.E R13, desc[UR4][R32.64] ;  /* 0x00000004200d9981 */ /* 0x000f68000c1e1900 */
[----:B------:R-:W5:Y:S01]  /*0930*/  @!P1 LDG.E R24, desc[UR4][R30.64] ;  /* 0x000000041e189981 */ /* 0x000f62000c1e1900 */
[----:B------:R-:W-:-:S05]  /*0940*/  @!P3 IMAD.WIDE.U32 R16, R11, 0x4, R16 ;  /* 0x000000040b10b825 */ /* 0x000fca00078e0010 */
[----:B------:R0:W5:Y:S02]  /*0950*/  @!P3 LDG.E R9, desc[UR4][R16.64] ;  /* 0x000000041009b981 */ /* 0x000164000c1e1900 */
[----:B0-----:R-:W-:Y:S01]  /*0960*/  @!P3 IMAD.WIDE.U32 R28, R11, 0x4, R28 ;  /* 0x000000040b1cb825 */ /* 0x001fe200078e001c */
[----:B------:R-:W-:-:S04]  /*0970*/  MOV R11, RZ ;  /* 0x000000ff000b7202 */ /* 0x000fc80000000f00 */
[----:B------:R0:W5:Y:S01]  /*0980*/  @!P3 LDG.E R18, desc[UR4][R28.64] ;  /* 0x000000041c12b981 */ /* 0x000162000c1e1900 */
[----:B------:R-:W-:-:S05]  /*0990*/  @!P2 IADD3 R17, R0, R7, RZ ;  /* 0x000000070011a210 */ /* 0x000fca0007ffe0ff */
[----:B-1----:R-:W-:Y:S01]  /*09a0*/  @!P2 IMAD.WIDE.U32 R14, R17, 0x4, R14 ;  /* 0x00000004110ea825 */ /* 0x002fe200078e000e */
[----:B0-----:R-:W0:Y:S04]  /*09b0*/  @!P2 LDC.64 R28, c[0x0][0x238] ;  /* 0x00008e00ff1cab82 */ /* 0x001e280000000a00 */
[----:B------:R1:W5:Y:S01]  /*09c0*/  @!P2 LDG.E R11, desc[UR4][R14.64] ;  /* 0x000000040e0ba981 */ /* 0x000362000c1e1900 */
[----:B------:R-:W-:-:S03]  /*09d0*/  @!P2 IADD3 R7, R7, 0x80, RZ ;  /* 0x000000800707a810 */ /* 0x000fc60007ffe0ff */
[----:B-1----:R-:W1:Y:S01]  /*09e0*/  @!P2 LDC.64 R14, c[0x0][0x240] ;  /* 0x00009000ff0eab82 */ /* 0x002e620000000a00 */
[----:B------:R-:W-:Y:S01]  /*09f0*/  ISETP.GE.AND P1, PT, R7, R2, PT ;  /* 0x000000020700720c */ /* 0x000fe20003f26270 */
[----:B0-----:R-:W-:-:S04]  /*0a00*/  @!P2 IMAD.WIDE.U32 R28, R17, 0x4, R28 ;  /* 0x00000004111ca825 */ /* 0x001fc800078e001c */
[----:B-1----:R-:W-:-:S08]  /*0a10*/  @!P2 IMAD.WIDE.U32 R14, R17, 0x4, R14 ;  /* 0x00000004110ea825 */ /* 0x002fd000078e000e */
[----:B------:R-:W-:Y:S01]  /*0a20*/  @!P1 IADD3 R7, R0, R7, RZ ;  /* 0x0000000700079210 */ /* 0x000fe20007ffe0ff */
[----:B------:R-:W0:Y:S01]  /*0a30*/  @!P1 LDC.64 R16, c[0x0][0x230] ;  /* 0x00008c00ff109b82 */ /* 0x000e220000000a00 */
[----:B------:R1:W5:Y:S02]  /*0a40*/  @!P2 LDG.E R27, desc[UR4][R28.64] ;  /* 0x000000041c1ba981 */ /* 0x000364000c1e1900 */
[----:B-1----:R-:W-:-:S10]  /*0a50*/  HFMA2.MMA R28, -RZ, RZ, 0, 0 ;  /* 0x00000000ff1c7435 */ /* 0x002fd400000001ff */
[----:B------:R1:W5:Y:S01]  /*0a60*/  @!P2 LDG.E R28, desc[UR4][R14.64] ;  /* 0x000000040e1ca981 */ /* 0x000362000c1e1900 */
[----:B0-----:R-:W-:Y:S01]  /*0a70*/  @!P1 IMAD.WIDE.U32 R16, R7, 0x4, R16 ;  /* 0x0000000407109825 */ /* 0x001fe200078e0010 */
[----:B-1----:R-:W0:Y:S03]  /*0a80*/  @!P1 LDC.64 R14, c[0x0][0x240] ;  /* 0x00009000ff0e9b82 */ /* 0x002e260000000a00 */
[----:B---3--:R-:W-:Y:S01]  /*0a90*/  FMUL.FTZ R30, R25, UR7 ;  /* 0x00000007191e7c20 */ /* 0x008fe20008410000 */
[----:B------:R-:W-:-:S06]  /*0aa0*/  MOV R25, RZ ;  /* 0x000000ff00197202 */ /* 0x000fcc0000000f00 */
[----:B------:R1:W3:Y:S02]  /*0ab0*/  @!P1 LDG.E R25, desc[UR4][R16.64] ;  /* 0x0000000410199981 */ /* 0x0002e4000c1e1900 */
[----:B-1----:R-:W1:Y:S01]  /*0ac0*/  @!P1 LDC.64 R16, c[0x0][0x238] ;  /* 0x00008e00ff109b82 */ /* 0x002e620000000a00 */
[----:B----4-:R-:W-:-:S04]  /*0ad0*/  FMUL.FTZ R19, R30, R19 ;  /* 0x000000131e137220 */ /* 0x010fc80000410000 */
[----:B--2---:R-:W-:Y:S01]  /*0ae0*/  FFMA.FTZ R10, R10, UR6, R19 ;  /* 0x000000060a0a7c23 */ /* 0x004fe20008010013 */
[----:B------:R-:W-:Y:S01]  /*0af0*/  HFMA2.MMA R19, -RZ, RZ, 0, 0 ;  /* 0x00000000ff137435 */ /* 0x000fe200000001ff */
[----:B0-----:R-:W-:-:S04]  /*0b00*/  @!P1 IMAD.WIDE.U32 R14, R7, 0x4, R14 ;  /* 0x00000004070e9825 */ /* 0x001fc800078e000e */
[----:B-1----:R-:W-:Y:S01]  /*0b10*/  @!P1 IMAD.WIDE.U32 R16, R7, 0x4, R16 ;  /* 0x0000000407109825 */ /* 0x002fe200078e0010 */
[----:B------:R-:W-:-:S04]  /*0b20*/  MOV R7, RZ ;  /* 0x000000ff00077202 */ /* 0x000fc80000000f00 */
[----:B------:R-:W2:Y:S04]  /*0b30*/  @!P1 LDG.E R19, desc[UR4][R16.64] ;  /* 0x0000000410139981 */ /* 0x000ea8000c1e1900 */
[----:B------:R0:W4:Y:S01]  /*0b40*/  @!P1 LDG.E R7, desc[UR4][R14.64] ;  /* 0x000000040e079981 */ /* 0x000122000c1e1900 */
[----:B------:R-:W1:Y:S01]  /*0b50*/  S2R R29, SR_TID.X ;  /* 0x00000000001d7919 */ /* 0x000e620000002100 */
[----:B0-----:R-:W0:Y:S01]  /*0b60*/  @!P0 LDC.64 R14, c[0x0][0x228] ;  /* 0x00008a00ff0e8b82 */ /* 0x001e220000000a00 */
[----:B------:R-:W-:Y:S04]  /*0b70*/  BSSY B0, `(.L_x_9280) ;  /* 0x0000046000007945 */ /* 0x000fe80003800000 */
[----:B------:R-:W-:Y:S01]  /*0b80*/  BSSY B1, `(.L_x_9281) ;  /* 0x000003e000017945 */ /* 0x000fe20003800000 */
[----:B-1----:R-:W-:-:S02]  /*0b90*/  @!P0 IADD3 R17, R0, R29, RZ ;  /* 0x0000001d00118210 */ /* 0x002fc40007ffe0ff */
[----:B------:R-:W-:-:S03]  /*0ba0*/  @!P0 IADD3 R29, R29, 0x80, RZ ;  /* 0x000000801d1d8810 */ /* 0x000fc60007ffe0ff */
[----:B0-----:R-:W-:-:S05]  /*0bb0*/  @!P0 IMAD.WIDE.U32 R16, R17, 0x4, R14 ;  /* 0x0000000411108825 */ /* 0x001fca00078e000e */
[----:B------:R0:W-:Y:S01]  /*0bc0*/  @!P0 STG.E desc[UR4][R16.64], R10 ;  /* 0x0000000a10008986 */ /* 0x0001e2000c101904 */
[----:B------:R-:W-:Y:S01]  /*0bd0*/  ISETP.GE.AND P0, PT, R29, R2, PT ;  /* 0x000000021d00720c */ /* 0x000fe20003f06270 */
[----:B-----5:R-:W-:-:S04]  /*0be0*/  FMUL.FTZ R3, R3, UR7 ;  /* 0x0000000703037c20 */ /* 0x020fc80008410000 */
[----:B------:R-:W-:-:S04]  /*0bf0*/  FMUL.FTZ R8, R3, R8 ;  /* 0x0000000803087220 */ /* 0x000fc80000410000 */
[----:B------:R-:W-:Y:S01]  /*0c00*/  FFMA.FTZ R8, R23, UR6, R8 ;  /* 0x0000000617087c23 */ /* 0x000fe20008010008 */
[----:B------:R-:W-:Y:S01]  /*0c10*/  FMUL.FTZ R5, R5, UR7 ;  /* 0x0000000705057c20 */ /* 0x000fe20008410000 */
[----:B------:R-:W-:-:S03]  /*0c20*/  FMUL.FTZ R3, R4, UR7 ;  /* 0x0000000704037c20 */ /* 0x000fc60008410000 */
[----:B------:R-:W-:Y:S01]  /*0c30*/  FMUL.FTZ R26, R5, R26 ;  /* 0x0000001a051a7220 */ /* 0x000fe20000410000 */
[----:B------:R-:W-:-:S03]  /*0c40*/  FMUL.FTZ R3, R3, R20 ;  /* 0x0000001403037220 */ /* 0x000fc60000410000 */
[----:B------:R-:W-:Y:S01]  /*0c50*/  FFMA.FTZ R21, R21, UR6, R26 ;  /* 0x0000000615157c23 */ /* 0x000fe2000801001a */
[----:B------:R-:W-:Y:S01]  /*0c60*/  FFMA.FTZ R22, R22, UR6, R3 ;  /* 0x0000000616167c23 */ /* 0x000fe20008010003 */
[----:B------:R-:W-:Y:S01]  /*0c70*/  FMUL.FTZ R5, R24, UR7 ;  /* 0x0000000718057c20 */ /* 0x000fe20008410000 */
[----:B------:R-:W-:-:S03]  /*0c80*/  FMUL.FTZ R9, R9, UR7 ;  /* 0x0000000709097c20 */ /* 0x000fc60008410000 */
[----:B------:R-:W-:Y:S01]  /*0c90*/  FMUL.FTZ R6, R5, R6 ;  /* 0x0000000605067220 */ /* 0x000fe20000410000 */
[----:B------:R-:W-:-:S03]  /*0ca0*/  FMUL.FTZ R9, R9, R18 ;  /* 0x0000001209097220 */ /* 0x000fc60000410000 */
[----:B------:R-:W-:Y:S01]  /*0cb0*/  FFMA.FTZ R13, R13, UR6, R6 ;  /* 0x000000060d0d7c23 */ /* 0x000fe20008010006 */
[----:B------:R-:W-:Y:S01]  /*0cc0*/  FFMA.FTZ R12, R12, UR6, R9 ;  /* 0x000000060c0c7c23 */ /* 0x000fe20008010009 */
[----:B------:R-:W-:-:S04]  /*0cd0*/  FMUL.FTZ R27, R27, UR7 ;  /* 0x000000071b1b7c20 */ /* 0x000fc80008410000 */
[----:B------:R-:W-:-:S04]  /*0ce0*/  FMUL.FTZ R28, R27, R28 ;  /* 0x0000001c1b1c7220 */ /* 0x000fc80000410000 */
[----:B------:R-:W-:Y:S01]  /*0cf0*/  FFMA.FTZ R11, R11, UR6, R28 ;  /* 0x000000060b0b7c23 */ /* 0x000fe2000801001c */
[----:B--2---:R-:W-:-:S04]  /*0d00*/  FMUL.FTZ R4, R19, UR7 ;  /* 0x0000000713047c20 */ /* 0x004fc80008410000 */
[----:B----4-:R-:W-:-:S04]  /*0d10*/  FMUL.FTZ R4, R4, R7 ;  /* 0x0000000704047220 */ /* 0x010fc80000410000 */
[----:B---3--:R-:W-:Y:S01]  /*0d20*/  FFMA.FTZ R25, R25, UR6, R4 ;  /* 0x0000000619197c23 */ /* 0x008fe20008010004 */
[----:B0-----:R-:W-:Y:S06]  /*0d30*/  @P0 BRA `(.L_x_9282) ;  /* 0x0000000000300947 */ /* 0x001fec0003800000 */
[----:B------:R-:W0:Y:S01]  /*0d40*/  LDC.64 R4, c[0x0][0x228] ;  /* 0x00008a00ff047b82 */ /* 0x000e220000000a00 */
[----:B------:R-:W-:Y:S02]  /*0d50*/  IADD3 R3, R0, R29, RZ ;  /* 0x0000001d00037210 */ /* 0x000fe40007ffe0ff */
[----:B------:R-:W-:-:S04]  /*0d60*/  IADD3 R29, R29, 0x80, RZ ;  /* 0x000000801d1d7810 */ /* 0x000fc80007ffe0ff */
[----:B------:R-:W-:Y:S01]  /*0d70*/  ISETP.GE.AND P0, PT, R29, R2, PT ;  /* 0x000000021d00720c */ /* 0x000fe20003f06270 */
[----:B0-----:R-:W-:-:S05]  /*0d80*/  IMAD.WIDE.U32 R4, R3, 0x4, R4 ;  /* 0x0000000403047825 */ /* 0x001fca00078e0004 */
[----:B------:R0:W-:Y:S07]  /*0d90*/  STG.E desc[UR4][R4.64], R8 ;  /* 0x0000000804007986 */ /* 0x0001ee000c101904 */
[----:B------:R-:W-:Y:S05]  /*0da0*/  @P0 BRA `(.L_x_9283) ;  /* 0x0000000000300947 */ /* 0x000fea0003800000 */
[----:B0-----:R-:W0:Y:S01]  /*0db0*/  LDC.64 R4, c[0x0][0x228] ;  /* 0x00008a00ff047b82 */ /* 0x001e220000000a00 */
[----:B------:R-:W-:Y:S02]  /*0dc0*/  IADD3 R3, R0, R29, RZ ;  /* 0x0000001d00037210 */ /* 0x000fe40007ffe0ff */
[----:B------:R-:W-:-:S03]  /*0dd0*/  IADD3 R29, R29, 0x80, RZ ;  /* 0x000000801d1d7810 */ /* 0x000fc60007ffe0ff */
[----:B0-----:R-:W-:-:S05]  /*0de0*/  IMAD.WIDE.U32 R4, R3, 0x4, R4 ;  /* 0x0000000403047825 */ /* 0x001fca00078e0004 */
[----:B------:R0:W-:Y:S02]  /*0df0*/  STG.E desc[UR4][R4.64], R22 ;  /* 0x0000001604007986 */ /* 0x0001e4000c101904 */
.L_x_9282:
[----:B------:R-:W-:-:S13]  /*0e00*/  ISETP.GE.AND P0, PT, R29, R2, PT ;  /* 0x000000021d00720c */ /* 0x000fda0003f06270 */
[----:B------:R-:W-:Y:S05]  /*0e10*/  @P0 BRA `(.L_x_9284) ;  /* 0x0000000000300947 */ /* 0x000fea0003800000 */
[----:B0-----:R-:W0:Y:S01]  /*0e20*/  LDC.64 R4, c[0x0][0x228] ;  /* 0x00008a00ff047b82 */ /* 0x001e220000000a00 */
[----:B------:R-:W-:Y:S02]  /*0e30*/  IADD3 R3, R0, R29, RZ ;  /* 0x0000001d00037210 */ /* 0x000fe40007ffe0ff */
[----:B------:R-:W-:-:S03]  /*0e40*/  IADD3 R29, R29, 0x80, RZ ;  /* 0x000000801d1d7810 */ /* 0x000fc60007ffe0ff */
[----:B0-----:R-:W-:-:S05]  /*0e50*/  IMAD.WIDE.U32 R4, R3, 0x4, R4 ;  /* 0x0000000403047825 */ /* 0x001fca00078e0004 */
[----:B------:R1:W-:Y:S02]  /*0e60*/  STG.E desc[UR4][R4.64], R21 ;  /* 0x0000001504007986 */ /* 0x0003e4000c101904 */
.L_x_9283:
[----:B------:R-:W-:-:S13]  /*0e70*/  ISETP.GE.AND P0, PT, R29, R2, PT ;  /* 0x000000021d00720c */ /* 0x000fda0003f06270 */
[----:B------:R-:W-:Y:S05]  /*0e80*/  @P0 BRA `(.L_x_9285) ;  /* 0x0000000000340947 */ /* 0x000fea0003800000 */
[----:B01----:R-:W0:Y:S01]  /*0e90*/  LDC.64 R4, c[0x0][0x228] ;  /* 0x00008a00ff047b82 */ /* 0x003e220000000a00 */
[----:B------:R-:W-:Y:S02]  /*0ea0*/  IADD3 R3, R0, R29, RZ ;  /* 0x0000001d00037210 */ /* 0x000fe40007ffe0ff */
[----:B------:R-:W-:-:S03]  /*0eb0*/  IADD3 R29, R29, 0x80, RZ ;  /* 0x000000801d1d7810 */ /* 0x000fc60007ffe0ff */
[----:B0-----:R-:W-:-:S05]  /*0ec0*/  IMAD.WIDE.U32 R4, R3, 0x4, R4 ;  /* 0x0000000403047825 */ /* 0x001fca00078e0004 */
[----:B------:R1:W-:Y:S02]  /*0ed0*/  STG.E desc[UR4][R4.64], R13 ;  /* 0x0000000d04007986 */ /* 0x0003e4000c101904 */
.L_x_9284:
[----:B------:R-:W-:-:S13]  /*0ee0*/  ISETP.GE.AND P0, PT, R29, R2, PT ;  /* 0x000000021d00720c */ /* 0x000fda0003f06270 */
[----:B------:R-:W-:Y:S05]  /*0ef0*/  @P0 BREAK B1 ;  /* 0x0000000000010942 */ /* 0x000fea0003800000 */
[----:B------:R-:W-:Y:S05]  /*0f00*/  @P0 BRA `(.L_x_9286) ;  /* 0x0000000000300947 */ /* 0x000fea0003800000 */
[----:B01----:R-:W0:Y:S01]  /*0f10*/  LDC.64 R4, c[0x0][0x228] ;  /* 0x00008a00ff047b82 */ /* 0x003e220000000a00 */
[----:B------:R-:W-:Y:S02]  /*0f20*/  IADD3 R3, R0, R29, RZ ;  /* 0x0000001d00037210 */ /* 0x000fe40007ffe0ff */
[----:B------:R-:W-:-:S03]  /*0f30*/  IADD3 R29, R29, 0x80, RZ ;  /* 0x000000801d1d7810 */ /* 0x000fc60007ffe0ff */
[----:B0-----:R-:W-:-:S05]  /*0f40*/  IMAD.WIDE.U32 R4, R3, 0x4, R4 ;  /* 0x0000000403047825 */ /* 0x001fca00078e0004 */
[----:B------:R2:W-:Y:S02]  /*0f50*/  STG.E desc[UR4][R4.64], R12 ;  /* 0x0000000c04007986 */ /* 0x0005e4000c101904 */
.L_x_9285:
[----:B------:R-:W-:Y:S05]  /*0f60*/  BSYNC B1 ;  /* 0x0000000000017941 */ /* 0x000fea0003800000 */
.L_x_9281:
[----:B------:R-:W-:-:S13]  /*0f70*/  ISETP.GE.AND P0, PT, R29, R2, PT ;  /* 0x000000021d00720c */ /* 0x000fda0003f06270 */
[----:B012---:R-:W0:Y:S01]  /*0f80*/  @!P0 LDC.64 R4, c[0x0][0x228] ;  /* 0x00008a00ff048b82 */ /* 0x007e220000000a00 */
[----:B------:R-:W-:Y:S02]  /*0f90*/  @!P0 IADD3 R3, R0, R29, RZ ;  /* 0x0000001d00038210 */ /* 0x000fe40007ffe0ff */
[----:B------:R-:W-:-:S03]  /*0fa0*/  @!P0 IADD3 R29, R29, 0x80, RZ ;  /* 0x000000801d1d8810 */ /* 0x000fc60007ffe0ff */
[----:B0-----:R-:W-:-:S05]  /*0fb0*/  @!P0 IMAD.WIDE.U32 R4, R3, 0x4, R4 ;  /* 0x0000000403048825 */ /* 0x001fca00078e0004 */
[----:B------:R2:W-:Y:S02]  /*0fc0*/  @!P0 STG.E desc[UR4][R4.64], R11 ;  /* 0x0000000b04008986 */ /* 0x0005e4000c101904 */
.L_x_9286:
[----:B------:R-:W-:Y:S05]  /*0fd0*/  BSYNC B0 ;  /* 0x0000000000007941 */ /* 0x000fea0003800000 */
.L_x_9280:
[----:B------:R-:W-:Y:S05]  /*0fe0*/  WARPSYNC.ALL ;  /* 0x0000000000007948 */ /* 0x000fea0003800000 */
[----:B------:R-:W-:-:S13]  /*0ff0*/  ISETP.GE.AND P0, PT, R29, R2, PT ;  /* 0x000000021d00720c */ /* 0x000fda0003f06270 */
[----:B------:R-:W-:Y:S05]  /*1000*/  @P0 EXIT ;  /* 0x000000000000094d */ /* 0x000fea0003800000 */
[----:B------:R-:W3:Y:S01]  /*1010*/  LDC.64 R2, c[0x0][0x228] ;  /* 0x00008a00ff027b82 */ /* 0x000ee20000000a00 */
[----:B------:R-:W-:-:S05]  /*1020*/  IADD3 R29, R0, R29, RZ ;  /* 0x0000001d001d7210 */ /* 0x000fca0007ffe0ff */
[----:B---3--:R-:W-:-:S05]  /*1030*/  IMAD.WIDE.U32 R2, R29, 0x4, R2 ;  /* 0x000000041d027825 */ /* 0x008fca00078e0002 */
[----:B------:R-:W-:Y:S01]  /*1040*/  STG.E desc[UR4][R2.64], R25 ;  /* 0x0000001902007986 */ /* 0x000fe2000c101904 */
[----:B------:R-:W-:Y:S05]  /*1050*/  EXIT ;  /* 0x000000000000794d */ /* 0x000fea0003800000 */
.L_x_9287:
        /* <DEDUP_REMOVED lines=10> */
.L_x_24144:


//--------------------- .text._ZN2at6native29vectorized_elementwise_kernelILi4EZZZNS0_54_GLOBAL__N__d8c5977b_16_LinearAlgebra_cu_140f0503_289316addr_kernel_cudaERNS_14TensorIteratorERKN3c106ScalarES8_ENKUlvE_clEvENKUlvE5_clEvEUlfffE0_St5arrayIPcLm4EEEEviT0_T1_ --------------------------
	.section	.text._ZN2at6native29vectorized_elementwise_kernelILi4EZZZNS0_54_GLOBAL__N__d8c5977b_16_LinearAlgebra_cu_140f0503_289316addr_kernel_cudaERNS_14TensorIteratorERKN3c106ScalarES8_ENKUlvE_clEvENKUlvE5_clEvEUlfffE0_St5arrayIPcLm4EEEEviT0_T1_,"ax",@progbits
	.align	128
        .global         _ZN2at6native29vectorized_elementwise_kernelILi4EZZZNS0_54_GLOBAL__N__d8c5977b_16_LinearAlgebra_cu_140f0503_289316addr_kernel_cudaERNS_14TensorIteratorERKN3c106ScalarES8_ENKUlvE_clEvENKUlvE5_clEvEUlfffE0_St5arrayIPcLm4EEEEviT0_T1_
        .type           _ZN2at6native29vectorized_elementwise_kernelILi4EZZZNS0_54_GLOBAL__N__d8c5977b_16_LinearAlgebra_cu_140f0503_289316addr_kernel_cudaERNS_14TensorIteratorERKN3c106ScalarES8_ENKUlvE_clEvENKUlvE5_clEvEUlfffE0_St5arrayIPcLm4EEEEviT0_T1_,@function
        .size           _ZN2at6native29vectorized_elementwise_kernelILi4EZZZNS0_54_GLOBAL__N__d8c5977b_16_LinearAlgebra_cu_140f0503_289316addr_kernel_cudaERNS_14TensorIteratorERKN3c106ScalarES8_ENKUlvE_clEvENKUlvE5_clEvEUlfffE0_St5arrayIPcLm4EEEEviT0_T1_,(.L_x_24145 - _ZN2at6native29vectorized_elementwise_kernelILi4EZZZNS0_54_GLOBAL__N__d8c5977b_16_LinearAlgebra_cu_140f0503_289316addr_kernel_cudaERNS_14TensorIteratorERKN3c106ScalarES8_ENKUlvE_clEvENKUlvE5_clEvEUlfffE0_St5arrayIPcLm4EEEEviT0_T1_)
        .other          _ZN2at6native29vectorized_elementwise_kernelILi4EZZZNS0_54_GLOBAL__N__d8c5977b_16_LinearAlgebra_cu_140f0503_289316addr_kernel_cudaERNS_14TensorIteratorERKN3c106ScalarES8_ENKUlvE_clEvENKUlvE5_clEvEUlfffE0_St5arrayIPcLm4EEEEviT0_T1_,@"STO_CUDA_ENTRY STV_DEFAULT"
_ZN2at6native29vectorized_elementwise_kernelILi4EZZZNS0_54_GLOBAL__N__d8c5977b_16_LinearAlgebra_cu_140f0503_289316addr_kernel_cudaERNS_14TensorIteratorERKN3c106ScalarES8_ENKUlvE_clEvENKUlvE5_clEvEUlfffE0_St5arrayIPcLm4EEEEviT0_T1_:
.text._ZN2at6native29vectorized_elementwise_kernelILi4EZZZNS0_54_GLOBAL__N__d8c5977b_16_LinearAlgebra_cu_140f0503_289316addr_kernel_cudaERNS_14TensorIteratorERKN3c106ScalarES8_ENKUlvE_clEvENKUlvE5_clEvEUlfffE0_St5arrayIPcLm4EEEEviT0_T1_:
        /* <DEDUP_REMOVED lines=16> */
[----:B------:R-:W2:Y:S03]  /*0100*/  LDG.E.128 R12, desc[UR4][R30.64+0x800] ;  /* 0x000800041e0c7981 */ /* 0x000ea6000c1e1d00 */
[----:B------:R-:W-:Y:S02]  /*0110*/  IMAD.WIDE.U32 R32, R2, 0x10, R6 ;  /* 0x0000001002207825 */ /* 0x000fe400078e0006 */
[----:B------:R-:W4:Y:S04]  /*0120*/  LDG.E.128 R4, desc[UR4][R30.64] ;  /* 0x000000041e047981 */ /* 0x000f28000c1e1d00 */
[----:B------:R-:W5:Y:S01]  /*0130*/  LDG.E.128 R8, desc[UR4][R32.64] ;  /* 0x0000000420087981 */ /* 0x000f62000c1e1d00 */
[----:B---3--:R-:W-:-:S04]  /*0140*/  IMAD.WIDE R16, R0, 0x4, R16 ;  /* 0x0000000400107825 */ /* 0x008fc800078e0210 */
[----:B------:R-:W-:Y:S02]  /*0150*/  IMAD.WIDE.U32 R28, R2, 0x10, R16 ;  /* 0x00000010021c7825 */ /* 0x000fe400078e0010 */
[----:B------:R-:W3:Y:S04]  /*0160*/  LDG.E.128 R16, desc[UR4][R32.64+0x800] ;  /* 0x0008000420107981 */ /* 0x000ee8000c1e1d00 */
[----:B------:R-:W3:Y:S04]  /*0170*/  LDG.E.128 R20, desc[UR4][R28.64] ;  /* 0x000000041c147981 */ /* 0x000ee8000c1e1d00 */
[----:B------:R-:W3:Y:S01]  /*0180*/  LDG.E.128 R24, desc[UR4][R28.64+0x800] ;  /* 0x000800041c187981 */ /* 0x000ee2000c1e1d00 */
[----:B----4-:R-:W-:Y:S01]  /*0190*/  FMUL.FTZ R3, R4, UR7 ;  /* 0x0000000704037c20 */ /* 0x010fe20008410000 */
[----:B------:R-:W-:-:S03]  /*01a0*/  FMUL.FTZ R4, R5, UR7 ;  /* 0x0000000705047c20 */ /* 0x000fc60008410000 */
[----:B-----5:R-:W-:Y:S01]  /*01b0*/  FMUL.FTZ R3, R8, R3 ;  /* 0x0000000308037220 */ /* 0x020fe20000410000 */
[----:B------:R-:W-:Y:S02]  /*01c0*/  FMUL.FTZ R8, R9, R4 ;  /* 0x0000000409087220 */ /* 0x000fe40000410000 */
[----:B------:R-:W0:Y:S01]  /*01d0*/  LDC.64 R4, c[0x0][0x228] ;  /* 0x00008a00ff047b82 */ /* 0x000e220000000a00 */
[----:B------:R-:W-:Y:S01]  /*01e0*/  FMUL.FTZ R9, R6, UR7 ;  /* 0x0000000706097c20 */ /* 0x000fe20008410000 */
[----:B------:R-:W-:-:S03]  /*01f0*/  FMUL.FTZ R6, R7, UR7 ;  /* 0x0000000707067c20 */ /* 0x000fc60008410000 */
[----:B------:R-:W-:Y:S01]  /*0200*/  FMUL.FTZ R7, R10, R9 ;  /* 0x000000090a077220 */ /* 0x000fe20000410000 */
[----:B------:R-:W-:Y:S01]  /*0210*/  FMUL.FTZ R6, R11, R6 ;  /* 0x000000060b067220 */ /* 0x000fe20000410000 */
[----:B--2---:R-:W-:Y:S01]  /*0220*/  FMUL.FTZ R9, R12, UR7 ;  /* 0x000000070c097c20 */ /* 0x004fe20008410000 */
[----:B------:R-:W-:Y:S01]  /*0230*/  FMUL.FTZ R10, R13, UR7 ;  /* 0x000000070d0a7c20 */ /* 0x000fe20008410000 */
[----:B------:R-:W-:Y:S01]  /*0240*/  FMUL.FTZ R11, R14, UR7 ;  /* 0x000000070e0b7c20 */ /* 0x000fe20008410000 */
[----:B------:R-:W-:Y:S01]  /*0250*/  FMUL.FTZ R12, R15, UR7 ;  /* 0x000000070f0c7c20 */ /* 0x000fe20008410000 */
[----:B---3--:R-:W-:Y:S01]  /*0260*/  FMUL.FTZ R9, R16, R9 ;  /* 0x0000000910097220 */ /* 0x008fe20000410000 */
[----:B------:R-:W-:Y:S01]  /*0270*/  FMUL.FTZ R10, R17, R10 ;  /* 0x0000000a110a7220 */ /* 0x000fe20000410000 */
[----:B------:R-:W-:Y:S01]  /*0280*/  FMUL.FTZ R11, R18, R11 ;  /* 0x0000000b120b7220 */ /* 0x000fe20000410000 */
[----:B------:R-:W-:Y:S01]  /*0290*/  FMUL.FTZ R12, R19, R12 ;  /* 0x0000000c130c7220 */ /* 0x000fe20000410000 */
[----:B------:R-:W-:Y:S01]  /*02a0*/  FFMA.FTZ R23, R23, UR6, R6 ;  /* 0x0000000617177c23 */ /* 0x000fe20008010006 */
[----:B------:R-:W-:Y:S01]  /*02b0*/  FFMA.FTZ R22, R22, UR6, R7 ;  /* 0x0000000616167c23 */ /* 0x000fe20008010007 */
[----:B------:R-:W-:Y:S01]  /*02c0*/  FFMA.FTZ R21, R21, UR6, R8 ;  /* 0x0000000615157c23 */ /* 0x000fe20008010008 */
[----:B------:R-:W-:Y:S01]  /*02d0*/  FFMA.FTZ R20, R20, UR6, R3 ;  /* 0x0000000614147c23 */ /* 0x000fe20008010003 */
[----:B0-----:R-:W-:-:S04]  /*02e0*/  IMAD.WIDE.U32 R4, R0, 0x4, R4 ;  /* 0x0000000400047825 */ /* 0x001fc800078e0004 */
[----:B------:R-:W-:Y:S01]  /*02f0*/  FFMA.FTZ R27, R27, UR6, R12 ;  /* 0x000000061b1b7c23 */ /* 0x000fe2000801000c */
[----:B------:R-:W-:Y:S01]  /*0300*/  FFMA.FTZ R26, R26, UR6, R11 ;  /* 0x000000061a1a7c23 */ /* 0x000fe2000801000b */
[----:B------:R-:W-:Y:S01]  /*0310*/  FFMA.FTZ R25, R25, UR6, R10 ;  /* 0x0000000619197c23 */ /* 0x000fe2000801000a */
[----:B------:R-:W-:Y:S01]  /*0320*/  FFMA.FTZ R24, R24, UR6, R9 ;  /* 0x0000000618187c23 */ /* 0x000fe20008010009 */
[----:B------:R-:W-:-:S05]  /*0330*/  IMAD.WIDE R4, R2, 0x10, R4 ;  /* 0x0000001002047825 */ /* 0x000fca00078e0204 */
[----:B------:R-:W-:Y:S04]  /*0340*/  STG.E.128 desc[UR4][R4.64], R20 ;  /* 0x0000001404007986 */ /* 0x000fe8000c101d04 */
[----:B------:R-:W-:Y:S01]  /*0350*/  STG.E.128 desc[UR4][R4.64+0x800], R24 ;  /* 0x0008001804007986 */ /* 0x000fe2000c101d04 */
[----:B------:R-:W-:Y:S05]  /*0360*/  EXIT ;  /* 0x000000000000794d */ /* 0x000fea0003800000 */
.L_x_9288:
        /* <DEDUP_REMOVED lines=161> */
.L_x_9291:
[----:B------:R-:W-:-:S13]  /*0d80*/  ISETP.GE.AND P0, PT, R29, R2, PT ;  /* 0x000000021d00720c */ /* 0x000fda0003f06270 */
[----:B------:R-:W-:Y:S05]  /*0d90*/  @P0 BRA `(.L_x_9293) ;  /* 0x0000000000300947 */ /* 0x000fea0003800000 */
[----:B0-----:R-:W0:Y:S01]  /*0da0*/  LDC.64 R4, c[0x0][0x228] ;  /* 0x00008a00ff047b82 */ /* 0x001e220000000a00 */
[----:B------:R-:W-:Y:S02]  /*0db0*/  IADD3 R3, R0, R29, RZ ;  /* 0x0000001d00037210 */ /* 0x000fe40007ffe0ff */
[----:B------:R-:W-:-:S03]  /*0dc0*/  IADD3 R29, R29, 0x80, RZ ;  /* 0x000000801d1d7810 */ /* 0x000fc60007ffe0ff */
[----:B0-----:R-:W-:-:S05]  /*0dd0*/  IMAD.WIDE.U32 R4, R3, 0x4, R4 ;  /* 0x0000000403047825 */ /* 0x001fca00078e0004 */
[----:B------:R1:W-:Y:S02]  /*0de0*/  STG.E desc[UR4][R4.64], R21 ;  /* 0x0000001504007986 */ /* 0x0003e4000c101904 */
.L_x_9292:
[----:B------:R-:W-:-:S13]  /*0df0*/  ISETP.GE.AND P0, PT, R29, R2, PT ;  /* 0x000000021d00720c */ /* 0x000fda0003f06270 */
[----:B------:R-:W-:Y:S05]  /*0e00*/  @P0 BRA `(.L_x_9294) ;  /* 0x0000000000340947 */ /* 0x000fea0003800000 */
[----:B01----:R-:W0:Y:S01]  /*0e10*/  LDC.64 R4, c[0x0][0x228] ;  /* 0x00008a00ff047b82 */ /* 0x003e220000000a00 */
[----:B------:R-:W-:Y:S02]  /*0e20*/  IADD3 R3, R0, R29, RZ ;  /* 0x0000001d00037210 */ /* 0x000fe40007ffe0ff */
[----:B------:R-:W-:-:S03]  /*0e30*/  IADD3 R29, R29, 0x80, RZ ;  /* 0x000000801d1d7810 */ /* 0x000fc60007ffe0ff */
[----:B0-----:R-:W-:-:S05]  /*0e40*/  IMAD.WIDE.U32 R4, R3, 0x4, R4 ;  /* 0x0000000403047825 */ /* 0x001fca00078e0004 */
[----:B------:R1:W-:Y:S02]  /*0e50*/  STG.E desc[UR4][R4.64], R13 ;  /* 0x0000000d04007986 */ /* 0x0003e4000c101904 */
.L_x_9293:
        /* <DEDUP_REMOVED lines=8> */
.L_x_9294:
[----:B------:R-:W-:Y:S05]  /*0ee0*/  BSYNC B1 ;  /* 0x0000000000017941 */ /* 0x000fea0003800000 */
.L_x_9290:
[----:B------:R-:W-:-:S13]  /*0ef0*/  ISETP.GE.AND P0, PT, R29, R2, PT ;  /* 0x000000021d00720c */ /* 0x000fda0003f06270 */
[----:B012---:R-:W0:Y:S01]  /*0f00*/  @!P0 LDC.64 R4, c[0x0][0x228] ;  /* 0x00008a00ff048b82 */ /* 0x007e220000000a00 */
[----:B------:R-:W-:Y:S02]  /*0f10*/  @!P0 IADD3 R3, R0, R29, RZ ;  /* 0x0000001d00038210 */ /* 0x000fe40007ffe0ff */
[----:B------:R-:W-:-:S03]  /*0f20*/  @!P0 IADD3 R29, R29, 0x80, RZ ;  /* 0x000000801d1d8810 */ /* 0x000fc60007ffe0ff */
[----:B0-----:R-:W-:-:S05]  /*0f30*/  @!P0 IMAD.WIDE.U32 R4, R3, 0x4, R4 ;  /* 0x0000000403048825 */ /* 0x001fca00078e0004 */
[----:B------:R2:W-:Y:S02]  /*0f40*/  @!P0 STG.E desc[UR4][R4.64], R11 ;  /* 0x0000000b04008986 */ /* 0x0005e4000c101904 */
.L_x_9295:
[----:B------:R-:W-:Y:S05]  /*0f50*/  BSYNC B0 ;  /* 0x0000000000007941 */ /* 0x000fea0003800000 */
.L_x_9289:
        /* <DEDUP_REMOVED lines=8> */
.L_x_9296:
        /* <DEDUP_REMOVED lines=10> */
.L_x_24145:


//--------------------- .text._ZN2at6native29vectorized_elementwise_kernelILi8EZZZNS0_54_GLOBAL__N__d8c5977b_16_LinearAlgebra_cu_140f0503_289316addr_kernel_cudaERNS_14TensorIteratorERKN3c106ScalarES8_ENKUlvE_clEvENKUlvE5_clEvEUlfffE0_St5arrayIPcLm4EEEEviT0_T1_ --------------------------
	.section	.text._ZN2at6native29vectorized_elementwise_kernelILi8EZZZNS0_54_GLOBAL__N__d8c5977b_16_LinearAlgebra_cu_140f0503_289316addr_kernel_cudaERNS_14TensorIteratorERKN3c106ScalarES8_ENKUlvE_clEvENKUlvE5_clEvEUlfffE0_St5arrayIPcLm4EEEEviT0_T1_,"ax",@progbits
	.align	128
        .global         _ZN2at6native29vectorized_elementwise_kernelILi8EZZZNS0_54_GLOBAL__N__d8c5977b_16_LinearAlgebra_cu_140f0503_289316addr_kernel_cudaERNS_14TensorIteratorERKN3c106ScalarES8_ENKUlvE_clEvENKUlvE5_clEvEUlfffE0_St5arrayIPcLm4EEEEviT0_T1_
        .type           _ZN2at6native29vectorized_elementwise_kernelILi8EZZZNS0_54_GLOBAL__N__d8c5977b_16_LinearAlgebra_cu_140f0503_289316addr_kernel_cudaERNS_14TensorIteratorERKN3c106ScalarES8_ENKUlvE_clEvENKUlvE5_clEvEUlfffE0_St5arrayIPcLm4EEEEviT0_T1_,@function
        .size           _ZN2at6native29vectorized_elementwise_kernelILi8EZZZNS0_54_GLOBAL__N__d8c5977b_16_LinearAlgebra_cu_140f0503_289316addr_kernel_cudaERNS_14TensorIteratorERKN3c106ScalarES8_ENKUlvE_clEvENKUlvE5_clEvEUlfffE0_St5arrayIPcLm4EEEEviT0_T1_,(.L_x_24146 - _ZN2at6native29vectorized_elementwise_kernelILi8EZZZNS0_54_GLOBAL__N__d8c5977b_16_LinearAlgebra_cu_140f0503_289316addr_kernel_cudaERNS_14TensorIteratorERKN3c106ScalarES8_ENKUlvE_clEvENKUlvE5_clEvEUlfffE0_St5arrayIPcLm4EEEEviT0_T1_)
        .other          _ZN2at6native29vectorized_elementwise_kernelILi8EZZZNS0_54_GLOBAL__N__d8c5977b_16_LinearAlgebra_cu_140f0503_289316addr_kernel_cudaERNS_14TensorIteratorERKN3c106ScalarES8_ENKUlvE_clEvENKUlvE5_clEvEUlfffE0_St5arrayIPcLm4EEEEviT0_T1_,@"STO_CUDA_ENTRY STV_DEFAULT"
_ZN2at6native29vectorized_elementwise_kernelILi8EZZZNS0_54_GLOBAL__N__d8c5977b_16_LinearAlgebra_cu_140f0503_289316addr_kernel_cudaERNS_14TensorIteratorERKN3c106ScalarES8_ENKUlvE_clEvENKUlvE5_clEvEUlfffE0_St5arrayIPcLm4EEEEviT0_T1_:
.text._ZN2at6native29vectorized_elementwise_kernelILi8EZZZNS0_54_GLOBAL__N__d8c5977b_16_LinearAlgebra_cu_140f0503_289316addr_kernel_cudaERNS_14TensorIteratorERKN3c106ScalarES8_ENKUlvE_clEvENKUlvE5_clEvEUlfffE0_St5arrayIPcLm4EEEEviT0_T1_:
        /* <DEDUP_REMOVED lines=55> */
.L_x_9297:
        /* <DEDUP_REMOVED lines=161> */
.L_x_9300:
[----:B------:R-:W-:-:S13]  /*0d80*/  ISETP.GE.AND P0, PT, R29, R2, PT ;  /* 0x000000021d00720c */ /* 0x000fda0003f06270 */
[----:B------:R-:W-:Y:S05]  /*0d90*/  @P0 BRA `(.L_x_9302) ;  /* 0x0000000000300947 */ /* 0x000fea0003800000 */
[----:B0-----:R-:W0:Y:S01]  /*0da0*/  LDC.64 R4, c[0x0][0x228] ;  /* 0x00008a00ff047b82 */ /* 0x001e220000000a00 */
[----:B------:R-:W-:Y:S02]  /*0db0*/  IADD3 R3, R0, R29, RZ ;  /* 0x0000001d00037210 */ /* 0x000fe40007ffe0ff */
[----:B------:R-:W-:-:S03]  /*0dc0*/  IADD3 R29, R29, 0x80, RZ ;  /* 0x000000801d1d7810 */ /* 0x000fc60007ffe0ff */
[----:B0-----:R-:W-:-:S05]  /*0dd0*/  IMAD.WIDE.U32 R4, R3, 0x4, R4 ;  /* 0x0000000403047825 */ /* 0x001fca00078e0004 */
[----:B------:R1:W-:Y:S02]  /*0de0*/  STG.E desc[UR4][R4.64], R21 ;  /* 0x0000001504007986 */ /* 0x0003e4000c101904 */
.L_x_9301:
[----:B------:R-:W-:-:S13]  /*0df0*/  ISETP.GE.AND P0, PT, R29, R2, PT ;  /* 0x000000021d00720c */ /* 0x000fda0003f06270 */
[----:B------:R-:W-:Y:S05]  /*0e00*/  @P0 BRA `(.L_x_9303) ;  /* 0x0000000000340947 */ /* 0x000fea0003800000 */
[----:B01----:R-:W0:Y:S01]  /*0e10*/  LDC.64 R4, c[0x0][0x228] ;  /* 0x00008a00ff047b82 */ /* 0x003e220000000a00 */
[----:B------:R-:W-:Y:S02]  /*0e20*/  IADD3 R3, R0, R29, RZ ;  /* 0x0000001d00037210 */ /* 0x000fe40007ffe0ff */
[----:B------:R-:W-:-:S03]  /*0e30*/  IADD3 R29, R29, 0x80, RZ ;  /* 0x000000801d1d7810 */ /* 0x000fc60007ffe0ff */
[----:B0-----:R-:W-:-:S05]  /*0e40*/  IMAD.WIDE.U32 R4, R3, 0x4, R4 ;  /* 0x0000000403047825 */ /* 0x001fca00078e0004 */
[----:B------:R1:W-:Y:S02]  /*0e50*/  STG.E desc[UR4][R4.64], R13 ;  /* 0x0000000d04007986 */ /* 0x0003e4000c101904 */
.L_x_9302:
        /* <DEDUP_REMOVED lines=8> */
.L_x_9303:
[----:B------:R-:W-:Y:S05]  /*0ee0*/  BSYNC B1 ;  /* 0x0000000000017941 */ /* 0x000fea0003800000 */
.L_x_9299:
[----:B------:R-:W-:-:S13]  /*0ef0*/  ISETP.GE.AND P0, PT, R29, R2, PT ;  /* 0x000000021d00720c */ /* 0x000fda0003f06270 */
[----:B012---:R-:W0:Y:S01]  /*0f00*/  @!P0 LDC.64 R4, c[0x0][0x228] ;  /* 0x00008a00ff048b82 */ /* 0x007e220000000a00 */
[----:B------:R-:W-:Y:S02]  /*0f10*/  @!P0 IADD3 R3, R0, R29, RZ ;  /* 0x0000001d00038210 */ /* 0x000fe40007ffe0ff */
[----:B------:R-:W-:-:S03]  /*0f20*/  @!P0 IADD3 R29, R29, 0x80, RZ ;  /* 0x000000801d1d8810 */ /* 0x000fc60007ffe0ff */
[----:B0-----:R-:W-:-:S05]  /*0f30*/  @!P0 IMAD.WIDE.U32 R4, R3, 0x4, R4 ;  /* 0x0000000403048825 */ /* 0x001fca00078e0004 */
[----:B------:R2:W-:Y:S02]  /*0f40*/  @!P0 STG.E desc[UR4][R4.64], R11 ;  /* 0x0000000b04008986 */ /* 0x0005e4000c101904 */
.L_x_9304:
[----:B------:R-:W-:Y:S05]  /*0f50*/  BSYNC B0 ;  /* 0x0000000000007941 */ /* 0x000fea0003800000 */
.L_x_9298:
        /* <DEDUP_REMOVED lines=8> */
.L_x_9305:
        /* <DEDUP_REMOVED lines=10> */
.L_x_24146:


//--------------------- .text._ZN2at6native18elementwise_kernelILi128ELi4EZNS0_15gpu_kernel_implIZZZNS0_54_GLOBAL__N__d8c5977b_16_LinearAlgebra_cu_140f0503_289316addr_kernel_cudaERNS_14TensorIteratorERKN3c106ScalarES9_ENKUlvE_clEvENKUlvE5_clEvEUlfffE_EEvRNS_18TensorIteratorBaseERKT_EUliE_EEviT1_ --------------------------
	.section	.text._ZN2at6native18elementwise_kernelILi128ELi4EZNS0_15gpu_kernel_implIZZZNS0_54_GLOBAL__N__d8c5977b_16_LinearAlgebra_cu_140f0503_289316addr_kernel_cudaERNS_14TensorIteratorERKN3c106ScalarES9_ENKUlvE_clEvENKUlvE5_clEvEUlfffE_EEvRNS_18TensorIteratorBaseERKT_EUliE_EEviT1_,"ax",@progbits
	.align	128
        .global         _ZN2at6native18elementwise_kernelILi128ELi4EZNS0_15gpu_kernel_implIZZZNS0_54_GLOBAL__N__d8c5977b_16_LinearAlgebra_cu_140f0503_289316addr_kernel_cudaERNS_14TensorIteratorERKN3c106ScalarES9_ENKUlvE_clEvENKUlvE5_clEvEUlfffE_EEvRNS_18TensorIteratorBaseERKT_EUliE_EEviT1_
        .type           _ZN2at6native18elementwise_kernelILi128ELi4EZNS0_15gpu_kernel_implIZZZNS0_54_GLOBAL__N__d8c5977b_16_LinearAlgebra_cu_140f0503_289316addr_kernel_cudaERNS_14TensorIteratorERKN3c106ScalarES9_ENKUlvE_clEvENKUlvE5_clEvEUlfffE_EEvRNS_18TensorIteratorBaseERKT_EUliE_EEviT1_,@function
        .size           _ZN2at6native18elementwise_kernelILi128ELi4EZNS0_15gpu_kernel_implIZZZNS0_54_GLOBAL__N__d8c5977b_16_LinearAlgebra_cu_140f0503_289316addr_kernel_cudaERNS_14TensorIteratorERKN3c106ScalarES9_ENKUlvE_clEvENKUlvE5_clEvEUlfffE_EEvRNS_18TensorIteratorBaseERKT_EUliE_EEviT1_,(.L_x_24147 - _ZN2at6native18elementwise_kernelILi128ELi4EZNS0_15gpu_kernel_implIZZZNS0_54_GLOBAL__N__d8c5977b_16_LinearAlgebra_cu_140f0503_289316addr_kernel_cudaERNS_14TensorIteratorERKN3c106ScalarES9_ENKUlvE_clEvENKUlvE5_clEvEUlfffE_EEvRNS_18TensorIteratorBaseERKT_EUliE_EEviT1_)
        .other          _ZN2at6native18elementwise_kernelILi128ELi4EZNS0_15gpu_kernel_implIZZZNS0_54_GLOBAL__N__d8c5977b_16_LinearAlgebra_cu_140f0503_289316addr_kernel_cudaERNS_14TensorIteratorERKN3c106ScalarES9_ENKUlvE_clEvENKUlvE5_clEvEUlfffE_EEvRNS_18TensorIteratorBaseERKT_EUliE_EEviT1_,@"STO_CUDA_ENTRY STV_DEFAULT"
_ZN2at6native18elementwise_kernelILi128ELi4EZNS0_15gpu_kernel_implIZZZNS0_54_GLOBAL__N__d8c5977b_16_LinearAlgebra_cu_140f0503_289316addr_kernel_cudaERNS_14TensorIteratorERKN3c106ScalarES9_ENKUlvE_clEvENKUlvE5_clEvEUlfffE_EEvRNS_18TensorIteratorBaseERKT_EUliE_EEviT1_:
.text._ZN2at6native18elementwise_kernelILi128ELi4EZNS0_15gpu_kernel_implIZZZNS0_54_GLOBAL__N__d8c5977b_16_LinearAlgebra_cu_140f0503_289316addr_kernel_cudaERNS_14TensorIteratorERKN3c106ScalarES9_ENKUlvE_clEvENKUlvE5_clEvEUlfffE_EEvRNS_18TensorIteratorBaseERKT_EUliE_EEviT1_:
        /* <DEDUP_REMOVED lines=364> */
.L_x_9308:
        /* <DEDUP_REMOVED lines=27> */
.L_x_9309:
        /* <DEDUP_REMOVED lines=19> */
.L_x_9314:
[----:B------:R-:W2:Y:S02]  /*19a0*/  LDG.E.U8 R2, desc[UR36][R2.64] ;  /* 0x0000002402027981 */ /* 0x000ea4000c1e1100 */
[----:B--2---:R-:W-:Y:S01]  /*19b0*/  I2FP.F32.U32 R19, R2 ;  /* 0x0000000200137245 */ /* 0x004fe20000201000 */
[----:B------:R-:W-:Y:S06]  /*19c0*/  BRA `(.L_x_9316) ;  /* 0x0000000c002c7947 */ /* 0x000fec0003800000 */
.L_x_9313:
        /* <DEDUP_REMOVED lines=9> */
.L_x_9318:
[----:B------:R-:W2:Y:S02]  /*1a60*/  LDG.E R2, desc[UR36][R2.64] ;  /* 0x0000002402027981 */ /* 0x000ea4000c1e1900 */
[----:B--2---:R-:W-:Y:S01]  /*1a70*/  I2FP.F32.S32 R19, R2 ;  /* 0x0000000200137245 */ /* 0x004fe20000201400 */
[----:B------:R-:W-:Y:S06]  /*1a80*/  BRA `(.L_x_9316) ;  /* 0x0000000800fc7947 */ /* 0x000fec0003800000 */
.L_x_9317:
[----:B------:R-:W2:Y:S02]  /*1a90*/  LDG.E.U16 R2, desc[UR36][R2.64] ;  /* 0x0000002402027981 */ /* 0x000ea4000c1e1500 */
[----:B--2---:R2:W3:Y:S01]  /*1aa0*/  I2F.S16 R19, R2 ;  /* 0x0000000200137306 */ /* 0x0044e20000101400 */
[----:B------:R-:W-:Y:S05]  /*1ab0*/  BRA `(.L_x_9316) ;  /* 0x0000000800f07947 */ /* 0x000fea0003800000 */
.L_x_9312:
        /* <DEDUP_REMOVED lines=8> */
.L_x_9320:
[----:B------:R-:W2:Y:S02]  /*1b40*/  LDG.E.U16 R2, desc[UR36][R2.64] ;  /* 0x0000002402027981 */ /* 0x000ea4000c1e1500 */
[----:B--2---:R-:W-:Y:S01]  /*1b50*/  HADD2.F32 R19, -RZ, R2.H0_H0 ;  /* 0x20000002ff137230 */ /* 0x004fe20000004100 */
[----:B------:R-:W-:Y:S06]  /*1b60*/  BRA `(.L_x_9316) ;  /* 0x0000000800c47947 */ /* 0x000fec0003800000 */
.L_x_9319:
        /* <DEDUP_REMOVED lines=8> */
.L_x_9322:
[----:B------:R-:W2:Y:S02]  /*1bf0*/  LDG.E.U16 R2, desc[UR36][R2.64] ;  /* 0x0000002402027981 */ /* 0x000ea4000c1e1500 */
[----:B--2---:R-:W-:Y:S01]  /*1c00*/  HADD2.F32 R19, -RZ, R2.H0_H0 ;  /* 0x20000002ff137230 */ /* 0x004fe20000004100 */
[----:B------:R-:W-:Y:S06]  /*1c10*/  BRA `(.L_x_9316) ;  /* 0x0000000800987947 */ /* 0x000fec0003800000 */
.L_x_9321:
[----:B------:R-:W2:Y:S01]  /*1c20*/  LDG.E.64 R2, desc[UR36][R2.64] ;  /* 0x0000002402027981 */ /* 0x000ea2000c1e1b00 */
[----:B------:R-:W-:Y:S01]  /*1c30*/  UMOV UR4, 0xf0000000 ;  /* 0xf000000000047882 */ /* 0x000fe20000000000 */
[----:B------:R-:W-:Y:S01]  /*1c40*/  UMOV UR5, 0x380fffff ;  /* 0x380fffff00057882 */ /* 0x000fe20000000000 */
[----:B--2---:R-:W0:Y:S01]  /*1c50*/  F2F.F32.F64 R19, R2 ;  /* 0x0000000200137310 */ /* 0x004e220000301000 */
[----:B------:R-:W-:-:S14]  /*1c60*/  DSETP.GEU.AND P0, PT, |R2|, UR4, PT ;  /* 0x0000000402007e2a */ /* 0x000fdc000bf0e200 */
[----:B0-----:R-:W-:Y:S01]  /*1c70*/  @!P0 FMUL R19, R19, 1.175494350822287508e-38 ;  /* 0x0080000013138820 */ /* 0x001fe20000400000 */
[----:B------:R-:W-:Y:S06]  /*1c80*/  BRA `(.L_x_9316) ;  /* 0x00000008007c7947 */ /* 0x000fec0003800000 */
.L_x_9311:
        /* <DEDUP_REMOVED lines=12> */
.L_x_9325:
[----:B------:R-:W2:Y:S01]  /*1d50*/  LDG.E.64 R2, desc[UR36][R2.64] ;  /* 0x0000002402027981 */ /* 0x000ea2000c1e1b00 */
[----:B------:R-:W-:Y:S01]  /*1d60*/  UMOV UR4, 0xf0000000 ;  /* 0xf000000000047882 */ /* 0x000fe20000000000 */
[----:B------:R-:W-:Y:S01]  /*1d70*/  UMOV UR5, 0x380fffff ;  /* 0x380fffff00057882 */ /* 0x000fe20000000000 */
[----:B--2---:R-:W0:Y:S01]  /*1d80*/  F2F.F32.F64 R19, R2 ;  /* 0x0000000200137310 */ /* 0x004e220000301000 */
[----:B------:R-:W-:-:S14]  /*1d90*/  DSETP.GEU.AND P0, PT, |R2|, UR4, PT ;  /* 0x0000000402007e2a */ /* 0x000fdc000bf0e200 */
[----:B0-----:R-:W-:Y:S01]  /*1da0*/  @!P0 FMUL R19, R19, 1.175494350822287508e-38 ;  /* 0x0080000013138820 */ /* 0x001fe20000400000 */
[----:B------:R-:W-:Y:S06]  /*1db0*/  BRA `(.L_x_9316) ;  /* 0x0000000800307947 */ /* 0x000fec0003800000 */
.L_x_9324:
        /* <DEDUP_REMOVED lines=26> */
.L_x_9327:
        /* <DEDUP_REMOVED lines=13> */
.L_x_9326:
[----:B------:R-:W2:Y:S02]  /*2030*/  LDG.E.U16 R2, desc[UR36][R2.64] ;  /* 0x0000002402027981 */ /* 0x000ea4000c1e1500 */
[----:B--2---:R-:W-:Y:S01]  /*2040*/  IMAD.U32 R19, R2, 0x10000, RZ ;  /* 0x0001000002137824 */ /* 0x004fe200078e00ff */
[----:B------:R-:W-:Y:S06]  /*2050*/  BRA `(.L_x_9316) ;  /* 0x0000000400887947 */ /* 0x000fec0003800000 */
.L_x_9323:
        /* <DEDUP_REMOVED lines=11> */
.L_x_9330:
        /* <DEDUP_REMOVED lines=20> */
.L_x_9332:
[----:B------:R-:W-:Y:S05]  /*2250*/  BSYNC B0 ;  /* 0x0000000000007941 */ /* 0x000fea0003800000 */
.L_x_9331:
[----:B------:R-:W-:Y:S01]  /*2260*/  IMAD.SHL.U32 R2, R2, 0x100000, RZ ;  /* 0x0010000002027824 */ /* 0x000fe200078e00ff */
[----:B------:R-:W-:-:S04]  /*2270*/  LEA R0, R0, 0x3b800000, 0x17 ;  /* 0x3b80000000007811 */ /* 0x000fc800078eb8ff */
[----:B------:R-:W-:Y:S01]  /*2280*/  LOP3.LUT R19, R0, R2, R19, 0xfe, !PT ;  /* 0x0000000200137212 */ /* 0x000fe200078efe13 */
[----:B------:R-:W-:Y:S06]  /*2290*/  BRA `(.L_x_9316) ;  /* 0x0000000000f87947 */ /* 0x000fec0003800000 */
.L_x_9329:
        /* <DEDUP_REMOVED lines=20> */
.L_x_9334:
[----:B------:R-:W-:Y:S05]  /*23e0*/  BSYNC B0 ;  /* 0x0000000000007941 */ /* 0x000fea0003800000 */
.L_x_9333:
[----:B------:R-:W-:Y:S01]  /*23f0*/  IMAD.SHL.U32 R2, R2, 0x200000, RZ ;  /* 0x0020000002027824 */ /* 0x000fe200078e00ff */
[----:B------:R-:W-:-:S04]  /*2400*/  LEA R0, R0, 0x37800000, 0x17 ;  /* 0x3780000000007811 */ /* 0x000fc800078eb8ff */
[----:B------:R-:W-:Y:S01]  /*2410*/  LOP3.LUT R19, R0, R2, R19, 0xfe, !PT ;  /* 0x0000000200137212 */ /* 0x000fe200078efe13 */
[----:B------:R-:W-:Y:S06]  /*2420*/  BRA `(.L_x_9316) ;  /* 0x0000000000947947 */ /* 0x000fec0003800000 */
.L_x_9328:
        /* <DEDUP_REMOVED lines=14> */
.L_x_9315:
        /* <DEDUP_REMOVED lines=16> */
.L_x_9337:
[----:B------:R-:W-:Y:S01]  /*2610*/  IMAD.MOV.U32 R19, RZ, RZ, RZ ;  /* 0x000000ffff137224 */ /* 0x000fe200078e00ff */
[----:B------:R-:W-:Y:S06]  /*2620*/  BRA `(.L_x_9316) ;  /* 0x0000000000147947 */ /* 0x000fec0003800000 */
.L_x_9336:
[----:B------:R-:W2:Y:S02]  /*2630*/  LDG.E.64 R2, desc[UR36][R2.64] ;  /* 0x0000002402027981 */ /* 0x000ea4000c1e1b00 */
[----:B--2---:R0:W1:Y:S01]  /*2640*/  I2F.U64 R19, R2 ;  /* 0x0000000200137312 */ /* 0x0040620000301000 */
[----:B------:R-:W-:Y:S05]  /*2650*/  BRA `(.L_x_9316) ;  /* 0x0000000000087947 */ /* 0x000fea0003800000 */
.L_x_9335:
[----:B------:R-:W2:Y:S02]  /*2660*/  LDG.E R2, desc[UR36][R2.64] ;  /* 0x0000002402027981 */ /* 0x000ea4000c1e1900 */
[----:B--2---:R-:W-:-:S07]  /*2670*/  I2FP.F32.U32 R19, R2 ;  /* 0x0000000200137245 */ /* 0x004fce0000201000 */
.L_x_9316:
[----:B------:R-:W-:Y:S05]  /*2680*/  BSYNC B6 ;  /* 0x0000000000067941 */ /* 0x000fea0003800000 */
.L_x_9310:
        /* <DEDUP_REMOVED lines=19> */
.L_x_9342:
[----:B------:R-:W2:Y:S02]  /*27c0*/  LDG.E.U8 R0, desc[UR36][R2.64] ;  /* 0x0000002402007981 */ /* 0x000ea4000c1e1100 */
[----:B--2---:R-:W-:Y:S01]  /*27d0*/  I2FP.F32.U32 R0, R0 ;  /* 0x0000000000007245 */ /* 0x004fe20000201000 */
[----:B------:R-:W-:Y:S06]  /*27e0*/  BRA `(.L_x_9344) ;  /* 0x0000000c002c7947 */ /* 0x000fec0003800000 */
.L_x_9341:
        /* <DEDUP_REMOVED lines=9> */
.L_x_9346:
[----:B------:R-:W2:Y:S02]  /*2880*/  LDG.E R0, desc[UR36][R2.64] ;  /* 0x0000002402007981 */ /* 0x000ea4000c1e1900 */
[----:B--2---:R-:W-:Y:S01]  /*2890*/  I2FP.F32.S32 R0, R0 ;  /* 0x0000000000007245 */ /* 0x004fe20000201400 */
[----:B------:R-:W-:Y:S06]  /*28a0*/  BRA `(.L_x_9344) ;  /* 0x0000000800fc7947 */ /* 0x000fec0003800000 */
.L_x_9345:
[----:B------:R-:W2:Y:S02]  /*28b0*/  LDG.E.U16 R0, desc[UR36][R2.64] ;  /* 0x0000002402007981 */ /* 0x000ea4000c1e1500 */
[----:B--2---:R-:W0:Y:S01]  /*28c0*/  I2F.S16 R0, R0 ;  /* 0x0000000000007306 */ /* 0x004e220000101400 */
[----:B------:R-:W-:Y:S05]  /*28d0*/  BRA `(.L_x_9344) ;  /* 0x0000000800f07947 */ /* 0x000fea0003800000 */
.L_x_9340:
        /* <DEDUP_REMOVED lines=8> */
.L_x_9348:
[----:B------:R-:W2:Y:S02]  /*2960*/  LDG.E.U16 R0, desc[UR36][R2.64] ;  /* 0x0000002402007981 */ /* 0x000ea4000c1e1500 */
[----:B--2---:R-:W-:Y:S01]  /*2970*/  HADD2.F32 R0, -RZ, R0.H0_H0 ;  /* 0x20000000ff007230 */ /* 0x004fe20000004100 */
[----:B------:R-:W-:Y:S06]  /*2980*/  BRA `(.L_x_9344) ;  /* 0x0000000800c47947 */ /* 0x000fec0003800000 */
.L_x_9347:
        /* <DEDUP_REMOVED lines=8> */
.L_x_9350:
[----:B------:R-:W2:Y:S02]  /*2a10*/  LDG.E.U16 R0, desc[UR36][R2.64] ;  /* 0x0000002402007981 */ /* 0x000ea4000c1e1500 */
[----:B--2---:R-:W-:Y:S01]  /*2a20*/  HADD2.F32 R0, -RZ, R0.H0_H0 ;  /* 0x20000000ff007230 */ /* 0x004fe20000004100 */
[----:B------:R-:W-:Y:S06]  /*2a30*/  BRA `(.L_x_9344) ;  /* 0x0000000800987947 */ /* 0x000fec0003800000 */
.L_x_9349:
[----:B------:R-:W2:Y:S01]  /*2a40*/  LDG.E.64 R2, desc[UR36][R2.64] ;  /* 0x0000002402027981 */ /* 0x000ea2000c1e1b00 */
[----:B------:R-:W-:Y:S01]  /*2a50*/  UMOV UR4, 0xf0000000 ;  /* 0xf000000000047882 */ /* 0x000fe20000000000 */
[----:B------:R-:W-:Y:S01]  /*2a60*/  UMOV UR5, 0x380fffff ;  /* 0x380fffff00057882 */ /* 0x000fe20000000000 */
[----:B--2---:R-:W0:Y:S01]  /*2a70*/  F2F.F32.F64 R0, R2 ;  /* 0x0000000200007310 */ /* 0x004e220000301000 */
[----:B------:R-:W-:-:S14]  /*2a80*/  DSETP.GEU.AND P0, PT, |R2|, UR4, PT ;  /* 0x0000000402007e2a */ /* 0x000fdc000bf0e200 */
[----:B0-----:R-:W-:Y:S01]  /*2a90*/  @!P0 FMUL R0, R0, 1.175494350822287508e-38 ;  /* 0x0080000000008820 */ /* 0x001fe20000400000 */
[----:B------:R-:W-:Y:S06]  /*2aa0*/  BRA `(.L_x_9344) ;  /* 0x00000008007c7947 */ /* 0x000fec0003800000 */
.L_x_9339:
        /* <DEDUP_REMOVED lines=12> */
.L_x_9353:
[----:B------:R-:W2:Y:S01]  /*2b70*/  LDG.E.64 R2, desc[UR36][R2.64] ;  /* 0x0000002402027981 */ /* 0x000ea2000c1e1b00 */
[----:B------:R-:W-:Y:S01]  /*2b80*/  UMOV UR4, 0xf0000000 ;  /* 0xf000000000047882 */ /* 0x000fe20000000000 */
[----:B------:R-:W-:Y:S01]  /*2b90*/  UMOV UR5, 0x380fffff ;  /* 0x380fffff00057882 */ /* 0x000fe20000000000 */
[----:B--2---:R-:W0:Y:S01]  /*2ba0*/  F2F.F32.F64 R0, R2 ;  /* 0x0000000200007310 */ /* 0x004e220000301000 */
[----:B------:R-:W-:-:S14]  /*2bb0*/  DSETP.GEU.AND P0, PT, |R2|, UR4, PT ;  /* 0x0000000402007e2a */ /* 0x000fdc000bf0e200 */
[----:B0-----:R-:W-:Y:S01]  /*2bc0*/  @!P0 FMUL R0, R0, 1.175494350822287508e-38 ;  /* 0x0080000000008820 */ /* 0x001fe20000400000 */
[----:B------:R-:W-:Y:S06]  /*2bd0*/  BRA `(.L_x_9344) ;  /* 0x0000000800307947 */ /* 0x000fec0003800000 */
.L_x_9352:
        /* <DEDUP_REMOVED lines=26> */
.L_x_9355:
        /* <DEDUP_REMOVED lines=13> */
.L_x_9354:
[----:B------:R-:W2:Y:S02]  /*2e50*/  LDG.E.U16 R0, desc[UR36][R2.64] ;  /* 0x0000002402007981 */ /* 0x000ea4000c1e1500 */
[----:B--2---:R-:W-:Y:S01]  /*2e60*/  IMAD.U32 R0, R0, 0x10000, RZ ;  /* 0x0001000000007824 */ /* 0x004fe200078e00ff */
[----:B------:R-:W-:Y:S06]  /*2e70*/  BRA `(.L_x_9344) ;  /* 0x0000000400887947 */ /* 0x000fec0003800000 */
.L_x_9351:
        /* <DEDUP_REMOVED lines=11> */
.L_x_9358:
        /* <DEDUP_REMOVED lines=20> */
.L_x_9360:
[----:B------:R-:W-:Y:S05]  /*3070*/  BSYNC B0 ;  /* 0x0000000000007941 */ /* 0x000fea0003800000 */
.L_x_9359:
[----:B------:R-:W-:Y:S01]  /*3080*/  LEA R3, R0, 0x3b800000, 0x17 ;  /* 0x3b80000000037811 */ /* 0x000fe200078eb8ff */
[----:B------:R-:W-:-:S05]  /*3090*/  IMAD.SHL.U32 R0, R2, 0x100000, RZ ;  /* 0x0010000002007824 */ /* 0x000fca00078e00ff */
[----:B------:R-:W-:Y:S01]  /*30a0*/  LOP3.LUT R0, R3, R0, R4, 0xfe, !PT ;  /* 0x0000000003007212 */ /* 0x000fe200078efe04 */
[----:B------:R-:W-:Y:S06]  /*30b0*/  BRA `(.L_x_9344) ;  /* 0x0000000000f87947 */ /* 0x000fec0003800000 */
.L_x_9357:
        /* <DEDUP_REMOVED lines=20> */
.L_x_9362:
[----:B------:R-:W-:Y:S05]  /*3200*/  BSYNC B0 ;  /* 0x0000000000007941 */ /* 0x000fea0003800000 */
.L_x_9361:
[----:B------:R-:W-:Y:S01]  /*3210*/  LEA R3, R0, 0x37800000, 0x17 ;  /* 0x3780000000037811 */ /* 0x000fe200078eb8ff */
[----:B------:R-:W-:-:S05]  /*3220*/  IMAD.SHL.U32 R0, R2, 0x200000, RZ ;  /* 0x0020000002007824 */ /* 0x000fca00078e00ff */
[----:B------:R-:W-:Y:S01]  /*3230*/  LOP3.LUT R0, R3, R0, R4, 0xfe, !PT ;  /* 0x0000000003007212 */ /* 0x000fe200078efe04 */
[----:B------:R-:W-:Y:S06]  /*3240*/  BRA `(.L_x_9344) ;  /* 0x0000000000947947 */ /* 0x000fec0003800000 */
.L_x_9356:
        /* <DEDUP_REMOVED lines=14> */
.L_x_9343:
        /* <DEDUP_REMOVED lines=16> */
.L_x_9365:
[----:B------:R-:W-:Y:S01]  /*3430*/  IMAD.MOV.U32 R0, RZ, RZ, RZ ;  /* 0x000000ffff007224 */ /* 0x000fe200078e00ff */
[----:B------:R-:W-:Y:S06]  /*3440*/  BRA `(.L_x_9344) ;  /* 0x0000000000147947 */ /* 0x000fec0003800000 */
.L_x_9364:
[----:B------:R-:W2:Y:S02]  /*3450*/  LDG.E.64 R2, desc[UR36][R2.64] ;  /* 0x0000002402027981 */ /* 0x000ea4000c1e1b00 */
[----:B--2---:R0:W1:Y:S01]  /*3460*/  I2F.U64 R0, R2 ;  /* 0x0000000200007312 */ /* 0x0040620000301000 */
[----:B------:R-:W-:Y:S05]  /*3470*/  BRA `(.L_x_9344) ;  /* 0x0000000000087947 */ /* 0x000fea0003800000 */
.L_x_9363:
[----:B------:R-:W2:Y:S02]  /*3480*/  LDG.E R0, desc[UR36][R2.64] ;  /* 0x0000002402007981 */ /* 0x000ea4000c1e1900 */
[----:B--2---:R-:W-:-:S07]  /*3490*/  I2FP.F32.U32 R0, R0 ;  /* 0x0000000000007245 */ /* 0x004fce0000201000 */
.L_x_9344:
[----:B------:R-:W-:Y:S05]  /*34a0*/  BSYNC B6 ;  /* 0x0000000000067941 */ /* 0x000fea0003800000 */
.L_x_9338:
[----:B------:R-:W0:Y:S01]  /*34b0*/  LDC.U8 R4, c[0x0][0x508] ;  /* 0x00014200ff047b82 */ /* 0x000e220000000000 */
[----:B------:R-:W-:Y:S02]  /*34c0*/  ULDC UR4, c[0x0][0x4f8] ;  /* 0x00013e0000047ab9 */ /* 0x000fe40000000800 */
[----:B---3-5:R-:W-:-:S04]  /*34d0*/  FMUL.FTZ R19, R19, UR4 ;  /* 0x0000000413137c20 */ /* 0x028fc80008410000 */
[----:B012-4-:R-:W-:Y:S01]  /*34e0*/  FMUL.FTZ R2, R19, R0 ;  /* 0x0000000013027220 */ /* 0x017fe20000410000 */
        /* <DEDUP_REMOVED lines=14> */
.L_x_9369:
[----:B------:R-:W0:Y:S02]  /*35d0*/  F2I.S64.TRUNC R2, R2 ;  /* 0x0000000200027311 */ /* 0x000e24000020d900 */
[----:B0-----:R-:W-:-:S05]  /*35e0*/  IMAD.MOV.U32 R5, RZ, RZ, R2 ;  /* 0x000000ffff057224 */ /* 0x001fca00078e0002 */
[----:B------:R3:W-:Y:S01]  /*35f0*/  STG.E.U8 desc[UR36][R16.64], R5 ;  /* 0x0000000510007986 */ /* 0x0007e2000c101124 */
[----:B------:R-:W-:Y:S05]  /*3600*/  BRA `(.L_x_9371) ;  /* 0x0000000c00407947 */ /* 0x000fea0003800000 */
.L_x_9368:
        /* <DEDUP_REMOVED lines=9> */
.L_x_9373:
[----:B------:R-:W0:Y:S02]  /*36a0*/  F2I.FTZ.TRUNC.NTZ R3, R2 ;  /* 0x0000000200037305 */ /* 0x000e24000021f100 */
[----:B0-----:R1:W-:Y:S01]  /*36b0*/  STG.E desc[UR36][R16.64], R3 ;  /* 0x0000000310007986 */ /* 0x0013e2000c101924 */
[----:B------:R-:W-:Y:S05]  /*36c0*/  BRA `(.L_x_9371) ;  /* 0x0000000c00107947 */ /* 0x000fea0003800000 */
.L_x_9372:
[----:B------:R-:W0:Y:S02]  /*36d0*/  F2I.FTZ.TRUNC.NTZ R3, R2 ;  /* 0x0000000200037305 */ /* 0x000e24000021f100 */
[----:B0-----:R2:W-:Y:S01]  /*36e0*/  STG.E.U16 desc[UR36][R16.64], R3 ;  /* 0x0000000310007986 */ /* 0x0015e2000c101524 */
[----:B------:R-:W-:Y:S05]  /*36f0*/  BRA `(.L_x_9371) ;  /* 0x0000000c00047947 */ /* 0x000fea0003800000 */
.L_x_9367:
        /* <DEDUP_REMOVED lines=8> */
.L_x_9375:
[----:B------:R-:W-:-:S05]  /*3780*/  F2FP.F16.F32.PACK_AB R2, RZ, R2 ;  /* 0x00000002ff02723e */ /* 0x000fca00000000ff */
[----:B------:R0:W-:Y:S01]  /*3790*/  STG.E.U16 desc[UR36][R16.64], R2 ;  /* 0x0000000210007986 */ /* 0x0001e2000c101524 */
[----:B------:R-:W-:Y:S05]  /*37a0*/  BRA `(.L_x_9371) ;  /* 0x0000000800d87947 */ /* 0x000fea0003800000 */
.L_x_9374:
        /* <DEDUP_REMOVED lines=9> */
.L_x_9377:
[----:B------:R-:W-:-:S04]  /*3840*/  F2FP.F16.F32.PACK_AB R3, RZ, R2 ;  /* 0x00000002ff03723e */ /* 0x000fc800000000ff */
[----:B------:R-:W-:-:S05]  /*3850*/  PRMT R3, R3, 0x5410, RZ ;  /* 0x0000541003037816 */ /* 0x000fca00000000ff */
[----:B------:R0:W-:Y:S01]  /*3860*/  STG.E desc[UR36][R16.64], R3 ;  /* 0x0000000310007986 */ /* 0x0001e2000c101924 */
[----:B------:R-:W-:Y:S05]  /*3870*/  BRA `(.L_x_9371) ;  /* 0x0000000800a47947 */ /* 0x000fea0003800000 */
.L_x_9376:
[----:B------:R-:W-:-:S06]  /*3880*/  FMUL.FTZ R2, R2, 1 ;  /* 0x3f80000002027820 */ /* 0x000fcc0000410000 */
[----:B------:R-:W0:Y:S02]  /*3890*/  F2F.F64.F32 R2, R2 ;  /* 0x0000000200027310 */ /* 0x000e240000201800 */
[----:B0-----:R0:W-:Y:S01]  /*38a0*/  STG.E.64 desc[UR36][R16.64], R2 ;  /* 0x0000000210007986 */ /* 0x0011e2000c101b24 */
[----:B------:R-:W-:Y:S05]  /*38b0*/  BRA `(.L_x_9371) ;  /* 0x0000000800947947 */ /* 0x000fea0003800000 */
.L_x_9366:
        /* <DEDUP_REMOVED lines=12> */
.L_x_9380:
[----:B------:R-:W-:Y:S01]  /*3980*/  FMUL.FTZ R4, R2, 1 ;  /* 0x3f80000002047820 */ /* 0x000fe20000410000 */
[----:B------:R-:W-:-:S05]  /*3990*/  CS2R R6, SRZ ;  /* 0x0000000000067805 */ /* 0x000fca000001ff00 */
[----:B------:R-:W0:Y:S02]  /*39a0*/  F2F.F64.F32 R4, R4 ;  /* 0x0000000400047310 */ /* 0x000e240000201800 */
[----:B0-----:R0:W-:Y:S01]  /*39b0*/  STG.E.128 desc[UR36][R16.64], R4 ;  /* 0x0000000410007986 */ /* 0x0011e2000c101d24 */
[----:B------:R-:W-:Y:S05]  /*39c0*/  BRA `(.L_x_9371) ;  /* 0x0000000800507947 */ /* 0x000fea0003800000 */
.L_x_9379:
        /* <DEDUP_REMOVED lines=20> */
.L_x_9384:
[----:B------:R-:W-:Y:S05]  /*3b10*/  BSYNC B0 ;  /* 0x0000000000007941 */ /* 0x000fea0003800000 */
.L_x_9383:
[----:B------:R-:W-:-:S05]  /*3b20*/  LOP3.LUT R5, R0, R5, RZ, 0xfc, !PT ;  /* 0x0000000500057212 */ /* 0x000fca00078efcff */
[----:B------:R0:W-:Y:S01]  /*3b30*/  STG.E.U8 desc[UR36][R16.64], R5 ;  /* 0x0000000510007986 */ /* 0x0001e2000c101124 */
[----:B------:R-:W-:Y:S05]  /*3b40*/  BRA `(.L_x_9371) ;  /* 0x0000000400f07947 */ /* 0x000fea0003800000 */
.L_x_9382:
        /* <DEDUP_REMOVED lines=12> */
.L_x_9386:
[----:B------:R-:W-:Y:S01]  /*3c10*/  IMAD.MOV.U32 R0, RZ, RZ, 0x7f ;  /* 0x0000007fff007424 */ /* 0x000fe200078e00ff */
[----:B------:R-:W-:-:S04]  /*3c20*/  ISETP.GT.U32.AND P0, PT, R4, 0x7f800000, PT ;  /* 0x7f8000000400780c */ /* 0x000fc80003f04070 */
[----:B------:R-:W-:-:S09]  /*3c30*/  SEL R0, R0, 0x7c, P0 ;  /* 0x0000007c00007807 */ /* 0x000fd20000000000 */
.L_x_9387:
[----:B------:R-:W-:Y:S05]  /*3c40*/  BSYNC B0 ;  /* 0x0000000000007941 */ /* 0x000fea0003800000 */
.L_x_9385:
[----:B------:R-:W-:-:S04]  /*3c50*/  LOP3.LUT R2, R2, 0x80000000, RZ, 0xc0, !PT ;  /* 0x8000000002027812 */ /* 0x000fc800078ec0ff */
[----:B------:R-:W-:-:S04]  /*3c60*/  SHF.R.U32.HI R3, RZ, 0x18, R2 ;  /* 0x00000018ff037819 */ /* 0x000fc80000011602 */
[----:B------:R-:W-:-:S05]  /*3c70*/  LOP3.LUT R3, R0, R3, RZ, 0xfc, !PT ;  /* 0x0000000300037212 */ /* 0x000fca00078efcff */
[----:B------:R0:W-:Y:S01]  /*3c80*/  STG.E.U8 desc[UR36][R16.64], R3 ;  /* 0x0000000310007986 */ /* 0x0001e2000c101124 */
[----:B------:R-:W-:Y:S05]  /*3c90*/  BRA `(.L_x_9371) ;  /* 0x00000004009c7947 */ /* 0x000fea0003800000 */
.L_x_9381:
[----:B------:R-:W-:-:S05]  /*3ca0*/  F2FP.BF16.F32.PACK_AB R2, RZ, R2 ;  /* 0x00000002ff02723e */ /* 0x000fca00000010ff */
[----:B------:R0:W-:Y:S01]  /*3cb0*/  STG.E.U16 desc[UR36][R16.64], R2 ;  /* 0x0000000210007986 */ /* 0x0001e2000c101524 */
[----:B------:R-:W-:Y:S05]  /*3cc0*/  BRA `(.L_x_9371) ;  /* 0x0000000400907947 */ /* 0x000fea0003800000 */
.L_x_9378:
        /* <DEDUP_REMOVED lines=11> */
.L_x_9390:
        /* <DEDUP_REMOVED lines=16> */
.L_x_9393:
[----:B------:R-:W-:-:S04]  /*3e80*/  LOP3.LUT R2, R2, 0x80000000, RZ, 0xc0, !PT ;  /* 0x8000000002027812 */ /* 0x000fc800078ec0ff */
[----:B------:R-:W-:-:S04]  /*3e90*/  SHF.R.U32.HI R3, RZ, 0x18, R2 ;  /* 0x00000018ff037819 */ /* 0x000fc80000011602 */
[----:B------:R-:W-:-:S04]  /*3ea0*/  LOP3.LUT R0, R0, R3, RZ, 0xfc, !PT ;  /* 0x0000000300007212 */ /* 0x000fc800078efcff */
[----:B------:R-:W-:-:S07]  /*3eb0*/  PRMT R8, R0, 0x7610, R8 ;  /* 0x0000761000087816 */ /* 0x000fce0000000008 */
.L_x_9392:
[----:B------:R-:W-:Y:S05]  /*3ec0*/  BSYNC B0 ;  /* 0x0000000000007941 */ /* 0x000fea0003800000 */
.L_x_9391:
[----:B------:R0:W-:Y:S01]  /*3ed0*/  STG.E.U8 desc[UR36][R16.64], R8 ;  /* 0x0000000810007986 */ /* 0x0001e2000c101124 */
[----:B------:R-:W-:Y:S05]  /*3ee0*/  BRA `(.L_x_9371) ;  /* 0x0000000400087947 */ /* 0x000fea0003800000 */
.L_x_9389:
        /* <DEDUP_REMOVED lines=16> */
.L_x_9396:
[----:B------:R-:W-:-:S04]  /*3ff0*/  LOP3.LUT R2, R2, 0x80000000, RZ, 0xc0, !PT ;  /* 0x8000000002027812 */ /* 0x000fc800078ec0ff */
[----:B------:R-:W-:-:S04]  /*4000*/  SHF.R.U32.HI R3, RZ, 0x18, R2 ;  /* 0x00000018ff037819 */ /* 0x000fc80000011602 */
[----:B------:R-:W-:-:S04]  /*4010*/  LOP3.LUT R0, R0, R3, RZ, 0xfc, !PT ;  /* 0x0000000300007212 */ /* 0x000fc800078efcff */
[----:B------:R-:W-:-:S07]  /*4020*/  PRMT R8, R0, 0x7610, R8 ;  /* 0x0000761000087816 */ /* 0x000fce0000000008 */
.L_x_9395:
[----:B------:R-:W-:Y:S05]  /*4030*/  BSYNC B0 ;  /* 0x0000000000007941 */ /* 0x000fea0003800000 */
.L_x_9394:
[----:B------:R0:W-:Y:S01]  /*4040*/  STG.E.U8 desc[UR36][R16.64], R8 ;  /* 0x0000000810007986 */ /* 0x0001e2000c101124 */
[----:B------:R-:W-:Y:S05]  /*4050*/  BRA `(.L_x_9371) ;  /* 0x0000000000ac7947 */ /* 0x000fea0003800000 */
.L_x_9388:
        /* <DEDUP_REMOVED lines=21> */
.L_x_9370:
        /* <DEDUP_REMOVED lines=16> */
.L_x_9399:
[----:B------:R-:W-:Y:S05]  /*42b0*/  BRA `(.L_x_9371) ;  /* 0x0000000000147947 */ /* 0x000fea0003800000 */
.L_x_9398:
[----:B------:R-:W0:Y:S02]  /*42c0*/  F2I.U64.TRUNC R2, R2 ;  /* 0x0000000200027311 */ /* 0x000e24000020d800 */
[----:B0-----:R0:W-:Y:S01]  /*42d0*/  STG.E.64 desc[UR36][R16.64], R2 ;  /* 0x0000000210007986 */ /* 0x0011e2000c101b24 */
[----:B------:R-:W-:Y:S05]  /*42e0*/  BRA `(.L_x_9371) ;  /* 0x0000000000087947 */ /* 0x000fea0003800000 */
.L_x_9397:
[----:B------:R-:W0:Y:S02]  /*42f0*/  F2I.FTZ.U32.TRUNC.NTZ R3, R2 ;  /* 0x0000000200037305 */ /* 0x000e24000021f000 */
[----:B0-----:R0:W-:Y:S02]  /*4300*/  STG.E desc[UR36][R16.64], R3 ;  /* 0x0000000310007986 */ /* 0x0011e4000c101924 */
.L_x_9371:
[----:B------:R-:W-:-:S04]  /*4310*/  IMAD R18, R23, 0x200, R18 ;  /* 0x0000020017127824 */ /* 0x000fc800078e0212 */
[----:B------:R-:W-:-:S07]  /*4320*/  VIADD R19, R18, 0x80 ;  /* 0x0000008012137836 */ /* 0x000fce0000000000 */
.L_x_9307:
[----:B------:R-:W-:Y:S05]  /*4330*/  BSYNC B7 ;  /* 0x0000000000077941 */ /* 0x000fea0003800000 */
.L_x_9306:
[----:B------:R-:W-:Y:S01]  /*4340*/  ULDC UR4, c[0x0][0x210] ;  /* 0x0000840000047ab9 */ /* 0x000fe20000000800 */
[----:B------:R-:W-:Y:S01]  /*4350*/  BSSY B7, `(.L_x_9400) ;  /* 0x000042b000077945 */ /* 0x000fe20003800000 */
[----:B------:R-:W-:-:S13]  /*4360*/  ISETP.GE.AND P0, PT, R19, UR4, PT ;  /* 0x0000000413007c0c */ /* 0x000fda000bf06270 */
[----:B------:R-:W-:Y:S05]  /*4370*/  @P0 BRA `(.L_x_9401) ;  /* 0x0000004000a00947 */ /* 0x000fea0003800000 */
[----:B------:R-:W5:Y:S01]  /*4380*/  LDC R0, c[0x0][0x218] ;  /* 0x00008600ff007b82 */ /* 0x000f620000000800 */
[----:B------:R-:W-:Y:S02]  /*4390*/  IMAD.MOV.U32 R18, RZ, RZ, RZ ;  /* 0x000000ffff127224 */ /* 0x000fe400078e00ff */
[----:B------:R-:W-:Y:S02]  /*43a0*/  IMAD.MOV.U32 R22, RZ, RZ, RZ ;  /* 0x000000ffff167224 */ /* 0x000fe400078e00ff */
        /* <DEDUP_REMOVED lines=351> */
.L_x_9402:
        /* <DEDUP_REMOVED lines=27> */
.L_x_9403:
        /* <DEDUP_REMOVED lines=17> */
[----:B--2---:R4:W0:Y:S01]  /*5c60*/  I2F.S16 R22, R2 ;  /* 0x0000000200167306 */ /* 0x0048220000101400 */
[----:B------:R-:W-:Y:S05]  /*5c70*/  BRA `(.L_x_9410) ;  /* 0x0000000c00387947 */ /* 0x000fea0003800000 */
.L_x_9408:
[----:B------:R-:W2:Y:S02]  /*5c80*/  LDG.E.U8 R2, desc[UR36][R2.64] ;  /* 0x0000002402027981 */ /* 0x000ea4000c1e1100 */
[----:B--2---:R-:W-:Y:S01]  /*5c90*/  I2FP.F32.U32 R22, R2 ;  /* 0x0000000200167245 */ /* 0x004fe20000201000 */
[----:B------:R-:W-:Y:S06]  /*5ca0*/  BRA `(.L_x_9410) ;  /* 0x0000000c002c7947 */ /* 0x000fec0003800000 */
.L_x_9407:
        /* <DEDUP_REMOVED lines=9> */
.L_x_9412:
[----:B------:R-:W2:Y:S02]  /*5d40*/  LDG.E R2, desc[UR36][R2.64] ;  /* 0x0000002402027981 */ /* 0x000ea4000c1e1900 */
[----:B--2---:R-:W-:Y:S01]  /*5d50*/  I2FP.F32.S32 R22, R2 ;  /* 0x0000000200167245 */ /* 0x004fe20000201400 */
[----:B------:R-:W-:Y:S06]  /*5d60*/  BRA `(.L_x_9410) ;  /* 0x0000000800fc7947 */ /* 0x000fec0003800000 */
.L_x_9411:
[----:B------:R-:W2:Y:S02]  /*5d70*/  LDG.E.U16 R2, desc[UR36][R2.64] ;  /* 0x0000002402027981 */ /* 0x000ea4000c1e1500 */
[----:B--2---:R0:W1:Y:S01]  /*5d80*/  I2F.S16 R22, R2 ;  /* 0x0000000200167306 */ /* 0x0040620000101400 */
[----:B------:R-:W-:Y:S05]  /*5d90*/  BRA `(.L_x_9410) ;  /* 0x0000000800f07947 */ /* 0x000fea0003800000 */
.L_x_9406:
        /* <DEDUP_REMOVED lines=8> */
.L_x_9414:
[----:B------:R-:W2:Y:S02]  /*5e20*/  LDG.E.U16 R2, desc[UR36][R2.64] ;  /* 0x0000002402027981 */ /* 0x000ea4000c1e1500 */
[----:B--2---:R-:W-:Y:S01]  /*5e30*/  HADD2.F32 R22, -RZ, R2.H0_H0 ;  /* 0x20000002ff167230 */ /* 0x004fe20000004100 */
[----:B------:R-:W-:Y:S06]  /*5e40*/  BRA `(.L_x_9410) ;  /* 0x0000000800c47947 */ /* 0x000fec0003800000 */
.L_x_9413:
        /* <DEDUP_REMOVED lines=8> */
.L_x_9416:
[----:B------:R-:W2:Y:S02]  /*5ed0*/  LDG.E.U16 R2, desc[UR36][R2.64] ;  /* 0x0000002402027981 */ /* 0x000ea4000c1e1500 */
[----:B--2---:R-:W-:Y:S01]  /*5ee0*/  HADD2.F32 R22, -RZ, R2.H0_H0 ;  /* 0x20000002ff167230 */ /* 0x004fe20000004100 */
[----:B------:R-:W-:Y:S06]  /*5ef0*/  BRA `(.L_x_9410) ;  /* 0x0000000800987947 */ /* 0x000fec0003800000 */
.L_x_9415:
[----:B------:R-:W2:Y:S01]  /*5f00*/  LDG.E.64 R2, desc[UR36][R2.64] ;  /* 0x0000002402027981 */ /* 0x000ea2000c1e1b00 */
[----:B------:R-:W-:Y:S01]  /*5f10*/  UMOV UR4, 0xf0000000 ;  /* 0xf000000000047882 */ /* 0x000fe20000000000 */
[----:B------:R-:W-:Y:S01]  /*5f20*/  UMOV UR5, 0x380fffff ;  /* 0x380fffff00057882 */ /* 0x000fe20000000000 */
[----:B--2---:R-:W0:Y:S01]  /*5f30*/  F2F.F32.F64 R22, R2 ;  /* 0x0000000200167310 */ /* 0x004e220000301000 */
[----:B------:R-:W-:-:S14]  /*5f40*/  DSETP.GEU.AND P0, PT, |R2|, UR4, PT ;  /* 0x0000000402007e2a */ /* 0x000fdc000bf0e200 */
[----:B0-----:R-:W-:Y:S01]  /*5f50*/  @!P0 FMUL R22, R22, 1.175494350822287508e-38 ;  /* 0x0080000016168820 */ /* 0x001fe20000400000 */
[----:B------:R-:W-:Y:S06]  /*5f60*/  BRA `(.L_x_9410) ;  /* 0x00000008007c7947 */ /* 0x000fec0003800000 */
.L_x_9405:
        /* <DEDUP_REMOVED lines=12> */
.L_x_9419:
[----:B------:R-:W2:Y:S01]  /*6030*/  LDG.E.64 R2, desc[UR36][R2.64] ;  /* 0x0000002402027981 */ /* 0x000ea2000c1e1b00 */
[----:B------:R-:W-:Y:S01]  /*6040*/  UMOV UR4, 0xf0000000 ;  /* 0xf000000000047882 */ /* 0x000fe20000000000 */
[----:B------:R-:W-:Y:S01]  /*6050*/  UMOV UR5, 0x380fffff ;  /* 0x380fffff00057882 */ /* 0x000fe20000000000 */
[----:B--2---:R-:W0:Y:S01]  /*6060*/  F2F.F32.F64 R22, R2 ;  /* 0x0000000200167310 */ /* 0x004e220000301000 */
[----:B------:R-:W-:-:S14]  /*6070*/  DSETP.GEU.AND P0, PT, |R2|, UR4, PT ;  /* 0x0000000402007e2a */ /* 0x000fdc000bf0e200 */
[----:B0-----:R-:W-:Y:S01]  /*6080*/  @!P0 FMUL R22, R22, 1.175494350822287508e-38 ;  /* 0x0080000016168820 */ /* 0x001fe20000400000 */
[----:B------:R-:W-:Y:S06]  /*6090*/  BRA `(.L_x_9410) ;  /* 0x0000000800307947 */ /* 0x000fec0003800000 */
.L_x_9418:
        /* <DEDUP_REMOVED lines=26> */
.L_x_9421:
        /* <DEDUP_REMOVED lines=13> */
.L_x_9420:
[----:B------:R-:W2:Y:S02]  /*6310*/  LDG.E.U16 R2, desc[UR36][R2.64] ;  /* 0x0000002402027981 */ /* 0x000ea4000c1e1500 */
[----:B--2---:R-:W-:Y:S01]  /*6320*/  IMAD.U32 R22, R2, 0x10000, RZ ;  /* 0x0001000002167824 */ /* 0x004fe200078e00ff */
[----:B------:R-:W-:Y:S06]  /*6330*/  BRA `(.L_x_9410) ;  /* 0x0000000400887947 */ /* 0x000fec0003800000 */
.L_x_9417:
        /* <DEDUP_REMOVED lines=11> */
.L_x_9424:
        /* <DEDUP_REMOVED lines=20> */
.L_x_9426:
[----:B------:R-:W-:Y:S05]  /*6530*/  BSYNC B0 ;  /* 0x0000000000007941 */ /* 0x000fea0003800000 */
.L_x_9425:
[----:B------:R-:W-:Y:S01]  /*6540*/  IMAD.SHL.U32 R2, R2, 0x100000, RZ ;  /* 0x0010000002027824 */ /* 0x000fe200078e00ff */
[----:B------:R-:W-:-:S04]  /*6550*/  LEA R3, R0, 0x3b800000, 0x17 ;  /* 0x3b80000000037811 */ /* 0x000fc800078eb8ff */
[----:B------:R-:W-:Y:S01]  /*6560*/  LOP3.LUT R22, R3, R2, R22, 0xfe, !PT ;  /* 0x0000000203167212 */ /* 0x000fe200078efe16 */
[----:B------:R-:W-:Y:S06]  /*6570*/  BRA `(.L_x_9410) ;  /* 0x0000000000f87947 */ /* 0x000fec0003800000 */
.L_x_9423:
        /* <DEDUP_REMOVED lines=20> */
.L_x_9428:
[----:B------:R-:W-:Y:S05]  /*66c0*/  BSYNC B0 ;  /* 0x0000000000007941 */ /* 0x000fea0003800000 */
.L_x_9427:
[----:B------:R-:W-:Y:S01]  /*66d0*/  IMAD.SHL.U32 R2, R2, 0x200000, RZ ;  /* 0x0020000002027824 */ /* 0x000fe200078e00ff */
[----:B------:R-:W-:-:S04]  /*66e0*/  LEA R3, R0, 0x37800000, 0x17 ;  /* 0x3780000000037811 */ /* 0x000fc800078eb8ff */
[----:B------:R-:W-:Y:S01]  /*66f0*/  LOP3.LUT R22, R3, R2, R22, 0xfe, !PT ;  /* 0x0000000203167212 */ /* 0x000fe200078efe16 */
[----:B------:R-:W-:Y:S06]  /*6700*/  BRA `(.L_x_9410) ;  /* 0x0000000000947947 */ /* 0x000fec0003800000 */
.L_x_9422:
        /* <DEDUP_REMOVED lines=14> */
.L_x_9409:
        /* <DEDUP_REMOVED lines=16> */
.L_x_9431:
[----:B------:R-:W-:Y:S01]  /*68f0*/  IMAD.MOV.U32 R22, RZ, RZ, RZ ;  /* 0x000000ffff167224 */ /* 0x000fe200078e00ff */
[----:B------:R-:W-:Y:S06]  /*6900*/  BRA `(.L_x_9410) ;  /* 0x0000000000147947 */ /* 0x000fec0003800000 */
.L_x_9430:
[----:B------:R-:W2:Y:S02]  /*6910*/  LDG.E.64 R22, desc[UR36][R2.64] ;  /* 0x0000002402167981 */ /* 0x000ea4000c1e1b00 */
[----:B--2---:R0:W1:Y:S01]  /*6920*/  I2F.U64 R22, R22 ;  /* 0x0000001600167312 */ /* 0x0040620000301000 */
[----:B------:R-:W-:Y:S05]  /*6930*/  BRA `(.L_x_9410) ;  /* 0x0000000000087947 */ /* 0x000fea0003800000 */
.L_x_9429:
[----:B------:R-:W2:Y:S02]  /*6940*/  LDG.E R2, desc[UR36][R2.64] ;  /* 0x0000002402027981 */ /* 0x000ea4000c1e1900 */
[----:B--2---:R-:W-:-:S07]  /*6950*/  I2FP.F32.U32 R22, R2 ;  /* 0x0000000200167245 */ /* 0x004fce0000201000 */
.L_x_9410:
[----:B------:R-:W-:Y:S05]  /*6960*/  BSYNC B6 ;  /* 0x0000000000067941 */ /* 0x000fea0003800000 */
.L_x_9404:
[----:B------:R-:W2:Y:S01]  /*6970*/  LDC.U8 R4, c[0x0][0x50b] ;  /* 0x000142c0ff047b82 */ /* 0x000ea20000000000 */
[----:B------:R-:W-:Y:S01]  /*6980*/  ULDC.64 UR4, c[0x0][0x4f0] ;  /* 0x00013c0000047ab9 */ /* 0x000fe20000000a00 */
[----:B------:R-:W-:Y:S01]  /*6990*/  BSSY B6, `(.L_x_9432) ;  /* 0x00000df000067945 */ /* 0x000fe20003800000 */
[----:B0---4-:R-:W-:-:S05]  /*69a0*/  IADD3 R2, P0, R18, UR4, RZ ;  /* 0x0000000412027c10 */ /* 0x011fca000ff1e0ff */
        /* <DEDUP_REMOVED lines=13> */
[----:B--2---:R-:W4:Y:S01]  /*6a80*/  I2F.S16 R0, R0 ;  /* 0x0000000000007306 */ /* 0x004f220000101400 */
[----:B------:R-:W-:Y:S05]  /*6a90*/  BRA `(.L_x_9438) ;  /* 0x0000000c00387947 */ /* 0x000fea0003800000 */
.L_x_9436:
[----:B------:R-:W2:Y:S02]  /*6aa0*/  LDG.E.U8 R0, desc[UR36][R2.64] ;  /* 0x0000002402007981 */ /* 0x000ea4000c1e1100 */
[----:B--2---:R-:W-:Y:S01]  /*6ab0*/  I2FP.F32.U32 R0, R0 ;  /* 0x0000000000007245 */ /* 0x004fe20000201000 */
[----:B------:R-:W-:Y:S06]  /*6ac0*/  BRA `(.L_x_9438) ;  /* 0x0000000c002c7947 */ /* 0x000fec0003800000 */
.L_x_9435:
        /* <DEDUP_REMOVED lines=9> */
.L_x_9440:
[----:B------:R-:W2:Y:S02]  /*6b60*/  LDG.E R0, desc[UR36][R2.64] ;  /* 0x0000002402007981 */ /* 0x000ea4000c1e1900 */
[----:B--2---:R-:W-:Y:S01]  /*6b70*/  I2FP.F32.S32 R0, R0 ;  /* 0x0000000000007245 */ /* 0x004fe20000201400 */
[----:B------:R-:W-:Y:S06]  /*6b80*/  BRA `(.L_x_9438) ;  /* 0x0000000800fc7947 */ /* 0x000fec0003800000 */
.L_x_9439:
[----:B------:R-:W2:Y:S02]  /*6b90*/  LDG.E.U16 R0, desc[UR36][R2.64] ;  /* 0x0000002402007981 */ /* 0x000ea4000c1e1500 */
[----:B--2---:R-:W0:Y:S01]  /*6ba0*/  I2F.S16 R0, R0 ;  /* 0x0000000000007306 */ /* 0x004e220000101400 */
[----:B------:R-:W-:Y:S05]  /*6bb0*/  BRA `(.L_x_9438) ;  /* 0x0000000800f07947 */ /* 0x000fea0003800000 */
.L_x_9434:
        /* <DEDUP_REMOVED lines=8> */
.L_x_9442:
[----:B------:R-:W2:Y:S02]  /*6c40*/  LDG.E.U16 R0, desc[UR36][R2.64] ;  /* 0x0000002402007981 */ /* 0x000ea4000c1e1500 */
[----:B--2---:R-:W-:Y:S01]  /*6c50*/  HADD2.F32 R0, -RZ, R0.H0_H0 ;  /* 0x20000000ff007230 */ /* 0x004fe20000004100 */
[----:B------:R-:W-:Y:S06]  /*6c60*/  BRA `(.L_x_9438) ;  /* 0x0000000800c47947 */ /* 0x000fec0003800000 */
.L_x_9441:
        /* <DEDUP_REMOVED lines=8> */
.L_x_9444:
[----:B------:R-:W2:Y:S02]  /*6cf0*/  LDG.E.U16 R0, desc[UR36][R2.64] ;  /* 0x0000002402007981 */ /* 0x000ea4000c1e1500 */
[----:B--2---:R-:W-:Y:S01]  /*6d00*/  HADD2.F32 R0, -RZ, R0.H0_H0 ;  /* 0x20000000ff007230 */ /* 0x004fe20000004100 */
[----:B------:R-:W-:Y:S06]  /*6d10*/  BRA `(.L_x_9438) ;  /* 0x0000000800987947 */ /* 0x000fec0003800000 */
.L_x_9443:
[----:B------:R-:W2:Y:S01]  /*6d20*/  LDG.E.64 R2, desc[UR36][R2.64] ;  /* 0x0000002402027981 */ /* 0x000ea2000c1e1b00 */
[----:B------:R-:W-:Y:S01]  /*6d30*/  UMOV UR4, 0xf0000000 ;  /* 0xf000000000047882 */ /* 0x000fe20000000000 */
[----:B------:R-:W-:Y:S01]  /*6d40*/  UMOV UR5, 0x380fffff ;  /* 0x380fffff00057882 */ /* 0x000fe20000000000 */
[----:B--2---:R-:W0:Y:S01]  /*6d50*/  F2F.F32.F64 R0, R2 ;  /* 0x0000000200007310 */ /* 0x004e220000301000 */
[----:B------:R-:W-:-:S14]  /*6d60*/  DSETP.GEU.AND P0, PT, |R2|, UR4, PT ;  /* 0x0000000402007e2a */ /* 0x000fdc000bf0e200 */
[----:B0-----:R-:W-:Y:S01]  /*6d70*/  @!P0 FMUL R0, R0, 1.175494350822287508e-38 ;  /* 0x0080000000008820 */ /* 0x001fe20000400000 */
[----:B------:R-:W-:Y:S06]  /*6d80*/  BRA `(.L_x_9438) ;  /* 0x00000008007c7947 */ /* 0x000fec0003800000 */
.L_x_9433:
        /* <DEDUP_REMOVED lines=12> */
.L_x_9447:
[----:B------:R-:W2:Y:S01]  /*6e50*/  LDG.E.64 R2, desc[UR36][R2.64] ;  /* 0x0000002402027981 */ /* 0x000ea2000c1e1b00 */
[----:B------:R-:W-:Y:S01]  /*6e60*/  UMOV UR4, 0xf0000000 ;  /* 0xf000000000047882 */ /* 0x000fe20000000000 */
[----:B------:R-:W-:Y:S01]  /*6e70*/  UMOV UR5, 0x380fffff ;  /* 0x380fffff00057882 */ /* 0x000fe20000000000 */
[----:B--2---:R-:W0:Y:S01]  /*6e80*/  F2F.F32.F64 R0, R2 ;  /* 0x0000000200007310 */ /* 0x004e220000301000 */
[----:B------:R-:W-:-:S14]  /*6e90*/  DSETP.GEU.AND P0, PT, |R2|, UR4, PT ;  /* 0x0000000402007e2a */ /* 0x000fdc000bf0e200 */
[----:B0-----:R-:W-:Y:S01]  /*6ea0*/  @!P0 FMUL R0, R0, 1.175494350822287508e-38 ;  /* 0x0080000000008820 */ /* 0x001fe20000400000 */
[----:B------:R-:W-:Y:S06]  /*6eb0*/  BRA `(.L_x_9438) ;  /* 0x0000000800307947 */ /* 0x000fec0003800000 */
.L_x_9446:
        /* <DEDUP_REMOVED lines=26> */
.L_x_9449:
        /* <DEDUP_REMOVED lines=13> */
.L_x_9448:
[----:B------:R-:W2:Y:S02]  /*7130*/  LDG.E.U16 R0, desc[UR36][R2.64] ;  /* 0x0000002402007981 */ /* 0x000ea4000c1e1500 */
[----:B--2---:R-:W-:Y:S01]  /*7140*/  IMAD.U32 R0, R0, 0x10000, RZ ;  /* 0x0001000000007824 */ /* 0x004fe200078e00ff */
[----:B------:R-:W-:Y:S06]  /*7150*/  BRA `(.L_x_9438) ;  /* 0x0000000400887947 */ /* 0x000fec0003800000 */
.L_x_9445:
        /* <DEDUP_REMOVED lines=11> */
.L_x_9452:
        /* <DEDUP_REMOVED lines=20> */
.L_x_9454:
[----:B------:R-:W-:Y:S05]  /*7350*/  BSYNC B0 ;  /* 0x0000000000007941 */ /* 0x000fea0003800000 */
.L_x_9453:
[----:B------:R-:W-:Y:S01]  /*7360*/  LEA R3, R0, 0x3b800000, 0x17 ;  /* 0x3b80000000037811 */ /* 0x000fe200078eb8ff */
[----:B------:R-:W-:-:S05]  /*7370*/  IMAD.SHL.U32 R0, R2, 0x100000, RZ ;  /* 0x0010000002007824 */ /* 0x000fca00078e00ff */
[----:B------:R-:W-:Y:S01]  /*7380*/  LOP3.LUT R0, R3, R0, R4, 0xfe, !PT ;  /* 0x0000000003007212 */ /* 0x000fe200078efe04 */
[----:B------:R-:W-:Y:S06]  /*7390*/  BRA `(.L_x_9438) ;  /* 0x0000000000f87947 */ /* 0x000fec0003800000 */
.L_x_9451:
        /* <DEDUP_REMOVED lines=20> */
.L_x_9456:
[----:B------:R-:W-:Y:S05]  /*74e0*/  BSYNC B0 ;  /* 0x0000000000007941 */ /* 0x000fea0003800000 */
.L_x_9455:
[----:B------:R-:W-:Y:S01]  /*74f0*/  LEA R3, R0, 0x37800000, 0x17 ;  /* 0x3780000000037811 */ /* 0x000fe200078eb8ff */
[----:B------:R-:W-:-:S05]  /*7500*/  IMAD.SHL.U32 R0, R2, 0x200000, RZ ;  /* 0x0020000002007824 */ /* 0x000fca00078e00ff */
[----:B------:R-:W-:Y:S01]  /*7510*/  LOP3.LUT R0, R3, R0, R4, 0xfe, !PT ;  /* 0x0000000003007212 */ /* 0x000fe200078efe04 */
[----:B------:R-:W-:Y:S06]  /*7520*/  BRA `(.L_x_9438) ;  /* 0x0000000000947947 */ /* 0x000fec0003800000 */
.L_x_9450:
        /* <DEDUP_REMOVED lines=14> */
.L_x_9437:
        /* <DEDUP_REMOVED lines=16> */
.L_x_9459:
[----:B------:R-:W-:Y:S01]  /*7710*/  IMAD.MOV.U32 R0, RZ, RZ, RZ ;  /* 0x000000ffff007224 */ /* 0x000fe200078e00ff */
[----:B------:R-:W-:Y:S06]  /*7720*/  BRA `(.L_x_9438) ;  /* 0x0000000000147947 */ /* 0x000fec0003800000 */
.L_x_9458:
[----:B------:R-:W2:Y:S02]  /*7730*/  LDG.E.64 R2, desc[UR36][R2.64] ;  /* 0x0000002402027981 */ /* 0x000ea4000c1e1b00 */
[----:B--2---:R0:W2:Y:S01]  /*7740*/  I2F.U64 R0, R2 ;  /* 0x0000000200007312 */ /* 0x0040a20000301000 */
[----:B------:R-:W-:Y:S05]  /*7750*/  BRA `(.L_x_9438) ;  /* 0x0000000000087947 */ /* 0x000fea0003800000 */
.L_x_9457:
[----:B------:R-:W2:Y:S02]  /*7760*/  LDG.E R0, desc[UR36][R2.64] ;  /* 0x0000002402007981 */ /* 0x000ea4000c1e1900 */
[----:B--2---:R-:W-:-:S07]  /*7770*/  I2FP.F32.U32 R0, R0 ;  /* 0x0000000000007245 */ /* 0x004fce0000201000 */
.L_x_9438:
[----:B------:R-:W-:Y:S05]  /*7780*/  BSYNC B6 ;  /* 0x0000000000067941 */ /* 0x000fea0003800000 */
.L_x_9432:
[----:B------:R-:W2:Y:S01]  /*7790*/  LDC.U8 R5, c[0x0][0x508] ;  /* 0x00014200ff057b82 */ /* 0x000ea20000000000 */
[----:B------:R-:W-:Y:S02]  /*77a0*/  ULDC UR4, c[0x0][0x4f8] ;  /* 0x00013e0000047ab9 */ /* 0x000fe40000000800 */
[----:B01-3-5:R-:W-:-:S04]  /*77b0*/  FMUL.FTZ R3, R22, UR4 ;  /* 0x0000000416037c20 */ /* 0x02bfc80008410000 */
[----:B--2-4-:R-:W-:Y:S01]  /*77c0*/  FMUL.FTZ R2, R3, R0 ;  /* 0x0000000003027220 */ /* 0x014fe20000410000 */
        /* <DEDUP_REMOVED lines=14> */
.L_x_9463:
[----:B------:R-:W0:Y:S02]  /*78b0*/  F2I.S64.TRUNC R2, R2 ;  /* 0x0000000200027311 */ /* 0x000e24000020d900 */
[----:B0-----:R-:W-:-:S05]  /*78c0*/  IMAD.MOV.U32 R5, RZ, RZ, R2 ;  /* 0x000000ffff057224 */ /* 0x001fca00078e0002 */
[----:B------:R0:W-:Y:S01]  /*78d0*/  STG.E.U8 desc[UR36][R16.64], R5 ;  /* 0x0000000510007986 */ /* 0x0001e2000c101124 */
[----:B------:R-:W-:Y:S05]  /*78e0*/  BRA `(.L_x_9465) ;  /* 0x0000000c00407947 */ /* 0x000fea0003800000 */
.L_x_9462:
        /* <DEDUP_REMOVED lines=9> */
.L_x_9467:
[----:B------:R-:W0:Y:S02]  /*7980*/  F2I.FTZ.TRUNC.NTZ R3, R2 ;  /* 0x0000000200037305 */ /* 0x000e24000021f100 */
[----:B0-----:R0:W-:Y:S01]  /*7990*/  STG.E desc[UR36][R16.64], R3 ;  /* 0x0000000310007986 */ /* 0x0011e2000c101924 */
[----:B------:R-:W-:Y:S05]  /*79a0*/  BRA `(.L_x_9465) ;  /* 0x0000000c00107947 */ /* 0x000fea0003800000 */
.L_x_9466:
[----:B------:R-:W0:Y:S02]  /*79b0*/  F2I.FTZ.TRUNC.NTZ R3, R2 ;  /* 0x0000000200037305 */ /* 0x000e24000021f100 */
[----:B0-----:R0:W-:Y:S01]  /*79c0*/  STG.E.U16 desc[UR36][R16.64], R3 ;  /* 0x0000000310007986 */ /* 0x0011e2000c101524 */
[----:B------:R-:W-:Y:S05]  /*79d0*/  BRA `(.L_x_9465) ;  /* 0x0000000c00047947 */ /* 0x000fea0003800000 */
.L_x_9461:
        /* <DEDUP_REMOVED lines=8> */
.L_x_9469:
[----:B------:R-:W-:-:S05]  /*7a60*/  F2FP.F16.F32.PACK_AB R2, RZ, R2 ;  /* 0x00000002ff02723e */ /* 0x000fca00000000ff */
[----:B------:R0:W-:Y:S01]  /*7a70*/  STG.E.U16 desc[UR36][R16.64], R2 ;  /* 0x0000000210007986 */ /* 0x0001e2000c101524 */
[----:B------:R-:W-:Y:S05]  /*7a80*/  BRA `(.L_x_9465) ;  /* 0x0000000800d87947 */ /* 0x000fea0003800000 */
.L_x_9468:
        /* <DEDUP_REMOVED lines=9> */
.L_x_9471:
[----:B------:R-:W-:-:S04]  /*7b20*/  F2FP.F16.F32.PACK_AB R3, RZ, R2 ;  /* 0x00000002ff03723e */ /* 0x000fc800000000ff */
[----:B------:R-:W-:-:S05]  /*7b30*/  PRMT R3, R3, 0x5410, RZ ;  /* 0x0000541003037816 */ /* 0x000fca00000000ff */
[----:B------:R0:W-:Y:S01]  /*7b40*/  STG.E desc[UR36][R16.64], R3 ;  /* 0x0000000310007986 */ /* 0x0001e2000c101924 */
[----:B------:R-:W-:Y:S05]  /*7b50*/  BRA `(.L_x_9465) ;  /* 0x0000000800a47947 */ /* 0x000fea0003800000 */
.L_x_9470:
[----:B------:R-:W-:-:S06]  /*7b60*/  FMUL.FTZ R2, R2, 1 ;  /* 0x3f80000002027820 */ /* 0x000fcc0000410000 */
[----:B------:R-:W0:Y:S02]  /*7b70*/  F2F.F64.F32 R2, R2 ;  /* 0x0000000200027310 */ /* 0x000e240000201800 */
[----:B0-----:R0:W-:Y:S01]  /*7b80*/  STG.E.64 desc[UR36][R16.64], R2 ;  /* 0x0000000210007986 */ /* 0x0011e2000c101b24 */
[----:B------:R-:W-:Y:S05]  /*7b90*/  BRA `(.L_x_9465) ;  /* 0x0000000800947947 */ /* 0x000fea0003800000 */
.L_x_9460:
        /* <DEDUP_REMOVED lines=12> */
.L_x_9474:
[----:B------:R-:W-:Y:S01]  /*7c60*/  FMUL.FTZ R4, R2, 1 ;  /* 0x3f80000002047820 */ /* 0x000fe20000410000 */
[----:B------:R-:W-:-:S05]  /*7c70*/  CS2R R6, SRZ ;  /* 0x0000000000067805 */ /* 0x000fca000001ff00 */
[----:B------:R-:W0:Y:S02]  /*7c80*/  F2F.F64.F32 R4, R4 ;  /* 0x0000000400047310 */ /* 0x000e240000201800 */
[----:B0-----:R0:W-:Y:S01]  /*7c90*/  STG.E.128 desc[UR36][R16.64], R4 ;  /* 0x0000000410007986 */ /* 0x0011e2000c101d24 */
[----:B------:R-:W-:Y:S05]  /*7ca0*/  BRA `(.L_x_9465) ;  /* 0x0000000800507947 */ /* 0x000fea0003800000 */
.L_x_9473:
        /* <DEDUP_REMOVED lines=20> */
.L_x_9478:
[----:B------:R-:W-:Y:S05]  /*7df0*/  BSYNC B0 ;  /* 0x0000000000007941 */ /* 0x000fea0003800000 */
.L_x_9477:
[----:B------:R-:W-:-:S05]  /*7e00*/  LOP3.LUT R5, R0, R5, RZ, 0xfc, !PT ;  /* 0x0000000500057212 */ /* 0x000fca00078efcff */
[----:B------:R0:W-:Y:S01]  /*7e10*/  STG.E.U8 desc[UR36][R16.64], R5 ;  /* 0x0000000510007986 */ /* 0x0001e2000c101124 */
[----:B------:R-:W-:Y:S05]  /*7e20*/  BRA `(.L_x_9465) ;  /* 0x0000000400f07947 */ /* 0x000fea0003800000 */
.L_x_9476:
        /* <DEDUP_REMOVED lines=12> */
.L_x_9480:
[----:B------:R-:W-:Y:S01]  /*7ef0*/  IMAD.MOV.U32 R0, RZ, RZ, 0x7f ;  /* 0x0000007fff007424 */ /* 0x000fe200078e00ff */
[----:B------:R-:W-:-:S04]  /*7f00*/  ISETP.GT.U32.AND P0, PT, R4, 0x7f800000, PT ;  /* 0x7f8000000400780c */ /* 0x000fc80003f04070 */
[----:B------:R-:W-:-:S09]  /*7f10*/  SEL R0, R0, 0x7c, P0 ;  /* 0x0000007c00007807 */ /* 0x000fd20000000000 */
.L_x_9481:
[----:B------:R-:W-:Y:S05]  /*7f20*/  BSYNC B0 ;  /* 0x0000000000007941 */ /* 0x000fea0003800000 */
.L_x_9479:
[----:B------:R-:W-:-:S04]  /*7f30*/  LOP3.LUT R2, R2, 0x80000000, RZ, 0xc0, !PT ;  /* 0x8000000002027812 */ /* 0x000fc800078ec0ff */
[----:B------:R-:W-:-:S04]  /*7f40*/  SHF.R.U32.HI R3, RZ, 0x18, R2 ;  /* 0x00000018ff037819 */ /* 0x000fc80000011602 */
[----:B------:R-:W-:-:S05]  /*7f50*/  LOP3.LUT R3, R0, R3, RZ, 0xfc, !PT ;  /* 0x0000000300037212 */ /* 0x000fca00078efcff */
[----:B------:R0:W-:Y:S01]  /*7f60*/  STG.E.U8 desc[UR36][R16.64], R3 ;  /* 0x0000000310007986 */ /* 0x0001e2000c101124 */
[----:B------:R-:W-:Y:S05]  /*7f70*/  BRA `(.L_x_9465) ;  /* 0x00000004009c7947 */ /* 0x000fea0003800000 */
.L_x_9475:
[----:B------:R-:W-:-:S05]  /*7f80*/  F2FP.BF16.F32.PACK_AB R2, RZ, R2 ;  /* 0x00000002ff02723e */ /* 0x000fca00000010ff */
[----:B------:R0:W-:Y:S01]  /*7f90*/  STG.E.U16 desc[UR36][R16.64], R2 ;  /* 0x0000000210007986 */ /* 0x0001e2000c101524 */
[----:B------:R-:W-:Y:S05]  /*7fa0*/  BRA `(.L_x_9465) ;  /* 0x0000000400907947 */ /* 0x000fea0003800000 */
.L_x_9472:
        /* <DEDUP_REMOVED lines=11> */
.L_x_9484:
        /* <DEDUP_REMOVED lines=16> */
.L_x_9487:
[----:B------:R-:W-:-:S04]  /*8160*/  LOP3.LUT R2, R2, 0x80000000, RZ, 0xc0, !PT ;  /* 0x8000000002027812 */ /* 0x000fc800078ec0ff */
[----:B------:R-:W-:-:S04]  /*8170*/  SHF.R.U32.HI R3, RZ, 0x18, R2 ;  /* 0x00000018ff037819 */ /* 0x000fc80000011602 */
[----:B------:R-:W-:-:S04]  /*8180*/  LOP3.LUT R0, R0, R3, RZ, 0xfc, !PT ;  /* 0x0000000300007212 */ /* 0x000fc800078efcff */
[----:B------:R-:W-:-:S07]  /*8190*/  PRMT R8, R0, 0x7610, R8 ;  /* 0x0000761000087816 */ /* 0x000fce0000000008 */
.L_x_9486:
[----:B------:R-:W-:Y:S05]  /*81a0*/  BSYNC B0 ;  /* 0x0000000000007941 */ /* 0x000fea0003800000 */
.L_x_9485:
[----:B------:R3:W-:Y:S01]  /*81b0*/  STG.E.U8 desc[UR36][R16.64], R8 ;  /* 0x0000000810007986 */ /* 0x0007e2000c101124 */
[----:B------:R-:W-:Y:S05]  /*81c0*/  BRA `(.L_x_9465) ;  /* 0x0000000400087947 */ /* 0x000fea0003800000 */
.L_x_9483:
        /* <DEDUP_REMOVED lines=16> */
.L_x_9490:
[----:B------:R-:W-:-:S04]  /*82d0*/  LOP3.LUT R2, R2, 0x80000000, RZ, 0xc0, !PT ;  /* 0x8000000002027812 */ /* 0x000fc800078ec0ff */
[----:B------:R-:W-:-:S04]  /*82e0*/  SHF.R.U32.HI R3, RZ, 0x18, R2 ;  /* 0x00000018ff037819 */ /* 0x000fc80000011602 */
[----:B------:R-:W-:-:S04]  /*82f0*/  LOP3.LUT R0, R0, R3, RZ, 0xfc, !PT ;  /* 0x0000000300007212 */ /* 0x000fc800078efcff */
[----:B------:R-:W-:-:S07]  /*8300*/  PRMT R8, R0, 0x7610, R8 ;  /* 0x0000761000087816 */ /* 0x000fce0000000008 */
.L_x_9489:
[----:B------:R-:W-:Y:S05]  /*8310*/  BSYNC B0 ;  /* 0x0000000000007941 */ /* 0x000fea0003800000 */
.L_x_9488:
[----:B------:R0:W-:Y:S01]  /*8320*/  STG.E.U8 desc[UR36][R16.64], R8 ;  /* 0x0000000810007986 */ /* 0x0001e2000c101124 */
[----:B------:R-:W-:Y:S05]  /*8330*/  BRA `(.L_x_9465) ;  /* 0x0000000000ac7947 */ /* 0x000fea0003800000 */
.L_x_9482:
        /* <DEDUP_REMOVED lines=21> */
.L_x_9464:
        /* <DEDUP_REMOVED lines=16> */
.L_x_9493:
[----:B------:R-:W-:Y:S05]  /*8590*/  BRA `(.L_x_9465) ;  /* 0x0000000000147947 */ /* 0x000fea0003800000 */
.L_x_9492:
[----:B------:R-:W0:Y:S02]  /*85a0*/  F2I.U64.TRUNC R2, R2 ;  /* 0x0000000200027311 */ /* 0x000e24000020d800 */
[----:B0-----:R2:W-:Y:S01]  /*85b0*/  STG.E.64 desc[UR36][R16.64], R2 ;  /* 0x0000000210007986 */ /* 0x0015e2000c101b24 */
[----:B------:R-:W-:Y:S05]  /*85c0*/  BRA `(.L_x_9465) ;  /* 0x0000000000087947 */ /* 0x000fea0003800000 */
.L_x_9491:
[----:B------:R-:W0:Y:S02]  /*85d0*/  F2I.FTZ.U32.TRUNC.NTZ R3, R2 ;  /* 0x0000000200037305 */ /* 0x000e24000021f000 */
[----:B0-----:R0:W-:Y:S02]  /*85e0*/  STG.E desc[UR36][R16.64], R3 ;  /* 0x0000000310007986 */ /* 0x0011e4000c101924 */
.L_x_9465:
[----:B------:R-:W-:-:S07]  /*85f0*/  VIADD R19, R19, 0x80 ;  /* 0x0000008013137836 */ /* 0x000fce0000000000 */
.L_x_9401:
[----:B------:R-:W-:Y:S05]  /*8600*/  BSYNC B7 ;  /* 0x0000000000077941 */ /* 0x000fea0003800000 */
.L_x_9400:
        /* <DEDUP_REMOVED lines=358> */
.L_x_9496:
        /* <DEDUP_REMOVED lines=27> */
.L_x_9497:
        /* <DEDUP_REMOVED lines=19> */
.L_x_9502:
[----:B------:R-:W2:Y:S02]  /*9f50*/  LDG.E.U8 R2, desc[UR36][R2.64] ;  /* 0x0000002402027981 */ /* 0x000ea4000c1e1100 */
[----:B--2---:R-:W-:Y:S01]  /*9f60*/  I2FP.F32.U32 R22, R2 ;  /* 0x0000000200167245 */ /* 0x004fe20000201000 */
[----:B------:R-:W-:Y:S06]  /*9f70*/  BRA `(.L_x_9504) ;  /* 0x0000000c002c7947 */ /* 0x000fec0003800000 */
.L_x_9501:
        /* <DEDUP_REMOVED lines=9> */
.L_x_9506:
[----:B------:R-:W2:Y:S02]  /*a010*/  LDG.E R2, desc[UR36][R2.64] ;  /* 0x0000002402027981 */ /* 0x000ea4000c1e1900 */
[----:B--2---:R-:W-:Y:S01]  /*a020*/  I2FP.F32.S32 R22, R2 ;  /* 0x0000000200167245 */ /* 0x004fe20000201400 */
[----:B------:R-:W-:Y:S06]  /*a030*/  BRA `(.L_x_9504) ;  /* 0x0000000800fc7947 */ /* 0x000fec0003800000 */
.L_x_9505:
[----:B------:R-:W2:Y:S02]  /*a040*/  LDG.E.U16 R2, desc[UR36][R2.64] ;  /* 0x0000002402027981 */ /* 0x000ea4000c1e1500 */
[----:B--2---:R4:W0:Y:S01]  /*a050*/  I2F.S16 R22, R2 ;  /* 0x0000000200167306 */ /* 0x0048220000101400 */
[----:B------:R-:W-:Y:S05]  /*a060*/  BRA `(.L_x_9504) ;  /* 0x0000000800f07947 */ /* 0x000fea0003800000 */
.L_x_9500:
        /* <DEDUP_REMOVED lines=8> */
.L_x_9508:
[----:B------:R-:W2:Y:S02]  /*a0f0*/  LDG.E.U16 R2, desc[UR36][R2.64] ;  /* 0x0000002402027981 */ /* 0x000ea4000c1e1500 */
[----:B--2---:R-:W-:Y:S01]  /*a100*/  HADD2.F32 R22, -RZ, R2.H0_H0 ;  /* 0x20000002ff167230 */ /* 0x004fe20000004100 */
[----:B------:R-:W-:Y:S06]  /*a110*/  BRA `(.L_x_9504) ;  /* 0x0000000800c47947 */ /* 0x000fec0003800000 */
.L_x_9507:
        /* <DEDUP_REMOVED lines=8> */
.L_x_9510:
[----:B------:R-:W2:Y:S02]  /*a1a0*/  LDG.E.U16 R2, desc[UR36][R2.64] ;  /* 0x0000002402027981 */ /* 0x000ea4000c1e1500 */
[----:B--2---:R-:W-:Y:S01]  /*a1b0*/  HADD2.F32 R22, -RZ, R2.H0_H0 ;  /* 0x20000002ff167230 */ /* 0x004fe20000004100 */
[----:B------:R-:W-:Y:S06]  /*a1c0*/  BRA `(.L_x_9504) ;  /* 0x0000000800987947 */ /* 0x000fec0003800000 */
.L_x_9509:
[----:B------:R-:W2:Y:S01]  /*a1d0*/  LDG.E.64 R2, desc[UR36][R2.64] ;  /* 0x0000002402027981 */ /* 0x000ea2000c1e1b00 */
[----:B------:R-:W-:Y:S01]  /*a1e0*/  UMOV UR4, 0xf0000000 ;  /* 0xf000000000047882 */ /* 0x000fe20000000000 */
[----:B------:R-:W-:Y:S01]  /*a1f0*/  UMOV UR5, 0x380fffff ;  /* 0x380fffff00057882 */ /* 0x000fe20000000000 */
[----:B--2---:R-:W0:Y:S01]  /*a200*/  F2F.F32.F64 R22, R2 ;  /* 0x0000000200167310 */ /* 0x004e220000301000 */
[----:B------:R-:W-:-:S14]  /*a210*/  DSETP.GEU.AND P0, PT, |R2|, UR4, PT ;  /* 0x0000000402007e2a */ /* 0x000fdc000bf0e200 */
[----:B0-----:R-:W-:Y:S01]  /*a220*/  @!P0 FMUL R22, R22, 1.175494350822287508e-38 ;  /* 0x0080000016168820 */ /* 0x001fe20000400000 */
[----:B------:R-:W-:Y:S06]  /*a230*/  BRA `(.L_x_9504) ;  /* 0x00000008007c7947 */ /* 0x000fec0003800000 */
.L_x_9499:
        /* <DEDUP_REMOVED lines=12> */
.L_x_9513:
[----:B------:R-:W2:Y:S01]  /*a300*/  LDG.E.64 R2, desc[UR36][R2.64] ;  /* 0x0000002402027981 */ /* 0x000ea2000c1e1b00 */
[----:B------:R-:W-:Y:S01]  /*a310*/  UMOV UR4, 0xf0000000 ;  /* 0xf000000000047882 */ /* 0x000fe20000000000 */
[----:B------:R-:W-:Y:S01]  /*a320*/  UMOV UR5, 0x380fffff ;  /* 0x380fffff00057882 */ /* 0x000fe20000000000 */
[----:B--2---:R-:W0:Y:S01]  /*a330*/  F2F.F32.F64 R22, R2 ;  /* 0x0000000200167310 */ /* 0x004e220000301000 */
[----:B------:R-:W-:-:S14]  /*a340*/  DSETP.GEU.AND P0, PT, |R2|, UR4, PT ;  /* 0x0000000402007e2a */ /* 0x000fdc000bf0e200 */
[----:B0-----:R-:W-:Y:S01]  /*a350*/  @!P0 FMUL R22, R22, 1.175494350822287508e-38 ;  /* 0x0080000016168820 */ /* 0x001fe20000400000 */
[----:B------:R-:W-:Y:S06]  /*a360*/  BRA `(.L_x_9504) ;  /* 0x0000000800307947 */ /* 0x000fec0003800000 */
.L_x_9512:
        /* <DEDUP_REMOVED lines=26> */
.L_x_9515:
        /* <DEDUP_REMOVED lines=13> */
.L_x_9514:
[----:B------:R-:W2:Y:S02]  /*a5e0*/  LDG.E.U16 R2, desc[UR36][R2.64] ;  /* 0x0000002402027981 */ /* 0x000ea4000c1e1500 */
[----:B--2---:R-:W-:Y:S01]  /*a5f0*/  IMAD.U32 R22, R2, 0x10000, RZ ;  /* 0x0001000002167824 */ /* 0x004fe200078e00ff */
[----:B------:R-:W-:Y:S06]  /*a600*/  BRA `(.L_x_9504) ;  /* 0x0000000400887947 */ /* 0x000fec0003800000 */
.L_x_9511:
        /* <DEDUP_REMOVED lines=11> */
.L_x_9518:
        /* <DEDUP_REMOVED lines=20> */
.L_x_9520:
[----:B------:R-:W-:Y:S05]  /*a800*/  BSYNC B0 ;  /* 0x0000000000007941 */ /* 0x000fea0003800000 */
.L_x_9519:
[----:B------:R-:W-:Y:S01]  /*a810*/  IMAD.SHL.U32 R2, R2, 0x100000, RZ ;  /* 0x0010000002027824 */ /* 0x000fe200078e00ff */
[----:B------:R-:W-:-:S04]  /*a820*/  LEA R3, R0, 0x3b800000, 0x17 ;  /* 0x3b80000000037811 */ /* 0x000fc800078eb8ff */
[----:B------:R-:W-:Y:S01]  /*a830*/  LOP3.LUT R22, R3, R2, R22, 0xfe, !PT ;  /* 0x0000000203167212 */ /* 0x000fe200078efe16 */
[----:B------:R-:W-:Y:S06]  /*a840*/  BRA `(.L_x_9504) ;  /* 0x0000000000f87947 */ /* 0x000fec0003800000 */
.L_x_9517:
        /* <DEDUP_REMOVED lines=20> */
.L_x_9522:
[----:B------:R-:W-:Y:S05]  /*a990*/  BSYNC B0 ;  /* 0x0000000000007941 */ /* 0x000fea0003800000 */
.L_x_9521:
[----:B------:R-:W-:Y:S01]  /*a9a0*/  IMAD.SHL.U32 R2, R2, 0x200000, RZ ;  /* 0x0020000002027824 */ /* 0x000fe200078e00ff */
[----:B------:R-:W-:-:S04]  /*a9b0*/  LEA R3, R0, 0x37800000, 0x17 ;  /* 0x3780000000037811 */ /* 0x000fc800078eb8ff */
[----:B------:R-:W-:Y:S01]  /*a9c0*/  LOP3.LUT R22, R3, R2, R22, 0xfe, !PT ;  /* 0x0000000203167212 */ /* 0x000fe200078efe16 */
[----:B------:R-:W-:Y:S06]  /*a9d0*/  BRA `(.L_x_9504) ;  /* 0x0000000000947947 */ /* 0x000fec0003800000 */
.L_x_9516:
        /* <DEDUP_REMOVED lines=14> */
.L_x_9503:
        /* <DEDUP_REMOVED lines=16> */
.L_x_9525:
[----:B------:R-:W-:Y:S01]  /*abc0*/  IMAD.MOV.U32 R22, RZ, RZ, RZ ;  /* 0x000000ffff167224 */ /* 0x000fe200078e00ff */
[----:B------:R-:W-:Y:S06]  /*abd0*/  BRA `(.L_x_9504) ;  /* 0x0000000000147947 */ /* 0x000fec0003800000 */
.L_x_9524:
[----:B------:R-:W2:Y:S02]  /*abe0*/  LDG.E.64 R22, desc[UR36][R2.64] ;  /* 0x0000002402167981 */ /* 0x000ea4000c1e1b00 */
[----:B--2---:R0:W1:Y:S01]  /*abf0*/  I2F.U64 R22, R22 ;  /* 0x0000001600167312 */ /* 0x0040620000301000 */
[----:B------:R-:W-:Y:S05]  /*ac00*/  BRA `(.L_x_9504) ;  /* 0x0000000000087947 */ /* 0x000fea0003800000 */
.L_x_9523:
[----:B------:R-:W2:Y:S02]  /*ac10*/  LDG.E R2, desc[UR36][R2.64] ;  /* 0x0000002402027981 */ /* 0x000ea4000c1e1900 */
[----:B--2---:R-:W-:-:S07]  /*ac20*/  I2FP.F32.U32 R22, R2 ;  /* 0x0000000200167245 */ /* 0x004fce0000201000 */
.L_x_9504:
[----:B------:R-:W-:Y:S05]  /*ac30*/  BSYNC B6 ;  /* 0x0000000000067941 */ /* 0x000fea0003800000 */
.L_x_9498:
        /* <DEDUP_REMOVED lines=19> */
.L_x_9530:
[----:B------:R-:W2:Y:S02]  /*ad70*/  LDG.E.U8 R0, desc[UR36][R2.64] ;  /* 0x0000002402007981 */ /* 0x000ea4000c1e1100 */
[----:B--2---:R-:W-:Y:S01]  /*ad80*/  I2FP.F32.U32 R0, R0 ;  /* 0x0000000000007245 */ /* 0x004fe20000201000 */
[----:B------:R-:W-:Y:S06]  /*ad90*/  BRA `(.L_x_9532) ;  /* 0x0000000c002c7947 */ /* 0x000fec0003800000 */
.L_x_9529:
        /* <DEDUP_REMOVED lines=9> */
.L_x_9534:
[----:B------:R-:W2:Y:S02]  /*ae30*/  LDG.E R0, desc[UR36][R2.64] ;  /* 0x0000002402007981 */ /* 0x000ea4000c1e1900 */
[----:B--2---:R-:W-:Y:S01]  /*ae40*/  I2FP.F32.S32 R0, R0 ;  /* 0x0000000000007245 */ /* 0x004fe20000201400 */
[----:B------:R-:W-:Y:S06]  /*ae50*/  BRA `(.L_x_9532) ;  /* 0x0000000800fc7947 */ /* 0x000fec0003800000 */
.L_x_9533:
[----:B------:R-:W2:Y:S02]  /*ae60*/  LDG.E.U16 R0, desc[UR36][R2.64] ;  /* 0x0000002402007981 */ /* 0x000ea4000c1e1500 */
[----:B--2---:R-:W0:Y:S01]  /*ae70*/  I2F.S16 R0, R0 ;  /* 0x0000000000007306 */ /* 0x004e220000101400 */
[----:B------:R-:W-:Y:S05]  /*ae80*/  BRA `(.L_x_9532) ;  /* 0x0000000800f07947 */ /* 0x000fea0003800000 */
.L_x_9528:
        /* <DEDUP_REMOVED lines=8> */
.L_x_9536:
[----:B------:R-:W2:Y:S02]  /*af10*/  LDG.E.U16 R0, desc[UR36][R2.64] ;  /* 0x0000002402007981 */ /* 0x000ea4000c1e1500 */
[----:B--2---:R-:W-:Y:S01]  /*af20*/  HADD2.F32 R0, -RZ, R0.H0_H0 ;  /* 0x20000000ff007230 */ /* 0x004fe20000004100 */
[----:B------:R-:W-:Y:S06]  /*af30*/  BRA `(.L_x_9532) ;  /* 0x0000000800c47947 */ /* 0x000fec0003800000 */
.L_x_9535:
        /* <DEDUP_REMOVED lines=8> */
.L_x_9538:
[----:B------:R-:W2:Y:S02]  /*afc0*/  LDG.E.U16 R0, desc[UR36][R2.64] ;  /* 0x0000002402007981 */ /* 0x000ea4000c1e1500 */
[----:B--2---:R-:W-:Y:S01]  /*afd0*/  HADD2.F32 R0, -RZ, R0.H0_H0 ;  /* 0x20000000ff007230 */ /* 0x004fe20000004100 */
[----:B------:R-:W-:Y:S06]  /*afe0*/  BRA `(.L_x_9532) ;  /* 0x0000000800987947 */ /* 0x000fec0003800000 */
.L_x_9537:
[----:B------:R-:W2:Y:S01]  /*aff0*/  LDG.E.64 R2, desc[UR36][R2.64] ;  /* 0x0000002402027981 */ /* 0x000ea2000c1e1b00 */
[----:B------:R-:W-:Y:S01]  /*b000*/  UMOV UR4, 0xf0000000 ;  /* 0xf000000000047882 */ /* 0x000fe20000000000 */
[----:B------:R-:W-:Y:S01]  /*b010*/  UMOV UR5, 0x380fffff ;  /* 0x380fffff00057882 */ /* 0x000fe20000000000 */
[----:B--2---:R-:W0:Y:S01]  /*b020*/  F2F.F32.F64 R0, R2 ;  /* 0x0000000200007310 */ /* 0x004e220000301000 */
[----:B------:R-:W-:-:S14]  /*b030*/  DSETP.GEU.AND P0, PT, |R2|, UR4, PT ;  /* 0x0000000402007e2a */ /* 0x000fdc000bf0e200 */
[----:B0-----:R-:W-:Y:S01]  /*b040*/  @!P0 FMUL R0, R0, 1.175494350822287508e-38 ;  /* 0x0080000000008820 */ /* 0x001fe20000400000 */
[----:B------:R-:W-:Y:S06]  /*b050*/  BRA `(.L_x_9532) ;  /* 0x00000008007c7947 */ /* 0x000fec0003800000 */
.L_x_9527:
        /* <DEDUP_REMOVED lines=12> */
.L_x_9541:
[----:B------:R-:W2:Y:S01]  /*b120*/  LDG.E.64 R2, desc[UR36][R2.64] ;  /* 0x0000002402027981 */ /* 0x000ea2000c1e1b00 */
[----:B------:R-:W-:Y:S01]  /*b130*/  UMOV UR4, 0xf0000000 ;  /* 0xf000000000047882 */ /* 0x000fe20000000000 */
[----:B------:R-:W-:Y:S01]  /*b140*/  UMOV UR5, 0x380fffff ;  /* 0x380fffff00057882 */ /* 0x000fe20000000000 */
[----:B--2---:R-:W0:Y:S01]  /*b150*/  F2F.F32.F64 R0, R2 ;  /* 0x0000000200007310 */ /* 0x004e220000301000 */
[----:B------:R-:W-:-:S14]  /*b160*/  DSETP.GEU.AND P0, PT, |R2|, UR4, PT ;  /* 0x0000000402007e2a */ /* 0x000fdc000bf0e200 */
[----:B0-----:R-:W-:Y:S01]  /*b170*/  @!P0 FMUL R0, R0, 1.175494350822287508e-38 ;  /* 0x0080000000008820 */ /* 0x001fe20000400000 */
[----:B------:R-:W-:Y:S06]  /*b180*/  BRA `(.L_x_9532) ;  /* 0x0000000800307947 */ /* 0x000fec0003800000 */
.L_x_9540:
        /* <DEDUP_REMOVED lines=26> */
.L_x_9543:
        /* <DEDUP_REMOVED lines=13> */
.L_x_9542:
[----:B------:R-:W2:Y:S02]  /*b400*/  LDG.E.U16 R0, desc[UR36][R2.64] ;  /* 0x0000002402007981 */ /* 0x000ea4000c1e1500 */
[----:B--2---:R-:W-:Y:S01]  /*b410*/  IMAD.U32 R0, R0, 0x10000, RZ ;  /* 0x0001000000007824 */ /* 0x004fe200078e00ff */
[----:B------:R-:W-:Y:S06]  /*b420*/  BRA `(.L_x_9532) ;  /* 0x0000000400887947 */ /* 0x000fec0003800000 */
.L_x_9539:
        /* <DEDUP_REMOVED lines=11> */
.L_x_9546:
        /* <DEDUP_REMOVED lines=20> */
.L_x_9548:
[----:B------:R-:W-:Y:S05]  /*b620*/  BSYNC B0 ;  /* 0x0000000000007941 */ /* 0x000fea0003800000 */
.L_x_9547:
[----:B------:R-:W-:Y:S01]  /*b630*/  LEA R3, R0, 0x3b800000, 0x17 ;  /* 0x3b80000000037811 */ /* 0x000fe200078eb8ff */
[----:B------:R-:W-:-:S05]  /*b640*/  IMAD.SHL.U32 R0, R2, 0x100000, RZ ;  /* 0x0010000002007824 */ /* 0x000fca00078e00ff */
[----:B------:R-:W-:Y:S01]  /*b650*/  LOP3.LUT R0, R3, R0, R4, 0xfe, !PT ;  /* 0x0000000003007212 */ /* 0x000fe200078efe04 */
[----:B------:R-:W-:Y:S06]  /*b660*/  BRA `(.L_x_9532) ;  /* 0x0000000000f87947 */ /* 0x000fec0003800000 */
.L_x_9545:
        /* <DEDUP_REMOVED lines=20> */
.L_x_9550:
[----:B------:R-:W-:Y:S05]  /*b7b0*/  BSYNC B0 ;  /* 0x0000000000007941 */ /* 0x000fea0003800000 */
.L_x_9549:
[----:B------:R-:W-:Y:S01]  /*b7c0*/  LEA R3, R0, 0x37800000, 0x17 ;  /* 0x3780000000037811 */ /* 0x000fe200078eb8ff */
[----:B------:R-:W-:-:S05]  /*b7d0*/  IMAD.SHL.U32 R0, R2, 0x200000, RZ ;  /* 0x0020000002007824 */ /* 0x000fca00078e00ff */
[----:B------:R-:W-:Y:S01]  /*b7e0*/  LOP3.LUT R0, R3, R0, R4, 0xfe, !PT ;  /* 0x0000000003007212 */ /* 0x000fe200078efe04 */
[----:B------:R-:W-:Y:S06]  /*b7f0*/  BRA `(.L_x_9532) ;  /* 0x0000000000947947 */ /* 0x000fec0003800000 */
.L_x_9544:
        /* <DEDUP_REMOVED lines=14> */
.L_x_9531:
        /* <DEDUP_REMOVED lines=16> */
.L_x_9553:
[----:B------:R-:W-:Y:S01]  /*b9e0*/  IMAD.MOV.U32 R0, RZ, RZ, RZ ;  /* 0x000000ffff007224 */ /* 0x000fe200078e00ff */
[----:B------:R-:W-:Y:S06]  /*b9f0*/  BRA `(.L_x_9532) ;  /* 0x0000000000147947 */ /* 0x000fec0003800000 */
.L_x_9552:
[----:B------:R-:W2:Y:S02]  /*ba00*/  LDG.E.64 R2, desc[UR36][R2.64] ;  /* 0x0000002402027981 */ /* 0x000ea4000c1e1b00 */
[----:B--2---:R0:W2:Y:S01]  /*ba10*/  I2F.U64 R0, R2 ;  /* 0x0000000200007312 */ /* 0x0040a20000301000 */
[----:B------:R-:W-:Y:S05]  /*ba20*/  BRA `(.L_x_9532) ;  /* 0x0000000000087947 */ /* 0x000fea0003800000 */
.L_x_9551:
[----:B------:R-:W2:Y:S02]  /*ba30*/  LDG.E R0, desc[UR36][R2.64] ;  /* 0x0000002402007981 */ /* 0x000ea4000c1e1900 */
[----:B--2---:R-:W-:-:S07]  /*ba40*/  I2FP.F32.U32 R0, R0 ;  /* 0x0000000000007245 */ /* 0x004fce0000201000 */
.L_x_9532:
[----:B------:R-:W-:Y:S05]  /*ba50*/  BSYNC B6 ;  /* 0x0000000000067941 */ /* 0x000fea0003800000 */
.L_x_9526:
[----:B------:R-:W2:Y:S01]  /*ba60*/  LDC.U8 R5, c[0x0][0x508] ;  /* 0x00014200ff057b82 */ /* 0x000ea20000000000 */
[----:B------:R-:W-:Y:S02]  /*ba70*/  ULDC UR4, c[0x0][0x4f8] ;  /* 0x00013e0000047ab9 */ /* 0x000fe40000000800 */
[----:B01-345:R-:W-:-:S04]  /*ba80*/  FMUL.FTZ R3, R22, UR4 ;  /* 0x0000000416037c20 */ /* 0x03bfc80008410000 */
[----:B--2---:R-:W-:Y:S01]  /*ba90*/  FMUL.FTZ R2, R3, R0 ;  /* 0x0000000003027220 */ /* 0x004fe20000410000 */
        /* <DEDUP_REMOVED lines=14> */
.L_x_9557:
[----:B------:R-:W0:Y:S02]  /*bb80*/  F2I.S64.TRUNC R2, R2 ;  /* 0x0000000200027311 */ /* 0x000e24000020d900 */
[----:B0-----:R-:W-:-:S05]  /*bb90*/  IMAD.MOV.U32 R5, RZ, RZ, R2 ;  /* 0x000000ffff057224 */ /* 0x001fca00078e0002 */
[----:B------:R0:W-:Y:S01]  /*bba0*/  STG.E.U8 desc[UR36][R16.64], R5 ;  /* 0x0000000510007986 */ /* 0x0001e2000c101124 */
[----:B------:R-:W-:Y:S05]  /*bbb0*/  BRA `(.L_x_9559) ;  /* 0x0000000c00407947 */ /* 0x000fea0003800000 */
.L_x_9556:
        /* <DEDUP_REMOVED lines=9> */
.L_x_9561:
[----:B------:R-:W0:Y:S02]  /*bc50*/  F2I.FTZ.TRUNC.NTZ R3, R2 ;  /* 0x0000000200037305 */ /* 0x000e24000021f100 */
[----:B0-----:R0:W-:Y:S01]  /*bc60*/  STG.E desc[UR36][R16.64], R3 ;  /* 0x0000000310007986 */ /* 0x0011e2000c101924 */
[----:B------:R-:W-:Y:S05]  /*bc70*/  BRA `(.L_x_9559) ;  /* 0x0000000c00107947 */ /* 0x000fea0003800000 */
.L_x_9560:
[----:B------:R-:W0:Y:S02]  /*bc80*/  F2I.FTZ.TRUNC.NTZ R3, R2 ;  /* 0x0000000200037305 */ /* 0x000e24000021f100 */
[----:B0-----:R0:W-:Y:S01]  /*bc90*/  STG.E.U16 desc[UR36][R16.64], R3 ;  /* 0x0000000310007986 */ /* 0x0011e2000c101524 */
[----:B------:R-:W-:Y:S05]  /*bca0*/  BRA `(.L_x_9559) ;  /* 0x0000000c00047947 */ /* 0x000fea0003800000 */
.L_x_9555:
        /* <DEDUP_REMOVED lines=8> */
.L_x_9563:
[----:B------:R-:W-:-:S05]  /*bd30*/  F2FP.F16.F32.PACK_AB R2, RZ, R2 ;  /* 0x00000002ff02723e */ /* 0x000fca00000000ff */
[----:B------:R4:W-:Y:S01]  /*bd40*/  STG.E.U16 desc[UR36][R16.64], R2 ;  /* 0x0000000210007986 */ /* 0x0009e2000c101524 */
[----:B------:R-:W-:Y:S05]  /*bd50*/  BRA `(.L_x_9559) ;  /* 0x0000000800d87947 */ /* 0x000fea0003800000 */
.L_x_9562:
        /* <DEDUP_REMOVED lines=9> */
.L_x_9565:
[----:B------:R-:W-:-:S04]  /*bdf0*/  F2FP.F16.F32.PACK_AB R3, RZ, R2 ;  /* 0x00000002ff03723e */ /* 0x000fc800000000ff */
[----:B------:R-:W-:-:S05]  /*be00*/  PRMT R3, R3, 0x5410, RZ ;  /* 0x0000541003037816 */ /* 0x000fca00000000ff */
[----:B------:R2:W-:Y:S01]  /*be10*/  STG.E desc[UR36][R16.64], R3 ;  /* 0x0000000310007986 */ /* 0x0005e2000c101924 */
[----:B------:R-:W-:Y:S05]  /*be20*/  BRA `(.L_x_9559) ;  /* 0x0000000800a47947 */ /* 0x000fea0003800000 */
.L_x_9564:
[----:B------:R-:W-:-:S06]  /*be30*/  FMUL.FTZ R2, R2, 1 ;  /* 0x3f80000002027820 */ /* 0x000fcc0000410000 */
[----:B------:R-:W0:Y:S02]  /*be40*/  F2F.F64.F32 R2, R2 ;  /* 0x0000000200027310 */ /* 0x000e240000201800 */
[----:B0-----:R0:W-:Y:S01]  /*be50*/  STG.E.64 desc[UR36][R16.64], R2 ;  /* 0x0000000210007986 */ /* 0x0011e2000c101b24 */
[----:B------:R-:W-:Y:S05]  /*be60*/  BRA `(.L_x_9559) ;  /* 0x0000000800947947 */ /* 0x000fea0003800000 */
.L_x_9554:
        /* <DEDUP_REMOVED lines=12> */
.L_x_9568:
[----:B------:R-:W-:Y:S01]  /*bf30*/  FMUL.FTZ R4, R2, 1 ;  /* 0x3f80000002047820 */ /* 0x000fe20000410000 */
[----:B------:R-:W-:-:S05]  /*bf40*/  CS2R R6, SRZ ;  /* 0x0000000000067805 */ /* 0x000fca000001ff00 */
[----:B------:R-:W0:Y:S02]  /*bf50*/  F2F.F64.F32 R4, R4 ;  /* 0x0000000400047310 */ /* 0x000e240000201800 */
[----:B0-----:R0:W-:Y:S01]  /*bf60*/  STG.E.128 desc[UR36][R16.64], R4 ;  /* 0x0000000410007986 */ /* 0x0011e2000c101d24 */
[----:B------:R-:W-:Y:S05]  /*bf70*/  BRA `(.L_x_9559) ;  /* 0x0000000800507947 */ /* 0x000fea0003800000 */
.L_x_9567:
        /* <DEDUP_REMOVED lines=20> */
.L_x_9572:
[----:B------:R-:W-:Y:S05]  /*c0c0*/  BSYNC B0 ;  /* 0x0000000000007941 */ /* 0x000fea0003800000 */
.L_x_9571:
[----:B------:R-:W-:-:S05]  /*c0d0*/  LOP3.LUT R5, R0, R5, RZ, 0xfc, !PT ;  /* 0x0000000500057212 */ /* 0x000fca00078efcff */
[----:B------:R0:W-:Y:S01]  /*c0e0*/  STG.E.U8 desc[UR36][R16.64], R5 ;  /* 0x0000000510007986 */ /* 0x0001e2000c101124 */
[----:B------:R-:W-:Y:S05]  /*c0f0*/  BRA `(.L_x_9559) ;  /* 0x0000000400f07947 */ /* 0x000fea0003800000 */
.L_x_9570:
        /* <DEDUP_REMOVED lines=12> */
.L_x_9574:
[----:B------:R-:W-:Y:S01]  /*c1c0*/  IMAD.MOV.U32 R0, RZ, RZ, 0x7f ;  /* 0x0000007fff007424 */ /* 0x000fe200078e00ff */
[----:B------:R-:W-:-:S04]  /*c1d0*/  ISETP.GT.U32.AND P0, PT, R4, 0x7f800000, PT ;  /* 0x7f8000000400780c */ /* 0x000fc80003f04070 */
[----:B------:R-:W-:-:S09]  /*c1e0*/  SEL R0, R0, 0x7c, P0 ;  /* 0x0000007c00007807 */ /* 0x000fd20000000000 */
.L_x_9575:
[----:B------:R-:W-:Y:S05]  /*c1f0*/  BSYNC B0 ;  /* 0x0000000000007941 */ /* 0x000fea0003800000 */
.L_x_9573:
[----:B------:R-:W-:-:S04]  /*c200*/  LOP3.LUT R2, R2, 0x80000000, RZ, 0xc0, !PT ;  /* 0x8000000002027812 */ /* 0x000fc800078ec0ff */
[----:B------:R-:W-:-:S04]  /*c210*/  SHF.R.U32.HI R3, RZ, 0x18, R2 ;  /* 0x00000018ff037819 */ /* 0x000fc80000011602 */
[----:B------:R-:W-:-:S05]  /*c220*/  LOP3.LUT R3, R0, R3, RZ, 0xfc, !PT ;  /* 0x0000000300037212 */ /* 0x000fca00078efcff */
[----:B------:R0:W-:Y:S01]  /*c230*/  STG.E.U8 desc[UR36][R16.64], R3 ;  /* 0x0000000310007986 */ /* 0x0001e2000c101124 */
[----:B------:R-:W-:Y:S05]  /*c240*/  BRA `(.L_x_9559) ;  /* 0x00000004009c7947 */ /* 0x000fea0003800000 */
.L_x_9569:
[----:B------:R-:W-:-:S05]  /*c250*/  F2FP.BF16.F32.PACK_AB R2, RZ, R2 ;  /* 0x00000002ff02723e */ /* 0x000fca00000010ff */
[----:B------:R0:W-:Y:S01]  /*c260*/  STG.E.U16 desc[UR36][R16.64], R2 ;  /* 0x0000000210007986 */ /* 0x0001e2000c101524 */
[----:B------:R-:W-:Y:S05]  /*c270*/  BRA `(.L_x_9559) ;  /* 0x0000000400907947 */ /* 0x000fea0003800000 */
.L_x_9566:
        /* <DEDUP_REMOVED lines=11> */
.L_x_9578:
        /* <DEDUP_REMOVED lines=16> */
.L_x_9581:
[----:B------:R-:W-:-:S04]  /*c430*/  LOP3.LUT R2, R2, 0x80000000, RZ, 0xc0, !PT ;  /* 0x8000000002027812 */ /* 0x000fc800078ec0ff */
[----:B------:R-:W-:-:S04]  /*c440*/  SHF.R.U32.HI R3, RZ, 0x18, R2 ;  /* 0x00000018ff037819 */ /* 0x000fc80000011602 */
[----:B------:R-:W-:-:S04]  /*c450*/  LOP3.LUT R0, R0, R3, RZ, 0xfc, !PT ;  /* 0x0000000300007212 */ /* 0x000fc800078efcff */
[----:B------:R-:W-:-:S07]  /*c460*/  PRMT R8, R0, 0x7610, R8 ;  /* 0x0000761000087816 */ /* 0x000fce0000000008 */
.L_x_9580:
[----:B------:R-:W-:Y:S05]  /*c470*/  BSYNC B0 ;  /* 0x0000000000007941 */ /* 0x000fea0003800000 */
.L_x_9579:
[----:B------:R0:W-:Y:S01]  /*c480*/  STG.E.U8 desc[UR36][R16.64], R8 ;  /* 0x0000000810007986 */ /* 0x0001e2000c101124 */
[----:B------:R-:W-:Y:S05]  /*c490*/  BRA `(.L_x_9559) ;  /* 0x0000000400087947 */ /* 0x000fea0003800000 */
.L_x_9577:
        /* <DEDUP_REMOVED lines=16> */
.L_x_9584:
[----:B------:R-:W-:-:S04]  /*c5a0*/  LOP3.LUT R2, R2, 0x80000000, RZ, 0xc0, !PT ;  /* 0x8000000002027812 */ /* 0x000fc800078ec0ff */
[----:B------:R-:W-:-:S04]  /*c5b0*/  SHF.R.U32.HI R3, RZ, 0x18, R2 ;  /* 0x00000018ff037819 */ /* 0x000fc80000011602 */
[----:B------:R-:W-:-:S04]  /*c5c0*/  LOP3.LUT R0, R0, R3, RZ, 0xfc, !PT ;  /* 0x0000000300007212 */ /* 0x000fc800078efcff */
[----:B------:R-:W-:-:S07]  /*c5d0*/  PRMT R8, R0, 0x7610, R8 ;  /* 0x0000761000087816 */ /* 0x000fce0000000008 */
.L_x_9583:
[----:B------:R-:W-:Y:S05]  /*c5e0*/  BSYNC B0 ;  /* 0x0000000000007941 */ /* 0x000fea0003800000 */
.L_x_9582:
[----:B------:R0:W-:Y:S01]  /*c5f0*/  STG.E.U8 desc[UR36][R16.64], R8 ;  /* 0x0000000810007986 */ /* 0x0001e2000c101124 */
[----:B------:R-:W-:Y:S05]  /*c600*/  BRA `(.L_x_9559) ;  /* 0x0000000000ac7947 */ /* 0x000fea0003800000 */
.L_x_9576:
        /* <DEDUP_REMOVED lines=21> */
.L_x_9558:
        /* <DEDUP_REMOVED lines=16> */
.L_x_9587:
[----:B------:R-:W-:Y:S05]  /*c860*/  BRA `(.L_x_9559) ;  /* 0x0000000000147947 */ /* 0x000fea0003800000 */
.L_x_9586:
[----:B------:R-:W0:Y:S02]  /*c870*/  F2I.U64.TRUNC R2, R2 ;  /* 0x0000000200027311 */ /* 0x000e24000020d800 */
[----:B0-----:R0:W-:Y:S01]  /*c880*/  STG.E.64 desc[UR36][R16.64], R2 ;  /* 0x0000000210007986 */ /* 0x0011e2000c101b24 */
[----:B------:R-:W-:Y:S05]  /*c890*/  BRA `(.L_x_9559) ;  /* 0x0000000000087947 */ /* 0x000fea0003800000 */
.L_x_9585:
[----:B------:R-:W0:Y:S02]  /*c8a0*/  F2I.FTZ.U32.TRUNC.NTZ R3, R2 ;  /* 0x0000000200037305 */ /* 0x000e24000021f000 */
[----:B0-----:R0:W-:Y:S02]  /*c8b0*/  STG.E desc[UR36][R16.64], R3 ;  /* 0x0000000310007986 */ /* 0x0011e4000c101924 */
.L_x_9559:
[----:B------:R-:W-:-:S07]  /*c8c0*/  VIADD R19, R19, 0x80 ;  /* 0x0000008013137836 */ /* 0x000fce0000000000 */
.L_x_9495:
[----:B------:R-:W-:Y:S05]  /*c8d0*/  BSYNC B7 ;  /* 0x0000000000077941 */ /* 0x000fea0003800000 */
.L_x_9494:
[----:B------:R-:W-:Y:S02]  /*c8e0*/  ULDC UR4, c[0x0][0x210] ;  /* 0x0000840000047ab9 */ /* 0x000fe40000000800 */
[----:B------:R-:W-:-:S13]  /*c8f0*/  ISETP.GE.AND P0, PT, R19, UR4, PT ;  /* 0x0000000413007c0c */ /* 0x000fda000bf06270 */
[----:B------:R-:W-:Y:S05]  /*c900*/  @P0 EXIT ;  /* 0x000000000000094d */ /* 0x000fea0003800000 */
        /* <DEDUP_REMOVED lines=354> */
.L_x_9588:
        /* <DEDUP_REMOVED lines=27> */
.L_x_9589:
        /* <DEDUP_REMOVED lines=19> */
.L_x_9594:
[----:B------:R-:W2:Y:S02]  /*e210*/  LDG.E.U8 R2, desc[UR36][R2.64] ;  /* 0x0000002402027981 */ /* 0x000ea4000c1e1100 */
[----:B--2---:R-:W-:Y:S01]  /*e220*/  I2FP.F32.U32 R19, R2 ;  /* 0x0000000200137245 */ /* 0x004fe20000201000 */
[----:B------:R-:W-:Y:S06]  /*e230*/  BRA `(.L_x_9596) ;  /* 0x0000000c002c7947 */ /* 0x000fec0003800000 */
.L_x_9593:
        /* <DEDUP_REMOVED lines=9> */
.L_x_9598:
[----:B------:R-:W2:Y:S02]  /*e2d0*/  LDG.E R2, desc[UR36][R2.64] ;  /* 0x0000002402027981 */ /* 0x000ea4000c1e1900 */
[----:B--2---:R-:W-:Y:S01]  /*e2e0*/  I2FP.F32.S32 R19, R2 ;  /* 0x0000000200137245 */ /* 0x004fe20000201400 */
[----:B------:R-:W-:Y:S06]  /*e2f0*/  BRA `(.L_x_9596) ;  /* 0x0000000800fc7947 */ /* 0x000fec0003800000 */
.L_x_9597:
[----:B------:R-:W2:Y:S02]  /*e300*/  LDG.E.U16 R2, desc[UR36][R2.64] ;  /* 0x0000002402027981 */ /* 0x000ea4000c1e1500 */
[----:B--2---:R0:W1:Y:S01]  /*e310*/  I2F.S16 R19, R2 ;  /* 0x0000000200137306 */ /* 0x0040620000101400 */
[----:B------:R-:W-:Y:S05]  /*e320*/  BRA `(.L_x_9596) ;  /* 0x0000000800f07947 */ /* 0x000fea0003800000 */
.L_x_9592:
        /* <DEDUP_REMOVED lines=8> */
.L_x_9600:
[----:B------:R-:W2:Y:S02]  /*e3b0*/  LDG.E.U16 R2, desc[UR36][R2.64] ;  /* 0x0000002402027981 */ /* 0x000ea4000c1e1500 */
[----:B--2---:R-:W-:Y:S01]  /*e3c0*/  HADD2.F32 R19, -RZ, R2.H0_H0 ;  /* 0x20000002ff137230 */ /* 0x004fe20000004100 */
[----:B------:R-:W-:Y:S06]  /*e3d0*/  BRA `(.L_x_9596) ;  /* 0x0000000800c47947 */ /* 0x000fec0003800000 */
.L_x_9599:
        /* <DEDUP_REMOVED lines=8> */
.L_x_9602:
[----:B------:R-:W2:Y:S02]  /*e460*/  LDG.E.U16 R2, desc[UR36][R2.64] ;  /* 0x0000002402027981 */ /* 0x000ea4000c1e1500 */
[----:B--2---:R-:W-:Y:S01]  /*e470*/  HADD2.F32 R19, -RZ, R2.H0_H0 ;  /* 0x20000002ff137230 */ /* 0x004fe20000004100 */
[----:B------:R-:W-:Y:S06]  /*e480*/  BRA `(.L_x_9596) ;  /* 0x0000000800987947 */ /* 0x000fec0003800000 */
.L_x_9601:
[----:B------:R-:W2:Y:S01]  /*e490*/  LDG.E.64 R2, desc[UR36][R2.64] ;  /* 0x0000002402027981 */ /* 0x000ea2000c1e1b00 */
[----:B------:R-:W-:Y:S01]  /*e4a0*/  UMOV UR4, 0xf0000000 ;  /* 0xf000000000047882 */ /* 0x000fe20000000000 */
[----:B------:R-:W-:Y:S01]  /*e4b0*/  UMOV UR5, 0x380fffff ;  /* 0x380fffff00057882 */ /* 0x000fe20000000000 */
[----:B--2---:R-:W0:Y:S01]  /*e4c0*/  F2F.F32.F64 R19, R2 ;  /* 0x0000000200137310 */ /* 0x004e220000301000 */
[----:B------:R-:W-:-:S14]  /*e4d0*/  DSETP.GEU.AND P0, PT, |R2|, UR4, PT ;  /* 0x0000000402007e2a */ /* 0x000fdc000bf0e200 */
[----:B0-----:R-:W-:Y:S01]  /*e4e0*/  @!P0 FMUL R19, R19, 1.175494350822287508e-38 ;  /* 0x0080000013138820 */ /* 0x001fe20000400000 */
[----:B------:R-:W-:Y:S06]  /*e4f0*/  BRA `(.L_x_9596) ;  /* 0x00000008007c7947 */ /* 0x000fec0003800000 */
.L_x_9591:
        /* <DEDUP_REMOVED lines=12> */
.L_x_9605:
[----:B------:R-:W2:Y:S01]  /*e5c0*/  LDG.E.64 R2, desc[UR36][R2.64] ;  /* 0x0000002402027981 */ /* 0x000ea2000c1e1b00 */
[----:B------:R-:W-:Y:S01]  /*e5d0*/  UMOV UR4, 0xf0000000 ;  /* 0xf000000000047882 */ /* 0x000fe20000000000 */
[----:B------:R-:W-:Y:S01]  /*e5e0*/  UMOV UR5, 0x380fffff ;  /* 0x380fffff00057882 */ /* 0x000fe20000000000 */
[----:B--2---:R-:W0:Y:S01]  /*e5f0*/  F2F.F32.F64 R19, R2 ;  /* 0x0000000200137310 */ /* 0x004e220000301000 */
[----:B------:R-:W-:-:S14]  /*e600*/  DSETP.GEU.AND P0, PT, |R2|, UR4, PT ;  /* 0x0000000402007e2a */ /* 0x000fdc000bf0e200 */
[----:B0-----:R-:W-:Y:S01]  /*e610*/  @!P0 FMUL R19, R19, 1.175494350822287508e-38 ;  /* 0x0080000013138820 */ /* 0x001fe20000400000 */
[----:B------:R-:W-:Y:S06]  /*e620*/  BRA `(.L_x_9596) ;  /* 0x0000000800307947 */ /* 0x000fec0003800000 */
.L_x_9604:
        /* <DEDUP_REMOVED lines=26> */
.L_x_9607:
        /* <DEDUP_REMOVED lines=13> */
.L_x_9606:
[----:B------:R-:W2:Y:S02]  /*e8a0*/  LDG.E.U16 R2, desc[UR36][R2.64] ;  /* 0x0000002402027981 */ /* 0x000ea4000c1e1500 */
[----:B--2---:R-:W-:Y:S01]  /*e8b0*/  IMAD.U32 R19, R2, 0x10000, RZ ;  /* 0x0001000002137824 */ /* 0x004fe200078e00ff */
[----:B------:R-:W-:Y:S06]  /*e8c0*/  BRA `(.L_x_9596) ;  /* 0x0000000400887947 */ /* 0x000fec0003800000 */
.L_x_9603:
        /* <DEDUP_REMOVED lines=11> */
.L_x_9610:
        /* <DEDUP_REMOVED lines=20> */
.L_x_9612:
[----:B------:R-:W-:Y:S05]  /*eac0*/  BSYNC B0 ;  /* 0x0000000000007941 */ /* 0x000fea0003800000 */
.L_x_9611:
[----:B------:R-:W-:Y:S01]  /*ead0*/  IMAD.SHL.U32 R2, R2, 0x100000, RZ ;  /* 0x0010000002027824 */ /* 0x000fe200078e00ff */
[----:B------:R-:W-:-:S04]  /*eae0*/  LEA R0, R0, 0x3b800000, 0x17 ;  /* 0x3b80000000007811 */ /* 0x000fc800078eb8ff */
[----:B------:R-:W-:Y:S01]  /*eaf0*/  LOP3.LUT R19, R0, R2, R19, 0xfe, !PT ;  /* 0x0000000200137212 */ /* 0x000fe200078efe13 */
[----:B------:R-:W-:Y:S06]  /*eb00*/  BRA `(.L_x_9596) ;  /* 0x0000000000f87947 */ /* 0x000fec0003800000 */
.L_x_9609:
        /* <DEDUP_REMOVED lines=20> */
.L_x_9614:
[----:B------:R-:W-:Y:S05]  /*ec50*/  BSYNC B0 ;  /* 0x0000000000007941 */ /* 0x000fea0003800000 */
.L_x_9613:
[----:B------:R-:W-:Y:S01]  /*ec60*/  IMAD.SHL.U32 R2, R2, 0x200000, RZ ;  /* 0x0020000002027824 */ /* 0x000fe200078e00ff */
[----:B------:R-:W-:-:S04]  /*ec70*/  LEA R0, R0, 0x37800000, 0x17 ;  /* 0x3780000000007811 */ /* 0x000fc800078eb8ff */
[----:B------:R-:W-:Y:S01]  /*ec80*/  LOP3.LUT R19, R0, R2, R19, 0xfe, !PT ;  /* 0x0000000200137212 */ /* 0x000fe200078efe13 */
[----:B------:R-:W-:Y:S06]  /*ec90*/  BRA `(.L_x_9596) ;  /* 0x0000000000947947 */ /* 0x000fec0003800000 */
.L_x_9608:
        /* <DEDUP_REMOVED lines=14> */
.L_x_9595:
        /* <DEDUP_REMOVED lines=16> */
.L_x_9617:
[----:B------:R-:W-:Y:S01]  /*ee80*/  IMAD.MOV.U32 R19, RZ, RZ, RZ ;  /* 0x000000ffff137224 */ /* 0x000fe200078e00ff */
[----:B------:R-:W-:Y:S06]  /*ee90*/  BRA `(.L_x_9596) ;  /* 0x0000000000147947 */ /* 0x000fec0003800000 */
.L_x_9616:
[----:B------:R-:W2:Y:S02]  /*eea0*/  LDG.E.64 R2, desc[UR36][R2.64] ;  /* 0x0000002402027981 */ /* 0x000ea4000c1e1b00 */
[----:B--2---:R0:W1:Y:S01]  /*eeb0*/  I2F.U64 R19, R2 ;  /* 0x0000000200137312 */ /* 0x0040620000301000 */
[----:B------:R-:W-:Y:S05]  /*eec0*/  BRA `(.L_x_9596) ;  /* 0x0000000000087947 */ /* 0x000fea0003800000 */
.L_x_9615:
[----:B------:R-:W2:Y:S02]  /*eed0*/  LDG.E R2, desc[UR36][R2.64] ;  /* 0x0000002402027981 */ /* 0x000ea4000c1e1900 */
[----:B--2---:R-:W-:-:S07]  /*eee0*/  I2FP.F32.U32 R19, R2 ;  /* 0x0000000200137245 */ /* 0x004fce0000201000 */
.L_x_9596:
[----:B------:R-:W-:Y:S05]  /*eef0*/  BSYNC B6 ;  /* 0x0000000000067941 */ /* 0x000fea0003800000 */
.L_x_9590:
        /* <DEDUP_REMOVED lines=19> */
.L_x_9622:
[----:B------:R-:W2:Y:S02]  /*f030*/  LDG.E.U8 R0, desc[UR36][R2.64] ;  /* 0x0000002402007981 */ /* 0x000ea4000c1e1100 */
[----:B--2---:R-:W-:Y:S01]  /*f040*/  I2FP.F32.U32 R0, R0 ;  /* 0x0000000000007245 */ /* 0x004fe20000201000 */
[----:B------:R-:W-:Y:S06]  /*f050*/  BRA `(.L_x_9624) ;  /* 0x0000000c002c7947 */ /* 0x000fec0003800000 */
.L_x_9621:
        /* <DEDUP_REMOVED lines=9> */
.L_x_9626:
[----:B------:R-:W2:Y:S02]  /*f0f0*/  LDG.E R0, desc[UR36][R2.64] ;  /* 0x0000002402007981 */ /* 0x000ea4000c1e1900 */
[----:B--2---:R-:W-:Y:S01]  /*f100*/  I2FP.F32.S32 R0, R0 ;  /* 0x0000000000007245 */ /* 0x004fe20000201400 */
[----:B------:R-:W-:Y:S06]  /*f110*/  BRA `(.L_x_9624) ;  /* 0x0000000800fc7947 */ /* 0x000fec0003800000 */
.L_x_9625:
[----:B------:R-:W2:Y:S02]  /*f120*/  LDG.E.U16 R0, desc[UR36][R2.64] ;  /* 0x0000002402007981 */ /* 0x000ea4000c1e1500 */
[----:B--2---:R-:W0:Y:S01]  /*f130*/  I2F.S16 R0, R0 ;  /* 0x0000000000007306 */ /* 0x004e220000101400 */
[----:B------:R-:W-:Y:S05]  /*f140*/  BRA `(.L_x_9624) ;  /* 0x0000000800f07947 */ /* 0x000fea0003800000 */
.L_x_9620:
        /* <DEDUP_REMOVED lines=8> */
.L_x_9628:
[----:B------:R-:W2:Y:S02]  /*f1d0*/  LDG.E.U16 R0, desc[UR36][R2.64] ;  /* 0x0000002402007981 */ /* 0x000ea4000c1e1500 */
[----:B--2---:R-:W-:Y:S01]  /*f1e0*/  HADD2.F32 R0, -RZ, R0.H0_H0 ;  /* 0x20000000ff007230 */ /* 0x004fe20000004100 */
[----:B------:R-:W-:Y:S06]  /*f1f0*/  BRA `(.L_x_9624) ;  /* 0x0000000800c47947 */ /* 0x000fec0003800000 */
.L_x_9627:
        /* <DEDUP_REMOVED lines=8> */
.L_x_9630:
[----:B------:R-:W2:Y:S02]  /*f280*/  LDG.E.U16 R0, desc[UR36][R2.64] ;  /* 0x0000002402007981 */ /* 0x000ea4000c1e1500 */
[----:B--2---:R-:W-:Y:S01]  /*f290*/  HADD2.F32 R0, -RZ, R0.H0_H0 ;  /* 0x20000000ff007230 */ /* 0x004fe20000004100 */
[----:B------:R-:W-:Y:S06]  /*f2a0*/  BRA `(.L_x_9624) ;  /* 0x0000000800987947 */ /* 0x000fec0003800000 */
.L_x_9629:
[----:B------:R-:W2:Y:S01]  /*f2b0*/  LDG.E.64 R2, desc[UR36][R2.64] ;  /* 0x0000002402027981 */ /* 0x000ea2000c1e1b00 */
[----:B------:R-:W-:Y:S01]  /*f2c0*/  UMOV UR4, 0xf0000000 ;  /* 0xf000000000047882 */ /* 0x000fe20000000000 */
[----:B------:R-:W-:Y:S01]  /*f2d0*/  UMOV UR5, 0x380fffff ;  /* 0x380fffff00057882 */ /* 0x000fe20000000000 */
[----:B--2---:R-:W0:Y:S01]  /*f2e0*/  F2F.F32.F64 R0, R2 ;  /* 0x0000000200007310 */ /* 0x004e220000301000 */
[----:B------:R-:W-:-:S14]  /*f2f0*/  DSETP.GEU.AND P0, PT, |R2|, UR4, PT ;  /* 0x0000000402007e2a */ /* 0x000fdc000bf0e200 */
[----:B0-----:R-:W-:Y:S01]  /*f300*/  @!P0 FMUL R0, R0, 1.175494350822287508e-38 ;  /* 0x0080000000008820 */ /* 0x001fe20000400000 */
[----:B------:R-:W-:Y:S06]  /*f310*/  BRA `(.L_x_9624) ;  /* 0x00000008007c7947 */ /* 0x000fec0003800000 */
.L_x_9619:
        /* <DEDUP_REMOVED lines=12> */
.L_x_9633:
[----:B------:R-:W2:Y:S01]  /*f3e0*/  LDG.E.64 R2, desc[UR36][R2.64] ;  /* 0x0000002402027981 */ /* 0x000ea2000c1e1b00 */
[----:B------:R-:W-:Y:S01]  /*f3f0*/  UMOV UR4, 0xf0000000 ;  /* 0xf000000000047882 */ /* 0x000fe20000000000 */
[----:B------:R-:W-:Y:S01]  /*f400*/  UMOV UR5, 0x380fffff ;  /* 0x380fffff00057882 */ /* 0x000fe20000000000 */
[----:B--2---:R-:W0:Y:S01]  /*f410*/  F2F.F32.F64 R0, R2 ;  /* 0x0000000200007310 */ /* 0x004e220000301000 */
[----:B------:R-:W-:-:S14]  /*f420*/  DSETP.GEU.AND P0, PT, |R2|, UR4, PT ;  /* 0x0000000402007e2a */ /* 0x000fdc000bf0e200 */
[----:B0-----:R-:W-:Y:S01]  /*f430*/  @!P0 FMUL R0, R0, 1.175494350822287508e-38 ;  /* 0x0080000000008820 */ /* 0x001fe20000400000 */
[----:B------:R-:W-:Y:S06]  /*f440*/  BRA `(.L_x_9624) ;  /* 0x0000000800307947 */ /* 0x000fec0003800000 */
.L_x_9632:
        /* <DEDUP_REMOVED lines=26> */
.L_x_9635:
        /* <DEDUP_REMOVED lines=13> */
.L_x_9634:
[----:B------:R-:W2:Y:S02]  /*f6c0*/  LDG.E.U16 R0, desc[UR36][R2.64] ;  /* 0x0000002402007981 */ /* 0x000ea4000c1e1500 */
[----:B--2---:R-:W-:Y:S01]  /*f6d0*/  IMAD.U32 R0, R0, 0x10000, RZ ;  /* 0x0001000000007824 */ /* 0x004fe200078e00ff */
[----:B------:R-:W-:Y:S06]  /*f6e0*/  BRA `(.L_x_9624) ;  /* 0x0000000400887947 */ /* 0x000fec0003800000 */
.L_x_9631:
        /* <DEDUP_REMOVED lines=11> */
.L_x_9638:
        /* <DEDUP_REMOVED lines=20> */
.L_x_9640:
[----:B------:R-:W-:Y:S05]  /*f8e0*/  BSYNC B0 ;  /* 0x0000000000007941 */ /* 0x000fea0003800000 */
.L_x_9639:
[----:B------:R-:W-:Y:S01]  /*f8f0*/  LEA R3, R0, 0x3b800000, 0x17 ;  /* 0x3b80000000037811 */ /* 0x000fe200078eb8ff */
[----:B------:R-:W-:-:S05]  /*f900*/  IMAD.SHL.U32 R0, R2, 0x100000, RZ ;  /* 0x0010000002007824 */ /* 0x000fca00078e00ff */
[----:B------:R-:W-:Y:S01]  /*f910*/  LOP3.LUT R0, R3, R0, R4, 0xfe, !PT ;  /* 0x0000000003007212 */ /* 0x000fe200078efe04 */
[----:B------:R-:W-:Y:S06]  /*f920*/  BRA `(.L_x_9624) ;  /* 0x0000000000f87947 */ /* 0x000fec0003800000 */
.L_x_9637:
        /* <DEDUP_REMOVED lines=20> */
.L_x_9642:
[----:B------:R-:W-:Y:S05]  /*fa70*/  BSYNC B0 ;  /* 0x0000000000007941 */ /* 0x000fea0003800000 */
.L_x_9641:
[----:B------:R-:W-:Y:S01]  /*fa80*/  LEA R3, R0, 0x37800000, 0x17 ;  /* 0x3780000000037811 */ /* 0x000fe200078eb8ff */
[----:B------:R-:W-:-:S05]  /*fa90*/  IMAD.SHL.U32 R0, R2, 0x200000, RZ ;  /* 0x0020000002007824 */ /* 0x000fca00078e00ff */
[----:B------:R-:W-:Y:S01]  /*faa0*/  LOP3.LUT R0, R3, R0, R4, 0xfe, !PT ;  /* 0x0000000003007212 */ /* 0x000fe200078efe04 */
[----:B------:R-:W-:Y:S06]  /*fab0*/  BRA `(.L_x_9624) ;  /* 0x0000000000947947 */ /* 0x000fec0003800000 */
.L_x_9636:
        /* <DEDUP_REMOVED lines=14> */
.L_x_9623:
        /* <DEDUP_REMOVED lines=16> */
.L_x_9645:
[----:B------:R-:W-:Y:S01]  /*fca0*/  IMAD.MOV.U32 R0, RZ, RZ, RZ ;  /* 0x000000ffff007224 */ /* 0x000fe200078e00ff */
[----:B------:R-:W-:Y:S06]  /*fcb0*/  BRA `(.L_x_9624) ;  /* 0x0000000000147947 */ /* 0x000fec0003800000 */
.L_x_9644:
[----:B------:R-:W2:Y:S02]  /*fcc0*/  LDG.E.64 R2, desc[UR36][R2.64] ;  /* 0x0000002402027981 */ /* 0x000ea4000c1e1b00 */
[----:B--2---:R0:W1:Y:S01]  /*fcd0*/  I2F.U64 R0, R2 ;  /* 0x0000000200007312 */ /* 0x0040620000301000 */
[----:B------:R-:W-:Y:S05]  /*fce0*/  BRA `(.L_x_9624) ;  /* 0x0000000000087947 */ /* 0x000fea0003800000 */
.L_x_9643:
[----:B------:R-:W2:Y:S02]  /*fcf0*/  LDG.E R0, desc[UR36][R2.64] ;  /* 0x0000002402007981 */ /* 0x000ea4000c1e1900 */
[----:B--2---:R-:W-:-:S07]  /*fd00*/  I2FP.F32.U32 R0, R0 ;  /* 0x0000000000007245 */ /* 0x004fce0000201000 */
.L_x_9624:
[----:B------:R-:W-:Y:S05]  /*fd10*/  BSYNC B6 ;  /* 0x0000000000067941 */ /* 0x000fea0003800000 */
.L_x_9618:
[----:B------:R-:W0:Y:S01]  /*fd20*/  LDC.U8 R4, c[0x0][0x508] ;  /* 0x00014200ff047b82 */ /* 0x000e220000000000 */
[----:B------:R-:W-:Y:S02]  /*fd30*/  ULDC UR4, c[0x0][0x4f8] ;  /* 0x00013e0000047ab9 */ /* 0x000fe40000000800 */
[----:B-----5:R-:W-:-:S04]  /*fd40*/  FMUL.FTZ R19, R19, UR4 ;  /* 0x0000000413137c20 */ /* 0x020fc80008410000 */
[----:B01234-:R-:W-:Y:S01]  /*fd50*/  FMUL.FTZ R2, R19, R0 ;  /* 0x0000000013027220 */ /* 0x01ffe20000410000 */
        /* <DEDUP_REMOVED lines=14> */
.L_x_9649:
[----:B------:R-:W0:Y:S02]  /*fe40*/  F2I.S64.TRUNC R2, R2 ;  /* 0x0000000200027311 */ /* 0x000e24000020d900 */
[----:B0-----:R-:W-:-:S05]  /*fe50*/  IMAD.MOV.U32 R5, RZ, RZ, R2 ;  /* 0x000000ffff057224 */ /* 0x001fca00078e0002 */
[----:B------:R-:W-:Y:S01]  /*fe60*/  STG.E.U8 desc[UR36][R16.64], R5 ;  /* 0x0000000510007986 */ /* 0x000fe2000c101124 */
[----:B------:R-:W-:Y:S05]  /*fe70*/  EXIT ;  /* 0x000000000000794d */ /* 0x000fea0003800000 */
.L_x_9648:
        /* <DEDUP_REMOVED lines=9> */
.L_x_9652:
[----:B------:R-:W0:Y:S02]  /*ff10*/  F2I.FTZ.TRUNC.NTZ R3, R2 ;  /* 0x0000000200037305 */ /* 0x000e24000021f100 */
[----:B0-----:R-:W-:Y:S01]  /*ff20*/  STG.E desc[UR36][R16.64], R3 ;  /* 0x0000000310007986 */ /* 0x001fe2000c101924 */
[----:B------:R-:W-:Y:S05]  /*ff30*/  EXIT ;  /* 0x000000000000794d */ /* 0x000fea0003800000 */
.L_x_9651:
[----:B------:R-:W0:Y:S02]  /*ff40*/  F2I.FTZ.TRUNC.NTZ R3, R2 ;  /* 0x0000000200037305 */ /* 0x000e24000021f100 */
[----:B0-----:R-:W-:Y:S01]  /*ff50*/  STG.E.U16 desc[UR36][R16.64], R3 ;  /* 0x0000000310007986 */ /* 0x001fe2000c101524 */
[----:B------:R-:W-:Y:S05]  /*ff60*/  EXIT ;  /* 0x000000000000794d */ /* 0x000fea0003800000 */
.L_x_9647:
        /* <DEDUP_REMOVED lines=8> */
.L_x_9654:
[----:B------:R-:W-:-:S05]  /*fff0*/  F2FP.F16.F32.PACK_AB R2, RZ, R2 ;  /* 0x00000002ff02723e */ /* 0x000fca00000000ff */
[----:B------:R-:W-:Y:S01]  /*10000*/  STG.E.U16 desc[UR36][R16.64], R2 ;  /* 0x0000000210007986 */ /* 0x000fe2000c101524 */
[----:B------:R-:W-:Y:S05]  /*10010*/  EXIT ;  /* 0x000000000000794d */ /* 0x000fea0003800000 */
.L_x_9653:
        /* <DEDUP_REMOVED lines=9> */
.L_x_9656:
[----:B------:R-:W-:-:S04]  /*100b0*/  F2FP.F16.F32.PACK_AB R3, RZ, R2 ;  /* 0x00000002ff03723e */ /* 0x000fc800000000ff */
[----:B------:R-:W-:-:S05]  /*100c0*/  PRMT R3, R3, 0x5410, RZ ;  /* 0x0000541003037816 */ /* 0x000fca00000000ff */
[----:B------:R-:W-:Y:S01]  /*100d0*/  STG.E desc[UR36][R16.64], R3 ;  /* 0x0000000310007986 */ /* 0x000fe2000c101924 */
[----:B------:R-:W-:Y:S05]  /*100e0*/  EXIT ;  /* 0x000000000000794d */ /* 0x000fea0003800000 */
.L_x_9655:
[----:B------:R-:W-:-:S06]  /*100f0*/  FMUL.FTZ R2, R2, 1 ;  /* 0x3f80000002027820 */ /* 0x000fcc0000410000 */
[----:B------:R-:W0:Y:S02]  /*10100*/  F2F.F64.F32 R2, R2 ;  /* 0x0000000200027310 */ /* 0x000e240000201800 */
[----:B0-----:R-:W-:Y:S01]  /*10110*/  STG.E.64 desc[UR36][R16.64], R2 ;  /* 0x0000000210007986 */ /* 0x001fe2000c101b24 */
[----:B------:R-:W-:Y:S05]  /*10120*/  EXIT ;  /* 0x000000000000794d */ /* 0x000fea0003800000 */
.L_x_9646:
        /* <DEDUP_REMOVED lines=12> */
.L_x_9659:
[----:B------:R-:W-:Y:S01]  /*101f0*/  FMUL.FTZ R4, R2, 1 ;  /* 0x3f80000002047820 */ /* 0x000fe20000410000 */
[----:B------:R-:W-:-:S05]  /*10200*/  CS2R R6, SRZ ;  /* 0x0000000000067805 */ /* 0x000fca000001ff00 */
[----:B------:R-:W0:Y:S02]  /*10210*/  F2F.F64.F32 R4, R4 ;  /* 0x0000000400047310 */ /* 0x000e240000201800 */
[----:B0-----:R-:W-:Y:S01]  /*10220*/  STG.E.128 desc[UR36][R16.64], R4 ;  /* 0x0000000410007986 */ /* 0x001fe2000c101d24 */
[----:B------:R-:W-:Y:S05]  /*10230*/  EXIT ;  /* 0x000000000000794d */ /* 0x000fea0003800000 */
.L_x_9658:
        /* <DEDUP_REMOVED lines=20> */
.L_x_9663:
[----:B------:R-:W-:Y:S05]  /*10380*/  BSYNC B0 ;  /* 0x0000000000007941 */ /* 0x000fea0003800000 */
.L_x_9662:
[----:B------:R-:W-:-:S05]  /*10390*/  LOP3.LUT R5, R0, R5, RZ, 0xfc, !PT ;  /* 0x0000000500057212 */ /* 0x000fca00078efcff */
[----:B------:R-:W-:Y:S01]  /*103a0*/  STG.E.U8 desc[UR36][R16.64], R5 ;  /* 0x0000000510007986 */ /* 0x000fe2000c101124 */
[----:B------:R-:W-:Y:S05]  /*103b0*/  EXIT ;  /* 0x000000000000794d */ /* 0x000fea0003800000 */
.L_x_9661:
        /* <DEDUP_REMOVED lines=12> */
.L_x_9665:
[----:B------:R-:W-:Y:S01]  /*10480*/  IMAD.MOV.U32 R0, RZ, RZ, 0x7f ;  /* 0x0000007fff007424 */ /* 0x000fe200078e00ff */
[----:B------:R-:W-:-:S04]  /*10490*/  ISETP.GT.U32.AND P0, PT, R4, 0x7f800000, PT ;  /* 0x7f8000000400780c */ /* 0x000fc80003f04070 */
[----:B------:R-:W-:-:S09]  /*104a0*/  SEL R0, R0, 0x7c, P0 ;  /* 0x0000007c00007807 */ /* 0x000fd20000000000 */
.L_x_9666:
[----:B------:R-:W-:Y:S05]  /*104b0*/  BSYNC B0 ;  /* 0x0000000000007941 */ /* 0x000fea0003800000 */
.L_x_9664:
[----:B------:R-:W-:-:S04]  /*104c0*/  LOP3.LUT R2, R2, 0x80000000, RZ, 0xc0, !PT ;  /* 0x8000000002027812 */ /* 0x000fc800078ec0ff */
[----:B------:R-:W-:-:S04]  /*104d0*/  SHF.R.U32.HI R3, RZ, 0x18, R2 ;  /* 0x00000018ff037819 */ /* 0x000fc80000011602 */
[----:B------:R-:W-:-:S05]  /*104e0*/  LOP3.LUT R3, R0, R3, RZ, 0xfc, !PT ;  /* 0x0000000300037212 */ /* 0x000fca00078efcff */
[----:B------:R-:W-:Y:S01]  /*104f0*/  STG.E.U8 desc[UR36][R16.64], R3 ;  /* 0x0000000310007986 */ /* 0x000fe2000c101124 */
[----:B------:R-:W-:Y:S05]  /*10500*/  EXIT ;  /* 0x000000000000794d */ /* 0x000fea0003800000 */
.L_x_9660:
[----:B------:R-:W-:-:S05]  /*10510*/  F2FP.BF16.F32.PACK_AB R2, RZ, R2 ;  /* 0x00000002ff02723e */ /* 0x000fca00000010ff */
[----:B------:R-:W-:Y:S01]  /*10520*/  STG.E.U16 desc[UR36][R16.64], R2 ;  /* 0x0000000210007986 */ /* 0x000fe2000c101524 */
[----:B------:R-:W-:Y:S05]  /*10530*/  EXIT ;  /* 0x000000000000794d */ /* 0x000fea0003800000 */
.L_x_9657:
        /* <DEDUP_REMOVED lines=11> */
.L_x_9669:
        /* <DEDUP_REMOVED lines=16> */
.L_x_9672:
[----:B------:R-:W-:-:S04]  /*106f0*/  LOP3.LUT R2, R2, 0x80000000, RZ, 0xc0, !PT ;  /* 0x8000000002027812 */ /* 0x000fc800078ec0ff */
[----:B------:R-:W-:-:S04]  /*10700*/  SHF.R.U32.HI R3, RZ, 0x18, R2 ;  /* 0x00000018ff037819 */ /* 0x000fc80000011602 */
[----:B------:R-:W-:-:S04]  /*10710*/  LOP3.LUT R0, R0, R3, RZ, 0xfc, !PT ;  /* 0x0000000300007212 */ /* 0x000fc800078efcff */
[----:B------:R-:W-:-:S07]  /*10720*/  PRMT R8, R0, 0x7610, R8 ;  /* 0x0000761000087816 */ /* 0x000fce0000000008 */
.L_x_9671:
[----:B------:R-:W-:Y:S05]  /*10730*/  BSYNC B0 ;  /* 0x0000000000007941 */ /* 0x000fea0003800000 */
.L_x_9670:
[----:B------:R-:W-:Y:S01]  /*10740*/  STG.E.U8 desc[UR36][R16.64], R8 ;  /* 0x0000000810007986 */ /* 0x000fe2000c101124 */
[----:B------:R-:W-:Y:S05]  /*10750*/  EXIT ;  /* 0x000000000000794d */ /* 0x000fea0003800000 */
.L_x_9668:
        /* <DEDUP_REMOVED lines=16> */
.L_x_9675:
[----:B------:R-:W-:-:S04]  /*10860*/  LOP3.LUT R2, R2, 0x80000000, RZ, 0xc0, !PT ;  /* 0x8000000002027812 */ /* 0x000fc800078ec0ff */
[----:B------:R-:W-:-:S04]  /*10870*/  SHF.R.U32.HI R3, RZ, 0x18, R2 ;  /* 0x00000018ff037819 */ /* 0x000fc80000011602 */
[----:B------:R-:W-:-:S04]  /*10880*/  LOP3.LUT R0, R0, R3, RZ, 0xfc, !PT ;  /* 0x0000000300007212 */ /* 0x000fc800078efcff */
[----:B------:R-:W-:-:S07]  /*10890*/  PRMT R8, R0, 0x7610, R8 ;  /* 0x0000761000087816 */ /* 0x000fce0000000008 */
.L_x_9674:
[----:B------:R-:W-:Y:S05]  /*108a0*/  BSYNC B0 ;  /* 0x0000000000007941 */ /* 0x000fea0003800000 */
.L_x_9673:
[----:B------:R-:W-:Y:S01]  /*108b0*/  STG.E.U8 desc[UR36][R16.64], R8 ;  /* 0x0000000810007986 */ /* 0x000fe2000c101124 */
[----:B------:R-:W-:Y:S05]  /*108c0*/  EXIT ;  /* 0x000000000000794d */ /* 0x000fea0003800000 */
.L_x_9667:
        /* <DEDUP_REMOVED lines=21> */
.L_x_9650:
        /* <DEDUP_REMOVED lines=16> */
.L_x_9678:
[----:B------:R-:W-:Y:S05]  /*10b20*/  EXIT ;  /* 0x000000000000794d */ /* 0x000fea0003800000 */
.L_x_9677:
[----:B------:R-:W0:Y:S02]  /*10b30*/  F2I.U64.TRUNC R2, R2 ;  /* 0x0000000200027311 */ /* 0x000e24000020d800 */
[----:B0-----:R-:W-:Y:S01]  /*10b40*/  STG.E.64 desc[UR36][R16.64], R2 ;  /* 0x0000000210007986 */ /* 0x001fe2000c101b24 */
[----:B------:R-:W-:Y:S05]  /*10b50*/  EXIT ;  /* 0x000000000000794d */ /* 0x000fea0003800000 */
.L_x_9676:
[----:B------:R-:W0:Y:S02]  /*10b60*/  F2I.FTZ.U32.TRUNC.NTZ R3, R2 ;  /* 0x0000000200037305 */ /* 0x000e24000021f000 */
[----:B0-----:R-:W-:Y:S01]  /*10b70*/  STG.E desc[UR36][R16.64], R3 ;  /* 0x0000000310007986 */ /* 0x001fe2000c101924 */
[----:B------:R-:W-:Y:S05]  /*10b80*/  EXIT ;  /* 0x000000000000794d */ /* 0x000fea0003800000 */
.L_x_9679:
        /* <DEDUP_REMOVED lines=15> */
.L_x_24147:


//--------------------- .text._ZN2at6native27unrolled_elementwise_kernelIZZZNS0_54_GLOBAL__N__d8c5977b_16_LinearAlgebra_cu_140f0503_289316addr_kernel_cudaERNS_14TensorIteratorERKN3c106ScalarES8_ENKUlvE_clEvENKUlvE5_clEvEUlfffE_St5arrayIPcLm4EELi4E23TrivialOffsetCalculatorILi3EjESF_ILi1EjENS0_6memory12LoadWithCastILi3EEENSI_13StoreWithCastILi1EEEEEviT_T0_T2_T3_T4_T5_ --------------------------
	.section	.text._ZN2at6native27unrolled_elementwise_kernelIZZZNS0_54_GLOBAL__N__d8c5977b_16_LinearAlgebra_cu_140f0503_289316addr_kernel_cudaERNS_14TensorIteratorERKN3c106ScalarES8_ENKUlvE_clEvENKUlvE5_clEvEUlfffE_St5arrayIPcLm4EELi4E23TrivialOffsetCalculatorILi3EjESF_ILi1EjENS0_6memory12LoadWithCastILi3EEENSI_13StoreWithCastILi1EEEEEviT_T0_T2_T3_T4_T5_,"ax",@progbits
	.align	128
        .global         _ZN2at6native27unrolled_elementwise_kernelIZZZNS0_54_GLOBAL__N__d8c5977b_16_LinearAlgebra_cu_140f0503_289316addr_kernel_cudaERNS_14TensorIteratorERKN3c106ScalarES8_ENKUlvE_clEvENKUlvE5_clEvEUlfffE_St5arrayIPcLm4EELi4E23TrivialOffsetCalculatorILi3EjESF_ILi1EjENS0_6memory12LoadWithCastILi3EEENSI_13StoreWithCastILi1EEEEEviT_T0_T2_T3_T4_T5_
        .type           _ZN2at6native27unrolled_elementwise_kernelIZZZNS0_54_GLOBAL__N__d8c5977b_16_LinearAlgebra_cu_140f0503_289316addr_kernel_cudaERNS_14TensorIteratorERKN3c106ScalarES8_ENKUlvE_clEvENKUlvE5_clEvEUlfffE_St5arrayIPcLm4EELi4E23TrivialOffsetCalculatorILi3EjESF_ILi1EjENS0_6memory12LoadWithCastILi3EEENSI_13StoreWithCastILi1EEEEEviT_T0_T2_T3_T4_T5_,@function
        .size           _ZN2at6native27unrolled_elementwise_kernelIZZZNS0_54_GLOBAL__N__d8c5977b_16_LinearAlgebra_cu_140f0503_289316addr_kernel_cudaERNS_14TensorIteratorERKN3c106ScalarES8_ENKUlvE_clEvENKUlvE5_clEvEUlfffE_St5arrayIPcLm4EELi4E23TrivialOffsetCalculatorILi3EjESF_ILi1EjENS0_6memory12LoadWithCastILi3EEENSI_13StoreWithCastILi1EEEEEviT_T0_T2_T3_T4_T5_,(.L_x_24148 - _ZN2at6native27unrolled_elementwise_kernelIZZZNS0_54_GLOBAL__N__d8c5977b_16_LinearAlgebra_cu_140f0503_289316addr_kernel_cudaERNS_14TensorIteratorERKN3c106ScalarES8_ENKUlvE_clEvENKUlvE5_clEvEUlfffE_St5arrayIPcLm4EELi4E23TrivialOffsetCalculatorILi3EjESF_ILi1EjENS0_6memory12LoadWithCastILi3EEENSI_13StoreWithCastILi1EEEEEviT_T0_T2_T3_T4_T5_)
        .other          _ZN2at6native27unrolled_elementwise_kernelIZZZNS0_54_GLOBAL__N__d8c5977b_16_LinearAlgebra_cu_140f0503_289316addr_kernel_cudaERNS_14TensorIteratorERKN3c106ScalarES8_ENKUlvE_clEvENKUlvE5_clEvEUlfffE_St5arrayIPcLm4EELi4E23TrivialOffsetCalculatorILi3EjESF_ILi1EjENS0_6memory12LoadWithCastILi3EEENSI_13StoreWithCastILi1EEEEEviT_T0_T2_T3_T4_T5_,@"STO_CUDA_ENTRY STV_DEFAULT"
_ZN2at6native27unrolled_elementwise_kernelIZZZNS0_54_GLOBAL__N__d8c5977b_16_LinearAlgebra_cu_140f0503_289316addr_kernel_cudaERNS_14TensorIteratorERKN3c106ScalarES8_ENKUlvE_clEvENKUlvE5_clEvEUlfffE_St5arrayIPcLm4EELi4E23TrivialOffsetCalculatorILi3EjESF_ILi1EjENS0_6memory12LoadWithCastILi3EEENSI_13StoreWithCastILi1EEEEEviT_T0_T2_T3_T4_T5_:
.text._ZN2at6native27unrolled_elementwise_kernelIZZZNS0_54_GLOBAL__N__d8c5977b_16_LinearAlgebra_cu_140f0503_289316addr_kernel_cudaERNS_14TensorIteratorERKN3c106ScalarES8_ENKUlvE_clEvENKUlvE5_clEvEUlfffE_St5arrayIPcLm4EELi4E23TrivialOffsetCalculatorILi3EjESF_ILi1EjENS0_6memory12LoadWithCastILi3EEENSI_13StoreWithCastILi1EEEEEviT_T0_T2_T3_T4_T5_:
[----:B------:R-:W0:Y:S01]  /*0000*/  LDC R1, c[0x0][0x28] ;  /* 0x00000a00ff017b82 */ /* 0x000e220000000800 */
[----:B------:R-:W1:Y:S07]  /*0010*/  S2R R2, SR_CTAID.X ;  /* 0x0000000000027919 */ /* 0x000e6e0000002500 */
[----:B------:R-:W1:Y:S01]  /*0020*/  LDC R17, c[0x0][0x210] ;  /* 0x00008400ff117b82 */ /* 0x000e620000000800 */
[----:B------:R-:W-:Y:S01]  /*0030*/  ULDC.64 UR36, c[0x0][0x208] ;  /* 0x0000820000247ab9 */ /* 0x000fe20000000a00 */
[----:B------:R-:W-:Y:S01]  /*0040*/  BSSY B7, `(.L_x_9680) ;  /* 0x00001ec000077945 */ /* 0x000fe20003800000 */
[----:B------:R-:W2:Y:S01]  /*0050*/  S2R R19, SR_TID.X ;  /* 0x0000000000137919 */ /* 0x000ea20000002100 */
[----:B------:R-:W-:Y:S01]  /*0060*/  IMAD.MOV.U32 R28, RZ, RZ, RZ ;  /* 0x000000ffff1c7224 */ /* 0x000fe200078e00ff */
[----:B------:R-:W-:-:S03]  /*0070*/  CS2R R22, SRZ ;  /* 0x0000000000167805 */ /* 0x000fc6000001ff00 */
[----:B------:R-:W3:Y:S08]  /*0080*/  LDC.U8 R16, c[0x0][0x24c] ;  /* 0x00009300ff107b82 */ /* 0x000ef00000000000 */
[----:B------:R-:W4:Y:S08]  /*0090*/  LDC.U8 R24, c[0x0][0x24d] ;  /* 0x00009340ff187b82 */ /* 0x000f300000000000 */
[----:B------:R-:W0:Y:S01]  /*00a0*/  LDC.U8 R18, c[0x0][0x24e] ;  /* 0x00009380ff127b82 */ /* 0x000e220000000000 */
[----:B-1----:R-:W-:-:S05]  /*00b0*/  IMAD R17, R2, -0x200, R17 ;  /* 0xfffffe0002117824 */ /* 0x002fca00078e0211 */
[----:B--2---:R-:W-:-:S13]  /*00c0*/  ISETP.GE.AND P0, PT, R19, R17, PT ;  /* 0x000000111300720c */ /* 0x004fda0003f06270 */
[----:B---34-:R-:W-:Y:S05]  /*00d0*/  @P0 BRA `(.L_x_9681) ;  /* 0x0000001c00880947 */ /* 0x018fea0003800000 */
        /* <DEDUP_REMOVED lines=25> */
.L_x_9682:
        /* <DEDUP_REMOVED lines=18> */
[----:B--2---:R3:W4:Y:S01]  /*0390*/  I2F.S16 R22, R4 ;  /* 0x0000000400167306 */ /* 0x0047220000101400 */
[----:B------:R-:W-:Y:S05]  /*03a0*/  BRA `(.L_x_9689) ;  /* 0x0000000c003c7947 */ /* 0x000fea0003800000 */
.L_x_9687:
[----:B------:R-:W2:Y:S02]  /*03b0*/  LDG.E.U8 R4, desc[UR36][R4.64] ;  /* 0x0000002404047981 */ /* 0x000ea4000c1e1100 */
[----:B--2---:R-:W-:Y:S01]  /*03c0*/  I2FP.F32.U32 R22, R4 ;  /* 0x0000000400167245 */ /* 0x004fe20000201000 */
[----:B------:R-:W-:Y:S06]  /*03d0*/  BRA `(.L_x_9689) ;  /* 0x0000000c00307947 */ /* 0x000fec0003800000 */
.L_x_9686:
        /* <DEDUP_REMOVED lines=9> */
.L_x_9691:
[----:B------:R-:W2:Y:S02]  /*0470*/  LDG.E R4, desc[UR36][R4.64] ;  /* 0x0000002404047981 */ /* 0x000ea4000c1e1900 */
[----:B--2---:R-:W-:Y:S01]  /*0480*/  I2FP.F32.S32 R22, R4 ;  /* 0x0000000400167245 */ /* 0x004fe20000201400 */
[----:B------:R-:W-:Y:S06]  /*0490*/  BRA `(.L_x_9689) ;  /* 0x0000000c00007947 */ /* 0x000fec0003800000 */
.L_x_9690:
[----:B------:R-:W2:Y:S02]  /*04a0*/  LDG.E.U16 R4, desc[UR36][R4.64] ;  /* 0x0000002404047981 */ /* 0x000ea4000c1e1500 */
[----:B--2---:R1:W2:Y:S01]  /*04b0*/  I2F.S16 R22, R4 ;  /* 0x0000000400167306 */ /* 0x0042a20000101400 */
[----:B------:R-:W-:Y:S05]  /*04c0*/  BRA `(.L_x_9689) ;  /* 0x0000000800f47947 */ /* 0x000fea0003800000 */
.L_x_9685:
        /* <DEDUP_REMOVED lines=8> */
.L_x_9693:
[----:B------:R-:W2:Y:S02]  /*0550*/  LDG.E.U16 R4, desc[UR36][R4.64] ;  /* 0x0000002404047981 */ /* 0x000ea4000c1e1500 */
[----:B--2---:R-:W-:Y:S01]  /*0560*/  HADD2.F32 R22, -RZ, R4.H0_H0 ;  /* 0x20000004ff167230 */ /* 0x004fe20000004100 */
[----:B------:R-:W-:Y:S06]  /*0570*/  BRA `(.L_x_9689) ;  /* 0x0000000800c87947 */ /* 0x000fec0003800000 */
.L_x_9692:
        /* <DEDUP_REMOVED lines=8> */
.L_x_9695:
[----:B------:R-:W2:Y:S02]  /*0600*/  LDG.E.U16 R4, desc[UR36][R4.64] ;  /* 0x0000002404047981 */ /* 0x000ea4000c1e1500 */
[----:B--2---:R-:W-:Y:S01]  /*0610*/  HADD2.F32 R22, -RZ, R4.H0_H0 ;  /* 0x20000004ff167230 */ /* 0x004fe20000004100 */
[----:B------:R-:W-:Y:S06]  /*0620*/  BRA `(.L_x_9689) ;  /* 0x00000008009c7947 */ /* 0x000fec0003800000 */
.L_x_9694:
[----:B------:R-:W2:Y:S01]  /*0630*/  LDG.E.64 R4, desc[UR36][R4.64] ;  /* 0x0000002404047981 */ /* 0x000ea2000c1e1b00 */
[----:B------:R-:W-:Y:S01]  /*0640*/  UMOV UR4, 0xf0000000 ;  /* 0xf000000000047882 */ /* 0x000fe20000000000 */
[----:B------:R-:W-:Y:S01]  /*0650*/  UMOV UR5, 0x380fffff ;  /* 0x380fffff00057882 */ /* 0x000fe20000000000 */
[----:B--2---:R-:W1:Y:S01]  /*0660*/  F2F.F32.F64 R22, R4 ;  /* 0x0000000400167310 */ /* 0x004e620000301000 */
[----:B------:R-:W-:-:S14]  /*0670*/  DSETP.GEU.AND P0, PT, |R4|, UR4, PT ;  /* 0x0000000404007e2a */ /* 0x000fdc000bf0e200 */
[----:B-1----:R-:W-:Y:S01]  /*0680*/  @!P0 FMUL R22, R22, 1.175494350822287508e-38 ;  /* 0x0080000016168820 */ /* 0x002fe20000400000 */
[----:B------:R-:W-:Y:S06]  /*0690*/  BRA `(.L_x_9689) ;  /* 0x0000000800807947 */ /* 0x000fec0003800000 */
.L_x_9684:
        /* <DEDUP_REMOVED lines=12> */
.L_x_9698:
[----:B------:R-:W2:Y:S01]  /*0760*/  LDG.E.64 R4, desc[UR36][R4.64] ;  /* 0x0000002404047981 */ /* 0x000ea2000c1e1b00 */
[----:B------:R-:W-:Y:S01]  /*0770*/  UMOV UR4, 0xf0000000 ;  /* 0xf000000000047882 */ /* 0x000fe20000000000 */
[----:B------:R-:W-:Y:S01]  /*0780*/  UMOV UR5, 0x380fffff ;  /* 0x380fffff00057882 */ /* 0x000fe20000000000 */
[----:B--2---:R-:W1:Y:S01]  /*0790*/  F2F.F32.F64 R22, R4 ;  /* 0x0000000400167310 */ /* 0x004e620000301000 */
[----:B------:R-:W-:-:S14]  /*07a0*/  DSETP.GEU.AND P0, PT, |R4|, UR4, PT ;  /* 0x0000000404007e2a */ /* 0x000fdc000bf0e200 */
[----:B-1----:R-:W-:Y:S01]  /*07b0*/  @!P0 FMUL R22, R22, 1.175494350822287508e-38 ;  /* 0x0080000016168820 */ /* 0x002fe20000400000 */
[----:B------:R-:W-:Y:S06]  /*07c0*/  BRA `(.L_x_9689) ;  /* 0x0000000800347947 */ /* 0x000fec0003800000 */
.L_x_9697:
        /* <DEDUP_REMOVED lines=26> */
.L_x_9700:
        /* <DEDUP_REMOVED lines=14> */
.L_x_9699:
[----:B------:R-:W2:Y:S02]  /*0a50*/  LDG.E.U16 R4, desc[UR36][R4.64] ;  /* 0x0000002404047981 */ /* 0x000ea4000c1e1500 */
[----:B--2---:R-:W-:Y:S01]  /*0a60*/  IMAD.U32 R22, R4, 0x10000, RZ ;  /* 0x0001000004167824 */ /* 0x004fe200078e00ff */
[----:B------:R-:W-:Y:S06]  /*0a70*/  BRA `(.L_x_9689) ;  /* 0x0000000400887947 */ /* 0x000fec0003800000 */
.L_x_9696:
        /* <DEDUP_REMOVED lines=11> */
.L_x_9703:
        /* <DEDUP_REMOVED lines=20> */
.L_x_9705:
[----:B------:R-:W-:Y:S05]  /*0c70*/  BSYNC B0 ;  /* 0x0000000000007941 */ /* 0x000fea0003800000 */
.L_x_9704:
[----:B------:R-:W-:Y:S01]  /*0c80*/  IMAD.SHL.U32 R3, R3, 0x100000, RZ ;  /* 0x0010000003037824 */ /* 0x000fe200078e00ff */
[----:B------:R-:W-:-:S04]  /*0c90*/  LEA R5, R0, 0x3b800000, 0x17 ;  /* 0x3b80000000057811 */ /* 0x000fc800078eb8ff */
[----:B------:R-:W-:Y:S01]  /*0ca0*/  LOP3.LUT R22, R5, R3, R22, 0xfe, !PT ;  /* 0x0000000305167212 */ /* 0x000fe200078efe16 */
[----:B------:R-:W-:Y:S06]  /*0cb0*/  BRA `(.L_x_9689) ;  /* 0x0000000000f87947 */ /* 0x000fec0003800000 */
.L_x_9702:
        /* <DEDUP_REMOVED lines=20> */
.L_x_9707:
[----:B------:R-:W-:Y:S05]  /*0e00*/  BSYNC B0 ;  /* 0x0000000000007941 */ /* 0x000fea0003800000 */
.L_x_9706:
[----:B------:R-:W-:Y:S01]  /*0e10*/  IMAD.SHL.U32 R3, R3, 0x200000, RZ ;  /* 0x0020000003037824 */ /* 0x000fe200078e00ff */
[----:B------:R-:W-:-:S04]  /*0e20*/  LEA R5, R0, 0x37800000, 0x17 ;  /* 0x3780000000057811 */ /* 0x000fc800078eb8ff */
[----:B------:R-:W-:Y:S01]  /*0e30*/  LOP3.LUT R22, R5, R3, R22, 0xfe, !PT ;  /* 0x0000000305167212 */ /* 0x000fe200078efe16 */
[----:B------:R-:W-:Y:S06]  /*0e40*/  BRA `(.L_x_9689) ;  /* 0x0000000000947947 */ /* 0x000fec0003800000 */
.L_x_9701:
        /* <DEDUP_REMOVED lines=14> */
.L_x_9688:
        /* <DEDUP_REMOVED lines=16> */
.L_x_9710:
[----:B------:R-:W-:Y:S01]  /*1030*/  IMAD.MOV.U32 R22, RZ, RZ, RZ ;  /* 0x000000ffff167224 */ /* 0x000fe200078e00ff */
[----:B------:R-:W-:Y:S06]  /*1040*/  BRA `(.L_x_9689) ;  /* 0x0000000000147947 */ /* 0x000fec0003800000 */
.L_x_9709:
[----:B------:R-:W2:Y:S02]  /*1050*/  LDG.E.64 R22, desc[UR36][R4.64] ;  /* 0x0000002404167981 */ /* 0x000ea4000c1e1b00 */
[----:B--2---:R1:W2:Y:S01]  /*1060*/  I2F.U64 R22, R22 ;  /* 0x0000001600167312 */ /* 0x0042a20000301000 */
[----:B------:R-:W-:Y:S05]  /*1070*/  BRA `(.L_x_9689) ;  /* 0x0000000000087947 */ /* 0x000fea0003800000 */
.L_x_9708:
[----:B------:R-:W2:Y:S02]  /*1080*/  LDG.E R4, desc[UR36][R4.64] ;  /* 0x0000002404047981 */ /* 0x000ea4000c1e1900 */
[----:B--2---:R-:W-:-:S07]  /*1090*/  I2FP.F32.U32 R22, R4 ;  /* 0x0000000400167245 */ /* 0x004fce0000201000 */
.L_x_9689:
[----:B------:R-:W-:Y:S05]  /*10a0*/  BSYNC B6 ;  /* 0x0000000000067941 */ /* 0x000fea0003800000 */
.L_x_9683:
        /* <DEDUP_REMOVED lines=20> */
.L_x_9715:
[----:B------:R-:W2:Y:S02]  /*11f0*/  LDG.E.U8 R4, desc[UR36][R4.64] ;  /* 0x0000002404047981 */ /* 0x000ea4000c1e1100 */
[----:B--2---:R-:W-:Y:S01]  /*1200*/  I2FP.F32.U32 R23, R4 ;  /* 0x0000000400177245 */ /* 0x004fe20000201000 */
[----:B------:R-:W-:Y:S06]  /*1210*/  BRA `(.L_x_9717) ;  /* 0x0000000c002c7947 */ /* 0x000fec0003800000 */
.L_x_9714:
        /* <DEDUP_REMOVED lines=9> */
.L_x_9719:
[----:B------:R-:W2:Y:S02]  /*12b0*/  LDG.E R4, desc[UR36][R4.64] ;  /* 0x0000002404047981 */ /* 0x000ea4000c1e1900 */
[----:B--2---:R-:W-:Y:S01]  /*12c0*/  I2FP.F32.S32 R23, R4 ;  /* 0x0000000400177245 */ /* 0x004fe20000201400 */
[----:B------:R-:W-:Y:S06]  /*12d0*/  BRA `(.L_x_9717) ;  /* 0x0000000800fc7947 */ /* 0x000fec0003800000 */
.L_x_9718:
[----:B------:R-:W2:Y:S02]  /*12e0*/  LDG.E.U16 R4, desc[UR36][R4.64] ;  /* 0x0000002404047981 */ /* 0x000ea4000c1e1500 */
[----:B--2---:R0:W1:Y:S01]  /*12f0*/  I2F.S16 R23, R4 ;  /* 0x0000000400177306 */ /* 0x0040620000101400 */
[----:B------:R-:W-:Y:S05]  /*1300*/  BRA `(.L_x_9717) ;  /* 0x0000000800f07947 */ /* 0x000fea0003800000 */
.L_x_9713:
        /* <DEDUP_REMOVED lines=8> */
.L_x_9721:
[----:B------:R-:W2:Y:S02]  /*1390*/  LDG.E.U16 R4, desc[UR36][R4.64] ;  /* 0x0000002404047981 */ /* 0x000ea4000c1e1500 */
[----:B--2---:R-:W-:Y:S01]  /*13a0*/  HADD2.F32 R23, -RZ, R4.H0_H0 ;  /* 0x20000004ff177230 */ /* 0x004fe20000004100 */
[----:B------:R-:W-:Y:S06]  /*13b0*/  BRA `(.L_x_9717) ;  /* 0x0000000800c47947 */ /* 0x000fec0003800000 */
.L_x_9720:
        /* <DEDUP_REMOVED lines=8> */
.L_x_9723:
[----:B------:R-:W2:Y:S02]  /*1440*/  LDG.E.U16 R4, desc[UR36][R4.64] ;  /* 0x0000002404047981 */ /* 0x000ea4000c1e1500 */
[----:B--2---:R-:W-:Y:S01]  /*1450*/  HADD2.F32 R23, -RZ, R4.H0_H0 ;  /* 0x20000004ff177230 */ /* 0x004fe20000004100 */
[----:B------:R-:W-:Y:S06]  /*1460*/  BRA `(.L_x_9717) ;  /* 0x0000000800987947 */ /* 0x000fec0003800000 */
.L_x_9722:
[----:B------:R-:W2:Y:S01]  /*1470*/  LDG.E.64 R4, desc[UR36][R4.64] ;  /* 0x0000002404047981 */ /* 0x000ea2000c1e1b00 */
[----:B------:R-:W-:Y:S01]  /*1480*/  UMOV UR4, 0xf0000000 ;  /* 0xf000000000047882 */ /* 0x000fe20000000000 */
[----:B------:R-:W-:Y:S01]  /*1490*/  UMOV UR5, 0x380fffff ;  /* 0x380fffff00057882 */ /* 0x000fe20000000000 */
[----:B--2---:R-:W0:Y:S01]  /*14a0*/  F2F.F32.F64 R23, R4 ;  /* 0x0000000400177310 */ /* 0x004e220000301000 */
[----:B------:R-:W-:-:S14]  /*14b0*/  DSETP.GEU.AND P0, PT, |R4|, UR4, PT ;  /* 0x0000000404007e2a */ /* 0x000fdc000bf0e200 */
[----:B0-----:R-:W-:Y:S01]  /*14c0*/  @!P0 FMUL R23, R23, 1.175494350822287508e-38 ;  /* 0x0080000017178820 */ /* 0x001fe20000400000 */
[----:B------:R-:W-:Y:S06]  /*14d0*/  BRA `(.L_x_9717) ;  /* 0x00000008007c7947 */ /* 0x000fec0003800000 */
.L_x_9712:
        /* <DEDUP_REMOVED lines=12> */
.L_x_9726:
[----:B------:R-:W2:Y:S01]  /*15a0*/  LDG.E.64 R4, desc[UR36][R4.64] ;  /* 0x0000002404047981 */ /* 0x000ea2000c1e1b00 */
[----:B------:R-:W-:Y:S01]  /*15b0*/  UMOV UR4, 0xf0000000 ;  /* 0xf000000000047882 */ /* 0x000fe20000000000 */
[----:B------:R-:W-:Y:S01]  /*15c0*/  UMOV UR5, 0x380fffff ;  /* 0x380fffff00057882 */ /* 0x000fe20000000000 */
[----:B--2---:R-:W0:Y:S01]  /*15d0*/  F2F.F32.F64 R23, R4 ;  /* 0x0000000400177310 */ /* 0x004e220000301000 */
[----:B------:R-:W-:-:S14]  /*15e0*/  DSETP.GEU.AND P0, PT, |R4|, UR4, PT ;  /* 0x0000000404007e2a */ /* 0x000fdc000bf0e200 */
[----:B0-----:R-:W-:Y:S01]  /*15f0*/  @!P0 FMUL R23, R23, 1.175494350822287508e-38 ;  /* 0x0080000017178820 */ /* 0x001fe20000400000 */
[----:B------:R-:W-:Y:S06]  /*1600*/  BRA `(.L_x_9717) ;  /* 0x0000000800307947 */ /* 0x000fec0003800000 */
.L_x_9725:
        /* <DEDUP_REMOVED lines=26> */
.L_x_9728:
        /* <DEDUP_REMOVED lines=13> */
.L_x_9727:
[----:B------:R-:W2:Y:S02]  /*1880*/  LDG.E.U16 R4, desc[UR36][R4.64] ;  /* 0x0000002404047981 */ /* 0x000ea4000c1e1500 */
[----:B--2---:R-:W-:Y:S01]  /*1890*/  IMAD.U32 R23, R4, 0x10000, RZ ;  /* 0x0001000004177824 */ /* 0x004fe200078e00ff */
[----:B------:R-:W-:Y:S06]  /*18a0*/  BRA `(.L_x_9717) ;  /* 0x0000000400887947 */ /* 0x000fec0003800000 */
.L_x_9724:
        /* <DEDUP_REMOVED lines=11> */
.L_x_9731:
        /* <DEDUP_REMOVED lines=20> */
.L_x_9733:
[----:B------:R-:W-:Y:S05]  /*1aa0*/  BSYNC B0 ;  /* 0x0000000000007941 */ /* 0x000fea0003800000 */
.L_x_9732:
[----:B------:R-:W-:Y:S01]  /*1ab0*/  IMAD.SHL.U32 R3, R3, 0x100000, RZ ;  /* 0x0010000003037824 */ /* 0x000fe200078e00ff */
[----:B------:R-:W-:-:S04]  /*1ac0*/  LEA R0, R0, 0x3b800000, 0x17 ;  /* 0x3b80000000007811 */ /* 0x000fc800078eb8ff */
[----:B------:R-:W-:Y:S01]  /*1ad0*/  LOP3.LUT R23, R0, R3, R23, 0xfe, !PT ;  /* 0x0000000300177212 */ /* 0x000fe200078efe17 */
[----:B------:R-:W-:Y:S06]  /*1ae0*/  BRA `(.L_x_9717) ;  /* 0x0000000000f87947 */ /* 0x000fec0003800000 */
.L_x_9730:
        /* <DEDUP_REMOVED lines=20> */
.L_x_9735:
[----:B------:R-:W-:Y:S05]  /*1c30*/  BSYNC B0 ;  /* 0x0000000000007941 */ /* 0x000fea0003800000 */
.L_x_9734:
[----:B------:R-:W-:Y:S01]  /*1c40*/  IMAD.SHL.U32 R3, R3, 0x200000, RZ ;  /* 0x0020000003037824 */ /* 0x000fe200078e00ff */
[----:B------:R-:W-:-:S04]  /*1c50*/  LEA R0, R0, 0x37800000, 0x17 ;  /* 0x3780000000007811 */ /* 0x000fc800078eb8ff */
[----:B------:R-:W-:Y:S01]  /*1c60*/  LOP3.LUT R23, R0, R3, R23, 0xfe, !PT ;  /* 0x0000000300177212 */ /* 0x000fe200078efe17 */
[----:B------:R-:W-:Y:S06]  /*1c70*/  BRA `(.L_x_9717) ;  /* 0x0000000000947947 */ /* 0x000fec0003800000 */
.L_x_9729:
        /* <DEDUP_REMOVED lines=14> */
.L_x_9716:
        /* <DEDUP_REMOVED lines=16> */
.L_x_9738:
[----:B------:R-:W-:Y:S01]  /*1e60*/  IMAD.MOV.U32 R23, RZ, RZ, RZ ;  /* 0x000000ffff177224 */ /* 0x000fe200078e00ff */
[----:B------:R-:W-:Y:S06]  /*1e70*/  BRA `(.L_x_9717) ;  /* 0x0000000000147947 */ /* 0x000fec0003800000 */
.L_x_9737:
[----:B------:R-:W2:Y:S02]  /*1e80*/  LDG.E.64 R4, desc[UR36][R4.64] ;  /* 0x0000002404047981 */ /* 0x000ea4000c1e1b00 */
[----:B--2---:R0:W1:Y:S01]  /*1e90*/  I2F.U64 R23, R4 ;  /* 0x0000000400177312 */ /* 0x0040620000301000 */
[----:B------:R-:W-:Y:S05]  /*1ea0*/  BRA `(.L_x_9717) ;  /* 0x0000000000087947 */ /* 0x000fea0003800000 */
.L_x_9736:
[----:B------:R-:W2:Y:S02]  /*1eb0*/  LDG.E R4, desc[UR36][R4.64] ;  /* 0x0000002404047981 */ /* 0x000ea4000c1e1900 */
[----:B--2---:R-:W-:-:S07]  /*1ec0*/  I2FP.F32.U32 R23, R4 ;  /* 0x0000000400177245 */ /* 0x004fce0000201000 */
.L_x_9717:
[----:B------:R-:W-:Y:S05]  /*1ed0*/  BSYNC B6 ;  /* 0x0000000000067941 */ /* 0x000fea0003800000 */
.L_x_9711:
[----:B------:R-:W0:Y:S02]  /*1ee0*/  S2R R19, SR_TID.X ;  /* 0x0000000000137919 */ /* 0x000e240000002100 */
[----:B0-----:R-:W-:-:S07]  /*1ef0*/  VIADD R19, R19, 0x80 ;  /* 0x0000008013137836 */ /* 0x001fce0000000000 */
.L_x_9681:
[----:B------:R-:W-:Y:S05]  /*1f00*/  BSYNC B7 ;  /* 0x0000000000077941 */ /* 0x000fea0003800000 */
.L_x_9680:
[----:B------:R-:W-:Y:S01]  /*1f10*/  ISETP.GE.AND P0, PT, R19, R17, PT ;  /* 0x000000111300720c */ /* 0x000fe20003f06270 */
[----:B------:R-:W-:Y:S01]  /*1f20*/  BSSY B7, `(.L_x_9739) ;  /* 0x00001e3000077945 */ /* 0x000fe20003800000 */
[----:B------:R-:W-:-:S11]  /*1f30*/  IMAD.MOV.U32 R25, RZ, RZ, RZ ;  /* 0x000000ffff197224 */ /* 0x000fd600078e00ff */
[----:B------:R-:W-:Y:S05]  /*1f40*/  @P0 BRA `(.L_x_9740) ;  /* 0x0000001c00800947 */ /* 0x000fea0003800000 */
[----:B------:R-:W-:Y:S01]  /*1f50*/  IMAD.MOV.U32 R3, RZ, RZ, 0x1 ;  /* 0x00000001ff037424 */ /* 0x000fe200078e00ff */
[----:B------:R-:W-:Y:S01]  /*1f60*/  LOP3.LUT R0, R16, 0xff, RZ, 0xc0, !PT ;  /* 0x000000ff10007812 */ /* 0x000fe200078ec0ff */
[----:B------:R-:W-:Y:S01]  /*1f70*/  IMAD R25, R2, 0x200, R19 ;  /* 0x0000020002197824 */ /* 0x000fe200078e0213 */
[----:B------:R-:W-:Y:S02]  /*1f80*/  ISETP.LE.U32.AND P1, PT, R16, 0x2c, PT ;  /* 0x0000002c1000780c */ /* 0x000fe40003f23070 */
[CC--:B--23--:R-:W-:Y:S02]  /*1f90*/  SHF.L.U32 R4, R3.reuse, R0.reuse, RZ ;  /* 0x0000000003047219 */ /* 0x0ccfe400000006ff */
        /* <DEDUP_REMOVED lines=9> */
[----:B------:R-:W2:Y:S01]  /*2030*/  LDC.64 R14, c[0x4][R14] ;  /* 0x010000000e0e7b82 */ /* 0x000ea20000000a00 */
        /* <DEDUP_REMOVED lines=10> */
.L_x_9741:
[----:B------:R-:W2:Y:S01]  /*20e0*/  LDC.64 R4, c[0x0][0x238] ;  /* 0x00008e00ff047b82 */ /* 0x000ea20000000a00 */
[----:B------:R-:W-:Y:S01]  /*20f0*/  PRMT R0, R24, 0x9910, RZ ;  /* 0x0000991018007816 */ /* 0x000fe200000000ff */
[----:B------:R-:W-:Y:S01]  /*2100*/  ULDC UR4, c[0x0][0x254] ;  /* 0x0000950000047ab9 */ /* 0x000fe20000000800 */
[----:B------:R-:W-:Y:S01]  /*2110*/  BSSY B6, `(.L_x_9742) ;  /* 0x00000df000067945 */ /* 0x000fe20003800000 */
        /* <DEDUP_REMOVED lines=16> */
.L_x_9746:
[----:B------:R-:W2:Y:S02]  /*2220*/  LDG.E.U8 R4, desc[UR36][R4.64] ;  /* 0x0000002404047981 */ /* 0x000ea4000c1e1100 */
[----:B--2---:R-:W-:Y:S01]  /*2230*/  I2FP.F32.U32 R28, R4 ;  /* 0x00000004001c7245 */ /* 0x004fe20000201000 */
[----:B------:R-:W-:Y:S06]  /*2240*/  BRA `(.L_x_9748) ;  /* 0x0000000c002c7947 */ /* 0x000fec0003800000 */
.L_x_9745:
        /* <DEDUP_REMOVED lines=9> */
.L_x_9750:
[----:B------:R-:W2:Y:S02]  /*22e0*/  LDG.E R4, desc[UR36][R4.64] ;  /* 0x0000002404047981 */ /* 0x000ea4000c1e1900 */
[----:B--2---:R-:W-:Y:S01]  /*22f0*/  I2FP.F32.S32 R28, R4 ;  /* 0x00000004001c7245 */ /* 0x004fe20000201400 */
[----:B------:R-:W-:Y:S06]  /*2300*/  BRA `(.L_x_9748) ;  /* 0x0000000800fc7947 */ /* 0x000fec0003800000 */
.L_x_9749:
[----:B------:R-:W2:Y:S02]  /*2310*/  LDG.E.U16 R4, desc[UR36][R4.64] ;  /* 0x0000002404047981 */ /* 0x000ea4000c1e1500 */
[----:B--2---:R2:W3:Y:S01]  /*2320*/  I2F.S16 R28, R4 ;  /* 0x00000004001c7306 */ /* 0x0044e20000101400 */
[----:B------:R-:W-:Y:S05]  /*2330*/  BRA `(.L_x_9748) ;  /* 0x0000000800f07947 */ /* 0x000fea0003800000 */
.L_x_9744:
        /* <DEDUP_REMOVED lines=8> */
.L_x_9752:
[----:B------:R-:W2:Y:S02]  /*23c0*/  LDG.E.U16 R4, desc[UR36][R4.64] ;  /* 0x0000002404047981 */ /* 0x000ea4000c1e1500 */
[----:B--2---:R-:W-:Y:S01]  /*23d0*/  HADD2.F32 R28, -RZ, R4.H0_H0 ;  /* 0x20000004ff1c7230 */ /* 0x004fe20000004100 */
[----:B------:R-:W-:Y:S06]  /*23e0*/  BRA `(.L_x_9748) ;  /* 0x0000000800c47947 */ /* 0x000fec0003800000 */
.L_x_9751:
        /* <DEDUP_REMOVED lines=8> */
.L_x_9754:
[----:B------:R-:W2:Y:S02]  /*2470*/  LDG.E.U16 R4, desc[UR36][R4.64] ;  /* 0x0000002404047981 */ /* 0x000ea4000c1e1500 */
[----:B--2---:R-:W-:Y:S01]  /*2480*/  HADD2.F32 R28, -RZ, R4.H0_H0 ;  /* 0x20000004ff1c7230 */ /* 0x004fe20000004100 */
[----:B------:R-:W-:Y:S06]  /*2490*/  BRA `(.L_x_9748) ;  /* 0x0000000800987947 */ /* 0x000fec0003800000 */
.L_x_9753:
[----:B------:R-:W2:Y:S01]  /*24a0*/  LDG.E.64 R4, desc[UR36][R4.64] ;  /* 0x0000002404047981 */ /* 0x000ea2000c1e1b00 */
[----:B------:R-:W-:Y:S01]  /*24b0*/  UMOV UR4, 0xf0000000 ;  /* 0xf000000000047882 */ /* 0x000fe20000000000 */
[----:B------:R-:W-:Y:S01]  /*24c0*/  UMOV UR5, 0x380fffff ;  /* 0x380fffff00057882 */ /* 0x000fe20000000000 */
[----:B--2---:R-:W2:Y:S01]  /*24d0*/  F2F.F32.F64 R28, R4 ;  /* 0x00000004001c7310 */ /* 0x004ea20000301000 */
[----:B------:R-:W-:-:S14]  /*24e0*/  DSETP.GEU.AND P0, PT, |R4|, UR4, PT ;  /* 0x0000000404007e2a */ /* 0x000fdc000bf0e200 */
[----:B--2---:R-:W-:Y:S01]  /*24f0*/  @!P0 FMUL R28, R28, 1.175494350822287508e-38 ;  /* 0x008000001c1c8820 */ /* 0x004fe20000400000 */
[----:B------:R-:W-:Y:S06]  /*2500*/  BRA `(.L_x_9748) ;  /* 0x00000008007c7947 */ /* 0x000fec0003800000 */
.L_x_9743:
        /* <DEDUP_REMOVED lines=12> */
.L_x_9757:
[----:B------:R-:W2:Y:S01]  /*25d0*/  LDG.E.64 R4, desc[UR36][R4.64] ;  /* 0x0000002404047981 */ /* 0x000ea2000c1e1b00 */
[----:B------:R-:W-:Y:S01]  /*25e0*/  UMOV UR4, 0xf0000000 ;  /* 0xf000000000047882 */ /* 0x000fe20000000000 */
[----:B------:R-:W-:Y:S01]  /*25f0*/  UMOV UR5, 0x380fffff ;  /* 0x380fffff00057882 */ /* 0x000fe20000000000 */
[----:B--2---:R-:W2:Y:S01]  /*2600*/  F2F.F32.F64 R28, R4 ;  /* 0x00000004001c7310 */ /* 0x004ea20000301000 */
[----:B------:R-:W-:-:S14]  /*2610*/  DSETP.GEU.AND P0, PT, |R4|, UR4, PT ;  /* 0x0000000404007e2a */ /* 0x000fdc000bf0e200 */
[----:B--2---:R-:W-:Y:S01]  /*2620*/  @!P0 FMUL R28, R28, 1.175494350822287508e-38 ;  /* 0x008000001c1c8820 */ /* 0x004fe20000400000 */
[----:B------:R-:W-:Y:S06]  /*2630*/  BRA `(.L_x_9748) ;  /* 0x0000000800307947 */ /* 0x000fec0003800000 */
.L_x_9756:
        /* <DEDUP_REMOVED lines=10> */
[----:B------:R-:W2:Y:S01]  /*26e0*/  FLO.U32 R3, R0 ;  /* 0x0000000000037300 */ /* 0x000ea200000e0000 */
[----:B------:R-:W-:-:S05]  /*26f0*/  VIADD R6, R0, 0x1000000 ;  /* 0x0100000000067836 */ /* 0x000fca0000000000 */
[----:B------:R-:W-:Y:S02]  /*2700*/  SHF.R.S32.HI R6, RZ, 0x8, R6 ;  /* 0x00000008ff067819 */ /* 0x000fe40000011406 */
[----:B--2---:R-:W-:-:S04]  /*2710*/  IADD3 R3, -R3, 0x1f, RZ ;  /* 0x0000001f03037810 */ /* 0x004fc80007ffe1ff */
        /* <DEDUP_REMOVED lines=12> */
.L_x_9759:
        /* <DEDUP_REMOVED lines=13> */
.L_x_9758:
[----:B------:R-:W2:Y:S02]  /*28b0*/  LDG.E.U16 R4, desc[UR36][R4.64] ;  /* 0x0000002404047981 */ /* 0x000ea4000c1e1500 */
[----:B--2---:R-:W-:Y:S01]  /*28c0*/  IMAD.U32 R28, R4, 0x10000, RZ ;  /* 0x00010000041c7824 */ /* 0x004fe200078e00ff */
[----:B------:R-:W-:Y:S06]  /*28d0*/  BRA `(.L_x_9748) ;  /* 0x0000000400887947 */ /* 0x000fec0003800000 */
.L_x_9755:
        /* <DEDUP_REMOVED lines=11> */
.L_x_9762:
        /* <DEDUP_REMOVED lines=14> */
[----:B------:R-:W2:Y:S02]  /*2a70*/  FLO.U32 R4, R3 ;  /* 0x0000000300047300 */ /* 0x000ea400000e0000 */
[----:B--2---:R-:W-:-:S04]  /*2a80*/  IADD3 R5, -R4, 0x1f, RZ ;  /* 0x0000001f04057810 */ /* 0x004fc80007ffe1ff */
[----:B------:R-:W-:Y:S01]  /*2a90*/  IADD3 R0, R0, 0x1d, -R5 ;  /* 0x0000001d00007810 */ /* 0x000fe20007ffe805 */
[----:B------:R-:W-:-:S05]  /*2aa0*/  VIADD R4, R5, 0xffffffe4 ;  /* 0xffffffe405047836 */ /* 0x000fca0000000000 */
[----:B------:R-:W-:-:S04]  /*2ab0*/  SHF.L.U32 R4, R3, R4, RZ ;  /* 0x0000000403047219 */ /* 0x000fc800000006ff */
[----:B------:R-:W-:-:S07]  /*2ac0*/  LOP3.LUT R3, R4, 0x7, RZ, 0xc0, !PT ;  /* 0x0000000704037812 */ /* 0x000fce00078ec0ff */
.L_x_9764:
[----:B------:R-:W-:Y:S05]  /*2ad0*/  BSYNC B0 ;  /* 0x0000000000007941 */ /* 0x000fea0003800000 */
.L_x_9763:
[----:B------:R-:W-:Y:S01]  /*2ae0*/  IMAD.SHL.U32 R3, R3, 0x100000, RZ ;  /* 0x0010000003037824 */ /* 0x000fe200078e00ff */
[----:B------:R-:W-:-:S04]  /*2af0*/  LEA R5, R0, 0x3b800000, 0x17 ;  /* 0x3b80000000057811 */ /* 0x000fc800078eb8ff */
[----:B------:R-:W-:Y:S01]  /*2b00*/  LOP3.LUT R28, R5, R3, R28, 0xfe, !PT ;  /* 0x00000003051c7212 */ /* 0x000fe200078efe1c */
[----:B------:R-:W-:Y:S06]  /*2b10*/  BRA `(.L_x_9748) ;  /* 0x0000000000f87947 */ /* 0x000fec0003800000 */
.L_x_9761:
        /* <DEDUP_REMOVED lines=20> */
.L_x_9766:
[----:B------:R-:W-:Y:S05]  /*2c60*/  BSYNC B0 ;  /* 0x0000000000007941 */ /* 0x000fea0003800000 */
.L_x_9765:
[----:B------:R-:W-:Y:S01]  /*2c70*/  IMAD.SHL.U32 R3, R3, 0x200000, RZ ;  /* 0x0020000003037824 */ /* 0x000fe200078e00ff */
[----:B------:R-:W-:-:S04]  /*2c80*/  LEA R5, R0, 0x37800000, 0x17 ;  /* 0x3780000000057811 */ /* 0x000fc800078eb8ff */
[----:B------:R-:W-:Y:S01]  /*2c90*/  LOP3.LUT R28, R5, R3, R28, 0xfe, !PT ;  /* 0x00000003051c7212 */ /* 0x000fe200078efe1c */
[----:B------:R-:W-:Y:S06]  /*2ca0*/  BRA `(.L_x_9748) ;  /* 0x0000000000947947 */ /* 0x000fec0003800000 */
.L_x_9760:
        /* <DEDUP_REMOVED lines=14> */
.L_x_9747:
        /* <DEDUP_REMOVED lines=16> */
.L_x_9769:
[----:B------:R-:W-:Y:S01]  /*2e90*/  IMAD.MOV.U32 R28, RZ, RZ, RZ ;  /* 0x000000ffff1c7224 */ /* 0x000fe200078e00ff */
[----:B------:R-:W-:Y:S06]  /*2ea0*/  BRA `(.L_x_9748) ;  /* 0x0000000000147947 */ /* 0x000fec0003800000 */
.L_x_9768:
[----:B------:R-:W2:Y:S02]  /*2eb0*/  LDG.E.64 R28, desc[UR36][R4.64] ;  /* 0x00000024041c7981 */ /* 0x000ea4000c1e1b00 */
[----:B--2---:R2:W3:Y:S01]  /*2ec0*/  I2F.U64 R28, R28 ;  /* 0x0000001c001c7312 */ /* 0x0044e20000301000 */
[----:B------:R-:W-:Y:S05]  /*2ed0*/  BRA `(.L_x_9748) ;  /* 0x0000000000087947 */ /* 0x000fea0003800000 */
.L_x_9767:
[----:B------:R-:W2:Y:S02]  /*2ee0*/  LDG.E R4, desc[UR36][R4.64] ;  /* 0x0000002404047981 */ /* 0x000ea4000c1e1900 */
[----:B--2---:R-:W-:-:S07]  /*2ef0*/  I2FP.F32.U32 R28, R4 ;  /* 0x00000004001c7245 */ /* 0x004fce0000201000 */
.L_x_9748:
[----:B------:R-:W-:Y:S05]  /*2f00*/  BSYNC B6 ;  /* 0x0000000000067941 */ /* 0x000fea0003800000 */
.L_x_9742:
[----:B--2---:R-:W2:Y:S01]  /*2f10*/  LDC.64 R4, c[0x0][0x240] ;  /* 0x00009000ff047b82 */ /* 0x004ea20000000a00 */
[----:B0-----:R-:W-:Y:S01]  /*2f20*/  PRMT R0, R18, 0x9910, RZ ;  /* 0x0000991012007816 */ /* 0x001fe200000000ff */
        /* <DEDUP_REMOVED lines=18> */
.L_x_9774:
[----:B------:R-:W2:Y:S02]  /*3050*/  LDG.E.U8 R4, desc[UR36][R4.64] ;  /* 0x0000002404047981 */ /* 0x000ea4000c1e1100 */
[----:B--2---:R-:W-:Y:S01]  /*3060*/  I2FP.F32.U32 R25, R4 ;  /* 0x0000000400197245 */ /* 0x004fe20000201000 */
[----:B------:R-:W-:Y:S06]  /*3070*/  BRA `(.L_x_9776) ;  /* 0x0000000c002c7947 */ /* 0x000fec0003800000 */
.L_x_9773:
        /* <DEDUP_REMOVED lines=9> */
.L_x_9778:
[----:B------:R-:W2:Y:S02]  /*3110*/  LDG.E R4, desc[UR36][R4.64] ;  /* 0x0000002404047981 */ /* 0x000ea4000c1e1900 */
[----:B--2---:R-:W-:Y:S01]  /*3120*/  I2FP.F32.S32 R25, R4 ;  /* 0x0000000400197245 */ /* 0x004fe20000201400 */
[----:B------:R-:W-:Y:S06]  /*3130*/  BRA `(.L_x_9776) ;  /* 0x0000000800fc7947 */ /* 0x000fec0003800000 */
.L_x_9777:
[----:B------:R-:W2:Y:S02]  /*3140*/  LDG.E.U16 R4, desc[UR36][R4.64] ;  /* 0x0000002404047981 */ /* 0x000ea4000c1e1500 */
[----:B--2---:R0:W2:Y:S01]  /*3150*/  I2F.S16 R25, R4 ;  /* 0x0000000400197306 */ /* 0x0040a20000101400 */
[----:B------:R-:W-:Y:S05]  /*3160*/  BRA `(.L_x_9776) ;  /* 0x0000000800f07947 */ /* 0x000fea0003800000 */
.L_x_9772:
        /* <DEDUP_REMOVED lines=8> */
.L_x_9780:
[----:B------:R-:W2:Y:S02]  /*31f0*/  LDG.E.U16 R4, desc[UR36][R4.64] ;  /* 0x0000002404047981 */ /* 0x000ea4000c1e1500 */
[----:B--2---:R-:W-:Y:S01]  /*3200*/  HADD2.F32 R25, -RZ, R4.H0_H0 ;  /* 0x20000004ff197230 */ /* 0x004fe20000004100 */
[----:B------:R-:W-:Y:S06]  /*3210*/  BRA `(.L_x_9776) ;  /* 0x0000000800c47947 */ /* 0x000fec0003800000 */
.L_x_9779:
        /* <DEDUP_REMOVED lines=8> */
.L_x_9782:
[----:B------:R-:W2:Y:S02]  /*32a0*/  LDG.E.U16 R4, desc[UR36][R4.64] ;  /* 0x0000002404047981 */ /* 0x000ea4000c1e1500 */
[----:B--2---:R-:W-:Y:S01]  /*32b0*/  HADD2.F32 R25, -RZ, R4.H0_H0 ;  /* 0x20000004ff197230 */ /* 0x004fe20000004100 */
[----:B------:R-:W-:Y:S06]  /*32c0*/  BRA `(.L_x_9776) ;  /* 0x0000000800987947 */ /* 0x000fec0003800000 */
.L_x_9781:
[----:B------:R-:W2:Y:S01]  /*32d0*/  LDG.E.64 R4, desc[UR36][R4.64] ;  /* 0x0000002404047981 */ /* 0x000ea2000c1e1b00 */
[----:B------:R-:W-:Y:S01]  /*32e0*/  UMOV UR4, 0xf0000000 ;  /* 0xf000000000047882 */ /* 0x000fe20000000000 */
[----:B------:R-:W-:Y:S01]  /*32f0*/  UMOV UR5, 0x380fffff ;  /* 0x380fffff00057882 */ /* 0x000fe20000000000 */
[----:B--2---:R-:W0:Y:S01]  /*3300*/  F2F.F32.F64 R25, R4 ;  /* 0x0000000400197310 */ /* 0x004e220000301000 */
[----:B------:R-:W-:-:S14]  /*3310*/  DSETP.GEU.AND P0, PT, |R4|, UR4, PT ;  /* 0x0000000404007e2a */ /* 0x000fdc000bf0e200 */
[----:B0-----:R-:W-:Y:S01]  /*3320*/  @!P0 FMUL R25, R25, 1.175494350822287508e-38 ;  /* 0x0080000019198820 */ /* 0x001fe20000400000 */
[----:B------:R-:W-:Y:S06]  /*3330*/  BRA `(.L_x_9776) ;  /* 0x00000008007c7947 */ /* 0x000fec0003800000 */
.L_x_9771:
        /* <DEDUP_REMOVED lines=12> */
.L_x_9785:
[----:B------:R-:W2:Y:S01]  /*3400*/  LDG.E.64 R4, desc[UR36][R4.64] ;  /* 0x0000002404047981 */ /* 0x000ea2000c1e1b00 */
[----:B------:R-:W-:Y:S01]  /*3410*/  UMOV UR4, 0xf0000000 ;  /* 0xf000000000047882 */ /* 0x000fe20000000000 */
[----:B------:R-:W-:Y:S01]  /*3420*/  UMOV UR5, 0x380fffff ;  /* 0x380fffff00057882 */ /* 0x000fe20000000000 */
[----:B--2---:R-:W0:Y:S01]  /*3430*/  F2F.F32.F64 R25, R4 ;  /* 0x0000000400197310 */ /* 0x004e220000301000 */
[----:B------:R-:W-:-:S14]  /*3440*/  DSETP.GEU.AND P0, PT, |R4|, UR4, PT ;  /* 0x0000000404007e2a */ /* 0x000fdc000bf0e200 */
[----:B0-----:R-:W-:Y:S01]  /*3450*/  @!P0 FMUL R25, R25, 1.175494350822287508e-38 ;  /* 0x0080000019198820 */ /* 0x001fe20000400000 */
[----:B------:R-:W-:Y:S06]  /*3460*/  BRA `(.L_x_9776) ;  /* 0x0000000800307947 */ /* 0x000fec0003800000 */
.L_x_9784:
        /* <DEDUP_REMOVED lines=26> */
.L_x_9787:
        /* <DEDUP_REMOVED lines=13> */
.L_x_9786:
[----:B------:R-:W2:Y:S02]  /*36e0*/  LDG.E.U16 R4, desc[UR36][R4.64] ;  /* 0x0000002404047981 */ /* 0x000ea4000c1e1500 */
[----:B--2---:R-:W-:Y:S01]  /*36f0*/  IMAD.U32 R25, R4, 0x10000, RZ ;  /* 0x0001000004197824 */ /* 0x004fe200078e00ff */
[----:B------:R-:W-:Y:S06]  /*3700*/  BRA `(.L_x_9776) ;  /* 0x0000000400887947 */ /* 0x000fec0003800000 */
.L_x_9783:
        /* <DEDUP_REMOVED lines=11> */
.L_x_9790:
        /* <DEDUP_REMOVED lines=20> */
.L_x_9792:
[----:B------:R-:W-:Y:S05]  /*3900*/  BSYNC B0 ;  /* 0x0000000000007941 */ /* 0x000fea0003800000 */
.L_x_9791:
[----:B------:R-:W-:Y:S01]  /*3910*/  IMAD.SHL.U32 R3, R3, 0x100000, RZ ;  /* 0x0010000003037824 */ /* 0x000fe200078e00ff */
[----:B------:R-:W-:-:S04]  /*3920*/  LEA R0, R0, 0x3b800000, 0x17 ;  /* 0x3b80000000007811 */ /* 0x000fc800078eb8ff */
[----:B------:R-:W-:Y:S01]  /*3930*/  LOP3.LUT R25, R0, R3, R25, 0xfe, !PT ;  /* 0x0000000300197212 */ /* 0x000fe200078efe19 */
[----:B------:R-:W-:Y:S06]  /*3940*/  BRA `(.L_x_9776) ;  /* 0x0000000000f87947 */ /* 0x000fec0003800000 */
.L_x_9789:
        /* <DEDUP_REMOVED lines=20> */
.L_x_9794:
[----:B------:R-:W-:Y:S05]  /*3a90*/  BSYNC B0 ;  /* 0x0000000000007941 */ /* 0x000fea0003800000 */
.L_x_9793:
[----:B------:R-:W-:Y:S01]  /*3aa0*/  IMAD.SHL.U32 R3, R3, 0x200000, RZ ;  /* 0x0020000003037824 */ /* 0x000fe200078e00ff */
[----:B------:R-:W-:-:S04]  /*3ab0*/  LEA R0, R0, 0x37800000, 0x17 ;  /* 0x3780000000007811 */ /* 0x000fc800078eb8ff */
[----:B------:R-:W-:Y:S01]  /*3ac0*/  LOP3.LUT R25, R0, R3, R25, 0xfe, !PT ;  /* 0x0000000300197212 */ /* 0x000fe200078efe19 */
[----:B------:R-:W-:Y:S06]  /*3ad0*/  BRA `(.L_x_9776) ;  /* 0x0000000000947947 */ /* 0x000fec0003800000 */
.L_x_9788:
        /* <DEDUP_REMOVED lines=14> */
.L_x_9775:
        /* <DEDUP_REMOVED lines=16> */
.L_x_9797:
[----:B------:R-:W-:Y:S01]  /*3cc0*/  IMAD.MOV.U32 R25, RZ, RZ, RZ ;  /* 0x000000ffff197224 */ /* 0x000fe200078e00ff */
[----:B------:R-:W-:Y:S06]  /*3cd0*/  BRA `(.L_x_9776) ;  /* 0x0000000000147947 */ /* 0x000fec0003800000 */
.L_x_9796:
[----:B------:R-:W2:Y:S02]  /*3ce0*/  LDG.E.64 R4, desc[UR36][R4.64] ;  /* 0x0000002404047981 */ /* 0x000ea4000c1e1b00 */
[----:B--2---:R0:W2:Y:S01]  /*3cf0*/  I2F.U64 R25, R4 ;  /* 0x0000000400197312 */ /* 0x0040a20000301000 */
[----:B------:R-:W-:Y:S05]  /*3d00*/  BRA `(.L_x_9776) ;  /* 0x0000000000087947 */ /* 0x000fea0003800000 */
.L_x_9795:
[----:B------:R-:W2:Y:S02]  /*3d10*/  LDG.E R4, desc[UR36][R4.64] ;  /* 0x0000002404047981 */ /* 0x000ea4000c1e1900 */
[----:B--2---:R-:W-:-:S07]  /*3d20*/  I2FP.F32.U32 R25, R4 ;  /* 0x0000000400197245 */ /* 0x004fce0000201000 */
.L_x_9776:
[----:B------:R-:W-:Y:S05]  /*3d30*/  BSYNC B6 ;  /* 0x0000000000067941 */ /* 0x000fea0003800000 */
.L_x_9770:
[----:B------:R-:W-:-:S07]  /*3d40*/  VIADD R19, R19, 0x80 ;  /* 0x0000008013137836 */ /* 0x000fce0000000000 */
.L_x_9740:
[----:B------:R-:W-:Y:S05]  /*3d50*/  BSYNC B7 ;  /* 0x0000000000077941 */ /* 0x000fea0003800000 */
.L_x_9739:
[----:B------:R-:W-:Y:S01]  /*3d60*/  ISETP.GE.AND P0, PT, R19, R17, PT ;  /* 0x000000111300720c */ /* 0x000fe20003f06270 */
[----:B------:R-:W-:Y:S01]  /*3d70*/  BSSY B7, `(.L_x_9798) ;  /* 0x00001e7000077945 */ /* 0x000fe20003800000 */
[----:B0-----:R-:W-:Y:S02]  /*3d80*/  IMAD.MOV.U32 R18, RZ, RZ, RZ ;  /* 0x000000ffff127224 */ /* 0x001fe400078e00ff */
[----:B------:R-:W-:Y:S02]  /*3d90*/  IMAD.MOV.U32 R26, RZ, RZ, RZ ;  /* 0x000000ffff1a7224 */ /* 0x000fe400078e00ff */
[----:B------:R-:W-:-:S07]  /*3da0*/  IMAD.MOV.U32 R24, RZ, RZ, RZ ;  /* 0x000000ffff187224 */ /* 0x000fce00078e00ff */
        /* <DEDUP_REMOVED lines=26> */
.L_x_9800:
        /* <DEDUP_REMOVED lines=21> */
.L_x_9805:
[----:B------:R-:W2:Y:S02]  /*40a0*/  LDG.E.U8 R4, desc[UR36][R4.64] ;  /* 0x0000002404047981 */ /* 0x000ea4000c1e1100 */
[----:B--2---:R-:W-:Y:S01]  /*40b0*/  I2FP.F32.U32 R26, R4 ;  /* 0x00000004001a7245 */ /* 0x004fe20000201000 */
[----:B------:R-:W-:Y:S06]  /*40c0*/  BRA `(.L_x_9807) ;  /* 0x0000000c002c7947 */ /* 0x000fec0003800000 */
.L_x_9804:
        /* <DEDUP_REMOVED lines=9> */
.L_x_9809:
[----:B------:R-:W2:Y:S02]  /*4160*/  LDG.E R4, desc[UR36][R4.64] ;  /* 0x0000002404047981 */ /* 0x000ea4000c1e1900 */
[----:B--2---:R-:W-:Y:S01]  /*4170*/  I2FP.F32.S32 R26, R4 ;  /* 0x00000004001a7245 */ /* 0x004fe20000201400 */
[----:B------:R-:W-:Y:S06]  /*4180*/  BRA `(.L_x_9807) ;  /* 0x0000000800fc7947 */ /* 0x000fec0003800000 */
.L_x_9808:
[----:B------:R-:W2:Y:S02]  /*4190*/  LDG.E.U16 R4, desc[UR36][R4.64] ;  /* 0x0000002404047981 */ /* 0x000ea4000c1e1500 */
[----:B--2---:R0:W2:Y:S01]  /*41a0*/  I2F.S16 R26, R4 ;  /* 0x00000004001a7306 */ /* 0x0040a20000101400 */
[----:B------:R-:W-:Y:S05]  /*41b0*/  BRA `(.L_x_9807) ;  /* 0x0000000800f07947 */ /* 0x000fea0003800000 */
.L_x_9803:
        /* <DEDUP_REMOVED lines=8> */
.L_x_9811:
[----:B------:R-:W2:Y:S02]  /*4240*/  LDG.E.U16 R4, desc[UR36][R4.64] ;  /* 0x0000002404047981 */ /* 0x000ea4000c1e1500 */
[----:B--2---:R-:W-:Y:S01]  /*4250*/  HADD2.F32 R26, -RZ, R4.H0_H0 ;  /* 0x20000004ff1a7230 */ /* 0x004fe20000004100 */
[----:B------:R-:W-:Y:S06]  /*4260*/  BRA `(.L_x_9807) ;  /* 0x0000000800c47947 */ /* 0x000fec0003800000 */
.L_x_9810:
        /* <DEDUP_REMOVED lines=8> */
.L_x_9813:
[----:B------:R-:W2:Y:S02]  /*42f0*/  LDG.E.U16 R4, desc[UR36][R4.64] ;  /* 0x0000002404047981 */ /* 0x000ea4000c1e1500 */
[----:B--2---:R-:W-:Y:S01]  /*4300*/  HADD2.F32 R26, -RZ, R4.H0_H0 ;  /* 0x20000004ff1a7230 */ /* 0x004fe20000004100 */
[----:B------:R-:W-:Y:S06]  /*4310*/  BRA `(.L_x_9807) ;  /* 0x0000000800987947 */ /* 0x000fec0003800000 */
.L_x_9812:
[----:B------:R-:W2:Y:S01]  /*4320*/  LDG.E.64 R4, desc[UR36][R4.64] ;  /* 0x0000002404047981 */ /* 0x000ea2000c1e1b00 */
[----:B------:R-:W-:Y:S01]  /*4330*/  UMOV UR4, 0xf0000000 ;  /* 0xf000000000047882 */ /* 0x000fe20000000000 */
[----:B------:R-:W-:Y:S01]  /*4340*/  UMOV UR5, 0x380fffff ;  /* 0x380fffff00057882 */ /* 0x000fe20000000000 */
[----:B--2---:R-:W0:Y:S01]  /*4350*/  F2F.F32.F64 R26, R4 ;  /* 0x00000004001a7310 */ /* 0x004e220000301000 */
[----:B------:R-:W-:-:S14]  /*4360*/  DSETP.GEU.AND P0, PT, |R4|, UR4, PT ;  /* 0x0000000404007e2a */ /* 0x000fdc000bf0e200 */
[----:B0-----:R-:W-:Y:S01]  /*4370*/  @!P0 FMUL R26, R26, 1.175494350822287508e-38 ;  /* 0x008000001a1a8820 */ /* 0x001fe20000400000 */
[----:B------:R-:W-:Y:S06]  /*4380*/  BRA `(.L_x_9807) ;  /* 0x00000008007c7947 */ /* 0x000fec0003800000 */
.L_x_9802:
        /* <DEDUP_REMOVED lines=12> */
.L_x_9816:
[----:B------:R-:W2:Y:S01]  /*4450*/  LDG.E.64 R4, desc[UR36][R4.64] ;  /* 0x0000002404047981 */ /* 0x000ea2000c1e1b00 */
[----:B------:R-:W-:Y:S01]  /*4460*/  UMOV UR4, 0xf0000000 ;  /* 0xf000000000047882 */ /* 0x000fe20000000000 */
[----:B------:R-:W-:Y:S01]  /*4470*/  UMOV UR5, 0x380fffff ;  /* 0x380fffff00057882 */ /* 0x000fe20000000000 */
[----:B--2---:R-:W0:Y:S01]  /*4480*/  F2F.F32.F64 R26, R4 ;  /* 0x00000004001a7310 */ /* 0x004e220000301000 */
[----:B------:R-:W-:-:S14]  /*4490*/  DSETP.GEU.AND P0, PT, |R4|, UR4, PT ;  /* 0x0000000404007e2a */ /* 0x000fdc000bf0e200 */
[----:B0-----:R-:W-:Y:S01]  /*44a0*/  @!P0 FMUL R26, R26, 1.175494350822287508e-38 ;  /* 0x008000001a1a8820 */ /* 0x001fe20000400000 */
[----:B------:R-:W-:Y:S06]  /*44b0*/  BRA `(.L_x_9807) ;  /* 0x0000000800307947 */ /* 0x000fec0003800000 */
.L_x_9815:
        /* <DEDUP_REMOVED lines=26> */
.L_x_9818:
        /* <DEDUP_REMOVED lines=13> */
.L_x_9817:
[----:B------:R-:W2:Y:S02]  /*4730*/  LDG.E.U16 R4, desc[UR36][R4.64] ;  /* 0x0000002404047981 */ /* 0x000ea4000c1e1500 */
[----:B--2---:R-:W-:Y:S01]  /*4740*/  IMAD.U32 R26, R4, 0x10000, RZ ;  /* 0x00010000041a7824 */ /* 0x004fe200078e00ff */
[----:B------:R-:W-:Y:S06]  /*4750*/  BRA `(.L_x_9807) ;  /* 0x0000000400887947 */ /* 0x000fec0003800000 */
.L_x_9814:
        /* <DEDUP_REMOVED lines=11> */
.L_x_9821:
        /* <DEDUP_REMOVED lines=20> */
.L_x_9823:
[----:B------:R-:W-:Y:S05]  /*4950*/  BSYNC B0 ;  /* 0x0000000000007941 */ /* 0x000fea0003800000 */
.L_x_9822:
[----:B------:R-:W-:Y:S01]  /*4960*/  IMAD.SHL.U32 R3, R3, 0x100000, RZ ;  /* 0x0010000003037824 */ /* 0x000fe200078e00ff */
[----:B------:R-:W-:-:S04]  /*4970*/  LEA R5, R0, 0x3b800000, 0x17 ;  /* 0x3b80000000057811 */ /* 0x000fc800078eb8ff */
[----:B------:R-:W-:Y:S01]  /*4980*/  LOP3.LUT R26, R5, R3, R26, 0xfe, !PT ;  /* 0x00000003051a7212 */ /* 0x000fe200078efe1a */
[----:B------:R-:W-:Y:S06]  /*4990*/  BRA `(.L_x_9807) ;  /* 0x0000000000f87947 */ /* 0x000fec0003800000 */
.L_x_9820:
        /* <DEDUP_REMOVED lines=20> */
.L_x_9825:
[----:B------:R-:W-:Y:S05]  /*4ae0*/  BSYNC B0 ;  /* 0x0000000000007941 */ /* 0x000fea0003800000 */
.L_x_9824:
[----:B------:R-:W-:Y:S01]  /*4af0*/  IMAD.SHL.U32 R3, R3, 0x200000, RZ ;  /* 0x0020000003037824 */ /* 0x000fe200078e00ff */
[----:B------:R-:W-:-:S04]  /*4b00*/  LEA R5, R0, 0x37800000, 0x17 ;  /* 0x3780000000057811 */ /* 0x000fc800078eb8ff */
[----:B------:R-:W-:Y:S01]  /*4b10*/  LOP3.LUT R26, R5, R3, R26, 0xfe, !PT ;  /* 0x00000003051a7212 */ /* 0x000fe200078efe1a */
[----:B------:R-:W-:Y:S06]  /*4b20*/  BRA `(.L_x_9807) ;  /* 0x0000000000947947 */ /* 0x000fec0003800000 */
.L_x_9819:
        /* <DEDUP_REMOVED lines=14> */
.L_x_9806:
        /* <DEDUP_REMOVED lines=16> */
.L_x_9828:
[----:B------:R-:W-:Y:S01]  /*4d10*/  IMAD.MOV.U32 R26, RZ, RZ, RZ ;  /* 0x000000ffff1a7224 */ /* 0x000fe200078e00ff */
[----:B------:R-:W-:Y:S06]  /*4d20*/  BRA `(.L_x_9807) ;  /* 0x0000000000147947 */ /* 0x000fec0003800000 */
.L_x_9827:
[----:B------:R-:W2:Y:S02]  /*4d30*/  LDG.E.64 R26, desc[UR36][R4.64] ;  /* 0x00000024041a7981 */ /* 0x000ea4000c1e1b00 */
[----:B--2---:R0:W2:Y:S01]  /*4d40*/  I2F.U64 R26, R26 ;  /* 0x0000001a001a7312 */ /* 0x0040a20000301000 */
[----:B------:R-:W-:Y:S05]  /*4d50*/  BRA `(.L_x_9807) ;  /* 0x0000000000087947 */ /* 0x000fea0003800000 */
.L_x_9826:
[----:B------:R-:W2:Y:S02]  /*4d60*/  LDG.E R4, desc[UR36][R4.64] ;  /* 0x0000002404047981 */ /* 0x000ea4000c1e1900 */
[----:B--2---:R-:W-:-:S07]  /*4d70*/  I2FP.F32.U32 R26, R4 ;  /* 0x00000004001a7245 */ /* 0x004fce0000201000 */
.L_x_9807:
[----:B------:R-:W-:Y:S05]  /*4d80*/  BSYNC B6 ;  /* 0x0000000000067941 */ /* 0x000fea0003800000 */
.L_x_9801:
        /* <DEDUP_REMOVED lines=19> */
[----:B---3--:R0:W1:Y:S01]  /*4ec0*/  I2F.S16 R24, R4 ;  /* 0x0000000400187306 */ /* 0x0080620000101400 */
[----:B------:R-:W-:Y:S05]  /*4ed0*/  BRA `(.L_x_9835) ;  /* 0x0000000c00387947 */ /* 0x000fea0003800000 */
.L_x_9833:
[----:B------:R-:W3:Y:S02]  /*4ee0*/  LDG.E.U8 R4, desc[UR36][R4.64] ;  /* 0x0000002404047981 */ /* 0x000ee4000c1e1100 */
[----:B---3--:R-:W-:Y:S01]  /*4ef0*/  I2FP.F32.U32 R24, R4 ;  /* 0x0000000400187245 */ /* 0x008fe20000201000 */
[----:B------:R-:W-:Y:S06]  /*4f00*/  BRA `(.L_x_9835) ;  /* 0x0000000c002c7947 */ /* 0x000fec0003800000 */
.L_x_9832:
[----:B------:R-:W-:-:S13]  /*4f10*/  ISETP.NE.AND P0, PT, R0, 0x2, PT ;  /* 0x000000020000780c */ /* 0x000fda0003f05270 */
[----:B------:R-:W-:Y:S05]  /*4f20*/  @!P0 BRA `(.L_x_9836) ;  /* 0x0000000000288947 */ /* 0x000fea0003800000 */
[----:B------:R-:W-:-:S13]  /*4f30*/  ISETP.NE.AND P0, PT, R0, 0x3, PT ;  /* 0x000000030000780c */ /* 0x000fda0003f05270 */
[----:B------:R-:W-:Y:S05]  /*4f40*/  @!P0 BRA `(.L_x_9837) ;  /* 0x0000000000148947 */ /* 0x000fea0003800000 */
[----:B------:R-:W-:-:S13]  /*4f50*/  ISETP.NE.AND P0, PT, R0, 0x4, PT ;  /* 0x000000040000780c */ /* 0x000fda0003f05270 */
[----:B------:R-:W-:Y:S05]  /*4f60*/  @P0 BRA `(.L_x_9834) ;  /* 0x0000000800b80947 */ /* 0x000fea0003800000 */
[----:B------:R-:W3:Y:S02]  /*4f70*/  LDG.E.64 R4, desc[UR36][R4.64] ;  /* 0x0000002404047981 */ /* 0x000ee4000c1e1b00 */
[----:B---3--:R3:W0:Y:S01]  /*4f80*/  I2F.S64 R24, R4 ;  /* 0x0000000400187312 */ /* 0x0086220000301400 */
[----:B------:R-:W-:Y:S05]  /*4f90*/  BRA `(.L_x_9835) ;  /* 0x0000000c00087947 */ /* 0x000fea0003800000 */
.L_x_9837:
[----:B------:R-:W3:Y:S02]  /*4fa0*/  LDG.E R4, desc[UR36][R4.64] ;  /* 0x0000002404047981 */ /* 0x000ee4000c1e1900 */
[----:B---3--:R-:W-:Y:S01]  /*4fb0*/  I2FP.F32.S32 R24, R4 ;  /* 0x0000000400187245 */ /* 0x008fe20000201400 */
[----:B------:R-:W-:Y:S06]  /*4fc0*/  BRA `(.L_x_9835) ;  /* 0x0000000800fc7947 */ /* 0x000fec0003800000 */
.L_x_9836:
[----:B------:R-:W3:Y:S02]  /*4fd0*/  LDG.E.U16 R4, desc[UR36][R4.64] ;  /* 0x0000002404047981 */ /* 0x000ee4000c1e1500 */
[----:B---3--:R0:W1:Y:S01]  /*4fe0*/  I2F.S16 R24, R4 ;  /* 0x0000000400187306 */ /* 0x0080620000101400 */
[----:B------:R-:W-:Y:S05]  /*4ff0*/  BRA `(.L_x_9835) ;  /* 0x0000000800f07947 */ /* 0x000fea0003800000 */
.L_x_9831:
        /* <DEDUP_REMOVED lines=8> */
.L_x_9839:
[----:B------:R-:W3:Y:S02]  /*5080*/  LDG.E.U16 R4, desc[UR36][R4.64] ;  /* 0x0000002404047981 */ /* 0x000ee4000c1e1500 */
[----:B---3--:R-:W-:Y:S01]  /*5090*/  HADD2.F32 R24, -RZ, R4.H0_H0 ;  /* 0x20000004ff187230 */ /* 0x008fe20000004100 */
[----:B------:R-:W-:Y:S06]  /*50a0*/  BRA `(.L_x_9835) ;  /* 0x0000000800c47947 */ /* 0x000fec0003800000 */
.L_x_9838:
        /* <DEDUP_REMOVED lines=8> */
.L_x_9841:
[----:B------:R-:W3:Y:S02]  /*5130*/  LDG.E.U16 R4, desc[UR36][R4.64] ;  /* 0x0000002404047981 */ /* 0x000ee4000c1e1500 */
[----:B---3--:R-:W-:Y:S01]  /*5140*/  HADD2.F32 R24, -RZ, R4.H0_H0 ;  /* 0x20000004ff187230 */ /* 0x008fe20000004100 */
[----:B------:R-:W-:Y:S06]  /*5150*/  BRA `(.L_x_9835) ;  /* 0x0000000800987947 */ /* 0x000fec0003800000 */
.L_x_9840:
[----:B------:R-:W3:Y:S01]  /*5160*/  LDG.E.64 R4, desc[UR36][R4.64] ;  /* 0x0000002404047981 */ /* 0x000ee2000c1e1b00 */
[----:B------:R-:W-:Y:S01]  /*5170*/  UMOV UR4, 0xf0000000 ;  /* 0xf000000000047882 */ /* 0x000fe20000000000 */
[----:B------:R-:W-:Y:S01]  /*5180*/  UMOV UR5, 0x380fffff ;  /* 0x380fffff00057882 */ /* 0x000fe20000000000 */
[----:B---3--:R-:W0:Y:S01]  /*5190*/  F2F.F32.F64 R24, R4 ;  /* 0x0000000400187310 */ /* 0x008e220000301000 */
[----:B------:R-:W-:-:S14]  /*51a0*/  DSETP.GEU.AND P0, PT, |R4|, UR4, PT ;  /* 0x0000000404007e2a */ /* 0x000fdc000bf0e200 */
[----:B0-----:R-:W-:Y:S01]  /*51b0*/  @!P0 FMUL R24, R24, 1.175494350822287508e-38 ;  /* 0x0080000018188820 */ /* 0x001fe20000400000 */
[----:B------:R-:W-:Y:S06]  /*51c0*/  BRA `(.L_x_9835) ;  /* 0x00000008007c7947 */ /* 0x000fec0003800000 */
.L_x_9830:
        /* <DEDUP_REMOVED lines=12> */
.L_x_9844:
[----:B------:R-:W3:Y:S01]  /*5290*/  LDG.E.64 R4, desc[UR36][R4.64] ;  /* 0x0000002404047981 */ /* 0x000ee2000c1e1b00 */
[----:B------:R-:W-:Y:S01]  /*52a0*/  UMOV UR4, 0xf0000000 ;  /* 0xf000000000047882 */ /* 0x000fe20000000000 */
[----:B------:R-:W-:Y:S01]  /*52b0*/  UMOV UR5, 0x380fffff ;  /* 0x380fffff00057882 */ /* 0x000fe20000000000 */
[----:B---3--:R-:W0:Y:S01]  /*52c0*/  F2F.F32.F64 R24, R4 ;  /* 0x0000000400187310 */ /* 0x008e220000301000 */
[----:B------:R-:W-:-:S14]  /*52d0*/  DSETP.GEU.AND P0, PT, |R4|, UR4, PT ;  /* 0x0000000404007e2a */ /* 0x000fdc000bf0e200 */
[----:B0-----:R-:W-:Y:S01]  /*52e0*/  @!P0 FMUL R24, R24, 1.175494350822287508e-38 ;  /* 0x0080000018188820 */ /* 0x001fe20000400000 */
[----:B------:R-:W-:Y:S06]  /*52f0*/  BRA `(.L_x_9835) ;  /* 0x0000000800307947 */ /* 0x000fec0003800000 */
.L_x_9843:
        /* <DEDUP_REMOVED lines=26> */
.L_x_9846:
        /* <DEDUP_REMOVED lines=13> */
.L_x_9845:
[----:B------:R-:W3:Y:S02]  /*5570*/  LDG.E.U16 R4, desc[UR36][R4.64] ;  /* 0x0000002404047981 */ /* 0x000ee4000c1e1500 */
[----:B---3--:R-:W-:Y:S01]  /*5580*/  IMAD.U32 R24, R4, 0x10000, RZ ;  /* 0x0001000004187824 */ /* 0x008fe200078e00ff */
[----:B------:R-:W-:Y:S06]  /*5590*/  BRA `(.L_x_9835) ;  /* 0x0000000400887947 */ /* 0x000fec0003800000 */
.L_x_9842:
        /* <DEDUP_REMOVED lines=11> */
.L_x_9849:
        /* <DEDUP_REMOVED lines=20> */
.L_x_9851:
[----:B------:R-:W-:Y:S05]  /*5790*/  BSYNC B0 ;  /* 0x0000000000007941 */ /* 0x000fea0003800000 */
.L_x_9850:
[----:B------:R-:W-:Y:S01]  /*57a0*/  IMAD.SHL.U32 R3, R3, 0x100000, RZ ;  /* 0x0010000003037824 */ /* 0x000fe200078e00ff */
[----:B------:R-:W-:-:S04]  /*57b0*/  LEA R5, R0, 0x3b800000, 0x17 ;  /* 0x3b80000000057811 */ /* 0x000fc800078eb8ff */
[----:B------:R-:W-:Y:S01]  /*57c0*/  LOP3.LUT R24, R5, R3, R24, 0xfe, !PT ;  /* 0x0000000305187212 */ /* 0x000fe200078efe18 */
[----:B------:R-:W-:Y:S06]  /*57d0*/  BRA `(.L_x_9835) ;  /* 0x0000000000f87947 */ /* 0x000fec0003800000 */
.L_x_9848:
        /* <DEDUP_REMOVED lines=20> */
.L_x_9853:
[----:B------:R-:W-:Y:S05]  /*5920*/  BSYNC B0 ;  /* 0x0000000000007941 */ /* 0x000fea0003800000 */
.L_x_9852:
[----:B------:R-:W-:Y:S01]  /*5930*/  IMAD.SHL.U32 R3, R3, 0x200000, RZ ;  /* 0x0020000003037824 */ /* 0x000fe200078e00ff */
[----:B------:R-:W-:-:S04]  /*5940*/  LEA R5, R0, 0x37800000, 0x17 ;  /* 0x3780000000057811 */ /* 0x000fc800078eb8ff */
[----:B------:R-:W-:Y:S01]  /*5950*/  LOP3.LUT R24, R5, R3, R24, 0xfe, !PT ;  /* 0x0000000305187212 */ /* 0x000fe200078efe18 */
[----:B------:R-:W-:Y:S06]  /*5960*/  BRA `(.L_x_9835) ;  /* 0x0000000000947947 */ /* 0x000fec0003800000 */
.L_x_9847:
        /* <DEDUP_REMOVED lines=14> */
.L_x_9834:
        /* <DEDUP_REMOVED lines=16> */
.L_x_9856:
[----:B------:R-:W-:Y:S01]  /*5b50*/  IMAD.MOV.U32 R24, RZ, RZ, RZ ;  /* 0x000000ffff187224 */ /* 0x000fe200078e00ff */
[----:B------:R-:W-:Y:S06]  /*5b60*/  BRA `(.L_x_9835) ;  /* 0x0000000000147947 */ /* 0x000fec0003800000 */
.L_x_9855:
[----:B------:R-:W3:Y:S02]  /*5b70*/  LDG.E.64 R4, desc[UR36][R4.64] ;  /* 0x0000002404047981 */ /* 0x000ee4000c1e1b00 */
[----:B---3--:R0:W1:Y:S01]  /*5b80*/  I2F.U64 R24, R4 ;  /* 0x0000000400187312 */ /* 0x0080620000301000 */
[----:B------:R-:W-:Y:S05]  /*5b90*/  BRA `(.L_x_9835) ;  /* 0x0000000000087947 */ /* 0x000fea0003800000 */
.L_x_9854:
[----:B------:R-:W3:Y:S02]  /*5ba0*/  LDG.E R4, desc[UR36][R4.64] ;  /* 0x0000002404047981 */ /* 0x000ee4000c1e1900 */
[----:B---3--:R-:W-:-:S07]  /*5bb0*/  I2FP.F32.U32 R24, R4 ;  /* 0x0000000400187245 */ /* 0x008fce0000201000 */
.L_x_9835:
[----:B------:R-:W-:Y:S05]  /*5bc0*/  BSYNC B6 ;  /* 0x0000000000067941 */ /* 0x000fea0003800000 */
.L_x_9829:
[----:B------:R-:W-:-:S07]  /*5bd0*/  VIADD R19, R19, 0x80 ;  /* 0x0000008013137836 */ /* 0x000fce0000000000 */
.L_x_9799:
[----:B------:R-:W-:Y:S05]  /*5be0*/  BSYNC B7 ;  /* 0x0000000000077941 */ /* 0x000fea0003800000 */
.L_x_9798:
        /* <DEDUP_REMOVED lines=8> */
[CC--:B0-23--:R-:W-:Y:S02]  /*5c70*/  SHF.L.U32 R4, R3.reuse, R0.reuse, RZ ;  /* 0x0000000003047219 */ /* 0x0cdfe400000006ff */
        /* <DEDUP_REMOVED lines=20> */
.L_x_9859:
        /* <DEDUP_REMOVED lines=21> */
.L_x_9864:
[----:B------:R-:W2:Y:S02]  /*5f10*/  LDG.E.U8 R4, desc[UR36][R4.64] ;  /* 0x0000002404047981 */ /* 0x000ea4000c1e1100 */
[----:B--2---:R-:W-:Y:S01]  /*5f20*/  I2FP.F32.U32 R27, R4 ;  /* 0x00000004001b7245 */ /* 0x004fe20000201000 */
[----:B------:R-:W-:Y:S06]  /*5f30*/  BRA `(.L_x_9866) ;  /* 0x0000000c002c7947 */ /* 0x000fec0003800000 */
.L_x_9863:
        /* <DEDUP_REMOVED lines=9> */
.L_x_9868:
[----:B------:R-:W2:Y:S02]  /*5fd0*/  LDG.E R4, desc[UR36][R4.64] ;  /* 0x0000002404047981 */ /* 0x000ea4000c1e1900 */
[----:B--2---:R-:W-:Y:S01]  /*5fe0*/  I2FP.F32.S32 R27, R4 ;  /* 0x00000004001b7245 */ /* 0x004fe20000201400 */
[----:B------:R-:W-:Y:S06]  /*5ff0*/  BRA `(.L_x_9866) ;  /* 0x0000000800fc7947 */ /* 0x000fec0003800000 */
.L_x_9867:
[----:B------:R-:W2:Y:S02]  /*6000*/  LDG.E.U16 R4, desc[UR36][R4.64] ;  /* 0x0000002404047981 */ /* 0x000ea4000c1e1500 */
[----:B--2---:R0:W2:Y:S01]  /*6010*/  I2F.S16 R27, R4 ;  /* 0x00000004001b7306 */ /* 0x0040a20000101400 */
[----:B------:R-:W-:Y:S05]  /*6020*/  BRA `(.L_x_9866) ;  /* 0x0000000800f07947 */ /* 0x000fea0003800000 */
.L_x_9862:
        /* <DEDUP_REMOVED lines=8> */
.L_x_9870:
[----:B------:R-:W2:Y:S02]  /*60b0*/  LDG.E.U16 R4, desc[UR36][R4.64] ;  /* 0x0000002404047981 */ /* 0x000ea4000c1e1500 */
[----:B--2---:R-:W-:Y:S01]  /*60c0*/  HADD2.F32 R27, -RZ, R4.H0_H0 ;  /* 0x20000004ff1b7230 */ /* 0x004fe20000004100 */
[----:B------:R-:W-:Y:S06]  /*60d0*/  BRA `(.L_x_9866) ;  /* 0x0000000800c47947 */ /* 0x000fec0003800000 */
.L_x_9869:
        /* <DEDUP_REMOVED lines=8> */
.L_x_9872:
[----:B------:R-:W2:Y:S02]  /*6160*/  LDG.E.U16 R4, desc[UR36][R4.64] ;  /* 0x0000002404047981 */ /* 0x000ea4000c1e1500 */
[----:B--2---:R-:W-:Y:S01]  /*6170*/  HADD2.F32 R27, -RZ, R4.H0_H0 ;  /* 0x20000004ff1b7230 */ /* 0x004fe20000004100 */
[----:B------:R-:W-:Y:S06]  /*6180*/  BRA `(.L_x_9866) ;  /* 0x0000000800987947 */ /* 0x000fec0003800000 */
.L_x_9871:
[----:B------:R-:W2:Y:S01]  /*6190*/  LDG.E.64 R4, desc[UR36][R4.64] ;  /* 0x0000002404047981 */ /* 0x000ea2000c1e1b00 */
[----:B------:R-:W-:Y:S01]  /*61a0*/  UMOV UR4, 0xf0000000 ;  /* 0xf000000000047882 */ /* 0x000fe20000000000 */
[----:B------:R-:W-:Y:S01]  /*61b0*/  UMOV UR5, 0x380fffff ;  /* 0x380fffff00057882 */ /* 0x000fe20000000000 */
[----:B--2---:R-:W0:Y:S01]  /*61c0*/  F2F.F32.F64 R27, R4 ;  /* 0x00000004001b7310 */ /* 0x004e220000301000 */
[----:B------:R-:W-:-:S14]  /*61d0*/  DSETP.GEU.AND P0, PT, |R4|, UR4, PT ;  /* 0x0000000404007e2a */ /* 0x000fdc000bf0e200 */
[----:B0-----:R-:W-:Y:S01]  /*61e0*/  @!P0 FMUL R27, R27, 1.175494350822287508e-38 ;  /* 0x008000001b1b8820 */ /* 0x001fe20000400000 */
[----:B------:R-:W-:Y:S06]  /*61f0*/  BRA `(.L_x_9866) ;  /* 0x00000008007c7947 */ /* 0x000fec0003800000 */
.L_x_9861:
        /* <DEDUP_REMOVED lines=12> */
.L_x_9875:
[----:B------:R-:W2:Y:S01]  /*62c0*/  LDG.E.64 R4, desc[UR36][R4.64] ;  /* 0x0000002404047981 */ /* 0x000ea2000c1e1b00 */
[----:B------:R-:W-:Y:S01]  /*62d0*/  UMOV UR4, 0xf0000000 ;  /* 0xf000000000047882 */ /* 0x000fe20000000000 */
[----:B------:R-:W-:Y:S01]  /*62e0*/  UMOV UR5, 0x380fffff ;  /* 0x380fffff00057882 */ /* 0x000fe20000000000 */
[----:B--2---:R-:W0:Y:S01]  /*62f0*/  F2F.F32.F64 R27, R4 ;  /* 0x00000004001b7310 */ /* 0x004e220000301000 */
[----:B------:R-:W-:-:S14]  /*6300*/  DSETP.GEU.AND P0, PT, |R4|, UR4, PT ;  /* 0x0000000404007e2a */ /* 0x000fdc000bf0e200 */
[----:B0-----:R-:W-:Y:S01]  /*6310*/  @!P0 FMUL R27, R27, 1.175494350822287508e-38 ;  /* 0x008000001b1b8820 */ /* 0x001fe20000400000 */
[----:B------:R-:W-:Y:S06]  /*6320*/  BRA `(.L_x_9866) ;  /* 0x0000000800307947 */ /* 0x000fec0003800000 */
.L_x_9874:
        /* <DEDUP_REMOVED lines=26> */
.L_x_9877:
        /* <DEDUP_REMOVED lines=13> */
.L_x_9876:
[----:B------:R-:W2:Y:S02]  /*65a0*/  LDG.E.U16 R4, desc[UR36][R4.64] ;  /* 0x0000002404047981 */ /* 0x000ea4000c1e1500 */
[----:B--2---:R-:W-:Y:S01]  /*65b0*/  IMAD.U32 R27, R4, 0x10000, RZ ;  /* 0x00010000041b7824 */ /* 0x004fe200078e00ff */
[----:B------:R-:W-:Y:S06]  /*65c0*/  BRA `(.L_x_9866) ;  /* 0x0000000400887947 */ /* 0x000fec0003800000 */
.L_x_9873:
        /* <DEDUP_REMOVED lines=11> */
.L_x_9880:
        /* <DEDUP_REMOVED lines=20> */
.L_x_9882:
[----:B------:R-:W-:Y:S05]  /*67c0*/  BSYNC B0 ;  /* 0x0000000000007941 */ /* 0x000fea0003800000 */
.L_x_9881:
[----:B------:R-:W-:Y:S01]  /*67d0*/  IMAD.SHL.U32 R3, R3, 0x100000, RZ ;  /* 0x0010000003037824 */ /* 0x000fe200078e00ff */
[----:B------:R-:W-:-:S04]  /*67e0*/  LEA R0, R0, 0x3b800000, 0x17 ;  /* 0x3b80000000007811 */ /* 0x000fc800078eb8ff */
[----:B------:R-:W-:Y:S01]  /*67f0*/  LOP3.LUT R27, R0, R3, R27, 0xfe, !PT ;  /* 0x00000003001b7212 */ /* 0x000fe200078efe1b */
[----:B------:R-:W-:Y:S06]  /*6800*/  BRA `(.L_x_9866) ;  /* 0x0000000000f87947 */ /* 0x000fec0003800000 */
.L_x_9879:
        /* <DEDUP_REMOVED lines=20> */
.L_x_9884:
[----:B------:R-:W-:Y:S05]  /*6950*/  BSYNC B0 ;  /* 0x0000000000007941 */ /* 0x000fea0003800000 */
.L_x_9883:
[----:B------:R-:W-:Y:S01]  /*6960*/  IMAD.SHL.U32 R3, R3, 0x200000, RZ ;  /* 0x0020000003037824 */ /* 0x000fe200078e00ff */
[----:B------:R-:W-:-:S04]  /*6970*/  LEA R0, R0, 0x37800000, 0x17 ;  /* 0x3780000000007811 */ /* 0x000fc800078eb8ff */
[----:B------:R-:W-:Y:S01]  /*6980*/  LOP3.LUT R27, R0, R3, R27, 0xfe, !PT ;  /* 0x00000003001b7212 */ /* 0x000fe200078efe1b */
[----:B------:R-:W-:Y:S06]  /*6990*/  BRA `(.L_x_9866) ;  /* 0x0000000000947947 */ /* 0x000fec0003800000 */
.L_x_9878:
        /* <DEDUP_REMOVED lines=14> */
.L_x_9865:
        /* <DEDUP_REMOVED lines=16> */
.L_x_9887:
[----:B------:R-:W-:Y:S01]  /*6b80*/  IMAD.MOV.U32 R27, RZ, RZ, RZ ;  /* 0x000000ffff1b7224 */ /* 0x000fe200078e00ff */
[----:B------:R-:W-:Y:S06]  /*6b90*/  BRA `(.L_x_9866) ;  /* 0x0000000000147947 */ /* 0x000fec0003800000 */
.L_x_9886:
[----:B------:R-:W2:Y:S02]  /*6ba0*/  LDG.E.64 R4, desc[UR36][R4.64] ;  /* 0x0000002404047981 */ /* 0x000ea4000c1e1b00 */
[----:B--2---:R0:W2:Y:S01]  /*6bb0*/  I2F.U64 R27, R4 ;  /* 0x00000004001b7312 */ /* 0x0040a20000301000 */
[----:B------:R-:W-:Y:S05]  /*6bc0*/  BRA `(.L_x_9866) ;  /* 0x0000000000087947 */ /* 0x000fea0003800000 */
.L_x_9885:
[----:B------:R-:W2:Y:S02]  /*6bd0*/  LDG.E R4, desc[UR36][R4.64] ;  /* 0x0000002404047981 */ /* 0x000ea4000c1e1900 */
[----:B--2---:R-:W-:-:S07]  /*6be0*/  I2FP.F32.U32 R27, R4 ;  /* 0x00000004001b7245 */ /* 0x004fce0000201000 */
.L_x_9866:
[----:B------:R-:W-:Y:S05]  /*6bf0*/  BSYNC B6 ;  /* 0x0000000000067941 */ /* 0x000fea0003800000 */
.L_x_9860:
[----:B------:R-:W1:Y:S01]  /*6c00*/  LDC.U8 R3, c[0x0][0x24e] ;  /* 0x00009380ff037b82 */ /* 0x000e620000000000 */
[----:B------:R-:W-:Y:S02]  /*6c10*/  ULDC UR4, c[0x0][0x258] ;  /* 0x0000960000047ab9 */ /* 0x000fe40000000800 */
        /* <DEDUP_REMOVED lines=18> */
.L_x_9891:
[----:B------:R-:W3:Y:S02]  /*6d40*/  LDG.E.U8 R4, desc[UR36][R4.64] ;  /* 0x0000002404047981 */ /* 0x000ee4000c1e1100 */
[----:B---3--:R-:W-:Y:S01]  /*6d50*/  I2FP.F32.U32 R18, R4 ;  /* 0x0000000400127245 */ /* 0x008fe20000201000 */
[----:B------:R-:W-:Y:S06]  /*6d60*/  BRA `(.L_x_9858) ;  /* 0x0000000c00207947 */ /* 0x000fec0003800000 */
.L_x_9890:
        /* <DEDUP_REMOVED lines=9> */
.L_x_9894:
[----:B------:R-:W3:Y:S02]  /*6e00*/  LDG.E R4, desc[UR36][R4.64] ;  /* 0x0000002404047981 */ /* 0x000ee4000c1e1900 */
[----:B---3--:R-:W-:Y:S01]  /*6e10*/  I2FP.F32.S32 R18, R4 ;  /* 0x0000000400127245 */ /* 0x008fe20000201400 */
[----:B------:R-:W-:Y:S06]  /*6e20*/  BRA `(.L_x_9858) ;  /* 0x0000000800f07947 */ /* 0x000fec0003800000 */
.L_x_9893:
[----:B------:R-:W3:Y:S02]  /*6e30*/  LDG.E.U16 R4, desc[UR36][R4.64] ;  /* 0x0000002404047981 */ /* 0x000ee4000c1e1500 */
[----:B---3--:R0:W1:Y:S01]  /*6e40*/  I2F.S16 R18, R4 ;  /* 0x0000000400127306 */ /* 0x0080620000101400 */
[----:B------:R-:W-:Y:S05]  /*6e50*/  BRA `(.L_x_9858) ;  /* 0x0000000800e47947 */ /* 0x000fea0003800000 */
.L_x_9889:
        /* <DEDUP_REMOVED lines=8> */
.L_x_9896:
[----:B------:R-:W3:Y:S02]  /*6ee0*/  LDG.E.U16 R4, desc[UR36][R4.64] ;  /* 0x0000002404047981 */ /* 0x000ee4000c1e1500 */
[----:B---3--:R-:W-:Y:S01]  /*6ef0*/  HADD2.F32 R18, -RZ, R4.H0_H0 ;  /* 0x20000004ff127230 */ /* 0x008fe20000004100 */
[----:B------:R-:W-:Y:S06]  /*6f00*/  BRA `(.L_x_9858) ;  /* 0x0000000800b87947 */ /* 0x000fec0003800000 */
.L_x_9895:
        /* <DEDUP_REMOVED lines=8> */
.L_x_9898:
[----:B------:R-:W3:Y:S02]  /*6f90*/  LDG.E.U16 R4, desc[UR36][R4.64] ;  /* 0x0000002404047981 */ /* 0x000ee4000c1e1500 */
[----:B---3--:R-:W-:Y:S01]  /*6fa0*/  HADD2.F32 R18, -RZ, R4.H0_H0 ;  /* 0x20000004ff127230 */ /* 0x008fe20000004100 */
[----:B------:R-:W-:Y:S06]  /*6fb0*/  BRA `(.L_x_9858) ;  /* 0x00000008008c7947 */ /* 0x000fec0003800000 */
.L_x_9897:
[----:B------:R-:W3:Y:S01]  /*6fc0*/  LDG.E.64 R4, desc[UR36][R4.64] ;  /* 0x0000002404047981 */ /* 0x000ee2000c1e1b00 */
[----:B------:R-:W-:Y:S01]  /*6fd0*/  UMOV UR4, 0xf0000000 ;  /* 0xf000000000047882 */ /* 0x000fe20000000000 */
[----:B------:R-:W-:Y:S01]  /*6fe0*/  UMOV UR5, 0x380fffff ;  /* 0x380fffff00057882 */ /* 0x000fe20000000000 */
[----:B---3--:R-:W0:Y:S01]  /*6ff0*/  F2F.F32.F64 R18, R4 ;  /* 0x0000000400127310 */ /* 0x008e220000301000 */
[----:B------:R-:W-:-:S14]  /*7000*/  DSETP.GEU.AND P0, PT, |R4|, UR4, PT ;  /* 0x0000000404007e2a */ /* 0x000fdc000bf0e200 */
[----:B0-----:R-:W-:Y:S01]  /*7010*/  @!P0 FMUL R18, R18, 1.175494350822287508e-38 ;  /* 0x0080000012128820 */ /* 0x001fe20000400000 */
[----:B------:R-:W-:Y:S06]  /*7020*/  BRA `(.L_x_9858) ;  /* 0x0000000800707947 */ /* 0x000fec0003800000 */
.L_x_9888:
        /* <DEDUP_REMOVED lines=12> */
.L_x_9901:
[----:B------:R-:W3:Y:S01]  /*70f0*/  LDG.E.64 R4, desc[UR36][R4.64] ;  /* 0x0000002404047981 */ /* 0x000ee2000c1e1b00 */
[----:B------:R-:W-:Y:S01]  /*7100*/  UMOV UR4, 0xf0000000 ;  /* 0xf000000000047882 */ /* 0x000fe20000000000 */
[----:B------:R-:W-:Y:S01]  /*7110*/  UMOV UR5, 0x380fffff ;  /* 0x380fffff00057882 */ /* 0x000fe20000000000 */
[----:B---3--:R-:W0:Y:S01]  /*7120*/  F2F.F32.F64 R18, R4 ;  /* 0x0000000400127310 */ /* 0x008e220000301000 */
[----:B------:R-:W-:-:S14]  /*7130*/  DSETP.GEU.AND P0, PT, |R4|, UR4, PT ;  /* 0x0000000404007e2a */ /* 0x000fdc000bf0e200 */
[----:B0-----:R-:W-:Y:S01]  /*7140*/  @!P0 FMUL R18, R18, 1.175494350822287508e-38 ;  /* 0x0080000012128820 */ /* 0x001fe20000400000 */
[----:B------:R-:W-:Y:S06]  /*7150*/  BRA `(.L_x_9858) ;  /* 0x0000000800247947 */ /* 0x000fec0003800000 */
.L_x_9900:
        /* <DEDUP_REMOVED lines=26> */
.L_x_9903:
        /* <DEDUP_REMOVED lines=13> */
.L_x_9902:
[----:B------:R-:W3:Y:S02]  /*73d0*/  LDG.E.U16 R4, desc[UR36][R4.64] ;  /* 0x0000002404047981 */ /* 0x000ee4000c1e1500 */
[----:B---3--:R-:W-:Y:S01]  /*73e0*/  IMAD.U32 R18, R4, 0x10000, RZ ;  /* 0x0001000004127824 */ /* 0x008fe200078e00ff */
[----:B------:R-:W-:Y:S06]  /*73f0*/  BRA `(.L_x_9858) ;  /* 0x00000004007c7947 */ /* 0x000fec0003800000 */
.L_x_9899:
        /* <DEDUP_REMOVED lines=11> */
.L_x_9906:
[----:B------:R-:W3:Y:S02]  /*74b0*/  LDG.E.U8 R3, desc[UR36][R4.64] ;  /* 0x0000002404037981 */ /* 0x000ee4000c1e1100 */
        /* <DEDUP_REMOVED lines=18> */
.L_x_9908:
[----:B------:R-:W-:Y:S05]  /*75e0*/  BSYNC B0 ;  /* 0x0000000000007941 */ /* 0x000fea0003800000 */
.L_x_9907:
[----:B------:R-:W-:Y:S01]  /*75f0*/  IMAD.SHL.U32 R3, R3, 0x100000, RZ ;  /* 0x0010000003037824 */ /* 0x000fe200078e00ff */
[----:B------:R-:W-:-:S04]  /*7600*/  LEA R5, R0, 0x3b800000, 0x17 ;  /* 0x3b80000000057811 */ /* 0x000fc800078eb8ff */
[----:B------:R-:W-:Y:S01]  /*7610*/  LOP3.LUT R18, R5, R3, R18, 0xfe, !PT ;  /* 0x0000000305127212 */ /* 0x000fe200078efe12 */
[----:B------:R-:W-:Y:S06]  /*7620*/  BRA `(.L_x_9858) ;  /* 0x0000000000f07947 */ /* 0x000fec0003800000 */
.L_x_9905:
        /* <DEDUP_REMOVED lines=19> */
.L_x_9910:
[----:B------:R-:W-:Y:S05]  /*7760*/  BSYNC B0 ;  /* 0x0000000000007941 */ /* 0x000fea0003800000 */
.L_x_9909:
[----:B------:R-:W-:Y:S01]  /*7770*/  IMAD.SHL.U32 R3, R3, 0x200000, RZ ;  /* 0x0020000003037824 */ /* 0x000fe200078e00ff */
[----:B------:R-:W-:-:S04]  /*7780*/  LEA R5, R0, 0x37800000, 0x17 ;  /* 0x3780000000057811 */ /* 0x000fc800078eb8ff */
[----:B------:R-:W-:Y:S01]  /*7790*/  LOP3.LUT R18, R5, R3, R18, 0xfe, !PT ;  /* 0x0000000305127212 */ /* 0x000fe200078efe12 */
[----:B------:R-:W-:Y:S06]  /*77a0*/  BRA `(.L_x_9858) ;  /* 0x0000000000907947 */ /* 0x000fec0003800000 */
.L_x_9904:
        /* <DEDUP_REMOVED lines=14> */
.L_x_9892:
        /* <DEDUP_REMOVED lines=16> */
.L_x_9913:
[----:B------:R-:W-:Y:S05]  /*7990*/  BRA `(.L_x_9858) ;  /* 0x0000000000147947 */ /* 0x000fea0003800000 */
.L_x_9912:
[----:B------:R-:W3:Y:S02]  /*79a0*/  LDG.E.64 R18, desc[UR36][R4.64] ;  /* 0x0000002404127981 */ /* 0x000ee4000c1e1b00 */
[----:B---3--:R0:W1:Y:S01]  /*79b0*/  I2F.U64 R18, R18 ;  /* 0x0000001200127312 */ /* 0x0080620000301000 */
[----:B------:R-:W-:Y:S05]  /*79c0*/  BRA `(.L_x_9858) ;  /* 0x0000000000087947 */ /* 0x000fea0003800000 */
.L_x_9911:
[----:B------:R-:W3:Y:S02]  /*79d0*/  LDG.E R4, desc[UR36][R4.64] ;  /* 0x0000002404047981 */ /* 0x000ee4000c1e1900 */
[----:B---3--:R-:W-:-:S07]  /*79e0*/  I2FP.F32.U32 R18, R4 ;  /* 0x0000000400127245 */ /* 0x008fce0000201000 */
.L_x_9858:
[----:B------:R-:W-:Y:S05]  /*79f0*/  BSYNC B7 ;  /* 0x0000000000077941 */ /* 0x000fea0003800000 */
.L_x_9857:
[----:B0-----:R-:W0:Y:S01]  /*7a00*/  S2R R19, SR_TID.X ;  /* 0x0000000000137919 */ /* 0x001e220000002100 */
[----:B------:R-:W0:Y:S01]  /*7a10*/  LDC.U8 R16, c[0x0][0x25c] ;  /* 0x00009700ff107b82 */ /* 0x000e220000000000 */
[----:B------:R-:W-:Y:S01]  /*7a20*/  ULDC UR4, c[0x0][0x218] ;  /* 0x0000860000047ab9 */ /* 0x000fe20000000800 */
[----:B------:R-:W-:Y:S01]  /*7a30*/  BSSY B6, `(.L_x_9914) ;  /* 0x00000f5000067945 */ /* 0x000fe20003800000 */
[----:B--2345:R-:W-:Y:S01]  /*7a40*/  FMUL.FTZ R4, R22, UR4 ;  /* 0x0000000416047c20 */ /* 0x03cfe20008410000 */
[----:B------:R-:W-:Y:S01]  /*7a50*/  FMUL.FTZ R22, R28, UR4 ;  /* 0x000000041c167c20 */ /* 0x000fe20008410000 */
[----:B------:R-:W-:Y:S01]  /*7a60*/  FMUL.FTZ R3, R26, UR4 ;  /* 0x000000041a037c20 */ /* 0x000fe20008410000 */
[----:B------:R-:W-:Y:S01]  /*7a70*/  FMUL.FTZ R27, R27, UR4 ;  /* 0x000000041b1b7c20 */ /* 0x000fe20008410000 */
[----:B-1----:R-:W-:Y:S01]  /*7a80*/  FMUL.FTZ R4, R4, R23 ;  /* 0x0000001704047220 */ /* 0x002fe20000410000 */
[----:B------:R-:W-:Y:S01]  /*7a90*/  FMUL.FTZ R22, R22, R25 ;  /* 0x0000001916167220 */ /* 0x000fe20000410000 */
[----:B------:R-:W-:Y:S01]  /*7aa0*/  FMUL.FTZ R24, R3, R24 ;  /* 0x0000001803187220 */ /* 0x000fe20000410000 */
[----:B------:R-:W-:Y:S01]  /*7ab0*/  FMUL.FTZ R18, R27, R18 ;  /* 0x000000121b127220 */ /* 0x000fe20000410000 */
[----:B0-----:R-:W-:-:S13]  /*7ac0*/  ISETP.GE.AND P0, PT, R19, R17, PT ;  /* 0x000000111300720c */ /* 0x001fda0003f06270 */
[----:B------:R-:W-:Y:S05]  /*7ad0*/  @P0 BRA `(.L_x_9915) ;  /* 0x0000000c00a80947 */ /* 0x000fea0003800000 */
        /* <DEDUP_REMOVED lines=22> */
.L_x_9919:
[----:B------:R-:W0:Y:S02]  /*7c40*/  F2I.S64.TRUNC R4, R4 ;  /* 0x0000000400047311 */ /* 0x000e24000020d900 */
[----:B0-----:R-:W-:-:S05]  /*7c50*/  IMAD.MOV.U32 R3, RZ, RZ, R4 ;  /* 0x000000ffff037224 */ /* 0x001fca00078e0004 */
[----:B------:R0:W-:Y:S01]  /*7c60*/  STG.E.U8 desc[UR36][R8.64], R3 ;  /* 0x0000000308007986 */ /* 0x0001e2000c101124 */
[----:B------:R-:W-:Y:S05]  /*7c70*/  BRA `(.L_x_9915) ;  /* 0x0000000c00407947 */ /* 0x000fea0003800000 */
.L_x_9918:
        /* <DEDUP_REMOVED lines=9> */
.L_x_9922:
[----:B------:R-:W0:Y:S02]  /*7d10*/  F2I.FTZ.TRUNC.NTZ R3, R4 ;  /* 0x0000000400037305 */ /* 0x000e24000021f100 */
[----:B0-----:R0:W-:Y:S01]  /*7d20*/  STG.E desc[UR36][R8.64], R3 ;  /* 0x0000000308007986 */ /* 0x0011e2000c101924 */
[----:B------:R-:W-:Y:S05]  /*7d30*/  BRA `(.L_x_9915) ;  /* 0x0000000c00107947 */ /* 0x000fea0003800000 */
.L_x_9921:
[----:B------:R-:W0:Y:S02]  /*7d40*/  F2I.FTZ.TRUNC.NTZ R3, R4 ;  /* 0x0000000400037305 */ /* 0x000e24000021f100 */
[----:B0-----:R0:W-:Y:S01]  /*7d50*/  STG.E.U16 desc[UR36][R8.64], R3 ;  /* 0x0000000308007986 */ /* 0x0011e2000c101524 */
[----:B------:R-:W-:Y:S05]  /*7d60*/  BRA `(.L_x_9915) ;  /* 0x0000000c00047947 */ /* 0x000fea0003800000 */
.L_x_9917:
        /* <DEDUP_REMOVED lines=8> */
.L_x_9924:
[----:B------:R-:W-:-:S05]  /*7df0*/  F2FP.F16.F32.PACK_AB R4, RZ, R4 ;  /* 0x00000004ff04723e */ /* 0x000fca00000000ff */
[----:B------:R4:W-:Y:S01]  /*7e00*/  STG.E.U16 desc[UR36][R8.64], R4 ;  /* 0x0000000408007986 */ /* 0x0009e2000c101524 */
[----:B------:R-:W-:Y:S05]  /*7e10*/  BRA `(.L_x_9915) ;  /* 0x0000000800d87947 */ /* 0x000fea0003800000 */
.L_x_9923:
        /* <DEDUP_REMOVED lines=9> */
.L_x_9926:
[----:B------:R-:W-:-:S04]  /*7eb0*/  F2FP.F16.F32.PACK_AB R3, RZ, R4 ;  /* 0x00000004ff03723e */ /* 0x000fc800000000ff */
[----:B------:R-:W-:-:S05]  /*7ec0*/  PRMT R3, R3, 0x5410, RZ ;  /* 0x0000541003037816 */ /* 0x000fca00000000ff */
[----:B------:R2:W-:Y:S01]  /*7ed0*/  STG.E desc[UR36][R8.64], R3 ;  /* 0x0000000308007986 */ /* 0x0005e2000c101924 */
[----:B------:R-:W-:Y:S05]  /*7ee0*/  BRA `(.L_x_9915) ;  /* 0x0000000800a47947 */ /* 0x000fea0003800000 */
.L_x_9925:
[----:B------:R-:W-:-:S06]  /*7ef0*/  FMUL.FTZ R4, R4, 1 ;  /* 0x3f80000004047820 */ /* 0x000fcc0000410000 */
[----:B------:R-:W0:Y:S02]  /*7f00*/  F2F.F64.F32 R4, R4 ;  /* 0x0000000400047310 */ /* 0x000e240000201800 */
[----:B0-----:R0:W-:Y:S01]  /*7f10*/  STG.E.64 desc[UR36][R8.64], R4 ;  /* 0x0000000408007986 */ /* 0x0011e2000c101b24 */
[----:B------:R-:W-:Y:S05]  /*7f20*/  BRA `(.L_x_9915) ;  /* 0x0000000800947947 */ /* 0x000fea0003800000 */
.L_x_9916:
        /* <DEDUP_REMOVED lines=12> */
.L_x_9929:
[----:B------:R-:W-:Y:S01]  /*7ff0*/  FMUL.FTZ R4, R4, 1 ;  /* 0x3f80000004047820 */ /* 0x000fe20000410000 */
[----:B------:R-:W-:-:S05]  /*8000*/  CS2R R6, SRZ ;  /* 0x0000000000067805 */ /* 0x000fca000001ff00 */
[----:B------:R-:W0:Y:S02]  /*8010*/  F2F.F64.F32 R4, R4 ;  /* 0x0000000400047310 */ /* 0x000e240000201800 */
[----:B0-----:R0:W-:Y:S01]  /*8020*/  STG.E.128 desc[UR36][R8.64], R4 ;  /* 0x0000000408007986 */ /* 0x0011e2000c101d24 */
[----:B------:R-:W-:Y:S05]  /*8030*/  BRA `(.L_x_9915) ;  /* 0x0000000800507947 */ /* 0x000fea0003800000 */
.L_x_9928:
        /* <DEDUP_REMOVED lines=20> */
.L_x_9933:
[----:B------:R-:W-:Y:S05]  /*8180*/  BSYNC B0 ;  /* 0x0000000000007941 */ /* 0x000fea0003800000 */
.L_x_9932:
[----:B------:R-:W-:-:S05]  /*8190*/  LOP3.LUT R5, R0, R5, RZ, 0xfc, !PT ;  /* 0x0000000500057212 */ /* 0x000fca00078efcff */
[----:B------:R0:W-:Y:S01]  /*81a0*/  STG.E.U8 desc[UR36][R8.64], R5 ;  /* 0x0000000508007986 */ /* 0x0001e2000c101124 */
[----:B------:R-:W-:Y:S05]  /*81b0*/  BRA `(.L_x_9915) ;  /* 0x0000000400f07947 */ /* 0x000fea0003800000 */
.L_x_9931:
        /* <DEDUP_REMOVED lines=12> */
.L_x_9935:
[----:B------:R-:W-:Y:S01]  /*8280*/  IMAD.MOV.U32 R0, RZ, RZ, 0x7f ;  /* 0x0000007fff007424 */ /* 0x000fe200078e00ff */
[----:B------:R-:W-:-:S04]  /*8290*/  ISETP.GT.U32.AND P0, PT, R5, 0x7f800000, PT ;  /* 0x7f8000000500780c */ /* 0x000fc80003f04070 */
[----:B------:R-:W-:-:S09]  /*82a0*/  SEL R0, R0, 0x7c, P0 ;  /* 0x0000007c00007807 */ /* 0x000fd20000000000 */
.L_x_9936:
[----:B------:R-:W-:Y:S05]  /*82b0*/  BSYNC B0 ;  /* 0x0000000000007941 */ /* 0x000fea0003800000 */
.L_x_9934:
[----:B------:R-:W-:-:S04]  /*82c0*/  LOP3.LUT R4, R4, 0x80000000, RZ, 0xc0, !PT ;  /* 0x8000000004047812 */ /* 0x000fc800078ec0ff */
[----:B------:R-:W-:-:S04]  /*82d0*/  SHF.R.U32.HI R3, RZ, 0x18, R4 ;  /* 0x00000018ff037819 */ /* 0x000fc80000011604 */
[----:B------:R-:W-:-:S05]  /*82e0*/  LOP3.LUT R3, R0, R3, RZ, 0xfc, !PT ;  /* 0x0000000300037212 */ /* 0x000fca00078efcff */
[----:B------:R0:W-:Y:S01]  /*82f0*/  STG.E.U8 desc[UR36][R8.64], R3 ;  /* 0x0000000308007986 */ /* 0x0001e2000c101124 */
[----:B------:R-:W-:Y:S05]  /*8300*/  BRA `(.L_x_9915) ;  /* 0x00000004009c7947 */ /* 0x000fea0003800000 */
.L_x_9930:
[----:B------:R-:W-:-:S05]  /*8310*/  F2FP.BF16.F32.PACK_AB R4, RZ, R4 ;  /* 0x00000004ff04723e */ /* 0x000fca00000010ff */
[----:B------:R0:W-:Y:S01]  /*8320*/  STG.E.U16 desc[UR36][R8.64], R4 ;  /* 0x0000000408007986 */ /* 0x0001e2000c101524 */
[----:B------:R-:W-:Y:S05]  /*8330*/  BRA `(.L_x_9915) ;  /* 0x0000000400907947 */ /* 0x000fea0003800000 */
.L_x_9927:
        /* <DEDUP_REMOVED lines=11> */
.L_x_9939:
        /* <DEDUP_REMOVED lines=16> */
.L_x_9942:
[----:B------:R-:W-:-:S04]  /*84f0*/  LOP3.LUT R4, R4, 0x80000000, RZ, 0xc0, !PT ;  /* 0x8000000004047812 */ /* 0x000fc800078ec0ff */
[----:B------:R-:W-:-:S04]  /*8500*/  SHF.R.U32.HI R4, RZ, 0x18, R4 ;  /* 0x00000018ff047819 */ /* 0x000fc80000011604 */
[----:B------:R-:W-:-:S04]  /*8510*/  LOP3.LUT R3, R3, R4, RZ, 0xfc, !PT ;  /* 0x0000000403037212 */ /* 0x000fc800078efcff */
[----:B------:R-:W-:-:S07]  /*8520*/  PRMT R0, R3, 0x7610, R0 ;  /* 0x0000761003007816 */ /* 0x000fce0000000000 */
.L_x_9941:
[----:B------:R-:W-:Y:S05]  /*8530*/  BSYNC B0 ;  /* 0x0000000000007941 */ /* 0x000fea0003800000 */
.L_x_9940:
[----:B------:R0:W-:Y:S01]  /*8540*/  STG.E.U8 desc[UR36][R8.64], R0 ;  /* 0x0000000008007986 */ /* 0x0001e2000c101124 */
[----:B------:R-:W-:Y:S05]  /*8550*/  BRA `(.L_x_9915) ;  /* 0x0000000400087947 */ /* 0x000fea0003800000 */
.L_x_9938:
        /* <DEDUP_REMOVED lines=16> */
.L_x_9945:
[----:B------:R-:W-:-:S04]  /*8660*/  LOP3.LUT R4, R4, 0x80000000, RZ, 0xc0, !PT ;  /* 0x8000000004047812 */ /* 0x000fc800078ec0ff */
[----:B------:R-:W-:-:S04]  /*8670*/  SHF.R.U32.HI R4, RZ, 0x18, R4 ;  /* 0x00000018ff047819 */ /* 0x000fc80000011604 */
[----:B------:R-:W-:-:S04]  /*8680*/  LOP3.LUT R3, R3, R4, RZ, 0xfc, !PT ;  /* 0x0000000403037212 */ /* 0x000fc800078efcff */
[----:B------:R-:W-:-:S07]  /*8690*/  PRMT R0, R3, 0x7610, R0 ;  /* 0x0000761003007816 */ /* 0x000fce0000000000 */
.L_x_9944:
[----:B------:R-:W-:Y:S05]  /*86a0*/  BSYNC B0 ;  /* 0x0000000000007941 */ /* 0x000fea0003800000 */
.L_x_9943:
[----:B------:R0:W-:Y:S01]  /*86b0*/  STG.E.U8 desc[UR36][R8.64], R0 ;  /* 0x0000000008007986 */ /* 0x0001e2000c101124 */
[----:B------:R-:W-:Y:S05]  /*86c0*/  BRA `(.L_x_9915) ;  /* 0x0000000000ac7947 */ /* 0x000fea0003800000 */
.L_x_9937:
        /* <DEDUP_REMOVED lines=21> */
.L_x_9920:
        /* <DEDUP_REMOVED lines=16> */
.L_x_9948:
[----:B------:R-:W-:Y:S05]  /*8920*/  BRA `(.L_x_9915) ;  /* 0x0000000000147947 */ /* 0x000fea0003800000 */
.L_x_9947:
[----:B------:R-:W0:Y:S02]  /*8930*/  F2I.U64.TRUNC R4, R4 ;  /* 0x0000000400047311 */ /* 0x000e24000020d800 */
[----:B0-----:R0:W-:Y:S01]  /*8940*/  STG.E.64 desc[UR36][R8.64], R4 ;  /* 0x0000000408007986 */ /* 0x0011e2000c101b24 */
[----:B------:R-:W-:Y:S05]  /*8950*/  BRA `(.L_x_9915) ;  /* 0x0000000000087947 */ /* 0x000fea0003800000 */
.L_x_9946:
[----:B------:R-:W0:Y:S02]  /*8960*/  F2I.FTZ.U32.TRUNC.NTZ R3, R4 ;  /* 0x0000000400037305 */ /* 0x000e24000021f000 */
[----:B0-----:R0:W-:Y:S02]  /*8970*/  STG.E desc[UR36][R8.64], R3 ;  /* 0x0000000308007986 */ /* 0x0011e4000c101924 */
.L_x_9915:
[----:B------:R-:W-:Y:S05]  /*8980*/  BSYNC B6 ;  /* 0x0000000000067941 */ /* 0x000fea0003800000 */
.L_x_9914:
        /* <DEDUP_REMOVED lines=24> */
.L_x_9954:
[----:B------:R-:W0:Y:S02]  /*8b10*/  F2I.S64.TRUNC R22, R22 ;  /* 0x0000001600167311 */ /* 0x000e24000020d900 */
[----:B0-----:R-:W-:-:S05]  /*8b20*/  IMAD.MOV.U32 R3, RZ, RZ, R22 ;  /* 0x000000ffff037224 */ /* 0x001fca00078e0016 */
[----:B------:R0:W-:Y:S01]  /*8b30*/  STG.E.U8 desc[UR36][R8.64], R3 ;  /* 0x0000000308007986 */ /* 0x0001e2000c101124 */
[----:B------:R-:W-:Y:S05]  /*8b40*/  BRA `(.L_x_9956) ;  /* 0x0000000c00407947 */ /* 0x000fea0003800000 */
.L_x_9953:
        /* <DEDUP_REMOVED lines=9> */
.L_x_9958:
[----:B------:R-:W0:Y:S02]  /*8be0*/  F2I.FTZ.TRUNC.NTZ R3, R22 ;  /* 0x0000001600037305 */ /* 0x000e24000021f100 */
[----:B0-----:R0:W-:Y:S01]  /*8bf0*/  STG.E desc[UR36][R8.64], R3 ;  /* 0x0000000308007986 */ /* 0x0011e2000c101924 */
[----:B------:R-:W-:Y:S05]  /*8c00*/  BRA `(.L_x_9956) ;  /* 0x0000000c00107947 */ /* 0x000fea0003800000 */
.L_x_9957:
[----:B------:R-:W0:Y:S02]  /*8c10*/  F2I.FTZ.TRUNC.NTZ R3, R22 ;  /* 0x0000001600037305 */ /* 0x000e24000021f100 */
[----:B0-----:R0:W-:Y:S01]  /*8c20*/  STG.E.U16 desc[UR36][R8.64], R3 ;  /* 0x0000000308007986 */ /* 0x0011e2000c101524 */
[----:B------:R-:W-:Y:S05]  /*8c30*/  BRA `(.L_x_9956) ;  /* 0x0000000c00047947 */ /* 0x000fea0003800000 */
.L_x_9952:
        /* <DEDUP_REMOVED lines=8> */
.L_x_9960:
[----:B------:R-:W-:-:S05]  /*8cc0*/  F2FP.F16.F32.PACK_AB R22, RZ, R22 ;  /* 0x00000016ff16723e */ /* 0x000fca00000000ff */
[----:B------:R4:W-:Y:S01]  /*8cd0*/  STG.E.U16 desc[UR36][R8.64], R22 ;  /* 0x0000001608007986 */ /* 0x0009e2000c101524 */
[----:B------:R-:W-:Y:S05]  /*8ce0*/  BRA `(.L_x_9956) ;  /* 0x0000000800d87947 */ /* 0x000fea0003800000 */
.L_x_9959:
        /* <DEDUP_REMOVED lines=9> */
.L_x_9962:
[----:B------:R-:W-:-:S04]  /*8d80*/  F2FP.F16.F32.PACK_AB R3, RZ, R22 ;  /* 0x00000016ff03723e */ /* 0x000fc800000000ff */
[----:B------:R-:W-:-:S05]  /*8d90*/  PRMT R3, R3, 0x5410, RZ ;  /* 0x0000541003037816 */ /* 0x000fca00000000ff */
[----:B------:R2:W-:Y:S01]  /*8da0*/  STG.E desc[UR36][R8.64], R3 ;  /* 0x0000000308007986 */ /* 0x0005e2000c101924 */
[----:B------:R-:W-:Y:S05]  /*8db0*/  BRA `(.L_x_9956) ;  /* 0x0000000800a47947 */ /* 0x000fea0003800000 */
.L_x_9961:
[----:B------:R-:W-:-:S06]  /*8dc0*/  FMUL.FTZ R4, R22, 1 ;  /* 0x3f80000016047820 */ /* 0x000fcc0000410000 */
[----:B------:R-:W0:Y:S02]  /*8dd0*/  F2F.F64.F32 R4, R4 ;  /* 0x0000000400047310 */ /* 0x000e240000201800 */
[----:B0-----:R0:W-:Y:S01]  /*8de0*/  STG.E.64 desc[UR36][R8.64], R4 ;  /* 0x0000000408007986 */ /* 0x0011e2000c101b24 */
[----:B------:R-:W-:Y:S05]  /*8df0*/  BRA `(.L_x_9956) ;  /* 0x0000000800947947 */ /* 0x000fea0003800000 */
.L_x_9951:
        /* <DEDUP_REMOVED lines=12> */
.L_x_9965:
[----:B------:R-:W-:Y:S01]  /*8ec0*/  FMUL.FTZ R4, R22, 1 ;  /* 0x3f80000016047820 */ /* 0x000fe20000410000 */
[----:B------:R-:W-:-:S05]  /*8ed0*/  CS2R R6, SRZ ;  /* 0x0000000000067805 */ /* 0x000fca000001ff00 */
[----:B------:R-:W0:Y:S02]  /*8ee0*/  F2F.F64.F32 R4, R4 ;  /* 0x0000000400047310 */ /* 0x000e240000201800 */
[----:B0-----:R0:W-:Y:S01]  /*8ef0*/  STG.E.128 desc[UR36][R8.64], R4 ;  /* 0x0000000408007986 */ /* 0x0011e2000c101d24 */
[----:B------:R-:W-:Y:S05]  /*8f00*/  BRA `(.L_x_9956) ;  /* 0x0000000800507947 */ /* 0x000fea0003800000 */
.L_x_9964:
        /* <DEDUP_REMOVED lines=20> */
.L_x_9969:
[----:B------:R-:W-:Y:S05]  /*9050*/  BSYNC B0 ;  /* 0x0000000000007941 */ /* 0x000fea0003800000 */
.L_x_9968:
[----:B------:R-:W-:-:S05]  /*9060*/  LOP3.LUT R5, R0, R5, RZ, 0xfc, !PT ;  /* 0x0000000500057212 */ /* 0x000fca00078efcff */
[----:B------:R0:W-:Y:S01]  /*9070*/  STG.E.U8 desc[UR36][R8.64], R5 ;  /* 0x0000000508007986 */ /* 0x0001e2000c101124 */
[----:B------:R-:W-:Y:S05]  /*9080*/  BRA `(.L_x_9956) ;  /* 0x0000000400f07947 */ /* 0x000fea0003800000 */
.L_x_9967:
        /* <DEDUP_REMOVED lines=12> */
.L_x_9971:
[----:B------:R-:W-:Y:S01]  /*9150*/  IMAD.MOV.U32 R0, RZ, RZ, 0x7f ;  /* 0x0000007fff007424 */ /* 0x000fe200078e00ff */
[----:B------:R-:W-:-:S04]  /*9160*/  ISETP.GT.U32.AND P0, PT, R4, 0x7f800000, PT ;  /* 0x7f8000000400780c */ /* 0x000fc80003f04070 */
[----:B------:R-:W-:-:S09]  /*9170*/  SEL R0, R0, 0x7c, P0 ;  /* 0x0000007c00007807 */ /* 0x000fd20000000000 */
.L_x_9972:
[----:B------:R-:W-:Y:S05]  /*9180*/  BSYNC B0 ;  /* 0x0000000000007941 */ /* 0x000fea0003800000 */
.L_x_9970:
[----:B------:R-:W-:-:S04]  /*9190*/  LOP3.LUT R22, R22, 0x80000000, RZ, 0xc0, !PT ;  /* 0x8000000016167812 */ /* 0x000fc800078ec0ff */
[----:B------:R-:W-:-:S04]  /*91a0*/  SHF.R.U32.HI R3, RZ, 0x18, R22 ;  /* 0x00000018ff037819 */ /* 0x000fc80000011616 */
[----:B------:R-:W-:-:S05]  /*91b0*/  LOP3.LUT R3, R0, R3, RZ, 0xfc, !PT ;  /* 0x0000000300037212 */ /* 0x000fca00078efcff */
[----:B------:R0:W-:Y:S01]  /*91c0*/  STG.E.U8 desc[UR36][R8.64], R3 ;  /* 0x0000000308007986 */ /* 0x0001e2000c101124 */
[----:B------:R-:W-:Y:S05]  /*91d0*/  BRA `(.L_x_9956) ;  /* 0x00000004009c7947 */ /* 0x000fea0003800000 */
.L_x_9966:
[----:B------:R-:W-:-:S05]  /*91e0*/  F2FP.BF16.F32.PACK_AB R22, RZ, R22 ;  /* 0x00000016ff16723e */ /* 0x000fca00000010ff */
[----:B------:R0:W-:Y:S01]  /*91f0*/  STG.E.U16 desc[UR36][R8.64], R22 ;  /* 0x0000001608007986 */ /* 0x0001e2000c101524 */
[----:B------:R-:W-:Y:S05]  /*9200*/  BRA `(.L_x_9956) ;  /* 0x0000000400907947 */ /* 0x000fea0003800000 */
.L_x_9963:
        /* <DEDUP_REMOVED lines=11> */
.L_x_9975:
        /* <DEDUP_REMOVED lines=16> */
.L_x_9978:
[----:B------:R-:W-:-:S04]  /*93c0*/  LOP3.LUT R22, R22, 0x80000000, RZ, 0xc0, !PT ;  /* 0x8000000016167812 */ /* 0x000fc800078ec0ff */
[----:B------:R-:W-:-:S04]  /*93d0*/  SHF.R.U32.HI R3, RZ, 0x18, R22 ;  /* 0x00000018ff037819 */ /* 0x000fc80000011616 */
[----:B------:R-:W-:-:S04]  /*93e0*/  LOP3.LUT R0, R0, R3, RZ, 0xfc, !PT ;  /* 0x0000000300007212 */ /* 0x000fc800078efcff */
[----:B------:R-:W-:-:S07]  /*93f0*/  PRMT R4, R0, 0x7610, R4 ;  /* 0x0000761000047816 */ /* 0x000fce0000000004 */
.L_x_9977:
[----:B------:R-:W-:Y:S05]  /*9400*/  BSYNC B0 ;  /* 0x0000000000007941 */ /* 0x000fea0003800000 */
.L_x_9976:
[----:B------:R0:W-:Y:S01]  /*9410*/  STG.E.U8 desc[UR36][R8.64], R4 ;  /* 0x0000000408007986 */ /* 0x0001e2000c101124 */
[----:B------:R-:W-:Y:S05]  /*9420*/  BRA `(.L_x_9956) ;  /* 0x0000000400087947 */ /* 0x000fea0003800000 */
.L_x_9974:
        /* <DEDUP_REMOVED lines=16> */
.L_x_9981:
[----:B------:R-:W-:-:S04]  /*9530*/  LOP3.LUT R22, R22, 0x80000000, RZ, 0xc0, !PT ;  /* 0x8000000016167812 */ /* 0x000fc800078ec0ff */
[----:B------:R-:W-:-:S04]  /*9540*/  SHF.R.U32.HI R3, RZ, 0x18, R22 ;  /* 0x00000018ff037819 */ /* 0x000fc80000011616 */
[----:B------:R-:W-:-:S04]  /*9550*/  LOP3.LUT R0, R0, R3, RZ, 0xfc, !PT ;  /* 0x0000000300007212 */ /* 0x000fc800078efcff */
[----:B------:R-:W-:-:S07]  /*9560*/  PRMT R4, R0, 0x7610, R4 ;  /* 0x0000761000047816 */ /* 0x000fce0000000004 */
.L_x_9980:
[----:B------:R-:W-:Y:S05]  /*9570*/  BSYNC B0 ;  /* 0x0000000000007941 */ /* 0x000fea0003800000 */
.L_x_9979:
[----:B------:R0:W-:Y:S01]  /*9580*/  STG.E.U8 desc[UR36][R8.64], R4 ;  /* 0x0000000408007986 */ /* 0x0001e2000c101124 */
[----:B------:R-:W-:Y:S05]  /*9590*/  BRA `(.L_x_9956) ;  /* 0x0000000000ac7947 */ /* 0x000fea0003800000 */
.L_x_9973:
        /* <DEDUP_REMOVED lines=21> */
.L_x_9955:
        /* <DEDUP_REMOVED lines=16> */
.L_x_9984:
[----:B------:R-:W-:Y:S05]  /*97f0*/  BRA `(.L_x_9956) ;  /* 0x0000000000147947 */ /* 0x000fea0003800000 */
.L_x_9983:
[----:B------:R-:W0:Y:S02]  /*9800*/  F2I.U64.TRUNC R22, R22 ;  /* 0x0000001600167311 */ /* 0x000e24000020d800 */
[----:B0-----:R0:W-:Y:S01]  /*9810*/  STG.E.64 desc[UR36][R8.64], R22 ;  /* 0x0000001608007986 */ /* 0x0011e2000c101b24 */
[----:B------:R-:W-:Y:S05]  /*9820*/  BRA `(.L_x_9956) ;  /* 0x0000000000087947 */ /* 0x000fea0003800000 */
.L_x_9982:
[----:B------:R-:W0:Y:S02]  /*9830*/  F2I.FTZ.U32.TRUNC.NTZ R3, R22 ;  /* 0x0000001600037305 */ /* 0x000e24000021f000 */
[----:B0-----:R0:W-:Y:S02]  /*9840*/  STG.E desc[UR36][R8.64], R3 ;  /* 0x0000000308007986 */ /* 0x0011e4000c101924 */
.L_x_9956:
        /* <DEDUP_REMOVED lines=24> */
.L_x_9988:
[----:B------:R-:W0:Y:S02]  /*99d0*/  F2I.S64.TRUNC R24, R24 ;  /* 0x0000001800187311 */ /* 0x000e24000020d900 */
[----:B0-----:R-:W-:-:S05]  /*99e0*/  IMAD.MOV.U32 R3, RZ, RZ, R24 ;  /* 0x000000ffff037224 */ /* 0x001fca00078e0018 */
[----:B------:R0:W-:Y:S01]  /*99f0*/  STG.E.U8 desc[UR36][R8.64], R3 ;  /* 0x0000000308007986 */ /* 0x0001e2000c101124 */
[----:B------:R-:W-:Y:S05]  /*9a00*/  BRA `(.L_x_9990) ;  /* 0x0000000c00407947 */ /* 0x000fea0003800000 */
.L_x_9987:
        /* <DEDUP_REMOVED lines=9> */
.L_x_9992:
[----:B------:R-:W0:Y:S02]  /*9aa0*/  F2I.FTZ.TRUNC.NTZ R3, R24 ;  /* 0x0000001800037305 */ /* 0x000e24000021f100 */
[----:B0-----:R0:W-:Y:S01]  /*9ab0*/  STG.E desc[UR36][R8.64], R3 ;  /* 0x0000000308007986 */ /* 0x0011e2000c101924 */
[----:B------:R-:W-:Y:S05]  /*9ac0*/  BRA `(.L_x_9990) ;  /* 0x0000000c00107947 */ /* 0x000fea0003800000 */
.L_x_9991:
[----:B------:R-:W0:Y:S02]  /*9ad0*/  F2I.FTZ.TRUNC.NTZ R3, R24 ;  /* 0x0000001800037305 */ /* 0x000e24000021f100 */
[----:B0-----:R0:W-:Y:S01]  /*9ae0*/  STG.E.U16 desc[UR36][R8.64], R3 ;  /* 0x0000000308007986 */ /* 0x0011e2000c101524 */
[----:B------:R-:W-:Y:S05]  /*9af0*/  BRA `(.L_x_9990) ;  /* 0x0000000c00047947 */ /* 0x000fea0003800000 */
.L_x_9986:
        /* <DEDUP_REMOVED lines=8> */
.L_x_9994:
[----:B------:R-:W-:-:S05]  /*9b80*/  F2FP.F16.F32.PACK_AB R24, RZ, R24 ;  /* 0x00000018ff18723e */ /* 0x000fca00000000ff */
[----:B------:R0:W-:Y:S01]  /*9b90*/  STG.E.U16 desc[UR36][R8.64], R24 ;  /* 0x0000001808007986 */ /* 0x0001e2000c101524 */
[----:B------:R-:W-:Y:S05]  /*9ba0*/  BRA `(.L_x_9990) ;  /* 0x0000000800d87947 */ /* 0x000fea0003800000 */
.L_x_9993:
        /* <DEDUP_REMOVED lines=9> */
.L_x_9996:
[----:B------:R-:W-:-:S04]  /*9c40*/  F2FP.F16.F32.PACK_AB R3, RZ, R24 ;  /* 0x00000018ff03723e */ /* 0x000fc800000000ff */
[----:B------:R-:W-:-:S05]  /*9c50*/  PRMT R3, R3, 0x5410, RZ ;  /* 0x0000541003037816 */ /* 0x000fca00000000ff */
[----:B------:R0:W-:Y:S01]  /*9c60*/  STG.E desc[UR36][R8.64], R3 ;  /* 0x0000000308007986 */ /* 0x0001e2000c101924 */
[----:B------:R-:W-:Y:S05]  /*9c70*/  BRA `(.L_x_9990) ;  /* 0x0000000800a47947 */ /* 0x000fea0003800000 */
.L_x_9995:
[----:B------:R-:W-:-:S06]  /*9c80*/  FMUL.FTZ R4, R24, 1 ;  /* 0x3f80000018047820 */ /* 0x000fcc0000410000 */
[----:B------:R-:W0:Y:S02]  /*9c90*/  F2F.F64.F32 R4, R4 ;  /* 0x0000000400047310 */ /* 0x000e240000201800 */
[----:B0-----:R0:W-:Y:S01]  /*9ca0*/  STG.E.64 desc[UR36][R8.64], R4 ;  /* 0x0000000408007986 */ /* 0x0011e2000c101b24 */
[----:B------:R-:W-:Y:S05]  /*9cb0*/  BRA `(.L_x_9990) ;  /* 0x0000000800947947 */ /* 0x000fea0003800000 */
.L_x_9985:
        /* <DEDUP_REMOVED lines=12> */
.L_x_9999:
[----:B------:R-:W-:Y:S01]  /*9d80*/  FMUL.FTZ R4, R24, 1 ;  /* 0x3f80000018047820 */ /* 0x000fe20000410000 */
[----:B------:R-:W-:-:S05]  /*9d90*/  CS2R R6, SRZ ;  /* 0x0000000000067805 */ /* 0x000fca000001ff00 */
[----:B------:R-:W0:Y:S02]  /*9da0*/  F2F.F64.F32 R4, R4 ;  /* 0x0000000400047310 */ /* 0x000e240000201800 */
[----:B0-----:R0:W-:Y:S01]  /*9db0*/  STG.E.128 desc[UR36][R8.64], R4 ;  /* 0x0000000408007986 */ /* 0x0011e2000c101d24 */
[----:B------:R-:W-:Y:S05]  /*9dc0*/  BRA `(.L_x_9990) ;  /* 0x0000000800507947 */ /* 0x000fea0003800000 */
.L_x_9998:
        /* <DEDUP_REMOVED lines=20> */
.L_x_10003:
[----:B------:R-:W-:Y:S05]  /*9f10*/  BSYNC B0 ;  /* 0x0000000000007941 */ /* 0x000fea0003800000 */
.L_x_10002:
[----:B------:R-:W-:-:S05]  /*9f20*/  LOP3.LUT R5, R0, R5, RZ, 0xfc, !PT ;  /* 0x0000000500057212 */ /* 0x000fca00078efcff */
[----:B------:R0:W-:Y:S01]  /*9f30*/  STG.E.U8 desc[UR36][R8.64], R5 ;  /* 0x0000000508007986 */ /* 0x0001e2000c101124 */
[----:B------:R-:W-:Y:S05]  /*9f40*/  BRA `(.L_x_9990) ;  /* 0x0000000400f07947 */ /* 0x000fea0003800000 */
.L_x_10001:
        /* <DEDUP_REMOVED lines=12> */
.L_x_10005:
[----:B------:R-:W-:Y:S01]  /*a010*/  IMAD.MOV.U32 R0, RZ, RZ, 0x7f ;  /* 0x0000007fff007424 */ /* 0x000fe200078e00ff */
[----:B------:R-:W-:-:S04]  /*a020*/  ISETP.GT.U32.AND P0, PT, R4, 0x7f800000, PT ;  /* 0x7f8000000400780c */ /* 0x000fc80003f04070 */
[----:B------:R-:W-:-:S09]  /*a030*/  SEL R0, R0, 0x7c, P0 ;  /* 0x0000007c00007807 */ /* 0x000fd20000000000 */
.L_x_10006:
[----:B------:R-:W-:Y:S05]  /*a040*/  BSYNC B0 ;  /* 0x0000000000007941 */ /* 0x000fea0003800000 */
.L_x_10004:
[----:B------:R-:W-:-:S04]  /*a050*/  LOP3.LUT R24, R24, 0x80000000, RZ, 0xc0, !PT ;  /* 0x8000000018187812 */ /* 0x000fc800078ec0ff */
[----:B------:R-:W-:-:S04]  /*a060*/  SHF.R.U32.HI R3, RZ, 0x18, R24 ;  /* 0x00000018ff037819 */ /* 0x000fc80000011618 */
[----:B------:R-:W-:-:S05]  /*a070*/  LOP3.LUT R3, R0, R3, RZ, 0xfc, !PT ;  /* 0x0000000300037212 */ /* 0x000fca00078efcff */
[----:B------:R0:W-:Y:S01]  /*a080*/  STG.E.U8 desc[UR36][R8.64], R3 ;  /* 0x0000000308007986 */ /* 0x0001e2000c101124 */
[----:B------:R-:W-:Y:S05]  /*a090*/  BRA `(.L_x_9990) ;  /* 0x00000004009c7947 */ /* 0x000fea0003800000 */
.L_x_10000:
[----:B------:R-:W-:-:S05]  /*a0a0*/  F2FP.BF16.F32.PACK_AB R24, RZ, R24 ;  /* 0x00000018ff18723e */ /* 0x000fca00000010ff */
[----:B------:R0:W-:Y:S01]  /*a0b0*/  STG.E.U16 desc[UR36][R8.64], R24 ;  /* 0x0000001808007986 */ /* 0x0001e2000c101524 */
[----:B------:R-:W-:Y:S05]  /*a0c0*/  BRA `(.L_x_9990) ;  /* 0x0000000400907947 */ /* 0x000fea0003800000 */
.L_x_9997:
        /* <DEDUP_REMOVED lines=11> */
.L_x_10009:
        /* <DEDUP_REMOVED lines=16> */
.L_x_10012:
[----:B------:R-:W-:-:S04]  /*a280*/  LOP3.LUT R24, R24, 0x80000000, RZ, 0xc0, !PT ;  /* 0x8000000018187812 */ /* 0x000fc800078ec0ff */
[----:B------:R-:W-:-:S04]  /*a290*/  SHF.R.U32.HI R3, RZ, 0x18, R24 ;  /* 0x00000018ff037819 */ /* 0x000fc80000011618 */
[----:B------:R-:W-:-:S04]  /*a2a0*/  LOP3.LUT R0, R0, R3, RZ, 0xfc, !PT ;  /* 0x0000000300007212 */ /* 0x000fc800078efcff */
[----:B------:R-:W-:-:S07]  /*a2b0*/  PRMT R4, R0, 0x7610, R4 ;  /* 0x0000761000047816 */ /* 0x000fce0000000004 */
.L_x_10011:
[----:B------:R-:W-:Y:S05]  /*a2c0*/  BSYNC B0 ;  /* 0x0000000000007941 */ /* 0x000fea0003800000 */
.L_x_10010:
[----:B------:R0:W-:Y:S01]  /*a2d0*/  STG.E.U8 desc[UR36][R8.64], R4 ;  /* 0x0000000408007986 */ /* 0x0001e2000c101124 */
[----:B------:R-:W-:Y:S05]  /*a2e0*/  BRA `(.L_x_9990) ;  /* 0x0000000400087947 */ /* 0x000fea0003800000 */
.L_x_10008:
        /* <DEDUP_REMOVED lines=16> */
.L_x_10015:
[----:B------:R-:W-:-:S04]  /*a3f0*/  LOP3.LUT R24, R24, 0x80000000, RZ, 0xc0, !PT ;  /* 0x8000000018187812 */ /* 0x000fc800078ec0ff */
[----:B------:R-:W-:-:S04]  /*a400*/  SHF.R.U32.HI R3, RZ, 0x18, R24 ;  /* 0x00000018ff037819 */ /* 0x000fc80000011618 */
[----:B------:R-:W-:-:S04]  /*a410*/  LOP3.LUT R0, R0, R3, RZ, 0xfc, !PT ;  /* 0x0000000300007212 */ /* 0x000fc800078efcff */
[----:B------:R-:W-:-:S07]  /*a420*/  PRMT R4, R0, 0x7610, R4 ;  /* 0x0000761000047816 */ /* 0x000fce0000000004 */
.L_x_10014:
[----:B------:R-:W-:Y:S05]  /*a430*/  BSYNC B0 ;  /* 0x0000000000007941 */ /* 0x000fea0003800000 */
.L_x_10013:
[----:B------:R3:W-:Y:S01]  /*a440*/  STG.E.U8 desc[UR36][R8.64], R4 ;  /* 0x0000000408007986 */ /* 0x0007e2000c101124 */
[----:B------:R-:W-:Y:S05]  /*a450*/  BRA `(.L_x_9990) ;  /* 0x0000000000ac7947 */ /* 0x000fea0003800000 */
.L_x_10007:
        /* <DEDUP_REMOVED lines=21> */
.L_x_9989:
        /* <DEDUP_REMOVED lines=16> */
.L_x_10018:
[----:B------:R-:W-:Y:S05]  /*a6b0*/  BRA `(.L_x_9990) ;  /* 0x0000000000147947 */ /* 0x000fea0003800000 */
.L_x_10017:
[----:B------:R-:W0:Y:S02]  /*a6c0*/  F2I.U64.TRUNC R24, R24 ;  /* 0x0000001800187311 */ /* 0x000e24000020d800 */
[----:B0-----:R2:W-:Y:S01]  /*a6d0*/  STG.E.64 desc[UR36][R8.64], R24 ;  /* 0x0000001808007986 */ /* 0x0015e2000c101b24 */
[----:B------:R-:W-:Y:S05]  /*a6e0*/  BRA `(.L_x_9990) ;  /* 0x0000000000087947 */ /* 0x000fea0003800000 */
.L_x_10016:
[----:B------:R-:W0:Y:S02]  /*a6f0*/  F2I.FTZ.U32.TRUNC.NTZ R3, R24 ;  /* 0x0000001800037305 */ /* 0x000e24000021f000 */
[----:B0-----:R0:W-:Y:S02]  /*a700*/  STG.E desc[UR36][R8.64], R3 ;  /* 0x0000000308007986 */ /* 0x0011e4000c101924 */
.L_x_9990:
[----:B------:R-:W-:-:S07]  /*a710*/  VIADD R19, R19, 0x80 ;  /* 0x0000008013137836 */ /* 0x000fce0000000000 */
.L_x_9950:
[----:B------:R-:W-:Y:S05]  /*a720*/  BSYNC B6 ;  /* 0x0000000000067941 */ /* 0x000fea0003800000 */
.L_x_9949:
[----:B------:R-:W-:-:S13]  /*a730*/  ISETP.GE.AND P0, PT, R19, R17, PT ;  /* 0x000000111300720c */ /* 0x000fda0003f06270 */
[----:B------:R-:W-:Y:S05]  /*a740*/  @P0 EXIT ;  /* 0x000000000000094d */ /* 0x000fea0003800000 */
[----:B01-34-:R-:W0:Y:S01]  /*a750*/  LDC.64 R4, c[0x0][0x228] ;  /* 0x00008a00ff047b82 */ /* 0x01be220000000a00 */
[----:B------:R-:W-:Y:S01]  /*a760*/  PRMT R0, R16, 0x9910, RZ ;  /* 0x0000991010007816 */ /* 0x000fe200000000ff */
[----:B------:R-:W-:Y:S01]  /*a770*/  IMAD R2, R2, 0x200, R19 ;  /* 0x0000020002027824 */ /* 0x000fe200078e0213 */
[----:B------:R-:W-:Y:S02]  /*a780*/  ULDC UR4, c[0x0][0x260] ;  /* 0x0000980000047ab9 */ /* 0x000fe40000000800 */
[----:B------:R-:W-:Y:S01]  /*a790*/  ISETP.GT.AND P1, PT, R0, 0x9, PT ;  /* 0x000000090000780c */ /* 0x000fe20003f24270 */
[----:B--2---:R-:W-:-:S05]  /*a7a0*/  IMAD R3, R2, UR4, RZ ;  /* 0x0000000402037c24 */ /* 0x004fca000f8e02ff */
        /* <DEDUP_REMOVED lines=14> */
.L_x_10022:
[----:B------:R-:W0:Y:S02]  /*a890*/  F2I.S64.TRUNC R18, R18 ;  /* 0x0000001200127311 */ /* 0x000e24000020d900 */
[----:B0-----:R-:W-:-:S05]  /*a8a0*/  IMAD.MOV.U32 R5, RZ, RZ, R18 ;  /* 0x000000ffff057224 */ /* 0x001fca00078e0012 */
[----:B------:R-:W-:Y:S01]  /*a8b0*/  STG.E.U8 desc[UR36][R2.64], R5 ;  /* 0x0000000502007986 */ /* 0x000fe2000c101124 */
[----:B------:R-:W-:Y:S05]  /*a8c0*/  EXIT ;  /* 0x000000000000794d */ /* 0x000fea0003800000 */
.L_x_10021:
        /* <DEDUP_REMOVED lines=9> */
.L_x_10025:
[----:B------:R-:W0:Y:S02]  /*a960*/  F2I.FTZ.TRUNC.NTZ R5, R18 ;  /* 0x0000001200057305 */ /* 0x000e24000021f100 */
[----:B0-----:R-:W-:Y:S01]  /*a970*/  STG.E desc[UR36][R2.64], R5 ;  /* 0x0000000502007986 */ /* 0x001fe2000c101924 */
[----:B------:R-:W-:Y:S05]  /*a980*/  EXIT ;  /* 0x000000000000794d */ /* 0x000fea0003800000 */
.L_x_10024:
[----:B------:R-:W0:Y:S02]  /*a990*/  F2I.FTZ.TRUNC.NTZ R5, R18 ;  /* 0x0000001200057305 */ /* 0x000e24000021f100 */
[----:B0-----:R-:W-:Y:S01]  /*a9a0*/  STG.E.U16 desc[UR36][R2.64], R5 ;  /* 0x0000000502007986 */ /* 0x001fe2000c101524 */
[----:B------:R-:W-:Y:S05]  /*a9b0*/  EXIT ;  /* 0x000000000000794d */ /* 0x000fea0003800000 */
.L_x_10020:
        /* <DEDUP_REMOVED lines=8> */
.L_x_10027:
[----:B------:R-:W-:-:S05]  /*aa40*/  F2FP.F16.F32.PACK_AB R18, RZ, R18 ;  /* 0x00000012ff12723e */ /* 0x000fca00000000ff */
[----:B------:R-:W-:Y:S01]  /*aa50*/  STG.E.U16 desc[UR36][R2.64], R18 ;  /* 0x0000001202007986 */ /* 0x000fe2000c101524 */
[----:B------:R-:W-:Y:S05]  /*aa60*/  EXIT ;  /* 0x000000000000794d */ /* 0x000fea0003800000 */
.L_x_10026:
        /* <DEDUP_REMOVED lines=9> */
.L_x_10029:
[----:B------:R-:W-:-:S04]  /*ab00*/  F2FP.F16.F32.PACK_AB R5, RZ, R18 ;  /* 0x00000012ff05723e */ /* 0x000fc800000000ff */
[----:B------:R-:W-:-:S05]  /*ab10*/  PRMT R5, R5, 0x5410, RZ ;  /* 0x0000541005057816 */ /* 0x000fca00000000ff */
[----:B------:R-:W-:Y:S01]  /*ab20*/  STG.E desc[UR36][R2.64], R5 ;  /* 0x0000000502007986 */ /* 0x000fe2000c101924 */
[----:B------:R-:W-:Y:S05]  /*ab30*/  EXIT ;  /* 0x000000000000794d */ /* 0x000fea0003800000 */
.L_x_10028:
[----:B------:R-:W-:-:S06]  /*ab40*/  FMUL.FTZ R4, R18, 1 ;  /* 0x3f80000012047820 */ /* 0x000fcc0000410000 */
[----:B------:R-:W0:Y:S02]  /*ab50*/  F2F.F64.F32 R4, R4 ;  /* 0x0000000400047310 */ /* 0x000e240000201800 */
[----:B0-----:R-:W-:Y:S01]  /*ab60*/  STG.E.64 desc[UR36][R2.64], R4 ;  /* 0x0000000402007986 */ /* 0x001fe2000c101b24 */
[----:B------:R-:W-:Y:S05]  /*ab70*/  EXIT ;  /* 0x000000000000794d */ /* 0x000fea0003800000 */
.L_x_10019:
        /* <DEDUP_REMOVED lines=12> */
.L_x_10032:
[----:B------:R-:W-:Y:S01]  /*ac40*/  FMUL.FTZ R4, R18, 1 ;  /* 0x3f80000012047820 */ /* 0x000fe20000410000 */
[----:B------:R-:W-:-:S05]  /*ac50*/  CS2R R6, SRZ ;  /* 0x0000000000067805 */ /* 0x000fca000001ff00 */
[----:B------:R-:W0:Y:S02]  /*ac60*/  F2F.F64.F32 R4, R4 ;  /* 0x0000000400047310 */ /* 0x000e240000201800 */
[----:B0-----:R-:W-:Y:S01]  /*ac70*/  STG.E.128 desc[UR36][R2.64], R4 ;  /* 0x0000000402007986 */ /* 0x001fe2000c101d24 */
[----:B------:R-:W-:Y:S05]  /*ac80*/  EXIT ;  /* 0x000000000000794d */ /* 0x000fea0003800000 */
.L_x_10031:
        /* <DEDUP_REMOVED lines=20> */
.L_x_10036:
[----:B------:R-:W-:Y:S05]  /*add0*/  BSYNC B0 ;  /* 0x0000000000007941 */ /* 0x000fea0003800000 */
.L_x_10035:
[----:B------:R-:W-:-:S05]  /*ade0*/  LOP3.LUT R7, R0, R7, RZ, 0xfc, !PT ;  /* 0x0000000700077212 */ /* 0x000fca00078efcff */
[----:B------:R-:W-:Y:S01]  /*adf0*/  STG.E.U8 desc[UR36][R2.64], R7 ;  /* 0x0000000702007986 */ /* 0x000fe2000c101124 */
[----:B------:R-:W-:Y:S05]  /*ae00*/  EXIT ;  /* 0x000000000000794d */ /* 0x000fea0003800000 */
.L_x_10034:
        /* <DEDUP_REMOVED lines=12> */
.L_x_10038:
[----:B------:R-:W-:Y:S01]  /*aed0*/  IMAD.MOV.U32 R0, RZ, RZ, 0x7f ;  /* 0x0000007fff007424 */ /* 0x000fe200078e00ff */
[----:B------:R-:W-:-:S04]  /*aee0*/  ISETP.GT.U32.AND P0, PT, R4, 0x7f800000, PT ;  /* 0x7f8000000400780c */ /* 0x000fc80003f04070 */
[----:B------:R-:W-:-:S09]  /*aef0*/  SEL R0, R0, 0x7c, P0 ;  /* 0x0000007c00007807 */ /* 0x000fd20000000000 */
.L_x_10039:
[----:B------:R-:W-:Y:S05]  /*af00*/  BSYNC B0 ;  /* 0x0000000000007941 */ /* 0x000fea0003800000 */
.L_x_10037:
[----:B------:R-:W-:-:S04]  /*af10*/  LOP3.LUT R18, R18, 0x80000000, RZ, 0xc0, !PT ;  /* 0x8000000012127812 */ /* 0x000fc800078ec0ff */
[----:B------:R-:W-:-:S04]  /*af20*/  SHF.R.U32.HI R5, RZ, 0x18, R18 ;  /* 0x00000018ff057819 */ /* 0x000fc80000011612 */
[----:B------:R-:W-:-:S05]  /*af30*/  LOP3.LUT R5, R0, R5, RZ, 0xfc, !PT ;  /* 0x0000000500057212 */ /* 0x000fca00078efcff */
[----:B------:R-:W-:Y:S01]  /*af40*/  STG.E.U8 desc[UR36][R2.64], R5 ;  /* 0x0000000502007986 */ /* 0x000fe2000c101124 */
[----:B------:R-:W-:Y:S05]  /*af50*/  EXIT ;  /* 0x000000000000794d */ /* 0x000fea0003800000 */
.L_x_10033:
[----:B------:R-:W-:-:S05]  /*af60*/  F2FP.BF16.F32.PACK_AB R18, RZ, R18 ;  /* 0x00000012ff12723e */ /* 0x000fca00000010ff */
[----:B------:R-:W-:Y:S01]  /*af70*/  STG.E.U16 desc[UR36][R2.64], R18 ;  /* 0x0000001202007986 */ /* 0x000fe2000c101524 */
[----:B------:R-:W-:Y:S05]  /*af80*/  EXIT ;  /* 0x000000000000794d */ /* 0x000fea0003800000 */
.L_x_10030:
        /* <DEDUP_REMOVED lines=11> */
.L_x_10042:
        /* <DEDUP_REMOVED lines=16> */
.L_x_10045:
[----:B------:R-:W-:-:S04]  /*b140*/  LOP3.LUT R18, R18, 0x80000000, RZ, 0xc0, !PT ;  /* 0x8000000012127812 */ /* 0x000fc800078ec0ff */
[----:B------:R-:W-:-:S04]  /*b150*/  SHF.R.U32.HI R5, RZ, 0x18, R18 ;  /* 0x00000018ff057819 */ /* 0x000fc80000011612 */
[----:B------:R-:W-:-:S04]  /*b160*/  LOP3.LUT R4, R4, R5, RZ, 0xfc, !PT ;  /* 0x0000000504047212 */ /* 0x000fc800078efcff */
[----:B------:R-:W-:-:S07]  /*b170*/  PRMT R0, R4, 0x7610, R0 ;  /* 0x0000761004007816 */ /* 0x000fce0000000000 */
.L_x_10044:
[----:B------:R-:W-:Y:S05]  /*b180*/  BSYNC B0 ;  /* 0x0000000000007941 */ /* 0x000fea0003800000 */
.L_x_10043:
[----:B------:R-:W-:Y:S01]  /*b190*/  STG.E.U8 desc[UR36][R2.64], R0 ;  /* 0x0000000002007986 */ /* 0x000fe2000c101124 */
[----:B------:R-:W-:Y:S05]  /*b1a0*/  EXIT ;  /* 0x000000000000794d */ /* 0x000fea0003800000 */
.L_x_10041:
        /* <DEDUP_REMOVED lines=16> */
.L_x_10048:
[----:B------:R-:W-:-:S04]  /*b2b0*/  LOP3.LUT R18, R18, 0x80000000, RZ, 0xc0, !PT ;  /* 0x8000000012127812 */ /* 0x000fc800078ec0ff */
[----:B------:R-:W-:-:S04]  /*b2c0*/  SHF.R.U32.HI R5, RZ, 0x18, R18 ;  /* 0x00000018ff057819 */ /* 0x000fc80000011612 */
[----:B------:R-:W-:-:S04]  /*b2d0*/  LOP3.LUT R4, R4, R5, RZ, 0xfc, !PT ;  /* 0x0000000504047212 */ /* 0x000fc800078efcff */
[----:B------:R-:W-:-:S07]  /*b2e0*/  PRMT R0, R4, 0x7610, R0 ;  /* 0x0000761004007816 */ /* 0x000fce0000000000 */
.L_x_10047:
[----:B------:R-:W-:Y:S05]  /*b2f0*/  BSYNC B0 ;  /* 0x0000000000007941 */ /* 0x000fea0003800000 */
.L_x_10046:
[----:B------:R-:W-:Y:S01]  /*b300*/  STG.E.U8 desc[UR36][R2.64], R0 ;  /* 0x0000000002007986 */ /* 0x000fe2000c101124 */
[----:B------:R-:W-:Y:S05]  /*b310*/  EXIT ;  /* 0x000000000000794d */ /* 0x000fea0003800000 */
.L_x_10040:
        /* <DEDUP_REMOVED lines=21> */
.L_x_10023:
        /* <DEDUP_REMOVED lines=16> */
.L_x_10051:
[----:B------:R-:W-:Y:S05]  /*b570*/  EXIT ;  /* 0x000000000000794d */ /* 0x000fea0003800000 */
.L_x_10050:
[----:B------:R-:W0:Y:S02]  /*b580*/  F2I.U64.TRUNC R18, R18 ;  /* 0x0000001200127311 */ /* 0x000e24000020d800 */
[----:B0-----:R-:W-:Y:S01]  /*b590*/  STG.E.64 desc[UR36][R2.64], R18 ;  /* 0x0000001202007986 */ /* 0x001fe2000c101b24 */
[----:B------:R-:W-:Y:S05]  /*b5a0*/  EXIT ;  /* 0x000000000000794d */ /* 0x000fea0003800000 */
.L_x_10049:
[----:B------:R-:W0:Y:S02]  /*b5b0*/  F2I.FTZ.U32.TRUNC.NTZ R5, R18 ;  /* 0x0000001200057305 */ /* 0x000e24000021f000 */
[----:B0-----:R-:W-:Y:S01]  /*b5c0*/  STG.E desc[UR36][R2.64], R5 ;  /* 0x0000000502007986 */ /* 0x001fe2000c101924 */
[----:B------:R-:W-:Y:S05]  /*b5d0*/  EXIT ;  /* 0x000000000000794d */ /* 0x000fea0003800000 */
.L_x_10052:
        /* <DEDUP_REMOVED lines=10> */
.L_x_24148:


//--------------------- .text._ZN2at6native18elementwise_kernelILi128ELi2EZNS0_22gpu_kernel_impl_nocastIZZZNS0_54_GLOBAL__N__d8c5977b_16_LinearAlgebra_cu_140f0503_289316addr_kernel_cudaERNS_14TensorIteratorERKN3c106ScalarES9_ENKUlvE_clEvENKUlvE5_clEvEUlfffE_EEvRNS_18TensorIteratorBaseERKT_EUliE_EEviT1_ --------------------------
	.section	.text._ZN2at6native18elementwise_kernelILi128ELi2EZNS0_22gpu_kernel_impl_nocastIZZZNS0_54_GLOBAL__N__d8c5977b_16_LinearAlgebra_cu_140f0503_289316addr_kernel_cudaERNS_14TensorIteratorERKN3c106ScalarES9_ENKUlvE_clEvENKUlvE5_clEvEUlfffE_EEvRNS_18TensorIteratorBaseERKT_EUliE_EEviT1_,"ax",@progbits
	.align	128
        .global         _ZN2at6native18elementwise_kernelILi128ELi2EZNS0_22gpu_kernel_impl_nocastIZZZNS0_54_GLOBAL__N__d8c5977b_16_LinearAlgebra_cu_140f0503_289316addr_kernel_cudaERNS_14TensorIteratorERKN3c106ScalarES9_ENKUlvE_clEvENKUlvE5_clEvEUlfffE_EEvRNS_18TensorIteratorBaseERKT_EUliE_EEviT1_
        .type           _ZN2at6native18elementwise_kernelILi128ELi2EZNS0_22gpu_kernel_impl_nocastIZZZNS0_54_GLOBAL__N__d8c5977b_16_LinearAlgebra_cu_140f0503_289316addr_kernel_cudaERNS_14TensorIteratorERKN3c106ScalarES9_ENKUlvE_clEvENKUlvE5_clEvEUlfffE_EEvRNS_18TensorIteratorBaseERKT_EUliE_EEviT1_,@function
        .size           _ZN2at6native18elementwise_kernelILi128ELi2EZNS0_22gpu_kernel_impl_nocastIZZZNS0_54_GLOBAL__N__d8c5977b_16_LinearAlgebra_cu_140f0503_289316addr_kernel_cudaERNS_14TensorIteratorERKN3c106ScalarES9_ENKUlvE_clEvENKUlvE5_clEvEUlfffE_EEvRNS_18TensorIteratorBaseERKT_EUliE_EEviT1_,(.L_x_24149 - _ZN2at6native18elementwise_kernelILi128ELi2EZNS0_22gpu_kernel_impl_nocastIZZZNS0_54_GLOBAL__N__d8c5977b_16_LinearAlgebra_cu_140f0503_289316addr_kernel_cudaERNS_14TensorIteratorERKN3c106ScalarES9_ENKUlvE_clEvENKUlvE5_clEvEUlfffE_EEvRNS_18TensorIteratorBaseERKT_EUliE_EEviT1_)
        .other          _ZN2at6native18elementwise_kernelILi128ELi2EZNS0_22gpu_kernel_impl_nocastIZZZNS0_54_GLOBAL__N__d8c5977b_16_LinearAlgebra_cu_140f0503_289316addr_kernel_cudaERNS_14TensorIteratorERKN3c106ScalarES9_ENKUlvE_clEvENKUlvE5_clEvEUlfffE_EEvRNS_18TensorIteratorBaseERKT_EUliE_EEviT1_,@"STO_CUDA_ENTRY STV_DEFAULT"
_ZN2at6native18elementwise_kernelILi128ELi2EZNS0_22gpu_kernel_impl_nocastIZZZNS0_54_GLOBAL__N__d8c5977b_16_LinearAlgebra_cu_140f0503_289316addr_kernel_cudaERNS_14TensorIteratorERKN3c106ScalarES9_ENKUlvE_clEvENKUlvE5_clEvEUlfffE_EEvRNS_18TensorIteratorBaseERKT_EUliE_EEviT1_:
.text._ZN2at6native18elementwise_kernelILi128ELi2EZNS0_22gpu_kernel_impl_nocastIZZZNS0_54_GLOBAL__N__d8c5977b_16_LinearAlgebra_cu_140f0503_289316addr_kernel_cudaERNS_14TensorIteratorERKN3c106ScalarES9_ENKUlvE_clEvENKUlvE5_clEvEUlfffE_EEvRNS_18TensorIteratorBaseERKT_EUliE_EEviT1_:
        /* <DEDUP_REMOVED lines=363> */
.L_x_10055:
[----:B------:R-:W-:Y:S01]  /*16b0*/  ULDC.64 UR8, c[0x0][0x4e8] ;  /* 0x00013a0000087ab9 */ /* 0x000fe20000000a00 */
[----:B------:R-:W-:Y:S01]  /*16c0*/  ULDC.64 UR10, c[0x0][0x4f0] ;  /* 0x00013c00000a7ab9 */ /* 0x000fe20000000a00 */
[----:B------:R-:W-:Y:S01]  /*16d0*/  IADD3 R6, P0, R3, UR8, RZ ;  /* 0x0000000803067c10 */ /* 0x000fe2000ff1e0ff */
[----:B------:R-:W-:Y:S01]  /*16e0*/  ULDC UR7, c[0x0][0x4f8] ;  /* 0x00013e0000077ab9 */ /* 0x000fe20000000800 */
[----:B------:R-:W-:Y:S02]  /*16f0*/  IADD3 R4, P1, R4, UR10, RZ ;  /* 0x0000000a04047c10 */ /* 0x000fe4000ff3e0ff */
[----:B------:R-:W-:Y:S01]  /*1700*/  IADD3.X R7, RZ, UR9, RZ, P0, !PT ;  /* 0x00000009ff077c10 */ /* 0x000fe200087fe4ff */
[----:B------:R-:W-:Y:S01]  /*1710*/  ULDC.64 UR8, c[0x0][0x4d8] ;  /* 0x0001360000087ab9 */ /* 0x000fe20000000a00 */
[----:B------:R-:W-:-:S03]  /*1720*/  IADD3.X R5, RZ, UR11, RZ, P1, !PT ;  /* 0x0000000bff057c10 */ /* 0x000fc60008ffe4ff */
[----:B------:R-:W2:Y:S04]  /*1730*/  LDG.E R6, desc[UR4][R6.64] ;  /* 0x0000000406067981 */ /* 0x000ea8000c1e1900 */
[----:B------:R-:W3:Y:S01]  /*1740*/  LDG.E R5, desc[UR4][R4.64] ;  /* 0x0000000404057981 */ /* 0x000ee2000c1e1900 */
[----:B------:R-:W-:Y:S02]  /*1750*/  IADD3 R2, P0, R2, UR8, RZ ;  /* 0x0000000802027c10 */ /* 0x000fe4000ff1e0ff */
[----:B------:R-:W-:Y:S02]  /*1760*/  IADD3 R9, R0, 0x80, RZ ;  /* 0x0000008000097810 */ /* 0x000fe40007ffe0ff */
[----:B------:R-:W-:Y:S01]  /*1770*/  IADD3.X R3, RZ, UR9, RZ, P0, !PT ;  /* 0x00000009ff037c10 */ /* 0x000fe200087fe4ff */
[----:B--2---:R-:W-:-:S04]  /*1780*/  FMUL.FTZ R8, R6, UR7 ;  /* 0x0000000706087c20 */ /* 0x004fc80008410000 */
[----:B---3--:R-:W-:-:S05]  /*1790*/  FMUL.FTZ R11, R8, R5 ;  /* 0x00000005080b7220 */ /* 0x008fca0000410000 */
[----:B------:R0:W-:Y:S02]  /*17a0*/  STG.E desc[UR4][R2.64], R11 ;  /* 0x0000000b02007986 */ /* 0x0001e4000c101904 */
.L_x_10054:
[----:B------:R-:W-:Y:S05]  /*17b0*/  BSYNC B0 ;  /* 0x0000000000007941 */ /* 0x000fea0003800000 */
.L_x_10053:
[----:B------:R-:W-:-:S13]  /*17c0*/  ISETP.GE.AND P0, PT, R9, UR6, PT ;  /* 0x0000000609007c0c */ /* 0x000fda000bf06270 */
[----:B------:R-:W-:Y:S05]  /*17d0*/  @P0 EXIT ;  /* 0x000000000000094d */ /* 0x000fea0003800000 */
[----:B------:R-:W1:Y:S01]  /*17e0*/  LDC R8, c[0x0][0x218] ;  /* 0x00008600ff087b82 */ /* 0x000e620000000800 */
[----:B------:R-:W-:Y:S01]  /*17f0*/  HFMA2.MMA R0, -RZ, RZ, 0, 0 ;  /* 0x00000000ff007435 */ /* 0x000fe200000001ff */
[----:B0-----:R-:W-:Y:S02]  /*1800*/  CS2R R2, SRZ ;  /* 0x0000000000027805 */ /* 0x001fe4000001ff00 */
        /* <DEDUP_REMOVED lines=350> */
.L_x_10056:
[----:B------:R-:W-:Y:S01]  /*2df0*/  ULDC.64 UR6, c[0x0][0x4e8] ;  /* 0x00013a0000067ab9 */ /* 0x000fe20000000a00 */
[----:B------:R-:W-:Y:S01]  /*2e00*/  ULDC.64 UR8, c[0x0][0x4f0] ;  /* 0x00013c0000087ab9 */ /* 0x000fe20000000a00 */
[----:B------:R-:W-:Y:S02]  /*2e10*/  IADD3 R4, P0, R3, UR6, RZ ;  /* 0x0000000603047c10 */ /* 0x000fe4000ff1e0ff */
[----:B------:R-:W-:Y:S01]  /*2e20*/  IADD3 R2, P1, R2, UR8, RZ ;  /* 0x0000000802027c10 */ /* 0x000fe2000ff3e0ff */
[----:B------:R-:W-:Y:S01]  /*2e30*/  ULDC UR8, c[0x0][0x4f8] ;  /* 0x00013e0000087ab9 */ /* 0x000fe20000000800 */
[----:B------:R-:W-:Y:S01]  /*2e40*/  IADD3.X R5, RZ, UR7, RZ, P0, !PT ;  /* 0x00000007ff057c10 */ /* 0x000fe200087fe4ff */
[----:B------:R-:W-:Y:S01]  /*2e50*/  ULDC.64 UR6, c[0x0][0x4d8] ;  /* 0x0001360000067ab9 */ /* 0x000fe20000000a00 */
[----:B------:R-:W-:-:S03]  /*2e60*/  IADD3.X R3, RZ, UR9, RZ, P1, !PT ;  /* 0x00000009ff037c10 */ /* 0x000fc60008ffe4ff */
[----:B------:R-:W2:Y:S04]  /*2e70*/  LDG.E R4, desc[UR4][R4.64] ;  /* 0x0000000404047981 */ /* 0x000ea8000c1e1900 */
[----:B------:R-:W3:Y:S01]  /*2e80*/  LDG.E R3, desc[UR4][R2.64] ;  /* 0x0000000402037981 */ /* 0x000ee2000c1e1900 */
[----:B------:R-:W-:-:S04]  /*2e90*/  IADD3 R6, P0, R0, UR6, RZ ;  /* 0x0000000600067c10 */ /* 0x000fc8000ff1e0ff */
[----:B------:R-:W-:Y:S01]  /*2ea0*/  IADD3.X R7, RZ, UR7, RZ, P0, !PT ;  /* 0x00000007ff077c10 */ /* 0x000fe200087fe4ff */
[----:B--2---:R-:W-:-:S04]  /*2eb0*/  FMUL.FTZ R0, R4, UR8 ;  /* 0x0000000804007c20 */ /* 0x004fc80008410000 */
[----:B---3--:R-:W-:-:S05]  /*2ec0*/  FMUL.FTZ R9, R0, R3 ;  /* 0x0000000300097220 */ /* 0x008fca0000410000 */
[----:B------:R-:W-:Y:S01]  /*2ed0*/  STG.E desc[UR4][R6.64], R9 ;  /* 0x0000000906007986 */ /* 0x000fe2000c101904 */
[----:B------:R-:W-:Y:S05]  /*2ee0*/  EXIT ;  /* 0x000000000000794d */ /* 0x000fea0003800000 */
.L_x_10057:
        /* <DEDUP_REMOVED lines=9> */
.L_x_24149:


//--------------------- .text._ZN2at6native27unrolled_elementwise_kernelIZZZNS0_54_GLOBAL__N__d8c5977b_16_LinearAlgebra_cu_140f0503_289316addr_kernel_cudaERNS_14TensorIteratorERKN3c106ScalarES8_ENKUlvE_clEvENKUlvE5_clEvEUlfffE_St5arrayIPcLm4EELi4E23TrivialOffsetCalculatorILi3EjESF_ILi1EjENS0_6memory15LoadWithoutCastENSI_16StoreWithoutCastEEEviT_T0_T2_T3_T4_T5_ --------------------------
	.section	.text._ZN2at6native27unrolled_elementwise_kernelIZZZNS0_54_GLOBAL__N__d8c5977b_16_LinearAlgebra_cu_140f0503_289316addr_kernel_cudaERNS_14TensorIteratorERKN3c106ScalarES8_ENKUlvE_clEvENKUlvE5_clEvEUlfffE_St5arrayIPcLm4EELi4E23TrivialOffsetCalculatorILi3EjESF_ILi1EjENS0_6memory15LoadWithoutCastENSI_16StoreWithoutCastEEEviT_T0_T2_T3_T4_T5_,"ax",@progbits
	.align	128
        .global         _ZN2at6native27unrolled_elementwise_kernelIZZZNS0_54_GLOBAL__N__d8c5977b_16_LinearAlgebra_cu_140f0503_289316addr_kernel_cudaERNS_14TensorIteratorERKN3c106ScalarES8_ENKUlvE_clEvENKUlvE5_clEvEUlfffE_St5arrayIPcLm4EELi4E23TrivialOffsetCalculatorILi3EjESF_ILi1EjENS0_6memory15LoadWithoutCastENSI_16StoreWithoutCastEEEviT_T0_T2_T3_T4_T5_
        .type           _ZN2at6native27unrolled_elementwise_kernelIZZZNS0_54_GLOBAL__N__d8c5977b_16_LinearAlgebra_cu_140f0503_289316addr_kernel_cudaERNS_14TensorIteratorERKN3c106ScalarES8_ENKUlvE_clEvENKUlvE5_clEvEUlfffE_St5arrayIPcLm4EELi4E23TrivialOffsetCalculatorILi3EjESF_ILi1EjENS0_6memory15LoadWithoutCastENSI_16StoreWithoutCastEEEviT_T0_T2_T3_T4_T5_,@function
        .size           _ZN2at6native27unrolled_elementwise_kernelIZZZNS0_54_GLOBAL__N__d8c5977b_16_LinearAlgebra_cu_140f0503_289316addr_kernel_cudaERNS_14TensorIteratorERKN3c106ScalarES8_ENKUlvE_clEvENKUlvE5_clEvEUlfffE_St5arrayIPcLm4EELi4E23TrivialOffsetCalculatorILi3EjESF_ILi1EjENS0_6memory15LoadWithoutCastENSI_16StoreWithoutCastEEEviT_T0_T2_T3_T4_T5_,(.L_x_24150 - _ZN2at6native27unrolled_elementwise_kernelIZZZNS0_54_GLOBAL__N__d8c5977b_16_LinearAlgebra_cu_140f0503_289316addr_kernel_cudaERNS_14TensorIteratorERKN3c106ScalarES8_ENKUlvE_clEvENKUlvE5_clEvEUlfffE_St5arrayIPcLm4EELi4E23TrivialOffsetCalculatorILi3EjESF_ILi1EjENS0_6memory15LoadWithoutCastENSI_16StoreWithoutCastEEEviT_T0_T2_T3_T4_T5_)
        .other          _ZN2at6native27unrolled_elementwise_kernelIZZZNS0_54_GLOBAL__N__d8c5977b_16_LinearAlgebra_cu_140f0503_289316addr_kernel_cudaERNS_14TensorIteratorERKN3c106ScalarES8_ENKUlvE_clEvENKUlvE5_clEvEUlfffE_St5arrayIPcLm4EELi4E23TrivialOffsetCalculatorILi3EjESF_ILi1EjENS0_6memory15LoadWithoutCastENSI_16StoreWithoutCastEEEviT_T0_T2_T3_T4_T5_,@"STO_CUDA_ENTRY STV_DEFAULT"
_ZN2at6native27unrolled_elementwise_kernelIZZZNS0_54_GLOBAL__N__d8c5977b_16_LinearAlgebra_cu_140f0503_289316addr_kernel_cudaERNS_14TensorIteratorERKN3c106ScalarES8_ENKUlvE_clEvENKUlvE5_clEvEUlfffE_St5arrayIPcLm4EELi4E23TrivialOffsetCalculatorILi3EjESF_ILi1EjENS0_6memory15LoadWithoutCastENSI_16StoreWithoutCastEEEviT_T0_T2_T3_T4_T5_:
.text._ZN2at6native27unrolled_elementwise_kernelIZZZNS0_54_GLOBAL__N__d8c5977b_16_LinearAlgebra_cu_140f0503_289316addr_kernel_cudaERNS_14TensorIteratorERKN3c106ScalarES8_ENKUlvE_clEvENKUlvE5_clEvEUlfffE_St5arrayIPcLm4EELi4E23TrivialOffsetCalculatorILi3EjESF_ILi1EjENS0_6memory15LoadWithoutCastENSI_16StoreWithoutCastEEEviT_T0_T2_T3_T4_T5_:
[----:B------:R-:W-:Y:S01]  /*0000*/  LDC R1, c[0x0][0x28] ;  /* 0x00000a00ff017b82 */ /* 0x000fe20000000800 */
[----:B------:R-:W0:Y:S07]  /*0010*/  S2R R0, SR_CTAID.X ;  /* 0x0000000000007919 */ /* 0x000e2e0000002500 */
[----:B------:R-:W0:Y:S01]  /*0020*/  LDC R3, c[0x0][0x210] ;  /* 0x00008400ff037b82 */ /* 0x000e220000000800 */
[----:B------:R-:W-:Y:S01]  /*0030*/  HFMA2.MMA R20, -RZ, RZ, 0, 0 ;  /* 0x00000000ff147435 */ /* 0x000fe200000001ff */
[----:B------:R-:W-:Y:S01]  /*0040*/  ULDC.64 UR4, c[0x0][0x208] ;  /* 0x0000820000047ab9 */ /* 0x000fe20000000a00 */
[----:B------:R-:W1:Y:S01]  /*0050*/  S2R R19, SR_TID.X ;  /* 0x0000000000137919 */ /* 0x000e620000002100 */
[----:B------:R-:W-:Y:S01]  /*0060*/  HFMA2.MMA R22, -RZ, RZ, 0, 0 ;  /* 0x00000000ff167435 */ /* 0x000fe200000001ff */
[----:B------:R-:W-:Y:S01]  /*0070*/  MOV R18, RZ ;  /* 0x000000ff00127202 */ /* 0x000fe20000000f00 */
[----:B------:R-:W-:Y:S01]  /*0080*/  ULDC UR6, c[0x0][0x218] ;  /* 0x0000860000067ab9 */ /* 0x000fe20000000800 */
[----:B0-----:R-:W-:Y:S01]  /*0090*/  IMAD R16, R0, -0x200, R3 ;  /* 0xfffffe0000107824 */ /* 0x001fe200078e0203 */
[----:B-1----:R-:W-:-:S04]  /*00a0*/  MOV R23, R19 ;  /* 0x0000001300177202 */ /* 0x002fc80000000f00 */
[----:B------:R-:W-:-:S13]  /*00b0*/  ISETP.GE.AND P0, PT, R19, R16, PT ;  /* 0x000000101300720c */ /* 0x000fda0003f06270 */
[----:B------:R-:W-:Y:S01]  /*00c0*/  @!P0 LEA R17, R0, R23, 0x9 ;  /* 0x0000001700118211 */ /* 0x000fe200078e48ff */
[----:B------:R-:W0:Y:S01]  /*00d0*/  @!P0 LDC.64 R8, c[0x0][0x238] ;  /* 0x00008e00ff088b82 */ /* 0x000e220000000a00 */
[----:B------:R-:W-:-:S04]  /*00e0*/  @!P0 IADD3 R23, R23, 0x80, RZ ;  /* 0x0000008017178810 */ /* 0x000fc80007ffe0ff */
[----:B------:R-:W-:-:S03]  /*00f0*/  ISETP.GE.AND P1, PT, R23, R16, PT ;  /* 0x000000101700720c */ /* 0x000fc60003f26270 */
[----:B------:R-:W1:Y:S10]  /*0100*/  @!P0 LDC.64 R10, c[0x0][0x240] ;  /* 0x00009000ff0a8b82 */ /* 0x000e740000000a00 */
[----:B------:R-:W-:Y:S01]  /*0110*/  @!P1 IMAD R25, R0, 0x200, R23 ;  /* 0x0000020000199824 */ /* 0x000fe200078e0217 */
[----:B------:R-:W-:Y:S01]  /*0120*/  @!P1 IADD3 R23, R23, 0x80, RZ ;  /* 0x0000008017179810 */ /* 0x000fe20007ffe0ff */
[----:B------:R-:W2:Y:S03]  /*0130*/  @!P1 LDC.64 R14, c[0x0][0x238] ;  /* 0x00008e00ff0e9b82 */ /* 0x000ea60000000a00 */
[----:B------:R-:W-:Y:S01]  /*0140*/  ISETP.GE.AND P3, PT, R23, R16, PT ;  /* 0x000000101700720c */ /* 0x000fe20003f66270 */
[----:B0-----:R-:W-:-:S04]  /*0150*/  @!P0 IMAD.WIDE.U32 R8, R17, 0x4, R8 ;  /* 0x0000000411088825 */ /* 0x001fc800078e0008 */
[----:B------:R-:W0:Y:S01]  /*0160*/  @!P1 LDC.64 R6, c[0x0][0x240] ;  /* 0x00009000ff069b82 */ /* 0x000e220000000a00 */
[----:B-1----:R-:W-:-:S07]  /*0170*/  @!P0 IMAD.WIDE.U32 R10, R17, 0x4, R10 ;  /* 0x00000004110a8825 */ /* 0x002fce00078e000a */
[----:B------:R-:W-:Y:S01]  /*0180*/  @!P3 LEA R21, R0, R23, 0x9 ;  /* 0x000000170015b211 */ /* 0x000fe200078e48ff */
[----:B------:R-:W1:Y:S01]  /*0190*/  @!P3 LDC.64 R12, c[0x0][0x238] ;  /* 0x00008e00ff0cbb82 */ /* 0x000e620000000a00 */
[----:B------:R-:W-:Y:S01]  /*01a0*/  @!P3 IADD3 R23, R23, 0x80, RZ ;  /* 0x000000801717b810 */ /* 0x000fe20007ffe0ff */
[----:B------:R-:W-:Y:S01]  /*01b0*/  IMAD.MOV.U32 R17, RZ, RZ, RZ ;  /* 0x000000ffff117224 */ /* 0x000fe200078e00ff */
[----:B------:R3:W4:Y:S02]  /*01c0*/  @!P0 LDG.E R20, desc[UR4][R10.64] ;  /* 0x000000040a148981 */ /* 0x000724000c1e1900 */
[----:B------:R-:W-:Y:S01]  /*01d0*/  ISETP.GE.AND P2, PT, R23, R16, PT ;  /* 0x000000101700720c */ /* 0x000fe20003f46270 */
[----:B--2---:R-:W-:Y:S02]  /*01e0*/  @!P1 IMAD.WIDE.U32 R14, R25, 0x4, R14 ;  /* 0x00000004190e9825 */ /* 0x004fe400078e000e */
[----:B------:R-:W2:Y:S01]  /*01f0*/  @!P3 LDC.64 R2, c[0x0][0x240] ;  /* 0x00009000ff02bb82 */ /* 0x000ea20000000a00 */
[----:B------:R-:W4:Y:S01]  /*0200*/  @!P0 LDG.E R17, desc[UR4][R8.64] ;  /* 0x0000000408118981 */ /* 0x000f22000c1e1900 */
[----:B------:R-:W-:-:S03]  /*0210*/  MOV R24, RZ ;  /* 0x000000ff00187202 */ /* 0x000fc60000000f00 */
[----:B------:R-:W4:Y:S05]  /*0220*/  @!P1 LDG.E R18, desc[UR4][R14.64] ;  /* 0x000000040e129981 */ /* 0x000f2a000c1e1900 */
[----:B------:R-:W2:Y:S01]  /*0230*/  @!P2 LDC.64 R4, c[0x0][0x238] ;  /* 0x00008e00ff04ab82 */ /* 0x000ea20000000a00 */
[----:B0-----:R-:W-:-:S04]  /*0240*/  @!P1 IMAD.WIDE.U32 R6, R25, 0x4, R6 ;  /* 0x0000000419069825 */ /* 0x001fc800078e0006 */
[----:B------:R-:W-:Y:S02]  /*0250*/  @!P2 IMAD R25, R0, 0x200, R23 ;  /* 0x000002000019a824 */ /* 0x000fe400078e0217 */
[C---:B-1----:R-:W-:Y:S01]  /*0260*/  @!P3 IMAD.WIDE.U32 R12, R21.reuse, 0x4, R12 ;  /* 0x00000004150cb825 */ /* 0x042fe200078e000c */
[----:B------:R-:W-:Y:S01]  /*0270*/  MOV R23, RZ ;  /* 0x000000ff00177202 */ /* 0x000fe20000000f00 */
[----:B------:R0:W4:Y:S01]  /*0280*/  @!P1 LDG.E R24, desc[UR4][R6.64] ;  /* 0x0000000406189981 */ /* 0x000122000c1e1900 */
[----:B---3--:R-:W1:Y:S03]  /*0290*/  @!P2 LDC.64 R10, c[0x0][0x240] ;  /* 0x00009000ff0aab82 */ /* 0x008e660000000a00 */
[----:B------:R-:W3:Y:S01]  /*02a0*/  @!P3 LDG.E R22, desc[UR4][R12.64] ;  /* 0x000000040c16b981 */ /* 0x000ee2000c1e1900 */
[----:B--2---:R-:W-:Y:S01]  /*02b0*/  @!P3 IMAD.WIDE.U32 R2, R21, 0x4, R2 ;  /* 0x000000041502b825 */ /* 0x004fe200078e0002 */
[----:B------:R-:W-:-:S03]  /*02c0*/  HFMA2.MMA R21, -RZ, RZ, 0, 0 ;  /* 0x00000000ff157435 */ /* 0x000fc600000001ff */
[----:B------:R-:W-:-:S07]  /*02d0*/  @!P2 IMAD.WIDE.U32 R26, R25, 0x4, R4 ;  /* 0x00000004191aa825 */ /* 0x000fce00078e0004 */
[----:B------:R2:W3:Y:S01]  /*02e0*/  @!P3 LDG.E R21, desc[UR4][R2.64] ;  /* 0x000000040215b981 */ /* 0x0004e2000c1e1900 */
[----:B------:R-:W2:Y:S03]  /*02f0*/  @!P0 LDC.64 R4, c[0x0][0x228] ;  /* 0x00008a00ff048b82 */ /* 0x000ea60000000a00 */
[----:B------:R-:W3:Y:S01]  /*0300*/  @!P2 LDG.E R23, desc[UR4][R26.64] ;  /* 0x000000041a17a981 */ /* 0x000ee2000c1e1900 */
[----:B0-----:R-:W-:Y:S01]  /*0310*/  @!P0 LEA R7, R0, R19, 0x9 ;  /* 0x0000001300078211 */ /* 0x001fe200078e48ff */
[----:B------:R-:W-:Y:S02]  /*0320*/  IMAD.MOV.U32 R8, RZ, RZ, RZ ;  /* 0x000000ffff087224 */ /* 0x000fe400078e00ff */
[----:B-1----:R-:W-:Y:S01]  /*0330*/  @!P2 IMAD.WIDE.U32 R10, R25, 0x4, R10 ;  /* 0x00000004190aa825 */ /* 0x002fe200078e000a */
[----:B------:R-:W-:-:S04]  /*0340*/  IADD3 R9, R19, 0x80, RZ ;  /* 0x0000008013097810 */ /* 0x000fc80007ffe0ff */
[----:B------:R0:W5:Y:S01]  /*0350*/  @!P2 LDG.E R8, desc[UR4][R10.64] ;  /* 0x000000040a08a981 */ /* 0x000162000c1e1900 */
[----:B------:R-:W-:Y:S01]  /*0360*/  @!P0 MOV R19, R9 ;  /* 0x0000000900138202 */ /* 0x000fe20000000f00 */
[----:B--2---:R-:W-:-:S03]  /*0370*/  @!P0 IMAD.WIDE.U32 R4, R7, 0x4, R4 ;  /* 0x0000000407048825 */ /* 0x004fc600078e0004 */
[----:B------:R-:W-:Y:S01]  /*0380*/  ISETP.GE.AND P1, PT, R19, R16, PT ;  /* 0x000000101300720c */ /* 0x000fe20003f26270 */
[----:B------:R-:W-:Y:S01]  /*0390*/  BSSY B0, `(.L_x_10058) ;  /* 0x0000014000007945 */ /* 0x000fe20003800000 */
[----:B----4-:R-:W-:-:S04]  /*03a0*/  FMUL.FTZ R17, R17, UR6 ;  /* 0x0000000611117c20 */ /* 0x010fc80008410000 */
[----:B------:R-:W-:-:S05]  /*03b0*/  FMUL.FTZ R17, R17, R20 ;  /* 0x0000001411117220 */ /* 0x000fca0000410000 */
[----:B------:R0:W-:Y:S01]  /*03c0*/  @!P0 STG.E desc[UR4][R4.64], R17 ;  /* 0x0000001104008986 */ /* 0x0001e2000c101904 */
[----:B------:R-:W-:-:S04]  /*03d0*/  FMUL.FTZ R3, R18, UR6 ;  /* 0x0000000612037c20 */ /* 0x000fc80008410000 */
[----:B------:R-:W-:Y:S01]  /*03e0*/  FMUL.FTZ R7, R3, R24 ;  /* 0x0000001803077220 */ /* 0x000fe20000410000 */
[----:B---3--:R-:W-:-:S04]  /*03f0*/  FMUL.FTZ R22, R22, UR6 ;  /* 0x0000000616167c20 */ /* 0x008fc80008410000 */
[----:B------:R-:W-:Y:S01]  /*0400*/  FMUL.FTZ R21, R22, R21 ;  /* 0x0000001516157220 */ /* 0x000fe20000410000 */
[----:B------:R-:W-:Y:S01]  /*0410*/  FMUL.FTZ R23, R23, UR6 ;  /* 0x0000000617177c20 */ /* 0x000fe20008410000 */
[----:B0-----:R-:W-:Y:S06]  /*0420*/  @P1 BRA `(.L_x_10059) ;  /* 0x0000000000281947 */ /* 0x001fec0003800000 */
[----:B------:R-:W0:Y:S01]  /*0430*/  LDC.64 R4, c[0x0][0x228] ;  /* 0x00008a00ff047b82 */ /* 0x000e220000000a00 */
[----:B------:R-:W-:Y:S01]  /*0440*/  IMAD R3, R0, 0x200, R19 ;  /* 0x0000020000037824 */ /* 0x000fe200078e0213 */
        /* <DEDUP_REMOVED lines=8> */
.L_x_10059:
[----:B------:R-:W-:Y:S05]  /*04d0*/  BSYNC B0 ;  /* 0x0000000000007941 */ /* 0x000fea0003800000 */
.L_x_10058:
[----:B------:R-:W-:-:S13]  /*04e0*/  ISETP.GE.AND P0, PT, R19, R16, PT ;  /* 0x000000101300720c */ /* 0x000fda0003f06270 */
[----:B------:R-:W-:Y:S05]  /*04f0*/  @P0 EXIT ;  /* 0x000000000000094d */ /* 0x000fea0003800000 */
[----:B0-----:R-:W0:Y:S01]  /*0500*/  LDC.64 R2, c[0x0][0x228] ;  /* 0x00008a00ff027b82 */ /* 0x001e220000000a00 */
[----:B------:R-:W-:Y:S01]  /*0510*/  LEA R19, R0, R19, 0x9 ;  /* 0x0000001300137211 */ /* 0x000fe200078e48ff */
[----:B-----5:R-:W-:-:S04]  /*0520*/  FMUL.FTZ R23, R23, R8 ;  /* 0x0000000817177220 */ /* 0x020fc80000410000 */
[----:B0-----:R-:W-:-:S05]  /*0530*/  IMAD.WIDE.U32 R2, R19, 0x4, R2 ;  /* 0x0000000413027825 */ /* 0x001fca00078e0002 */
[----:B------:R-:W-:Y:S01]  /*0540*/  STG.E desc[UR4][R2.64], R23 ;  /* 0x0000001702007986 */ /* 0x000fe2000c101904 */
[----:B------:R-:W-:Y:S05]  /*0550*/  EXIT ;  /* 0x000000000000794d */ /* 0x000fea0003800000 */
.L_x_10060:
        /* <DEDUP_REMOVED lines=10> */
.L_x_24150:


//--------------------- .text._ZN2at6native29vectorized_elementwise_kernelILi2EZZZNS0_54_GLOBAL__N__d8c5977b_16_LinearAlgebra_cu_140f0503_289316addr_kernel_cudaERNS_14TensorIteratorERKN3c106ScalarES8_ENKUlvE_clEvENKUlvE5_clEvEUlfffE_St5arrayIPcLm4EEEEviT0_T1_ --------------------------
	.section	.text._ZN2at6native29vectorized_elementwise_kernelILi2EZZZNS0_54_GLOBAL__N__d8c5977b_16_LinearAlgebra_cu_140f0503_289316addr_kernel_cudaERNS_14TensorIteratorERKN3c106ScalarES8_ENKUlvE_clEvENKUlvE5_clEvEUlfffE_St5arrayIPcLm4EEEEviT0_T1_,"ax",@progbits
	.align	128
        .global         _ZN2at6native29vectorized_elementwise_kernelILi2EZZZNS0_54_GLOBAL__N__d8c5977b_16_LinearAlgebra_cu_140f0503_289316addr_kernel_cudaERNS_14TensorIteratorERKN3c106ScalarES8_ENKUlvE_clEvENKUlvE5_clEvEUlfffE_St5arrayIPcLm4EEEEviT0_T1_
        .type           _ZN2at6native29vectorized_elementwise_kernelILi2EZZZNS0_54_GLOBAL__N__d8c5977b_16_LinearAlgebra_cu_140f0503_289316addr_kernel_cudaERNS_14TensorIteratorERKN3c106ScalarES8_ENKUlvE_clEvENKUlvE5_clEvEUlfffE_St5arrayIPcLm4EEEEviT0_T1_,@function
        .size           _ZN2at6native29vectorized_elementwise_kernelILi2EZZZNS0_54_GLOBAL__N__d8c5977b_16_LinearAlgebra_cu_140f0503_289316addr_kernel_cudaERNS_14TensorIteratorERKN3c106ScalarES8_ENKUlvE_clEvENKUlvE5_clEvEUlfffE_St5arrayIPcLm4EEEEviT0_T1_,(.L_x_24151 - _ZN2at6native29vectorized_elementwise_kernelILi2EZZZNS0_54_GLOBAL__N__d8c5977b_16_LinearAlgebra_cu_140f0503_289316addr_kernel_cudaERNS_14TensorIteratorERKN3c106ScalarES8_ENKUlvE_clEvENKUlvE5_clEvEUlfffE_St5arrayIPcLm4EEEEviT0_T1_)
        .other          _ZN2at6native29vectorized_elementwise_kernelILi2EZZZNS0_54_GLOBAL__N__d8c5977b_16_LinearAlgebra_cu_140f0503_289316addr_kernel_cudaERNS_14TensorIteratorERKN3c106ScalarES8_ENKUlvE_clEvENKUlvE5_clEvEUlfffE_St5arrayIPcLm4EEEEviT0_T1_,@"STO_CUDA_ENTRY STV_DEFAULT"
_ZN2at6native29vectorized_elementwise_kernelILi2EZZZNS0_54_GLOBAL__N__d8c5977b_16_LinearAlgebra_cu_140f0503_289316addr_kernel_cudaERNS_14TensorIteratorERKN3c106ScalarES8_ENKUlvE_clEvENKUlvE5_clEvEUlfffE_St5arrayIPcLm4EEEEviT0_T1_:
.text._ZN2at6native29vectorized_elementwise_kernelILi2EZZZNS0_54_GLOBAL__N__d8c5977b_16_LinearAlgebra_cu_140f0503_289316addr_kernel_cudaERNS_14TensorIteratorERKN3c106ScalarES8_ENKUlvE_clEvENKUlvE5_clEvEUlfffE_St5arrayIPcLm4EEEEviT0_T1_:
        /* <DEDUP_REMOVED lines=10> */
[----:B------:R-:W-:-:S07]  /*00a0*/  ULDC UR6, c[0x0][0x218] ;  /* 0x0000860000067ab9 */ /* 0x000fce0000000800 */
        /* <DEDUP_REMOVED lines=9> */
[----:B------:R-:W5:Y:S04]  /*0140*/  LDG.E.64 R6, desc[UR4][R20.64+0xc00] ;  /* 0x000c000414067981 */ /* 0x000f68000c1e1b00 */
[----:B------:R-:W5:Y:S04]  /*0150*/  LDG.E.64 R14, desc[UR4][R22.64] ;  /* 0x00000004160e7981 */ /* 0x000f68000c1e1b00 */
[----:B------:R-:W5:Y:S04]  /*0160*/  LDG.E.64 R12, desc[UR4][R22.64+0x400] ;  /* 0x00040004160c7981 */ /* 0x000f68000c1e1b00 */
[----:B------:R-:W5:Y:S04]  /*0170*/  LDG.E.64 R8, desc[UR4][R22.64+0x800] ;  /* 0x0008000416087981 */ /* 0x000f68000c1e1b00 */
[----:B------:R-:W5:Y:S01]  /*0180*/  LDG.E.64 R10, desc[UR4][R22.64+0xc00] ;  /* 0x000c0004160a7981 */ /* 0x000f62000c1e1b00 */
[----:B---3--:R-:W-:-:S04]  /*0190*/  IMAD.WIDE.U32 R2, R3, 0x4, R24 ;  /* 0x0000000403027825 */ /* 0x008fc800078e0018 */
[----:B------:R-:W-:-:S04]  /*01a0*/  IMAD.WIDE R2, R0, 0x8, R2 ;  /* 0x0000000800027825 */ /* 0x000fc800078e0202 */
[----:B--2---:R-:W-:Y:S01]  /*01b0*/  FMUL.FTZ R24, R19, UR6 ;  /* 0x0000000613187c20 */ /* 0x004fe20008410000 */
[----:B------:R-:W-:Y:S01]  /*01c0*/  FMUL.FTZ R19, R18, UR6 ;  /* 0x0000000612137c20 */ /* 0x000fe20008410000 */
[----:B----4-:R-:W-:Y:S01]  /*01d0*/  FMUL.FTZ R0, R5, UR6 ;  /* 0x0000000605007c20 */ /* 0x010fe20008410000 */
[----:B------:R-:W-:Y:S01]  /*01e0*/  FMUL.FTZ R5, R4, UR6 ;  /* 0x0000000604057c20 */ /* 0x000fe20008410000 */
[----:B-----5:R-:W-:Y:S01]  /*01f0*/  FMUL.FTZ R18, R17, UR6 ;  /* 0x0000000611127c20 */ /* 0x020fe20008410000 */
[----:B------:R-:W-:Y:S01]  /*0200*/  FMUL.FTZ R17, R16, UR6 ;  /* 0x0000000610117c20 */ /* 0x000fe20008410000 */
[----:B------:R-:W-:Y:S01]  /*0210*/  FMUL.FTZ R4, R7, UR6 ;  /* 0x0000000607047c20 */ /* 0x000fe20008410000 */
[----:B------:R-:W-:Y:S01]  /*0220*/  FMUL.FTZ R7, R6, UR6 ;  /* 0x0000000606077c20 */ /* 0x000fe20008410000 */
[----:B------:R-:W-:Y:S01]  /*0230*/  FMUL.FTZ R15, R15, R24 ;  /* 0x000000180f0f7220 */ /* 0x000fe20000410000 */
[----:B------:R-:W-:Y:S01]  /*0240*/  FMUL.FTZ R14, R14, R19 ;  /* 0x000000130e0e7220 */ /* 0x000fe20000410000 */
[----:B------:R-:W-:Y:S01]  /*0250*/  FMUL.FTZ R13, R13, R18 ;  /* 0x000000120d0d7220 */ /* 0x000fe20000410000 */
[----:B------:R-:W-:Y:S01]  /*0260*/  FMUL.FTZ R12, R12, R17 ;  /* 0x000000110c0c7220 */ /* 0x000fe20000410000 */
[----:B------:R-:W-:Y:S01]  /*0270*/  FMUL.FTZ R9, R9, R0 ;  /* 0x0000000009097220 */ /* 0x000fe20000410000 */
[----:B------:R-:W-:Y:S01]  /*0280*/  FMUL.FTZ R8, R8, R5 ;  /* 0x0000000508087220 */ /* 0x000fe20000410000 */
[----:B------:R-:W-:Y:S01]  /*0290*/  FMUL.FTZ R11, R11, R4 ;  /* 0x000000040b0b7220 */ /* 0x000fe20000410000 */
[----:B------:R-:W-:Y:S01]  /*02a0*/  FMUL.FTZ R10, R10, R7 ;  /* 0x000000070a0a7220 */ /* 0x000fe20000410000 */
[----:B------:R-:W-:Y:S04]  /*02b0*/  STG.E.64 desc[UR4][R2.64], R14 ;  /* 0x0000000e02007986 */ /* 0x000fe8000c101b04 */
[----:B------:R-:W-:Y:S04]  /*02c0*/  STG.E.64 desc[UR4][R2.64+0x400], R12 ;  /* 0x0004000c02007986 */ /* 0x000fe8000c101b04 */
[----:B------:R-:W-:Y:S04]  /*02d0*/  STG.E.64 desc[UR4][R2.64+0x800], R8 ;  /* 0x0008000802007986 */ /* 0x000fe8000c101b04 */
[----:B------:R-:W-:Y:S01]  /*02e0*/  STG.E.64 desc[UR4][R2.64+0xc00], R10 ;  /* 0x000c000a02007986 */ /* 0x000fe2000c101b04 */
[----:B------:R-:W-:Y:S05]  /*02f0*/  EXIT ;  /* 0x000000000000794d */ /* 0x000fea0003800000 */
.L_x_10061:
[----:B------:R-:W0:Y:S01]  /*0300*/  S2R R27, SR_TID.X ;  /* 0x00000000001b7919 */ /* 0x000e220000002100 */
[----:B------:R-:W-:Y:S01]  /*0310*/  HFMA2.MMA R9, -RZ, RZ, 0, 0 ;  /* 0x00000000ff097435 */ /* 0x000fe200000001ff */
[----:B------:R-:W-:Y:S01]  /*0320*/  CS2R R18, SRZ ;  /* 0x0000000000127805 */ /* 0x000fe2000001ff00 */
[----:B------:R-:W-:Y:S01]  /*0330*/  HFMA2.MMA R26, -RZ, RZ, 0, 0 ;  /* 0x00000000ff1a7435 */ /* 0x000fe200000001ff */
[----:B------:R-:W-:Y:S01]  /*0340*/  ULDC UR6, c[0x0][0x218] ;  /* 0x0000860000067ab9 */ /* 0x000fe20000000800 */
[----:B0-----:R-:W-:Y:S02]  /*0350*/  ISETP.GE.AND P0, PT, R27, R4, PT ;  /* 0x000000041b00720c */ /* 0x001fe40003f06270 */
[----:B------:R-:W-:-:S11]  /*0360*/  MOV R0, R27 ;  /* 0x0000001b00007202 */ /* 0x000fd60000000f00 */
        /* <DEDUP_REMOVED lines=8> */
[C---:B------:R-:W-:Y:S01]  /*03f0*/  ISETP.GE.AND P5, PT, R0.reuse, R4, PT ;  /* 0x000000040000720c */ /* 0x040fe20003fa6270 */
[----:B0-----:R-:W-:Y:S02]  /*0400*/  @!P0 IMAD.WIDE.U32 R10, R13, 0x4, R10 ;  /* 0x000000040d0a8825 */ /* 0x001fe400078e000a */
[----:B------:R-:W0:Y:S03]  /*0410*/  @!P6 LDC.64 R14, c[0x0][0x240] ;  /* 0x00009000ff0eeb82 */ /* 0x000e260000000a00 */
[----:B------:R-:W3:Y:S07]  /*0420*/  @!P0 LDG.E R9, desc[UR4][R10.64] ;  /* 0x000000040a098981 */ /* 0x000eee000c1e1900 */
[----:B------:R-:W-:Y:S01]  /*0430*/  @!P5 IADD3 R8, R3, R0, RZ ;  /* 0x000000000308d210 */ /* 0x000fe20007ffe0ff */
[----:B------:R-:W4:Y:S01]  /*0440*/  @!P5 LDC.64 R6, c[0x0][0x238] ;  /* 0x00008e00ff06db82 */ /* 0x000f220000000a00 */
[----:B------:R-:W-:-:S04]  /*0450*/  @!P5 IADD3 R0, R0, 0x80, RZ ;  /* 0x000000800000d810 */ /* 0x000fc80007ffe0ff */
[C---:B------:R-:W-:Y:S01]  /*0460*/  ISETP.GE.AND P4, PT, R0.reuse, R4, PT ;  /* 0x000000040000720c */ /* 0x040fe20003f86270 */
[----:B-1----:R-:W-:Y:S02]  /*0470*/  @!P0 IMAD.WIDE.U32 R24, R13, 0x4, R24 ;  /* 0x000000040d188825 */ /* 0x002fe400078e0018 */
[----:B------:R-:W1:Y:S02]  /*0480*/  @!P5 LDC.64 R22, c[0x0][0x240] ;  /* 0x00009000ff16db82 */ /* 0x000e640000000a00 */
[----:B--2---:R-:W-:Y:S01]  /*0490*/  @!P6 IMAD.WIDE.U32 R16, R5, 0x4, R16 ;  /* 0x000000040510e825 */ /* 0x004fe200078e0010 */
[----:B------:R2:W5:Y:S07]  /*04a0*/  @!P0 LDG.E R19, desc[UR4][R24.64] ;  /* 0x0000000418138981 */ /* 0x00056e000c1e1900 */
[----:B------:R-:W-:Y:S01]  /*04b0*/  @!P4 IADD3 R2, R3, R0, RZ ;  /* 0x000000000302c210 */ /* 0x000fe20007ffe0ff */
[----:B------:R-:W1:Y:S01]  /*04c0*/  @!P4 LDC.64 R12, c[0x0][0x240] ;  /* 0x00009000ff0ccb82 */ /* 0x000e620000000a00 */
[----:B------:R-:W-:-:S04]  /*04d0*/  @!P4 IADD3 R0, R0, 0x80, RZ ;  /* 0x000000800000c810 */ /* 0x000fc80007ffe0ff */
[----:B------:R-:W-:Y:S01]  /*04e0*/  ISETP.GE.AND P3, PT, R0, R4, PT ;  /* 0x000000040000720c */ /* 0x000fe20003f66270 */
[----:B0-----:R-:W-:Y:S02]  /*04f0*/  @!P6 IMAD.WIDE.U32 R14, R5, 0x4, R14 ;  /* 0x00000004050ee825 */ /* 0x001fe400078e000e */
[----:B------:R-:W0:Y:S10]  /*0500*/  @!P4 LDC.64 R20, c[0x0][0x238] ;  /* 0x00008e00ff14cb82 */ /* 0x000e340000000a00 */
[----:B------:R-:W-:-:S02]  /*0510*/  @!P3 IADD3 R29, R3, R0, RZ ;  /* 0x00000000031db210 */ /* 0x000fc40007ffe0ff */
[----:B--2---:R-:W-:Y:S02]  /*0520*/  CS2R R24, SRZ ;  /* 0x0000000000187805 */ /* 0x004fe4000001ff00 */
[----:B------:R-:W-:Y:S01]  /*0530*/  @!P3 IADD3 R0, R0, 0x80, RZ ;  /* 0x000000800000b810 */ /* 0x000fe20007ffe0ff */
[----:B------:R2:W5:Y:S03]  /*0540*/  @!P6 LDG.E R26, desc[UR4][R14.64] ;  /* 0x000000040e1ae981 */ /* 0x000566000c1e1900 */
[----:B------:R-:W-:Y:S02]  /*0550*/  ISETP.GE.AND P2, PT, R0, R4, PT ;  /* 0x000000040000720c */ /* 0x000fe40003f46270 */
[----:B------:R-:W-:Y:S01]  /*0560*/  MOV R5, RZ ;  /* 0x000000ff00057202 */ /* 0x000fe20000000f00 */
[----:B----4-:R-:W-:Y:S01]  /*0570*/  @!P5 IMAD.WIDE.U32 R6, R8, 0x4, R6 ;  /* 0x000000040806d825 */ /* 0x010fe200078e0006 */
[----:B--2---:R-:W2:Y:S04]  /*0580*/  @!P3 LDC.64 R14, c[0x0][0x240] ;  /* 0x00009000ff0ebb82 */ /* 0x004ea80000000a00 */
[----:B------:R4:W5:Y:S01]  /*0590*/  @!P6 LDG.E R5, desc[UR4][R16.64] ;  /* 0x000000041005e981 */ /* 0x000962000c1e1900 */
[----:B-1----:R-:W-:-:S03]  /*05a0*/  @!P4 IMAD.WIDE.U32 R12, R2, 0x4, R12 ;  /* 0x00000004020cc825 */ /* 0x002fc600078e000c */
[----:B------:R1:W5:Y:S01]  /*05b0*/  @!P5 LDG.E R25, desc[UR4][R6.64] ;  /* 0x000000040619d981 */ /* 0x000362000c1e1900 */
[----:B------:R-:W-:Y:S02]  /*05c0*/  @!P2 IADD3 R11, R3, R0, RZ ;  /* 0x00000000030ba210 */ /* 0x000fe40007ffe0ff */
[----:B------:R-:W-:Y:S01]  /*05d0*/  @!P2 IADD3 R0, R0, 0x80, RZ ;  /* 0x000000800000a810 */ /* 0x000fe20007ffe0ff */
[----:B----4-:R-:W4:Y:S03]  /*05e0*/  @!P3 LDC.64 R16, c[0x0][0x238] ;  /* 0x00008e00ff10bb82 */ /* 0x010f260000000a00 */
[----:B------:R-:W-:-:S13]  /*05f0*/  ISETP.GE.AND P1, PT, R0, R4, PT ;  /* 0x000000040000720c */ /* 0x000fda0003f26270 */
[----:B------:R-:W-:Y:S02]  /*0600*/  @!P1 IADD3 R10, R3, R0, RZ ;  /* 0x00000000030a9210 */ /* 0x000fe40007ffe0ff */
[----:B------:R-:W-:-:S04]  /*0610*/  @!P1 IADD3 R0, R0, 0x80, RZ ;  /* 0x0000008000009810 */ /* 0x000fc80007ffe0ff */
[----:B------:R-:W-:Y:S02]  /*0620*/  ISETP.GE.AND P6, PT, R0, R4, PT ;  /* 0x000000040000720c */ /* 0x000fe40003fc6270 */
[----:B-1----:R-:W-:-:S06]  /*0630*/  CS2R R6, SRZ ;  /* 0x0000000000067805 */ /* 0x002fcc000001ff00 */
[----:B------:R1:W5:Y:S05]  /*0640*/  @!P4 LDG.E R7, desc[UR4][R12.64] ;  /* 0x000000040c07c981 */ /* 0x00036a000c1e1900 */
[----:B-1----:R-:W1:Y:S01]  /*0650*/  @!P6 LDC.64 R12, c[0x0][0x238] ;  /* 0x00008e00ff0ceb82 */ /* 0x002e620000000a00 */
[----:B0-----:R-:W-:Y:S01]  /*0660*/  @!P4 IMAD.WIDE.U32 R20, R2, 0x4, R20 ;  /* 0x000000040214c825 */ /* 0x001fe200078e0014 */
[----:B------:R-:W-:-:S03]  /*0670*/  HFMA2.MMA R28, -RZ, RZ, 0, 0 ;  /* 0x00000000ff1c7435 */ /* 0x000fc600000001ff */
[C---:B----4-:R-:W-:Y:S01]  /*0680*/  @!P3 IMAD.WIDE.U32 R16, R29.reuse, 0x4, R16 ;  /* 0x000000041d10b825 */ /* 0x050fe200078e0010 */
[----:B------:R0:W4:Y:S03]  /*0690*/  @!P4 LDG.E R24, desc[UR4][R20.64] ;  /* 0x000000041418c981 */ /* 0x000126000c1e1900 */
[----:B--2---:R-:W-:Y:S01]  /*06a0*/  @!P3 IMAD.WIDE.U32 R14, R29, 0x4, R14 ;  /* 0x000000041d0eb825 */ /* 0x004fe200078e000e */
[----:B------:R-:W-:-:S03]  /*06b0*/  @!P6 IADD3 R29, R3, R0, RZ ;  /* 0x00000000031de210 */ /* 0x000fc60007ffe0ff */
[----:B------:R-:W-:Y:S01]  /*06c0*/  @!P5 IMAD.WIDE.U32 R22, R8, 0x4, R22 ;  /* 0x000000040816d825 */ /* 0x000fe200078e0016 */
[----:B------:R-:W-:Y:S01]  /*06d0*/  MOV R8, RZ ;  /* 0x000000ff00087202 */ /* 0x000fe20000000f00 */
[----:B------:R2:W4:Y:S01]  /*06e0*/  @!P3 LDG.E R18, desc[UR4][R14.64] ;  /* 0x000000040e12b981 */ /* 0x000522000c1e1900 */
[----:B0-----:R-:W0:Y:S03]  /*06f0*/  @!P2 LDC.64 R20, c[0x0][0x238] ;  /* 0x00008e00ff14ab82 */ /* 0x001e260000000a00 */
[----:B------:R2:W4:Y:S04]  /*0700*/  @!P5 LDG.E R6, desc[UR4][R22.64] ;  /* 0x000000041606d981 */ /* 0x000528000c1e1900 */
[----:B------:R2:W4:Y:S01]  /*0710*/  @!P3 LDG.E R8, desc[UR4][R16.64] ;  /* 0x000000041008b981 */ /* 0x000522000c1e1900 */
[----:B-1----:R-:W-:Y:S01]  /*0720*/  @!P6 IMAD.WIDE.U32 R12, R29, 0x4, R12 ;  /* 0x000000041d0ce825 */ /* 0x002fe200078e000c */
[----:B--2---:R-:W1:Y:S04]  /*0730*/  @!P1 LDC.64 R14, c[0x0][0x240] ;  /* 0x00009000ff0e9b82 */ /* 0x004e680000000a00 */
[----:B------:R2:W4:Y:S04]  /*0740*/  @!P6 LDG.E R28, desc[UR4][R12.64] ;  /* 0x000000040c1ce981 */ /* 0x000528000c1e1900 */
[----:B------:R-:W1:Y:S08]  /*0750*/  @!P1 LDC.64 R22, c[0x0][0x238] ;  /* 0x00008e00ff169b82 */ /* 0x000e700000000a00 */
[----:B------:R-:W1:Y:S08]  /*0760*/  @!P6 LDC.64 R16, c[0x0][0x240] ;  /* 0x00009000ff10eb82 */ /* 0x000e700000000a00 */
[----:B--2---:R-:W2:Y:S01]  /*0770*/  @!P2 LDC.64 R12, c[0x0][0x240] ;  /* 0x00009000ff0cab82 */ /* 0x004ea20000000a00 */
[----:B------:R-:W-:Y:S01]  /*0780*/  HFMA2.MMA R2, -RZ, RZ, 0, 0 ;  /* 0x00000000ff027435 */ /* 0x000fe200000001ff */
[----:B0-----:R-:W-:Y:S01]  /*0790*/  @!P2 IMAD.WIDE.U32 R20, R11, 0x4, R20 ;  /* 0x000000040b14a825 */ /* 0x001fe200078e0014 */
[----:B------:R-:W-:-:S03]  /*07a0*/  MOV R0, RZ ;  /* 0x000000ff00007202 */ /* 0x000fc60000000f00 */
[----:B-1----:R-:W-:-:S05]  /*07b0*/  @!P1 IMAD.WIDE.U32 R22, R10, 0x4, R22 ;  /* 0x000000040a169825 */ /* 0x002fca00078e0016 */
[----:B------:R0:W4:Y:S01]  /*07c0*/  @!P2 LDG.E R2, desc[UR4][R20.64] ;  /* 0x000000041402a981 */ /* 0x000122000c1e1900 */
[----:B------:R-:W-:-:S03]  /*07d0*/  @!P1 IMAD.WIDE.U32 R14, R10, 0x4, R14 ;  /* 0x000000040a0e9825 */ /* 0x000fc600078e000e */
[----:B------:R1:W4:Y:S01]  /*07e0*/  @!P1 LDG.E R0, desc[UR4][R22.64] ;  /* 0x0000000416009981 */ /* 0x000322000c1e1900 */
[----:B------:R-:W-:Y:S01]  /*07f0*/  @!P6 IMAD.WIDE.U32 R16, R29, 0x4, R16 ;  /* 0x000000041d10e825 */ /* 0x000fe200078e0010 */
[----:B------:R-:W-:Y:S02]  /*0800*/  MOV R29, RZ ;  /* 0x000000ff001d7202 */ /* 0x000fe40000000f00 */
[----:B0-----:R-:W-:Y:S01]  /*0810*/  CS2R R20, SRZ ;  /* 0x0000000000147805 */ /* 0x001fe2000001ff00 */
[----:B--2---:R-:W-:Y:S02]  /*0820*/  @!P2 IMAD.WIDE.U32 R12, R11, 0x4, R12 ;  /* 0x000000040b0ca825 */ /* 0x004fe400078e000c */
[----:B------:R-:W0:Y:S03]  /*0830*/  @!P0 LDC.64 R10, c[0x0][0x228] ;  /* 0x00008a00ff0a8b82 */ /* 0x000e260000000a00 */
[----:B------:R-:W2:Y:S04]  /*0840*/  @!P1 LDG.E R20, desc[UR4][R14.64] ;  /* 0x000000040e149981 */ /* 0x000ea8000c1e1900 */
[----:B------:R-:W2:Y:S04]  /*0850*/  @!P2 LDG.E R29, desc[UR4][R12.64] ;  /* 0x000000040c1da981 */ /* 0x000ea8000c1e1900 */
[----:B------:R-:W2:Y:S01]  /*0860*/  @!P6 LDG.E R21, desc[UR4][R16.64] ;  /* 0x000000041015e981 */ /* 0x000ea2000c1e1900 */
[----:B-1----:R-:W-:-:S05]  /*0870*/  @!P0 IADD3 R23, R3, R27, RZ ;  /* 0x0000001b03178210 */ /* 0x002fca0007ffe0ff */
[----:B0-----:R-:W-:Y:S01]  /*0880*/  @!P0 IMAD.WIDE.U32 R10, R23, 0x4, R10 ;  /* 0x00000004170a8825 */ /* 0x001fe200078e000a */
[----:B------:R-:W-:Y:S04]  /*0890*/  BSSY B0, `(.L_x_10062) ;  /* 0x0000040000007945 */ /* 0x000fe80003800000 */
[----:B------:R-:W-:Y:S01]  /*08a0*/  BSSY B1, `(.L_x_10063) ;  /* 0x0000038000017945 */ /* 0x000fe20003800000 */
[----:B---3--:R-:W-:Y:S01]  /*08b0*/  FMUL.FTZ R22, R9, UR6 ;  /* 0x0000000609167c20 */ /* 0x008fe20008410000 */
[----:B------:R-:W-:-:S04]  /*08c0*/  IADD3 R9, R27, 0x80, RZ ;  /* 0x000000801b097810 */ /* 0x000fc80007ffe0ff */
[----:B------:R-:W-:Y:S01]  /*08d0*/  @!P0 MOV R27, R9 ;  /* 0x00000009001b8202 */ /* 0x000fe20000000f00 */
[----:B-----5:R-:W-:-:S05]  /*08e0*/  FMUL.FTZ R19, R22, R19 ;  /* 0x0000001316137220 */ /* 0x020fca0000410000 */
[----:B------:R0:W-:Y:S01]  /*08f0*/  @!P0 STG.E desc[UR4][R10.64], R19 ;  /* 0x000000130a008986 */ /* 0x0001e2000c101904 */
[----:B------:R-:W-:Y:S01]  /*0900*/  ISETP.GE.AND P0, PT, R27, R4, PT ;  /* 0x000000041b00720c */ /* 0x000fe20003f06270 */
[----:B------:R-:W-:-:S04]  /*0910*/  FMUL.FTZ R5, R5, UR6 ;  /* 0x0000000605057c20 */ /* 0x000fc80008410000 */
[----:B------:R-:W-:Y:S01]  /*0920*/  FMUL.FTZ R26, R5, R26 ;  /* 0x0000001a051a7220 */ /* 0x000fe20000410000 */
[----:B------:R-:W-:Y:S01]  /*0930*/  FMUL.FTZ R25, R25, UR6 ;  /* 0x0000000619197c20 */ /* 0x000fe20008410000 */
[----:B----4-:R-:W-:-:S04]  /*0940*/  FMUL.FTZ R24, R24, UR6 ;  /* 0x0000000618187c20 */ /* 0x010fc80008410000 */
[----:B------:R-:W-:Y:S01]  /*0950*/  FMUL.FTZ R7, R24, R7 ;  /* 0x0000000718077220 */ /* 0x000fe20000410000 */
[----:B------:R-:W-:Y:S01]  /*0960*/  FMUL.FTZ R6, R25, R6 ;  /* 0x0000000619067220 */ /* 0x000fe20000410000 */
[----:B------:R-:W-:Y:S01]  /*0970*/  FMUL.FTZ R5, R8, UR6 ;  /* 0x0000000608057c20 */ /* 0x000fe20008410000 */
[----:B------:R-:W-:-:S03]  /*0980*/  FMUL.FTZ R28, R28, UR6 ;  /* 0x000000061c1c7c20 */ /* 0x000fc60008410000 */
[----:B------:R-:W-:Y:S01]  /*0990*/  FMUL.FTZ R18, R5, R18 ;  /* 0x0000001205127220 */ /* 0x000fe20000410000 */
[----:B------:R-:W-:Y:S01]  /*09a0*/  FMUL.FTZ R2, R2, UR6 ;  /* 0x0000000602027c20 */ /* 0x000fe20008410000 */
[----:B------:R-:W-:-:S04]  /*09b0*/  FMUL.FTZ R9, R0, UR6 ;  /* 0x0000000600097c20 */ /* 0x000fc80008410000 */
[----:B--2---:R-:W-:Y:S01]  /*09c0*/  FMUL.FTZ R20, R9, R20 ;  /* 0x0000001409147220 */ /* 0x004fe20000410000 */
[----:B------:R-:W-:Y:S01]  /*09d0*/  FMUL.FTZ R29, R2, R29 ;  /* 0x0000001d021d7220 */ /* 0x000fe20000410000 */
[----:B------:R-:W-:Y:S01]  /*09e0*/  FMUL.FTZ R21, R28, R21 ;  /* 0x000000151c157220 */ /* 0x000fe20000410000 */
        /* <DEDUP_REMOVED lines=13> */
.L_x_10064:
[----:B------:R-:W-:-:S13]  /*0ac0*/  ISETP.GE.AND P0, PT, R27, R4, PT ;  /* 0x000000041b00720c */ /* 0x000fda0003f06270 */
[----:B------:R-:W-:Y:S05]  /*0ad0*/  @P0 BRA `(.L_x_10066) ;  /* 0x0000000000300947 */ /* 0x000fea0003800000 */
[----:B0-----:R-:W0:Y:S01]  /*0ae0*/  LDC.64 R8, c[0x0][0x228] ;  /* 0x00008a00ff087b82 */ /* 0x001e220000000a00 */
[----:B------:R-:W-:Y:S02]  /*0af0*/  IADD3 R5, R3, R27, RZ ;  /* 0x0000001b03057210 */ /* 0x000fe40007ffe0ff */
[----:B------:R-:W-:-:S03]  /*0b00*/  IADD3 R27, R27, 0x80, RZ ;  /* 0x000000801b1b7810 */ /* 0x000fc60007ffe0ff */
[----:B0-----:R-:W-:-:S05]  /*0b10*/  IMAD.WIDE.U32 R8, R5, 0x4, R8 ;  /* 0x0000000405087825 */ /* 0x001fca00078e0008 */
[----:B------:R1:W-:Y:S02]  /*0b20*/  STG.E desc[UR4][R8.64], R7 ;  /* 0x0000000708007986 */ /* 0x0003e4000c101904 */
.L_x_10065:
[----:B------:R-:W-:-:S13]  /*0b30*/  ISETP.GE.AND P0, PT, R27, R4, PT ;  /* 0x000000041b00720c */ /* 0x000fda0003f06270 */
[----:B------:R-:W-:Y:S05]  /*0b40*/  @P0 BRA `(.L_x_10067) ;  /* 0x0000000000340947 */ /* 0x000fea0003800000 */
[----:B-1----:R-:W1:Y:S01]  /*0b50*/  LDC.64 R6, c[0x0][0x228] ;  /* 0x00008a00ff067b82 */ /* 0x002e620000000a00 */
[----:B------:R-:W-:Y:S02]  /*0b60*/  IADD3 R5, R3, R27, RZ ;  /* 0x0000001b03057210 */ /* 0x000fe40007ffe0ff */
[----:B------:R-:W-:-:S03]  /*0b70*/  IADD3 R27, R27, 0x80, RZ ;  /* 0x000000801b1b7810 */ /* 0x000fc60007ffe0ff */
[----:B-1----:R-:W-:-:S05]  /*0b80*/  IMAD.WIDE.U32 R6, R5, 0x4, R6 ;  /* 0x0000000405067825 */ /* 0x002fca00078e0006 */
[----:B------:R1:W-:Y:S02]  /*0b90*/  STG.E desc[UR4][R6.64], R18 ;  /* 0x0000001206007986 */ /* 0x0003e4000c101904 */
.L_x_10066:
        /* <DEDUP_REMOVED lines=8> */
.L_x_10067:
[----:B------:R-:W-:Y:S05]  /*0c20*/  BSYNC B1 ;  /* 0x0000000000017941 */ /* 0x000fea0003800000 */
.L_x_10063:
[----:B------:R-:W-:-:S13]  /*0c30*/  ISETP.GE.AND P0, PT, R27, R4, PT ;  /* 0x000000041b00720c */ /* 0x000fda0003f06270 */
[----:B-12---:R-:W1:Y:S01]  /*0c40*/  @!P0 LDC.64 R6, c[0x0][0x228] ;  /* 0x00008a00ff068b82 */ /* 0x006e620000000a00 */
[----:B------:R-:W-:Y:S02]  /*0c50*/  @!P0 IADD3 R5, R3, R27, RZ ;  /* 0x0000001b03058210 */ /* 0x000fe40007ffe0ff */
[----:B------:R-:W-:-:S03]  /*0c60*/  @!P0 IADD3 R27, R27, 0x80, RZ ;  /* 0x000000801b1b8810 */ /* 0x000fc60007ffe0ff */
[----:B-1----:R-:W-:-:S05]  /*0c70*/  @!P0 IMAD.WIDE.U32 R6, R5, 0x4, R6 ;  /* 0x0000000405068825 */ /* 0x002fca00078e0006 */
[----:B------:R2:W-:Y:S02]  /*0c80*/  @!P0 STG.E desc[UR4][R6.64], R20 ;  /* 0x0000001406008986 */ /* 0x0005e4000c101904 */
.L_x_10068:
[----:B------:R-:W-:Y:S05]  /*0c90*/  BSYNC B0 ;  /* 0x0000000000007941 */ /* 0x000fea0003800000 */
.L_x_10062:
        /* <DEDUP_REMOVED lines=8> */
.L_x_10069:
        /* <DEDUP_REMOVED lines=14> */
.L_x_24151:


//--------------------- .text._ZN2at6native29vectorized_elementwise_kernelILi4EZZZNS0_54_GLOBAL__N__d8c5977b_16_LinearAlgebra_cu_140f0503_289316addr_kernel_cudaERNS_14TensorIteratorERKN3c106ScalarES8_ENKUlvE_clEvENKUlvE5_clEvEUlfffE_St5arrayIPcLm4EEEEviT0_T1_ --------------------------
	.section	.text._ZN2at6native29vectorized_elementwise_kernelILi4EZZZNS0_54_GLOBAL__N__d8c5977b_16_LinearAlgebra_cu_140f0503_289316addr_kernel_cudaERNS_14TensorIteratorERKN3c106ScalarES8_ENKUlvE_clEvENKUlvE5_clEvEUlfffE_St5arrayIPcLm4EEEEviT0_T1_,"ax",@progbits
	.align	128
        .global         _ZN2at6native29vectorized_elementwise_kernelILi4EZZZNS0_54_GLOBAL__N__d8c5977b_16_LinearAlgebra_cu_140f0503_289316addr_kernel_cudaERNS_14TensorIteratorERKN3c106ScalarES8_ENKUlvE_clEvENKUlvE5_clEvEUlfffE_St5arrayIPcLm4EEEEviT0_T1_
        .type           _ZN2at6native29vectorized_elementwise_kernelILi4EZZZNS0_54_GLOBAL__N__d8c5977b_16_LinearAlgebra_cu_140f0503_289316addr_kernel_cudaERNS_14TensorIteratorERKN3c106ScalarES8_ENKUlvE_clEvENKUlvE5_clEvEUlfffE_St5arrayIPcLm4EEEEviT0_T1_,@function
        .size           _ZN2at6native29vectorized_elementwise_kernelILi4EZZZNS0_54_GLOBAL__N__d8c5977b_16_LinearAlgebra_cu_140f0503_289316addr_kernel_cudaERNS_14TensorIteratorERKN3c106ScalarES8_ENKUlvE_clEvENKUlvE5_clEvEUlfffE_St5arrayIPcLm4EEEEviT0_T1_,(.L_x_24152 - _ZN2at6native29vectorized_elementwise_kernelILi4EZZZNS0_54_GLOBAL__N__d8c5977b_16_LinearAlgebra_cu_140f0503_289316addr_kernel_cudaERNS_14TensorIteratorERKN3c106ScalarES8_ENKUlvE_clEvENKUlvE5_clEvEUlfffE_St5arrayIPcLm4EEEEviT0_T1_)
        .other          _ZN2at6native29vectorized_elementwise_kernelILi4EZZZNS0_54_GLOBAL__N__d8c5977b_16_LinearAlgebra_cu_140f0503_289316addr_kernel_cudaERNS_14TensorIteratorERKN3c106ScalarES8_ENKUlvE_clEvENKUlvE5_clEvEUlfffE_St5arrayIPcLm4EEEEviT0_T1_,@"STO_CUDA_ENTRY STV_DEFAULT"
_ZN2at6native29vectorized_elementwise_kernelILi4EZZZNS0_54_GLOBAL__N__d8c5977b_16_LinearAlgebra_cu_140f0503_289316addr_kernel_cudaERNS_14TensorIteratorERKN3c106ScalarES8_ENKUlvE_clEvENKUlvE5_clEvEUlfffE_St5arrayIPcLm4EEEEviT0_T1_:
.text._ZN2at6native29vectorized_elementwise_kernelILi4EZZZNS0_54_GLOBAL__N__d8c5977b_16_LinearAlgebra_cu_140f0503_289316addr_kernel_cudaERNS_14TensorIteratorERKN3c106ScalarES8_ENKUlvE_clEvENKUlvE5_clEvEUlfffE_St5arrayIPcLm4EEEEviT0_T1_:
        /* <DEDUP_REMOVED lines=15> */
[C---:B--2---:R-:W-:Y:S01]  /*00f0*/  IMAD.WIDE R6, R3.reuse, 0x4, R6 ;  /* 0x0000000403067825 */ /* 0x044fe200078e0206 */
[----:B------:R-:W2:Y:S03]  /*0100*/  LDG.E.128 R16, desc[UR4][R20.64] ;  /* 0x0000000414107981 */ /* 0x000ea6000c1e1d00 */
[----:B------:R-:W-:Y:S02]  /*0110*/  IMAD.WIDE.U32 R22, R0, 0x10, R6 ;  /* 0x0000001000167825 */ /* 0x000fe400078e0006 */
[----:B------:R-:W4:Y:S04]  /*0120*/  LDG.E.128 R4, desc[UR4][R20.64+0x800] ;  /* 0x0008000414047981 */ /* 0x000f28000c1e1d00 */
[----:B------:R-:W5:Y:S04]  /*0130*/  LDG.E.128 R12, desc[UR4][R22.64] ;  /* 0x00000004160c7981 */ /* 0x000f68000c1e1d00 */
[----:B------:R-:W5:Y:S01]  /*0140*/  LDG.E.128 R8, desc[UR4][R22.64+0x800] ;  /* 0x0008000416087981 */ /* 0x000f62000c1e1d00 */
[----:B---3--:R-:W-:-:S04]  /*0150*/  IMAD.WIDE.U32 R2, R3, 0x4, R24 ;  /* 0x0000000403027825 */ /* 0x008fc800078e0018 */
[----:B------:R-:W-:-:S04]  /*0160*/  IMAD.WIDE R2, R0, 0x10, R2 ;  /* 0x0000001000027825 */ /* 0x000fc800078e0202 */
[----:B--2---:R-:W-:Y:S01]  /*0170*/  FMUL.FTZ R24, R19, UR6 ;  /* 0x0000000613187c20 */ /* 0x004fe20008410000 */
[----:B------:R-:W-:Y:S01]  /*0180*/  FMUL.FTZ R19, R18, UR6 ;  /* 0x0000000612137c20 */ /* 0x000fe20008410000 */
[----:B------:R-:W-:Y:S01]  /*0190*/  FMUL.FTZ R18, R17, UR6 ;  /* 0x0000000611127c20 */ /* 0x000fe20008410000 */
[----:B------:R-:W-:Y:S01]  /*01a0*/  FMUL.FTZ R17, R16, UR6 ;  /* 0x0000000610117c20 */ /* 0x000fe20008410000 */
[----:B----4-:R-:W-:Y:S01]  /*01b0*/  FMUL.FTZ R16, R7, UR6 ;  /* 0x0000000607107c20 */ /* 0x010fe20008410000 */
[----:B------:R-:W-:Y:S01]  /*01c0*/  FMUL.FTZ R0, R5, UR6 ;  /* 0x0000000605007c20 */ /* 0x000fe20008410000 */
[----:B------:R-:W-:Y:S01]  /*01d0*/  FMUL.FTZ R7, R6, UR6 ;  /* 0x0000000606077c20 */ /* 0x000fe20008410000 */
[----:B------:R-:W-:Y:S01]  /*01e0*/  FMUL.FTZ R5, R4, UR6 ;  /* 0x0000000604057c20 */ /* 0x000fe20008410000 */
[----:B-----5:R-:W-:Y:S01]  /*01f0*/  FMUL.FTZ R15, R15, R24 ;  /* 0x000000180f0f7220 */ /* 0x020fe20000410000 */
[----:B------:R-:W-:Y:S01]  /*0200*/  FMUL.FTZ R14, R14, R19 ;  /* 0x000000130e0e7220 */ /* 0x000fe20000410000 */
[----:B------:R-:W-:Y:S01]  /*0210*/  FMUL.FTZ R13, R13, R18 ;  /* 0x000000120d0d7220 */ /* 0x000fe20000410000 */
[----:B------:R-:W-:Y:S01]  /*0220*/  FMUL.FTZ R12, R12, R17 ;  /* 0x000000110c0c7220 */ /* 0x000fe20000410000 */
[----:B------:R-:W-:Y:S01]  /*0230*/  FMUL.FTZ R11, R11, R16 ;  /* 0x000000100b0b7220 */ /* 0x000fe20000410000 */
[----:B------:R-:W-:Y:S01]  /*0240*/  FMUL.FTZ R10, R10, R7 ;  /* 0x000000070a0a7220 */ /* 0x000fe20000410000 */
[----:B------:R-:W-:Y:S01]  /*0250*/  FMUL.FTZ R9, R9, R0 ;  /* 0x0000000009097220 */ /* 0x000fe20000410000 */
[----:B------:R-:W-:Y:S01]  /*0260*/  FMUL.FTZ R8, R8, R5 ;  /* 0x0000000508087220 */ /* 0x000fe20000410000 */
[----:B------:R-:W-:Y:S04]  /*0270*/  STG.E.128 desc[UR4][R2.64], R12 ;  /* 0x0000000c02007986 */ /* 0x000fe8000c101d04 */
[----:B------:R-:W-:Y:S01]  /*0280*/  STG.E.128 desc[UR4][R2.64+0x800], R8 ;  /* 0x0008000802007986 */ /* 0x000fe2000c101d04 */
[----:B------:R-:W-:Y:S05]  /*0290*/  EXIT ;  /* 0x000000000000794d */ /* 0x000fea0003800000 */
.L_x_10070:
        /* <DEDUP_REMOVED lines=124> */
.L_x_10073:
[----:B------:R-:W-:-:S13]  /*0a60*/  ISETP.GE.AND P0, PT, R27, R4, PT ;  /* 0x000000041b00720c */ /* 0x000fda0003f06270 */
[----:B------:R-:W-:Y:S05]  /*0a70*/  @P0 BRA `(.L_x_10075) ;  /* 0x0000000000300947 */ /* 0x000fea0003800000 */
[----:B0-----:R-:W0:Y:S01]  /*0a80*/  LDC.64 R8, c[0x0][0x228] ;  /* 0x00008a00ff087b82 */ /* 0x001e220000000a00 */
[----:B------:R-:W-:Y:S02]  /*0a90*/  IADD3 R5, R3, R27, RZ ;  /* 0x0000001b03057210 */ /* 0x000fe40007ffe0ff */
[----:B------:R-:W-:-:S03]  /*0aa0*/  IADD3 R27, R27, 0x80, RZ ;  /* 0x000000801b1b7810 */ /* 0x000fc60007ffe0ff */
[----:B0-----:R-:W-:-:S05]  /*0ab0*/  IMAD.WIDE.U32 R8, R5, 0x4, R8 ;  /* 0x0000000405087825 */ /* 0x001fca00078e0008 */
[----:B------:R1:W-:Y:S02]  /*0ac0*/  STG.E desc[UR4][R8.64], R7 ;  /* 0x0000000708007986 */ /* 0x0003e4000c101904 */
.L_x_10074:
[----:B------:R-:W-:-:S13]  /*0ad0*/  ISETP.GE.AND P0, PT, R27, R4, PT ;  /* 0x000000041b00720c */ /* 0x000fda0003f06270 */
[----:B------:R-:W-:Y:S05]  /*0ae0*/  @P0 BRA `(.L_x_10076) ;  /* 0x0000000000340947 */ /* 0x000fea0003800000 */
[----:B-1----:R-:W1:Y:S01]  /*0af0*/  LDC.64 R6, c[0x0][0x228] ;  /* 0x00008a00ff067b82 */ /* 0x002e620000000a00 */
[----:B------:R-:W-:Y:S02]  /*0b00*/  IADD3 R5, R3, R27, RZ ;  /* 0x0000001b03057210 */ /* 0x000fe40007ffe0ff */
[----:B------:R-:W-:-:S03]  /*0b10*/  IADD3 R27, R27, 0x80, RZ ;  /* 0x000000801b1b7810 */ /* 0x000fc60007ffe0ff */
[----:B-1----:R-:W-:-:S05]  /*0b20*/  IMAD.WIDE.U32 R6, R5, 0x4, R6 ;  /* 0x0000000405067825 */ /* 0x002fca00078e0006 */
[----:B------:R1:W-:Y:S02]  /*0b30*/  STG.E desc[UR4][R6.64], R18 ;  /* 0x0000001206007986 */ /* 0x0003e4000c101904 */
.L_x_10075:
        /* <DEDUP_REMOVED lines=8> */
.L_x_10076:
[----:B------:R-:W-:Y:S05]  /*0bc0*/  BSYNC B1 ;  /* 0x0000000000017941 */ /* 0x000fea0003800000 */
.L_x_10072:
[----:B------:R-:W-:-:S13]  /*0bd0*/  ISETP.GE.AND P0, PT, R27, R4, PT ;  /* 0x000000041b00720c */ /* 0x000fda0003f06270 */
[----:B-12---:R-:W1:Y:S01]  /*0be0*/  @!P0 LDC.64 R6, c[0x0][0x228] ;  /* 0x00008a00ff068b82 */ /* 0x006e620000000a00 */
[----:B------:R-:W-:Y:S02]  /*0bf0*/  @!P0 IADD3 R5, R3, R27, RZ ;  /* 0x0000001b03058210 */ /* 0x000fe40007ffe0ff */
[----:B------:R-:W-:-:S03]  /*0c00*/  @!P0 IADD3 R27, R27, 0x80, RZ ;  /* 0x000000801b1b8810 */ /* 0x000fc60007ffe0ff */
[----:B-1----:R-:W-:-:S05]  /*0c10*/  @!P0 IMAD.WIDE.U32 R6, R5, 0x4, R6 ;  /* 0x0000000405068825 */ /* 0x002fca00078e0006 */
[----:B------:R2:W-:Y:S02]  /*0c20*/  @!P0 STG.E desc[UR4][R6.64], R20 ;  /* 0x0000001406008986 */ /* 0x0005e4000c101904 */
.L_x_10077:
[----:B------:R-:W-:Y:S05]  /*0c30*/  BSYNC B0 ;  /* 0x0000000000007941 */ /* 0x000fea0003800000 */
.L_x_10071:
        /* <DEDUP_REMOVED lines=8> */
.L_x_10078:
        /* <DEDUP_REMOVED lines=12> */
.L_x_24152:


//--------------------- .text._ZN2at6native29vectorized_elementwise_kernelILi8EZZZNS0_54_GLOBAL__N__d8c5977b_16_LinearAlgebra_cu_140f0503_289316addr_kernel_cudaERNS_14TensorIteratorERKN3c106ScalarES8_ENKUlvE_clEvENKUlvE5_clEvEUlfffE_St5arrayIPcLm4EEEEviT0_T1_ --------------------------
	.section	.text._ZN2at6native29vectorized_elementwise_kernelILi8EZZZNS0_54_GLOBAL__N__d8c5977b_16_LinearAlgebra_cu_140f0503_289316addr_kernel_cudaERNS_14TensorIteratorERKN3c106ScalarES8_ENKUlvE_clEvENKUlvE5_clEvEUlfffE_St5arrayIPcLm4EEEEviT0_T1_,"ax",@progbits
	.align	128
        .global         _ZN2at6native29vectorized_elementwise_kernelILi8EZZZNS0_54_GLOBAL__N__d8c5977b_16_LinearAlgebra_cu_140f0503_289316addr_kernel_cudaERNS_14TensorIteratorERKN3c106ScalarES8_ENKUlvE_clEvENKUlvE5_clEvEUlfffE_St5arrayIPcLm4EEEEviT0_T1_
        .type           _ZN2at6native29vectorized_elementwise_kernelILi8EZZZNS0_54_GLOBAL__N__d8c5977b_16_LinearAlgebra_cu_140f0503_289316addr_kernel_cudaERNS_14TensorIteratorERKN3c106ScalarES8_ENKUlvE_clEvENKUlvE5_clEvEUlfffE_St5arrayIPcLm4EEEEviT0_T1_,@function
        .size           _ZN2at6native29vectorized_elementwise_kernelILi8EZZZNS0_54_GLOBAL__N__d8c5977b_16_LinearAlgebra_cu_140f0503_289316addr_kernel_cudaERNS_14TensorIteratorERKN3c106ScalarES8_ENKUlvE_clEvENKUlvE5_clEvEUlfffE_St5arrayIPcLm4EEEEviT0_T1_,(.L_x_24153 - _ZN2at6native29vectorized_elementwise_kernelILi8EZZZNS0_54_GLOBAL__N__d8c5977b_16_LinearAlgebra_cu_140f0503_289316addr_kernel_cudaERNS_14TensorIteratorERKN3c106ScalarES8_ENKUlvE_clEvENKUlvE5_clEvEUlfffE_St5arrayIPcLm4EEEEviT0_T1_)
        .other          _ZN2at6native29vectorized_elementwise_kernelILi8EZZZNS0_54_GLOBAL__N__d8c5977b_16_LinearAlgebra_cu_140f0503_289316addr_kernel_cudaERNS_14TensorIteratorERKN3c106ScalarES8_ENKUlvE_clEvENKUlvE5_clEvEUlfffE_St5arrayIPcLm4EEEEviT0_T1_,@"STO_CUDA_ENTRY STV_DEFAULT"
_ZN2at6native29vectorized_elementwise_kernelILi8EZZZNS0_54_GLOBAL__N__d8c5977b_16_LinearAlgebra_cu_140f0503_289316addr_kernel_cudaERNS_14TensorIteratorERKN3c106ScalarES8_ENKUlvE_clEvENKUlvE5_clEvEUlfffE_St5arrayIPcLm4EEEEviT0_T1_:
.text._ZN2at6native29vectorized_elementwise_kernelILi8EZZZNS0_54_GLOBAL__N__d8c5977b_16_LinearAlgebra_cu_140f0503_289316addr_kernel_cudaERNS_14TensorIteratorERKN3c106ScalarES8_ENKUlvE_clEvENKUlvE5_clEvEUlfffE_St5arrayIPcLm4EEEEviT0_T1_:
        /* <DEDUP_REMOVED lines=42> */
.L_x_10079:
        /* <DEDUP_REMOVED lines=124> */
.L_x_10082:
[----:B------:R-:W-:-:S13]  /*0a60*/  ISETP.GE.AND P0, PT, R27, R4, PT ;  /* 0x000000041b00720c */ /* 0x000fda0003f06270 */
[----:B------:R-:W-:Y:S05]  /*0a70*/  @P0 BRA `(.L_x_10084) ;  /* 0x0000000000300947 */ /* 0x000fea0003800000 */
[----:B0-----:R-:W0:Y:S01]  /*0a80*/  LDC.64 R8, c[0x0][0x228] ;  /* 0x00008a00ff087b82 */ /* 0x001e220000000a00 */
[----:B------:R-:W-:Y:S02]  /*0a90*/  IADD3 R5, R3, R27, RZ ;  /* 0x0000001b03057210 */ /* 0x000fe40007ffe0ff */
[----:B------:R-:W-:-:S03]  /*0aa0*/  IADD3 R27, R27, 0x80, RZ ;  /* 0x000000801b1b7810 */ /* 0x000fc60007ffe0ff */
[----:B0-----:R-:W-:-:S05]  /*0ab0*/  IMAD.WIDE.U32 R8, R5, 0x4, R8 ;  /* 0x0000000405087825 */ /* 0x001fca00078e0008 */
[----:B------:R1:W-:Y:S02]  /*0ac0*/  STG.E desc[UR4][R8.64], R7 ;  /* 0x0000000708007986 */ /* 0x0003e4000c101904 */
.L_x_10083:
[----:B------:R-:W-:-:S13]  /*0ad0*/  ISETP.GE.AND P0, PT, R27, R4, PT ;  /* 0x000000041b00720c */ /* 0x000fda0003f06270 */
[----:B------:R-:W-:Y:S05]  /*0ae0*/  @P0 BRA `(.L_x_10085) ;  /* 0x0000000000340947 */ /* 0x000fea0003800000 */
[----:B-1----:R-:W1:Y:S01]  /*0af0*/  LDC.64 R6, c[0x0][0x228] ;  /* 0x00008a00ff067b82 */ /* 0x002e620000000a00 */
[----:B------:R-:W-:Y:S02]  /*0b00*/  IADD3 R5, R3, R27, RZ ;  /* 0x0000001b03057210 */ /* 0x000fe40007ffe0ff */
[----:B------:R-:W-:-:S03]  /*0b10*/  IADD3 R27, R27, 0x80, RZ ;  /* 0x000000801b1b7810 */ /* 0x000fc60007ffe0ff */
[----:B-1----:R-:W-:-:S05]  /*0b20*/  IMAD.WIDE.U32 R6, R5, 0x4, R6 ;  /* 0x0000000405067825 */ /* 0x002fca00078e0006 */
[----:B------:R1:W-:Y:S02]  /*0b30*/  STG.E desc[UR4][R6.64], R18 ;  /* 0x0000001206007986 */ /* 0x0003e4000c101904 */
.L_x_10084:
        /* <DEDUP_REMOVED lines=8> */
.L_x_10085:
[----:B------:R-:W-:Y:S05]  /*0bc0*/  BSYNC B1 ;  /* 0x0000000000017941 */ /* 0x000fea0003800000 */
.L_x_10081:
[----:B------:R-:W-:-:S13]  /*0bd0*/  ISETP.GE.AND P0, PT, R27, R4, PT ;  /* 0x000000041b00720c */ /* 0x000fda0003f06270 */
[----:B-12---:R-:W1:Y:S01]  /*0be0*/  @!P0 LDC.64 R6, c[0x0][0x228] ;  /* 0x00008a00ff068b82 */ /* 0x006e620000000a00 */
[----:B------:R-:W-:Y:S02]  /*0bf0*/  @!P0 IADD3 R5, R3, R27, RZ ;  /* 0x0000001b03058210 */ /* 0x000fe40007ffe0ff */
[----:B------:R-:W-:-:S03]  /*0c00*/  @!P0 IADD3 R27, R27, 0x80, RZ ;  /* 0x000000801b1b8810 */ /* 0x000fc60007ffe0ff */
[----:B-1----:R-:W-:-:S05]  /*0c10*/  @!P0 IMAD.WIDE.U32 R6, R5, 0x4, R6 ;  /* 0x0000000405068825 */ /* 0x002fca00078e0006 */
[----:B------:R2:W-:Y:S02]  /*0c20*/  @!P0 STG.E desc[UR4][R6.64], R20 ;  /* 0x0000001406008986 */ /* 0x0005e4000c101904 */
.L_x_10086:
[----:B------:R-:W-:Y:S05]  /*0c30*/  BSYNC B0 ;  /* 0x0000000000007941 */ /* 0x000fea0003800000 */
.L_x_10080:
        /* <DEDUP_REMOVED lines=8> */
.L_x_10087:
        /* <DEDUP_REMOVED lines=12> */
.L_x_24153:


//--------------------- .text._ZN2at6native18elementwise_kernelILi128ELi4EZNS0_15gpu_kernel_implIZZZNS0_54_GLOBAL__N__d8c5977b_16_LinearAlgebra_cu_140f0503_289316addr_kernel_cudaERNS_14TensorIteratorERKN3c106ScalarES9_ENKUlvE_clEvENKUlvE4_clEvEUldddE0_EEvRNS_18TensorIteratorBaseERKT_EUliE_EEviT1_ --------------------------
	.section	.text._ZN2at6native18elementwise_kernelILi128ELi4EZNS0_15gpu_kernel_implIZZZNS0_54_GLOBAL__N__d8c5977b_16_LinearAlgebra_cu_140f0503_289316addr_kernel_cudaERNS_14TensorIteratorERKN3c106ScalarES9_ENKUlvE_clEvENKUlvE4_clEvEUldddE0_EEvRNS_18TensorIteratorBaseERKT_EUliE_EEviT1_,"ax",@progbits
	.align	128
        .global         _ZN2at6native18elementwise_kernelILi128ELi4EZNS0_15gpu_kernel_implIZZZNS0_54_GLOBAL__N__d8c5977b_16_LinearAlgebra_cu_140f0503_289316addr_kernel_cudaERNS_14TensorIteratorERKN3c106ScalarES9_ENKUlvE_clEvENKUlvE4_clEvEUldddE0_EEvRNS_18TensorIteratorBaseERKT_EUliE_EEviT1_
        .type           _ZN2at6native18elementwise_kernelILi128ELi4EZNS0_15gpu_kernel_implIZZZNS0_54_GLOBAL__N__d8c5977b_16_LinearAlgebra_cu_140f0503_289316addr_kernel_cudaERNS_14TensorIteratorERKN3c106ScalarES9_ENKUlvE_clEvENKUlvE4_clEvEUldddE0_EEvRNS_18TensorIteratorBaseERKT_EUliE_EEviT1_,@function
        .size           _ZN2at6native18elementwise_kernelILi128ELi4EZNS0_15gpu_kernel_implIZZZNS0_54_GLOBAL__N__d8c5977b_16_LinearAlgebra_cu_140f0503_289316addr_kernel_cudaERNS_14TensorIteratorERKN3c106ScalarES9_ENKUlvE_clEvENKUlvE4_clEvEUldddE0_EEvRNS_18TensorIteratorBaseERKT_EUliE_EEviT1_,(.L_x_24154 - _ZN2at6native18elementwise_kernelILi128ELi4EZNS0_15gpu_kernel_implIZZZNS0_54_GLOBAL__N__d8c5977b_16_LinearAlgebra_cu_140f0503_289316addr_kernel_cudaERNS_14TensorIteratorERKN3c106ScalarES9_ENKUlvE_clEvENKUlvE4_clEvEUldddE0_EEvRNS_18TensorIteratorBaseERKT_EUliE_EEviT1_)
        .other          _ZN2at6native18elementwise_kernelILi128ELi4EZNS0_15gpu_kernel_implIZZZNS0_54_GLOBAL__N__d8c5977b_16_LinearAlgebra_cu_140f0503_289316addr_kernel_cudaERNS_14TensorIteratorERKN3c106ScalarES9_ENKUlvE_clEvENKUlvE4_clEvEUldddE0_EEvRNS_18TensorIteratorBaseERKT_EUliE_EEviT1_,@"STO_CUDA_ENTRY STV_DEFAULT"
_ZN2at6native18elementwise_kernelILi128ELi4EZNS0_15gpu_kernel_implIZZZNS0_54_GLOBAL__N__d8c5977b_16_LinearAlgebra_cu_140f0503_289316addr_kernel_cudaERNS_14TensorIteratorERKN3c106ScalarES9_ENKUlvE_clEvENKUlvE4_clEvEUldddE0_EEvRNS_18TensorIteratorBaseERKT_EUliE_EEviT1_:
.text._ZN2at6native18elementwise_kernelILi128ELi4EZNS0_15gpu_kernel_implIZZZNS0_54_GLOBAL__N__d8c5977b_16_LinearAlgebra_cu_140f0503_289316addr_kernel_cudaERNS_14TensorIteratorERKN3c106ScalarES9_ENKUlvE_clEvENKUlvE4_clEvEUldddE0_EEvRNS_18TensorIteratorBaseERKT_EUliE_EEviT1_:
        /* <DEDUP_REMOVED lines=391> */
.L_x_10090:
        /* <DEDUP_REMOVED lines=19> */
[----:B--2---:R0:W1:Y:S01]  /*19a0*/  I2F.F64.S16 R22, R4 ;  /* 0x0000000400167312 */ /* 0x0040620000101c00 */
[----:B------:R-:W-:Y:S05]  /*19b0*/  BRA `(.L_x_10096) ;  /* 0x0000000c007c7947 */ /* 0x000fea0003800000 */
.L_x_10094:
[----:B------:R-:W2:Y:S02]  /*19c0*/  LDG.E.U8 R4, desc[UR36][R4.64] ;  /* 0x0000002404047981 */ /* 0x000ea4000c1e1100 */
[----:B--2---:R0:W1:Y:S01]  /*19d0*/  I2F.F64.U16 R22, R4 ;  /* 0x0000000400167312 */ /* 0x0040620000101800 */
[----:B------:R-:W-:Y:S05]  /*19e0*/  BRA `(.L_x_10096) ;  /* 0x0000000c00707947 */ /* 0x000fea0003800000 */
.L_x_10093:
[----:B------:R-:W-:-:S13]  /*19f0*/  ISETP.NE.AND P0, PT, R3, 0x2, PT ;  /* 0x000000020300780c */ /* 0x000fda0003f05270 */
[----:B------:R-:W-:Y:S05]  /*1a00*/  @!P0 BRA `(.L_x_10097) ;  /* 0x0000000000288947 */ /* 0x000fea0003800000 */
[----:B------:R-:W-:-:S13]  /*1a10*/  ISETP.NE.AND P0, PT, R3, 0x3, PT ;  /* 0x000000030300780c */ /* 0x000fda0003f05270 */
[----:B------:R-:W-:Y:S05]  /*1a20*/  @!P0 BRA `(.L_x_10098) ;  /* 0x0000000000148947 */ /* 0x000fea0003800000 */
[----:B------:R-:W-:-:S13]  /*1a30*/  ISETP.NE.AND P0, PT, R3, 0x4, PT ;  /* 0x000000040300780c */ /* 0x000fda0003f05270 */
[----:B------:R-:W-:Y:S05]  /*1a40*/  @P0 BRA `(.L_x_10095) ;  /* 0x0000000800fc0947 */ /* 0x000fea0003800000 */
[----:B------:R-:W2:Y:S02]  /*1a50*/  LDG.E.64 R22, desc[UR36][R4.64] ;  /* 0x0000002404167981 */ /* 0x000ea4000c1e1b00 */
[----:B--2---:R-:W0:Y:S01]  /*1a60*/  I2F.F64.S64 R22, R22 ;  /* 0x0000001600167312 */ /* 0x004e220000301c00 */
[----:B------:R-:W-:Y:S05]  /*1a70*/  BRA `(.L_x_10096) ;  /* 0x0000000c004c7947 */ /* 0x000fea0003800000 */
.L_x_10098:
[----:B------:R-:W2:Y:S02]  /*1a80*/  LDG.E R4, desc[UR36][R4.64] ;  /* 0x0000002404047981 */ /* 0x000ea4000c1e1900 */
[----:B--2---:R0:W1:Y:S01]  /*1a90*/  I2F.F64 R22, R4 ;  /* 0x0000000400167312 */ /* 0x0040620000201c00 */
[----:B------:R-:W-:Y:S05]  /*1aa0*/  BRA `(.L_x_10096) ;  /* 0x0000000c00407947 */ /* 0x000fea0003800000 */
.L_x_10097:
[----:B------:R-:W2:Y:S02]  /*1ab0*/  LDG.E.U16 R4, desc[UR36][R4.64] ;  /* 0x0000002404047981 */ /* 0x000ea4000c1e1500 */
[----:B--2---:R0:W1:Y:S01]  /*1ac0*/  I2F.F64.S16 R22, R4 ;  /* 0x0000000400167312 */ /* 0x0040620000101c00 */
[----:B------:R-:W-:Y:S05]  /*1ad0*/  BRA `(.L_x_10096) ;  /* 0x0000000c00347947 */ /* 0x000fea0003800000 */
.L_x_10092:
[----:B------:R-:W-:-:S13]  /*1ae0*/  ISETP.GT.AND P0, PT, R3, 0x6, PT ;  /* 0x000000060300780c */ /* 0x000fda0003f04270 */
[----:B------:R-:W-:Y:S05]  /*1af0*/  @P0 BRA `(.L_x_10099) ;  /* 0x0000000000340947 */ /* 0x000fea0003800000 */
[----:B------:R-:W-:-:S13]  /*1b00*/  ISETP.NE.AND P0, PT, R3, 0x5, PT ;  /* 0x000000050300780c */ /* 0x000fda0003f05270 */
[----:B------:R-:W-:Y:S05]  /*1b10*/  @!P0 BRA `(.L_x_10100) ;  /* 0x0000000000188947 */ /* 0x000fea0003800000 */
[----:B------:R-:W-:-:S13]  /*1b20*/  ISETP.NE.AND P0, PT, R3, 0x6, PT ;  /* 0x000000060300780c */ /* 0x000fda0003f05270 */
[----:B------:R-:W-:Y:S05]  /*1b30*/  @P0 BRA `(.L_x_10095) ;  /* 0x0000000800c00947 */ /* 0x000fea0003800000 */
[----:B------:R-:W2:Y:S02]  /*1b40*/  LDG.E R22, desc[UR36][R4.64] ;  /* 0x0000002404167981 */ /* 0x000ea4000c1e1900 */
[----:B--2---:R-:W-:-:S06]  /*1b50*/  FMUL.FTZ R22, R22, 1 ;  /* 0x3f80000016167820 */ /* 0x004fcc0000410000 */
[----:B------:R-:W0:Y:S01]  /*1b60*/  F2F.F64.F32 R22, R22 ;  /* 0x0000001600167310 */ /* 0x000e220000201800 */
[----:B------:R-:W-:Y:S05]  /*1b70*/  BRA `(.L_x_10096) ;  /* 0x0000000c000c7947 */ /* 0x000fea0003800000 */
.L_x_10100:
[----:B------:R-:W2:Y:S02]  /*1b80*/  LDG.E.U16 R0, desc[UR36][R4.64] ;  /* 0x0000002404007981 */ /* 0x000ea4000c1e1500 */
[----:B--2---:R-:W-:-:S05]  /*1b90*/  HADD2.F32 R0, -RZ, R0.H0_H0 ;  /* 0x20000000ff007230 */ /* 0x004fca0000004100 */
[----:B------:R-:W-:-:S04]  /*1ba0*/  FMUL.FTZ R0, R0, 1 ;  /* 0x3f80000000007820 */ /* 0x000fc80000410000 */
[----:B------:R0:W1:Y:S01]  /*1bb0*/  F2F.F64.F32 R22, R0 ;  /* 0x0000000000167310 */ /* 0x0000620000201800 */
[----:B------:R-:W-:Y:S05]  /*1bc0*/  BRA `(.L_x_10096) ;  /* 0x0000000800f87947 */ /* 0x000fea0003800000 */
.L_x_10099:
[----:B------:R-:W-:-:S13]  /*1bd0*/  ISETP.NE.AND P0, PT, R3, 0x7, PT ;  /* 0x000000070300780c */ /* 0x000fda0003f05270 */
[----:B------:R-:W-:Y:S05]  /*1be0*/  @!P0 BRA `(.L_x_10101) ;  /* 0x0000000000348947 */ /* 0x000fea0003800000 */
        /* <DEDUP_REMOVED lines=8> */
.L_x_10102:
[----:B------:R-:W2:Y:S02]  /*1c70*/  LDG.E.U16 R4, desc[UR36][R4.64] ;  /* 0x0000002404047981 */ /* 0x000ea4000c1e1500 */
[----:B--2---:R-:W-:-:S05]  /*1c80*/  HADD2.F32 R0, -RZ, R4.H0_H0 ;  /* 0x20000004ff007230 */ /* 0x004fca0000004100 */
[----:B------:R-:W-:-:S04]  /*1c90*/  FMUL.FTZ R0, R0, 1 ;  /* 0x3f80000000007820 */ /* 0x000fc80000410000 */
[----:B------:R0:W1:Y:S01]  /*1ca0*/  F2F.F64.F32 R22, R0 ;  /* 0x0000000000167310 */ /* 0x0000620000201800 */
[----:B------:R-:W-:Y:S05]  /*1cb0*/  BRA `(.L_x_10096) ;  /* 0x0000000800bc7947 */ /* 0x000fea0003800000 */
.L_x_10101:
[----:B------:R0:W5:Y:S01]  /*1cc0*/  LDG.E.64 R22, desc[UR36][R4.64] ;  /* 0x0000002404167981 */ /* 0x000162000c1e1b00 */
[----:B------:R-:W-:Y:S05]  /*1cd0*/  BRA `(.L_x_10096) ;  /* 0x0000000800b47947 */ /* 0x000fea0003800000 */
.L_x_10091:
        /* <DEDUP_REMOVED lines=11> */
[----:B------:R-:W-:Y:S01]  /*1d90*/  FSEL R23, RZ, 1.875, !P0 ;  /* 0x3ff00000ff177808 */ /* 0x000fe20004000000 */
[----:B------:R-:W-:Y:S08]  /*1da0*/  BRA `(.L_x_10096) ;  /* 0x0000000800807947 */ /* 0x000ff00003800000 */
.L_x_10105:
[----:B------:R0:W5:Y:S01]  /*1db0*/  LDG.E.64 R22, desc[UR36][R4.64] ;  /* 0x0000002404167981 */ /* 0x000162000c1e1b00 */
[----:B------:R-:W-:Y:S05]  /*1dc0*/  BRA `(.L_x_10096) ;  /* 0x0000000800787947 */ /* 0x000fea0003800000 */
.L_x_10104:
        /* <DEDUP_REMOVED lines=28> */
.L_x_10107:
        /* <DEDUP_REMOVED lines=10> */
[----:B------:R-:W-:-:S04]  /*2030*/  SHF.L.U32 R0, R4, 0x18, RZ ;  /* 0x0000001804007819 */ /* 0x000fc800000006ff */
[----:B------:R-:W-:-:S05]  /*2040*/  LOP3.LUT R0, R3, 0x80000000, R0, 0xf8, !PT ;  /* 0x8000000003007812 */ /* 0x000fca00078ef800 */
[----:B------:R-:W-:-:S04]  /*2050*/  FMUL.FTZ R0, R0, 1 ;  /* 0x3f80000000007820 */ /* 0x000fc80000410000 */
[----:B------:R0:W1:Y:S01]  /*2060*/  F2F.F64.F32 R22, R0 ;  /* 0x0000000000167310 */ /* 0x0000620000201800 */
[----:B------:R-:W-:Y:S05]  /*2070*/  BRA `(.L_x_10096) ;  /* 0x0000000400cc7947 */ /* 0x000fea0003800000 */
.L_x_10106:
[----:B------:R-:W2:Y:S02]  /*2080*/  LDG.E.U16 R0, desc[UR36][R4.64] ;  /* 0x0000002404007981 */ /* 0x000ea4000c1e1500 */
[----:B--2---:R-:W-:-:S04]  /*2090*/  IMAD.U32 R0, R0, 0x10000, RZ ;  /* 0x0001000000007824 */ /* 0x004fc800078e00ff */
[----:B------:R-:W-:-:S04]  /*20a0*/  FMUL.FTZ R0, R0, 1 ;  /* 0x3f80000000007820 */ /* 0x000fc80000410000 */
[----:B------:R0:W1:Y:S01]  /*20b0*/  F2F.F64.F32 R22, R0 ;  /* 0x0000000000167310 */ /* 0x0000620000201800 */
[----:B------:R-:W-:Y:S05]  /*20c0*/  BRA `(.L_x_10096) ;  /* 0x0000000400b87947 */ /* 0x000fea0003800000 */
.L_x_10103:
        /* <DEDUP_REMOVED lines=9> */
[----:B--2---:R0:W1:Y:S01]  /*2160*/  I2F.F64.U16 R22, R4 ;  /* 0x0000000400167312 */ /* 0x0040620000101800 */
[----:B------:R-:W-:Y:S05]  /*2170*/  BRA `(.L_x_10096) ;  /* 0x00000004008c7947 */ /* 0x000fea0003800000 */
.L_x_10110:
        /* <DEDUP_REMOVED lines=21> */
.L_x_10114:
[----:B------:R-:W-:Y:S05]  /*22d0*/  BSYNC B1 ;  /* 0x0000000000017941 */ /* 0x000fea0003800000 */
.L_x_10113:
[----:B------:R-:W-:Y:S01]  /*22e0*/  LEA R5, R0, 0x3b800000, 0x17 ;  /* 0x3b80000000057811 */ /* 0x000fe200078eb8ff */
[----:B------:R-:W-:-:S05]  /*22f0*/  IMAD.SHL.U32 R0, R3, 0x100000, RZ ;  /* 0x0010000003007824 */ /* 0x000fca00078e00ff */
[----:B------:R-:W-:-:S07]  /*2300*/  LOP3.LUT R0, R5, R0, R6, 0xfe, !PT ;  /* 0x0000000005007212 */ /* 0x000fce00078efe06 */
.L_x_10112:
[----:B------:R-:W-:Y:S05]  /*2310*/  BSYNC B0 ;  /* 0x0000000000007941 */ /* 0x000fea0003800000 */
.L_x_10111:
[----:B------:R-:W-:-:S04]  /*2320*/  FMUL.FTZ R0, R0, 1 ;  /* 0x3f80000000007820 */ /* 0x000fc80000410000 */
[----:B------:R2:W3:Y:S01]  /*2330*/  F2F.F64.F32 R22, R0 ;  /* 0x0000000000167310 */ /* 0x0004e20000201800 */
[----:B------:R-:W-:Y:S05]  /*2340*/  BRA `(.L_x_10096) ;  /* 0x0000000400187947 */ /* 0x000fea0003800000 */
.L_x_10109:
        /* <DEDUP_REMOVED lines=21> */
.L_x_10118:
[----:B------:R-:W-:Y:S05]  /*24a0*/  BSYNC B1 ;  /* 0x0000000000017941 */ /* 0x000fea0003800000 */
.L_x_10117:
[----:B------:R-:W-:Y:S01]  /*24b0*/  LEA R5, R0, 0x37800000, 0x17 ;  /* 0x3780000000057811 */ /* 0x000fe200078eb8ff */
[----:B------:R-:W-:-:S05]  /*24c0*/  IMAD.SHL.U32 R0, R3, 0x200000, RZ ;  /* 0x0020000003007824 */ /* 0x000fca00078e00ff */
[----:B------:R-:W-:-:S07]  /*24d0*/  LOP3.LUT R0, R5, R0, R6, 0xfe, !PT ;  /* 0x0000000005007212 */ /* 0x000fce00078efe06 */
.L_x_10116:
[----:B------:R-:W-:Y:S05]  /*24e0*/  BSYNC B0 ;  /* 0x0000000000007941 */ /* 0x000fea0003800000 */
.L_x_10115:
[----:B------:R-:W-:-:S04]  /*24f0*/  FMUL.FTZ R0, R0, 1 ;  /* 0x3f80000000007820 */ /* 0x000fc80000410000 */
[----:B------:R4:W0:Y:S01]  /*2500*/  F2F.F64.F32 R22, R0 ;  /* 0x0000000000167310 */ /* 0x0008220000201800 */
[----:B------:R-:W-:Y:S05]  /*2510*/  BRA `(.L_x_10096) ;  /* 0x0000000000a47947 */ /* 0x000fea0003800000 */
.L_x_10108:
        /* <DEDUP_REMOVED lines=14> */
.L_x_10122:
[----:B------:R-:W-:Y:S05]  /*2600*/  BSYNC B0 ;  /* 0x0000000000007941 */ /* 0x000fea0003800000 */
.L_x_10121:
[----:B------:R-:W-:-:S04]  /*2610*/  FMUL.FTZ R0, R0, 1 ;  /* 0x3f80000000007820 */ /* 0x000fc80000410000 */
[----:B------:R0:W1:Y:S01]  /*2620*/  F2F.F64.F32 R22, R0 ;  /* 0x0000000000167310 */ /* 0x0000620000201800 */
[----:B------:R-:W-:Y:S05]  /*2630*/  BRA `(.L_x_10096) ;  /* 0x00000000005c7947 */ /* 0x000fea0003800000 */
.L_x_10095:
        /* <DEDUP_REMOVED lines=16> */
.L_x_10123:
[----:B------:R-:W-:Y:S01]  /*2740*/  CS2R R22, SRZ ;  /* 0x0000000000167805 */ /* 0x000fe2000001ff00 */
[----:B------:R-:W-:Y:S06]  /*2750*/  BRA `(.L_x_10096) ;  /* 0x0000000000147947 */ /* 0x000fec0003800000 */
.L_x_10120:
[----:B------:R-:W2:Y:S02]  /*2760*/  LDG.E.64 R22, desc[UR36][R4.64] ;  /* 0x0000002404167981 */ /* 0x000ea4000c1e1b00 */
[----:B--2---:R-:W0:Y:S01]  /*2770*/  I2F.F64.U64 R22, R22 ;  /* 0x0000001600167312 */ /* 0x004e220000301800 */
[----:B------:R-:W-:Y:S05]  /*2780*/  BRA `(.L_x_10096) ;  /* 0x0000000000087947 */ /* 0x000fea0003800000 */
.L_x_10119:
[----:B------:R-:W2:Y:S02]  /*2790*/  LDG.E R4, desc[UR36][R4.64] ;  /* 0x0000002404047981 */ /* 0x000ea4000c1e1900 */
[----:B--2---:R0:W1:Y:S02]  /*27a0*/  I2F.F64.U32 R22, R4 ;  /* 0x0000000400167312 */ /* 0x0040640000201800 */
.L_x_10096:
[----:B------:R-:W2:Y:S01]  /*27b0*/  LDC.U8 R3, c[0x0][0x512] ;  /* 0x00014480ff037b82 */ /* 0x000ea20000000000 */
[----:B------:R-:W-:Y:S02]  /*27c0*/  ULDC.64 UR4, c[0x0][0x4e8] ;  /* 0x00013a0000047ab9 */ /* 0x000fe40000000a00 */
[----:B0-----:R-:W-:-:S05]  /*27d0*/  IADD3 R4, P1, R18, UR4, RZ ;  /* 0x0000000412047c10 */ /* 0x001fca000ff3e0ff */
        /* <DEDUP_REMOVED lines=13> */
[----:B--2---:R0:W2:Y:S01]  /*28b0*/  I2F.F64.S16 R18, R4 ;  /* 0x0000000400127312 */ /* 0x0040a20000101c00 */
[----:B------:R-:W-:Y:S05]  /*28c0*/  BRA `(.L_x_10129) ;  /* 0x0000000c007c7947 */ /* 0x000fea0003800000 */
.L_x_10127:
[----:B------:R-:W2:Y:S02]  /*28d0*/  LDG.E.U8 R4, desc[UR36][R4.64] ;  /* 0x0000002404047981 */ /* 0x000ea4000c1e1100 */
[----:B--2---:R0:W2:Y:S01]  /*28e0*/  I2F.F64.U16 R18, R4 ;  /* 0x0000000400127312 */ /* 0x0040a20000101800 */
[----:B------:R-:W-:Y:S05]  /*28f0*/  BRA `(.L_x_10129) ;  /* 0x0000000c00707947 */ /* 0x000fea0003800000 */
.L_x_10126:
        /* <DEDUP_REMOVED lines=9> */
.L_x_10131:
[----:B------:R-:W2:Y:S02]  /*2990*/  LDG.E R4, desc[UR36][R4.64] ;  /* 0x0000002404047981 */ /* 0x000ea4000c1e1900 */
[----:B--2---:R2:W4:Y:S01]  /*29a0*/  I2F.F64 R18, R4 ;  /* 0x0000000400127312 */ /* 0x0045220000201c00 */
[----:B------:R-:W-:Y:S05]  /*29b0*/  BRA `(.L_x_10129) ;  /* 0x0000000c00407947 */ /* 0x000fea0003800000 */
.L_x_10130:
[----:B------:R-:W2:Y:S02]  /*29c0*/  LDG.E.U16 R4, desc[UR36][R4.64] ;  /* 0x0000002404047981 */ /* 0x000ea4000c1e1500 */
[----:B--2---:R0:W2:Y:S01]  /*29d0*/  I2F.F64.S16 R18, R4 ;  /* 0x0000000400127312 */ /* 0x0040a20000101c00 */
[----:B------:R-:W-:Y:S05]  /*29e0*/  BRA `(.L_x_10129) ;  /* 0x0000000c00347947 */ /* 0x000fea0003800000 */
.L_x_10125:
        /* <DEDUP_REMOVED lines=10> */
.L_x_10133:
[----:B------:R-:W2:Y:S02]  /*2a90*/  LDG.E.U16 R0, desc[UR36][R4.64] ;  /* 0x0000002404007981 */ /* 0x000ea4000c1e1500 */
[----:B--2---:R-:W-:-:S05]  /*2aa0*/  HADD2.F32 R0, -RZ, R0.H0_H0 ;  /* 0x20000000ff007230 */ /* 0x004fca0000004100 */
[----:B------:R-:W-:-:S04]  /*2ab0*/  FMUL.FTZ R0, R0, 1 ;  /* 0x3f80000000007820 */ /* 0x000fc80000410000 */
[----:B------:R0:W2:Y:S01]  /*2ac0*/  F2F.F64.F32 R18, R0 ;  /* 0x0000000000127310 */ /* 0x0000a20000201800 */
[----:B------:R-:W-:Y:S05]  /*2ad0*/  BRA `(.L_x_10129) ;  /* 0x0000000800f87947 */ /* 0x000fea0003800000 */
.L_x_10132:
        /* <DEDUP_REMOVED lines=10> */
.L_x_10135:
[----:B------:R-:W2:Y:S02]  /*2b80*/  LDG.E.U16 R4, desc[UR36][R4.64] ;  /* 0x0000002404047981 */ /* 0x000ea4000c1e1500 */
[----:B--2---:R-:W-:-:S05]  /*2b90*/  HADD2.F32 R0, -RZ, R4.H0_H0 ;  /* 0x20000004ff007230 */ /* 0x004fca0000004100 */
[----:B------:R-:W-:-:S04]  /*2ba0*/  FMUL.FTZ R0, R0, 1 ;  /* 0x3f80000000007820 */ /* 0x000fc80000410000 */
[----:B------:R0:W2:Y:S01]  /*2bb0*/  F2F.F64.F32 R18, R0 ;  /* 0x0000000000127310 */ /* 0x0000a20000201800 */
[----:B------:R-:W-:Y:S05]  /*2bc0*/  BRA `(.L_x_10129) ;  /* 0x0000000800bc7947 */ /* 0x000fea0003800000 */
.L_x_10134:
[----:B------:R0:W5:Y:S01]  /*2bd0*/  LDG.E.64 R18, desc[UR36][R4.64] ;  /* 0x0000002404127981 */ /* 0x000162000c1e1b00 */
[----:B------:R-:W-:Y:S05]  /*2be0*/  BRA `(.L_x_10129) ;  /* 0x0000000800b47947 */ /* 0x000fea0003800000 */
.L_x_10124:
        /* <DEDUP_REMOVED lines=13> */
.L_x_10138:
[----:B------:R0:W5:Y:S01]  /*2cc0*/  LDG.E.64 R18, desc[UR36][R4.64] ;  /* 0x0000002404127981 */ /* 0x000162000c1e1b00 */
[----:B------:R-:W-:Y:S05]  /*2cd0*/  BRA `(.L_x_10129) ;  /* 0x0000000800787947 */ /* 0x000fea0003800000 */
.L_x_10137:
        /* <DEDUP_REMOVED lines=28> */
.L_x_10140:
[----:B------:R-:W2:Y:S02]  /*2ea0*/  LDG.E.U8 R4, desc[UR36][R4.64] ;  /* 0x0000002404047981 */ /* 0x000ea4000c1e1100 */
[----:B--2---:R-:W-:-:S05]  /*2eb0*/  IMAD.SHL.U32 R0, R4, 0x2000000, RZ ;  /* 0x0200000004007824 */ /* 0x004fca00078e00ff */
[----:B------:R-:W-:-:S13]  /*2ec0*/  ISETP.GE.U32.AND P0, PT, R0, 0x8000000, PT ;  /* 0x080000000000780c */ /* 0x000fda0003f06070 */
[C---:B------:R-:W-:Y:S01]  /*2ed0*/  @!P0 SHF.L.U32 R0, R4.reuse, 0x8, RZ ;  /* 0x0000000804008819 */ /* 0x040fe200000006ff */
        /* <DEDUP_REMOVED lines=11> */
.L_x_10139:
[----:B------:R-:W2:Y:S02]  /*2f90*/  LDG.E.U16 R0, desc[UR36][R4.64] ;  /* 0x0000002404007981 */ /* 0x000ea4000c1e1500 */
[----:B--2---:R-:W-:-:S04]  /*2fa0*/  IMAD.U32 R0, R0, 0x10000, RZ ;  /* 0x0001000000007824 */ /* 0x004fc800078e00ff */
[----:B------:R-:W-:-:S04]  /*2fb0*/  FMUL.FTZ R0, R0, 1 ;  /* 0x3f80000000007820 */ /* 0x000fc80000410000 */
[----:B------:R0:W2:Y:S01]  /*2fc0*/  F2F.F64.F32 R18, R0 ;  /* 0x0000000000127310 */ /* 0x0000a20000201800 */
[----:B------:R-:W-:Y:S05]  /*2fd0*/  BRA `(.L_x_10129) ;  /* 0x0000000400b87947 */ /* 0x000fea0003800000 */
.L_x_10136:
        /* <DEDUP_REMOVED lines=9> */
[----:B--2---:R0:W2:Y:S01]  /*3070*/  I2F.F64.U16 R18, R4 ;  /* 0x0000000400127312 */ /* 0x0040a20000101800 */
[----:B------:R-:W-:Y:S05]  /*3080*/  BRA `(.L_x_10129) ;  /* 0x00000004008c7947 */ /* 0x000fea0003800000 */
.L_x_10143:
        /* <DEDUP_REMOVED lines=21> */
.L_x_10147:
[----:B------:R-:W-:Y:S05]  /*31e0*/  BSYNC B1 ;  /* 0x0000000000017941 */ /* 0x000fea0003800000 */
.L_x_10146:
[----:B------:R-:W-:Y:S01]  /*31f0*/  LEA R5, R0, 0x3b800000, 0x17 ;  /* 0x3b80000000057811 */ /* 0x000fe200078eb8ff */
[----:B------:R-:W-:-:S05]  /*3200*/  IMAD.SHL.U32 R0, R3, 0x100000, RZ ;  /* 0x0010000003007824 */ /* 0x000fca00078e00ff */
[----:B------:R-:W-:-:S07]  /*3210*/  LOP3.LUT R0, R5, R0, R6, 0xfe, !PT ;  /* 0x0000000005007212 */ /* 0x000fce00078efe06 */
.L_x_10145:
[----:B------:R-:W-:Y:S05]  /*3220*/  BSYNC B0 ;  /* 0x0000000000007941 */ /* 0x000fea0003800000 */
.L_x_10144:
[----:B------:R-:W-:-:S04]  /*3230*/  FMUL.FTZ R0, R0, 1 ;  /* 0x3f80000000007820 */ /* 0x000fc80000410000 */
[----:B------:R0:W2:Y:S01]  /*3240*/  F2F.F64.F32 R18, R0 ;  /* 0x0000000000127310 */ /* 0x0000a20000201800 */
[----:B------:R-:W-:Y:S05]  /*3250*/  BRA `(.L_x_10129) ;  /* 0x0000000400187947 */ /* 0x000fea0003800000 */
.L_x_10142:
        /* <DEDUP_REMOVED lines=21> */
.L_x_10151:
[----:B------:R-:W-:Y:S05]  /*33b0*/  BSYNC B1 ;  /* 0x0000000000017941 */ /* 0x000fea0003800000 */
.L_x_10150:
[----:B------:R-:W-:Y:S01]  /*33c0*/  LEA R5, R0, 0x37800000, 0x17 ;  /* 0x3780000000057811 */ /* 0x000fe200078eb8ff */
[----:B------:R-:W-:-:S05]  /*33d0*/  IMAD.SHL.U32 R0, R3, 0x200000, RZ ;  /* 0x0020000003007824 */ /* 0x000fca00078e00ff */
[----:B------:R-:W-:-:S07]  /*33e0*/  LOP3.LUT R0, R5, R0, R6, 0xfe, !PT ;  /* 0x0000000005007212 */ /* 0x000fce00078efe06 */
.L_x_10149:
[----:B------:R-:W-:Y:S05]  /*33f0*/  BSYNC B0 ;  /* 0x0000000000007941 */ /* 0x000fea0003800000 */
.L_x_10148:
[----:B------:R-:W-:-:S04]  /*3400*/  FMUL.FTZ R0, R0, 1 ;  /* 0x3f80000000007820 */ /* 0x000fc80000410000 */
[----:B------:R0:W2:Y:S01]  /*3410*/  F2F.F64.F32 R18, R0 ;  /* 0x0000000000127310 */ /* 0x0000a20000201800 */
[----:B------:R-:W-:Y:S05]  /*3420*/  BRA `(.L_x_10129) ;  /* 0x0000000000a47947 */ /* 0x000fea0003800000 */
.L_x_10141:
        /* <DEDUP_REMOVED lines=14> */
.L_x_10155:
[----:B------:R-:W-:Y:S05]  /*3510*/  BSYNC B0 ;  /* 0x0000000000007941 */ /* 0x000fea0003800000 */
.L_x_10154:
[----:B------:R-:W-:-:S04]  /*3520*/  FMUL.FTZ R0, R0, 1 ;  /* 0x3f80000000007820 */ /* 0x000fc80000410000 */
[----:B------:R0:W2:Y:S01]  /*3530*/  F2F.F64.F32 R18, R0 ;  /* 0x0000000000127310 */ /* 0x0000a20000201800 */
[----:B------:R-:W-:Y:S05]  /*3540*/  BRA `(.L_x_10129) ;  /* 0x00000000005c7947 */ /* 0x000fea0003800000 */
.L_x_10128:
        /* <DEDUP_REMOVED lines=16> */
.L_x_10156:
[----:B------:R-:W-:Y:S01]  /*3650*/  CS2R R18, SRZ ;  /* 0x0000000000127805 */ /* 0x000fe2000001ff00 */
[----:B------:R-:W-:Y:S06]  /*3660*/  BRA `(.L_x_10129) ;  /* 0x0000000000147947 */ /* 0x000fec0003800000 */
.L_x_10153:
[----:B------:R-:W2:Y:S02]  /*3670*/  LDG.E.64 R18, desc[UR36][R4.64] ;  /* 0x0000002404127981 */ /* 0x000ea4000c1e1b00 */
[----:B--2---:R-:W0:Y:S01]  /*3680*/  I2F.F64.U64 R18, R18 ;  /* 0x0000001200127312 */ /* 0x004e220000301800 */
[----:B------:R-:W-:Y:S05]  /*3690*/  BRA `(.L_x_10129) ;  /* 0x0000000000087947 */ /* 0x000fea0003800000 */
.L_x_10152:
[----:B------:R-:W2:Y:S02]  /*36a0*/  LDG.E R4, desc[UR36][R4.64] ;  /* 0x0000002404047981 */ /* 0x000ea4000c1e1900 */
[----:B--2---:R0:W2:Y:S02]  /*36b0*/  I2F.F64.U32 R18, R4 ;  /* 0x0000000400127312 */ /* 0x0040a40000201800 */
.L_x_10129:
[----:B------:R-:W1:Y:S01]  /*36c0*/  LDC.U8 R3, c[0x0][0x513] ;  /* 0x000144c0ff037b82 */ /* 0x000e620000000000 */
[----:B------:R-:W-:Y:S02]  /*36d0*/  ULDC.64 UR4, c[0x0][0x4f0] ;  /* 0x00013c0000047ab9 */ /* 0x000fe40000000a00 */
[----:B0-2---:R-:W-:-:S05]  /*36e0*/  IADD3 R4, P1, R2, UR4, RZ ;  /* 0x0000000402047c10 */ /* 0x005fca000ff3e0ff */
        /* <DEDUP_REMOVED lines=13> */
[----:B--2---:R-:W0:Y:S01]  /*37c0*/  I2F.F64.S16 R2, R2 ;  /* 0x0000000200027312 */ /* 0x004e220000101c00 */
[----:B------:R-:W-:Y:S05]  /*37d0*/  BRA `(.L_x_10162) ;  /* 0x0000000c007c7947 */ /* 0x000fea0003800000 */
.L_x_10160:
[----:B------:R-:W2:Y:S02]  /*37e0*/  LDG.E.U8 R2, desc[UR36][R4.64] ;  /* 0x0000002404027981 */ /* 0x000ea4000c1e1100 */
[----:B--2---:R-:W1:Y:S01]  /*37f0*/  I2F.F64.U16 R2, R2 ;  /* 0x0000000200027312 */ /* 0x004e620000101800 */
[----:B------:R-:W-:Y:S05]  /*3800*/  BRA `(.L_x_10162) ;  /* 0x0000000c00707947 */ /* 0x000fea0003800000 */
.L_x_10159:
        /* <DEDUP_REMOVED lines=9> */
.L_x_10164:
[----:B------:R-:W2:Y:S02]  /*38a0*/  LDG.E R2, desc[UR36][R4.64] ;  /* 0x0000002404027981 */ /* 0x000ea4000c1e1900 */
[----:B--2---:R-:W0:Y:S01]  /*38b0*/  I2F.F64 R2, R2 ;  /* 0x0000000200027312 */ /* 0x004e220000201c00 */
[----:B------:R-:W-:Y:S05]  /*38c0*/  BRA `(.L_x_10162) ;  /* 0x0000000c00407947 */ /* 0x000fea0003800000 */
.L_x_10163:
[----:B------:R-:W2:Y:S02]  /*38d0*/  LDG.E.U16 R2, desc[UR36][R4.64] ;  /* 0x0000002404027981 */ /* 0x000ea4000c1e1500 */
[----:B--2---:R-:W2:Y:S01]  /*38e0*/  I2F.F64.S16 R2, R2 ;  /* 0x0000000200027312 */ /* 0x004ea20000101c00 */
[----:B------:R-:W-:Y:S05]  /*38f0*/  BRA `(.L_x_10162) ;  /* 0x0000000c00347947 */ /* 0x000fea0003800000 */
.L_x_10158:
        /* <DEDUP_REMOVED lines=10> */
.L_x_10166:
[----:B------:R-:W2:Y:S02]  /*39a0*/  LDG.E.U16 R0, desc[UR36][R4.64] ;  /* 0x0000002404007981 */ /* 0x000ea4000c1e1500 */
[----:B--2---:R-:W-:-:S05]  /*39b0*/  HADD2.F32 R0, -RZ, R0.H0_H0 ;  /* 0x20000000ff007230 */ /* 0x004fca0000004100 */
[----:B------:R-:W-:-:S04]  /*39c0*/  FMUL.FTZ R0, R0, 1 ;  /* 0x3f80000000007820 */ /* 0x000fc80000410000 */
[----:B------:R0:W1:Y:S01]  /*39d0*/  F2F.F64.F32 R2, R0 ;  /* 0x0000000000027310 */ /* 0x0000620000201800 */
[----:B------:R-:W-:Y:S05]  /*39e0*/  BRA `(.L_x_10162) ;  /* 0x0000000800f87947 */ /* 0x000fea0003800000 */
.L_x_10165:
        /* <DEDUP_REMOVED lines=10> */
.L_x_10168:
[----:B------:R-:W2:Y:S02]  /*3a90*/  LDG.E.U16 R4, desc[UR36][R4.64] ;  /* 0x0000002404047981 */ /* 0x000ea4000c1e1500 */
[----:B--2---:R-:W-:-:S05]  /*3aa0*/  HADD2.F32 R0, -RZ, R4.H0_H0 ;  /* 0x20000004ff007230 */ /* 0x004fca0000004100 */
[----:B------:R-:W-:-:S04]  /*3ab0*/  FMUL.FTZ R0, R0, 1 ;  /* 0x3f80000000007820 */ /* 0x000fc80000410000 */
[----:B------:R0:W1:Y:S01]  /*3ac0*/  F2F.F64.F32 R2, R0 ;  /* 0x0000000000027310 */ /* 0x0000620000201800 */
[----:B------:R-:W-:Y:S05]  /*3ad0*/  BRA `(.L_x_10162) ;  /* 0x0000000800bc7947 */ /* 0x000fea0003800000 */
.L_x_10167:
[----:B------:R0:W5:Y:S01]  /*3ae0*/  LDG.E.64 R2, desc[UR36][R4.64] ;  /* 0x0000002404027981 */ /* 0x000162000c1e1b00 */
[----:B------:R-:W-:Y:S05]  /*3af0*/  BRA `(.L_x_10162) ;  /* 0x0000000800b47947 */ /* 0x000fea0003800000 */
.L_x_10157:
        /* <DEDUP_REMOVED lines=13> */
.L_x_10171:
[----:B------:R0:W5:Y:S01]  /*3bd0*/  LDG.E.64 R2, desc[UR36][R4.64] ;  /* 0x0000002404027981 */ /* 0x000162000c1e1b00 */
[----:B------:R-:W-:Y:S05]  /*3be0*/  BRA `(.L_x_10162) ;  /* 0x0000000800787947 */ /* 0x000fea0003800000 */
.L_x_10170:
        /* <DEDUP_REMOVED lines=24> */
[----:B------:R-:W-:-:S05]  /*3d70*/  LOP3.LUT R3, R3, 0x80000000, R0, 0xf8, !PT ;  /* 0x8000000003037812 */ /* 0x000fca00078ef800 */
[----:B------:R-:W-:-:S06]  /*3d80*/  FMUL.FTZ R3, R3, 1 ;  /* 0x3f80000003037820 */ /* 0x000fcc0000410000 */
[----:B------:R-:W0:Y:S01]  /*3d90*/  F2F.F64.F32 R2, R3 ;  /* 0x0000000300027310 */ /* 0x000e220000201800 */
[----:B------:R-:W-:Y:S05]  /*3da0*/  BRA `(.L_x_10162) ;  /* 0x0000000800087947 */ /* 0x000fea0003800000 */
.L_x_10173:
[----:B------:R-:W2:Y:S02]  /*3db0*/  LDG.E.U8 R3, desc[UR36][R4.64] ;  /* 0x0000002404037981 */ /* 0x000ea4000c1e1100 */
[----:B--2---:R-:W-:-:S05]  /*3dc0*/  IMAD.SHL.U32 R0, R3, 0x2000000, RZ ;  /* 0x0200000003007824 */ /* 0x004fca00078e00ff */
[----:B------:R-:W-:-:S13]  /*3dd0*/  ISETP.GE.U32.AND P0, PT, R0, 0x8000000, PT ;  /* 0x080000000000780c */ /* 0x000fda0003f06070 */
[C---:B------:R-:W-:Y:S01]  /*3de0*/  @!P0 IMAD.SHL.U32 R0, R3.reuse, 0x100, RZ ;  /* 0x0000010003008824 */ /* 0x040fe200078e00ff */
[C---:B------:R-:W-:Y:S01]  /*3df0*/  @P0 SHF.L.U32 R2, R3.reuse, 0x15, RZ ;  /* 0x0000001503020819 */ /* 0x040fe200000006ff */
[----:B------:R-:W-:-:S03]  /*3e00*/  IMAD.SHL.U32 R3, R3, 0x1000000, RZ ;  /* 0x0100000003037824 */ /* 0x000fc600078e00ff */
        /* <DEDUP_REMOVED lines=9> */
.L_x_10172:
[----:B------:R-:W2:Y:S02]  /*3ea0*/  LDG.E.U16 R0, desc[UR36][R4.64] ;  /* 0x0000002404007981 */ /* 0x000ea4000c1e1500 */
[----:B--2---:R-:W-:-:S04]  /*3eb0*/  IMAD.U32 R0, R0, 0x10000, RZ ;  /* 0x0001000000007824 */ /* 0x004fc800078e00ff */
[----:B------:R-:W-:-:S04]  /*3ec0*/  FMUL.FTZ R0, R0, 1 ;  /* 0x3f80000000007820 */ /* 0x000fc80000410000 */
[----:B------:R0:W1:Y:S01]  /*3ed0*/  F2F.F64.F32 R2, R0 ;  /* 0x0000000000027310 */ /* 0x0000620000201800 */
[----:B------:R-:W-:Y:S05]  /*3ee0*/  BRA `(.L_x_10162) ;  /* 0x0000000400b87947 */ /* 0x000fea0003800000 */
.L_x_10169:
        /* <DEDUP_REMOVED lines=9> */
[----:B--2---:R-:W0:Y:S01]  /*3f80*/  I2F.F64.U16 R2, R2 ;  /* 0x0000000200027312 */ /* 0x004e220000101800 */
[----:B------:R-:W-:Y:S05]  /*3f90*/  BRA `(.L_x_10162) ;  /* 0x00000004008c7947 */ /* 0x000fea0003800000 */
.L_x_10176:
        /* <DEDUP_REMOVED lines=21> */
.L_x_10180:
[----:B------:R-:W-:Y:S05]  /*40f0*/  BSYNC B1 ;  /* 0x0000000000017941 */ /* 0x000fea0003800000 */
.L_x_10179:
[----:B------:R-:W-:Y:S01]  /*4100*/  LEA R3, R0, 0x3b800000, 0x17 ;  /* 0x3b80000000037811 */ /* 0x000fe200078eb8ff */
[----:B------:R-:W-:-:S05]  /*4110*/  IMAD.SHL.U32 R0, R2, 0x100000, RZ ;  /* 0x0010000002007824 */ /* 0x000fca00078e00ff */
[----:B------:R-:W-:-:S07]  /*4120*/  LOP3.LUT R0, R3, R0, R4, 0xfe, !PT ;  /* 0x0000000003007212 */ /* 0x000fce00078efe04 */
.L_x_10178:
[----:B------:R-:W-:Y:S05]  /*4130*/  BSYNC B0 ;  /* 0x0000000000007941 */ /* 0x000fea0003800000 */
.L_x_10177:
[----:B------:R-:W-:-:S04]  /*4140*/  FMUL.FTZ R0, R0, 1 ;  /* 0x3f80000000007820 */ /* 0x000fc80000410000 */
[----:B------:R0:W1:Y:S01]  /*4150*/  F2F.F64.F32 R2, R0 ;  /* 0x0000000000027310 */ /* 0x0000620000201800 */
[----:B------:R-:W-:Y:S05]  /*4160*/  BRA `(.L_x_10162) ;  /* 0x0000000400187947 */ /* 0x000fea0003800000 */
.L_x_10175:
        /* <DEDUP_REMOVED lines=21> */
.L_x_10184:
[----:B------:R-:W-:Y:S05]  /*42c0*/  BSYNC B1 ;  /* 0x0000000000017941 */ /* 0x000fea0003800000 */
.L_x_10183:
[----:B------:R-:W-:Y:S01]  /*42d0*/  LEA R3, R0, 0x37800000, 0x17 ;  /* 0x3780000000037811 */ /* 0x000fe200078eb8ff */
[----:B------:R-:W-:-:S05]  /*42e0*/  IMAD.SHL.U32 R0, R2, 0x200000, RZ ;  /* 0x0020000002007824 */ /* 0x000fca00078e00ff */
[----:B------:R-:W-:-:S07]  /*42f0*/  LOP3.LUT R0, R3, R0, R4, 0xfe, !PT ;  /* 0x0000000003007212 */ /* 0x000fce00078efe04 */
.L_x_10182:
[----:B------:R-:W-:Y:S05]  /*4300*/  BSYNC B0 ;  /* 0x0000000000007941 */ /* 0x000fea0003800000 */
.L_x_10181:
[----:B------:R-:W-:-:S04]  /*4310*/  FMUL.FTZ R0, R0, 1 ;  /* 0x3f80000000007820 */ /* 0x000fc80000410000 */
[----:B------:R0:W1:Y:S01]  /*4320*/  F2F.F64.F32 R2, R0 ;  /* 0x0000000000027310 */ /* 0x0000620000201800 */
[----:B------:R-:W-:Y:S05]  /*4330*/  BRA `(.L_x_10162) ;  /* 0x0000000000a47947 */ /* 0x000fea0003800000 */
.L_x_10174:
        /* <DEDUP_REMOVED lines=14> */
.L_x_10188:
[----:B------:R-:W-:Y:S05]  /*4420*/  BSYNC B0 ;  /* 0x0000000000007941 */ /* 0x000fea0003800000 */
.L_x_10187:
[----:B------:R-:W-:-:S04]  /*4430*/  FMUL.FTZ R0, R0, 1 ;  /* 0x3f80000000007820 */ /* 0x000fc80000410000 */
[----:B------:R0:W1:Y:S01]  /*4440*/  F2F.F64.F32 R2, R0 ;  /* 0x0000000000027310 */ /* 0x0000620000201800 */
[----:B------:R-:W-:Y:S05]  /*4450*/  BRA `(.L_x_10162) ;  /* 0x00000000005c7947 */ /* 0x000fea0003800000 */
.L_x_10161:
        /* <DEDUP_REMOVED lines=16> */
.L_x_10189:
[----:B------:R-:W-:Y:S01]  /*4560*/  CS2R R2, SRZ ;  /* 0x0000000000027805 */ /* 0x000fe2000001ff00 */
[----:B------:R-:W-:Y:S06]  /*4570*/  BRA `(.L_x_10162) ;  /* 0x0000000000147947 */ /* 0x000fec0003800000 */
.L_x_10186:
[----:B------:R-:W2:Y:S02]  /*4580*/  LDG.E.64 R2, desc[UR36][R4.64] ;  /* 0x0000002404027981 */ /* 0x000ea4000c1e1b00 */
[----:B--2---:R-:W0:Y:S01]  /*4590*/  I2F.F64.U64 R2, R2 ;  /* 0x0000000200027312 */ /* 0x004e220000301800 */
[----:B------:R-:W-:Y:S05]  /*45a0*/  BRA `(.L_x_10162) ;  /* 0x0000000000087947 */ /* 0x000fea0003800000 */
.L_x_10185:
[----:B------:R-:W2:Y:S02]  /*45b0*/  LDG.E R2, desc[UR36][R4.64] ;  /* 0x0000002404027981 */ /* 0x000ea4000c1e1900 */
[----:B--2---:R-:W0:Y:S02]  /*45c0*/  I2F.F64.U32 R2, R2 ;  /* 0x0000000200027312 */ /* 0x004e240000201800 */
.L_x_10162:
[----:B------:R-:W3:Y:S01]  /*45d0*/  LDC.U8 R6, c[0x0][0x510] ;  /* 0x00014400ff067b82 */ /* 0x000ee20000000000 */
[----:B------:R-:W-:Y:S02]  /*45e0*/  ULDC.64 UR4, c[0x0][0x500] ;  /* 0x0001400000047ab9 */ /* 0x000fe40000000a00 */
[----:B----45:R-:W-:Y:S01]  /*45f0*/  DMUL R18, R18, UR4 ;  /* 0x0000000412127c28 */ /* 0x030fe20008000000 */
[----:B------:R-:W-:-:S07]  /*4600*/  ULDC.64 UR4, c[0x0][0x4f8] ;  /* 0x00013e0000047ab9 */ /* 0x000fce0000000a00 */
[----:B012---:R-:W-:-:S08]  /*4610*/  DMUL R4, R18, R2 ;  /* 0x0000000212047228 */ /* 0x007fd00000000000 */
[----:B---3--:R-:W-:Y:S01]  /*4620*/  DFMA R4, R22, UR4, R4 ;  /* 0x0000000416047c2b */ /* 0x008fe20008000004 */
        /* <DEDUP_REMOVED lines=14> */
.L_x_10193:
[----:B------:R-:W0:Y:S02]  /*4710*/  F2I.S64.F64.TRUNC R4, R4 ;  /* 0x0000000400047311 */ /* 0x000e24000030d900 */
[----:B0-----:R-:W-:-:S05]  /*4720*/  IMAD.MOV.U32 R3, RZ, RZ, R4 ;  /* 0x000000ffff037224 */ /* 0x001fca00078e0004 */
[----:B------:R0:W-:Y:S01]  /*4730*/  STG.E.U8 desc[UR36][R16.64], R3 ;  /* 0x0000000310007986 */ /* 0x0001e2000c101124 */
[----:B------:R-:W-:Y:S05]  /*4740*/  BRA `(.L_x_10195) ;  /* 0x0000000c00f87947 */ /* 0x000fea0003800000 */
.L_x_10192:
        /* <DEDUP_REMOVED lines=9> */
.L_x_10197:
[----:B------:R-:W0:Y:S02]  /*47e0*/  F2I.F64.TRUNC R5, R4 ;  /* 0x0000000400057311 */ /* 0x000e24000030d100 */
[----:B0-----:R0:W-:Y:S01]  /*47f0*/  STG.E desc[UR36][R16.64], R5 ;  /* 0x0000000510007986 */ /* 0x0011e2000c101924 */
[----:B------:R-:W-:Y:S05]  /*4800*/  BRA `(.L_x_10195) ;  /* 0x0000000c00c87947 */ /* 0x000fea0003800000 */
.L_x_10196:
[----:B------:R-:W0:Y:S02]  /*4810*/  F2I.F64.TRUNC R5, R4 ;  /* 0x0000000400057311 */ /* 0x000e24000030d100 */
[----:B0-----:R0:W-:Y:S01]  /*4820*/  STG.E.U16 desc[UR36][R16.64], R5 ;  /* 0x0000000510007986 */ /* 0x0011e2000c101524 */
[----:B------:R-:W-:Y:S05]  /*4830*/  BRA `(.L_x_10195) ;  /* 0x0000000c00bc7947 */ /* 0x000fea0003800000 */
.L_x_10191:
        /* <DEDUP_REMOVED lines=13> */
.L_x_10199:
        /* <DEDUP_REMOVED lines=8> */
.L_x_10198:
        /* <DEDUP_REMOVED lines=10> */
[----:B------:R-:W-:-:S13]  /*4a30*/  IMAD.MOV.U32 R3, RZ, RZ, RZ ;  /* 0x000000ffff037224 */ /* 0x000fda00078e00ff */
[----:B0-----:R-:W-:-:S05]  /*4a40*/  @!P0 FMUL R2, R2, 1.175494350822287508e-38 ;  /* 0x0080000002028820 */ /* 0x001fca0000400000 */
[----:B------:R0:W-:Y:S01]  /*4a50*/  STG.E.64 desc[UR36][R16.64], R2 ;  /* 0x0000000210007986 */ /* 0x0001e2000c101b24 */
[----:B------:R-:W-:Y:S05]  /*4a60*/  BRA `(.L_x_10195) ;  /* 0x0000000c00307947 */ /* 0x000fea0003800000 */
.L_x_10201:
[----:B------:R-:W-:Y:S01]  /*4a70*/  UMOV UR4, 0xf0000000 ;  /* 0xf000000000047882 */ /* 0x000fe20000000000 */
[----:B------:R-:W-:Y:S01]  /*4a80*/  UMOV UR5, 0x380fffff ;  /* 0x380fffff00057882 */ /* 0x000fe20000000000 */
[----:B------:R-:W0:Y:S01]  /*4a90*/  F2F.F32.F64 R0, R4 ;  /* 0x0000000400007310 */ /* 0x000e220000301000 */
[----:B------:R-:W-:-:S14]  /*4aa0*/  DSETP.GEU.AND P0, PT, |R4|, UR4, PT ;  /* 0x0000000404007e2a */ /* 0x000fdc000bf0e200 */
[----:B0-----:R-:W-:-:S05]  /*4ab0*/  @!P0 FMUL R0, R0, 1.175494350822287508e-38 ;  /* 0x0080000000008820 */ /* 0x001fca0000400000 */
[----:B------:R-:W-:-:S04]  /*4ac0*/  F2FP.F16.F32.PACK_AB R3, RZ, R0 ;  /* 0x00000000ff03723e */ /* 0x000fc800000000ff */
[----:B------:R-:W-:-:S05]  /*4ad0*/  PRMT R3, R3, 0x5410, RZ ;  /* 0x0000541003037816 */ /* 0x000fca00000000ff */
[----:B------:R0:W-:Y:S01]  /*4ae0*/  STG.E desc[UR36][R16.64], R3 ;  /* 0x0000000310007986 */ /* 0x0001e2000c101924 */
[----:B------:R-:W-:Y:S05]  /*4af0*/  BRA `(.L_x_10195) ;  /* 0x0000000c000c7947 */ /* 0x000fea0003800000 */
.L_x_10200:
[----:B------:R0:W-:Y:S01]  /*4b00*/  STG.E.64 desc[UR36][R16.64], R4 ;  /* 0x0000000410007986 */ /* 0x0001e2000c101b24 */
[----:B------:R-:W-:Y:S05]  /*4b10*/  BRA `(.L_x_10195) ;  /* 0x0000000c00047947 */ /* 0x000fea0003800000 */
.L_x_10190:
        /* <DEDUP_REMOVED lines=9> */
[----:B------:R-:W-:-:S05]  /*4bb0*/  SEL R3, RZ, 0x1, !P0 ;  /* 0x00000001ff037807 */ /* 0x000fca0004000000 */
[----:B------:R0:W-:Y:S01]  /*4bc0*/  STG.E.U8 desc[UR36][R16.64], R3 ;  /* 0x0000000310007986 */ /* 0x0001e2000c101124 */
[----:B------:R-:W-:Y:S05]  /*4bd0*/  BRA `(.L_x_10195) ;  /* 0x0000000800d47947 */ /* 0x000fea0003800000 */
.L_x_10204:
[----:B------:R-:W-:-:S05]  /*4be0*/  CS2R R6, SRZ ;  /* 0x0000000000067805 */ /* 0x000fca000001ff00 */
[----:B------:R0:W-:Y:S01]  /*4bf0*/  STG.E.128 desc[UR36][R16.64], R4 ;  /* 0x0000000410007986 */ /* 0x0001e2000c101d24 */
[----:B------:R-:W-:Y:S05]  /*4c00*/  BRA `(.L_x_10195) ;  /* 0x0000000800c87947 */ /* 0x000fea0003800000 */
.L_x_10203:
        /* <DEDUP_REMOVED lines=25> */
.L_x_10208:
[----:B------:R-:W-:Y:S05]  /*4da0*/  BSYNC B0 ;  /* 0x0000000000007941 */ /* 0x000fea0003800000 */
.L_x_10207:
[----:B------:R-:W-:-:S05]  /*4db0*/  LOP3.LUT R3, R0, R3, RZ, 0xfc, !PT ;  /* 0x0000000300037212 */ /* 0x000fca00078efcff */
[----:B------:R0:W-:Y:S01]  /*4dc0*/  STG.E.U8 desc[UR36][R16.64], R3 ;  /* 0x0000000310007986 */ /* 0x0001e2000c101124 */
[----:B------:R-:W-:Y:S05]  /*4dd0*/  BRA `(.L_x_10195) ;  /* 0x0000000800547947 */ /* 0x000fea0003800000 */
.L_x_10206:
        /* <DEDUP_REMOVED lines=17> */
.L_x_10210:
[----:B------:R-:W-:Y:S01]  /*4ef0*/  IMAD.MOV.U32 R0, RZ, RZ, 0x7f ;  /* 0x0000007fff007424 */ /* 0x000fe200078e00ff */
[----:B------:R-:W-:-:S04]  /*4f00*/  ISETP.GT.U32.AND P0, PT, R2, 0x7f800000, PT ;  /* 0x7f8000000200780c */ /* 0x000fc80003f04070 */
[----:B------:R-:W-:-:S09]  /*4f10*/  SEL R0, R0, 0x7c, P0 ;  /* 0x0000007c00007807 */ /* 0x000fd20000000000 */
.L_x_10211:
[----:B------:R-:W-:Y:S05]  /*4f20*/  BSYNC B0 ;  /* 0x0000000000007941 */ /* 0x000fea0003800000 */
.L_x_10209:
[----:B------:R-:W-:-:S04]  /*4f30*/  LOP3.LUT R2, R3, 0x80000000, RZ, 0xc0, !PT ;  /* 0x8000000003027812 */ /* 0x000fc800078ec0ff */
[----:B------:R-:W-:-:S04]  /*4f40*/  SHF.R.U32.HI R3, RZ, 0x18, R2 ;  /* 0x00000018ff037819 */ /* 0x000fc80000011602 */
[----:B------:R-:W-:-:S05]  /*4f50*/  LOP3.LUT R3, R0, R3, RZ, 0xfc, !PT ;  /* 0x0000000300037212 */ /* 0x000fca00078efcff */
[----:B------:R0:W-:Y:S01]  /*4f60*/  STG.E.U8 desc[UR36][R16.64], R3 ;  /* 0x0000000310007986 */ /* 0x0001e2000c101124 */
[----:B------:R-:W-:Y:S05]  /*4f70*/  BRA `(.L_x_10195) ;  /* 0x0000000400ec7947 */ /* 0x000fea0003800000 */
.L_x_10205:
        /* <DEDUP_REMOVED lines=8> */
.L_x_10202:
        /* <DEDUP_REMOVED lines=11> */
.L_x_10214:
        /* <DEDUP_REMOVED lines=21> */
.L_x_10217:
[----:B------:R-:W-:-:S04]  /*5200*/  LOP3.LUT R2, R3, 0x80000000, RZ, 0xc0, !PT ;  /* 0x8000000003027812 */ /* 0x000fc800078ec0ff */
[----:B------:R-:W-:-:S04]  /*5210*/  SHF.R.U32.HI R3, RZ, 0x18, R2 ;  /* 0x00000018ff037819 */ /* 0x000fc80000011602 */
[----:B------:R-:W-:-:S04]  /*5220*/  LOP3.LUT R0, R0, R3, RZ, 0xfc, !PT ;  /* 0x0000000300007212 */ /* 0x000fc800078efcff */
[----:B------:R-:W-:-:S07]  /*5230*/  PRMT R8, R0, 0x7610, R8 ;  /* 0x0000761000087816 */ /* 0x000fce0000000008 */
.L_x_10216:
[----:B------:R-:W-:Y:S05]  /*5240*/  BSYNC B0 ;  /* 0x0000000000007941 */ /* 0x000fea0003800000 */
.L_x_10215:
[----:B------:R3:W-:Y:S01]  /*5250*/  STG.E.U8 desc[UR36][R16.64], R8 ;  /* 0x0000000810007986 */ /* 0x0007e2000c101124 */
[----:B------:R-:W-:Y:S05]  /*5260*/  BRA `(.L_x_10195) ;  /* 0x0000000400307947 */ /* 0x000fea0003800000 */
.L_x_10213:
[----:B------:R-:W-:Y:S01]  /*5270*/  UMOV UR4, 0xf0000000 ;  /* 0xf000000000047882 */ /* 0x000fe20000000000 */
[----:B------:R-:W-:Y:S01]  /*5280*/  UMOV UR5, 0x380fffff ;  /* 0x380fffff00057882 */ /* 0x000fe20000000000 */
[----:B------:R-:W0:Y:S01]  /*5290*/  F2F.F32.F64 R3, R4 ;  /* 0x0000000400037310 */ /* 0x000e220000301000 */
[----:B------:R-:W-:Y:S01]  /*52a0*/  DSETP.GEU.AND P0, PT, |R4|, UR4, PT ;  /* 0x0000000404007e2a */ /* 0x000fe2000bf0e200 */
[----:B------:R-:W-:Y:S01]  /*52b0*/  BSSY B0, `(.L_x_10218) ;  /* 0x0000015000007945 */ /* 0x000fe20003800000 */
[----:B------:R-:W-:-:S12]  /*52c0*/  MOV R8, 0x80 ;  /* 0x0000008000087802 */ /* 0x000fd80000000f00 */
        /* <DEDUP_REMOVED lines=15> */
.L_x_10220:
[----:B------:R-:W-:-:S04]  /*53c0*/  LOP3.LUT R2, R3, 0x80000000, RZ, 0xc0, !PT ;  /* 0x8000000003027812 */ /* 0x000fc800078ec0ff */
[----:B------:R-:W-:-:S04]  /*53d0*/  SHF.R.U32.HI R3, RZ, 0x18, R2 ;  /* 0x00000018ff037819 */ /* 0x000fc80000011602 */
[----:B------:R-:W-:-:S04]  /*53e0*/  LOP3.LUT R0, R0, R3, RZ, 0xfc, !PT ;  /* 0x0000000300007212 */ /* 0x000fc800078efcff */
[----:B------:R-:W-:-:S07]  /*53f0*/  PRMT R8, R0, 0x7610, R8 ;  /* 0x0000761000087816 */ /* 0x000fce0000000008 */
.L_x_10219:
[----:B------:R-:W-:Y:S05]  /*5400*/  BSYNC B0 ;  /* 0x0000000000007941 */ /* 0x000fea0003800000 */
.L_x_10218:
[----:B------:R0:W-:Y:S01]  /*5410*/  STG.E.U8 desc[UR36][R16.64], R8 ;  /* 0x0000000810007986 */ /* 0x0001e2000c101124 */
[----:B------:R-:W-:Y:S05]  /*5420*/  BRA `(.L_x_10195) ;  /* 0x0000000000c07947 */ /* 0x000fea0003800000 */
.L_x_10212:
        /* <DEDUP_REMOVED lines=26> */
.L_x_10194:
        /* <DEDUP_REMOVED lines=16> */
.L_x_10223:
[----:B------:R-:W-:Y:S05]  /*56d0*/  BRA `(.L_x_10195) ;  /* 0x0000000000147947 */ /* 0x000fea0003800000 */
.L_x_10222:
[----:B------:R-:W0:Y:S02]  /*56e0*/  F2I.U64.F64.TRUNC R4, R4 ;  /* 0x0000000400047311 */ /* 0x000e24000030d800 */
[----:B0-----:R1:W-:Y:S01]  /*56f0*/  STG.E.64 desc[UR36][R16.64], R4 ;  /* 0x0000000410007986 */ /* 0x0013e2000c101b24 */
[----:B------:R-:W-:Y:S05]  /*5700*/  BRA `(.L_x_10195) ;  /* 0x0000000000087947 */ /* 0x000fea0003800000 */
.L_x_10221:
[----:B------:R-:W0:Y:S02]  /*5710*/  F2I.U32.F64.TRUNC R5, R4 ;  /* 0x0000000400057311 */ /* 0x000e24000030d000 */
[----:B0-----:R0:W-:Y:S02]  /*5720*/  STG.E desc[UR36][R16.64], R5 ;  /* 0x0000000510007986 */ /* 0x0011e4000c101924 */
.L_x_10195:
[----:B------:R-:W-:-:S04]  /*5730*/  IMAD R24, R27, 0x200, R24 ;  /* 0x000002001b187824 */ /* 0x000fc800078e0218 */
[----:B------:R-:W-:-:S07]  /*5740*/  VIADD R25, R24, 0x80 ;  /* 0x0000008018197836 */ /* 0x000fce0000000000 */
.L_x_10089:
[----:B------:R-:W-:Y:S05]  /*5750*/  BSYNC B6 ;  /* 0x0000000000067941 */ /* 0x000fea0003800000 */
.L_x_10088:
        /* <DEDUP_REMOVED lines=384> */
.L_x_10226:
        /* <DEDUP_REMOVED lines=21> */
.L_x_10230:
[----:B------:R-:W2:Y:S02]  /*70b0*/  LDG.E.U8 R2, desc[UR36][R2.64] ;  /* 0x0000002402027981 */ /* 0x000ea4000c1e1100 */
[----:B--2---:R0:W1:Y:S01]  /*70c0*/  I2F.F64.U16 R22, R2 ;  /* 0x0000000200167312 */ /* 0x0040620000101800 */
[----:B------:R-:W-:Y:S05]  /*70d0*/  BRA `(.L_x_10232) ;  /* 0x0000000c00707947 */ /* 0x000fea0003800000 */
.L_x_10229:
[----:B------:R-:W-:-:S13]  /*70e0*/  ISETP.NE.AND P0, PT, R4, 0x2, PT ;  /* 0x000000020400780c */ /* 0x000fda0003f05270 */
[----:B------:R-:W-:Y:S05]  /*70f0*/  @!P0 BRA `(.L_x_10233) ;  /* 0x0000000000288947 */ /* 0x000fea0003800000 */
[----:B------:R-:W-:-:S13]  /*7100*/  ISETP.NE.AND P0, PT, R4, 0x3, PT ;  /* 0x000000030400780c */ /* 0x000fda0003f05270 */
[----:B------:R-:W-:Y:S05]  /*7110*/  @!P0 BRA `(.L_x_10234) ;  /* 0x0000000000148947 */ /* 0x000fea0003800000 */
[----:B------:R-:W-:-:S13]  /*7120*/  ISETP.NE.AND P0, PT, R4, 0x4, PT ;  /* 0x000000040400780c */ /* 0x000fda0003f05270 */
[----:B------:R-:W-:Y:S05]  /*7130*/  @P0 BRA `(.L_x_10231) ;  /* 0x0000000800fc0947 */ /* 0x000fea0003800000 */
[----:B------:R-:W2:Y:S02]  /*7140*/  LDG.E.64 R22, desc[UR36][R2.64] ;  /* 0x0000002402167981 */ /* 0x000ea4000c1e1b00 */
[----:B--2---:R-:W2:Y:S01]  /*7150*/  I2F.F64.S64 R22, R22 ;  /* 0x0000001600167312 */ /* 0x004ea20000301c00 */
[----:B------:R-:W-:Y:S05]  /*7160*/  BRA `(.L_x_10232) ;  /* 0x0000000c004c7947 */ /* 0x000fea0003800000 */
.L_x_10234:
[----:B------:R-:W2:Y:S02]  /*7170*/  LDG.E R2, desc[UR36][R2.64] ;  /* 0x0000002402027981 */ /* 0x000ea4000c1e1900 */
[----:B--2---:R3:W4:Y:S01]  /*7180*/  I2F.F64 R22, R2 ;  /* 0x0000000200167312 */ /* 0x0047220000201c00 */
[----:B------:R-:W-:Y:S05]  /*7190*/  BRA `(.L_x_10232) ;  /* 0x0000000c00407947 */ /* 0x000fea0003800000 */
.L_x_10233:
[----:B------:R-:W2:Y:S02]  /*71a0*/  LDG.E.U16 R2, desc[UR36][R2.64] ;  /* 0x0000002402027981 */ /* 0x000ea4000c1e1500 */
[----:B--2---:R0:W1:Y:S01]  /*71b0*/  I2F.F64.S16 R22, R2 ;  /* 0x0000000200167312 */ /* 0x0040620000101c00 */
[----:B------:R-:W-:Y:S05]  /*71c0*/  BRA `(.L_x_10232) ;  /* 0x0000000c00347947 */ /* 0x000fea0003800000 */
.L_x_10228:
        /* <DEDUP_REMOVED lines=10> */
.L_x_10236:
[----:B------:R-:W2:Y:S02]  /*7270*/  LDG.E.U16 R0, desc[UR36][R2.64] ;  /* 0x0000002402007981 */ /* 0x000ea4000c1e1500 */
[----:B--2---:R-:W-:-:S05]  /*7280*/  HADD2.F32 R0, -RZ, R0.H0_H0 ;  /* 0x20000000ff007230 */ /* 0x004fca0000004100 */
[----:B------:R-:W-:-:S04]  /*7290*/  FMUL.FTZ R0, R0, 1 ;  /* 0x3f80000000007820 */ /* 0x000fc80000410000 */
[----:B------:R0:W1:Y:S01]  /*72a0*/  F2F.F64.F32 R22, R0 ;  /* 0x0000000000167310 */ /* 0x0000620000201800 */
[----:B------:R-:W-:Y:S05]  /*72b0*/  BRA `(.L_x_10232) ;  /* 0x0000000800f87947 */ /* 0x000fea0003800000 */
.L_x_10235:
        /* <DEDUP_REMOVED lines=10> */
.L_x_10238:
[----:B------:R-:W2:Y:S02]  /*7360*/  LDG.E.U16 R2, desc[UR36][R2.64] ;  /* 0x0000002402027981 */ /* 0x000ea4000c1e1500 */
[----:B--2---:R-:W-:-:S05]  /*7370*/  HADD2.F32 R0, -RZ, R2.H0_H0 ;  /* 0x20000002ff007230 */ /* 0x004fca0000004100 */
[----:B------:R-:W-:-:S04]  /*7380*/  FMUL.FTZ R0, R0, 1 ;  /* 0x3f80000000007820 */ /* 0x000fc80000410000 */
[----:B------:R0:W1:Y:S01]  /*7390*/  F2F.F64.F32 R22, R0 ;  /* 0x0000000000167310 */ /* 0x0000620000201800 */
[----:B------:R-:W-:Y:S05]  /*73a0*/  BRA `(.L_x_10232) ;  /* 0x0000000800bc7947 */ /* 0x000fea0003800000 */
.L_x_10237:
[----:B------:R0:W5:Y:S01]  /*73b0*/  LDG.E.64 R22, desc[UR36][R2.64] ;  /* 0x0000002402167981 */ /* 0x000162000c1e1b00 */
[----:B------:R-:W-:Y:S05]  /*73c0*/  BRA `(.L_x_10232) ;  /* 0x0000000800b47947 */ /* 0x000fea0003800000 */
.L_x_10227:
        /* <DEDUP_REMOVED lines=13> */
.L_x_10241:
[----:B------:R0:W5:Y:S01]  /*74a0*/  LDG.E.64 R22, desc[UR36][R2.64] ;  /* 0x0000002402167981 */ /* 0x000162000c1e1b00 */
[----:B------:R-:W-:Y:S05]  /*74b0*/  BRA `(.L_x_10232) ;  /* 0x0000000800787947 */ /* 0x000fea0003800000 */
.L_x_10240:
        /* <DEDUP_REMOVED lines=28> */
.L_x_10243:
        /* <DEDUP_REMOVED lines=15> */
.L_x_10242:
[----:B------:R-:W2:Y:S02]  /*7770*/  LDG.E.U16 R0, desc[UR36][R2.64] ;  /* 0x0000002402007981 */ /* 0x000ea4000c1e1500 */
[----:B--2---:R-:W-:-:S04]  /*7780*/  IMAD.U32 R0, R0, 0x10000, RZ ;  /* 0x0001000000007824 */ /* 0x004fc800078e00ff */
[----:B------:R-:W-:-:S04]  /*7790*/  FMUL.FTZ R0, R0, 1 ;  /* 0x3f80000000007820 */ /* 0x000fc80000410000 */
[----:B------:R0:W1:Y:S01]  /*77a0*/  F2F.F64.F32 R22, R0 ;  /* 0x0000000000167310 */ /* 0x0000620000201800 */
[----:B------:R-:W-:Y:S05]  /*77b0*/  BRA `(.L_x_10232) ;  /* 0x0000000400b87947 */ /* 0x000fea0003800000 */
.L_x_10239:
        /* <DEDUP_REMOVED lines=11> */
.L_x_10246:
        /* <DEDUP_REMOVED lines=21> */
.L_x_10250:
[----:B------:R-:W-:Y:S05]  /*79c0*/  BSYNC B1 ;  /* 0x0000000000017941 */ /* 0x000fea0003800000 */
.L_x_10249:
[----:B------:R-:W-:Y:S01]  /*79d0*/  LEA R3, R0, 0x3b800000, 0x17 ;  /* 0x3b80000000037811 */ /* 0x000fe200078eb8ff */
[----:B------:R-:W-:-:S05]  /*79e0*/  IMAD.SHL.U32 R0, R2, 0x100000, RZ ;  /* 0x0010000002007824 */ /* 0x000fca00078e00ff */
[----:B------:R-:W-:-:S07]  /*79f0*/  LOP3.LUT R0, R3, R0, R4, 0xfe, !PT ;  /* 0x0000000003007212 */ /* 0x000fce00078efe04 */
.L_x_10248:
[----:B------:R-:W-:Y:S05]  /*7a00*/  BSYNC B0 ;  /* 0x0000000000007941 */ /* 0x000fea0003800000 */
.L_x_10247:
[----:B------:R-:W-:-:S04]  /*7a10*/  FMUL.FTZ R0, R0, 1 ;  /* 0x3f80000000007820 */ /* 0x000fc80000410000 */
[----:B------:R0:W1:Y:S01]  /*7a20*/  F2F.F64.F32 R22, R0 ;  /* 0x0000000000167310 */ /* 0x0000620000201800 */
[----:B------:R-:W-:Y:S05]  /*7a30*/  BRA `(.L_x_10232) ;  /* 0x0000000400187947 */ /* 0x000fea0003800000 */
.L_x_10245:
        /* <DEDUP_REMOVED lines=21> */
.L_x_10254:
[----:B------:R-:W-:Y:S05]  /*7b90*/  BSYNC B1 ;  /* 0x0000000000017941 */ /* 0x000fea0003800000 */
.L_x_10253:
[----:B------:R-:W-:Y:S01]  /*7ba0*/  LEA R3, R0, 0x37800000, 0x17 ;  /* 0x3780000000037811 */ /* 0x000fe200078eb8ff */
[----:B------:R-:W-:-:S05]  /*7bb0*/  IMAD.SHL.U32 R0, R2, 0x200000, RZ ;  /* 0x0020000002007824 */ /* 0x000fca00078e00ff */
[----:B------:R-:W-:-:S07]  /*7bc0*/  LOP3.LUT R0, R3, R0, R4, 0xfe, !PT ;  /* 0x0000000003007212 */ /* 0x000fce00078efe04 */
.L_x_10252:
[----:B------:R-:W-:Y:S05]  /*7bd0*/  BSYNC B0 ;  /* 0x0000000000007941 */ /* 0x000fea0003800000 */
.L_x_10251:
[----:B------:R-:W-:-:S04]  /*7be0*/  FMUL.FTZ R0, R0, 1 ;  /* 0x3f80000000007820 */ /* 0x000fc80000410000 */
[----:B------:R0:W1:Y:S01]  /*7bf0*/  F2F.F64.F32 R22, R0 ;  /* 0x0000000000167310 */ /* 0x0000620000201800 */
[----:B------:R-:W-:Y:S05]  /*7c00*/  BRA `(.L_x_10232) ;  /* 0x0000000000a47947 */ /* 0x000fea0003800000 */
.L_x_10244:
        /* <DEDUP_REMOVED lines=14> */
.L_x_10258:
[----:B------:R-:W-:Y:S05]  /*7cf0*/  BSYNC B0 ;  /* 0x0000000000007941 */ /* 0x000fea0003800000 */
.L_x_10257:
[----:B------:R-:W-:-:S04]  /*7d00*/  FMUL.FTZ R0, R0, 1 ;  /* 0x3f80000000007820 */ /* 0x000fc80000410000 */
[----:B------:R0:W1:Y:S01]  /*7d10*/  F2F.F64.F32 R22, R0 ;  /* 0x0000000000167310 */ /* 0x0000620000201800 */
[----:B------:R-:W-:Y:S05]  /*7d20*/  BRA `(.L_x_10232) ;  /* 0x00000000005c7947 */ /* 0x000fea0003800000 */
.L_x_10231:
        /* <DEDUP_REMOVED lines=16> */
.L_x_10259:
[----:B------:R-:W-:Y:S01]  /*7e30*/  CS2R R22, SRZ ;  /* 0x0000000000167805 */ /* 0x000fe2000001ff00 */
[----:B------:R-:W-:Y:S06]  /*7e40*/  BRA `(.L_x_10232) ;  /* 0x0000000000147947 */ /* 0x000fec0003800000 */
.L_x_10256:
[----:B------:R-:W2:Y:S02]  /*7e50*/  LDG.E.64 R22, desc[UR36][R2.64] ;  /* 0x0000002402167981 */ /* 0x000ea4000c1e1b00 */
[----:B--2---:R-:W0:Y:S01]  /*7e60*/  I2F.F64.U64 R22, R22 ;  /* 0x0000001600167312 */ /* 0x004e220000301800 */
[----:B------:R-:W-:Y:S05]  /*7e70*/  BRA `(.L_x_10232) ;  /* 0x0000000000087947 */ /* 0x000fea0003800000 */
.L_x_10255:
[----:B------:R-:W2:Y:S02]  /*7e80*/  LDG.E R2, desc[UR36][R2.64] ;  /* 0x0000002402027981 */ /* 0x000ea4000c1e1900 */
[----:B--2---:R0:W1:Y:S02]  /*7e90*/  I2F.F64.U32 R22, R2 ;  /* 0x0000000200167312 */ /* 0x0040640000201800 */
.L_x_10232:
[----:B0-----:R-:W0:Y:S01]  /*7ea0*/  LDC.U8 R4, c[0x0][0x512] ;  /* 0x00014480ff047b82 */ /* 0x001e220000000000 */
[----:B------:R-:W-:Y:S02]  /*7eb0*/  ULDC.64 UR4, c[0x0][0x4e8] ;  /* 0x00013a0000047ab9 */ /* 0x000fe40000000a00 */
[----:B---3--:R-:W-:-:S05]  /*7ec0*/  IADD3 R2, P0, R18, UR4, RZ ;  /* 0x0000000412027c10 */ /* 0x008fca000ff1e0ff */
        /* <DEDUP_REMOVED lines=13> */
[----:B---3--:R0:W3:Y:S01]  /*7fa0*/  I2F.F64.S16 R18, R2 ;  /* 0x0000000200127312 */ /* 0x0080e20000101c00 */
[----:B------:R-:W-:Y:S05]  /*7fb0*/  BRA `(.L_x_10265) ;  /* 0x0000000c007c7947 */ /* 0x000fea0003800000 */
.L_x_10263:
[----:B------:R-:W3:Y:S02]  /*7fc0*/  LDG.E.U8 R2, desc[UR36][R2.64] ;  /* 0x0000002402027981 */ /* 0x000ee4000c1e1100 */
[----:B---3--:R0:W3:Y:S01]  /*7fd0*/  I2F.F64.U16 R18, R2 ;  /* 0x0000000200127312 */ /* 0x0080e20000101800 */
[----:B------:R-:W-:Y:S05]  /*7fe0*/  BRA `(.L_x_10265) ;  /* 0x0000000c00707947 */ /* 0x000fea0003800000 */
.L_x_10262:
[----:B------:R-:W-:-:S13]  /*7ff0*/  ISETP.NE.AND P0, PT, R0, 0x2, PT ;  /* 0x000000020000780c */ /* 0x000fda0003f05270 */
[----:B------:R-:W-:Y:S05]  /*8000*/  @!P0 BRA `(.L_x_10266) ;  /* 0x0000000000288947 */ /* 0x000fea0003800000 */
[----:B------:R-:W-:-:S13]  /*8010*/  ISETP.NE.AND P0, PT, R0, 0x3, PT ;  /* 0x000000030000780c */ /* 0x000fda0003f05270 */
[----:B------:R-:W-:Y:S05]  /*8020*/  @!P0 BRA `(.L_x_10267) ;  /* 0x0000000000148947 */ /* 0x000fea0003800000 */
[----:B------:R-:W-:-:S13]  /*8030*/  ISETP.NE.AND P0, PT, R0, 0x4, PT ;  /* 0x000000040000780c */ /* 0x000fda0003f05270 */
[----:B------:R-:W-:Y:S05]  /*8040*/  @P0 BRA `(.L_x_10264) ;  /* 0x0000000800fc0947 */ /* 0x000fea0003800000 */
[----:B------:R-:W3:Y:S02]  /*8050*/  LDG.E.64 R18, desc[UR36][R2.64] ;  /* 0x0000002402127981 */ /* 0x000ee4000c1e1b00 */
[----:B---3--:R-:W0:Y:S01]  /*8060*/  I2F.F64.S64 R18, R18 ;  /* 0x0000001200127312 */ /* 0x008e220000301c00 */
[----:B------:R-:W-:Y:S05]  /*8070*/  BRA `(.L_x_10265) ;  /* 0x0000000c004c7947 */ /* 0x000fea0003800000 */
.L_x_10267:
[----:B------:R-:W3:Y:S02]  /*8080*/  LDG.E R2, desc[UR36][R2.64] ;  /* 0x0000002402027981 */ /* 0x000ee4000c1e1900 */
[----:B---3--:R0:W3:Y:S01]  /*8090*/  I2F.F64 R18, R2 ;  /* 0x0000000200127312 */ /* 0x0080e20000201c00 */
[----:B------:R-:W-:Y:S05]  /*80a0*/  BRA `(.L_x_10265) ;  /* 0x0000000c00407947 */ /* 0x000fea0003800000 */
.L_x_10266:
[----:B------:R-:W3:Y:S02]  /*80b0*/  LDG.E.U16 R2, desc[UR36][R2.64] ;  /* 0x0000002402027981 */ /* 0x000ee4000c1e1500 */
[----:B---3--:R0:W3:Y:S01]  /*80c0*/  I2F.F64.S16 R18, R2 ;  /* 0x0000000200127312 */ /* 0x0080e20000101c00 */
[----:B------:R-:W-:Y:S05]  /*80d0*/  BRA `(.L_x_10265) ;  /* 0x0000000c00347947 */ /* 0x000fea0003800000 */
.L_x_10261:
[----:B------:R-:W-:-:S13]  /*80e0*/  ISETP.GT.AND P0, PT, R0, 0x6, PT ;  /* 0x000000060000780c */ /* 0x000fda0003f04270 */
[----:B------:R-:W-:Y:S05]  /*80f0*/  @P0 BRA `(.L_x_10268) ;  /* 0x0000000000340947 */ /* 0x000fea0003800000 */
[----:B------:R-:W-:-:S13]  /*8100*/  ISETP.NE.AND P0, PT, R0, 0x5, PT ;  /* 0x000000050000780c */ /* 0x000fda0003f05270 */
[----:B------:R-:W-:Y:S05]  /*8110*/  @!P0 BRA `(.L_x_10269) ;  /* 0x0000000000188947 */ /* 0x000fea0003800000 */
[----:B------:R-:W-:-:S13]  /*8120*/  ISETP.NE.AND P0, PT, R0, 0x6, PT ;  /* 0x000000060000780c */ /* 0x000fda0003f05270 */
[----:B------:R-:W-:Y:S05]  /*8130*/  @P0 BRA `(.L_x_10264) ;  /* 0x0000000800c00947 */ /* 0x000fea0003800000 */
[----:B------:R-:W3:Y:S02]  /*8140*/  LDG.E R18, desc[UR36][R2.64] ;  /* 0x0000002402127981 */ /* 0x000ee4000c1e1900 */
[----:B---3--:R-:W-:-:S06]  /*8150*/  FMUL.FTZ R18, R18, 1 ;  /* 0x3f80000012127820 */ /* 0x008fcc0000410000 */
[----:B------:R-:W0:Y:S01]  /*8160*/  F2F.F64.F32 R18, R18 ;  /* 0x0000001200127310 */ /* 0x000e220000201800 */
[----:B------:R-:W-:Y:S05]  /*8170*/  BRA `(.L_x_10265) ;  /* 0x0000000c000c7947 */ /* 0x000fea0003800000 */
.L_x_10269:
[----:B------:R-:W3:Y:S02]  /*8180*/  LDG.E.U16 R0, desc[UR36][R2.64] ;  /* 0x0000002402007981 */ /* 0x000ee4000c1e1500 */
[----:B---3--:R-:W-:-:S05]  /*8190*/  HADD2.F32 R0, -RZ, R0.H0_H0 ;  /* 0x20000000ff007230 */ /* 0x008fca0000004100 */
[----:B------:R-:W-:-:S04]  /*81a0*/  FMUL.FTZ R0, R0, 1 ;  /* 0x3f80000000007820 */ /* 0x000fc80000410000 */
[----:B------:R0:W3:Y:S01]  /*81b0*/  F2F.F64.F32 R18, R0 ;  /* 0x0000000000127310 */ /* 0x0000e20000201800 */
[----:B------:R-:W-:Y:S05]  /*81c0*/  BRA `(.L_x_10265) ;  /* 0x0000000800f87947 */ /* 0x000fea0003800000 */
.L_x_10268:
[----:B------:R-:W-:-:S13]  /*81d0*/  ISETP.NE.AND P0, PT, R0, 0x7, PT ;  /* 0x000000070000780c */ /* 0x000fda0003f05270 */
[----:B------:R-:W-:Y:S05]  /*81e0*/  @!P0 BRA `(.L_x_10270) ;  /* 0x0000000000348947 */ /* 0x000fea0003800000 */
        /* <DEDUP_REMOVED lines=8> */
.L_x_10271:
[----:B------:R-:W3:Y:S02]  /*8270*/  LDG.E.U16 R2, desc[UR36][R2.64] ;  /* 0x0000002402027981 */ /* 0x000ee4000c1e1500 */
[----:B---3--:R-:W-:-:S05]  /*8280*/  HADD2.F32 R0, -RZ, R2.H0_H0 ;  /* 0x20000002ff007230 */ /* 0x008fca0000004100 */
[----:B------:R-:W-:-:S04]  /*8290*/  FMUL.FTZ R0, R0, 1 ;  /* 0x3f80000000007820 */ /* 0x000fc80000410000 */
[----:B------:R0:W3:Y:S01]  /*82a0*/  F2F.F64.F32 R18, R0 ;  /* 0x0000000000127310 */ /* 0x0000e20000201800 */
[----:B------:R-:W-:Y:S05]  /*82b0*/  BRA `(.L_x_10265) ;  /* 0x0000000800bc7947 */ /* 0x000fea0003800000 */
.L_x_10270:
[----:B------:R0:W5:Y:S01]  /*82c0*/  LDG.E.64 R18, desc[UR36][R2.64] ;  /* 0x0000002402127981 */ /* 0x000162000c1e1b00 */
[----:B------:R-:W-:Y:S05]  /*82d0*/  BRA `(.L_x_10265) ;  /* 0x0000000800b47947 */ /* 0x000fea0003800000 */
.L_x_10260:
        /* <DEDUP_REMOVED lines=11> */
[----:B------:R-:W-:Y:S01]  /*8390*/  FSEL R19, RZ, 1.875, !P0 ;  /* 0x3ff00000ff137808 */ /* 0x000fe20004000000 */
[----:B------:R-:W-:Y:S08]  /*83a0*/  BRA `(.L_x_10265) ;  /* 0x0000000800807947 */ /* 0x000ff00003800000 */
.L_x_10274:
[----:B------:R0:W5:Y:S01]  /*83b0*/  LDG.E.64 R18, desc[UR36][R2.64] ;  /* 0x0000002402127981 */ /* 0x000162000c1e1b00 */
[----:B------:R-:W-:Y:S05]  /*83c0*/  BRA `(.L_x_10265) ;  /* 0x0000000800787947 */ /* 0x000fea0003800000 */
.L_x_10273:
        /* <DEDUP_REMOVED lines=26> */
[----:B------:R0:W3:Y:S01]  /*8570*/  F2F.F64.F32 R18, R5 ;  /* 0x0000000500127310 */ /* 0x0000e20000201800 */
[----:B------:R-:W-:Y:S05]  /*8580*/  BRA `(.L_x_10265) ;  /* 0x0000000800087947 */ /* 0x000fea0003800000 */
.L_x_10276:
        /* <DEDUP_REMOVED lines=15> */
.L_x_10275:
[----:B------:R-:W3:Y:S02]  /*8680*/  LDG.E.U16 R0, desc[UR36][R2.64] ;  /* 0x0000002402007981 */ /* 0x000ee4000c1e1500 */
[----:B---3--:R-:W-:-:S04]  /*8690*/  IMAD.U32 R0, R0, 0x10000, RZ ;  /* 0x0001000000007824 */ /* 0x008fc800078e00ff */
[----:B------:R-:W-:-:S04]  /*86a0*/  FMUL.FTZ R0, R0, 1 ;  /* 0x3f80000000007820 */ /* 0x000fc80000410000 */
[----:B------:R0:W3:Y:S01]  /*86b0*/  F2F.F64.F32 R18, R0 ;  /* 0x0000000000127310 */ /* 0x0000e20000201800 */
[----:B------:R-:W-:Y:S05]  /*86c0*/  BRA `(.L_x_10265) ;  /* 0x0000000400b87947 */ /* 0x000fea0003800000 */
.L_x_10272:
        /* <DEDUP_REMOVED lines=9> */
[----:B---3--:R0:W3:Y:S01]  /*8760*/  I2F.F64.U16 R18, R2 ;  /* 0x0000000200127312 */ /* 0x0080e20000101800 */
[----:B------:R-:W-:Y:S05]  /*8770*/  BRA `(.L_x_10265) ;  /* 0x00000004008c7947 */ /* 0x000fea0003800000 */
.L_x_10279:
[----:B------:R-:W3:Y:S01]  /*8780*/  LDG.E.U8 R2, desc[UR36][R2.64] ;  /* 0x0000002402027981 */ /* 0x000ee2000c1e1100 */
[----:B------:R-:W-:Y:S01]  /*8790*/  BSSY B0, `(.L_x_10280) ;  /* 0x0000018000007945 */ /* 0x000fe20003800000 */
        /* <DEDUP_REMOVED lines=19> */
.L_x_10283:
[----:B------:R-:W-:Y:S05]  /*88d0*/  BSYNC B1 ;  /* 0x0000000000017941 */ /* 0x000fea0003800000 */
.L_x_10282:
[----:B------:R-:W-:Y:S01]  /*88e0*/  LEA R3, R0, 0x3b800000, 0x17 ;  /* 0x3b80000000037811 */ /* 0x000fe200078eb8ff */
[----:B------:R-:W-:-:S05]  /*88f0*/  IMAD.SHL.U32 R0, R2, 0x100000, RZ ;  /* 0x0010000002007824 */ /* 0x000fca00078e00ff */
[----:B------:R-:W-:-:S07]  /*8900*/  LOP3.LUT R0, R3, R0, R4, 0xfe, !PT ;  /* 0x0000000003007212 */ /* 0x000fce00078efe04 */
.L_x_10281:
[----:B------:R-:W-:Y:S05]  /*8910*/  BSYNC B0 ;  /* 0x0000000000007941 */ /* 0x000fea0003800000 */
.L_x_10280:
[----:B------:R-:W-:-:S04]  /*8920*/  FMUL.FTZ R0, R0, 1 ;  /* 0x3f80000000007820 */ /* 0x000fc80000410000 */
[----:B------:R0:W3:Y:S01]  /*8930*/  F2F.F64.F32 R18, R0 ;  /* 0x0000000000127310 */ /* 0x0000e20000201800 */
[----:B------:R-:W-:Y:S05]  /*8940*/  BRA `(.L_x_10265) ;  /* 0x0000000400187947 */ /* 0x000fea0003800000 */
.L_x_10278:
        /* <DEDUP_REMOVED lines=21> */
.L_x_10287:
[----:B------:R-:W-:Y:S05]  /*8aa0*/  BSYNC B1 ;  /* 0x0000000000017941 */ /* 0x000fea0003800000 */
.L_x_10286:
[----:B------:R-:W-:Y:S01]  /*8ab0*/  LEA R3, R0, 0x37800000, 0x17 ;  /* 0x3780000000037811 */ /* 0x000fe200078eb8ff */
[----:B------:R-:W-:-:S05]  /*8ac0*/  IMAD.SHL.U32 R0, R2, 0x200000, RZ ;  /* 0x0020000002007824 */ /* 0x000fca00078e00ff */
[----:B------:R-:W-:-:S07]  /*8ad0*/  LOP3.LUT R0, R3, R0, R4, 0xfe, !PT ;  /* 0x0000000003007212 */ /* 0x000fce00078efe04 */
.L_x_10285:
[----:B------:R-:W-:Y:S05]  /*8ae0*/  BSYNC B0 ;  /* 0x0000000000007941 */ /* 0x000fea0003800000 */
.L_x_10284:
[----:B------:R-:W-:-:S04]  /*8af0*/  FMUL.FTZ R0, R0, 1 ;  /* 0x3f80000000007820 */ /* 0x000fc80000410000 */
[----:B------:R0:W3:Y:S01]  /*8b00*/  F2F.F64.F32 R18, R0 ;  /* 0x0000000000127310 */ /* 0x0000e20000201800 */
[----:B------:R-:W-:Y:S05]  /*8b10*/  BRA `(.L_x_10265) ;  /* 0x0000000000a47947 */ /* 0x000fea0003800000 */
.L_x_10277:
        /* <DEDUP_REMOVED lines=14> */
.L_x_10291:
[----:B------:R-:W-:Y:S05]  /*8c00*/  BSYNC B0 ;  /* 0x0000000000007941 */ /* 0x000fea0003800000 */
.L_x_10290:
[----:B------:R-:W-:-:S04]  /*8c10*/  FMUL.FTZ R0, R0, 1 ;  /* 0x3f80000000007820 */ /* 0x000fc80000410000 */
[----:B------:R0:W3:Y:S01]  /*8c20*/  F2F.F64.F32 R18, R0 ;  /* 0x0000000000127310 */ /* 0x0000e20000201800 */
[----:B------:R-:W-:Y:S05]  /*8c30*/  BRA `(.L_x_10265) ;  /* 0x00000000005c7947 */ /* 0x000fea0003800000 */
.L_x_10264:
        /* <DEDUP_REMOVED lines=15> */
[----:B012-45:R-:W-:Y:S05]  /*8d30*/  CALL.ABS.NOINC R2 ;  /* 0x0000000002007343 */ /* 0x037fea0003c00000 */
.L_x_10292:
[----:B------:R-:W-:Y:S01]  /*8d40*/  CS2R R18, SRZ ;  /* 0x0000000000127805 */ /* 0x000fe2000001ff00 */
[----:B------:R-:W-:Y:S06]  /*8d50*/  BRA `(.L_x_10265) ;  /* 0x0000000000147947 */ /* 0x000fec0003800000 */
.L_x_10289:
[----:B------:R-:W3:Y:S02]  /*8d60*/  LDG.E.64 R18, desc[UR36][R2.64] ;  /* 0x0000002402127981 */ /* 0x000ee4000c1e1b00 */
[----:B---3--:R-:W0:Y:S01]  /*8d70*/  I2F.F64.U64 R18, R18 ;  /* 0x0000001200127312 */ /* 0x008e220000301800 */
[----:B------:R-:W-:Y:S05]  /*8d80*/  BRA `(.L_x_10265) ;  /* 0x0000000000087947 */ /* 0x000fea0003800000 */
.L_x_10288:
[----:B------:R-:W3:Y:S02]  /*8d90*/  LDG.E R2, desc[UR36][R2.64] ;  /* 0x0000002402027981 */ /* 0x000ee4000c1e1900 */
[----:B---3--:R0:W3:Y:S02]  /*8da0*/  I2F.F64.U32 R18, R2 ;  /* 0x0000000200127312 */ /* 0x0080e40000201800 */
.L_x_10265:
        /* <DEDUP_REMOVED lines=18> */
.L_x_10296:
[----:B------:R-:W2:Y:S02]  /*8ed0*/  LDG.E.U8 R2, desc[UR36][R4.64] ;  /* 0x0000002404027981 */ /* 0x000ea4000c1e1100 */
[----:B--2---:R-:W0:Y:S01]  /*8ee0*/  I2F.F64.U16 R2, R2 ;  /* 0x0000000200027312 */ /* 0x004e220000101800 */
[----:B------:R-:W-:Y:S05]  /*8ef0*/  BRA `(.L_x_10298) ;  /* 0x0000000c00707947 */ /* 0x000fea0003800000 */
.L_x_10295:
        /* <DEDUP_REMOVED lines=9> */
.L_x_10300:
[----:B------:R-:W2:Y:S02]  /*8f90*/  LDG.E R2, desc[UR36][R4.64] ;  /* 0x0000002404027981 */ /* 0x000ea4000c1e1900 */
[----:B--2---:R-:W0:Y:S01]  /*8fa0*/  I2F.F64 R2, R2 ;  /* 0x0000000200027312 */ /* 0x004e220000201c00 */
[----:B------:R-:W-:Y:S05]  /*8fb0*/  BRA `(.L_x_10298) ;  /* 0x0000000c00407947 */ /* 0x000fea0003800000 */
.L_x_10299:
[----:B------:R-:W2:Y:S02]  /*8fc0*/  LDG.E.U16 R2, desc[UR36][R4.64] ;  /* 0x0000002404027981 */ /* 0x000ea4000c1e1500 */
[----:B--2---:R-:W0:Y:S01]  /*8fd0*/  I2F.F64.S16 R2, R2 ;  /* 0x0000000200027312 */ /* 0x004e220000101c00 */
[----:B------:R-:W-:Y:S05]  /*8fe0*/  BRA `(.L_x_10298) ;  /* 0x0000000c00347947 */ /* 0x000fea0003800000 */
.L_x_10294:
        /* <DEDUP_REMOVED lines=10> */
.L_x_10302:
[----:B------:R-:W2:Y:S02]  /*9090*/  LDG.E.U16 R0, desc[UR36][R4.64] ;  /* 0x0000002404007981 */ /* 0x000ea4000c1e1500 */
[----:B--2---:R-:W-:-:S05]  /*90a0*/  HADD2.F32 R0, -RZ, R0.H0_H0 ;  /* 0x20000000ff007230 */ /* 0x004fca0000004100 */
[----:B------:R-:W-:-:S04]  /*90b0*/  FMUL.FTZ R0, R0, 1 ;  /* 0x3f80000000007820 */ /* 0x000fc80000410000 */
[----:B------:R0:W2:Y:S01]  /*90c0*/  F2F.F64.F32 R2, R0 ;  /* 0x0000000000027310 */ /* 0x0000a20000201800 */
[----:B------:R-:W-:Y:S05]  /*90d0*/  BRA `(.L_x_10298) ;  /* 0x0000000800f87947 */ /* 0x000fea0003800000 */
.L_x_10301:
        /* <DEDUP_REMOVED lines=10> */
.L_x_10304:
[----:B------:R-:W2:Y:S02]  /*9180*/  LDG.E.U16 R4, desc[UR36][R4.64] ;  /* 0x0000002404047981 */ /* 0x000ea4000c1e1500 */
[----:B--2---:R-:W-:-:S05]  /*9190*/  HADD2.F32 R0, -RZ, R4.H0_H0 ;  /* 0x20000004ff007230 */ /* 0x004fca0000004100 */
[----:B------:R-:W-:-:S04]  /*91a0*/  FMUL.FTZ R0, R0, 1 ;  /* 0x3f80000000007820 */ /* 0x000fc80000410000 */
[----:B------:R0:W2:Y:S01]  /*91b0*/  F2F.F64.F32 R2, R0 ;  /* 0x0000000000027310 */ /* 0x0000a20000201800 */
[----:B------:R-:W-:Y:S05]  /*91c0*/  BRA `(.L_x_10298) ;  /* 0x0000000800bc7947 */ /* 0x000fea0003800000 */
.L_x_10303:
[----:B------:R0:W5:Y:S01]  /*91d0*/  LDG.E.64 R2, desc[UR36][R4.64] ;  /* 0x0000002404027981 */ /* 0x000162000c1e1b00 */
[----:B------:R-:W-:Y:S05]  /*91e0*/  BRA `(.L_x_10298) ;  /* 0x0000000800b47947 */ /* 0x000fea0003800000 */
.L_x_10293:
        /* <DEDUP_REMOVED lines=13> */
.L_x_10307:
[----:B------:R0:W5:Y:S01]  /*92c0*/  LDG.E.64 R2, desc[UR36][R4.64] ;  /* 0x0000002404027981 */ /* 0x000162000c1e1b00 */
[----:B------:R-:W-:Y:S05]  /*92d0*/  BRA `(.L_x_10298) ;  /* 0x0000000800787947 */ /* 0x000fea0003800000 */
.L_x_10306:
        /* <DEDUP_REMOVED lines=28> */
.L_x_10309:
        /* <DEDUP_REMOVED lines=15> */
.L_x_10308:
[----:B------:R-:W2:Y:S02]  /*9590*/  LDG.E.U16 R0, desc[UR36][R4.64] ;  /* 0x0000002404007981 */ /* 0x000ea4000c1e1500 */
[----:B--2---:R-:W-:-:S04]  /*95a0*/  IMAD.U32 R0, R0, 0x10000, RZ ;  /* 0x0001000000007824 */ /* 0x004fc800078e00ff */
[----:B------:R-:W-:-:S04]  /*95b0*/  FMUL.FTZ R0, R0, 1 ;  /* 0x3f80000000007820 */ /* 0x000fc80000410000 */
[----:B------:R0:W2:Y:S01]  /*95c0*/  F2F.F64.F32 R2, R0 ;  /* 0x0000000000027310 */ /* 0x0000a20000201800 */
[----:B------:R-:W-:Y:S05]  /*95d0*/  BRA `(.L_x_10298) ;  /* 0x0000000400b87947 */ /* 0x000fea0003800000 */
.L_x_10305:
        /* <DEDUP_REMOVED lines=11> */
.L_x_10312:
        /* <DEDUP_REMOVED lines=21> */
.L_x_10316:
[----:B------:R-:W-:Y:S05]  /*97e0*/  BSYNC B1 ;  /* 0x0000000000017941 */ /* 0x000fea0003800000 */
.L_x_10315:
[----:B------:R-:W-:Y:S01]  /*97f0*/  LEA R3, R0, 0x3b800000, 0x17 ;  /* 0x3b80000000037811 */ /* 0x000fe200078eb8ff */
[----:B------:R-:W-:-:S05]  /*9800*/  IMAD.SHL.U32 R0, R2, 0x100000, RZ ;  /* 0x0010000002007824 */ /* 0x000fca00078e00ff */
[----:B------:R-:W-:-:S07]  /*9810*/  LOP3.LUT R0, R3, R0, R4, 0xfe, !PT ;  /* 0x0000000003007212 */ /* 0x000fce00078efe04 */
.L_x_10314:
[----:B------:R-:W-:Y:S05]  /*9820*/  BSYNC B0 ;  /* 0x0000000000007941 */ /* 0x000fea0003800000 */
.L_x_10313:
[----:B------:R-:W-:-:S04]  /*9830*/  FMUL.FTZ R0, R0, 1 ;  /* 0x3f80000000007820 */ /* 0x000fc80000410000 */
[----:B------:R0:W2:Y:S01]  /*9840*/  F2F.F64.F32 R2, R0 ;  /* 0x0000000000027310 */ /* 0x0000a20000201800 */
[----:B------:R-:W-:Y:S05]  /*9850*/  BRA `(.L_x_10298) ;  /* 0x0000000400187947 */ /* 0x000fea0003800000 */
.L_x_10311:
        /* <DEDUP_REMOVED lines=21> */
.L_x_10320:
[----:B------:R-:W-:Y:S05]  /*99b0*/  BSYNC B1 ;  /* 0x0000000000017941 */ /* 0x000fea0003800000 */
.L_x_10319:
[----:B------:R-:W-:Y:S01]  /*99c0*/  LEA R3, R0, 0x37800000, 0x17 ;  /* 0x3780000000037811 */ /* 0x000fe200078eb8ff */
[----:B------:R-:W-:-:S05]  /*99d0*/  IMAD.SHL.U32 R0, R2, 0x200000, RZ ;  /* 0x0020000002007824 */ /* 0x000fca00078e00ff */
[----:B------:R-:W-:-:S07]  /*99e0*/  LOP3.LUT R0, R3, R0, R4, 0xfe, !PT ;  /* 0x0000000003007212 */ /* 0x000fce00078efe04 */
.L_x_10318:
[----:B------:R-:W-:Y:S05]  /*99f0*/  BSYNC B0 ;  /* 0x0000000000007941 */ /* 0x000fea0003800000 */
.L_x_10317:
[----:B------:R-:W-:-:S04]  /*9a00*/  FMUL.FTZ R0, R0, 1 ;  /* 0x3f80000000007820 */ /* 0x000fc80000410000 */
[----:B------:R0:W2:Y:S01]  /*9a10*/  F2F.F64.F32 R2, R0 ;  /* 0x0000000000027310 */ /* 0x0000a20000201800 */
[----:B------:R-:W-:Y:S05]  /*9a20*/  BRA `(.L_x_10298) ;  /* 0x0000000000a47947 */ /* 0x000fea0003800000 */
.L_x_10310:
        /* <DEDUP_REMOVED lines=14> */
.L_x_10324:
[----:B------:R-:W-:Y:S05]  /*9b10*/  BSYNC B0 ;  /* 0x0000000000007941 */ /* 0x000fea0003800000 */
.L_x_10323:
[----:B------:R-:W-:-:S04]  /*9b20*/  FMUL.FTZ R0, R0, 1 ;  /* 0x3f80000000007820 */ /* 0x000fc80000410000 */
[----:B------:R0:W2:Y:S01]  /*9b30*/  F2F.F64.F32 R2, R0 ;  /* 0x0000000000027310 */ /* 0x0000a20000201800 */
[----:B------:R-:W-:Y:S05]  /*9b40*/  BRA `(.L_x_10298) ;  /* 0x00000000005c7947 */ /* 0x000fea0003800000 */
.L_x_10297:
[----:B------:R-:W-:Y:S01]  /*9b50*/  MOV R2, 0x228 ;  /* 0x0000022800027802 */ /* 0x000fe20000000f00 */
[----:B------:R-:W-:Y:S01]  /*9b60*/  ULDC.64 UR4, c[0x4][0x218] ;  /* 0x0100860000047ab9 */ /* 0x000fe20000000a00 */
[----:B------:R-:W-:Y:S01]  /*9b70*/  ULDC.64 UR6, c[0x4][0x60] ;  /* 0x0100180000067ab9 */ /* 0x000fe20000000a00 */
[----:B------:R-:W-:Y:S01]  /*9b80*/  IMAD.U32 R4, RZ, RZ, UR4 ;  /* 0x00000004ff047e24 */ /* 0x000fe2000f8e00ff */
[----:B------:R-:W-:Y:S01]  /*9b90*/  MOV R5, UR5 ;  /* 0x0000000500057c02 */ /* 0x000fe20008000f00 */
[----:B------:R-:W-:Y:S01]  /*9ba0*/  ULDC.64 UR4, c[0x4][0x220] ;  /* 0x0100880000047ab9 */ /* 0x000fe20000000a00 */
[----:B------:R-:W0:Y:S01]  /*9bb0*/  LDC.64 R2, c[0x4][R2] ;  /* 0x0100000002027b82 */ /* 0x000e220000000a00 */
        /* <DEDUP_REMOVED lines=9> */
.L_x_10325:
[----:B------:R-:W-:Y:S01]  /*9c50*/  CS2R R2, SRZ ;  /* 0x0000000000027805 */ /* 0x000fe2000001ff00 */
[----:B------:R-:W-:Y:S06]  /*9c60*/  BRA `(.L_x_10298) ;  /* 0x0000000000147947 */ /* 0x000fec0003800000 */
.L_x_10322:
[----:B------:R-:W2:Y:S02]  /*9c70*/  LDG.E.64 R2, desc[UR36][R4.64] ;  /* 0x0000002404027981 */ /* 0x000ea4000c1e1b00 */
[----:B--2---:R-:W2:Y:S01]  /*9c80*/  I2F.F64.U64 R2, R2 ;  /* 0x0000000200027312 */ /* 0x004ea20000301800 */
[----:B------:R-:W-:Y:S05]  /*9c90*/  BRA `(.L_x_10298) ;  /* 0x0000000000087947 */ /* 0x000fea0003800000 */
.L_x_10321:
[----:B------:R-:W2:Y:S02]  /*9ca0*/  LDG.E R2, desc[UR36][R4.64] ;  /* 0x0000002404027981 */ /* 0x000ea4000c1e1900 */
[----:B--2---:R-:W0:Y:S02]  /*9cb0*/  I2F.F64.U32 R2, R2 ;  /* 0x0000000200027312 */ /* 0x004e240000201800 */
.L_x_10298:
[----:B------:R-:W1:Y:S01]  /*9cc0*/  LDC.U8 R6, c[0x0][0x510] ;  /* 0x00014400ff067b82 */ /* 0x000e620000000000 */
[----:B------:R-:W-:Y:S02]  /*9cd0*/  ULDC.64 UR4, c[0x0][0x500] ;  /* 0x0001400000047ab9 */ /* 0x000fe40000000a00 */
[----:B---3-5:R-:W-:Y:S01]  /*9ce0*/  DMUL R18, R18, UR4 ;  /* 0x0000000412127c28 */ /* 0x028fe20008000000 */
[----:B------:R-:W-:-:S07]  /*9cf0*/  ULDC.64 UR4, c[0x0][0x4f8] ;  /* 0x00013e0000047ab9 */ /* 0x000fce0000000a00 */
[----:B0-2---:R-:W-:-:S08]  /*9d00*/  DMUL R4, R18, R2 ;  /* 0x0000000212047228 */ /* 0x005fd00000000000 */
[----:B-1--4-:R-:W-:Y:S01]  /*9d10*/  DFMA R4, R22, UR4, R4 ;  /* 0x0000000416047c2b */ /* 0x012fe20008000004 */
        /* <DEDUP_REMOVED lines=14> */
.L_x_10329:
[----:B------:R-:W0:Y:S02]  /*9e00*/  F2I.S64.F64.TRUNC R4, R4 ;  /* 0x0000000400047311 */ /* 0x000e24000030d900 */
[----:B0-----:R-:W-:-:S05]  /*9e10*/  IMAD.MOV.U32 R3, RZ, RZ, R4 ;  /* 0x000000ffff037224 */ /* 0x001fca00078e0004 */
[----:B------:R0:W-:Y:S01]  /*9e20*/  STG.E.U8 desc[UR36][R16.64], R3 ;  /* 0x0000000310007986 */ /* 0x0001e2000c101124 */
[----:B------:R-:W-:Y:S05]  /*9e30*/  BRA `(.L_x_10331) ;  /* 0x0000000c00f87947 */ /* 0x000fea0003800000 */
.L_x_10328:
        /* <DEDUP_REMOVED lines=9> */
.L_x_10333:
[----:B------:R-:W0:Y:S02]  /*9ed0*/  F2I.F64.TRUNC R5, R4 ;  /* 0x0000000400057311 */ /* 0x000e24000030d100 */
[----:B0-----:R0:W-:Y:S01]  /*9ee0*/  STG.E desc[UR36][R16.64], R5 ;  /* 0x0000000510007986 */ /* 0x0011e2000c101924 */
[----:B------:R-:W-:Y:S05]  /*9ef0*/  BRA `(.L_x_10331) ;  /* 0x0000000c00c87947 */ /* 0x000fea0003800000 */
.L_x_10332:
[----:B------:R-:W0:Y:S02]  /*9f00*/  F2I.F64.TRUNC R5, R4 ;  /* 0x0000000400057311 */ /* 0x000e24000030d100 */
[----:B0-----:R0:W-:Y:S01]  /*9f10*/  STG.E.U16 desc[UR36][R16.64], R5 ;  /* 0x0000000510007986 */ /* 0x0011e2000c101524 */
[----:B------:R-:W-:Y:S05]  /*9f20*/  BRA `(.L_x_10331) ;  /* 0x0000000c00bc7947 */ /* 0x000fea0003800000 */
.L_x_10327:
        /* <DEDUP_REMOVED lines=13> */
.L_x_10335:
        /* <DEDUP_REMOVED lines=8> */
.L_x_10334:
        /* <DEDUP_REMOVED lines=14> */
.L_x_10337:
        /* <DEDUP_REMOVED lines=9> */
.L_x_10336:
[----:B------:R0:W-:Y:S01]  /*a1f0*/  STG.E.64 desc[UR36][R16.64], R4 ;  /* 0x0000000410007986 */ /* 0x0001e2000c101b24 */
[----:B------:R-:W-:Y:S05]  /*a200*/  BRA `(.L_x_10331) ;  /* 0x0000000c00047947 */ /* 0x000fea0003800000 */
.L_x_10326:
        /* <DEDUP_REMOVED lines=12> */
.L_x_10340:
[----:B------:R-:W-:-:S05]  /*a2d0*/  CS2R R6, SRZ ;  /* 0x0000000000067805 */ /* 0x000fca000001ff00 */
[----:B------:R0:W-:Y:S01]  /*a2e0*/  STG.E.128 desc[UR36][R16.64], R4 ;  /* 0x0000000410007986 */ /* 0x0001e2000c101d24 */
[----:B------:R-:W-:Y:S05]  /*a2f0*/  BRA `(.L_x_10331) ;  /* 0x0000000800c87947 */ /* 0x000fea0003800000 */
.L_x_10339:
        /* <DEDUP_REMOVED lines=25> */
.L_x_10344:
[----:B------:R-:W-:Y:S05]  /*a490*/  BSYNC B0 ;  /* 0x0000000000007941 */ /* 0x000fea0003800000 */
.L_x_10343:
[----:B------:R-:W-:-:S05]  /*a4a0*/  LOP3.LUT R3, R0, R3, RZ, 0xfc, !PT ;  /* 0x0000000300037212 */ /* 0x000fca00078efcff */
[----:B------:R0:W-:Y:S01]  /*a4b0*/  STG.E.U8 desc[UR36][R16.64], R3 ;  /* 0x0000000310007986 */ /* 0x0001e2000c101124 */
[----:B------:R-:W-:Y:S05]  /*a4c0*/  BRA `(.L_x_10331) ;  /* 0x0000000800547947 */ /* 0x000fea0003800000 */
.L_x_10342:
        /* <DEDUP_REMOVED lines=17> */
.L_x_10346:
[----:B------:R-:W-:Y:S01]  /*a5e0*/  IMAD.MOV.U32 R0, RZ, RZ, 0x7f ;  /* 0x0000007fff007424 */ /* 0x000fe200078e00ff */
[----:B------:R-:W-:-:S04]  /*a5f0*/  ISETP.GT.U32.AND P0, PT, R2, 0x7f800000, PT ;  /* 0x7f8000000200780c */ /* 0x000fc80003f04070 */
[----:B------:R-:W-:-:S09]  /*a600*/  SEL R0, R0, 0x7c, P0 ;  /* 0x0000007c00007807 */ /* 0x000fd20000000000 */
.L_x_10347:
[----:B------:R-:W-:Y:S05]  /*a610*/  BSYNC B0 ;  /* 0x0000000000007941 */ /* 0x000fea0003800000 */
.L_x_10345:
[----:B------:R-:W-:-:S04]  /*a620*/  LOP3.LUT R2, R3, 0x80000000, RZ, 0xc0, !PT ;  /* 0x8000000003027812 */ /* 0x000fc800078ec0ff */
[----:B------:R-:W-:-:S04]  /*a630*/  SHF.R.U32.HI R3, RZ, 0x18, R2 ;  /* 0x00000018ff037819 */ /* 0x000fc80000011602 */
[----:B------:R-:W-:-:S05]  /*a640*/  LOP3.LUT R3, R0, R3, RZ, 0xfc, !PT ;  /* 0x0000000300037212 */ /* 0x000fca00078efcff */
[----:B------:R0:W-:Y:S01]  /*a650*/  STG.E.U8 desc[UR36][R16.64], R3 ;  /* 0x0000000310007986 */ /* 0x0001e2000c101124 */
[----:B------:R-:W-:Y:S05]  /*a660*/  BRA `(.L_x_10331) ;  /* 0x0000000400ec7947 */ /* 0x000fea0003800000 */
.L_x_10341:
        /* <DEDUP_REMOVED lines=8> */
.L_x_10338:
        /* <DEDUP_REMOVED lines=11> */
.L_x_10350:
        /* <DEDUP_REMOVED lines=21> */
.L_x_10353:
[----:B------:R-:W-:-:S04]  /*a8f0*/  LOP3.LUT R2, R3, 0x80000000, RZ, 0xc0, !PT ;  /* 0x8000000003027812 */ /* 0x000fc800078ec0ff */
[----:B------:R-:W-:-:S04]  /*a900*/  SHF.R.U32.HI R3, RZ, 0x18, R2 ;  /* 0x00000018ff037819 */ /* 0x000fc80000011602 */
[----:B------:R-:W-:-:S04]  /*a910*/  LOP3.LUT R0, R0, R3, RZ, 0xfc, !PT ;  /* 0x0000000300007212 */ /* 0x000fc800078efcff */
[----:B------:R-:W-:-:S07]  /*a920*/  PRMT R8, R0, 0x7610, R8 ;  /* 0x0000761000087816 */ /* 0x000fce0000000008 */
.L_x_10352:
[----:B------:R-:W-:Y:S05]  /*a930*/  BSYNC B0 ;  /* 0x0000000000007941 */ /* 0x000fea0003800000 */
.L_x_10351:
[----:B------:R0:W-:Y:S01]  /*a940*/  STG.E.U8 desc[UR36][R16.64], R8 ;  /* 0x0000000810007986 */ /* 0x0001e2000c101124 */
[----:B------:R-:W-:Y:S05]  /*a950*/  BRA `(.L_x_10331) ;  /* 0x0000000400307947 */ /* 0x000fea0003800000 */
.L_x_10349:
        /* <DEDUP_REMOVED lines=21> */
.L_x_10356:
[----:B------:R-:W-:-:S04]  /*aab0*/  LOP3.LUT R2, R3, 0x80000000, RZ, 0xc0, !PT ;  /* 0x8000000003027812 */ /* 0x000fc800078ec0ff */
[----:B------:R-:W-:-:S04]  /*aac0*/  SHF.R.U32.HI R3, RZ, 0x18, R2 ;  /* 0x00000018ff037819 */ /* 0x000fc80000011602 */
[----:B------:R-:W-:-:S04]  /*aad0*/  LOP3.LUT R0, R0, R3, RZ, 0xfc, !PT ;  /* 0x0000000300007212 */ /* 0x000fc800078efcff */
[----:B------:R-:W-:-:S07]  /*aae0*/  PRMT R8, R0, 0x7610, R8 ;  /* 0x0000761000087816 */ /* 0x000fce0000000008 */
.L_x_10355:
[----:B------:R-:W-:Y:S05]  /*aaf0*/  BSYNC B0 ;  /* 0x0000000000007941 */ /* 0x000fea0003800000 */
.L_x_10354:
[----:B------:R3:W-:Y:S01]  /*ab00*/  STG.E.U8 desc[UR36][R16.64], R8 ;  /* 0x0000000810007986 */ /* 0x0007e2000c101124 */
[----:B------:R-:W-:Y:S05]  /*ab10*/  BRA `(.L_x_10331) ;  /* 0x0000000000c07947 */ /* 0x000fea0003800000 */
.L_x_10348:
        /* <DEDUP_REMOVED lines=26> */
.L_x_10330:
        /* <DEDUP_REMOVED lines=16> */
.L_x_10359:
[----:B------:R-:W-:Y:S05]  /*adc0*/  BRA `(.L_x_10331) ;  /* 0x0000000000147947 */ /* 0x000fea0003800000 */
.L_x_10358:
[----:B------:R-:W0:Y:S02]  /*add0*/  F2I.U64.F64.TRUNC R4, R4 ;  /* 0x0000000400047311 */ /* 0x000e24000030d800 */
[----:B0-----:R2:W-:Y:S01]  /*ade0*/  STG.E.64 desc[UR36][R16.64], R4 ;  /* 0x0000000410007986 */ /* 0x0015e2000c101b24 */
[----:B------:R-:W-:Y:S05]  /*adf0*/  BRA `(.L_x_10331) ;  /* 0x0000000000087947 */ /* 0x000fea0003800000 */
.L_x_10357:
[----:B------:R-:W0:Y:S02]  /*ae00*/  F2I.U32.F64.TRUNC R5, R4 ;  /* 0x0000000400057311 */ /* 0x000e24000030d000 */
[----:B0-----:R0:W-:Y:S02]  /*ae10*/  STG.E desc[UR36][R16.64], R5 ;  /* 0x0000000510007986 */ /* 0x0011e4000c101924 */
.L_x_10331:
[----:B------:R-:W-:-:S07]  /*ae20*/  VIADD R25, R25, 0x80 ;  /* 0x0000008019197836 */ /* 0x000fce0000000000 */
.L_x_10225:
[----:B------:R-:W-:Y:S05]  /*ae30*/  BSYNC B6 ;  /* 0x0000000000067941 */ /* 0x000fea0003800000 */
.L_x_10224:
        /* <DEDUP_REMOVED lines=384> */
.L_x_10362:
        /* <DEDUP_REMOVED lines=21> */
.L_x_10366:
[----:B------:R-:W2:Y:S02]  /*c790*/  LDG.E.U8 R2, desc[UR36][R2.64] ;  /* 0x0000002402027981 */ /* 0x000ea4000c1e1100 */
[----:B--2---:R0:W1:Y:S01]  /*c7a0*/  I2F.F64.U16 R22, R2 ;  /* 0x0000000200167312 */ /* 0x0040620000101800 */
[----:B------:R-:W-:Y:S05]  /*c7b0*/  BRA `(.L_x_10368) ;  /* 0x0000000c00707947 */ /* 0x000fea0003800000 */
.L_x_10365:
        /* <DEDUP_REMOVED lines=9> */
.L_x_10370:
[----:B------:R-:W2:Y:S02]  /*c850*/  LDG.E R2, desc[UR36][R2.64] ;  /* 0x0000002402027981 */ /* 0x000ea4000c1e1900 */
[----:B--2---:R0:W1:Y:S01]  /*c860*/  I2F.F64 R22, R2 ;  /* 0x0000000200167312 */ /* 0x0040620000201c00 */
[----:B------:R-:W-:Y:S05]  /*c870*/  BRA `(.L_x_10368) ;  /* 0x0000000c00407947 */ /* 0x000fea0003800000 */
.L_x_10369:
[----:B------:R-:W2:Y:S02]  /*c880*/  LDG.E.U16 R2, desc[UR36][R2.64] ;  /* 0x0000002402027981 */ /* 0x000ea4000c1e1500 */
[----:B--2---:R0:W1:Y:S01]  /*c890*/  I2F.F64.S16 R22, R2 ;  /* 0x0000000200167312 */ /* 0x0040620000101c00 */
[----:B------:R-:W-:Y:S05]  /*c8a0*/  BRA `(.L_x_10368) ;  /* 0x0000000c00347947 */ /* 0x000fea0003800000 */
.L_x_10364:
        /* <DEDUP_REMOVED lines=10> */
.L_x_10372:
[----:B------:R-:W2:Y:S02]  /*c950*/  LDG.E.U16 R0, desc[UR36][R2.64] ;  /* 0x0000002402007981 */ /* 0x000ea4000c1e1500 */
[----:B--2---:R-:W-:-:S05]  /*c960*/  HADD2.F32 R0, -RZ, R0.H0_H0 ;  /* 0x20000000ff007230 */ /* 0x004fca0000004100 */
[----:B------:R-:W-:-:S04]  /*c970*/  FMUL.FTZ R0, R0, 1 ;  /* 0x3f80000000007820 */ /* 0x000fc80000410000 */
[----:B------:R0:W1:Y:S01]  /*c980*/  F2F.F64.F32 R22, R0 ;  /* 0x0000000000167310 */ /* 0x0000620000201800 */
[----:B------:R-:W-:Y:S05]  /*c990*/  BRA `(.L_x_10368) ;  /* 0x0000000800f87947 */ /* 0x000fea0003800000 */
.L_x_10371:
        /* <DEDUP_REMOVED lines=10> */
.L_x_10374:
[----:B------:R-:W2:Y:S02]  /*ca40*/  LDG.E.U16 R2, desc[UR36][R2.64] ;  /* 0x0000002402027981 */ /* 0x000ea4000c1e1500 */
[----:B--2---:R-:W-:-:S05]  /*ca50*/  HADD2.F32 R0, -RZ, R2.H0_H0 ;  /* 0x20000002ff007230 */ /* 0x004fca0000004100 */
[----:B------:R-:W-:-:S04]  /*ca60*/  FMUL.FTZ R0, R0, 1 ;  /* 0x3f80000000007820 */ /* 0x000fc80000410000 */
[----:B------:R0:W1:Y:S01]  /*ca70*/  F2F.F64.F32 R22, R0 ;  /* 0x0000000000167310 */ /* 0x0000620000201800 */
[----:B------:R-:W-:Y:S05]  /*ca80*/  BRA `(.L_x_10368) ;  /* 0x0000000800bc7947 */ /* 0x000fea0003800000 */
.L_x_10373:
[----:B------:R0:W5:Y:S01]  /*ca90*/  LDG.E.64 R22, desc[UR36][R2.64] ;  /* 0x0000002402167981 */ /* 0x000162000c1e1b00 */
[----:B------:R-:W-:Y:S05]  /*caa0*/  BRA `(.L_x_10368) ;  /* 0x0000000800b47947 */ /* 0x000fea0003800000 */
.L_x_10363:
        /* <DEDUP_REMOVED lines=13> */
.L_x_10377:
[----:B------:R0:W5:Y:S01]  /*cb80*/  LDG.E.64 R22, desc[UR36][R2.64] ;  /* 0x0000002402167981 */ /* 0x000162000c1e1b00 */
[----:B------:R-:W-:Y:S05]  /*cb90*/  BRA `(.L_x_10368) ;  /* 0x0000000800787947 */ /* 0x000fea0003800000 */
.L_x_10376:
        /* <DEDUP_REMOVED lines=28> */
.L_x_10379:
        /* <DEDUP_REMOVED lines=15> */
.L_x_10378:
[----:B------:R-:W2:Y:S02]  /*ce50*/  LDG.E.U16 R0, desc[UR36][R2.64] ;  /* 0x0000002402007981 */ /* 0x000ea4000c1e1500 */
[----:B--2---:R-:W-:-:S04]  /*ce60*/  IMAD.U32 R0, R0, 0x10000, RZ ;  /* 0x0001000000007824 */ /* 0x004fc800078e00ff */
[----:B------:R-:W-:-:S04]  /*ce70*/  FMUL.FTZ R0, R0, 1 ;  /* 0x3f80000000007820 */ /* 0x000fc80000410000 */
[----:B------:R0:W1:Y:S01]  /*ce80*/  F2F.F64.F32 R22, R0 ;  /* 0x0000000000167310 */ /* 0x0000620000201800 */
[----:B------:R-:W-:Y:S05]  /*ce90*/  BRA `(.L_x_10368) ;  /* 0x0000000400b87947 */ /* 0x000fea0003800000 */
.L_x_10375:
        /* <DEDUP_REMOVED lines=9> */
[----:B--2---:R2:W3:Y:S01]  /*cf30*/  I2F.F64.U16 R22, R2 ;  /* 0x0000000200167312 */ /* 0x0044e20000101800 */
[----:B------:R-:W-:Y:S05]  /*cf40*/  BRA `(.L_x_10368) ;  /* 0x00000004008c7947 */ /* 0x000fea0003800000 */
.L_x_10382:
        /* <DEDUP_REMOVED lines=21> */
.L_x_10386:
[----:B------:R-:W-:Y:S05]  /*d0a0*/  BSYNC B1 ;  /* 0x0000000000017941 */ /* 0x000fea0003800000 */
.L_x_10385:
[----:B------:R-:W-:Y:S01]  /*d0b0*/  LEA R3, R0, 0x3b800000, 0x17 ;  /* 0x3b80000000037811 */ /* 0x000fe200078eb8ff */
[----:B------:R-:W-:-:S05]  /*d0c0*/  IMAD.SHL.U32 R0, R2, 0x100000, RZ ;  /* 0x0010000002007824 */ /* 0x000fca00078e00ff */
[----:B------:R-:W-:-:S07]  /*d0d0*/  LOP3.LUT R0, R3, R0, R4, 0xfe, !PT ;  /* 0x0000000003007212 */ /* 0x000fce00078efe04 */
.L_x_10384:
[----:B------:R-:W-:Y:S05]  /*d0e0*/  BSYNC B0 ;  /* 0x0000000000007941 */ /* 0x000fea0003800000 */
.L_x_10383:
[----:B------:R-:W-:-:S04]  /*d0f0*/  FMUL.FTZ R0, R0, 1 ;  /* 0x3f80000000007820 */ /* 0x000fc80000410000 */
[----:B------:R4:W0:Y:S01]  /*d100*/  F2F.F64.F32 R22, R0 ;  /* 0x0000000000167310 */ /* 0x0008220000201800 */
[----:B------:R-:W-:Y:S05]  /*d110*/  BRA `(.L_x_10368) ;  /* 0x0000000400187947 */ /* 0x000fea0003800000 */
.L_x_10381:
        /* <DEDUP_REMOVED lines=21> */
.L_x_10390:
[----:B------:R-:W-:Y:S05]  /*d270*/  BSYNC B1 ;  /* 0x0000000000017941 */ /* 0x000fea0003800000 */
.L_x_10389:
[----:B------:R-:W-:Y:S01]  /*d280*/  LEA R3, R0, 0x37800000, 0x17 ;  /* 0x3780000000037811 */ /* 0x000fe200078eb8ff */
[----:B------:R-:W-:-:S05]  /*d290*/  IMAD.SHL.U32 R0, R2, 0x200000, RZ ;  /* 0x0020000002007824 */ /* 0x000fca00078e00ff */
[----:B------:R-:W-:-:S07]  /*d2a0*/  LOP3.LUT R0, R3, R0, R4, 0xfe, !PT ;  /* 0x0000000003007212 */ /* 0x000fce00078efe04 */
.L_x_10388:
[----:B------:R-:W-:Y:S05]  /*d2b0*/  BSYNC B0 ;  /* 0x0000000000007941 */ /* 0x000fea0003800000 */
.L_x_10387:
[----:B------:R-:W-:-:S04]  /*d2c0*/  FMUL.FTZ R0, R0, 1 ;  /* 0x3f80000000007820 */ /* 0x000fc80000410000 */
[----:B------:R0:W1:Y:S01]  /*d2d0*/  F2F.F64.F32 R22, R0 ;  /* 0x0000000000167310 */ /* 0x0000620000201800 */
[----:B------:R-:W-:Y:S05]  /*d2e0*/  BRA `(.L_x_10368) ;  /* 0x0000000000a47947 */ /* 0x000fea0003800000 */
.L_x_10380:
        /* <DEDUP_REMOVED lines=14> */
.L_x_10394:
[----:B------:R-:W-:Y:S05]  /*d3d0*/  BSYNC B0 ;  /* 0x0000000000007941 */ /* 0x000fea0003800000 */
.L_x_10393:
[----:B------:R-:W-:-:S04]  /*d3e0*/  FMUL.FTZ R0, R0, 1 ;  /* 0x3f80000000007820 */ /* 0x000fc80000410000 */
[----:B------:R0:W1:Y:S01]  /*d3f0*/  F2F.F64.F32 R22, R0 ;  /* 0x0000000000167310 */ /* 0x0000620000201800 */
[----:B------:R-:W-:Y:S05]  /*d400*/  BRA `(.L_x_10368) ;  /* 0x00000000005c7947 */ /* 0x000fea0003800000 */
.L_x_10367:
        /* <DEDUP_REMOVED lines=16> */
.L_x_10395:
[----:B------:R-:W-:Y:S01]  /*d510*/  CS2R R22, SRZ ;  /* 0x0000000000167805 */ /* 0x000fe2000001ff00 */
[----:B------:R-:W-:Y:S06]  /*d520*/  BRA `(.L_x_10368) ;  /* 0x0000000000147947 */ /* 0x000fec0003800000 */
.L_x_10392:
[----:B------:R-:W2:Y:S02]  /*d530*/  LDG.E.64 R22, desc[UR36][R2.64] ;  /* 0x0000002402167981 */ /* 0x000ea4000c1e1b00 */
[----:B--2---:R-:W0:Y:S01]  /*d540*/  I2F.F64.U64 R22, R22 ;  /* 0x0000001600167312 */ /* 0x004e220000301800 */
[----:B------:R-:W-:Y:S05]  /*d550*/  BRA `(.L_x_10368) ;  /* 0x0000000000087947 */ /* 0x000fea0003800000 */
.L_x_10391:
[----:B------:R-:W2:Y:S02]  /*d560*/  LDG.E R2, desc[UR36][R2.64] ;  /* 0x0000002402027981 */ /* 0x000ea4000c1e1900 */
[----:B--2---:R0:W1:Y:S02]  /*d570*/  I2F.F64.U32 R22, R2 ;  /* 0x0000000200167312 */ /* 0x0040640000201800 */
.L_x_10368:
        /* <DEDUP_REMOVED lines=18> */
.L_x_10399:
[----:B------:R-:W2:Y:S02]  /*d6a0*/  LDG.E.U8 R2, desc[UR36][R2.64] ;  /* 0x0000002402027981 */ /* 0x000ea4000c1e1100 */
[----:B--2---:R0:W2:Y:S01]  /*d6b0*/  I2F.F64.U16 R18, R2 ;  /* 0x0000000200127312 */ /* 0x0040a20000101800 */
[----:B------:R-:W-:Y:S05]  /*d6c0*/  BRA `(.L_x_10401) ;  /* 0x0000000c00707947 */ /* 0x000fea0003800000 */
.L_x_10398:
        /* <DEDUP_REMOVED lines=9> */
.L_x_10403:
[----:B------:R-:W2:Y:S02]  /*d760*/  LDG.E R2, desc[UR36][R2.64] ;  /* 0x0000002402027981 */ /* 0x000ea4000c1e1900 */
[----:B--2---:R0:W2:Y:S01]  /*d770*/  I2F.F64 R18, R2 ;  /* 0x0000000200127312 */ /* 0x0040a20000201c00 */
[----:B------:R-:W-:Y:S05]  /*d780*/  BRA `(.L_x_10401) ;  /* 0x0000000c00407947 */ /* 0x000fea0003800000 */
.L_x_10402:
[----:B------:R-:W2:Y:S02]  /*d790*/  LDG.E.U16 R2, desc[UR36][R2.64] ;  /* 0x0000002402027981 */ /* 0x000ea4000c1e1500 */
[----:B--2---:R0:W2:Y:S01]  /*d7a0*/  I2F.F64.S16 R18, R2 ;  /* 0x0000000200127312 */ /* 0x0040a20000101c00 */
[----:B------:R-:W-:Y:S05]  /*d7b0*/  BRA `(.L_x_10401) ;  /* 0x0000000c00347947 */ /* 0x000fea0003800000 */
.L_x_10397:
        /* <DEDUP_REMOVED lines=10> */
.L_x_10405:
[----:B------:R-:W2:Y:S02]  /*d860*/  LDG.E.U16 R0, desc[UR36][R2.64] ;  /* 0x0000002402007981 */ /* 0x000ea4000c1e1500 */
[----:B--2---:R-:W-:-:S05]  /*d870*/  HADD2.F32 R0, -RZ, R0.H0_H0 ;  /* 0x20000000ff007230 */ /* 0x004fca0000004100 */
[----:B------:R-:W-:-:S04]  /*d880*/  FMUL.FTZ R0, R0, 1 ;  /* 0x3f80000000007820 */ /* 0x000fc80000410000 */
[----:B------:R0:W2:Y:S01]  /*d890*/  F2F.F64.F32 R18, R0 ;  /* 0x0000000000127310 */ /* 0x0000a20000201800 */
[----:B------:R-:W-:Y:S05]  /*d8a0*/  BRA `(.L_x_10401) ;  /* 0x0000000800f87947 */ /* 0x000fea0003800000 */
.L_x_10404:
        /* <DEDUP_REMOVED lines=8> */
[----:B------:R-:W2:Y:S01]  /*d930*/  F2F.F64.F32 R18, R18 ;  /* 0x0000001200127310 */ /* 0x000ea20000201800 */
[----:B------:R-:W-:Y:S05]  /*d940*/  BRA `(.L_x_10401) ;  /* 0x0000000800d07947 */ /* 0x000fea0003800000 */
.L_x_10407:
[----:B------:R-:W2:Y:S02]  /*d950*/  LDG.E.U16 R2, desc[UR36][R2.64] ;  /* 0x0000002402027981 */ /* 0x000ea4000c1e1500 */
[----:B--2---:R-:W-:-:S05]  /*d960*/  HADD2.F32 R0, -RZ, R2.H0_H0 ;  /* 0x20000002ff007230 */ /* 0x004fca0000004100 */
[----:B------:R-:W-:-:S04]  /*d970*/  FMUL.FTZ R0, R0, 1 ;  /* 0x3f80000000007820 */ /* 0x000fc80000410000 */
[----:B------:R4:W0:Y:S01]  /*d980*/  F2F.F64.F32 R18, R0 ;  /* 0x0000000000127310 */ /* 0x0008220000201800 */
[----:B------:R-:W-:Y:S05]  /*d990*/  BRA `(.L_x_10401) ;  /* 0x0000000800bc7947 */ /* 0x000fea0003800000 */
.L_x_10406:
[----:B------:R0:W5:Y:S01]  /*d9a0*/  LDG.E.64 R18, desc[UR36][R2.64] ;  /* 0x0000002402127981 */ /* 0x000162000c1e1b00 */
[----:B------:R-:W-:Y:S05]  /*d9b0*/  BRA `(.L_x_10401) ;  /* 0x0000000800b47947 */ /* 0x000fea0003800000 */
.L_x_10396:
        /* <DEDUP_REMOVED lines=13> */
.L_x_10410:
[----:B------:R0:W5:Y:S01]  /*da90*/  LDG.E.64 R18, desc[UR36][R2.64] ;  /* 0x0000002402127981 */ /* 0x000162000c1e1b00 */
[----:B------:R-:W-:Y:S05]  /*daa0*/  BRA `(.L_x_10401) ;  /* 0x0000000800787947 */ /* 0x000fea0003800000 */
.L_x_10409:
        /* <DEDUP_REMOVED lines=28> */
.L_x_10412:
        /* <DEDUP_REMOVED lines=15> */
.L_x_10411:
[----:B------:R-:W2:Y:S02]  /*dd60*/  LDG.E.U16 R0, desc[UR36][R2.64] ;  /* 0x0000002402007981 */ /* 0x000ea4000c1e1500 */
[----:B--2---:R-:W-:-:S04]  /*dd70*/  IMAD.U32 R0, R0, 0x10000, RZ ;  /* 0x0001000000007824 */ /* 0x004fc800078e00ff */
[----:B------:R-:W-:-:S04]  /*dd80*/  FMUL.FTZ R0, R0, 1 ;  /* 0x3f80000000007820 */ /* 0x000fc80000410000 */
[----:B------:R0:W2:Y:S01]  /*dd90*/  F2F.F64.F32 R18, R0 ;  /* 0x0000000000127310 */ /* 0x0000a20000201800 */
[----:B------:R-:W-:Y:S05]  /*dda0*/  BRA `(.L_x_10401) ;  /* 0x0000000400b87947 */ /* 0x000fea0003800000 */
.L_x_10408:
        /* <DEDUP_REMOVED lines=11> */
.L_x_10415:
[----:B------:R-:W2:Y:S01]  /*de60*/  LDG.E.U8 R2, desc[UR36][R2.64] ;  /* 0x0000002402027981 */ /* 0x000ea2000c1e1100 */
[----:B------:R-:W-:Y:S01]  /*de70*/  BSSY B0, `(.L_x_10416) ;  /* 0x0000018000007945 */ /* 0x000fe20003800000 */
[----:B------:R-:W-:Y:S01]  /*de80*/  IMAD.MOV.U32 R0, RZ, RZ, RZ ;  /* 0x000000ffff007224 */ /* 0x000fe200078e00ff */
        /* <DEDUP_REMOVED lines=18> */
.L_x_10419:
[----:B------:R-:W-:Y:S05]  /*dfb0*/  BSYNC B1 ;  /* 0x0000000000017941 */ /* 0x000fea0003800000 */
.L_x_10418:
[----:B------:R-:W-:Y:S01]  /*dfc0*/  LEA R3, R0, 0x3b800000, 0x17 ;  /* 0x3b80000000037811 */ /* 0x000fe200078eb8ff */
[----:B------:R-:W-:-:S05]  /*dfd0*/  IMAD.SHL.U32 R0, R2, 0x100000, RZ ;  /* 0x0010000002007824 */ /* 0x000fca00078e00ff */
[----:B------:R-:W-:-:S07]  /*dfe0*/  LOP3.LUT R0, R3, R0, R4, 0xfe, !PT ;  /* 0x0000000003007212 */ /* 0x000fce00078efe04 */
.L_x_10417:
[----:B------:R-:W-:Y:S05]  /*dff0*/  BSYNC B0 ;  /* 0x0000000000007941 */ /* 0x000fea0003800000 */
.L_x_10416:
[----:B------:R-:W-:-:S04]  /*e000*/  FMUL.FTZ R0, R0, 1 ;  /* 0x3f80000000007820 */ /* 0x000fc80000410000 */
[----:B------:R0:W2:Y:S01]  /*e010*/  F2F.F64.F32 R18, R0 ;  /* 0x0000000000127310 */ /* 0x0000a20000201800 */
[----:B------:R-:W-:Y:S05]  /*e020*/  BRA `(.L_x_10401) ;  /* 0x0000000400187947 */ /* 0x000fea0003800000 */
.L_x_10414:
        /* <DEDUP_REMOVED lines=21> */
.L_x_10423:
[----:B------:R-:W-:Y:S05]  /*e180*/  BSYNC B1 ;  /* 0x0000000000017941 */ /* 0x000fea0003800000 */
.L_x_10422:
[----:B------:R-:W-:Y:S01]  /*e190*/  LEA R3, R0, 0x37800000, 0x17 ;  /* 0x3780000000037811 */ /* 0x000fe200078eb8ff */
[----:B------:R-:W-:-:S05]  /*e1a0*/  IMAD.SHL.U32 R0, R2, 0x200000, RZ ;  /* 0x0020000002007824 */ /* 0x000fca00078e00ff */
[----:B------:R-:W-:-:S07]  /*e1b0*/  LOP3.LUT R0, R3, R0, R4, 0xfe, !PT ;  /* 0x0000000003007212 */ /* 0x000fce00078efe04 */
.L_x_10421:
[----:B------:R-:W-:Y:S05]  /*e1c0*/  BSYNC B0 ;  /* 0x0000000000007941 */ /* 0x000fea0003800000 */
.L_x_10420:
[----:B------:R-:W-:-:S04]  /*e1d0*/  FMUL.FTZ R0, R0, 1 ;  /* 0x3f80000000007820 */ /* 0x000fc80000410000 */
[----:B------:R0:W2:Y:S01]  /*e1e0*/  F2F.F64.F32 R18, R0 ;  /* 0x0000000000127310 */ /* 0x0000a20000201800 */
[----:B------:R-:W-:Y:S05]  /*e1f0*/  BRA `(.L_x_10401) ;  /* 0x0000000000a47947 */ /* 0x000fea0003800000 */
.L_x_10413:
        /* <DEDUP_REMOVED lines=14> */
.L_x_10427:
[----:B------:R-:W-:Y:S05]  /*e2e0*/  BSYNC B0 ;  /* 0x0000000000007941 */ /* 0x000fea0003800000 */
.L_x_10426:
[----:B------:R-:W-:-:S04]  /*e2f0*/  FMUL.FTZ R0, R0, 1 ;  /* 0x3f80000000007820 */ /* 0x000fc80000410000 */
[----:B------:R0:W2:Y:S01]  /*e300*/  F2F.F64.F32 R18, R0 ;  /* 0x0000000000127310 */ /* 0x0000a20000201800 */
[----:B------:R-:W-:Y:S05]  /*e310*/  BRA `(.L_x_10401) ;  /* 0x00000000005c7947 */ /* 0x000fea0003800000 */
.L_x_10400:
        /* <DEDUP_REMOVED lines=16> */
.L_x_10428:
[----:B------:R-:W-:Y:S01]  /*e420*/  CS2R R18, SRZ ;  /* 0x0000000000127805 */ /* 0x000fe2000001ff00 */
[----:B------:R-:W-:Y:S06]  /*e430*/  BRA `(.L_x_10401) ;  /* 0x0000000000147947 */ /* 0x000fec0003800000 */
.L_x_10425:
[----:B------:R-:W2:Y:S02]  /*e440*/  LDG.E.64 R18, desc[UR36][R2.64] ;  /* 0x0000002402127981 */ /* 0x000ea4000c1e1b00 */
[----:B--2---:R-:W0:Y:S01]  /*e450*/  I2F.F64.U64 R18, R18 ;  /* 0x0000001200127312 */ /* 0x004e220000301800 */
[----:B------:R-:W-:Y:S05]  /*e460*/  BRA `(.L_x_10401) ;  /* 0x0000000000087947 */ /* 0x000fea0003800000 */
.L_x_10424:
[----:B------:R-:W2:Y:S02]  /*e470*/  LDG.E R2, desc[UR36][R2.64] ;  /* 0x0000002402027981 */ /* 0x000ea4000c1e1900 */
[----:B--2---:R0:W2:Y:S02]  /*e480*/  I2F.F64.U32 R18, R2 ;  /* 0x0000000200127312 */ /* 0x0040a40000201800 */
.L_x_10401:
        /* <DEDUP_REMOVED lines=15> */
[----:B------:R-:W4:Y:S02]  /*e580*/  LDG.E.S8 R2, desc[UR36][R4.64] ;  /* 0x0000002404027981 */ /* 0x000f24000c1e1300 */
[----:B----4-:R-:W0:Y:S01]  /*e590*/  I2F.F64.S16 R2, R2 ;  /* 0x0000000200027312 */ /* 0x010e220000101c00 */
[----:B------:R-:W-:Y:S05]  /*e5a0*/  BRA `(.L_x_10434) ;  /* 0x0000000c007c7947 */ /* 0x000fea0003800000 */
.L_x_10432:
[----:B------:R-:W4:Y:S02]  /*e5b0*/  LDG.E.U8 R2, desc[UR36][R4.64] ;  /* 0x0000002404027981 */ /* 0x000f24000c1e1100 */
[----:B----4-:R-:W0:Y:S01]  /*e5c0*/  I2F.F64.U16 R2, R2 ;  /* 0x0000000200027312 */ /* 0x010e220000101800 */
[----:B------:R-:W-:Y:S05]  /*e5d0*/  BRA `(.L_x_10434) ;  /* 0x0000000c00707947 */ /* 0x000fea0003800000 */
.L_x_10431:
[----:B------:R-:W-:-:S13]  /*e5e0*/  ISETP.NE.AND P0, PT, R0, 0x2, PT ;  /* 0x000000020000780c */ /* 0x000fda0003f05270 */
[----:B------:R-:W-:Y:S05]  /*e5f0*/  @!P0 BRA `(.L_x_10435) ;  /* 0x0000000000288947 */ /* 0x000fea0003800000 */
[----:B------:R-:W-:-:S13]  /*e600*/  ISETP.NE.AND P0, PT, R0, 0x3, PT ;  /* 0x000000030000780c */ /* 0x000fda0003f05270 */
[----:B------:R-:W-:Y:S05]  /*e610*/  @!P0 BRA `(.L_x_10436) ;  /* 0x0000000000148947 */ /* 0x000fea0003800000 */
[----:B------:R-:W-:-:S13]  /*e620*/  ISETP.NE.AND P0, PT, R0, 0x4, PT ;  /* 0x000000040000780c */ /* 0x000fda0003f05270 */
[----:B------:R-:W-:Y:S05]  /*e630*/  @P0 BRA `(.L_x_10433) ;  /* 0x0000000800fc0947 */ /* 0x000fea0003800000 */
[----:B------:R-:W4:Y:S02]  /*e640*/  LDG.E.64 R2, desc[UR36][R4.64] ;  /* 0x0000002404027981 */ /* 0x000f24000c1e1b00 */
[----:B----4-:R-:W0:Y:S01]  /*e650*/  I2F.F64.S64 R2, R2 ;  /* 0x0000000200027312 */ /* 0x010e220000301c00 */
[----:B------:R-:W-:Y:S05]  /*e660*/  BRA `(.L_x_10434) ;  /* 0x0000000c004c7947 */ /* 0x000fea0003800000 */
.L_x_10436:
[----:B------:R-:W4:Y:S02]  /*e670*/  LDG.E R2, desc[UR36][R4.64] ;  /* 0x0000002404027981 */ /* 0x000f24000c1e1900 */
[----:B----4-:R-:W0:Y:S01]  /*e680*/  I2F.F64 R2, R2 ;  /* 0x0000000200027312 */ /* 0x010e220000201c00 */
[----:B------:R-:W-:Y:S05]  /*e690*/  BRA `(.L_x_10434) ;  /* 0x0000000c00407947 */ /* 0x000fea0003800000 */
.L_x_10435:
[----:B------:R-:W4:Y:S02]  /*e6a0*/  LDG.E.U16 R2, desc[UR36][R4.64] ;  /* 0x0000002404027981 */ /* 0x000f24000c1e1500 */
[----:B----4-:R-:W0:Y:S01]  /*e6b0*/  I2F.F64.S16 R2, R2 ;  /* 0x0000000200027312 */ /* 0x010e220000101c00 */
[----:B------:R-:W-:Y:S05]  /*e6c0*/  BRA `(.L_x_10434) ;  /* 0x0000000c00347947 */ /* 0x000fea0003800000 */
.L_x_10430:
[----:B------:R-:W-:-:S13]  /*e6d0*/  ISETP.GT.AND P0, PT, R0, 0x6, PT ;  /* 0x000000060000780c */ /* 0x000fda0003f04270 */
[----:B------:R-:W-:Y:S05]  /*e6e0*/  @P0 BRA `(.L_x_10437) ;  /* 0x0000000000340947 */ /* 0x000fea0003800000 */
[----:B------:R-:W-:-:S13]  /*e6f0*/  ISETP.NE.AND P0, PT, R0, 0x5, PT ;  /* 0x000000050000780c */ /* 0x000fda0003f05270 */
[----:B------:R-:W-:Y:S05]  /*e700*/  @!P0 BRA `(.L_x_10438) ;  /* 0x0000000000188947 */ /* 0x000fea0003800000 */
[----:B------:R-:W-:-:S13]  /*e710*/  ISETP.NE.AND P0, PT, R0, 0x6, PT ;  /* 0x000000060000780c */ /* 0x000fda0003f05270 */
[----:B------:R-:W-:Y:S05]  /*e720*/  @P0 BRA `(.L_x_10433) ;  /* 0x0000000800c00947 */ /* 0x000fea0003800000 */
[----:B------:R-:W4:Y:S02]  /*e730*/  LDG.E R2, desc[UR36][R4.64] ;  /* 0x0000002404027981 */ /* 0x000f24000c1e1900 */
[----:B----4-:R-:W-:-:S06]  /*e740*/  FMUL.FTZ R2, R2, 1 ;  /* 0x3f80000002027820 */ /* 0x010fcc0000410000 */
[----:B------:R-:W0:Y:S01]  /*e750*/  F2F.F64.F32 R2, R2 ;  /* 0x0000000200027310 */ /* 0x000e220000201800 */
[----:B------:R-:W-:Y:S05]  /*e760*/  BRA `(.L_x_10434) ;  /* 0x0000000c000c7947 */ /* 0x000fea0003800000 */
.L_x_10438:
[----:B------:R-:W4:Y:S02]  /*e770*/  LDG.E.U16 R0, desc[UR36][R4.64] ;  /* 0x0000002404007981 */ /* 0x000f24000c1e1500 */
[----:B----4-:R-:W-:-:S05]  /*e780*/  HADD2.F32 R0, -RZ, R0.H0_H0 ;  /* 0x20000000ff007230 */ /* 0x010fca0000004100 */
[----:B------:R-:W-:-:S04]  /*e790*/  FMUL.FTZ R0, R0, 1 ;  /* 0x3f80000000007820 */ /* 0x000fc80000410000 */
[----:B------:R0:W4:Y:S01]  /*e7a0*/  F2F.F64.F32 R2, R0 ;  /* 0x0000000000027310 */ /* 0x0001220000201800 */
[----:B------:R-:W-:Y:S05]  /*e7b0*/  BRA `(.L_x_10434) ;  /* 0x0000000800f87947 */ /* 0x000fea0003800000 */
.L_x_10437:
[----:B------:R-:W-:-:S13]  /*e7c0*/  ISETP.NE.AND P0, PT, R0, 0x7, PT ;  /* 0x000000070000780c */ /* 0x000fda0003f05270 */
[----:B------:R-:W-:Y:S05]  /*e7d0*/  @!P0 BRA `(.L_x_10439) ;  /* 0x0000000000348947 */ /* 0x000fea0003800000 */
        /* <DEDUP_REMOVED lines=8> */
.L_x_10440:
[----:B------:R-:W4:Y:S02]  /*e860*/  LDG.E.U16 R4, desc[UR36][R4.64] ;  /* 0x0000002404047981 */ /* 0x000f24000c1e1500 */
[----:B----4-:R-:W-:-:S05]  /*e870*/  HADD2.F32 R0, -RZ, R4.H0_H0 ;  /* 0x20000004ff007230 */ /* 0x010fca0000004100 */
[----:B------:R-:W-:-:S04]  /*e880*/  FMUL.FTZ R0, R0, 1 ;  /* 0x3f80000000007820 */ /* 0x000fc80000410000 */
[----:B------:R0:W4:Y:S01]  /*e890*/  F2F.F64.F32 R2, R0 ;  /* 0x0000000000027310 */ /* 0x0001220000201800 */
[----:B------:R-:W-:Y:S05]  /*e8a0*/  BRA `(.L_x_10434) ;  /* 0x0000000800bc7947 */ /* 0x000fea0003800000 */
.L_x_10439:
[----:B------:R0:W5:Y:S01]  /*e8b0*/  LDG.E.64 R2, desc[UR36][R4.64] ;  /* 0x0000002404027981 */ /* 0x000162000c1e1b00 */
[----:B------:R-:W-:Y:S05]  /*e8c0*/  BRA `(.L_x_10434) ;  /* 0x0000000800b47947 */ /* 0x000fea0003800000 */
.L_x_10429:
        /* <DEDUP_REMOVED lines=11> */
[----:B------:R-:W-:Y:S01]  /*e980*/  FSEL R3, RZ, 1.875, !P0 ;  /* 0x3ff00000ff037808 */ /* 0x000fe20004000000 */
[----:B------:R-:W-:Y:S08]  /*e990*/  BRA `(.L_x_10434) ;  /* 0x0000000800807947 */ /* 0x000ff00003800000 */
.L_x_10443:
[----:B------:R0:W5:Y:S01]  /*e9a0*/  LDG.E.64 R2, desc[UR36][R4.64] ;  /* 0x0000002404027981 */ /* 0x000162000c1e1b00 */
[----:B------:R-:W-:Y:S05]  /*e9b0*/  BRA `(.L_x_10434) ;  /* 0x0000000800787947 */ /* 0x000fea0003800000 */
.L_x_10442:
        /* <DEDUP_REMOVED lines=28> */
.L_x_10445:
[----:B------:R-:W4:Y:S02]  /*eb80*/  LDG.E.U8 R3, desc[UR36][R4.64] ;  /* 0x0000002404037981 */ /* 0x000f24000c1e1100 */
        /* <DEDUP_REMOVED lines=14> */
.L_x_10444:
[----:B------:R-:W4:Y:S02]  /*ec70*/  LDG.E.U16 R0, desc[UR36][R4.64] ;  /* 0x0000002404007981 */ /* 0x000f24000c1e1500 */
[----:B----4-:R-:W-:-:S05]  /*ec80*/  SHF.L.U32 R0, R0, 0x10, RZ ;  /* 0x0000001000007819 */ /* 0x010fca00000006ff */
[----:B------:R-:W-:-:S04]  /*ec90*/  FMUL.FTZ R0, R0, 1 ;  /* 0x3f80000000007820 */ /* 0x000fc80000410000 */
[----:B------:R0:W4:Y:S01]  /*eca0*/  F2F.F64.F32 R2, R0 ;  /* 0x0000000000027310 */ /* 0x0001220000201800 */
[----:B------:R-:W-:Y:S05]  /*ecb0*/  BRA `(.L_x_10434) ;  /* 0x0000000400b87947 */ /* 0x000fea0003800000 */
.L_x_10441:
        /* <DEDUP_REMOVED lines=8> */
[----:B------:R-:W4:Y:S02]  /*ed40*/  LDG.E.U16 R2, desc[UR36][R4.64] ;  /* 0x0000002404027981 */ /* 0x000f24000c1e1500 */
[----:B----4-:R-:W0:Y:S01]  /*ed50*/  I2F.F64.U16 R2, R2 ;  /* 0x0000000200027312 */ /* 0x010e220000101800 */
[----:B------:R-:W-:Y:S05]  /*ed60*/  BRA `(.L_x_10434) ;  /* 0x00000004008c7947 */ /* 0x000fea0003800000 */
.L_x_10448:
        /* <DEDUP_REMOVED lines=21> */
.L_x_10452:
[----:B------:R-:W-:Y:S05]  /*eec0*/  BSYNC B1 ;  /* 0x0000000000017941 */ /* 0x000fea0003800000 */
.L_x_10451:
[----:B------:R-:W-:Y:S01]  /*eed0*/  LEA R3, R0, 0x3b800000, 0x17 ;  /* 0x3b80000000037811 */ /* 0x000fe200078eb8ff */
[----:B------:R-:W-:-:S05]  /*eee0*/  IMAD.SHL.U32 R0, R2, 0x100000, RZ ;  /* 0x0010000002007824 */ /* 0x000fca00078e00ff */
[----:B------:R-:W-:-:S07]  /*eef0*/  LOP3.LUT R0, R3, R0, R4, 0xfe, !PT ;  /* 0x0000000003007212 */ /* 0x000fce00078efe04 */
.L_x_10450:
[----:B------:R-:W-:Y:S05]  /*ef00*/  BSYNC B0 ;  /* 0x0000000000007941 */ /* 0x000fea0003800000 */
.L_x_10449:
[----:B------:R-:W-:-:S04]  /*ef10*/  FMUL.FTZ R0, R0, 1 ;  /* 0x3f80000000007820 */ /* 0x000fc80000410000 */
[----:B------:R0:W4:Y:S01]  /*ef20*/  F2F.F64.F32 R2, R0 ;  /* 0x0000000000027310 */ /* 0x0001220000201800 */
[----:B------:R-:W-:Y:S05]  /*ef30*/  BRA `(.L_x_10434) ;  /* 0x0000000400187947 */ /* 0x000fea0003800000 */
.L_x_10447:
        /* <DEDUP_REMOVED lines=21> */
.L_x_10456:
[----:B------:R-:W-:Y:S05]  /*f090*/  BSYNC B1 ;  /* 0x0000000000017941 */ /* 0x000fea0003800000 */
.L_x_10455:
[----:B------:R-:W-:Y:S01]  /*f0a0*/  LEA R3, R0, 0x37800000, 0x17 ;  /* 0x3780000000037811 */ /* 0x000fe200078eb8ff */
[----:B------:R-:W-:-:S05]  /*f0b0*/  IMAD.SHL.U32 R0, R2, 0x200000, RZ ;  /* 0x0020000002007824 */ /* 0x000fca00078e00ff */
[----:B------:R-:W-:-:S07]  /*f0c0*/  LOP3.LUT R0, R3, R0, R4, 0xfe, !PT ;  /* 0x0000000003007212 */ /* 0x000fce00078efe04 */
.L_x_10454:
[----:B------:R-:W-:Y:S05]  /*f0d0*/  BSYNC B0 ;  /* 0x0000000000007941 */ /* 0x000fea0003800000 */
.L_x_10453:
[----:B------:R-:W-:-:S04]  /*f0e0*/  FMUL.FTZ R0, R0, 1 ;  /* 0x3f80000000007820 */ /* 0x000fc80000410000 */
[----:B------:R0:W4:Y:S01]  /*f0f0*/  F2F.F64.F32 R2, R0 ;  /* 0x0000000000027310 */ /* 0x0001220000201800 */
[----:B------:R-:W-:Y:S05]  /*f100*/  BRA `(.L_x_10434) ;  /* 0x0000000000a47947 */ /* 0x000fea0003800000 */
.L_x_10446:
        /* <DEDUP_REMOVED lines=14> */
.L_x_10460:
[----:B------:R-:W-:Y:S05]  /*f1f0*/  BSYNC B0 ;  /* 0x0000000000007941 */ /* 0x000fea0003800000 */
.L_x_10459:
[----:B------:R-:W-:-:S04]  /*f200*/  FMUL.FTZ R0, R0, 1 ;  /* 0x3f80000000007820 */ /* 0x000fc80000410000 */
[----:B------:R0:W4:Y:S01]  /*f210*/  F2F.F64.F32 R2, R0 ;  /* 0x0000000000027310 */ /* 0x0001220000201800 */
[----:B------:R-:W-:Y:S05]  /*f220*/  BRA `(.L_x_10434) ;  /* 0x00000000005c7947 */ /* 0x000fea0003800000 */
.L_x_10433:
        /* <DEDUP_REMOVED lines=16> */
.L_x_10461:
[----:B------:R-:W-:Y:S01]  /*f330*/  CS2R R2, SRZ ;  /* 0x0000000000027805 */ /* 0x000fe2000001ff00 */
[----:B------:R-:W-:Y:S06]  /*f340*/  BRA `(.L_x_10434) ;  /* 0x0000000000147947 */ /* 0x000fec0003800000 */
.L_x_10458:
[----:B------:R-:W4:Y:S02]  /*f350*/  LDG.E.64 R2, desc[UR36][R4.64] ;  /* 0x0000002404027981 */ /* 0x000f24000c1e1b00 */
[----:B----4-:R-:W0:Y:S01]  /*f360*/  I2F.F64.U64 R2, R2 ;  /* 0x0000000200027312 */ /* 0x010e220000301800 */
[----:B------:R-:W-:Y:S05]  /*f370*/  BRA `(.L_x_10434) ;  /* 0x0000000000087947 */ /* 0x000fea0003800000 */
.L_x_10457:
[----:B------:R-:W4:Y:S02]  /*f380*/  LDG.E R2, desc[UR36][R4.64] ;  /* 0x0000002404027981 */ /* 0x000f24000c1e1900 */
[----:B----4-:R-:W0:Y:S02]  /*f390*/  I2F.F64.U32 R2, R2 ;  /* 0x0000000200027312 */ /* 0x010e240000201800 */
.L_x_10434:
[----:B------:R-:W1:Y:S01]  /*f3a0*/  LDC.U8 R6, c[0x0][0x510] ;  /* 0x00014400ff067b82 */ /* 0x000e620000000000 */
[----:B------:R-:W-:Y:S02]  /*f3b0*/  ULDC.64 UR4, c[0x0][0x500] ;  /* 0x0001400000047ab9 */ /* 0x000fe40000000a00 */
[----:B--2--5:R-:W-:Y:S01]  /*f3c0*/  DMUL R18, R18, UR4 ;  /* 0x0000000412127c28 */ /* 0x024fe20008000000 */
[----:B------:R-:W-:-:S07]  /*f3d0*/  ULDC.64 UR4, c[0x0][0x4f8] ;  /* 0x00013e0000047ab9 */ /* 0x000fce0000000a00 */
[----:B0---4-:R-:W-:-:S08]  /*f3e0*/  DMUL R4, R18, R2 ;  /* 0x0000000212047228 */ /* 0x011fd00000000000 */
[----:B-1-3--:R-:W-:Y:S01]  /*f3f0*/  DFMA R4, R22, UR4, R4 ;  /* 0x0000000416047c2b */ /* 0x00afe20008000004 */
        /* <DEDUP_REMOVED lines=14> */
.L_x_10465:
[----:B------:R-:W0:Y:S02]  /*f4e0*/  F2I.S64.F64.TRUNC R4, R4 ;  /* 0x0000000400047311 */ /* 0x000e24000030d900 */
[----:B0-----:R-:W-:-:S05]  /*f4f0*/  IMAD.MOV.U32 R3, RZ, RZ, R4 ;  /* 0x000000ffff037224 */ /* 0x001fca00078e0004 */
[----:B------:R0:W-:Y:S01]  /*f500*/  STG.E.U8 desc[UR36][R16.64], R3 ;  /* 0x0000000310007986 */ /* 0x0001e2000c101124 */
[----:B------:R-:W-:Y:S05]  /*f510*/  BRA `(.L_x_10467) ;  /* 0x0000000c00f87947 */ /* 0x000fea0003800000 */
.L_x_10464:
        /* <DEDUP_REMOVED lines=9> */
.L_x_10469:
[----:B------:R-:W0:Y:S02]  /*f5b0*/  F2I.F64.TRUNC R5, R4 ;  /* 0x0000000400057311 */ /* 0x000e24000030d100 */
[----:B0-----:R0:W-:Y:S01]  /*f5c0*/  STG.E desc[UR36][R16.64], R5 ;  /* 0x0000000510007986 */ /* 0x0011e2000c101924 */
[----:B------:R-:W-:Y:S05]  /*f5d0*/  BRA `(.L_x_10467) ;  /* 0x0000000c00c87947 */ /* 0x000fea0003800000 */
.L_x_10468:
[----:B------:R-:W0:Y:S02]  /*f5e0*/  F2I.F64.TRUNC R5, R4 ;  /* 0x0000000400057311 */ /* 0x000e24000030d100 */
[----:B0-----:R0:W-:Y:S01]  /*f5f0*/  STG.E.U16 desc[UR36][R16.64], R5 ;  /* 0x0000000510007986 */ /* 0x0011e2000c101524 */
[----:B------:R-:W-:Y:S05]  /*f600*/  BRA `(.L_x_10467) ;  /* 0x0000000c00bc7947 */ /* 0x000fea0003800000 */
.L_x_10463:
        /* <DEDUP_REMOVED lines=13> */
.L_x_10471:
        /* <DEDUP_REMOVED lines=8> */
.L_x_10470:
        /* <DEDUP_REMOVED lines=14> */
.L_x_10473:
        /* <DEDUP_REMOVED lines=9> */
.L_x_10472:
[----:B------:R0:W-:Y:S01]  /*f8d0*/  STG.E.64 desc[UR36][R16.64], R4 ;  /* 0x0000000410007986 */ /* 0x0001e2000c101b24 */
[----:B------:R-:W-:Y:S05]  /*f8e0*/  BRA `(.L_x_10467) ;  /* 0x0000000c00047947 */ /* 0x000fea0003800000 */
.L_x_10462:
        /* <DEDUP_REMOVED lines=12> */
.L_x_10476:
[----:B------:R-:W-:-:S05]  /*f9b0*/  CS2R R6, SRZ ;  /* 0x0000000000067805 */ /* 0x000fca000001ff00 */
[----:B------:R1:W-:Y:S01]  /*f9c0*/  STG.E.128 desc[UR36][R16.64], R4 ;  /* 0x0000000410007986 */ /* 0x0003e2000c101d24 */
[----:B------:R-:W-:Y:S05]  /*f9d0*/  BRA `(.L_x_10467) ;  /* 0x0000000800c87947 */ /* 0x000fea0003800000 */
.L_x_10475:
        /* <DEDUP_REMOVED lines=25> */
.L_x_10480:
[----:B------:R-:W-:Y:S05]  /*fb70*/  BSYNC B0 ;  /* 0x0000000000007941 */ /* 0x000fea0003800000 */
.L_x_10479:
[----:B------:R-:W-:-:S05]  /*fb80*/  LOP3.LUT R3, R0, R3, RZ, 0xfc, !PT ;  /* 0x0000000300037212 */ /* 0x000fca00078efcff */
[----:B------:R2:W-:Y:S01]  /*fb90*/  STG.E.U8 desc[UR36][R16.64], R3 ;  /* 0x0000000310007986 */ /* 0x0005e2000c101124 */
[----:B------:R-:W-:Y:S05]  /*fba0*/  BRA `(.L_x_10467) ;  /* 0x0000000800547947 */ /* 0x000fea0003800000 */
.L_x_10478:
        /* <DEDUP_REMOVED lines=17> */
.L_x_10482:
[----:B------:R-:W-:Y:S01]  /*fcc0*/  IMAD.MOV.U32 R0, RZ, RZ, 0x7f ;  /* 0x0000007fff007424 */ /* 0x000fe200078e00ff */
[----:B------:R-:W-:-:S04]  /*fcd0*/  ISETP.GT.U32.AND P0, PT, R2, 0x7f800000, PT ;  /* 0x7f8000000200780c */ /* 0x000fc80003f04070 */
[----:B------:R-:W-:-:S09]  /*fce0*/  SEL R0, R0, 0x7c, P0 ;  /* 0x0000007c00007807 */ /* 0x000fd20000000000 */
.L_x_10483:
[----:B------:R-:W-:Y:S05]  /*fcf0*/  BSYNC B0 ;  /* 0x0000000000007941 */ /* 0x000fea0003800000 */
.L_x_10481:
[----:B------:R-:W-:-:S04]  /*fd00*/  LOP3.LUT R2, R3, 0x80000000, RZ, 0xc0, !PT ;  /* 0x8000000003027812 */ /* 0x000fc800078ec0ff */
[----:B------:R-:W-:-:S04]  /*fd10*/  SHF.R.U32.HI R3, RZ, 0x18, R2 ;  /* 0x00000018ff037819 */ /* 0x000fc80000011602 */
[----:B------:R-:W-:-:S05]  /*fd20*/  LOP3.LUT R3, R0, R3, RZ, 0xfc, !PT ;  /* 0x0000000300037212 */ /* 0x000fca00078efcff */
[----:B------:R3:W-:Y:S01]  /*fd30*/  STG.E.U8 desc[UR36][R16.64], R3 ;  /* 0x0000000310007986 */ /* 0x0007e2000c101124 */
[----:B------:R-:W-:Y:S05]  /*fd40*/  BRA `(.L_x_10467) ;  /* 0x0000000400ec7947 */ /* 0x000fea0003800000 */
.L_x_10477:
        /* <DEDUP_REMOVED lines=8> */
.L_x_10474:
        /* <DEDUP_REMOVED lines=11> */
.L_x_10486:
        /* <DEDUP_REMOVED lines=21> */
.L_x_10489:
[----:B------:R-:W-:-:S04]  /*ffd0*/  LOP3.LUT R2, R3, 0x80000000, RZ, 0xc0, !PT ;  /* 0x8000000003027812 */ /* 0x000fc800078ec0ff */
[----:B------:R-:W-:-:S04]  /*ffe0*/  SHF.R.U32.HI R3, RZ, 0x18, R2 ;  /* 0x00000018ff037819 */ /* 0x000fc80000011602 */
[----:B------:R-:W-:-:S04]  /*fff0*/  LOP3.LUT R0, R0, R3, RZ, 0xfc, !PT ;  /* 0x0000000300007212 */ /* 0x000fc800078efcff */
[----:B------:R-:W-:-:S07]  /*10000*/  PRMT R8, R0, 0x7610, R8 ;  /* 0x0000761000087816 */ /* 0x000fce0000000008 */
.L_x_10488:
[----:B------:R-:W-:Y:S05]  /*10010*/  BSYNC B0 ;  /* 0x0000000000007941 */ /* 0x000fea0003800000 */
.L_x_10487:
[----:B------:R0:W-:Y:S01]  /*10020*/  STG.E.U8 desc[UR36][R16.64], R8 ;  /* 0x0000000810007986 */ /* 0x0001e2000c101124 */
[----:B------:R-:W-:Y:S05]  /*10030*/  BRA `(.L_x_10467) ;  /* 0x0000000400307947 */ /* 0x000fea0003800000 */
.L_x_10485:
        /* <DEDUP_REMOVED lines=21> */
.L_x_10492:
[----:B------:R-:W-:-:S04]  /*10190*/  LOP3.LUT R2, R3, 0x80000000, RZ, 0xc0, !PT ;  /* 0x8000000003027812 */ /* 0x000fc800078ec0ff */
[----:B------:R-:W-:-:S04]  /*101a0*/  SHF.R.U32.HI R3, RZ, 0x18, R2 ;  /* 0x00000018ff037819 */ /* 0x000fc80000011602 */
[----:B------:R-:W-:-:S04]  /*101b0*/  LOP3.LUT R0, R0, R3, RZ, 0xfc, !PT ;  /* 0x0000000300007212 */ /* 0x000fc800078efcff */
[----:B------:R-:W-:-:S07]  /*101c0*/  PRMT R8, R0, 0x7610, R8 ;  /* 0x0000761000087816 */ /* 0x000fce0000000008 */
.L_x_10491:
[----:B------:R-:W-:Y:S05]  /*101d0*/  BSYNC B0 ;  /* 0x0000000000007941 */ /* 0x000fea0003800000 */
.L_x_10490:
[----:B------:R0:W-:Y:S01]  /*101e0*/  STG.E.U8 desc[UR36][R16.64], R8 ;  /* 0x0000000810007986 */ /* 0x0001e2000c101124 */
[----:B------:R-:W-:Y:S05]  /*101f0*/  BRA `(.L_x_10467) ;  /* 0x0000000000c07947 */ /* 0x000fea0003800000 */
.L_x_10484:
        /* <DEDUP_REMOVED lines=18> */
[----:B------:R-:W-:Y:S02]  /*10320*/  @P1 ISETP.EQ.U32.AND P2, PT, R0, 0x1, P0 ;  /* 0x000000010000180c */ /* 0x000fe40000742070 */
[----:B------:R-:W-:Y:S02]  /*10330*/  PLOP3.LUT P0, PT, PT, PT, PT, 0x80, 0x0 ;  /* 0x000000000000781c */ /* 0x000fe40003f0f070 */
[----:B------:R-:W-:Y:S02]  /*10340*/  @P1 PLOP3.LUT P0, PT, P2, PT, PT, 0x80, 0x0 ;  /* 0x000000000000181c */ /* 0x000fe4000170f070 */
[----:B------:R-:W-:-:S11]  /*10350*/  @P1 IADD3 R0, R2, 0x1, RZ ;  /* 0x0000000102001810 */ /* 0x000fd60007ffe0ff */
[----:B------:R-:W-:-:S04]  /*10360*/  @!P0 IMAD.MOV R0, RZ, RZ, R2 ;  /* 0x000000ffff008224 */ /* 0x000fc800078e0202 */
[----:B------:R-:W-:-:S05]  /*10370*/  @P1 IMAD.MOV.U32 R3, RZ, RZ, R0 ;  /* 0x000000ffff031224 */ /* 0x000fca00078e0000 */
[----:B------:R0:W-:Y:S01]  /*10380*/  STG.E.U8 desc[UR36][R16.64], R3 ;  /* 0x0000000310007986 */ /* 0x0001e2000c101124 */
[----:B------:R-:W-:Y:S05]  /*10390*/  BRA `(.L_x_10467) ;  /* 0x0000000000587947 */ /* 0x000fea0003800000 */
.L_x_10466:
        /* <DEDUP_REMOVED lines=16> */
.L_x_10495:
[----:B------:R-:W-:Y:S05]  /*104a0*/  BRA `(.L_x_10467) ;  /* 0x0000000000147947 */ /* 0x000fea0003800000 */
.L_x_10494:
[----:B------:R-:W0:Y:S02]  /*104b0*/  F2I.U64.F64.TRUNC R4, R4 ;  /* 0x0000000400047311 */ /* 0x000e24000030d800 */
[----:B0-----:R0:W-:Y:S01]  /*104c0*/  STG.E.64 desc[UR36][R16.64], R4 ;  /* 0x0000000410007986 */ /* 0x0011e2000c101b24 */
[----:B------:R-:W-:Y:S05]  /*104d0*/  BRA `(.L_x_10467) ;  /* 0x0000000000087947 */ /* 0x000fea0003800000 */
.L_x_10493:
[----:B------:R-:W0:Y:S02]  /*104e0*/  F2I.U32.F64.TRUNC R5, R4 ;  /* 0x0000000400057311 */ /* 0x000e24000030d000 */
[----:B0-----:R0:W-:Y:S02]  /*104f0*/  STG.E desc[UR36][R16.64], R5 ;  /* 0x0000000510007986 */ /* 0x0011e4000c101924 */
.L_x_10467:
[----:B------:R-:W-:-:S07]  /*10500*/  VIADD R25, R25, 0x80 ;  /* 0x0000008019197836 */ /* 0x000fce0000000000 */
.L_x_10361:
[----:B------:R-:W-:Y:S05]  /*10510*/  BSYNC B6 ;  /* 0x0000000000067941 */ /* 0x000fea0003800000 */
.L_x_10360:
        /* <DEDUP_REMOVED lines=383> */
.L_x_10496:
        /* <DEDUP_REMOVED lines=21> */
.L_x_10500:
[----:B------:R-:W2:Y:S02]  /*11e60*/  LDG.E.U8 R2, desc[UR36][R2.64] ;  /* 0x0000002402027981 */ /* 0x000ea4000c1e1100 */
[----:B--2---:R0:W1:Y:S01]  /*11e70*/  I2F.F64.U16 R22, R2 ;  /* 0x0000000200167312 */ /* 0x0040620000101800 */
[----:B------:R-:W-:Y:S05]  /*11e80*/  BRA `(.L_x_10502) ;  /* 0x0000000c00707947 */ /* 0x000fea0003800000 */
.L_x_10499:
        /* <DEDUP_REMOVED lines=9> */
.L_x_10504:
[----:B------:R-:W2:Y:S02]  /*11f20*/  LDG.E R2, desc[UR36][R2.64] ;  /* 0x0000002402027981 */ /* 0x000ea4000c1e1900 */
[----:B--2---:R0:W1:Y:S01]  /*11f30*/  I2F.F64 R22, R2 ;  /* 0x0000000200167312 */ /* 0x0040620000201c00 */
[----:B------:R-:W-:Y:S05]  /*11f40*/  BRA `(.L_x_10502) ;  /* 0x0000000c00407947 */ /* 0x000fea0003800000 */
.L_x_10503:
[----:B------:R-:W2:Y:S02]  /*11f50*/  LDG.E.U16 R2, desc[UR36][R2.64] ;  /* 0x0000002402027981 */ /* 0x000ea4000c1e1500 */
[----:B--2---:R0:W1:Y:S01]  /*11f60*/  I2F.F64.S16 R22, R2 ;  /* 0x0000000200167312 */ /* 0x0040620000101c00 */
[----:B------:R-:W-:Y:S05]  /*11f70*/  BRA `(.L_x_10502) ;  /* 0x0000000c00347947 */ /* 0x000fea0003800000 */
.L_x_10498:
        /* <DEDUP_REMOVED lines=10> */
.L_x_10506:
[----:B------:R-:W2:Y:S02]  /*12020*/  LDG.E.U16 R0, desc[UR36][R2.64] ;  /* 0x0000002402007981 */ /* 0x000ea4000c1e1500 */
[----:B--2---:R-:W-:-:S05]  /*12030*/  HADD2.F32 R0, -RZ, R0.H0_H0 ;  /* 0x20000000ff007230 */ /* 0x004fca0000004100 */
[----:B------:R-:W-:-:S04]  /*12040*/  FMUL.FTZ R0, R0, 1 ;  /* 0x3f80000000007820 */ /* 0x000fc80000410000 */
[----:B------:R1:W2:Y:S01]  /*12050*/  F2F.F64.F32 R22, R0 ;  /* 0x0000000000167310 */ /* 0x0002a20000201800 */
[----:B------:R-:W-:Y:S05]  /*12060*/  BRA `(.L_x_10502) ;  /* 0x0000000800f87947 */ /* 0x000fea0003800000 */
.L_x_10505:
        /* <DEDUP_REMOVED lines=8> */
[----:B------:R-:W4:Y:S01]  /*120f0*/  F2F.F64.F32 R22, R22 ;  /* 0x0000001600167310 */ /* 0x000f220000201800 */
[----:B------:R-:W-:Y:S05]  /*12100*/  BRA `(.L_x_10502) ;  /* 0x0000000800d07947 */ /* 0x000fea0003800000 */
.L_x_10508:
[----:B------:R-:W2:Y:S02]  /*12110*/  LDG.E.U16 R2, desc[UR36][R2.64] ;  /* 0x0000002402027981 */ /* 0x000ea4000c1e1500 */
[----:B--2---:R-:W-:-:S05]  /*12120*/  HADD2.F32 R0, -RZ, R2.H0_H0 ;  /* 0x20000002ff007230 */ /* 0x004fca0000004100 */
[----:B------:R-:W-:-:S04]  /*12130*/  FMUL.FTZ R0, R0, 1 ;  /* 0x3f80000000007820 */ /* 0x000fc80000410000 */
[----:B------:R0:W1:Y:S01]  /*12140*/  F2F.F64.F32 R22, R0 ;  /* 0x0000000000167310 */ /* 0x0000620000201800 */
[----:B------:R-:W-:Y:S05]  /*12150*/  BRA `(.L_x_10502) ;  /* 0x0000000800bc7947 */ /* 0x000fea0003800000 */
.L_x_10507:
[----:B------:R3:W5:Y:S01]  /*12160*/  LDG.E.64 R22, desc[UR36][R2.64] ;  /* 0x0000002402167981 */ /* 0x000762000c1e1b00 */
[----:B------:R-:W-:Y:S05]  /*12170*/  BRA `(.L_x_10502) ;  /* 0x0000000800b47947 */ /* 0x000fea0003800000 */
.L_x_10497:
        /* <DEDUP_REMOVED lines=13> */
.L_x_10511:
[----:B------:R0:W5:Y:S01]  /*12250*/  LDG.E.64 R22, desc[UR36][R2.64] ;  /* 0x0000002402167981 */ /* 0x000162000c1e1b00 */
[----:B------:R-:W-:Y:S05]  /*12260*/  BRA `(.L_x_10502) ;  /* 0x0000000800787947 */ /* 0x000fea0003800000 */
.L_x_10510:
        /* <DEDUP_REMOVED lines=28> */
.L_x_10513:
        /* <DEDUP_REMOVED lines=15> */
.L_x_10512:
[----:B------:R-:W2:Y:S02]  /*12520*/  LDG.E.U16 R0, desc[UR36][R2.64] ;  /* 0x0000002402007981 */ /* 0x000ea4000c1e1500 */
[----:B--2---:R-:W-:-:S04]  /*12530*/  IMAD.U32 R0, R0, 0x10000, RZ ;  /* 0x0001000000007824 */ /* 0x004fc800078e00ff */
[----:B------:R-:W-:-:S04]  /*12540*/  FMUL.FTZ R0, R0, 1 ;  /* 0x3f80000000007820 */ /* 0x000fc80000410000 */
[----:B------:R0:W1:Y:S01]  /*12550*/  F2F.F64.F32 R22, R0 ;  /* 0x0000000000167310 */ /* 0x0000620000201800 */
[----:B------:R-:W-:Y:S05]  /*12560*/  BRA `(.L_x_10502) ;  /* 0x0000000400b87947 */ /* 0x000fea0003800000 */
.L_x_10509:
        /* <DEDUP_REMOVED lines=11> */
.L_x_10516:
        /* <DEDUP_REMOVED lines=21> */
.L_x_10520:
[----:B------:R-:W-:Y:S05]  /*12770*/  BSYNC B1 ;  /* 0x0000000000017941 */ /* 0x000fea0003800000 */
.L_x_10519:
[----:B------:R-:W-:Y:S01]  /*12780*/  LEA R3, R0, 0x3b800000, 0x17 ;  /* 0x3b80000000037811 */ /* 0x000fe200078eb8ff */
[----:B------:R-:W-:-:S05]  /*12790*/  IMAD.SHL.U32 R0, R2, 0x100000, RZ ;  /* 0x0010000002007824 */ /* 0x000fca00078e00ff */
[----:B------:R-:W-:-:S07]  /*127a0*/  LOP3.LUT R0, R3, R0, R4, 0xfe, !PT ;  /* 0x0000000003007212 */ /* 0x000fce00078efe04 */
.L_x_10518:
[----:B------:R-:W-:Y:S05]  /*127b0*/  BSYNC B0 ;  /* 0x0000000000007941 */ /* 0x000fea0003800000 */
.L_x_10517:
[----:B------:R-:W-:-:S04]  /*127c0*/  FMUL.FTZ R0, R0, 1 ;  /* 0x3f80000000007820 */ /* 0x000fc80000410000 */
[----:B------:R0:W1:Y:S01]  /*127d0*/  F2F.F64.F32 R22, R0 ;  /* 0x0000000000167310 */ /* 0x0000620000201800 */
[----:B------:R-:W-:Y:S05]  /*127e0*/  BRA `(.L_x_10502) ;  /* 0x0000000400187947 */ /* 0x000fea0003800000 */
.L_x_10515:
        /* <DEDUP_REMOVED lines=21> */
.L_x_10524:
[----:B------:R-:W-:Y:S05]  /*12940*/  BSYNC B1 ;  /* 0x0000000000017941 */ /* 0x000fea0003800000 */
.L_x_10523:
[----:B------:R-:W-:Y:S01]  /*12950*/  LEA R3, R0, 0x37800000, 0x17 ;  /* 0x3780000000037811 */ /* 0x000fe200078eb8ff */
[----:B------:R-:W-:-:S05]  /*12960*/  IMAD.SHL.U32 R0, R2, 0x200000, RZ ;  /* 0x0020000002007824 */ /* 0x000fca00078e00ff */
[----:B------:R-:W-:-:S07]  /*12970*/  LOP3.LUT R0, R3, R0, R4, 0xfe, !PT ;  /* 0x0000000003007212 */ /* 0x000fce00078efe04 */
.L_x_10522:
[----:B------:R-:W-:Y:S05]  /*12980*/  BSYNC B0 ;  /* 0x0000000000007941 */ /* 0x000fea0003800000 */
.L_x_10521:
[----:B------:R-:W-:-:S04]  /*12990*/  FMUL.FTZ R0, R0, 1 ;  /* 0x3f80000000007820 */ /* 0x000fc80000410000 */
[----:B------:R0:W1:Y:S01]  /*129a0*/  F2F.F64.F32 R22, R0 ;  /* 0x0000000000167310 */ /* 0x0000620000201800 */
[----:B------:R-:W-:Y:S05]  /*129b0*/  BRA `(.L_x_10502) ;  /* 0x0000000000a47947 */ /* 0x000fea0003800000 */
.L_x_10514:
        /* <DEDUP_REMOVED lines=14> */
.L_x_10528:
[----:B------:R-:W-:Y:S05]  /*12aa0*/  BSYNC B0 ;  /* 0x0000000000007941 */ /* 0x000fea0003800000 */
.L_x_10527:
[----:B------:R-:W-:-:S04]  /*12ab0*/  FMUL.FTZ R0, R0, 1 ;  /* 0x3f80000000007820 */ /* 0x000fc80000410000 */
[----:B------:R0:W1:Y:S01]  /*12ac0*/  F2F.F64.F32 R22, R0 ;  /* 0x0000000000167310 */ /* 0x0000620000201800 */
[----:B------:R-:W-:Y:S05]  /*12ad0*/  BRA `(.L_x_10502) ;  /* 0x00000000005c7947 */ /* 0x000fea0003800000 */
.L_x_10501:
        /* <DEDUP_REMOVED lines=16> */
.L_x_10529:
[----:B------:R-:W-:Y:S01]  /*12be0*/  CS2R R22, SRZ ;  /* 0x0000000000167805 */ /* 0x000fe2000001ff00 */
[----:B------:R-:W-:Y:S06]  /*12bf0*/  BRA `(.L_x_10502) ;  /* 0x0000000000147947 */ /* 0x000fec0003800000 */
.L_x_10526:
[----:B------:R-:W2:Y:S02]  /*12c00*/  LDG.E.64 R22, desc[UR36][R2.64] ;  /* 0x0000002402167981 */ /* 0x000ea4000c1e1b00 */
[----:B--2---:R-:W0:Y:S01]  /*12c10*/  I2F.F64.U64 R22, R22 ;  /* 0x0000001600167312 */ /* 0x004e220000301800 */
[----:B------:R-:W-:Y:S05]  /*12c20*/  BRA `(.L_x_10502) ;  /* 0x0000000000087947 */ /* 0x000fea0003800000 */
.L_x_10525:
[----:B------:R-:W2:Y:S02]  /*12c30*/  LDG.E R2, desc[UR36][R2.64] ;  /* 0x0000002402027981 */ /* 0x000ea4000c1e1900 */
[----:B--2---:R0:W1:Y:S02]  /*12c40*/  I2F.F64.U32 R22, R2 ;  /* 0x0000000200167312 */ /* 0x0040640000201800 */
.L_x_10502:
[----:B0-----:R-:W1:Y:S01]  /*12c50*/  LDC.U8 R4, c[0x0][0x512] ;  /* 0x00014480ff047b82 */ /* 0x001e620000000000 */
[----:B------:R-:W-:Y:S02]  /*12c60*/  ULDC.64 UR4, c[0x0][0x4e8] ;  /* 0x00013a0000047ab9 */ /* 0x000fe40000000a00 */
[----:B---3--:R-:W-:-:S05]  /*12c70*/  IADD3 R2, P0, R18, UR4, RZ ;  /* 0x0000000412027c10 */ /* 0x008fca000ff1e0ff */
        /* <DEDUP_REMOVED lines=13> */
[----:B---3--:R0:W1:Y:S01]  /*12d50*/  I2F.F64.S16 R18, R2 ;  /* 0x0000000200127312 */ /* 0x0080620000101c00 */
[----:B------:R-:W-:Y:S05]  /*12d60*/  BRA `(.L_x_10535) ;  /* 0x0000000c007c7947 */ /* 0x000fea0003800000 */
.L_x_10533:
[----:B------:R-:W3:Y:S02]  /*12d70*/  LDG.E.U8 R2, desc[UR36][R2.64] ;  /* 0x0000002402027981 */ /* 0x000ee4000c1e1100 */
[----:B---3--:R0:W1:Y:S01]  /*12d80*/  I2F.F64.U16 R18, R2 ;  /* 0x0000000200127312 */ /* 0x0080620000101800 */
[----:B------:R-:W-:Y:S05]  /*12d90*/  BRA `(.L_x_10535) ;  /* 0x0000000c00707947 */ /* 0x000fea0003800000 */
.L_x_10532:
        /* <DEDUP_REMOVED lines=9> */
.L_x_10537:
[----:B------:R-:W3:Y:S02]  /*12e30*/  LDG.E R2, desc[UR36][R2.64] ;  /* 0x0000002402027981 */ /* 0x000ee4000c1e1900 */
[----:B---3--:R0:W1:Y:S01]  /*12e40*/  I2F.F64 R18, R2 ;  /* 0x0000000200127312 */ /* 0x0080620000201c00 */
[----:B------:R-:W-:Y:S05]  /*12e50*/  BRA `(.L_x_10535) ;  /* 0x0000000c00407947 */ /* 0x000fea0003800000 */
.L_x_10536:
[----:B------:R-:W3:Y:S02]  /*12e60*/  LDG.E.U16 R2, desc[UR36][R2.64] ;  /* 0x0000002402027981 */ /* 0x000ee4000c1e1500 */
[----:B---3--:R0:W1:Y:S01]  /*12e70*/  I2F.F64.S16 R18, R2 ;  /* 0x0000000200127312 */ /* 0x0080620000101c00 */
[----:B------:R-:W-:Y:S05]  /*12e80*/  BRA `(.L_x_10535) ;  /* 0x0000000c00347947 */ /* 0x000fea0003800000 */
.L_x_10531:
        /* <DEDUP_REMOVED lines=10> */
.L_x_10539:
[----:B------:R-:W3:Y:S02]  /*12f30*/  LDG.E.U16 R0, desc[UR36][R2.64] ;  /* 0x0000002402007981 */ /* 0x000ee4000c1e1500 */
[----:B---3--:R-:W-:-:S05]  /*12f40*/  HADD2.F32 R0, -RZ, R0.H0_H0 ;  /* 0x20000000ff007230 */ /* 0x008fca0000004100 */
[----:B------:R-:W-:-:S04]  /*12f50*/  FMUL.FTZ R0, R0, 1 ;  /* 0x3f80000000007820 */ /* 0x000fc80000410000 */
[----:B------:R0:W1:Y:S01]  /*12f60*/  F2F.F64.F32 R18, R0 ;  /* 0x0000000000127310 */ /* 0x0000620000201800 */
[----:B------:R-:W-:Y:S05]  /*12f70*/  BRA `(.L_x_10535) ;  /* 0x0000000800f87947 */ /* 0x000fea0003800000 */
.L_x_10538:
        /* <DEDUP_REMOVED lines=10> */
.L_x_10541:
[----:B------:R-:W3:Y:S02]  /*13020*/  LDG.E.U16 R2, desc[UR36][R2.64] ;  /* 0x0000002402027981 */ /* 0x000ee4000c1e1500 */
[----:B---3--:R-:W-:-:S05]  /*13030*/  HADD2.F32 R0, -RZ, R2.H0_H0 ;  /* 0x20000002ff007230 */ /* 0x008fca0000004100 */
[----:B------:R-:W-:-:S04]  /*13040*/  FMUL.FTZ R0, R0, 1 ;  /* 0x3f80000000007820 */ /* 0x000fc80000410000 */
[----:B------:R0:W1:Y:S01]  /*13050*/  F2F.F64.F32 R18, R0 ;  /* 0x0000000000127310 */ /* 0x0000620000201800 */
[----:B------:R-:W-:Y:S05]  /*13060*/  BRA `(.L_x_10535) ;  /* 0x0000000800bc7947 */ /* 0x000fea0003800000 */
.L_x_10540:
[----:B------:R0:W5:Y:S01]  /*13070*/  LDG.E.64 R18, desc[UR36][R2.64] ;  /* 0x0000002402127981 */ /* 0x000162000c1e1b00 */
[----:B------:R-:W-:Y:S05]  /*13080*/  BRA `(.L_x_10535) ;  /* 0x0000000800b47947 */ /* 0x000fea0003800000 */
.L_x_10530:
        /* <DEDUP_REMOVED lines=13> */
.L_x_10544:
[----:B------:R0:W5:Y:S01]  /*13160*/  LDG.E.64 R18, desc[UR36][R2.64] ;  /* 0x0000002402127981 */ /* 0x000162000c1e1b00 */
[----:B------:R-:W-:Y:S05]  /*13170*/  BRA `(.L_x_10535) ;  /* 0x0000000800787947 */ /* 0x000fea0003800000 */
.L_x_10543:
        /* <DEDUP_REMOVED lines=28> */
.L_x_10546:
        /* <DEDUP_REMOVED lines=15> */
.L_x_10545:
[----:B------:R-:W3:Y:S02]  /*13430*/  LDG.E.U16 R0, desc[UR36][R2.64] ;  /* 0x0000002402007981 */ /* 0x000ee4000c1e1500 */
[----:B---3--:R-:W-:-:S04]  /*13440*/  IMAD.U32 R0, R0, 0x10000, RZ ;  /* 0x0001000000007824 */ /* 0x008fc800078e00ff */
[----:B------:R-:W-:-:S04]  /*13450*/  FMUL.FTZ R0, R0, 1 ;  /* 0x3f80000000007820 */ /* 0x000fc80000410000 */
[----:B------:R0:W1:Y:S01]  /*13460*/  F2F.F64.F32 R18, R0 ;  /* 0x0000000000127310 */ /* 0x0000620000201800 */
[----:B------:R-:W-:Y:S05]  /*13470*/  BRA `(.L_x_10535) ;  /* 0x0000000400b87947 */ /* 0x000fea0003800000 */
.L_x_10542:
        /* <DEDUP_REMOVED lines=9> */
[----:B---3--:R0:W1:Y:S01]  /*13510*/  I2F.F64.U16 R18, R2 ;  /* 0x0000000200127312 */ /* 0x0080620000101800 */
[----:B------:R-:W-:Y:S05]  /*13520*/  BRA `(.L_x_10535) ;  /* 0x00000004008c7947 */ /* 0x000fea0003800000 */
.L_x_10549:
        /* <DEDUP_REMOVED lines=21> */
.L_x_10553:
[----:B------:R-:W-:Y:S05]  /*13680*/  BSYNC B1 ;  /* 0x0000000000017941 */ /* 0x000fea0003800000 */
.L_x_10552:
[----:B------:R-:W-:Y:S01]  /*13690*/  LEA R3, R0, 0x3b800000, 0x17 ;  /* 0x3b80000000037811 */ /* 0x000fe200078eb8ff */
[----:B------:R-:W-:-:S05]  /*136a0*/  IMAD.SHL.U32 R0, R2, 0x100000, RZ ;  /* 0x0010000002007824 */ /* 0x000fca00078e00ff */
[----:B------:R-:W-:-:S07]  /*136b0*/  LOP3.LUT R0, R3, R0, R4, 0xfe, !PT ;  /* 0x0000000003007212 */ /* 0x000fce00078efe04 */
.L_x_10551:
[----:B------:R-:W-:Y:S05]  /*136c0*/  BSYNC B0 ;  /* 0x0000000000007941 */ /* 0x000fea0003800000 */
.L_x_10550:
[----:B------:R-:W-:-:S04]  /*136d0*/  FMUL.FTZ R0, R0, 1 ;  /* 0x3f80000000007820 */ /* 0x000fc80000410000 */
[----:B------:R3:W0:Y:S01]  /*136e0*/  F2F.F64.F32 R18, R0 ;  /* 0x0000000000127310 */ /* 0x0006220000201800 */
[----:B------:R-:W-:Y:S05]  /*136f0*/  BRA `(.L_x_10535) ;  /* 0x0000000400187947 */ /* 0x000fea0003800000 */
.L_x_10548:
        /* <DEDUP_REMOVED lines=21> */
.L_x_10557:
[----:B------:R-:W-:Y:S05]  /*13850*/  BSYNC B1 ;  /* 0x0000000000017941 */ /* 0x000fea0003800000 */
.L_x_10556:
[----:B------:R-:W-:Y:S01]  /*13860*/  LEA R3, R0, 0x37800000, 0x17 ;  /* 0x3780000000037811 */ /* 0x000fe200078eb8ff */
[----:B------:R-:W-:-:S05]  /*13870*/  IMAD.SHL.U32 R0, R2, 0x200000, RZ ;  /* 0x0020000002007824 */ /* 0x000fca00078e00ff */
[----:B------:R-:W-:-:S07]  /*13880*/  LOP3.LUT R0, R3, R0, R4, 0xfe, !PT ;  /* 0x0000000003007212 */ /* 0x000fce00078efe04 */
.L_x_10555:
[----:B------:R-:W-:Y:S05]  /*13890*/  BSYNC B0 ;  /* 0x0000000000007941 */ /* 0x000fea0003800000 */
.L_x_10554:
[----:B------:R-:W-:-:S04]  /*138a0*/  FMUL.FTZ R0, R0, 1 ;  /* 0x3f80000000007820 */ /* 0x000fc80000410000 */
[----:B------:R0:W1:Y:S01]  /*138b0*/  F2F.F64.F32 R18, R0 ;  /* 0x0000000000127310 */ /* 0x0000620000201800 */
[----:B------:R-:W-:Y:S05]  /*138c0*/  BRA `(.L_x_10535) ;  /* 0x0000000000a47947 */ /* 0x000fea0003800000 */
.L_x_10547:
        /* <DEDUP_REMOVED lines=14> */
.L_x_10561:
[----:B------:R-:W-:Y:S05]  /*139b0*/  BSYNC B0 ;  /* 0x0000000000007941 */ /* 0x000fea0003800000 */
.L_x_10560:
[----:B------:R-:W-:-:S04]  /*139c0*/  FMUL.FTZ R0, R0, 1 ;  /* 0x3f80000000007820 */ /* 0x000fc80000410000 */
[----:B------:R0:W1:Y:S01]  /*139d0*/  F2F.F64.F32 R18, R0 ;  /* 0x0000000000127310 */ /* 0x0000620000201800 */
[----:B------:R-:W-:Y:S05]  /*139e0*/  BRA `(.L_x_10535) ;  /* 0x00000000005c7947 */ /* 0x000fea0003800000 */
.L_x_10534:
        /* <DEDUP_REMOVED lines=15> */
[----:B0-2-45:R-:W-:Y:S05]  /*13ae0*/  CALL.ABS.NOINC R2 ;  /* 0x0000000002007343 */ /* 0x035fea0003c00000 */
.L_x_10562:
[----:B------:R-:W-:Y:S01]  /*13af0*/  CS2R R18, SRZ ;  /* 0x0000000000127805 */ /* 0x000fe2000001ff00 */
[----:B------:R-:W-:Y:S06]  /*13b00*/  BRA `(.L_x_10535) ;  /* 0x0000000000147947 */ /* 0x000fec0003800000 */
.L_x_10559:
[----:B------:R-:W3:Y:S02]  /*13b10*/  LDG.E.64 R18, desc[UR36][R2.64] ;  /* 0x0000002402127981 */ /* 0x000ee4000c1e1b00 */
[----:B---3--:R-:W0:Y:S01]  /*13b20*/  I2F.F64.U64 R18, R18 ;  /* 0x0000001200127312 */ /* 0x008e220000301800 */
[----:B------:R-:W-:Y:S05]  /*13b30*/  BRA `(.L_x_10535) ;  /* 0x0000000000087947 */ /* 0x000fea0003800000 */
.L_x_10558:
[----:B------:R-:W3:Y:S02]  /*13b40*/  LDG.E R2, desc[UR36][R2.64] ;  /* 0x0000002402027981 */ /* 0x000ee4000c1e1900 */
[----:B---3--:R0:W1:Y:S02]  /*13b50*/  I2F.F64.U32 R18, R2 ;  /* 0x0000000200127312 */ /* 0x0080640000201800 */
.L_x_10535:
[----:B0-----:R-:W3:Y:S01]  /*13b60*/  LDC.U8 R2, c[0x0][0x513] ;  /* 0x000144c0ff027b82 */ /* 0x001ee20000000000 */
[----:B------:R-:W-:Y:S02]  /*13b70*/  ULDC.64 UR4, c[0x0][0x4f0] ;  /* 0x00013c0000047ab9 */ /* 0x000fe40000000a00 */
[----:B------:R-:W-:-:S05]  /*13b80*/  IADD3 R24, P0, R24, UR4, RZ ;  /* 0x0000000418187c10 */ /* 0x000fca000ff1e0ff */
        /* <DEDUP_REMOVED lines=13> */
[----:B---3--:R-:W0:Y:S01]  /*13c60*/  I2F.F64.S16 R2, R2 ;  /* 0x0000000200027312 */ /* 0x008e220000101c00 */
[----:B------:R-:W-:Y:S05]  /*13c70*/  BRA `(.L_x_10568) ;  /* 0x0000000c007c7947 */ /* 0x000fea0003800000 */
.L_x_10566:
[----:B------:R-:W3:Y:S02]  /*13c80*/  LDG.E.U8 R2, desc[UR36][R24.64] ;  /* 0x0000002418027981 */ /* 0x000ee4000c1e1100 */
[----:B---3--:R-:W0:Y:S01]  /*13c90*/  I2F.F64.U16 R2, R2 ;  /* 0x0000000200027312 */ /* 0x008e220000101800 */
[----:B------:R-:W-:Y:S05]  /*13ca0*/  BRA `(.L_x_10568) ;  /* 0x0000000c00707947 */ /* 0x000fea0003800000 */
.L_x_10565:
        /* <DEDUP_REMOVED lines=9> */
.L_x_10570:
[----:B------:R-:W3:Y:S02]  /*13d40*/  LDG.E R2, desc[UR36][R24.64] ;  /* 0x0000002418027981 */ /* 0x000ee4000c1e1900 */
[----:B---3--:R-:W0:Y:S01]  /*13d50*/  I2F.F64 R2, R2 ;  /* 0x0000000200027312 */ /* 0x008e220000201c00 */
[----:B------:R-:W-:Y:S05]  /*13d60*/  BRA `(.L_x_10568) ;  /* 0x0000000c00407947 */ /* 0x000fea0003800000 */
.L_x_10569:
[----:B------:R-:W3:Y:S02]  /*13d70*/  LDG.E.U16 R2, desc[UR36][R24.64] ;  /* 0x0000002418027981 */ /* 0x000ee4000c1e1500 */
[----:B---3--:R-:W0:Y:S01]  /*13d80*/  I2F.F64.S16 R2, R2 ;  /* 0x0000000200027312 */ /* 0x008e220000101c00 */
[----:B------:R-:W-:Y:S05]  /*13d90*/  BRA `(.L_x_10568) ;  /* 0x0000000c00347947 */ /* 0x000fea0003800000 */
.L_x_10564:
        /* <DEDUP_REMOVED lines=10> */
.L_x_10572:
[----:B------:R-:W3:Y:S02]  /*13e40*/  LDG.E.U16 R0, desc[UR36][R24.64] ;  /* 0x0000002418007981 */ /* 0x000ee4000c1e1500 */
[----:B---3--:R-:W-:-:S05]  /*13e50*/  HADD2.F32 R0, -RZ, R0.H0_H0 ;  /* 0x20000000ff007230 */ /* 0x008fca0000004100 */
[----:B------:R-:W-:-:S04]  /*13e60*/  FMUL.FTZ R0, R0, 1 ;  /* 0x3f80000000007820 */ /* 0x000fc80000410000 */
[----:B------:R0:W3:Y:S01]  /*13e70*/  F2F.F64.F32 R2, R0 ;  /* 0x0000000000027310 */ /* 0x0000e20000201800 */
[----:B------:R-:W-:Y:S05]  /*13e80*/  BRA `(.L_x_10568) ;  /* 0x0000000800f87947 */ /* 0x000fea0003800000 */
.L_x_10571:
        /* <DEDUP_REMOVED lines=10> */
.L_x_10574:
[----:B------:R-:W3:Y:S02]  /*13f30*/  LDG.E.U16 R24, desc[UR36][R24.64] ;  /* 0x0000002418187981 */ /* 0x000ee4000c1e1500 */
[----:B---3--:R-:W-:-:S05]  /*13f40*/  HADD2.F32 R0, -RZ, R24.H0_H0 ;  /* 0x20000018ff007230 */ /* 0x008fca0000004100 */
[----:B------:R-:W-:-:S04]  /*13f50*/  FMUL.FTZ R0, R0, 1 ;  /* 0x3f80000000007820 */ /* 0x000fc80000410000 */
[----:B------:R0:W3:Y:S01]  /*13f60*/  F2F.F64.F32 R2, R0 ;  /* 0x0000000000027310 */ /* 0x0000e20000201800 */
[----:B------:R-:W-:Y:S05]  /*13f70*/  BRA `(.L_x_10568) ;  /* 0x0000000800bc7947 */ /* 0x000fea0003800000 */
.L_x_10573:
[----:B------:R0:W5:Y:S01]  /*13f80*/  LDG.E.64 R2, desc[UR36][R24.64] ;  /* 0x0000002418027981 */ /* 0x000162000c1e1b00 */
[----:B------:R-:W-:Y:S05]  /*13f90*/  BRA `(.L_x_10568) ;  /* 0x0000000800b47947 */ /* 0x000fea0003800000 */
.L_x_10563:
        /* <DEDUP_REMOVED lines=13> */
.L_x_10577:
[----:B------:R0:W5:Y:S01]  /*14070*/  LDG.E.64 R2, desc[UR36][R24.64] ;  /* 0x0000002418027981 */ /* 0x000162000c1e1b00 */
[----:B------:R-:W-:Y:S05]  /*14080*/  BRA `(.L_x_10568) ;  /* 0x0000000800787947 */ /* 0x000fea0003800000 */
.L_x_10576:
        /* <DEDUP_REMOVED lines=28> */
.L_x_10579:
[----:B------:R-:W3:Y:S02]  /*14250*/  LDG.E.U8 R3, desc[UR36][R24.64] ;  /* 0x0000002418037981 */ /* 0x000ee4000c1e1100 */
[----:B---3--:R-:W-:-:S05]  /*14260*/  IMAD.SHL.U32 R0, R3, 0x2000000, RZ ;  /* 0x0200000003007824 */ /* 0x008fca00078e00ff */
        /* <DEDUP_REMOVED lines=11> */
[----:B------:R-:W3:Y:S01]  /*14320*/  F2F.F64.F32 R2, R2 ;  /* 0x0000000200027310 */ /* 0x000ee20000201800 */
[----:B------:R-:W-:Y:S05]  /*14330*/  BRA `(.L_x_10568) ;  /* 0x0000000400cc7947 */ /* 0x000fea0003800000 */
.L_x_10578:
[----:B------:R-:W3:Y:S02]  /*14340*/  LDG.E.U16 R0, desc[UR36][R24.64] ;  /* 0x0000002418007981 */ /* 0x000ee4000c1e1500 */
[----:B---3--:R-:W-:-:S04]  /*14350*/  IMAD.U32 R0, R0, 0x10000, RZ ;  /* 0x0001000000007824 */ /* 0x008fc800078e00ff */
[----:B------:R-:W-:-:S04]  /*14360*/  FMUL.FTZ R0, R0, 1 ;  /* 0x3f80000000007820 */ /* 0x000fc80000410000 */
[----:B------:R0:W3:Y:S01]  /*14370*/  F2F.F64.F32 R2, R0 ;  /* 0x0000000000027310 */ /* 0x0000e20000201800 */
[----:B------:R-:W-:Y:S05]  /*14380*/  BRA `(.L_x_10568) ;  /* 0x0000000400b87947 */ /* 0x000fea0003800000 */
.L_x_10575:
        /* <DEDUP_REMOVED lines=9> */
[----:B---3--:R-:W0:Y:S01]  /*14420*/  I2F.F64.U16 R2, R2 ;  /* 0x0000000200027312 */ /* 0x008e220000101800 */
[----:B------:R-:W-:Y:S05]  /*14430*/  BRA `(.L_x_10568) ;  /* 0x00000004008c7947 */ /* 0x000fea0003800000 */
.L_x_10582:
        /* <DEDUP_REMOVED lines=21> */
.L_x_10586:
[----:B------:R-:W-:Y:S05]  /*14590*/  BSYNC B1 ;  /* 0x0000000000017941 */ /* 0x000fea0003800000 */
.L_x_10585:
[----:B------:R-:W-:Y:S01]  /*145a0*/  LEA R3, R0, 0x3b800000, 0x17 ;  /* 0x3b80000000037811 */ /* 0x000fe200078eb8ff */
[----:B------:R-:W-:-:S05]  /*145b0*/  IMAD.SHL.U32 R0, R2, 0x100000, RZ ;  /* 0x0010000002007824 */ /* 0x000fca00078e00ff */
[----:B------:R-:W-:-:S07]  /*145c0*/  LOP3.LUT R0, R3, R0, R4, 0xfe, !PT ;  /* 0x0000000003007212 */ /* 0x000fce00078efe04 */
.L_x_10584:
[----:B------:R-:W-:Y:S05]  /*145d0*/  BSYNC B0 ;  /* 0x0000000000007941 */ /* 0x000fea0003800000 */
.L_x_10583:
[----:B------:R-:W-:-:S04]  /*145e0*/  FMUL.FTZ R0, R0, 1 ;  /* 0x3f80000000007820 */ /* 0x000fc80000410000 */
[----:B------:R0:W3:Y:S01]  /*145f0*/  F2F.F64.F32 R2, R0 ;  /* 0x0000000000027310 */ /* 0x0000e20000201800 */
[----:B------:R-:W-:Y:S05]  /*14600*/  BRA `(.L_x_10568) ;  /* 0x0000000400187947 */ /* 0x000fea0003800000 */
.L_x_10581:
        /* <DEDUP_REMOVED lines=21> */
.L_x_10590:
[----:B------:R-:W-:Y:S05]  /*14760*/  BSYNC B1 ;  /* 0x0000000000017941 */ /* 0x000fea0003800000 */
.L_x_10589:
[----:B------:R-:W-:Y:S01]  /*14770*/  LEA R3, R0, 0x37800000, 0x17 ;  /* 0x3780000000037811 */ /* 0x000fe200078eb8ff */
[----:B------:R-:W-:-:S05]  /*14780*/  IMAD.SHL.U32 R0, R2, 0x200000, RZ ;  /* 0x0020000002007824 */ /* 0x000fca00078e00ff */
[----:B------:R-:W-:-:S07]  /*14790*/  LOP3.LUT R0, R3, R0, R4, 0xfe, !PT ;  /* 0x0000000003007212 */ /* 0x000fce00078efe04 */
.L_x_10588:
[----:B------:R-:W-:Y:S05]  /*147a0*/  BSYNC B0 ;  /* 0x0000000000007941 */ /* 0x000fea0003800000 */
.L_x_10587:
[----:B------:R-:W-:-:S04]  /*147b0*/  FMUL.FTZ R0, R0, 1 ;  /* 0x3f80000000007820 */ /* 0x000fc80000410000 */
[----:B------:R0:W3:Y:S01]  /*147c0*/  F2F.F64.F32 R2, R0 ;  /* 0x0000000000027310 */ /* 0x0000e20000201800 */
[----:B------:R-:W-:Y:S05]  /*147d0*/  BRA `(.L_x_10568) ;  /* 0x0000000000a47947 */ /* 0x000fea0003800000 */
.L_x_10580:
        /* <DEDUP_REMOVED lines=12> */
[----:B------:R-:W-:Y:S01]  /*148a0*/  @!P0 IMAD.MOV.U32 R0, RZ, RZ, 0x7f800001 ;  /* 0x7f800001ff008424 */ /* 0x000fe200078e00ff */
[----:B------:R-:W-:-:S07]  /*148b0*/  @P0 SHF.L.U32 R0, R24, 0x17, RZ ;  /* 0x0000001718000819 */ /* 0x000fce00000006ff */
.L_x_10594:
[----:B------:R-:W-:Y:S05]  /*148c0*/  BSYNC B0 ;  /* 0x0000000000007941 */ /* 0x000fea0003800000 */
.L_x_10593:
[----:B------:R-:W-:-:S04]  /*148d0*/  FMUL.FTZ R0, R0, 1 ;  /* 0x3f80000000007820 */ /* 0x000fc80000410000 */
[----:B------:R0:W3:Y:S01]  /*148e0*/  F2F.F64.F32 R2, R0 ;  /* 0x0000000000027310 */ /* 0x0000e20000201800 */
[----:B------:R-:W-:Y:S05]  /*148f0*/  BRA `(.L_x_10568) ;  /* 0x00000000005c7947 */ /* 0x000fea0003800000 */
.L_x_10567:
        /* <DEDUP_REMOVED lines=16> */
.L_x_10595:
[----:B------:R-:W-:Y:S01]  /*14a00*/  CS2R R2, SRZ ;  /* 0x0000000000027805 */ /* 0x000fe2000001ff00 */
[----:B------:R-:W-:Y:S06]  /*14a10*/  BRA `(.L_x_10568) ;  /* 0x0000000000147947 */ /* 0x000fec0003800000 */
.L_x_10592:
[----:B------:R-:W3:Y:S02]  /*14a20*/  LDG.E.64 R2, desc[UR36][R24.64] ;  /* 0x0000002418027981 */ /* 0x000ee4000c1e1b00 */
[----:B---3--:R-:W0:Y:S01]  /*14a30*/  I2F.F64.U64 R2, R2 ;  /* 0x0000000200027312 */ /* 0x008e220000301800 */
[----:B------:R-:W-:Y:S05]  /*14a40*/  BRA `(.L_x_10568) ;  /* 0x0000000000087947 */ /* 0x000fea0003800000 */
.L_x_10591:
[----:B------:R-:W3:Y:S02]  /*14a50*/  LDG.E R2, desc[UR36][R24.64] ;  /* 0x0000002418027981 */ /* 0x000ee4000c1e1900 */
[----:B---3--:R-:W0:Y:S02]  /*14a60*/  I2F.F64.U32 R2, R2 ;  /* 0x0000000200027312 */ /* 0x008e240000201800 */
.L_x_10568:
[----:B------:R-:W2:Y:S01]  /*14a70*/  LDC.U8 R6, c[0x0][0x510] ;  /* 0x00014400ff067b82 */ /* 0x000ea20000000000 */
[----:B------:R-:W-:Y:S02]  /*14a80*/  ULDC.64 UR4, c[0x0][0x500] ;  /* 0x0001400000047ab9 */ /* 0x000fe40000000a00 */
[----:B-1---5:R-:W-:Y:S01]  /*14a90*/  DMUL R18, R18, UR4 ;  /* 0x0000000412127c28 */ /* 0x022fe20008000000 */
[----:B------:R-:W-:-:S07]  /*14aa0*/  ULDC.64 UR4, c[0x0][0x4f8] ;  /* 0x00013e0000047ab9 */ /* 0x000fce0000000a00 */
[----:B0--3--:R-:W-:-:S08]  /*14ab0*/  DMUL R4, R18, R2 ;  /* 0x0000000212047228 */ /* 0x009fd00000000000 */
[----:B--2-4-:R-:W-:Y:S01]  /*14ac0*/  DFMA R4, R22, UR4, R4 ;  /* 0x0000000416047c2b */ /* 0x014fe20008000004 */
        /* <DEDUP_REMOVED lines=14> */
.L_x_10599:
[----:B------:R-:W0:Y:S02]  /*14bb0*/  F2I.S64.F64.TRUNC R4, R4 ;  /* 0x0000000400047311 */ /* 0x000e24000030d900 */
[----:B0-----:R-:W-:-:S05]  /*14bc0*/  IMAD.MOV.U32 R3, RZ, RZ, R4 ;  /* 0x000000ffff037224 */ /* 0x001fca00078e0004 */
[----:B------:R-:W-:Y:S01]  /*14bd0*/  STG.E.U8 desc[UR36][R16.64], R3 ;  /* 0x0000000310007986 */ /* 0x000fe2000c101124 */
[----:B------:R-:W-:Y:S05]  /*14be0*/  EXIT ;  /* 0x000000000000794d */ /* 0x000fea0003800000 */
.L_x_10598:
        /* <DEDUP_REMOVED lines=9> */
.L_x_10602:
[----:B------:R-:W0:Y:S02]  /*14c80*/  F2I.F64.TRUNC R5, R4 ;  /* 0x0000000400057311 */ /* 0x000e24000030d100 */
[----:B0-----:R-:W-:Y:S01]  /*14c90*/  STG.E desc[UR36][R16.64], R5 ;  /* 0x0000000510007986 */ /* 0x001fe2000c101924 */
[----:B------:R-:W-:Y:S05]  /*14ca0*/  EXIT ;  /* 0x000000000000794d */ /* 0x000fea0003800000 */
.L_x_10601:
[----:B------:R-:W0:Y:S02]  /*14cb0*/  F2I.F64.TRUNC R5, R4 ;  /* 0x0000000400057311 */ /* 0x000e24000030d100 */
[----:B0-----:R-:W-:Y:S01]  /*14cc0*/  STG.E.U16 desc[UR36][R16.64], R5 ;  /* 0x0000000510007986 */ /* 0x001fe2000c101524 */
[----:B------:R-:W-:Y:S05]  /*14cd0*/  EXIT ;  /* 0x000000000000794d */ /* 0x000fea0003800000 */
.L_x_10597:
        /* <DEDUP_REMOVED lines=13> */
.L_x_10604:
        /* <DEDUP_REMOVED lines=8> */
.L_x_10603:
        /* <DEDUP_REMOVED lines=12> */
[----:B------:R-:W-:Y:S01]  /*14ef0*/  STG.E.64 desc[UR36][R16.64], R2 ;  /* 0x0000000210007986 */ /* 0x000fe2000c101b24 */
[----:B------:R-:W-:Y:S05]  /*14f00*/  EXIT ;  /* 0x000000000000794d */ /* 0x000fea0003800000 */
.L_x_10606:
[----:B------:R-:W-:Y:S01]  /*14f10*/  UMOV UR4, 0xf0000000 ;  /* 0xf000000000047882 */ /* 0x000fe20000000000 */
[----:B------:R-:W-:Y:S01]  /*14f20*/  UMOV UR5, 0x380fffff ;  /* 0x380fffff00057882 */ /* 0x000fe20000000000 */
[----:B------:R-:W0:Y:S01]  /*14f30*/  F2F.F32.F64 R0, R4 ;  /* 0x0000000400007310 */ /* 0x000e220000301000 */
[----:B------:R-:W-:-:S14]  /*14f40*/  DSETP.GEU.AND P0, PT, |R4|, UR4, PT ;  /* 0x0000000404007e2a */ /* 0x000fdc000bf0e200 */
[----:B0-----:R-:W-:-:S05]  /*14f50*/  @!P0 FMUL R0, R0, 1.175494350822287508e-38 ;  /* 0x0080000000008820 */ /* 0x001fca0000400000 */
[----:B------:R-:W-:-:S04]  /*14f60*/  F2FP.F16.F32.PACK_AB R3, RZ, R0 ;  /* 0x00000000ff03723e */ /* 0x000fc800000000ff */
[----:B------:R-:W-:-:S05]  /*14f70*/  PRMT R3, R3, 0x5410, RZ ;  /* 0x0000541003037816 */ /* 0x000fca00000000ff */
[----:B------:R-:W-:Y:S01]  /*14f80*/  STG.E desc[UR36][R16.64], R3 ;  /* 0x0000000310007986 */ /* 0x000fe2000c101924 */
[----:B------:R-:W-:Y:S05]  /*14f90*/  EXIT ;  /* 0x000000000000794d */ /* 0x000fea0003800000 */
.L_x_10605:
[----:B------:R-:W-:Y:S01]  /*14fa0*/  STG.E.64 desc[UR36][R16.64], R4 ;  /* 0x0000000410007986 */ /* 0x000fe2000c101b24 */
[----:B------:R-:W-:Y:S05]  /*14fb0*/  EXIT ;  /* 0x000000000000794d */ /* 0x000fea0003800000 */
.L_x_10596:
        /* <DEDUP_REMOVED lines=10> */
[----:B------:R-:W-:Y:S01]  /*15060*/  STG.E.U8 desc[UR36][R16.64], R3 ;  /* 0x0000000310007986 */ /* 0x000fe2000c101124 */
[----:B------:R-:W-:Y:S05]  /*15070*/  EXIT ;  /* 0x000000000000794d */ /* 0x000fea0003800000 */
.L_x_10609:
[----:B------:R-:W-:-:S05]  /*15080*/  CS2R R6, SRZ ;  /* 0x0000000000067805 */ /* 0x000fca000001ff00 */
[----:B------:R-:W-:Y:S01]  /*15090*/  STG.E.128 desc[UR36][R16.64], R4 ;  /* 0x0000000410007986 */ /* 0x000fe2000c101d24 */
[----:B------:R-:W-:Y:S05]  /*150a0*/  EXIT ;  /* 0x000000000000794d */ /* 0x000fea0003800000 */
.L_x_10608:
        /* <DEDUP_REMOVED lines=25> */
.L_x_10613:
[----:B------:R-:W-:Y:S05]  /*15240*/  BSYNC B0 ;  /* 0x0000000000007941 */ /* 0x000fea0003800000 */
.L_x_10612:
[----:B------:R-:W-:-:S05]  /*15250*/  LOP3.LUT R3, R0, R3, RZ, 0xfc, !PT ;  /* 0x0000000300037212 */ /* 0x000fca00078efcff */
[----:B------:R-:W-:Y:S01]  /*15260*/  STG.E.U8 desc[UR36][R16.64], R3 ;  /* 0x0000000310007986 */ /* 0x000fe2000c101124 */
[----:B------:R-:W-:Y:S05]  /*15270*/  EXIT ;  /* 0x000000000000794d */ /* 0x000fea0003800000 */
.L_x_10611:
        /* <DEDUP_REMOVED lines=17> */
.L_x_10615:
[----:B------:R-:W-:Y:S01]  /*15390*/  IMAD.MOV.U32 R0, RZ, RZ, 0x7f ;  /* 0x0000007fff007424 */ /* 0x000fe200078e00ff */
[----:B------:R-:W-:-:S04]  /*153a0*/  ISETP.GT.U32.AND P0, PT, R2, 0x7f800000, PT ;  /* 0x7f8000000200780c */ /* 0x000fc80003f04070 */
[----:B------:R-:W-:-:S09]  /*153b0*/  SEL R0, R0, 0x7c, P0 ;  /* 0x0000007c00007807 */ /* 0x000fd20000000000 */
.L_x_10616:
[----:B------:R-:W-:Y:S05]  /*153c0*/  BSYNC B0 ;  /* 0x0000000000007941 */ /* 0x000fea0003800000 */
.L_x_10614:
[----:B------:R-:W-:-:S04]  /*153d0*/  LOP3.LUT R2, R3, 0x80000000, RZ, 0xc0, !PT ;  /* 0x8000000003027812 */ /* 0x000fc800078ec0ff */
[----:B------:R-:W-:-:S04]  /*153e0*/  SHF.R.U32.HI R3, RZ, 0x18, R2 ;  /* 0x00000018ff037819 */ /* 0x000fc80000011602 */
[----:B------:R-:W-:-:S05]  /*153f0*/  LOP3.LUT R3, R0, R3, RZ, 0xfc, !PT ;  /* 0x0000000300037212 */ /* 0x000fca00078efcff */
[----:B------:R-:W-:Y:S01]  /*15400*/  STG.E.U8 desc[UR36][R16.64], R3 ;  /* 0x0000000310007986 */ /* 0x000fe2000c101124 */
[----:B------:R-:W-:Y:S05]  /*15410*/  EXIT ;  /* 0x000000000000794d */ /* 0x000fea0003800000 */
.L_x_10610:
        /* <DEDUP_REMOVED lines=8> */
.L_x_10607:
        /* <DEDUP_REMOVED lines=11> */
.L_x_10619:
        /* <DEDUP_REMOVED lines=21> */
.L_x_10622:
[----:B------:R-:W-:-:S04]  /*156a0*/  LOP3.LUT R2, R3, 0x80000000, RZ, 0xc0, !PT ;  /* 0x8000000003027812 */ /* 0x000fc800078ec0ff */
[----:B------:R-:W-:-:S04]  /*156b0*/  SHF.R.U32.HI R3, RZ, 0x18, R2 ;  /* 0x00000018ff037819 */ /* 0x000fc80000011602 */
[----:B------:R-:W-:-:S04]  /*156c0*/  LOP3.LUT R0, R0, R3, RZ, 0xfc, !PT ;  /* 0x0000000300007212 */ /* 0x000fc800078efcff */
[----:B------:R-:W-:-:S07]  /*156d0*/  PRMT R8, R0, 0x7610, R8 ;  /* 0x0000761000087816 */ /* 0x000fce0000000008 */
.L_x_10621:
[----:B------:R-:W-:Y:S05]  /*156e0*/  BSYNC B0 ;  /* 0x0000000000007941 */ /* 0x000fea0003800000 */
.L_x_10620:
[----:B------:R-:W-:Y:S01]  /*156f0*/  STG.E.U8 desc[UR36][R16.64], R8 ;  /* 0x0000000810007986 */ /* 0x000fe2000c101124 */
[----:B------:R-:W-:Y:S05]  /*15700*/  EXIT ;  /* 0x000000000000794d */ /* 0x000fea0003800000 */
.L_x_10618:
        /* <DEDUP_REMOVED lines=21> */
.L_x_10625:
[----:B------:R-:W-:-:S04]  /*15860*/  LOP3.LUT R2, R3, 0x80000000, RZ, 0xc0, !PT ;  /* 0x8000000003027812 */ /* 0x000fc800078ec0ff */
[----:B------:R-:W-:-:S04]  /*15870*/  SHF.R.U32.HI R3, RZ, 0x18, R2 ;  /* 0x00000018ff037819 */ /* 0x000fc80000011602 */
[----:B------:R-:W-:-:S04]  /*15880*/  LOP3.LUT R0, R0, R3, RZ, 0xfc, !PT ;  /* 0x0000000300007212 */ /* 0x000fc800078efcff */
[----:B------:R-:W-:-:S07]  /*15890*/  PRMT R8, R0, 0x7610, R8 ;  /* 0x0000761000087816 */ /* 0x000fce0000000008 */
.L_x_10624:
[----:B------:R-:W-:Y:S05]  /*158a0*/  BSYNC B0 ;  /* 0x0000000000007941 */ /* 0x000fea0003800000 */
.L_x_10623:
[----:B------:R-:W-:Y:S01]  /*158b0*/  STG.E.U8 desc[UR36][R16.64], R8 ;  /* 0x0000000810007986 */ /* 0x000fe2000c101124 */
[----:B------:R-:W-:Y:S05]  /*158c0*/  EXIT ;  /* 0x000000000000794d */ /* 0x000fea0003800000 */
.L_x_10617:
        /* <DEDUP_REMOVED lines=26> */
.L_x_10600:
        /* <DEDUP_REMOVED lines=16> */
.L_x_10628:
[----:B------:R-:W-:Y:S05]  /*15b70*/  EXIT ;  /* 0x000000000000794d */ /* 0x000fea0003800000 */
.L_x_10627:
[----:B------:R-:W0:Y:S02]  /*15b80*/  F2I.U64.F64.TRUNC R4, R4 ;  /* 0x0000000400047311 */ /* 0x000e24000030d800 */
[----:B0-----:R-:W-:Y:S01]  /*15b90*/  STG.E.64 desc[UR36][R16.64], R4 ;  /* 0x0000000410007986 */ /* 0x001fe2000c101b24 */
[----:B------:R-:W-:Y:S05]  /*15ba0*/  EXIT ;  /* 0x000000000000794d */ /* 0x000fea0003800000 */
.L_x_10626:
[----:B------:R-:W0:Y:S02]  /*15bb0*/  F2I.U32.F64.TRUNC R5, R4 ;  /* 0x0000000400057311 */ /* 0x000e24000030d000 */
[----:B0-----:R-:W-:Y:S01]  /*15bc0*/  STG.E desc[UR36][R16.64], R5 ;  /* 0x0000000510007986 */ /* 0x001fe2000c101924 */
[----:B------:R-:W-:Y:S05]  /*15bd0*/  EXIT ;  /* 0x000000000000794d */ /* 0x000fea0003800000 */
.L_x_10629:
        /* <DEDUP_REMOVED lines=10> */
.L_x_24154:


//--------------------- .text._ZN2at6native27unrolled_elementwise_kernelIZZZNS0_54_GLOBAL__N__d8c5977b_16_LinearAlgebra_cu_140f0503_289316addr_kernel_cudaERNS_14TensorIteratorERKN3c106ScalarES8_ENKUlvE_clEvENKUlvE4_clEvEUldddE0_St5arrayIPcLm4EELi4E23TrivialOffsetCalculatorILi3EjESF_ILi1EjENS0_6memory12LoadWithCastILi3EEENSI_13StoreWithCastILi1EEEEEviT_T0_T2_T3_T4_T5_ --------------------------
	.section	.text._ZN2at6native27unrolled_elementwise_kernelIZZZNS0_54_GLOBAL__N__d8c5977b_16_LinearAlgebra_cu_140f0503_289316addr_kernel_cudaERNS_14TensorIteratorERKN3c106ScalarES8_ENKUlvE_clEvENKUlvE4_clEvEUldddE0_St5arrayIPcLm4EELi4E23TrivialOffsetCalculatorILi3EjESF_ILi1EjENS0_6memory12LoadWithCastILi3EEENSI_13StoreWithCastILi1EEEEEviT_T0_T2_T3_T4_T5_,"ax",@progbits
	.align	128
        .global         _ZN2at6native27unrolled_elementwise_kernelIZZZNS0_54_GLOBAL__N__d8c5977b_16_LinearAlgebra_cu_140f0503_289316addr_kernel_cudaERNS_14TensorIteratorERKN3c106ScalarES8_ENKUlvE_clEvENKUlvE4_clEvEUldddE0_St5arrayIPcLm4EELi4E23TrivialOffsetCalculatorILi3EjESF_ILi1EjENS0_6memory12LoadWithCastILi3EEENSI_13StoreWithCastILi1EEEEEviT_T0_T2_T3_T4_T5_
        .type           _ZN2at6native27unrolled_elementwise_kernelIZZZNS0_54_GLOBAL__N__d8c5977b_16_LinearAlgebra_cu_140f0503_289316addr_kernel_cudaERNS_14TensorIteratorERKN3c106ScalarES8_ENKUlvE_clEvENKUlvE4_clEvEUldddE0_St5arrayIPcLm4EELi4E23TrivialOffsetCalculatorILi3EjESF_ILi1EjENS0_6memory12LoadWithCastILi3EEENSI_13StoreWithCastILi1EEEEEviT_T0_T2_T3_T4_T5_,@function
        .size           _ZN2at6native27unrolled_elementwise_kernelIZZZNS0_54_GLOBAL__N__d8c5977b_16_LinearAlgebra_cu_140f0503_289316addr_kernel_cudaERNS_14TensorIteratorERKN3c106ScalarES8_ENKUlvE_clEvENKUlvE4_clEvEUldddE0_St5arrayIPcLm4EELi4E23TrivialOffsetCalculatorILi3EjESF_ILi1EjENS0_6memory12LoadWithCastILi3EEENSI_13StoreWithCastILi1EEEEEviT_T0_T2_T3_T4_T5_,(.L_x_24155 - _ZN2at6native27unrolled_elementwise_kernelIZZZNS0_54_GLOBAL__N__d8c5977b_16_LinearAlgebra_cu_140f0503_289316addr_kernel_cudaERNS_14TensorIteratorERKN3c106ScalarES8_ENKUlvE_clEvENKUlvE4_clEvEUldddE0_St5arrayIPcLm4EELi4E23TrivialOffsetCalculatorILi3EjESF_ILi1EjENS0_6memory12LoadWithCastILi3EEENSI_13StoreWithCastILi1EEEEEviT_T0_T2_T3_T4_T5_)
        .other          _ZN2at6native27unrolled_elementwise_kernelIZZZNS0_54_GLOBAL__N__d8c5977b_16_LinearAlgebra_cu_140f0503_289316addr_kernel_cudaERNS_14TensorIteratorERKN3c106ScalarES8_ENKUlvE_clEvENKUlvE4_clEvEUldddE0_St5arrayIPcLm4EELi4E23TrivialOffsetCalculatorILi3EjESF_ILi1EjENS0_6memory12LoadWithCastILi3EEENSI_13StoreWithCastILi1EEEEEviT_T0_T2_T3_T4_T5_,@"STO_CUDA_ENTRY STV_DEFAULT"
_ZN2at6native27unrolled_elementwise_kernelIZZZNS0_54_GLOBAL__N__d8c5977b_16_LinearAlgebra_cu_140f0503_289316addr_kernel_cudaERNS_14TensorIteratorERKN3c106ScalarES8_ENKUlvE_clEvENKUlvE4_clEvEUldddE0_St5arrayIPcLm4EELi4E23TrivialOffsetCalculatorILi3EjESF_ILi1EjENS0_6memory12LoadWithCastILi3EEENSI_13StoreWithCastILi1EEEEEviT_T0_T2_T3_T4_T5_:
.text._ZN2at6native27unrolled_elementwise_kernelIZZZNS0_54_GLOBAL__N__d8c5977b_16_LinearAlgebra_cu_140f0503_289316addr_kernel_cudaERNS_14TensorIteratorERKN3c106ScalarES8_ENKUlvE_clEvENKUlvE4_clEvEUldddE0_St5arrayIPcLm4EELi4E23TrivialOffsetCalculatorILi3EjESF_ILi1EjENS0_6memory12LoadWithCastILi3EEENSI_13StoreWithCastILi1EEEEEviT_T0_T2_T3_T4_T5_:
        /* <DEDUP_REMOVED lines=10> */
[----:B------:R-:W3:Y:S08]  /*00a0*/  LDC.U8 R34, c[0x0][0x254] ;  /* 0x00009500ff227b82 */ /* 0x000ef00000000000 */
        /* <DEDUP_REMOVED lines=25> */
.L_x_10635:
[----:B------:R-:W2:Y:S02]  /*0240*/  LDG.E.U8 R4, desc[UR36][R4.64] ;  /* 0x0000002404047981 */ /* 0x000ea4000c1e1100 */
[----:B--2---:R1:W2:Y:S01]  /*0250*/  I2F.F64.U16 R26, R4 ;  /* 0x00000004001a7312 */ /* 0x0042a20000101800 */
[----:B------:R-:W-:Y:S05]  /*0260*/  BRA `(.L_x_10637) ;  /* 0x0000000c00707947 */ /* 0x000fea0003800000 */
.L_x_10634:
[----:B------:R-:W-:-:S13]  /*0270*/  ISETP.NE.AND P0, PT, R0, 0x2, PT ;  /* 0x000000020000780c */ /* 0x000fda0003f05270 */
[----:B------:R-:W-:Y:S05]  /*0280*/  @!P0 BRA `(.L_x_10638) ;  /* 0x0000000000288947 */ /* 0x000fea0003800000 */
[----:B------:R-:W-:-:S13]  /*0290*/  ISETP.NE.AND P0, PT, R0, 0x3, PT ;  /* 0x000000030000780c */ /* 0x000fda0003f05270 */
[----:B------:R-:W-:Y:S05]  /*02a0*/  @!P0 BRA `(.L_x_10639) ;  /* 0x0000000000148947 */ /* 0x000fea0003800000 */
[----:B------:R-:W-:-:S13]  /*02b0*/  ISETP.NE.AND P0, PT, R0, 0x4, PT ;  /* 0x000000040000780c */ /* 0x000fda0003f05270 */
[----:B------:R-:W-:Y:S05]  /*02c0*/  @P0 BRA `(.L_x_10636) ;  /* 0x0000000800fc0947 */ /* 0x000fea0003800000 */
[----:B------:R-:W2:Y:S02]  /*02d0*/  LDG.E.64 R26, desc[UR36][R4.64] ;  /* 0x00000024041a7981 */ /* 0x000ea4000c1e1b00 */
[----:B--2---:R-:W1:Y:S01]  /*02e0*/  I2F.F64.S64 R26, R26 ;  /* 0x0000001a001a7312 */ /* 0x004e620000301c00 */
[----:B------:R-:W-:Y:S05]  /*02f0*/  BRA `(.L_x_10637) ;  /* 0x0000000c004c7947 */ /* 0x000fea0003800000 */
.L_x_10639:
[----:B------:R-:W2:Y:S02]  /*0300*/  LDG.E R4, desc[UR36][R4.64] ;  /* 0x0000002404047981 */ /* 0x000ea4000c1e1900 */
[----:B--2---:R2:W3:Y:S01]  /*0310*/  I2F.F64 R26, R4 ;  /* 0x00000004001a7312 */ /* 0x0044e20000201c00 */
[----:B------:R-:W-:Y:S05]  /*0320*/  BRA `(.L_x_10637) ;  /* 0x0000000c00407947 */ /* 0x000fea0003800000 */
.L_x_10638:
[----:B------:R-:W2:Y:S02]  /*0330*/  LDG.E.U16 R4, desc[UR36][R4.64] ;  /* 0x0000002404047981 */ /* 0x000ea4000c1e1500 */
[----:B--2---:R1:W2:Y:S01]  /*0340*/  I2F.F64.S16 R26, R4 ;  /* 0x00000004001a7312 */ /* 0x0042a20000101c00 */
[----:B------:R-:W-:Y:S05]  /*0350*/  BRA `(.L_x_10637) ;  /* 0x0000000c00347947 */ /* 0x000fea0003800000 */
.L_x_10633:
        /* <DEDUP_REMOVED lines=8> */
[----:B------:R-:W1:Y:S01]  /*03e0*/  F2F.F64.F32 R26, R26 ;  /* 0x0000001a001a7310 */ /* 0x000e620000201800 */
[----:B------:R-:W-:Y:S05]  /*03f0*/  BRA `(.L_x_10637) ;  /* 0x0000000c000c7947 */ /* 0x000fea0003800000 */
.L_x_10641:
[----:B------:R-:W2:Y:S02]  /*0400*/  LDG.E.U16 R0, desc[UR36][R4.64] ;  /* 0x0000002404007981 */ /* 0x000ea4000c1e1500 */
[----:B--2---:R-:W-:-:S05]  /*0410*/  HADD2.F32 R0, -RZ, R0.H0_H0 ;  /* 0x20000000ff007230 */ /* 0x004fca0000004100 */
[----:B------:R-:W-:-:S04]  /*0420*/  FMUL.FTZ R0, R0, 1 ;  /* 0x3f80000000007820 */ /* 0x000fc80000410000 */
[----:B------:R1:W2:Y:S01]  /*0430*/  F2F.F64.F32 R26, R0 ;  /* 0x00000000001a7310 */ /* 0x0002a20000201800 */
[----:B------:R-:W-:Y:S05]  /*0440*/  BRA `(.L_x_10637) ;  /* 0x0000000800f87947 */ /* 0x000fea0003800000 */
.L_x_10640:
        /* <DEDUP_REMOVED lines=10> */
.L_x_10643:
[----:B------:R-:W2:Y:S02]  /*04f0*/  LDG.E.U16 R4, desc[UR36][R4.64] ;  /* 0x0000002404047981 */ /* 0x000ea4000c1e1500 */
[----:B--2---:R-:W-:-:S05]  /*0500*/  HADD2.F32 R0, -RZ, R4.H0_H0 ;  /* 0x20000004ff007230 */ /* 0x004fca0000004100 */
[----:B------:R-:W-:-:S04]  /*0510*/  FMUL.FTZ R0, R0, 1 ;  /* 0x3f80000000007820 */ /* 0x000fc80000410000 */
[----:B------:R1:W2:Y:S01]  /*0520*/  F2F.F64.F32 R26, R0 ;  /* 0x00000000001a7310 */ /* 0x0002a20000201800 */
[----:B------:R-:W-:Y:S05]  /*0530*/  BRA `(.L_x_10637) ;  /* 0x0000000800bc7947 */ /* 0x000fea0003800000 */
.L_x_10642:
[----:B------:R1:W5:Y:S01]  /*0540*/  LDG.E.64 R26, desc[UR36][R4.64] ;  /* 0x00000024041a7981 */ /* 0x000362000c1e1b00 */
[----:B------:R-:W-:Y:S05]  /*0550*/  BRA `(.L_x_10637) ;  /* 0x0000000800b47947 */ /* 0x000fea0003800000 */
.L_x_10632:
        /* <DEDUP_REMOVED lines=13> */
.L_x_10646:
[----:B------:R1:W5:Y:S01]  /*0630*/  LDG.E.64 R26, desc[UR36][R4.64] ;  /* 0x00000024041a7981 */ /* 0x000362000c1e1b00 */
[----:B------:R-:W-:Y:S05]  /*0640*/  BRA `(.L_x_10637) ;  /* 0x0000000800787947 */ /* 0x000fea0003800000 */
.L_x_10645:
        /* <DEDUP_REMOVED lines=28> */
.L_x_10648:
        /* <DEDUP_REMOVED lines=15> */
.L_x_10647:
[----:B------:R-:W2:Y:S02]  /*0900*/  LDG.E.U16 R0, desc[UR36][R4.64] ;  /* 0x0000002404007981 */ /* 0x000ea4000c1e1500 */
[----:B--2---:R-:W-:-:S04]  /*0910*/  IMAD.U32 R0, R0, 0x10000, RZ ;  /* 0x0001000000007824 */ /* 0x004fc800078e00ff */
[----:B------:R-:W-:-:S04]  /*0920*/  FMUL.FTZ R0, R0, 1 ;  /* 0x3f80000000007820 */ /* 0x000fc80000410000 */
[----:B------:R1:W2:Y:S01]  /*0930*/  F2F.F64.F32 R26, R0 ;  /* 0x00000000001a7310 */ /* 0x0002a20000201800 */
[----:B------:R-:W-:Y:S05]  /*0940*/  BRA `(.L_x_10637) ;  /* 0x0000000400b87947 */ /* 0x000fea0003800000 */
.L_x_10644:
        /* <DEDUP_REMOVED lines=11> */
.L_x_10651:
        /* <DEDUP_REMOVED lines=21> */
.L_x_10655:
[----:B------:R-:W-:Y:S05]  /*0b50*/  BSYNC B1 ;  /* 0x0000000000017941 */ /* 0x000fea0003800000 */
.L_x_10654:
[----:B------:R-:W-:Y:S01]  /*0b60*/  LEA R5, R0, 0x3b800000, 0x17 ;  /* 0x3b80000000057811 */ /* 0x000fe200078eb8ff */
[----:B------:R-:W-:-:S05]  /*0b70*/  IMAD.SHL.U32 R0, R3, 0x100000, RZ ;  /* 0x0010000003007824 */ /* 0x000fca00078e00ff */
[----:B------:R-:W-:-:S07]  /*0b80*/  LOP3.LUT R0, R5, R0, R6, 0xfe, !PT ;  /* 0x0000000005007212 */ /* 0x000fce00078efe06 */
.L_x_10653:
[----:B------:R-:W-:Y:S05]  /*0b90*/  BSYNC B0 ;  /* 0x0000000000007941 */ /* 0x000fea0003800000 */
.L_x_10652:
[----:B------:R-:W-:-:S04]  /*0ba0*/  FMUL.FTZ R0, R0, 1 ;  /* 0x3f80000000007820 */ /* 0x000fc80000410000 */
[----:B------:R1:W2:Y:S01]  /*0bb0*/  F2F.F64.F32 R26, R0 ;  /* 0x00000000001a7310 */ /* 0x0002a20000201800 */
[----:B------:R-:W-:Y:S05]  /*0bc0*/  BRA `(.L_x_10637) ;  /* 0x0000000400187947 */ /* 0x000fea0003800000 */
.L_x_10650:
        /* <DEDUP_REMOVED lines=21> */
.L_x_10659:
[----:B------:R-:W-:Y:S05]  /*0d20*/  BSYNC B1 ;  /* 0x0000000000017941 */ /* 0x000fea0003800000 */
.L_x_10658:
[----:B------:R-:W-:Y:S01]  /*0d30*/  LEA R5, R0, 0x37800000, 0x17 ;  /* 0x3780000000057811 */ /* 0x000fe200078eb8ff */
[----:B------:R-:W-:-:S05]  /*0d40*/  IMAD.SHL.U32 R0, R3, 0x200000, RZ ;  /* 0x0020000003007824 */ /* 0x000fca00078e00ff */
[----:B------:R-:W-:-:S07]  /*0d50*/  LOP3.LUT R0, R5, R0, R6, 0xfe, !PT ;  /* 0x0000000005007212 */ /* 0x000fce00078efe06 */
.L_x_10657:
[----:B------:R-:W-:Y:S05]  /*0d60*/  BSYNC B0 ;  /* 0x0000000000007941 */ /* 0x000fea0003800000 */
.L_x_10656:
[----:B------:R-:W-:-:S04]  /*0d70*/  FMUL.FTZ R0, R0, 1 ;  /* 0x3f80000000007820 */ /* 0x000fc80000410000 */
[----:B------:R1:W2:Y:S01]  /*0d80*/  F2F.F64.F32 R26, R0 ;  /* 0x00000000001a7310 */ /* 0x0002a20000201800 */
[----:B------:R-:W-:Y:S05]  /*0d90*/  BRA `(.L_x_10637) ;  /* 0x0000000000a47947 */ /* 0x000fea0003800000 */
.L_x_10649:
        /* <DEDUP_REMOVED lines=14> */
.L_x_10663:
[----:B------:R-:W-:Y:S05]  /*0e80*/  BSYNC B0 ;  /* 0x0000000000007941 */ /* 0x000fea0003800000 */
.L_x_10662:
[----:B------:R-:W-:-:S04]  /*0e90*/  FMUL.FTZ R0, R0, 1 ;  /* 0x3f80000000007820 */ /* 0x000fc80000410000 */
[----:B------:R1:W2:Y:S01]  /*0ea0*/  F2F.F64.F32 R26, R0 ;  /* 0x00000000001a7310 */ /* 0x0002a20000201800 */
[----:B------:R-:W-:Y:S05]  /*0eb0*/  BRA `(.L_x_10637) ;  /* 0x00000000005c7947 */ /* 0x000fea0003800000 */
.L_x_10636:
        /* <DEDUP_REMOVED lines=16> */
.L_x_10664:
[----:B------:R-:W-:Y:S01]  /*0fc0*/  CS2R R26, SRZ ;  /* 0x00000000001a7805 */ /* 0x000fe2000001ff00 */
[----:B------:R-:W-:Y:S06]  /*0fd0*/  BRA `(.L_x_10637) ;  /* 0x0000000000147947 */ /* 0x000fec0003800000 */
.L_x_10661:
[----:B------:R-:W2:Y:S02]  /*0fe0*/  LDG.E.64 R26, desc[UR36][R4.64] ;  /* 0x00000024041a7981 */ /* 0x000ea4000c1e1b00 */
[----:B--2---:R-:W1:Y:S01]  /*0ff0*/  I2F.F64.U64 R26, R26 ;  /* 0x0000001a001a7312 */ /* 0x004e620000301800 */
[----:B------:R-:W-:Y:S05]  /*1000*/  BRA `(.L_x_10637) ;  /* 0x0000000000087947 */ /* 0x000fea0003800000 */
.L_x_10660:
[----:B------:R-:W2:Y:S02]  /*1010*/  LDG.E R4, desc[UR36][R4.64] ;  /* 0x0000002404047981 */ /* 0x000ea4000c1e1900 */
[----:B--2---:R1:W2:Y:S02]  /*1020*/  I2F.F64.U32 R26, R4 ;  /* 0x00000004001a7312 */ /* 0x0042a40000201800 */
.L_x_10637:
        /* <DEDUP_REMOVED lines=19> */
.L_x_10668:
[----:B------:R-:W2:Y:S02]  /*1160*/  LDG.E.U8 R4, desc[UR36][R4.64] ;  /* 0x0000002404047981 */ /* 0x000ea4000c1e1100 */
[----:B--2---:R4:W1:Y:S01]  /*1170*/  I2F.F64.U16 R44, R4 ;  /* 0x00000004002c7312 */ /* 0x0048620000101800 */
[----:B------:R-:W-:Y:S05]  /*1180*/  BRA `(.L_x_10670) ;  /* 0x0000000c00707947 */ /* 0x000fea0003800000 */
.L_x_10667:
        /* <DEDUP_REMOVED lines=9> */
.L_x_10672:
[----:B------:R-:W2:Y:S02]  /*1220*/  LDG.E R4, desc[UR36][R4.64] ;  /* 0x0000002404047981 */ /* 0x000ea4000c1e1900 */
[----:B--2---:R1:W2:Y:S01]  /*1230*/  I2F.F64 R44, R4 ;  /* 0x00000004002c7312 */ /* 0x0042a20000201c00 */
[----:B------:R-:W-:Y:S05]  /*1240*/  BRA `(.L_x_10670) ;  /* 0x0000000c00407947 */ /* 0x000fea0003800000 */
.L_x_10671:
[----:B------:R-:W2:Y:S02]  /*1250*/  LDG.E.U16 R4, desc[UR36][R4.64] ;  /* 0x0000002404047981 */ /* 0x000ea4000c1e1500 */
[----:B--2---:R1:W2:Y:S01]  /*1260*/  I2F.F64.S16 R44, R4 ;  /* 0x00000004002c7312 */ /* 0x0042a20000101c00 */
[----:B------:R-:W-:Y:S05]  /*1270*/  BRA `(.L_x_10670) ;  /* 0x0000000c00347947 */ /* 0x000fea0003800000 */
.L_x_10666:
        /* <DEDUP_REMOVED lines=10> */
.L_x_10674:
[----:B------:R-:W2:Y:S02]  /*1320*/  LDG.E.U16 R0, desc[UR36][R4.64] ;  /* 0x0000002404007981 */ /* 0x000ea4000c1e1500 */
[----:B--2---:R-:W-:-:S05]  /*1330*/  HADD2.F32 R0, -RZ, R0.H0_H0 ;  /* 0x20000000ff007230 */ /* 0x004fca0000004100 */
[----:B------:R-:W-:-:S04]  /*1340*/  FMUL.FTZ R0, R0, 1 ;  /* 0x3f80000000007820 */ /* 0x000fc80000410000 */
[----:B------:R1:W2:Y:S01]  /*1350*/  F2F.F64.F32 R44, R0 ;  /* 0x00000000002c7310 */ /* 0x0002a20000201800 */
[----:B------:R-:W-:Y:S05]  /*1360*/  BRA `(.L_x_10670) ;  /* 0x0000000800f87947 */ /* 0x000fea0003800000 */
.L_x_10673:
        /* <DEDUP_REMOVED lines=10> */
.L_x_10676:
[----:B------:R-:W2:Y:S02]  /*1410*/  LDG.E.U16 R4, desc[UR36][R4.64] ;  /* 0x0000002404047981 */ /* 0x000ea4000c1e1500 */
[----:B--2---:R-:W-:-:S05]  /*1420*/  HADD2.F32 R0, -RZ, R4.H0_H0 ;  /* 0x20000004ff007230 */ /* 0x004fca0000004100 */
[----:B------:R-:W-:-:S04]  /*1430*/  FMUL.FTZ R0, R0, 1 ;  /* 0x3f80000000007820 */ /* 0x000fc80000410000 */
[----:B------:R1:W2:Y:S01]  /*1440*/  F2F.F64.F32 R44, R0 ;  /* 0x00000000002c7310 */ /* 0x0002a20000201800 */
[----:B------:R-:W-:Y:S05]  /*1450*/  BRA `(.L_x_10670) ;  /* 0x0000000800bc7947 */ /* 0x000fea0003800000 */
.L_x_10675:
[----:B------:R1:W5:Y:S01]  /*1460*/  LDG.E.64 R44, desc[UR36][R4.64] ;  /* 0x00000024042c7981 */ /* 0x000362000c1e1b00 */
[----:B------:R-:W-:Y:S05]  /*1470*/  BRA `(.L_x_10670) ;  /* 0x0000000800b47947 */ /* 0x000fea0003800000 */
.L_x_10665:
        /* <DEDUP_REMOVED lines=13> */
.L_x_10679:
[----:B------:R1:W5:Y:S01]  /*1550*/  LDG.E.64 R44, desc[UR36][R4.64] ;  /* 0x00000024042c7981 */ /* 0x000362000c1e1b00 */
[----:B------:R-:W-:Y:S05]  /*1560*/  BRA `(.L_x_10670) ;  /* 0x0000000800787947 */ /* 0x000fea0003800000 */
.L_x_10678:
        /* <DEDUP_REMOVED lines=28> */
.L_x_10681:
        /* <DEDUP_REMOVED lines=15> */
.L_x_10680:
[----:B------:R-:W2:Y:S02]  /*1820*/  LDG.E.U16 R0, desc[UR36][R4.64] ;  /* 0x0000002404007981 */ /* 0x000ea4000c1e1500 */
[----:B--2---:R-:W-:-:S04]  /*1830*/  IMAD.U32 R0, R0, 0x10000, RZ ;  /* 0x0001000000007824 */ /* 0x004fc800078e00ff */
[----:B------:R-:W-:-:S04]  /*1840*/  FMUL.FTZ R0, R0, 1 ;  /* 0x3f80000000007820 */ /* 0x000fc80000410000 */
[----:B------:R1:W2:Y:S01]  /*1850*/  F2F.F64.F32 R44, R0 ;  /* 0x00000000002c7310 */ /* 0x0002a20000201800 */
[----:B------:R-:W-:Y:S05]  /*1860*/  BRA `(.L_x_10670) ;  /* 0x0000000400b87947 */ /* 0x000fea0003800000 */
.L_x_10677:
        /* <DEDUP_REMOVED lines=11> */
.L_x_10684:
        /* <DEDUP_REMOVED lines=21> */
.L_x_10688:
[----:B------:R-:W-:Y:S05]  /*1a70*/  BSYNC B1 ;  /* 0x0000000000017941 */ /* 0x000fea0003800000 */
.L_x_10687:
[----:B------:R-:W-:Y:S01]  /*1a80*/  LEA R5, R0, 0x3b800000, 0x17 ;  /* 0x3b80000000057811 */ /* 0x000fe200078eb8ff */
[----:B------:R-:W-:-:S05]  /*1a90*/  IMAD.SHL.U32 R0, R3, 0x100000, RZ ;  /* 0x0010000003007824 */ /* 0x000fca00078e00ff */
[----:B------:R-:W-:-:S07]  /*1aa0*/  LOP3.LUT R0, R5, R0, R6, 0xfe, !PT ;  /* 0x0000000005007212 */ /* 0x000fce00078efe06 */
.L_x_10686:
[----:B------:R-:W-:Y:S05]  /*1ab0*/  BSYNC B0 ;  /* 0x0000000000007941 */ /* 0x000fea0003800000 */
.L_x_10685:
[----:B------:R-:W-:-:S04]  /*1ac0*/  FMUL.FTZ R0, R0, 1 ;  /* 0x3f80000000007820 */ /* 0x000fc80000410000 */
[----:B------:R1:W2:Y:S01]  /*1ad0*/  F2F.F64.F32 R44, R0 ;  /* 0x00000000002c7310 */ /* 0x0002a20000201800 */
[----:B------:R-:W-:Y:S05]  /*1ae0*/  BRA `(.L_x_10670) ;  /* 0x0000000400187947 */ /* 0x000fea0003800000 */
.L_x_10683:
        /* <DEDUP_REMOVED lines=21> */
.L_x_10692:
[----:B------:R-:W-:Y:S05]  /*1c40*/  BSYNC B1 ;  /* 0x0000000000017941 */ /* 0x000fea0003800000 */
.L_x_10691:
[----:B------:R-:W-:Y:S01]  /*1c50*/  LEA R5, R0, 0x37800000, 0x17 ;  /* 0x3780000000057811 */ /* 0x000fe200078eb8ff */
[----:B------:R-:W-:-:S05]  /*1c60*/  IMAD.SHL.U32 R0, R3, 0x200000, RZ ;  /* 0x0020000003007824 */ /* 0x000fca00078e00ff */
[----:B------:R-:W-:-:S07]  /*1c70*/  LOP3.LUT R0, R5, R0, R6, 0xfe, !PT ;  /* 0x0000000005007212 */ /* 0x000fce00078efe06 */
.L_x_10690:
[----:B------:R-:W-:Y:S05]  /*1c80*/  BSYNC B0 ;  /* 0x0000000000007941 */ /* 0x000fea0003800000 */
.L_x_10689:
[----:B------:R-:W-:-:S04]  /*1c90*/  FMUL.FTZ R0, R0, 1 ;  /* 0x3f80000000007820 */ /* 0x000fc80000410000 */
[----:B------:R1:W2:Y:S01]  /*1ca0*/  F2F.F64.F32 R44, R0 ;  /* 0x00000000002c7310 */ /* 0x0002a20000201800 */
[----:B------:R-:W-:Y:S05]  /*1cb0*/  BRA `(.L_x_10670) ;  /* 0x0000000000a47947 */ /* 0x000fea0003800000 */
.L_x_10682:
        /* <DEDUP_REMOVED lines=14> */
.L_x_10696:
[----:B------:R-:W-:Y:S05]  /*1da0*/  BSYNC B0 ;  /* 0x0000000000007941 */ /* 0x000fea0003800000 */
.L_x_10695:
[----:B------:R-:W-:-:S04]  /*1db0*/  FMUL.FTZ R0, R0, 1 ;  /* 0x3f80000000007820 */ /* 0x000fc80000410000 */
[----:B------:R1:W2:Y:S01]  /*1dc0*/  F2F.F64.F32 R44, R0 ;  /* 0x00000000002c7310 */ /* 0x0002a20000201800 */
[----:B------:R-:W-:Y:S05]  /*1dd0*/  BRA `(.L_x_10670) ;  /* 0x00000000005c7947 */ /* 0x000fea0003800000 */
.L_x_10669:
        /* <DEDUP_REMOVED lines=16> */
.L_x_10697:
[----:B------:R-:W-:Y:S01]  /*1ee0*/  CS2R R44, SRZ ;  /* 0x00000000002c7805 */ /* 0x000fe2000001ff00 */
[----:B------:R-:W-:Y:S06]  /*1ef0*/  BRA `(.L_x_10670) ;  /* 0x0000000000147947 */ /* 0x000fec0003800000 */
.L_x_10694:
[----:B------:R-:W2:Y:S02]  /*1f00*/  LDG.E.64 R44, desc[UR36][R4.64] ;  /* 0x00000024042c7981 */ /* 0x000ea4000c1e1b00 */
[----:B--2---:R-:W1:Y:S01]  /*1f10*/  I2F.F64.U64 R44, R44 ;  /* 0x0000002c002c7312 */ /* 0x004e620000301800 */
[----:B------:R-:W-:Y:S05]  /*1f20*/  BRA `(.L_x_10670) ;  /* 0x0000000000087947 */ /* 0x000fea0003800000 */
.L_x_10693:
[----:B------:R-:W2:Y:S02]  /*1f30*/  LDG.E R4, desc[UR36][R4.64] ;  /* 0x0000002404047981 */ /* 0x000ea4000c1e1900 */
[----:B--2---:R1:W2:Y:S02]  /*1f40*/  I2F.F64.U32 R44, R4 ;  /* 0x00000004002c7312 */ /* 0x0042a40000201800 */
.L_x_10670:
        /* <DEDUP_REMOVED lines=17> */
[----:B----4-:R0:W1:Y:S01]  /*2060*/  I2F.F64.S16 R42, R4 ;  /* 0x00000004002a7312 */ /* 0x0100620000101c00 */
[----:B------:R-:W-:Y:S05]  /*2070*/  BRA `(.L_x_10703) ;  /* 0x0000000c007c7947 */ /* 0x000fea0003800000 */
.L_x_10701:
[----:B------:R-:W4:Y:S02]  /*2080*/  LDG.E.U8 R4, desc[UR36][R4.64] ;  /* 0x0000002404047981 */ /* 0x000f24000c1e1100 */
[----:B----4-:R0:W1:Y:S01]  /*2090*/  I2F.F64.U16 R42, R4 ;  /* 0x00000004002a7312 */ /* 0x0100620000101800 */
[----:B------:R-:W-:Y:S05]  /*20a0*/  BRA `(.L_x_10703) ;  /* 0x0000000c00707947 */ /* 0x000fea0003800000 */
.L_x_10700:
        /* <DEDUP_REMOVED lines=9> */
.L_x_10705:
[----:B------:R-:W4:Y:S02]  /*2140*/  LDG.E R4, desc[UR36][R4.64] ;  /* 0x0000002404047981 */ /* 0x000f24000c1e1900 */
[----:B----4-:R0:W1:Y:S01]  /*2150*/  I2F.F64 R42, R4 ;  /* 0x00000004002a7312 */ /* 0x0100620000201c00 */
[----:B------:R-:W-:Y:S05]  /*2160*/  BRA `(.L_x_10703) ;  /* 0x0000000c00407947 */ /* 0x000fea0003800000 */
.L_x_10704:
[----:B------:R-:W4:Y:S02]  /*2170*/  LDG.E.U16 R4, desc[UR36][R4.64] ;  /* 0x0000002404047981 */ /* 0x000f24000c1e1500 */
[----:B----4-:R0:W1:Y:S01]  /*2180*/  I2F.F64.S16 R42, R4 ;  /* 0x00000004002a7312 */ /* 0x0100620000101c00 */
[----:B------:R-:W-:Y:S05]  /*2190*/  BRA `(.L_x_10703) ;  /* 0x0000000c00347947 */ /* 0x000fea0003800000 */
.L_x_10699:
        /* <DEDUP_REMOVED lines=8> */
[----:B------:R-:W4:Y:S01]  /*2220*/  F2F.F64.F32 R42, R42 ;  /* 0x0000002a002a7310 */ /* 0x000f220000201800 */
[----:B------:R-:W-:Y:S05]  /*2230*/  BRA `(.L_x_10703) ;  /* 0x0000000c000c7947 */ /* 0x000fea0003800000 */
.L_x_10707:
[----:B------:R-:W4:Y:S02]  /*2240*/  LDG.E.U16 R0, desc[UR36][R4.64] ;  /* 0x0000002404007981 */ /* 0x000f24000c1e1500 */
[----:B----4-:R-:W-:-:S05]  /*2250*/  HADD2.F32 R0, -RZ, R0.H0_H0 ;  /* 0x20000000ff007230 */ /* 0x010fca0000004100 */
[----:B------:R-:W-:-:S04]  /*2260*/  FMUL.FTZ R0, R0, 1 ;  /* 0x3f80000000007820 */ /* 0x000fc80000410000 */
[----:B------:R0:W1:Y:S01]  /*2270*/  F2F.F64.F32 R42, R0 ;  /* 0x00000000002a7310 */ /* 0x0000620000201800 */
[----:B------:R-:W-:Y:S05]  /*2280*/  BRA `(.L_x_10703) ;  /* 0x0000000800f87947 */ /* 0x000fea0003800000 */
.L_x_10706:
        /* <DEDUP_REMOVED lines=10> */
.L_x_10709:
[----:B------:R-:W4:Y:S02]  /*2330*/  LDG.E.U16 R4, desc[UR36][R4.64] ;  /* 0x0000002404047981 */ /* 0x000f24000c1e1500 */
[----:B----4-:R-:W-:-:S05]  /*2340*/  HADD2.F32 R0, -RZ, R4.H0_H0 ;  /* 0x20000004ff007230 */ /* 0x010fca0000004100 */
[----:B------:R-:W-:-:S04]  /*2350*/  FMUL.FTZ R0, R0, 1 ;  /* 0x3f80000000007820 */ /* 0x000fc80000410000 */
[----:B------:R0:W1:Y:S01]  /*2360*/  F2F.F64.F32 R42, R0 ;  /* 0x00000000002a7310 */ /* 0x0000620000201800 */
[----:B------:R-:W-:Y:S05]  /*2370*/  BRA `(.L_x_10703) ;  /* 0x0000000800bc7947 */ /* 0x000fea0003800000 */
.L_x_10708:
[----:B------:R0:W5:Y:S01]  /*2380*/  LDG.E.64 R42, desc[UR36][R4.64] ;  /* 0x00000024042a7981 */ /* 0x000162000c1e1b00 */
[----:B------:R-:W-:Y:S05]  /*2390*/  BRA `(.L_x_10703) ;  /* 0x0000000800b47947 */ /* 0x000fea0003800000 */
.L_x_10698:
        /* <DEDUP_REMOVED lines=13> */
.L_x_10712:
[----:B------:R0:W5:Y:S01]  /*2470*/  LDG.E.64 R42, desc[UR36][R4.64] ;  /* 0x00000024042a7981 */ /* 0x000162000c1e1b00 */
[----:B------:R-:W-:Y:S05]  /*2480*/  BRA `(.L_x_10703) ;  /* 0x0000000800787947 */ /* 0x000fea0003800000 */
.L_x_10711:
        /* <DEDUP_REMOVED lines=28> */
.L_x_10714:
[----:B------:R-:W4:Y:S02]  /*2650*/  LDG.E.U8 R4, desc[UR36][R4.64] ;  /* 0x0000002404047981 */ /* 0x000f24000c1e1100 */
        /* <DEDUP_REMOVED lines=14> */
.L_x_10713:
[----:B------:R-:W4:Y:S02]  /*2740*/  LDG.E.U16 R0, desc[UR36][R4.64] ;  /* 0x0000002404007981 */ /* 0x000f24000c1e1500 */
[----:B----4-:R-:W-:-:S04]  /*2750*/  IMAD.U32 R0, R0, 0x10000, RZ ;  /* 0x0001000000007824 */ /* 0x010fc800078e00ff */
[----:B------:R-:W-:-:S04]  /*2760*/  FMUL.FTZ R0, R0, 1 ;  /* 0x3f80000000007820 */ /* 0x000fc80000410000 */
[----:B------:R0:W1:Y:S01]  /*2770*/  F2F.F64.F32 R42, R0 ;  /* 0x00000000002a7310 */ /* 0x0000620000201800 */
[----:B------:R-:W-:Y:S05]  /*2780*/  BRA `(.L_x_10703) ;  /* 0x0000000400b87947 */ /* 0x000fea0003800000 */
.L_x_10710:
        /* <DEDUP_REMOVED lines=9> */
[----:B----4-:R0:W1:Y:S01]  /*2820*/  I2F.F64.U16 R42, R4 ;  /* 0x00000004002a7312 */ /* 0x0100620000101800 */
[----:B------:R-:W-:Y:S05]  /*2830*/  BRA `(.L_x_10703) ;  /* 0x00000004008c7947 */ /* 0x000fea0003800000 */
.L_x_10717:
        /* <DEDUP_REMOVED lines=21> */
.L_x_10721:
[----:B------:R-:W-:Y:S05]  /*2990*/  BSYNC B1 ;  /* 0x0000000000017941 */ /* 0x000fea0003800000 */
.L_x_10720:
[----:B------:R-:W-:Y:S01]  /*29a0*/  LEA R5, R0, 0x3b800000, 0x17 ;  /* 0x3b80000000057811 */ /* 0x000fe200078eb8ff */
[----:B------:R-:W-:-:S05]  /*29b0*/  IMAD.SHL.U32 R0, R3, 0x100000, RZ ;  /* 0x0010000003007824 */ /* 0x000fca00078e00ff */
[----:B------:R-:W-:-:S07]  /*29c0*/  LOP3.LUT R0, R5, R0, R6, 0xfe, !PT ;  /* 0x0000000005007212 */ /* 0x000fce00078efe06 */
.L_x_10719:
[----:B------:R-:W-:Y:S05]  /*29d0*/  BSYNC B0 ;  /* 0x0000000000007941 */ /* 0x000fea0003800000 */
.L_x_10718:
[----:B------:R-:W-:-:S04]  /*29e0*/  FMUL.FTZ R0, R0, 1 ;  /* 0x3f80000000007820 */ /* 0x000fc80000410000 */
[----:B------:R0:W1:Y:S01]  /*29f0*/  F2F.F64.F32 R42, R0 ;  /* 0x00000000002a7310 */ /* 0x0000620000201800 */
[----:B------:R-:W-:Y:S05]  /*2a00*/  BRA `(.L_x_10703) ;  /* 0x0000000400187947 */ /* 0x000fea0003800000 */
.L_x_10716:
        /* <DEDUP_REMOVED lines=21> */
.L_x_10725:
[----:B------:R-:W-:Y:S05]  /*2b60*/  BSYNC B1 ;  /* 0x0000000000017941 */ /* 0x000fea0003800000 */
.L_x_10724:
[----:B------:R-:W-:Y:S01]  /*2b70*/  LEA R5, R0, 0x37800000, 0x17 ;  /* 0x3780000000057811 */ /* 0x000fe200078eb8ff */
[----:B------:R-:W-:-:S05]  /*2b80*/  IMAD.SHL.U32 R0, R3, 0x200000, RZ ;  /* 0x0020000003007824 */ /* 0x000fca00078e00ff */
[----:B------:R-:W-:-:S07]  /*2b90*/  LOP3.LUT R0, R5, R0, R6, 0xfe, !PT ;  /* 0x0000000005007212 */ /* 0x000fce00078efe06 */
.L_x_10723:
[----:B------:R-:W-:Y:S05]  /*2ba0*/  BSYNC B0 ;  /* 0x0000000000007941 */ /* 0x000fea0003800000 */
.L_x_10722:
[----:B------:R-:W-:-:S04]  /*2bb0*/  FMUL.FTZ R0, R0, 1 ;  /* 0x3f80000000007820 */ /* 0x000fc80000410000 */
[----:B------:R0:W1:Y:S01]  /*2bc0*/  F2F.F64.F32 R42, R0 ;  /* 0x00000000002a7310 */ /* 0x0000620000201800 */
[----:B------:R-:W-:Y:S05]  /*2bd0*/  BRA `(.L_x_10703) ;  /* 0x0000000000a47947 */ /* 0x000fea0003800000 */
.L_x_10715:
        /* <DEDUP_REMOVED lines=14> */
.L_x_10729:
[----:B------:R-:W-:Y:S05]  /*2cc0*/  BSYNC B0 ;  /* 0x0000000000007941 */ /* 0x000fea0003800000 */
.L_x_10728:
[----:B------:R-:W-:-:S04]  /*2cd0*/  FMUL.FTZ R0, R0, 1 ;  /* 0x3f80000000007820 */ /* 0x000fc80000410000 */
[----:B------:R0:W1:Y:S01]  /*2ce0*/  F2F.F64.F32 R42, R0 ;  /* 0x00000000002a7310 */ /* 0x0000620000201800 */
[----:B------:R-:W-:Y:S05]  /*2cf0*/  BRA `(.L_x_10703) ;  /* 0x00000000005c7947 */ /* 0x000fea0003800000 */
.L_x_10702:
        /* <DEDUP_REMOVED lines=16> */
.L_x_10730:
[----:B------:R-:W-:Y:S01]  /*2e00*/  CS2R R42, SRZ ;  /* 0x00000000002a7805 */ /* 0x000fe2000001ff00 */
[----:B------:R-:W-:Y:S06]  /*2e10*/  BRA `(.L_x_10703) ;  /* 0x0000000000147947 */ /* 0x000fec0003800000 */
.L_x_10727:
[----:B------:R-:W4:Y:S02]  /*2e20*/  LDG.E.64 R42, desc[UR36][R4.64] ;  /* 0x00000024042a7981 */ /* 0x000f24000c1e1b00 */
[----:B----4-:R-:W0:Y:S01]  /*2e30*/  I2F.F64.U64 R42, R42 ;  /* 0x0000002a002a7312 */ /* 0x010e220000301800 */
[----:B------:R-:W-:Y:S05]  /*2e40*/  BRA `(.L_x_10703) ;  /* 0x0000000000087947 */ /* 0x000fea0003800000 */
.L_x_10726:
[----:B------:R-:W4:Y:S02]  /*2e50*/  LDG.E R4, desc[UR36][R4.64] ;  /* 0x0000002404047981 */ /* 0x000f24000c1e1900 */
[----:B----4-:R0:W1:Y:S02]  /*2e60*/  I2F.F64.U32 R42, R4 ;  /* 0x00000004002a7312 */ /* 0x0100640000201800 */
.L_x_10703:
[----:B------:R-:W-:-:S07]  /*2e70*/  VIADD R35, R35, 0x80 ;  /* 0x0000008023237836 */ /* 0x000fce0000000000 */
.L_x_10631:
[----:B------:R-:W-:Y:S05]  /*2e80*/  BSYNC B6 ;  /* 0x0000000000067941 */ /* 0x000fea0003800000 */
.L_x_10630:
[----:B------:R-:W-:Y:S01]  /*2e90*/  ISETP.GE.AND P0, PT, R35, R2, PT ;  /* 0x000000022300720c */ /* 0x000fe20003f06270 */
[----:B------:R-:W-:Y:S01]  /*2ea0*/  BSSY B6, `(.L_x_10731) ;  /* 0x00002dc000067945 */ /* 0x000fe20003800000 */
[----:B------:R-:W-:Y:S02]  /*2eb0*/  CS2R R40, SRZ ;  /* 0x0000000000287805 */ /* 0x000fe4000001ff00 */
[----:B------:R-:W-:-:S09]  /*2ec0*/  CS2R R38, SRZ ;  /* 0x0000000000267805 */ /* 0x000fd2000001ff00 */
        /* <DEDUP_REMOVED lines=21> */
.L_x_10736:
[----:B------:R-:W2:Y:S02]  /*3020*/  LDG.E.U8 R4, desc[UR36][R4.64] ;  /* 0x0000002404047981 */ /* 0x000ea4000c1e1100 */
[----:B--2---:R0:W2:Y:S01]  /*3030*/  I2F.F64.U16 R28, R4 ;  /* 0x00000004001c7312 */ /* 0x0040a20000101800 */
[----:B------:R-:W-:Y:S05]  /*3040*/  BRA `(.L_x_10738) ;  /* 0x0000000c00707947 */ /* 0x000fea0003800000 */
.L_x_10735:
        /* <DEDUP_REMOVED lines=9> */
.L_x_10740:
[----:B------:R-:W2:Y:S02]  /*30e0*/  LDG.E R4, desc[UR36][R4.64] ;  /* 0x0000002404047981 */ /* 0x000ea4000c1e1900 */
[----:B--2---:R0:W2:Y:S01]  /*30f0*/  I2F.F64 R28, R4 ;  /* 0x00000004001c7312 */ /* 0x0040a20000201c00 */
[----:B------:R-:W-:Y:S05]  /*3100*/  BRA `(.L_x_10738) ;  /* 0x0000000c00407947 */ /* 0x000fea0003800000 */
.L_x_10739:
[----:B------:R-:W2:Y:S02]  /*3110*/  LDG.E.U16 R4, desc[UR36][R4.64] ;  /* 0x0000002404047981 */ /* 0x000ea4000c1e1500 */
[----:B--2---:R0:W2:Y:S01]  /*3120*/  I2F.F64.S16 R28, R4 ;  /* 0x00000004001c7312 */ /* 0x0040a20000101c00 */
[----:B------:R-:W-:Y:S05]  /*3130*/  BRA `(.L_x_10738) ;  /* 0x0000000c00347947 */ /* 0x000fea0003800000 */
.L_x_10734:
        /* <DEDUP_REMOVED lines=10> */
.L_x_10742:
[----:B------:R-:W2:Y:S02]  /*31e0*/  LDG.E.U16 R0, desc[UR36][R4.64] ;  /* 0x0000002404007981 */ /* 0x000ea4000c1e1500 */
[----:B--2---:R-:W-:-:S05]  /*31f0*/  HADD2.F32 R0, -RZ, R0.H0_H0 ;  /* 0x20000000ff007230 */ /* 0x004fca0000004100 */
[----:B------:R-:W-:-:S04]  /*3200*/  FMUL.FTZ R0, R0, 1 ;  /* 0x3f80000000007820 */ /* 0x000fc80000410000 */
[----:B------:R0:W2:Y:S01]  /*3210*/  F2F.F64.F32 R28, R0 ;  /* 0x00000000001c7310 */ /* 0x0000a20000201800 */
[----:B------:R-:W-:Y:S05]  /*3220*/  BRA `(.L_x_10738) ;  /* 0x0000000800f87947 */ /* 0x000fea0003800000 */
.L_x_10741:
        /* <DEDUP_REMOVED lines=10> */
.L_x_10744:
[----:B------:R-:W2:Y:S02]  /*32d0*/  LDG.E.U16 R4, desc[UR36][R4.64] ;  /* 0x0000002404047981 */ /* 0x000ea4000c1e1500 */
[----:B--2---:R-:W-:-:S05]  /*32e0*/  HADD2.F32 R0, -RZ, R4.H0_H0 ;  /* 0x20000004ff007230 */ /* 0x004fca0000004100 */
[----:B------:R-:W-:-:S04]  /*32f0*/  FMUL.FTZ R0, R0, 1 ;  /* 0x3f80000000007820 */ /* 0x000fc80000410000 */
[----:B------:R0:W2:Y:S01]  /*3300*/  F2F.F64.F32 R28, R0 ;  /* 0x00000000001c7310 */ /* 0x0000a20000201800 */
[----:B------:R-:W-:Y:S05]  /*3310*/  BRA `(.L_x_10738) ;  /* 0x0000000800bc7947 */ /* 0x000fea0003800000 */
.L_x_10743:
[----:B------:R0:W5:Y:S01]  /*3320*/  LDG.E.64 R28, desc[UR36][R4.64] ;  /* 0x00000024041c7981 */ /* 0x000162000c1e1b00 */
[----:B------:R-:W-:Y:S05]  /*3330*/  BRA `(.L_x_10738) ;  /* 0x0000000800b47947 */ /* 0x000fea0003800000 */
.L_x_10733:
        /* <DEDUP_REMOVED lines=13> */
.L_x_10747:
[----:B------:R0:W5:Y:S01]  /*3410*/  LDG.E.64 R28, desc[UR36][R4.64] ;  /* 0x00000024041c7981 */ /* 0x000162000c1e1b00 */
[----:B------:R-:W-:Y:S05]  /*3420*/  BRA `(.L_x_10738) ;  /* 0x0000000800787947 */ /* 0x000fea0003800000 */
.L_x_10746:
        /* <DEDUP_REMOVED lines=28> */
.L_x_10749:
        /* <DEDUP_REMOVED lines=15> */
.L_x_10748:
[----:B------:R-:W2:Y:S02]  /*36e0*/  LDG.E.U16 R0, desc[UR36][R4.64] ;  /* 0x0000002404007981 */ /* 0x000ea4000c1e1500 */
[----:B--2---:R-:W-:-:S04]  /*36f0*/  IMAD.U32 R0, R0, 0x10000, RZ ;  /* 0x0001000000007824 */ /* 0x004fc800078e00ff */
[----:B------:R-:W-:-:S04]  /*3700*/  FMUL.FTZ R0, R0, 1 ;  /* 0x3f80000000007820 */ /* 0x000fc80000410000 */
[----:B------:R0:W2:Y:S01]  /*3710*/  F2F.F64.F32 R28, R0 ;  /* 0x00000000001c7310 */ /* 0x0000a20000201800 */
[----:B------:R-:W-:Y:S05]  /*3720*/  BRA `(.L_x_10738) ;  /* 0x0000000400b87947 */ /* 0x000fea0003800000 */
.L_x_10745:
        /* <DEDUP_REMOVED lines=11> */
.L_x_10752:
        /* <DEDUP_REMOVED lines=21> */
.L_x_10756:
[----:B------:R-:W-:Y:S05]  /*3930*/  BSYNC B1 ;  /* 0x0000000000017941 */ /* 0x000fea0003800000 */
.L_x_10755:
[----:B------:R-:W-:Y:S01]  /*3940*/  LEA R5, R0, 0x3b800000, 0x17 ;  /* 0x3b80000000057811 */ /* 0x000fe200078eb8ff */
[----:B------:R-:W-:-:S05]  /*3950*/  IMAD.SHL.U32 R0, R3, 0x100000, RZ ;  /* 0x0010000003007824 */ /* 0x000fca00078e00ff */
[----:B------:R-:W-:-:S07]  /*3960*/  LOP3.LUT R0, R5, R0, R6, 0xfe, !PT ;  /* 0x0000000005007212 */ /* 0x000fce00078efe06 */
.L_x_10754:
[----:B------:R-:W-:Y:S05]  /*3970*/  BSYNC B0 ;  /* 0x0000000000007941 */ /* 0x000fea0003800000 */
.L_x_10753:
[----:B------:R-:W-:-:S04]  /*3980*/  FMUL.FTZ R0, R0, 1 ;  /* 0x3f80000000007820 */ /* 0x000fc80000410000 */
[----:B------:R0:W2:Y:S01]  /*3990*/  F2F.F64.F32 R28, R0 ;  /* 0x00000000001c7310 */ /* 0x0000a20000201800 */
[----:B------:R-:W-:Y:S05]  /*39a0*/  BRA `(.L_x_10738) ;  /* 0x0000000400187947 */ /* 0x000fea0003800000 */
.L_x_10751:
        /* <DEDUP_REMOVED lines=21> */
.L_x_10760:
[----:B------:R-:W-:Y:S05]  /*3b00*/  BSYNC B1 ;  /* 0x0000000000017941 */ /* 0x000fea0003800000 */
.L_x_10759:
[----:B------:R-:W-:Y:S01]  /*3b10*/  LEA R5, R0, 0x37800000, 0x17 ;  /* 0x3780000000057811 */ /* 0x000fe200078eb8ff */
[----:B------:R-:W-:-:S05]  /*3b20*/  IMAD.SHL.U32 R0, R3, 0x200000, RZ ;  /* 0x0020000003007824 */ /* 0x000fca00078e00ff */
[----:B------:R-:W-:-:S07]  /*3b30*/  LOP3.LUT R0, R5, R0, R6, 0xfe, !PT ;  /* 0x0000000005007212 */ /* 0x000fce00078efe06 */
.L_x_10758:
[----:B------:R-:W-:Y:S05]  /*3b40*/  BSYNC B0 ;  /* 0x0000000000007941 */ /* 0x000fea0003800000 */
.L_x_10757:
[----:B------:R-:W-:-:S04]  /*3b50*/  FMUL.FTZ R0, R0, 1 ;  /* 0x3f80000000007820 */ /* 0x000fc80000410000 */
[----:B------:R0:W2:Y:S01]  /*3b60*/  F2F.F64.F32 R28, R0 ;  /* 0x00000000001c7310 */ /* 0x0000a20000201800 */
[----:B------:R-:W-:Y:S05]  /*3b70*/  BRA `(.L_x_10738) ;  /* 0x0000000000a47947 */ /* 0x000fea0003800000 */
.L_x_10750:
        /* <DEDUP_REMOVED lines=14> */
.L_x_10764:
[----:B------:R-:W-:Y:S05]  /*3c60*/  BSYNC B0 ;  /* 0x0000000000007941 */ /* 0x000fea0003800000 */
.L_x_10763:
[----:B------:R-:W-:-:S04]  /*3c70*/  FMUL.FTZ R0, R0, 1 ;  /* 0x3f80000000007820 */ /* 0x000fc80000410000 */
[----:B------:R0:W2:Y:S01]  /*3c80*/  F2F.F64.F32 R28, R0 ;  /* 0x00000000001c7310 */ /* 0x0000a20000201800 */
[----:B------:R-:W-:Y:S05]  /*3c90*/  BRA `(.L_x_10738) ;  /* 0x00000000005c7947 */ /* 0x000fea0003800000 */
.L_x_10737:
        /* <DEDUP_REMOVED lines=16> */
.L_x_10765:
[----:B------:R-:W-:Y:S01]  /*3da0*/  CS2R R28, SRZ ;  /* 0x00000000001c7805 */ /* 0x000fe2000001ff00 */
[----:B------:R-:W-:Y:S06]  /*3db0*/  BRA `(.L_x_10738) ;  /* 0x0000000000147947 */ /* 0x000fec0003800000 */
.L_x_10762:
[----:B------:R-:W2:Y:S02]  /*3dc0*/  LDG.E.64 R28, desc[UR36][R4.64] ;  /* 0x00000024041c7981 */ /* 0x000ea4000c1e1b00 */
[----:B--2---:R-:W0:Y:S01]  /*3dd0*/  I2F.F64.U64 R28, R28 ;  /* 0x0000001c001c7312 */ /* 0x004e220000301800 */
[----:B------:R-:W-:Y:S05]  /*3de0*/  BRA `(.L_x_10738) ;  /* 0x0000000000087947 */ /* 0x000fea0003800000 */
.L_x_10761:
[----:B------:R-:W2:Y:S02]  /*3df0*/  LDG.E R4, desc[UR36][R4.64] ;  /* 0x0000002404047981 */ /* 0x000ea4000c1e1900 */
[----:B--2---:R0:W2:Y:S02]  /*3e00*/  I2F.F64.U32 R28, R4 ;  /* 0x00000004001c7312 */ /* 0x0040a40000201800 */
.L_x_10738:
        /* <DEDUP_REMOVED lines=17> */
[----:B----4-:R0:W4:Y:S01]  /*3f20*/  I2F.F64.S16 R40, R4 ;  /* 0x0000000400287312 */ /* 0x0101220000101c00 */
[----:B------:R-:W-:Y:S05]  /*3f30*/  BRA `(.L_x_10771) ;  /* 0x0000000c007c7947 */ /* 0x000fea0003800000 */
.L_x_10769:
[----:B------:R-:W4:Y:S02]  /*3f40*/  LDG.E.U8 R4, desc[UR36][R4.64] ;  /* 0x0000002404047981 */ /* 0x000f24000c1e1100 */
[----:B----4-:R0:W4:Y:S01]  /*3f50*/  I2F.F64.U16 R40, R4 ;  /* 0x0000000400287312 */ /* 0x0101220000101800 */
[----:B------:R-:W-:Y:S05]  /*3f60*/  BRA `(.L_x_10771) ;  /* 0x0000000c00707947 */ /* 0x000fea0003800000 */
.L_x_10768:
        /* <DEDUP_REMOVED lines=9> */
.L_x_10773:
[----:B------:R-:W4:Y:S02]  /*4000*/  LDG.E R4, desc[UR36][R4.64] ;  /* 0x0000002404047981 */ /* 0x000f24000c1e1900 */
[----:B----4-:R0:W4:Y:S01]  /*4010*/  I2F.F64 R40, R4 ;  /* 0x0000000400287312 */ /* 0x0101220000201c00 */
[----:B------:R-:W-:Y:S05]  /*4020*/  BRA `(.L_x_10771) ;  /* 0x0000000c00407947 */ /* 0x000fea0003800000 */
.L_x_10772:
[----:B------:R-:W4:Y:S02]  /*4030*/  LDG.E.U16 R4, desc[UR36][R4.64] ;  /* 0x0000002404047981 */ /* 0x000f24000c1e1500 */
[----:B----4-:R0:W4:Y:S01]  /*4040*/  I2F.F64.S16 R40, R4 ;  /* 0x0000000400287312 */ /* 0x0101220000101c00 */
[----:B------:R-:W-:Y:S05]  /*4050*/  BRA `(.L_x_10771) ;  /* 0x0000000c00347947 */ /* 0x000fea0003800000 */
.L_x_10767:
        /* <DEDUP_REMOVED lines=10> */
.L_x_10775:
[----:B------:R-:W4:Y:S02]  /*4100*/  LDG.E.U16 R0, desc[UR36][R4.64] ;  /* 0x0000002404007981 */ /* 0x000f24000c1e1500 */
[----:B----4-:R-:W-:-:S05]  /*4110*/  HADD2.F32 R0, -RZ, R0.H0_H0 ;  /* 0x20000000ff007230 */ /* 0x010fca0000004100 */
[----:B------:R-:W-:-:S04]  /*4120*/  FMUL.FTZ R0, R0, 1 ;  /* 0x3f80000000007820 */ /* 0x000fc80000410000 */
[----:B------:R0:W4:Y:S01]  /*4130*/  F2F.F64.F32 R40, R0 ;  /* 0x0000000000287310 */ /* 0x0001220000201800 */
[----:B------:R-:W-:Y:S05]  /*4140*/  BRA `(.L_x_10771) ;  /* 0x0000000800f87947 */ /* 0x000fea0003800000 */
.L_x_10774:
        /* <DEDUP_REMOVED lines=10> */
.L_x_10777:
[----:B------:R-:W4:Y:S02]  /*41f0*/  LDG.E.U16 R4, desc[UR36][R4.64] ;  /* 0x0000002404047981 */ /* 0x000f24000c1e1500 */
[----:B----4-:R-:W-:-:S05]  /*4200*/  HADD2.F32 R0, -RZ, R4.H0_H0 ;  /* 0x20000004ff007230 */ /* 0x010fca0000004100 */
[----:B------:R-:W-:-:S04]  /*4210*/  FMUL.FTZ R0, R0, 1 ;  /* 0x3f80000000007820 */ /* 0x000fc80000410000 */
[----:B------:R0:W4:Y:S01]  /*4220*/  F2F.F64.F32 R40, R0 ;  /* 0x0000000000287310 */ /* 0x0001220000201800 */
[----:B------:R-:W-:Y:S05]  /*4230*/  BRA `(.L_x_10771) ;  /* 0x0000000800bc7947 */ /* 0x000fea0003800000 */
.L_x_10776:
[----:B------:R0:W5:Y:S01]  /*4240*/  LDG.E.64 R40, desc[UR36][R4.64] ;  /* 0x0000002404287981 */ /* 0x000162000c1e1b00 */
[----:B------:R-:W-:Y:S05]  /*4250*/  BRA `(.L_x_10771) ;  /* 0x0000000800b47947 */ /* 0x000fea0003800000 */
.L_x_10766:
        /* <DEDUP_REMOVED lines=13> */
.L_x_10780:
[----:B------:R0:W5:Y:S01]  /*4330*/  LDG.E.64 R40, desc[UR36][R4.64] ;  /* 0x0000002404287981 */ /* 0x000162000c1e1b00 */
[----:B------:R-:W-:Y:S05]  /*4340*/  BRA `(.L_x_10771) ;  /* 0x0000000800787947 */ /* 0x000fea0003800000 */
.L_x_10779:
        /* <DEDUP_REMOVED lines=28> */
.L_x_10782:
        /* <DEDUP_REMOVED lines=15> */
.L_x_10781:
[----:B------:R-:W4:Y:S02]  /*4600*/  LDG.E.U16 R0, desc[UR36][R4.64] ;  /* 0x0000002404007981 */ /* 0x000f24000c1e1500 */
[----:B----4-:R-:W-:-:S04]  /*4610*/  IMAD.U32 R0, R0, 0x10000, RZ ;  /* 0x0001000000007824 */ /* 0x010fc800078e00ff */
[----:B------:R-:W-:-:S04]  /*4620*/  FMUL.FTZ R0, R0, 1 ;  /* 0x3f80000000007820 */ /* 0x000fc80000410000 */
[----:B------:R0:W4:Y:S01]  /*4630*/  F2F.F64.F32 R40, R0 ;  /* 0x0000000000287310 */ /* 0x0001220000201800 */
[----:B------:R-:W-:Y:S05]  /*4640*/  BRA `(.L_x_10771) ;  /* 0x0000000400b87947 */ /* 0x000fea0003800000 */
.L_x_10778:
        /* <DEDUP_REMOVED lines=9> */
[----:B----4-:R0:W4:Y:S01]  /*46e0*/  I2F.F64.U16 R40, R4 ;  /* 0x0000000400287312 */ /* 0x0101220000101800 */
[----:B------:R-:W-:Y:S05]  /*46f0*/  BRA `(.L_x_10771) ;  /* 0x00000004008c7947 */ /* 0x000fea0003800000 */
.L_x_10785:
        /* <DEDUP_REMOVED lines=21> */
.L_x_10789:
[----:B------:R-:W-:Y:S05]  /*4850*/  BSYNC B1 ;  /* 0x0000000000017941 */ /* 0x000fea0003800000 */
.L_x_10788:
[----:B------:R-:W-:Y:S01]  /*4860*/  LEA R5, R0, 0x3b800000, 0x17 ;  /* 0x3b80000000057811 */ /* 0x000fe200078eb8ff */
[----:B------:R-:W-:-:S05]  /*4870*/  IMAD.SHL.U32 R0, R3, 0x100000, RZ ;  /* 0x0010000003007824 */ /* 0x000fca00078e00ff */
[----:B------:R-:W-:-:S07]  /*4880*/  LOP3.LUT R0, R5, R0, R6, 0xfe, !PT ;  /* 0x0000000005007212 */ /* 0x000fce00078efe06 */
.L_x_10787:
[----:B------:R-:W-:Y:S05]  /*4890*/  BSYNC B0 ;  /* 0x0000000000007941 */ /* 0x000fea0003800000 */
.L_x_10786:
[----:B------:R-:W-:-:S04]  /*48a0*/  FMUL.FTZ R0, R0, 1 ;  /* 0x3f80000000007820 */ /* 0x000fc80000410000 */
[----:B------:R0:W4:Y:S01]  /*48b0*/  F2F.F64.F32 R40, R0 ;  /* 0x0000000000287310 */ /* 0x0001220000201800 */
[----:B------:R-:W-:Y:S05]  /*48c0*/  BRA `(.L_x_10771) ;  /* 0x0000000400187947 */ /* 0x000fea0003800000 */
.L_x_10784:
        /* <DEDUP_REMOVED lines=21> */
.L_x_10793:
[----:B------:R-:W-:Y:S05]  /*4a20*/  BSYNC B1 ;  /* 0x0000000000017941 */ /* 0x000fea0003800000 */
.L_x_10792:
[----:B------:R-:W-:Y:S01]  /*4a30*/  LEA R5, R0, 0x37800000, 0x17 ;  /* 0x3780000000057811 */ /* 0x000fe200078eb8ff */
[----:B------:R-:W-:-:S05]  /*4a40*/  IMAD.SHL.U32 R0, R3, 0x200000, RZ ;  /* 0x0020000003007824 */ /* 0x000fca00078e00ff */
[----:B------:R-:W-:-:S07]  /*4a50*/  LOP3.LUT R0, R5, R0, R6, 0xfe, !PT ;  /* 0x0000000005007212 */ /* 0x000fce00078efe06 */
.L_x_10791:
[----:B------:R-:W-:Y:S05]  /*4a60*/  BSYNC B0 ;  /* 0x0000000000007941 */ /* 0x000fea0003800000 */
.L_x_10790:
[----:B------:R-:W-:-:S04]  /*4a70*/  FMUL.FTZ R0, R0, 1 ;  /* 0x3f80000000007820 */ /* 0x000fc80000410000 */
[----:B------:R0:W4:Y:S01]  /*4a80*/  F2F.F64.F32 R40, R0 ;  /* 0x0000000000287310 */ /* 0x0001220000201800 */
[----:B------:R-:W-:Y:S05]  /*4a90*/  BRA `(.L_x_10771) ;  /* 0x0000000000a47947 */ /* 0x000fea0003800000 */
.L_x_10783:
        /* <DEDUP_REMOVED lines=14> */
.L_x_10797:
[----:B------:R-:W-:Y:S05]  /*4b80*/  BSYNC B0 ;  /* 0x0000000000007941 */ /* 0x000fea0003800000 */
.L_x_10796:
[----:B------:R-:W-:-:S04]  /*4b90*/  FMUL.FTZ R0, R0, 1 ;  /* 0x3f80000000007820 */ /* 0x000fc80000410000 */
[----:B------:R0:W4:Y:S01]  /*4ba0*/  F2F.F64.F32 R40, R0 ;  /* 0x0000000000287310 */ /* 0x0001220000201800 */
[----:B------:R-:W-:Y:S05]  /*4bb0*/  BRA `(.L_x_10771) ;  /* 0x00000000005c7947 */ /* 0x000fea0003800000 */
.L_x_10770:
        /* <DEDUP_REMOVED lines=16> */
.L_x_10798:
[----:B------:R-:W-:Y:S01]  /*4cc0*/  CS2R R40, SRZ ;  /* 0x0000000000287805 */ /* 0x000fe2000001ff00 */
[----:B------:R-:W-:Y:S06]  /*4cd0*/  BRA `(.L_x_10771) ;  /* 0x0000000000147947 */ /* 0x000fec0003800000 */
.L_x_10795:
[----:B------:R-:W4:Y:S02]  /*4ce0*/  LDG.E.64 R40, desc[UR36][R4.64] ;  /* 0x0000002404287981 */ /* 0x000f24000c1e1b00 */
[----:B----4-:R-:W0:Y:S01]  /*4cf0*/  I2F.F64.U64 R40, R40 ;  /* 0x0000002800287312 */ /* 0x010e220000301800 */
[----:B------:R-:W-:Y:S05]  /*4d00*/  BRA `(.L_x_10771) ;  /* 0x0000000000087947 */ /* 0x000fea0003800000 */
.L_x_10794:
[----:B------:R-:W4:Y:S02]  /*4d10*/  LDG.E R4, desc[UR36][R4.64] ;  /* 0x0000002404047981 */ /* 0x000f24000c1e1900 */
[----:B----4-:R0:W4:Y:S02]  /*4d20*/  I2F.F64.U32 R40, R4 ;  /* 0x0000000400287312 */ /* 0x0101240000201800 */
.L_x_10771:
        /* <DEDUP_REMOVED lines=19> */
.L_x_10802:
[----:B------:R-:W2:Y:S02]  /*4e60*/  LDG.E.U8 R4, desc[UR36][R4.64] ;  /* 0x0000002404047981 */ /* 0x000ea4000c1e1100 */
[----:B--2---:R0:W2:Y:S01]  /*4e70*/  I2F.F64.U16 R38, R4 ;  /* 0x0000000400267312 */ /* 0x0040a20000101800 */
[----:B------:R-:W-:Y:S05]  /*4e80*/  BRA `(.L_x_10804) ;  /* 0x0000000c00707947 */ /* 0x000fea0003800000 */
.L_x_10801:
        /* <DEDUP_REMOVED lines=9> */
.L_x_10806:
[----:B------:R-:W2:Y:S02]  /*4f20*/  LDG.E R4, desc[UR36][R4.64] ;  /* 0x0000002404047981 */ /* 0x000ea4000c1e1900 */
[----:B--2---:R0:W2:Y:S01]  /*4f30*/  I2F.F64 R38, R4 ;  /* 0x0000000400267312 */ /* 0x0040a20000201c00 */
[----:B------:R-:W-:Y:S05]  /*4f40*/  BRA `(.L_x_10804) ;  /* 0x0000000c00407947 */ /* 0x000fea0003800000 */
.L_x_10805:
[----:B------:R-:W2:Y:S02]  /*4f50*/  LDG.E.U16 R4, desc[UR36][R4.64] ;  /* 0x0000002404047981 */ /* 0x000ea4000c1e1500 */
[----:B--2---:R0:W2:Y:S01]  /*4f60*/  I2F.F64.S16 R38, R4 ;  /* 0x0000000400267312 */ /* 0x0040a20000101c00 */
[----:B------:R-:W-:Y:S05]  /*4f70*/  BRA `(.L_x_10804) ;  /* 0x0000000c00347947 */ /* 0x000fea0003800000 */
.L_x_10800:
        /* <DEDUP_REMOVED lines=10> */
.L_x_10808:
[----:B------:R-:W2:Y:S02]  /*5020*/  LDG.E.U16 R0, desc[UR36][R4.64] ;  /* 0x0000002404007981 */ /* 0x000ea4000c1e1500 */
[----:B--2---:R-:W-:-:S05]  /*5030*/  HADD2.F32 R0, -RZ, R0.H0_H0 ;  /* 0x20000000ff007230 */ /* 0x004fca0000004100 */
[----:B------:R-:W-:-:S04]  /*5040*/  FMUL.FTZ R0, R0, 1 ;  /* 0x3f80000000007820 */ /* 0x000fc80000410000 */
[----:B------:R0:W2:Y:S01]  /*5050*/  F2F.F64.F32 R38, R0 ;  /* 0x0000000000267310 */ /* 0x0000a20000201800 */
[----:B------:R-:W-:Y:S05]  /*5060*/  BRA `(.L_x_10804) ;  /* 0x0000000800f87947 */ /* 0x000fea0003800000 */
.L_x_10807:
        /* <DEDUP_REMOVED lines=10> */
.L_x_10810:
[----:B------:R-:W2:Y:S02]  /*5110*/  LDG.E.U16 R4, desc[UR36][R4.64] ;  /* 0x0000002404047981 */ /* 0x000ea4000c1e1500 */
[----:B--2---:R-:W-:-:S05]  /*5120*/  HADD2.F32 R0, -RZ, R4.H0_H0 ;  /* 0x20000004ff007230 */ /* 0x004fca0000004100 */
[----:B------:R-:W-:-:S04]  /*5130*/  FMUL.FTZ R0, R0, 1 ;  /* 0x3f80000000007820 */ /* 0x000fc80000410000 */
[----:B------:R0:W2:Y:S01]  /*5140*/  F2F.F64.F32 R38, R0 ;  /* 0x0000000000267310 */ /* 0x0000a20000201800 */
[----:B------:R-:W-:Y:S05]  /*5150*/  BRA `(.L_x_10804) ;  /* 0x0000000800bc7947 */ /* 0x000fea0003800000 */
.L_x_10809:
[----:B------:R0:W5:Y:S01]  /*5160*/  LDG.E.64 R38, desc[UR36][R4.64] ;  /* 0x0000002404267981 */ /* 0x000162000c1e1b00 */
[----:B------:R-:W-:Y:S05]  /*5170*/  BRA `(.L_x_10804) ;  /* 0x0000000800b47947 */ /* 0x000fea0003800000 */
.L_x_10799:
        /* <DEDUP_REMOVED lines=13> */
.L_x_10813:
[----:B------:R0:W5:Y:S01]  /*5250*/  LDG.E.64 R38, desc[UR36][R4.64] ;  /* 0x0000002404267981 */ /* 0x000162000c1e1b00 */
[----:B------:R-:W-:Y:S05]  /*5260*/  BRA `(.L_x_10804) ;  /* 0x0000000800787947 */ /* 0x000fea0003800000 */
.L_x_10812:
        /* <DEDUP_REMOVED lines=28> */
.L_x_10815:
        /* <DEDUP_REMOVED lines=15> */
.L_x_10814:
[----:B------:R-:W2:Y:S02]  /*5520*/  LDG.E.U16 R0, desc[UR36][R4.64] ;  /* 0x0000002404007981 */ /* 0x000ea4000c1e1500 */
[----:B--2---:R-:W-:-:S04]  /*5530*/  IMAD.U32 R0, R0, 0x10000, RZ ;  /* 0x0001000000007824 */ /* 0x004fc800078e00ff */
[----:B------:R-:W-:-:S04]  /*5540*/  FMUL.FTZ R0, R0, 1 ;  /* 0x3f80000000007820 */ /* 0x000fc80000410000 */
[----:B------:R0:W2:Y:S01]  /*5550*/  F2F.F64.F32 R38, R0 ;  /* 0x0000000000267310 */ /* 0x0000a20000201800 */
[----:B------:R-:W-:Y:S05]  /*5560*/  BRA `(.L_x_10804) ;  /* 0x0000000400b87947 */ /* 0x000fea0003800000 */
.L_x_10811:
        /* <DEDUP_REMOVED lines=11> */
.L_x_10818:
        /* <DEDUP_REMOVED lines=21> */
.L_x_10822:
[----:B------:R-:W-:Y:S05]  /*5770*/  BSYNC B1 ;  /* 0x0000000000017941 */ /* 0x000fea0003800000 */
.L_x_10821:
[----:B------:R-:W-:Y:S01]  /*5780*/  LEA R5, R0, 0x3b800000, 0x17 ;  /* 0x3b80000000057811 */ /* 0x000fe200078eb8ff */
[----:B------:R-:W-:-:S05]  /*5790*/  IMAD.SHL.U32 R0, R3, 0x100000, RZ ;  /* 0x0010000003007824 */ /* 0x000fca00078e00ff */
[----:B------:R-:W-:-:S07]  /*57a0*/  LOP3.LUT R0, R5, R0, R6, 0xfe, !PT ;  /* 0x0000000005007212 */ /* 0x000fce00078efe06 */
.L_x_10820:
[----:B------:R-:W-:Y:S05]  /*57b0*/  BSYNC B0 ;  /* 0x0000000000007941 */ /* 0x000fea0003800000 */
.L_x_10819:
[----:B------:R-:W-:-:S04]  /*57c0*/  FMUL.FTZ R0, R0, 1 ;  /* 0x3f80000000007820 */ /* 0x000fc80000410000 */
[----:B------:R0:W2:Y:S01]  /*57d0*/  F2F.F64.F32 R38, R0 ;  /* 0x0000000000267310 */ /* 0x0000a20000201800 */
[----:B------:R-:W-:Y:S05]  /*57e0*/  BRA `(.L_x_10804) ;  /* 0x0000000400187947 */ /* 0x000fea0003800000 */
.L_x_10817:
        /* <DEDUP_REMOVED lines=21> */
.L_x_10826:
[----:B------:R-:W-:Y:S05]  /*5940*/  BSYNC B1 ;  /* 0x0000000000017941 */ /* 0x000fea0003800000 */
.L_x_10825:
[----:B------:R-:W-:Y:S01]  /*5950*/  LEA R5, R0, 0x37800000, 0x17 ;  /* 0x3780000000057811 */ /* 0x000fe200078eb8ff */
[----:B------:R-:W-:-:S05]  /*5960*/  IMAD.SHL.U32 R0, R3, 0x200000, RZ ;  /* 0x0020000003007824 */ /* 0x000fca00078e00ff */
[----:B------:R-:W-:-:S07]  /*5970*/  LOP3.LUT R0, R5, R0, R6, 0xfe, !PT ;  /* 0x0000000005007212 */ /* 0x000fce00078efe06 */
.L_x_10824:
[----:B------:R-:W-:Y:S05]  /*5980*/  BSYNC B0 ;  /* 0x0000000000007941 */ /* 0x000fea0003800000 */
.L_x_10823:
[----:B------:R-:W-:-:S04]  /*5990*/  FMUL.FTZ R0, R0, 1 ;  /* 0x3f80000000007820 */ /* 0x000fc80000410000 */
[----:B------:R0:W2:Y:S01]  /*59a0*/  F2F.F64.F32 R38, R0 ;  /* 0x0000000000267310 */ /* 0x0000a20000201800 */
[----:B------:R-:W-:Y:S05]  /*59b0*/  BRA `(.L_x_10804) ;  /* 0x0000000000a47947 */ /* 0x000fea0003800000 */
.L_x_10816:
        /* <DEDUP_REMOVED lines=14> */
.L_x_10830:
[----:B------:R-:W-:Y:S05]  /*5aa0*/  BSYNC B0 ;  /* 0x0000000000007941 */ /* 0x000fea0003800000 */
.L_x_10829:
[----:B------:R-:W-:-:S04]  /*5ab0*/  FMUL.FTZ R0, R0, 1 ;  /* 0x3f80000000007820 */ /* 0x000fc80000410000 */
[----:B------:R0:W2:Y:S01]  /*5ac0*/  F2F.F64.F32 R38, R0 ;  /* 0x0000000000267310 */ /* 0x0000a20000201800 */
[----:B------:R-:W-:Y:S05]  /*5ad0*/  BRA `(.L_x_10804) ;  /* 0x00000000005c7947 */ /* 0x000fea0003800000 */
.L_x_10803:
        /* <DEDUP_REMOVED lines=16> */
.L_x_10831:
[----:B------:R-:W-:Y:S01]  /*5be0*/  CS2R R38, SRZ ;  /* 0x0000000000267805 */ /* 0x000fe2000001ff00 */
[----:B------:R-:W-:Y:S06]  /*5bf0*/  BRA `(.L_x_10804) ;  /* 0x0000000000147947 */ /* 0x000fec0003800000 */
.L_x_10828:
[----:B------:R-:W2:Y:S02]  /*5c00*/  LDG.E.64 R38, desc[UR36][R4.64] ;  /* 0x0000002404267981 */ /* 0x000ea4000c1e1b00 */
[----:B--2---:R-:W0:Y:S01]  /*5c10*/  I2F.F64.U64 R38, R38 ;  /* 0x0000002600267312 */ /* 0x004e220000301800 */
[----:B------:R-:W-:Y:S05]  /*5c20*/  BRA `(.L_x_10804) ;  /* 0x0000000000087947 */ /* 0x000fea0003800000 */
.L_x_10827:
[----:B------:R-:W2:Y:S02]  /*5c30*/  LDG.E R4, desc[UR36][R4.64] ;  /* 0x0000002404047981 */ /* 0x000ea4000c1e1900 */
[----:B--2---:R0:W2:Y:S02]  /*5c40*/  I2F.F64.U32 R38, R4 ;  /* 0x0000000400267312 */ /* 0x0040a40000201800 */
.L_x_10804:
[----:B------:R-:W-:-:S07]  /*5c50*/  VIADD R35, R35, 0x80 ;  /* 0x0000008023237836 */ /* 0x000fce0000000000 */
.L_x_10732:
[----:B------:R-:W-:Y:S05]  /*5c60*/  BSYNC B6 ;  /* 0x0000000000067941 */ /* 0x000fea0003800000 */
.L_x_10731:
[----:B------:R-:W-:Y:S01]  /*5c70*/  ISETP.GE.AND P0, PT, R35, R2, PT ;  /* 0x000000022300720c */ /* 0x000fe20003f06270 */
[----:B------:R-:W-:Y:S01]  /*5c80*/  BSSY B6, `(.L_x_10832) ;  /* 0x00002de000067945 */ /* 0x000fe20003800000 */
[----:B------:R-:W-:Y:S02]  /*5c90*/  CS2R R18, SRZ ;  /* 0x0000000000127805 */ /* 0x000fe4000001ff00 */
[----:B------:R-:W-:Y:S02]  /*5ca0*/  CS2R R24, SRZ ;  /* 0x0000000000187805 */ /* 0x000fe4000001ff00 */
[----:B------:R-:W-:Y:S02]  /*5cb0*/  CS2R R36, SRZ ;  /* 0x0000000000247805 */ /* 0x000fe4000001ff00 */
[----:B------:R-:W-:-:S05]  /*5cc0*/  CS2R R22, SRZ ;  /* 0x0000000000167805 */ /* 0x000fca000001ff00 */
        /* <DEDUP_REMOVED lines=21> */
.L_x_10837:
[----:B------:R-:W2:Y:S02]  /*5e20*/  LDG.E.U8 R4, desc[UR36][R4.64] ;  /* 0x0000002404047981 */ /* 0x000ea4000c1e1100 */
[----:B--2---:R0:W2:Y:S01]  /*5e30*/  I2F.F64.U16 R24, R4 ;  /* 0x0000000400187312 */ /* 0x0040a20000101800 */
[----:B------:R-:W-:Y:S05]  /*5e40*/  BRA `(.L_x_10839) ;  /* 0x0000000c00707947 */ /* 0x000fea0003800000 */
.L_x_10836:
        /* <DEDUP_REMOVED lines=9> */
.L_x_10841:
[----:B------:R-:W2:Y:S02]  /*5ee0*/  LDG.E R4, desc[UR36][R4.64] ;  /* 0x0000002404047981 */ /* 0x000ea4000c1e1900 */
[----:B--2---:R0:W2:Y:S01]  /*5ef0*/  I2F.F64 R24, R4 ;  /* 0x0000000400187312 */ /* 0x0040a20000201c00 */
[----:B------:R-:W-:Y:S05]  /*5f00*/  BRA `(.L_x_10839) ;  /* 0x0000000c00407947 */ /* 0x000fea0003800000 */
.L_x_10840:
[----:B------:R-:W2:Y:S02]  /*5f10*/  LDG.E.U16 R4, desc[UR36][R4.64] ;  /* 0x0000002404047981 */ /* 0x000ea4000c1e1500 */
[----:B--2---:R0:W2:Y:S01]  /*5f20*/  I2F.F64.S16 R24, R4 ;  /* 0x0000000400187312 */ /* 0x0040a20000101c00 */
[----:B------:R-:W-:Y:S05]  /*5f30*/  BRA `(.L_x_10839) ;  /* 0x0000000c00347947 */ /* 0x000fea0003800000 */
.L_x_10835:
        /* <DEDUP_REMOVED lines=10> */
.L_x_10843:
[----:B------:R-:W2:Y:S02]  /*5fe0*/  LDG.E.U16 R0, desc[UR36][R4.64] ;  /* 0x0000002404007981 */ /* 0x000ea4000c1e1500 */
[----:B--2---:R-:W-:-:S05]  /*5ff0*/  HADD2.F32 R0, -RZ, R0.H0_H0 ;  /* 0x20000000ff007230 */ /* 0x004fca0000004100 */
[----:B------:R-:W-:-:S04]  /*6000*/  FMUL.FTZ R0, R0, 1 ;  /* 0x3f80000000007820 */ /* 0x000fc80000410000 */
[----:B------:R0:W2:Y:S01]  /*6010*/  F2F.F64.F32 R24, R0 ;  /* 0x0000000000187310 */ /* 0x0000a20000201800 */
[----:B------:R-:W-:Y:S05]  /*6020*/  BRA `(.L_x_10839) ;  /* 0x0000000800f87947 */ /* 0x000fea0003800000 */
.L_x_10842:
        /* <DEDUP_REMOVED lines=10> */
.L_x_10845:
[----:B------:R-:W2:Y:S02]  /*60d0*/  LDG.E.U16 R4, desc[UR36][R4.64] ;  /* 0x0000002404047981 */ /* 0x000ea4000c1e1500 */
[----:B--2---:R-:W-:-:S05]  /*60e0*/  HADD2.F32 R0, -RZ, R4.H0_H0 ;  /* 0x20000004ff007230 */ /* 0x004fca0000004100 */
[----:B------:R-:W-:-:S04]  /*60f0*/  FMUL.FTZ R0, R0, 1 ;  /* 0x3f80000000007820 */ /* 0x000fc80000410000 */
[----:B------:R0:W2:Y:S01]  /*6100*/  F2F.F64.F32 R24, R0 ;  /* 0x0000000000187310 */ /* 0x0000a20000201800 */
[----:B------:R-:W-:Y:S05]  /*6110*/  BRA `(.L_x_10839) ;  /* 0x0000000800bc7947 */ /* 0x000fea0003800000 */
.L_x_10844:
[----:B------:R0:W5:Y:S01]  /*6120*/  LDG.E.64 R24, desc[UR36][R4.64] ;  /* 0x0000002404187981 */ /* 0x000162000c1e1b00 */
[----:B------:R-:W-:Y:S05]  /*6130*/  BRA `(.L_x_10839) ;  /* 0x0000000800b47947 */ /* 0x000fea0003800000 */
.L_x_10834:
        /* <DEDUP_REMOVED lines=13> */
.L_x_10848:
[----:B------:R0:W5:Y:S01]  /*6210*/  LDG.E.64 R24, desc[UR36][R4.64] ;  /* 0x0000002404187981 */ /* 0x000162000c1e1b00 */
[----:B------:R-:W-:Y:S05]  /*6220*/  BRA `(.L_x_10839) ;  /* 0x0000000800787947 */ /* 0x000fea0003800000 */
.L_x_10847:
        /* <DEDUP_REMOVED lines=28> */
.L_x_10850:
        /* <DEDUP_REMOVED lines=15> */
.L_x_10849:
[----:B------:R-:W2:Y:S02]  /*64e0*/  LDG.E.U16 R0, desc[UR36][R4.64] ;  /* 0x0000002404007981 */ /* 0x000ea4000c1e1500 */
[----:B--2---:R-:W-:-:S04]  /*64f0*/  IMAD.U32 R0, R0, 0x10000, RZ ;  /* 0x0001000000007824 */ /* 0x004fc800078e00ff */
[----:B------:R-:W-:-:S04]  /*6500*/  FMUL.FTZ R0, R0, 1 ;  /* 0x3f80000000007820 */ /* 0x000fc80000410000 */
[----:B------:R0:W2:Y:S01]  /*6510*/  F2F.F64.F32 R24, R0 ;  /* 0x0000000000187310 */ /* 0x0000a20000201800 */
[----:B------:R-:W-:Y:S05]  /*6520*/  BRA `(.L_x_10839) ;  /* 0x0000000400b87947 */ /* 0x000fea0003800000 */
.L_x_10846:
        /* <DEDUP_REMOVED lines=11> */
.L_x_10853:
        /* <DEDUP_REMOVED lines=21> */
.L_x_10857:
[----:B------:R-:W-:Y:S05]  /*6730*/  BSYNC B1 ;  /* 0x0000000000017941 */ /* 0x000fea0003800000 */
.L_x_10856:
[----:B------:R-:W-:Y:S01]  /*6740*/  LEA R5, R0, 0x3b800000, 0x17 ;  /* 0x3b80000000057811 */ /* 0x000fe200078eb8ff */
[----:B------:R-:W-:-:S05]  /*6750*/  IMAD.SHL.U32 R0, R3, 0x100000, RZ ;  /* 0x0010000003007824 */ /* 0x000fca00078e00ff */
[----:B------:R-:W-:-:S07]  /*6760*/  LOP3.LUT R0, R5, R0, R6, 0xfe, !PT ;  /* 0x0000000005007212 */ /* 0x000fce00078efe06 */
.L_x_10855:
[----:B------:R-:W-:Y:S05]  /*6770*/  BSYNC B0 ;  /* 0x0000000000007941 */ /* 0x000fea0003800000 */
.L_x_10854:
[----:B------:R-:W-:-:S04]  /*6780*/  FMUL.FTZ R0, R0, 1 ;  /* 0x3f80000000007820 */ /* 0x000fc80000410000 */
[----:B------:R0:W2:Y:S01]  /*6790*/  F2F.F64.F32 R24, R0 ;  /* 0x0000000000187310 */ /* 0x0000a20000201800 */
[----:B------:R-:W-:Y:S05]  /*67a0*/  BRA `(.L_x_10839) ;  /* 0x0000000400187947 */ /* 0x000fea0003800000 */
.L_x_10852:
        /* <DEDUP_REMOVED lines=21> */
.L_x_10861:
[----:B------:R-:W-:Y:S05]  /*6900*/  BSYNC B1 ;  /* 0x0000000000017941 */ /* 0x000fea0003800000 */
.L_x_10860:
[----:B------:R-:W-:Y:S01]  /*6910*/  LEA R5, R0, 0x37800000, 0x17 ;  /* 0x3780000000057811 */ /* 0x000fe200078eb8ff */
[----:B------:R-:W-:-:S05]  /*6920*/  IMAD.SHL.U32 R0, R3, 0x200000, RZ ;  /* 0x0020000003007824 */ /* 0x000fca00078e00ff */
[----:B------:R-:W-:-:S07]  /*6930*/  LOP3.LUT R0, R5, R0, R6, 0xfe, !PT ;  /* 0x0000000005007212 */ /* 0x000fce00078efe06 */
.L_x_10859:
[----:B------:R-:W-:Y:S05]  /*6940*/  BSYNC B0 ;  /* 0x0000000000007941 */ /* 0x000fea0003800000 */
.L_x_10858:
[----:B------:R-:W-:-:S04]  /*6950*/  FMUL.FTZ R0, R0, 1 ;  /* 0x3f80000000007820 */ /* 0x000fc80000410000 */
[----:B------:R0:W2:Y:S01]  /*6960*/  F2F.F64.F32 R24, R0 ;  /* 0x0000000000187310 */ /* 0x0000a20000201800 */
[----:B------:R-:W-:Y:S05]  /*6970*/  BRA `(.L_x_10839) ;  /* 0x0000000000a47947 */ /* 0x000fea0003800000 */
.L_x_10851:
        /* <DEDUP_REMOVED lines=14> */
.L_x_10865:
[----:B------:R-:W-:Y:S05]  /*6a60*/  BSYNC B0 ;  /* 0x0000000000007941 */ /* 0x000fea0003800000 */
.L_x_10864:
[----:B------:R-:W-:-:S04]  /*6a70*/  FMUL.FTZ R0, R0, 1 ;  /* 0x3f80000000007820 */ /* 0x000fc80000410000 */
[----:B------:R0:W2:Y:S01]  /*6a80*/  F2F.F64.F32 R24, R0 ;  /* 0x0000000000187310 */ /* 0x0000a20000201800 */
[----:B------:R-:W-:Y:S05]  /*6a90*/  BRA `(.L_x_10839) ;  /* 0x00000000005c7947 */ /* 0x000fea0003800000 */
.L_x_10838:
        /* <DEDUP_REMOVED lines=16> */
.L_x_10866:
[----:B------:R-:W-:Y:S01]  /*6ba0*/  CS2R R24, SRZ ;  /* 0x0000000000187805 */ /* 0x000fe2000001ff00 */
[----:B------:R-:W-:Y:S06]  /*6bb0*/  BRA `(.L_x_10839) ;  /* 0x0000000000147947 */ /* 0x000fec0003800000 */
.L_x_10863:
[----:B------:R-:W2:Y:S02]  /*6bc0*/  LDG.E.64 R24, desc[UR36][R4.64] ;  /* 0x0000002404187981 */ /* 0x000ea4000c1e1b00 */
[----:B--2---:R-:W0:Y:S01]  /*6bd0*/  I2F.F64.U64 R24, R24 ;  /* 0x0000001800187312 */ /* 0x004e220000301800 */
[----:B------:R-:W-:Y:S05]  /*6be0*/  BRA `(.L_x_10839) ;  /* 0x0000000000087947 */ /* 0x000fea0003800000 */
.L_x_10862:
[----:B------:R-:W2:Y:S02]  /*6bf0*/  LDG.E R4, desc[UR36][R4.64] ;  /* 0x0000002404047981 */ /* 0x000ea4000c1e1900 */
[----:B--2---:R0:W2:Y:S02]  /*6c00*/  I2F.F64.U32 R24, R4 ;  /* 0x0000000400187312 */ /* 0x0040a40000201800 */
.L_x_10839:
        /* <DEDUP_REMOVED lines=19> */
.L_x_10870:
[----:B------:R-:W4:Y:S02]  /*6d40*/  LDG.E.U8 R4, desc[UR36][R4.64] ;  /* 0x0000002404047981 */ /* 0x000f24000c1e1100 */
[----:B----4-:R0:W4:Y:S01]  /*6d50*/  I2F.F64.U16 R36, R4 ;  /* 0x0000000400247312 */ /* 0x0101220000101800 */
[----:B------:R-:W-:Y:S05]  /*6d60*/  BRA `(.L_x_10872) ;  /* 0x0000000c00707947 */ /* 0x000fea0003800000 */
.L_x_10869:
        /* <DEDUP_REMOVED lines=9> */
.L_x_10874:
[----:B------:R-:W4:Y:S02]  /*6e00*/  LDG.E R4, desc[UR36][R4.64] ;  /* 0x0000002404047981 */ /* 0x000f24000c1e1900 */
[----:B----4-:R0:W4:Y:S01]  /*6e10*/  I2F.F64 R36, R4 ;  /* 0x0000000400247312 */ /* 0x0101220000201c00 */
[----:B------:R-:W-:Y:S05]  /*6e20*/  BRA `(.L_x_10872) ;  /* 0x0000000c00407947 */ /* 0x000fea0003800000 */
.L_x_10873:
[----:B------:R-:W4:Y:S02]  /*6e30*/  LDG.E.U16 R4, desc[UR36][R4.64] ;  /* 0x0000002404047981 */ /* 0x000f24000c1e1500 */
[----:B----4-:R0:W4:Y:S01]  /*6e40*/  I2F.F64.S16 R36, R4 ;  /* 0x0000000400247312 */ /* 0x0101220000101c00 */
[----:B------:R-:W-:Y:S05]  /*6e50*/  BRA `(.L_x_10872) ;  /* 0x0000000c00347947 */ /* 0x000fea0003800000 */
.L_x_10868:
        /* <DEDUP_REMOVED lines=10> */
.L_x_10876:
[----:B------:R-:W4:Y:S02]  /*6f00*/  LDG.E.U16 R0, desc[UR36][R4.64] ;  /* 0x0000002404007981 */ /* 0x000f24000c1e1500 */
[----:B----4-:R-:W-:-:S05]  /*6f10*/  HADD2.F32 R0, -RZ, R0.H0_H0 ;  /* 0x20000000ff007230 */ /* 0x010fca0000004100 */
[----:B------:R-:W-:-:S04]  /*6f20*/  FMUL.FTZ R0, R0, 1 ;  /* 0x3f80000000007820 */ /* 0x000fc80000410000 */
[----:B------:R0:W4:Y:S01]  /*6f30*/  F2F.F64.F32 R36, R0 ;  /* 0x0000000000247310 */ /* 0x0001220000201800 */
[----:B------:R-:W-:Y:S05]  /*6f40*/  BRA `(.L_x_10872) ;  /* 0x0000000800f87947 */ /* 0x000fea0003800000 */
.L_x_10875:
        /* <DEDUP_REMOVED lines=10> */
.L_x_10878:
[----:B------:R-:W4:Y:S02]  /*6ff0*/  LDG.E.U16 R4, desc[UR36][R4.64] ;  /* 0x0000002404047981 */ /* 0x000f24000c1e1500 */
[----:B----4-:R-:W-:-:S05]  /*7000*/  HADD2.F32 R0, -RZ, R4.H0_H0 ;  /* 0x20000004ff007230 */ /* 0x010fca0000004100 */
[----:B------:R-:W-:-:S04]  /*7010*/  FMUL.FTZ R0, R0, 1 ;  /* 0x3f80000000007820 */ /* 0x000fc80000410000 */
[----:B------:R0:W4:Y:S01]  /*7020*/  F2F.F64.F32 R36, R0 ;  /* 0x0000000000247310 */ /* 0x0001220000201800 */
[----:B------:R-:W-:Y:S05]  /*7030*/  BRA `(.L_x_10872) ;  /* 0x0000000800bc7947 */ /* 0x000fea0003800000 */
.L_x_10877:
[----:B------:R0:W5:Y:S01]  /*7040*/  LDG.E.64 R36, desc[UR36][R4.64] ;  /* 0x0000002404247981 */ /* 0x000162000c1e1b00 */
[----:B------:R-:W-:Y:S05]  /*7050*/  BRA `(.L_x_10872) ;  /* 0x0000000800b47947 */ /* 0x000fea0003800000 */
.L_x_10867:
        /* <DEDUP_REMOVED lines=13> */
.L_x_10881:
[----:B------:R0:W5:Y:S01]  /*7130*/  LDG.E.64 R36, desc[UR36][R4.64] ;  /* 0x0000002404247981 */ /* 0x000162000c1e1b00 */
[----:B------:R-:W-:Y:S05]  /*7140*/  BRA `(.L_x_10872) ;  /* 0x0000000800787947 */ /* 0x000fea0003800000 */
.L_x_10880:
        /* <DEDUP_REMOVED lines=28> */
.L_x_10883:
        /* <DEDUP_REMOVED lines=15> */
.L_x_10882:
[----:B------:R-:W4:Y:S02]  /*7400*/  LDG.E.U16 R0, desc[UR36][R4.64] ;  /* 0x0000002404007981 */ /* 0x000f24000c1e1500 */
[----:B----4-:R-:W-:-:S04]  /*7410*/  IMAD.U32 R0, R0, 0x10000, RZ ;  /* 0x0001000000007824 */ /* 0x010fc800078e00ff */
[----:B------:R-:W-:-:S04]  /*7420*/  FMUL.FTZ R0, R0, 1 ;  /* 0x3f80000000007820 */ /* 0x000fc80000410000 */
[----:B------:R0:W4:Y:S01]  /*7430*/  F2F.F64.F32 R36, R0 ;  /* 0x0000000000247310 */ /* 0x0001220000201800 */
[----:B------:R-:W-:Y:S05]  /*7440*/  BRA `(.L_x_10872) ;  /* 0x0000000400b87947 */ /* 0x000fea0003800000 */
.L_x_10879:
        /* <DEDUP_REMOVED lines=11> */
.L_x_10886:
        /* <DEDUP_REMOVED lines=21> */
.L_x_10890:
[----:B------:R-:W-:Y:S05]  /*7650*/  BSYNC B1 ;  /* 0x0000000000017941 */ /* 0x000fea0003800000 */
.L_x_10889:
[----:B------:R-:W-:Y:S01]  /*7660*/  LEA R5, R0, 0x3b800000, 0x17 ;  /* 0x3b80000000057811 */ /* 0x000fe200078eb8ff */
[----:B------:R-:W-:-:S05]  /*7670*/  IMAD.SHL.U32 R0, R3, 0x100000, RZ ;  /* 0x0010000003007824 */ /* 0x000fca00078e00ff */
[----:B------:R-:W-:-:S07]  /*7680*/  LOP3.LUT R0, R5, R0, R6, 0xfe, !PT ;  /* 0x0000000005007212 */ /* 0x000fce00078efe06 */
.L_x_10888:
[----:B------:R-:W-:Y:S05]  /*7690*/  BSYNC B0 ;  /* 0x0000000000007941 */ /* 0x000fea0003800000 */
.L_x_10887:
[----:B------:R-:W-:-:S04]  /*76a0*/  FMUL.FTZ R0, R0, 1 ;  /* 0x3f80000000007820 */ /* 0x000fc80000410000 */
[----:B------:R0:W4:Y:S01]  /*76b0*/  F2F.F64.F32 R36, R0 ;  /* 0x0000000000247310 */ /* 0x0001220000201800 */
[----:B------:R-:W-:Y:S05]  /*76c0*/  BRA `(.L_x_10872) ;  /* 0x0000000400187947 */ /* 0x000fea0003800000 */
.L_x_10885:
        /* <DEDUP_REMOVED lines=21> */
.L_x_10894:
[----:B------:R-:W-:Y:S05]  /*7820*/  BSYNC B1 ;  /* 0x0000000000017941 */ /* 0x000fea0003800000 */
.L_x_10893:
[----:B------:R-:W-:Y:S01]  /*7830*/  LEA R5, R0, 0x37800000, 0x17 ;  /* 0x3780000000057811 */ /* 0x000fe200078eb8ff */
[----:B------:R-:W-:-:S05]  /*7840*/  IMAD.SHL.U32 R0, R3, 0x200000, RZ ;  /* 0x0020000003007824 */ /* 0x000fca00078e00ff */
[----:B------:R-:W-:-:S07]  /*7850*/  LOP3.LUT R0, R5, R0, R6, 0xfe, !PT ;  /* 0x0000000005007212 */ /* 0x000fce00078efe06 */
.L_x_10892:
[----:B------:R-:W-:Y:S05]  /*7860*/  BSYNC B0 ;  /* 0x0000000000007941 */ /* 0x000fea0003800000 */
.L_x_10891:
[----:B------:R-:W-:-:S04]  /*7870*/  FMUL.FTZ R0, R0, 1 ;  /* 0x3f80000000007820 */ /* 0x000fc80000410000 */
[----:B------:R0:W4:Y:S01]  /*7880*/  F2F.F64.F32 R36, R0 ;  /* 0x0000000000247310 */ /* 0x0001220000201800 */
[----:B------:R-:W-:Y:S05]  /*7890*/  BRA `(.L_x_10872) ;  /* 0x0000000000a47947 */ /* 0x000fea0003800000 */
.L_x_10884:
        /* <DEDUP_REMOVED lines=14> */
.L_x_10898:
[----:B------:R-:W-:Y:S05]  /*7980*/  BSYNC B0 ;  /* 0x0000000000007941 */ /* 0x000fea0003800000 */
.L_x_10897:
[----:B------:R-:W-:-:S04]  /*7990*/  FMUL.FTZ R0, R0, 1 ;  /* 0x3f80000000007820 */ /* 0x000fc80000410000 */
[----:B------:R0:W4:Y:S01]  /*79a0*/  F2F.F64.F32 R36, R0 ;  /* 0x0000000000247310 */ /* 0x0001220000201800 */
[----:B------:R-:W-:Y:S05]  /*79b0*/  BRA `(.L_x_10872) ;  /* 0x00000000005c7947 */ /* 0x000fea0003800000 */
.L_x_10871:
        /* <DEDUP_REMOVED lines=16> */
.L_x_10899:
[----:B------:R-:W-:Y:S01]  /*7ac0*/  CS2R R36, SRZ ;  /* 0x0000000000247805 */ /* 0x000fe2000001ff00 */
[----:B------:R-:W-:Y:S06]  /*7ad0*/  BRA `(.L_x_10872) ;  /* 0x0000000000147947 */ /* 0x000fec0003800000 */
.L_x_10896:
[----:B------:R-:W4:Y:S02]  /*7ae0*/  LDG.E.64 R36, desc[UR36][R4.64] ;  /* 0x0000002404247981 */ /* 0x000f24000c1e1b00 */
[----:B----4-:R-:W0:Y:S01]  /*7af0*/  I2F.F64.U64 R36, R36 ;  /* 0x0000002400247312 */ /* 0x010e220000301800 */
[----:B------:R-:W-:Y:S05]  /*7b00*/  BRA `(.L_x_10872) ;  /* 0x0000000000087947 */ /* 0x000fea0003800000 */
.L_x_10895:
[----:B------:R-:W4:Y:S02]  /*7b10*/  LDG.E R4, desc[UR36][R4.64] ;  /* 0x0000002404047981 */ /* 0x000f24000c1e1900 */
[----:B----4-:R0:W4:Y:S02]  /*7b20*/  I2F.F64.U32 R36, R4 ;  /* 0x0000000400247312 */ /* 0x0101240000201800 */
.L_x_10872:
        /* <DEDUP_REMOVED lines=19> */
.L_x_10903:
[----:B------:R-:W2:Y:S02]  /*7c60*/  LDG.E.U8 R4, desc[UR36][R4.64] ;  /* 0x0000002404047981 */ /* 0x000ea4000c1e1100 */
[----:B--2---:R0:W2:Y:S01]  /*7c70*/  I2F.F64.U16 R22, R4 ;  /* 0x0000000400167312 */ /* 0x0040a20000101800 */
[----:B------:R-:W-:Y:S05]  /*7c80*/  BRA `(.L_x_10905) ;  /* 0x0000000c00707947 */ /* 0x000fea0003800000 */
.L_x_10902:
        /* <DEDUP_REMOVED lines=9> */
.L_x_10907:
[----:B------:R-:W2:Y:S02]  /*7d20*/  LDG.E R4, desc[UR36][R4.64] ;  /* 0x0000002404047981 */ /* 0x000ea4000c1e1900 */
[----:B--2---:R0:W2:Y:S01]  /*7d30*/  I2F.F64 R22, R4 ;  /* 0x0000000400167312 */ /* 0x0040a20000201c00 */
[----:B------:R-:W-:Y:S05]  /*7d40*/  BRA `(.L_x_10905) ;  /* 0x0000000c00407947 */ /* 0x000fea0003800000 */
.L_x_10906:
[----:B------:R-:W2:Y:S02]  /*7d50*/  LDG.E.U16 R4, desc[UR36][R4.64] ;  /* 0x0000002404047981 */ /* 0x000ea4000c1e1500 */
[----:B--2---:R0:W2:Y:S01]  /*7d60*/  I2F.F64.S16 R22, R4 ;  /* 0x0000000400167312 */ /* 0x0040a20000101c00 */
[----:B------:R-:W-:Y:S05]  /*7d70*/  BRA `(.L_x_10905) ;  /* 0x0000000c00347947 */ /* 0x000fea0003800000 */
.L_x_10901:
        /* <DEDUP_REMOVED lines=10> */
.L_x_10909:
[----:B------:R-:W2:Y:S02]  /*7e20*/  LDG.E.U16 R0, desc[UR36][R4.64] ;  /* 0x0000002404007981 */ /* 0x000ea4000c1e1500 */
[----:B--2---:R-:W-:-:S05]  /*7e30*/  HADD2.F32 R0, -RZ, R0.H0_H0 ;  /* 0x20000000ff007230 */ /* 0x004fca0000004100 */
[----:B------:R-:W-:-:S04]  /*7e40*/  FMUL.FTZ R0, R0, 1 ;  /* 0x3f80000000007820 */ /* 0x000fc80000410000 */
[----:B------:R0:W2:Y:S01]  /*7e50*/  F2F.F64.F32 R22, R0 ;  /* 0x0000000000167310 */ /* 0x0000a20000201800 */
[----:B------:R-:W-:Y:S05]  /*7e60*/  BRA `(.L_x_10905) ;  /* 0x0000000800f87947 */ /* 0x000fea0003800000 */
.L_x_10908:
        /* <DEDUP_REMOVED lines=10> */
.L_x_10911:
[----:B------:R-:W2:Y:S02]  /*7f10*/  LDG.E.U16 R4, desc[UR36][R4.64] ;  /* 0x0000002404047981 */ /* 0x000ea4000c1e1500 */
[----:B--2---:R-:W-:-:S05]  /*7f20*/  HADD2.F32 R0, -RZ, R4.H0_H0 ;  /* 0x20000004ff007230 */ /* 0x004fca0000004100 */
[----:B------:R-:W-:-:S04]  /*7f30*/  FMUL.FTZ R0, R0, 1 ;  /* 0x3f80000000007820 */ /* 0x000fc80000410000 */
[----:B------:R0:W2:Y:S01]  /*7f40*/  F2F.F64.F32 R22, R0 ;  /* 0x0000000000167310 */ /* 0x0000a20000201800 */
[----:B------:R-:W-:Y:S05]  /*7f50*/  BRA `(.L_x_10905) ;  /* 0x0000000800bc7947 */ /* 0x000fea0003800000 */
.L_x_10910:
[----:B------:R0:W5:Y:S01]  /*7f60*/  LDG.E.64 R22, desc[UR36][R4.64] ;  /* 0x0000002404167981 */ /* 0x000162000c1e1b00 */
[----:B------:R-:W-:Y:S05]  /*7f70*/  BRA `(.L_x_10905) ;  /* 0x0000000800b47947 */ /* 0x000fea0003800000 */
.L_x_10900:
        /* <DEDUP_REMOVED lines=13> */
.L_x_10914:
[----:B------:R0:W5:Y:S01]  /*8050*/  LDG.E.64 R22, desc[UR36][R4.64] ;  /* 0x0000002404167981 */ /* 0x000162000c1e1b00 */
[----:B------:R-:W-:Y:S05]  /*8060*/  BRA `(.L_x_10905) ;  /* 0x0000000800787947 */ /* 0x000fea0003800000 */
.L_x_10913:
        /* <DEDUP_REMOVED lines=28> */
.L_x_10916:
        /* <DEDUP_REMOVED lines=15> */
.L_x_10915:
[----:B------:R-:W2:Y:S02]  /*8320*/  LDG.E.U16 R0, desc[UR36][R4.64] ;  /* 0x0000002404007981 */ /* 0x000ea4000c1e1500 */
[----:B--2---:R-:W-:-:S04]  /*8330*/  IMAD.U32 R0, R0, 0x10000, RZ ;  /* 0x0001000000007824 */ /* 0x004fc800078e00ff */
[----:B------:R-:W-:-:S04]  /*8340*/  FMUL.FTZ R0, R0, 1 ;  /* 0x3f80000000007820 */ /* 0x000fc80000410000 */
[----:B------:R0:W2:Y:S01]  /*8350*/  F2F.F64.F32 R22, R0 ;  /* 0x0000000000167310 */ /* 0x0000a20000201800 */
[----:B------:R-:W-:Y:S05]  /*8360*/  BRA `(.L_x_10905) ;  /* 0x0000000400b87947 */ /* 0x000fea0003800000 */
.L_x_10912:
        /* <DEDUP_REMOVED lines=11> */
.L_x_10919:
        /* <DEDUP_REMOVED lines=21> */
.L_x_10923:
[----:B------:R-:W-:Y:S05]  /*8570*/  BSYNC B1 ;  /* 0x0000000000017941 */ /* 0x000fea0003800000 */
.L_x_10922:
[----:B------:R-:W-:Y:S01]  /*8580*/  LEA R5, R0, 0x3b800000, 0x17 ;  /* 0x3b80000000057811 */ /* 0x000fe200078eb8ff */
[----:B------:R-:W-:-:S05]  /*8590*/  IMAD.SHL.U32 R0, R3, 0x100000, RZ ;  /* 0x0010000003007824 */ /* 0x000fca00078e00ff */
[----:B------:R-:W-:-:S07]  /*85a0*/  LOP3.LUT R0, R5, R0, R6, 0xfe, !PT ;  /* 0x0000000005007212 */ /* 0x000fce00078efe06 */
.L_x_10921:
[----:B------:R-:W-:Y:S05]  /*85b0*/  BSYNC B0 ;  /* 0x0000000000007941 */ /* 0x000fea0003800000 */
.L_x_10920:
[----:B------:R-:W-:-:S04]  /*85c0*/  FMUL.FTZ R0, R0, 1 ;  /* 0x3f80000000007820 */ /* 0x000fc80000410000 */
[----:B------:R0:W2:Y:S01]  /*85d0*/  F2F.F64.F32 R22, R0 ;  /* 0x0000000000167310 */ /* 0x0000a20000201800 */
[----:B------:R-:W-:Y:S05]  /*85e0*/  BRA `(.L_x_10905) ;  /* 0x0000000400187947 */ /* 0x000fea0003800000 */
.L_x_10918:
        /* <DEDUP_REMOVED lines=21> */
.L_x_10927:
[----:B------:R-:W-:Y:S05]  /*8740*/  BSYNC B1 ;  /* 0x0000000000017941 */ /* 0x000fea0003800000 */
.L_x_10926:
[----:B------:R-:W-:Y:S01]  /*8750*/  LEA R5, R0, 0x37800000, 0x17 ;  /* 0x3780000000057811 */ /* 0x000fe200078eb8ff */
[----:B------:R-:W-:-:S05]  /*8760*/  IMAD.SHL.U32 R0, R3, 0x200000, RZ ;  /* 0x0020000003007824 */ /* 0x000fca00078e00ff */
[----:B------:R-:W-:-:S07]  /*8770*/  LOP3.LUT R0, R5, R0, R6, 0xfe, !PT ;  /* 0x0000000005007212 */ /* 0x000fce00078efe06 */
.L_x_10925:
[----:B------:R-:W-:Y:S05]  /*8780*/  BSYNC B0 ;  /* 0x0000000000007941 */ /* 0x000fea0003800000 */
.L_x_10924:
[----:B------:R-:W-:-:S04]  /*8790*/  FMUL.FTZ R0, R0, 1 ;  /* 0x3f80000000007820 */ /* 0x000fc80000410000 */
[----:B------:R0:W2:Y:S01]  /*87a0*/  F2F.F64.F32 R22, R0 ;  /* 0x0000000000167310 */ /* 0x0000a20000201800 */
[----:B------:R-:W-:Y:S05]  /*87b0*/  BRA `(.L_x_10905) ;  /* 0x0000000000a47947 */ /* 0x000fea0003800000 */
.L_x_10917:
        /* <DEDUP_REMOVED lines=14> */
.L_x_10931:
[----:B------:R-:W-:Y:S05]  /*88a0*/  BSYNC B0 ;  /* 0x0000000000007941 */ /* 0x000fea0003800000 */
.L_x_10930:
[----:B------:R-:W-:-:S04]  /*88b0*/  FMUL.FTZ R0, R0, 1 ;  /* 0x3f80000000007820 */ /* 0x000fc80000410000 */
[----:B------:R0:W2:Y:S01]  /*88c0*/  F2F.F64.F32 R22, R0 ;  /* 0x0000000000167310 */ /* 0x0000a20000201800 */
[----:B------:R-:W-:Y:S05]  /*88d0*/  BRA `(.L_x_10905) ;  /* 0x00000000005c7947 */ /* 0x000fea0003800000 */
.L_x_10904:
        /* <DEDUP_REMOVED lines=16> */
.L_x_10932:
[----:B------:R-:W-:Y:S01]  /*89e0*/  CS2R R22, SRZ ;  /* 0x0000000000167805 */ /* 0x000fe2000001ff00 */
[----:B------:R-:W-:Y:S06]  /*89f0*/  BRA `(.L_x_10905) ;  /* 0x0000000000147947 */ /* 0x000fec0003800000 */
.L_x_10929:
[----:B------:R-:W2:Y:S02]  /*8a00*/  LDG.E.64 R22, desc[UR36][R4.64] ;  /* 0x0000002404167981 */ /* 0x000ea4000c1e1b00 */
[----:B--2---:R-:W0:Y:S01]  /*8a10*/  I2F.F64.U64 R22, R22 ;  /* 0x0000001600167312 */ /* 0x004e220000301800 */
[----:B------:R-:W-:Y:S05]  /*8a20*/  BRA `(.L_x_10905) ;  /* 0x0000000000087947 */ /* 0x000fea0003800000 */
.L_x_10928:
[----:B------:R-:W2:Y:S02]  /*8a30*/  LDG.E R4, desc[UR36][R4.64] ;  /* 0x0000002404047981 */ /* 0x000ea4000c1e1900 */
[----:B--2---:R0:W2:Y:S02]  /*8a40*/  I2F.F64.U32 R22, R4 ;  /* 0x0000000400167312 */ /* 0x0040a40000201800 */
.L_x_10905:
[----:B------:R-:W-:-:S07]  /*8a50*/  VIADD R35, R35, 0x80 ;  /* 0x0000008023237836 */ /* 0x000fce0000000000 */
.L_x_10833:
[----:B------:R-:W-:Y:S05]  /*8a60*/  BSYNC B6 ;  /* 0x0000000000067941 */ /* 0x000fea0003800000 */
.L_x_10832:
[----:B------:R-:W-:Y:S01]  /*8a70*/  ISETP.GE.AND P0, PT, R35, R2, PT ;  /* 0x000000022300720c */ /* 0x000fe20003f06270 */
[----:B------:R-:W-:Y:S01]  /*8a80*/  BSSY B6, `(.L_x_10933) ;  /* 0x00002db000067945 */ /* 0x000fe20003800000 */
[----:B----4-:R-:W-:Y:S02]  /*8a90*/  CS2R R16, SRZ ;  /* 0x0000000000107805 */ /* 0x010fe4000001ff00 */
        /* <DEDUP_REMOVED lines=22> */
.L_x_10938:
[----:B------:R-:W4:Y:S02]  /*8c00*/  LDG.E.U8 R4, desc[UR36][R4.64] ;  /* 0x0000002404047981 */ /* 0x000f24000c1e1100 */
[----:B----4-:R0:W4:Y:S01]  /*8c10*/  I2F.F64.U16 R16, R4 ;  /* 0x0000000400107312 */ /* 0x0101220000101800 */
[----:B------:R-:W-:Y:S05]  /*8c20*/  BRA `(.L_x_10940) ;  /* 0x0000000c00707947 */ /* 0x000fea0003800000 */
.L_x_10937:
        /* <DEDUP_REMOVED lines=9> */
.L_x_10942:
[----:B------:R-:W4:Y:S02]  /*8cc0*/  LDG.E R4, desc[UR36][R4.64] ;  /* 0x0000002404047981 */ /* 0x000f24000c1e1900 */
[----:B----4-:R0:W4:Y:S01]  /*8cd0*/  I2F.F64 R16, R4 ;  /* 0x0000000400107312 */ /* 0x0101220000201c00 */
[----:B------:R-:W-:Y:S05]  /*8ce0*/  BRA `(.L_x_10940) ;  /* 0x0000000c00407947 */ /* 0x000fea0003800000 */
.L_x_10941:
[----:B------:R-:W4:Y:S02]  /*8cf0*/  LDG.E.U16 R4, desc[UR36][R4.64] ;  /* 0x0000002404047981 */ /* 0x000f24000c1e1500 */
[----:B----4-:R0:W4:Y:S01]  /*8d00*/  I2F.F64.S16 R16, R4 ;  /* 0x0000000400107312 */ /* 0x0101220000101c00 */
[----:B------:R-:W-:Y:S05]  /*8d10*/  BRA `(.L_x_10940) ;  /* 0x0000000c00347947 */ /* 0x000fea0003800000 */
.L_x_10936:
        /* <DEDUP_REMOVED lines=10> */
.L_x_10944:
[----:B------:R-:W4:Y:S02]  /*8dc0*/  LDG.E.U16 R0, desc[UR36][R4.64] ;  /* 0x0000002404007981 */ /* 0x000f24000c1e1500 */
[----:B----4-:R-:W-:-:S05]  /*8dd0*/  HADD2.F32 R0, -RZ, R0.H0_H0 ;  /* 0x20000000ff007230 */ /* 0x010fca0000004100 */
[----:B------:R-:W-:-:S04]  /*8de0*/  FMUL.FTZ R0, R0, 1 ;  /* 0x3f80000000007820 */ /* 0x000fc80000410000 */
[----:B------:R0:W4:Y:S01]  /*8df0*/  F2F.F64.F32 R16, R0 ;  /* 0x0000000000107310 */ /* 0x0001220000201800 */
[----:B------:R-:W-:Y:S05]  /*8e00*/  BRA `(.L_x_10940) ;  /* 0x0000000800f87947 */ /* 0x000fea0003800000 */
.L_x_10943:
        /* <DEDUP_REMOVED lines=10> */
.L_x_10946:
[----:B------:R-:W4:Y:S02]  /*8eb0*/  LDG.E.U16 R4, desc[UR36][R4.64] ;  /* 0x0000002404047981 */ /* 0x000f24000c1e1500 */
[----:B----4-:R-:W-:-:S05]  /*8ec0*/  HADD2.F32 R0, -RZ, R4.H0_H0 ;  /* 0x20000004ff007230 */ /* 0x010fca0000004100 */
[----:B------:R-:W-:-:S04]  /*8ed0*/  FMUL.FTZ R0, R0, 1 ;  /* 0x3f80000000007820 */ /* 0x000fc80000410000 */
[----:B------:R0:W4:Y:S01]  /*8ee0*/  F2F.F64.F32 R16, R0 ;  /* 0x0000000000107310 */ /* 0x0001220000201800 */
[----:B------:R-:W-:Y:S05]  /*8ef0*/  BRA `(.L_x_10940) ;  /* 0x0000000800bc7947 */ /* 0x000fea0003800000 */
.L_x_10945:
[----:B------:R0:W5:Y:S01]  /*8f00*/  LDG.E.64 R16, desc[UR36][R4.64] ;  /* 0x0000002404107981 */ /* 0x000162000c1e1b00 */
[----:B------:R-:W-:Y:S05]  /*8f10*/  BRA `(.L_x_10940) ;  /* 0x0000000800b47947 */ /* 0x000fea0003800000 */
.L_x_10935:
        /* <DEDUP_REMOVED lines=13> */
.L_x_10949:
[----:B------:R0:W5:Y:S01]  /*8ff0*/  LDG.E.64 R16, desc[UR36][R4.64] ;  /* 0x0000002404107981 */ /* 0x000162000c1e1b00 */
[----:B------:R-:W-:Y:S05]  /*9000*/  BRA `(.L_x_10940) ;  /* 0x0000000800787947 */ /* 0x000fea0003800000 */
.L_x_10948:
        /* <DEDUP_REMOVED lines=28> */
.L_x_10951:
        /* <DEDUP_REMOVED lines=15> */
.L_x_10950:
[----:B------:R-:W4:Y:S02]  /*92c0*/  LDG.E.U16 R0, desc[UR36][R4.64] ;  /* 0x0000002404007981 */ /* 0x000f24000c1e1500 */
[----:B----4-:R-:W-:-:S04]  /*92d0*/  IMAD.U32 R0, R0, 0x10000, RZ ;  /* 0x0001000000007824 */ /* 0x010fc800078e00ff */
[----:B------:R-:W-:-:S04]  /*92e0*/  FMUL.FTZ R0, R0, 1 ;  /* 0x3f80000000007820 */ /* 0x000fc80000410000 */
[----:B------:R0:W4:Y:S01]  /*92f0*/  F2F.F64.F32 R16, R0 ;  /* 0x0000000000107310 */ /* 0x0001220000201800 */
[----:B------:R-:W-:Y:S05]  /*9300*/  BRA `(.L_x_10940) ;  /* 0x0000000400b87947 */ /* 0x000fea0003800000 */
.L_x_10947:
        /* <DEDUP_REMOVED lines=11> */
.L_x_10954:
        /* <DEDUP_REMOVED lines=21> */
.L_x_10958:
[----:B------:R-:W-:Y:S05]  /*9510*/  BSYNC B1 ;  /* 0x0000000000017941 */ /* 0x000fea0003800000 */
.L_x_10957:
[----:B------:R-:W-:Y:S01]  /*9520*/  LEA R5, R0, 0x3b800000, 0x17 ;  /* 0x3b80000000057811 */ /* 0x000fe200078eb8ff */
[----:B------:R-:W-:-:S05]  /*9530*/  IMAD.SHL.U32 R0, R3, 0x100000, RZ ;  /* 0x0010000003007824 */ /* 0x000fca00078e00ff */
[----:B------:R-:W-:-:S07]  /*9540*/  LOP3.LUT R0, R5, R0, R6, 0xfe, !PT ;  /* 0x0000000005007212 */ /* 0x000fce00078efe06 */
.L_x_10956:
[----:B------:R-:W-:Y:S05]  /*9550*/  BSYNC B0 ;  /* 0x0000000000007941 */ /* 0x000fea0003800000 */
.L_x_10955:
[----:B------:R-:W-:-:S04]  /*9560*/  FMUL.FTZ R0, R0, 1 ;  /* 0x3f80000000007820 */ /* 0x000fc80000410000 */
[----:B------:R0:W4:Y:S01]  /*9570*/  F2F.F64.F32 R16, R0 ;  /* 0x0000000000107310 */ /* 0x0001220000201800 */
[----:B------:R-:W-:Y:S05]  /*9580*/  BRA `(.L_x_10940) ;  /* 0x0000000400187947 */ /* 0x000fea0003800000 */
.L_x_10953:
        /* <DEDUP_REMOVED lines=21> */
.L_x_10962:
[----:B------:R-:W-:Y:S05]  /*96e0*/  BSYNC B1 ;  /* 0x0000000000017941 */ /* 0x000fea0003800000 */
.L_x_10961:
[----:B------:R-:W-:Y:S01]  /*96f0*/  LEA R5, R0, 0x37800000, 0x17 ;  /* 0x3780000000057811 */ /* 0x000fe200078eb8ff */
[----:B------:R-:W-:-:S05]  /*9700*/  IMAD.SHL.U32 R0, R3, 0x200000, RZ ;  /* 0x0020000003007824 */ /* 0x000fca00078e00ff */
[----:B------:R-:W-:-:S07]  /*9710*/  LOP3.LUT R0, R5, R0, R6, 0xfe, !PT ;  /* 0x0000000005007212 */ /* 0x000fce00078efe06 */
.L_x_10960:
[----:B------:R-:W-:Y:S05]  /*9720*/  BSYNC B0 ;  /* 0x0000000000007941 */ /* 0x000fea0003800000 */
.L_x_10959:
[----:B------:R-:W-:-:S04]  /*9730*/  FMUL.FTZ R0, R0, 1 ;  /* 0x3f80000000007820 */ /* 0x000fc80000410000 */
[----:B------:R0:W4:Y:S01]  /*9740*/  F2F.F64.F32 R16, R0 ;  /* 0x0000000000107310 */ /* 0x0001220000201800 */
[----:B------:R-:W-:Y:S05]  /*9750*/  BRA `(.L_x_10940) ;  /* 0x0000000000a47947 */ /* 0x000fea0003800000 */
.L_x_10952:
        /* <DEDUP_REMOVED lines=14> */
.L_x_10966:
[----:B------:R-:W-:Y:S05]  /*9840*/  BSYNC B0 ;  /* 0x0000000000007941 */ /* 0x000fea0003800000 */
.L_x_10965:
[----:B------:R-:W-:-:S04]  /*9850*/  FMUL.FTZ R0, R0, 1 ;  /* 0x3f80000000007820 */ /* 0x000fc80000410000 */
[----:B------:R0:W4:Y:S01]  /*9860*/  F2F.F64.F32 R16, R0 ;  /* 0x0000000000107310 */ /* 0x0001220000201800 */
[----:B------:R-:W-:Y:S05]  /*9870*/  BRA `(.L_x_10940) ;  /* 0x00000000005c7947 */ /* 0x000fea0003800000 */
.L_x_10939:
        /* <DEDUP_REMOVED lines=16> */
.L_x_10967:
[----:B------:R-:W-:Y:S01]  /*9980*/  CS2R R16, SRZ ;  /* 0x0000000000107805 */ /* 0x000fe2000001ff00 */
[----:B------:R-:W-:Y:S06]  /*9990*/  BRA `(.L_x_10940) ;  /* 0x0000000000147947 */ /* 0x000fec0003800000 */
.L_x_10964:
[----:B------:R-:W4:Y:S02]  /*99a0*/  LDG.E.64 R16, desc[UR36][R4.64] ;  /* 0x0000002404107981 */ /* 0x000f24000c1e1b00 */
[----:B----4-:R-:W0:Y:S01]  /*99b0*/  I2F.F64.U64 R16, R16 ;  /* 0x0000001000107312 */ /* 0x010e220000301800 */
[----:B------:R-:W-:Y:S05]  /*99c0*/  BRA `(.L_x_10940) ;  /* 0x0000000000087947 */ /* 0x000fea0003800000 */
.L_x_10963:
[----:B------:R-:W4:Y:S02]  /*99d0*/  LDG.E R4, desc[UR36][R4.64] ;  /* 0x0000002404047981 */ /* 0x000f24000c1e1900 */
[----:B----4-:R0:W4:Y:S02]  /*99e0*/  I2F.F64.U32 R16, R4 ;  /* 0x0000000400107312 */ /* 0x0101240000201800 */
.L_x_10940:
        /* <DEDUP_REMOVED lines=20> */
.L_x_10971:
[----:B------:R-:W2:Y:S02]  /*9b30*/  LDG.E.U8 R4, desc[UR36][R4.64] ;  /* 0x0000002404047981 */ /* 0x000ea4000c1e1100 */
[----:B--2---:R0:W1:Y:S01]  /*9b40*/  I2F.F64.U16 R30, R4 ;  /* 0x00000004001e7312 */ /* 0x0040620000101800 */
[----:B------:R-:W-:Y:S05]  /*9b50*/  BRA `(.L_x_10973) ;  /* 0x0000000c00707947 */ /* 0x000fea0003800000 */
.L_x_10970:
        /* <DEDUP_REMOVED lines=9> */
.L_x_10975:
[----:B------:R-:W2:Y:S02]  /*9bf0*/  LDG.E R4, desc[UR36][R4.64] ;  /* 0x0000002404047981 */ /* 0x000ea4000c1e1900 */
[----:B--2---:R0:W1:Y:S01]  /*9c00*/  I2F.F64 R30, R4 ;  /* 0x00000004001e7312 */ /* 0x0040620000201c00 */
[----:B------:R-:W-:Y:S05]  /*9c10*/  BRA `(.L_x_10973) ;  /* 0x0000000c00407947 */ /* 0x000fea0003800000 */
.L_x_10974:
[----:B------:R-:W2:Y:S02]  /*9c20*/  LDG.E.U16 R4, desc[UR36][R4.64] ;  /* 0x0000002404047981 */ /* 0x000ea4000c1e1500 */
[----:B--2---:R0:W1:Y:S01]  /*9c30*/  I2F.F64.S16 R30, R4 ;  /* 0x00000004001e7312 */ /* 0x0040620000101c00 */
[----:B------:R-:W-:Y:S05]  /*9c40*/  BRA `(.L_x_10973) ;  /* 0x0000000c00347947 */ /* 0x000fea0003800000 */
.L_x_10969:
        /* <DEDUP_REMOVED lines=10> */
.L_x_10977:
[----:B------:R-:W2:Y:S02]  /*9cf0*/  LDG.E.U16 R0, desc[UR36][R4.64] ;  /* 0x0000002404007981 */ /* 0x000ea4000c1e1500 */
[----:B--2---:R-:W-:-:S05]  /*9d00*/  HADD2.F32 R0, -RZ, R0.H0_H0 ;  /* 0x20000000ff007230 */ /* 0x004fca0000004100 */
[----:B------:R-:W-:-:S04]  /*9d10*/  FMUL.FTZ R0, R0, 1 ;  /* 0x3f80000000007820 */ /* 0x000fc80000410000 */
[----:B------:R0:W1:Y:S01]  /*9d20*/  F2F.F64.F32 R30, R0 ;  /* 0x00000000001e7310 */ /* 0x0000620000201800 */
[----:B------:R-:W-:Y:S05]  /*9d30*/  BRA `(.L_x_10973) ;  /* 0x0000000800f87947 */ /* 0x000fea0003800000 */
.L_x_10976:
        /* <DEDUP_REMOVED lines=10> */
.L_x_10979:
[----:B------:R-:W2:Y:S02]  /*9de0*/  LDG.E.U16 R4, desc[UR36][R4.64] ;  /* 0x0000002404047981 */ /* 0x000ea4000c1e1500 */
[----:B--2---:R-:W-:-:S05]  /*9df0*/  HADD2.F32 R0, -RZ, R4.H0_H0 ;  /* 0x20000004ff007230 */ /* 0x004fca0000004100 */
[----:B------:R-:W-:-:S04]  /*9e00*/  FMUL.FTZ R0, R0, 1 ;  /* 0x3f80000000007820 */ /* 0x000fc80000410000 */
[----:B------:R0:W1:Y:S01]  /*9e10*/  F2F.F64.F32 R30, R0 ;  /* 0x00000000001e7310 */ /* 0x0000620000201800 */
[----:B------:R-:W-:Y:S05]  /*9e20*/  BRA `(.L_x_10973) ;  /* 0x0000000800bc7947 */ /* 0x000fea0003800000 */
.L_x_10978:
[----:B------:R0:W5:Y:S01]  /*9e30*/  LDG.E.64 R30, desc[UR36][R4.64] ;  /* 0x00000024041e7981 */ /* 0x000162000c1e1b00 */
[----:B------:R-:W-:Y:S05]  /*9e40*/  BRA `(.L_x_10973) ;  /* 0x0000000800b47947 */ /* 0x000fea0003800000 */
.L_x_10968:
        /* <DEDUP_REMOVED lines=13> */
.L_x_10982:
[----:B------:R0:W5:Y:S01]  /*9f20*/  LDG.E.64 R30, desc[UR36][R4.64] ;  /* 0x00000024041e7981 */ /* 0x000162000c1e1b00 */
[----:B------:R-:W-:Y:S05]  /*9f30*/  BRA `(.L_x_10973) ;  /* 0x0000000800787947 */ /* 0x000fea0003800000 */
.L_x_10981:
        /* <DEDUP_REMOVED lines=28> */
.L_x_10984:
        /* <DEDUP_REMOVED lines=15> */
.L_x_10983:
[----:B------:R-:W2:Y:S02]  /*a1f0*/  LDG.E.U16 R0, desc[UR36][R4.64] ;  /* 0x0000002404007981 */ /* 0x000ea4000c1e1500 */
[----:B--2---:R-:W-:-:S04]  /*a200*/  IMAD.U32 R0, R0, 0x10000, RZ ;  /* 0x0001000000007824 */ /* 0x004fc800078e00ff */
[----:B------:R-:W-:-:S04]  /*a210*/  FMUL.FTZ R0, R0, 1 ;  /* 0x3f80000000007820 */ /* 0x000fc80000410000 */
[----:B------:R0:W1:Y:S01]  /*a220*/  F2F.F64.F32 R30, R0 ;  /* 0x00000000001e7310 */ /* 0x0000620000201800 */
[----:B------:R-:W-:Y:S05]  /*a230*/  BRA `(.L_x_10973) ;  /* 0x0000000400b87947 */ /* 0x000fea0003800000 */
.L_x_10980:
        /* <DEDUP_REMOVED lines=11> */
.L_x_10987:
        /* <DEDUP_REMOVED lines=21> */
.L_x_10991:
[----:B------:R-:W-:Y:S05]  /*a440*/  BSYNC B1 ;  /* 0x0000000000017941 */ /* 0x000fea0003800000 */
.L_x_10990:
[----:B------:R-:W-:Y:S01]  /*a450*/  LEA R5, R0, 0x3b800000, 0x17 ;  /* 0x3b80000000057811 */ /* 0x000fe200078eb8ff */
[----:B------:R-:W-:-:S05]  /*a460*/  IMAD.SHL.U32 R0, R3, 0x100000, RZ ;  /* 0x0010000003007824 */ /* 0x000fca00078e00ff */
[----:B------:R-:W-:-:S07]  /*a470*/  LOP3.LUT R0, R5, R0, R6, 0xfe, !PT ;  /* 0x0000000005007212 */ /* 0x000fce00078efe06 */
.L_x_10989:
[----:B------:R-:W-:Y:S05]  /*a480*/  BSYNC B0 ;  /* 0x0000000000007941 */ /* 0x000fea0003800000 */
.L_x_10988:
[----:B------:R-:W-:-:S04]  /*a490*/  FMUL.FTZ R0, R0, 1 ;  /* 0x3f80000000007820 */ /* 0x000fc80000410000 */
[----:B------:R0:W1:Y:S01]  /*a4a0*/  F2F.F64.F32 R30, R0 ;  /* 0x00000000001e7310 */ /* 0x0000620000201800 */
[----:B------:R-:W-:Y:S05]  /*a4b0*/  BRA `(.L_x_10973) ;  /* 0x0000000400187947 */ /* 0x000fea0003800000 */
.L_x_10986:
        /* <DEDUP_REMOVED lines=21> */
.L_x_10995:
[----:B------:R-:W-:Y:S05]  /*a610*/  BSYNC B1 ;  /* 0x0000000000017941 */ /* 0x000fea0003800000 */
.L_x_10994:
[----:B------:R-:W-:Y:S01]  /*a620*/  LEA R5, R0, 0x37800000, 0x17 ;  /* 0x3780000000057811 */ /* 0x000fe200078eb8ff */
[----:B------:R-:W-:-:S05]  /*a630*/  IMAD.SHL.U32 R0, R3, 0x200000, RZ ;  /* 0x0020000003007824 */ /* 0x000fca00078e00ff */
[----:B------:R-:W-:-:S07]  /*a640*/  LOP3.LUT R0, R5, R0, R6, 0xfe, !PT ;  /* 0x0000000005007212 */ /* 0x000fce00078efe06 */
.L_x_10993:
[----:B------:R-:W-:Y:S05]  /*a650*/  BSYNC B0 ;  /* 0x0000000000007941 */ /* 0x000fea0003800000 */
.L_x_10992:
[----:B------:R-:W-:-:S04]  /*a660*/  FMUL.FTZ R0, R0, 1 ;  /* 0x3f80000000007820 */ /* 0x000fc80000410000 */
[----:B------:R0:W1:Y:S01]  /*a670*/  F2F.F64.F32 R30, R0 ;  /* 0x00000000001e7310 */ /* 0x0000620000201800 */
[----:B------:R-:W-:Y:S05]  /*a680*/  BRA `(.L_x_10973) ;  /* 0x0000000000a47947 */ /* 0x000fea0003800000 */
.L_x_10985:
        /* <DEDUP_REMOVED lines=14> */
.L_x_10999:
[----:B------:R-:W-:Y:S05]  /*a770*/  BSYNC B0 ;  /* 0x0000000000007941 */ /* 0x000fea0003800000 */
.L_x_10998:
[----:B------:R-:W-:-:S04]  /*a780*/  FMUL.FTZ R0, R0, 1 ;  /* 0x3f80000000007820 */ /* 0x000fc80000410000 */
[----:B------:R0:W1:Y:S01]  /*a790*/  F2F.F64.F32 R30, R0 ;  /* 0x00000000001e7310 */ /* 0x0000620000201800 */
[----:B------:R-:W-:Y:S05]  /*a7a0*/  BRA `(.L_x_10973) ;  /* 0x00000000005c7947 */ /* 0x000fea0003800000 */
.L_x_10972:
        /* <DEDUP_REMOVED lines=16> */
.L_x_11000:
[----:B------:R-:W-:Y:S01]  /*a8b0*/  CS2R R30, SRZ ;  /* 0x00000000001e7805 */ /* 0x000fe2000001ff00 */
[----:B------:R-:W-:Y:S06]  /*a8c0*/  BRA `(.L_x_10973) ;  /* 0x0000000000147947 */ /* 0x000fec0003800000 */
.L_x_10997:
[----:B------:R-:W2:Y:S02]  /*a8d0*/  LDG.E.64 R30, desc[UR36][R4.64] ;  /* 0x00000024041e7981 */ /* 0x000ea4000c1e1b00 */
[----:B--2---:R-:W0:Y:S01]  /*a8e0*/  I2F.F64.U64 R30, R30 ;  /* 0x0000001e001e7312 */ /* 0x004e220000301800 */
[----:B------:R-:W-:Y:S05]  /*a8f0*/  BRA `(.L_x_10973) ;  /* 0x0000000000087947 */ /* 0x000fea0003800000 */
.L_x_10996:
[----:B------:R-:W2:Y:S02]  /*a900*/  LDG.E R4, desc[UR36][R4.64] ;  /* 0x0000002404047981 */ /* 0x000ea4000c1e1900 */
[----:B--2---:R0:W1:Y:S02]  /*a910*/  I2F.F64.U32 R30, R4 ;  /* 0x00000004001e7312 */ /* 0x0040640000201800 */
.L_x_10973:
        /* <DEDUP_REMOVED lines=19> */
.L_x_11004:
[----:B------:R-:W2:Y:S02]  /*aa50*/  LDG.E.U8 R4, desc[UR36][R4.64] ;  /* 0x0000002404047981 */ /* 0x000ea4000c1e1100 */
[----:B--2---:R0:W2:Y:S01]  /*aa60*/  I2F.F64.U16 R18, R4 ;  /* 0x0000000400127312 */ /* 0x0040a20000101800 */
[----:B------:R-:W-:Y:S05]  /*aa70*/  BRA `(.L_x_10934) ;  /* 0x0000000c006c7947 */ /* 0x000fea0003800000 */
.L_x_11003:
        /* <DEDUP_REMOVED lines=9> */
.L_x_11007:
[----:B------:R-:W2:Y:S02]  /*ab10*/  LDG.E R4, desc[UR36][R4.64] ;  /* 0x0000002404047981 */ /* 0x000ea4000c1e1900 */
[----:B--2---:R0:W2:Y:S01]  /*ab20*/  I2F.F64 R18, R4 ;  /* 0x0000000400127312 */ /* 0x0040a20000201c00 */
[----:B------:R-:W-:Y:S05]  /*ab30*/  BRA `(.L_x_10934) ;  /* 0x0000000c003c7947 */ /* 0x000fea0003800000 */
.L_x_11006:
[----:B------:R-:W2:Y:S02]  /*ab40*/  LDG.E.U16 R4, desc[UR36][R4.64] ;  /* 0x0000002404047981 */ /* 0x000ea4000c1e1500 */
[----:B--2---:R0:W2:Y:S01]  /*ab50*/  I2F.F64.S16 R18, R4 ;  /* 0x0000000400127312 */ /* 0x0040a20000101c00 */
[----:B------:R-:W-:Y:S05]  /*ab60*/  BRA `(.L_x_10934) ;  /* 0x0000000c00307947 */ /* 0x000fea0003800000 */
.L_x_11002:
        /* <DEDUP_REMOVED lines=10> */
.L_x_11009:
[----:B------:R-:W2:Y:S02]  /*ac10*/  LDG.E.U16 R0, desc[UR36][R4.64] ;  /* 0x0000002404007981 */ /* 0x000ea4000c1e1500 */
[----:B--2---:R-:W-:-:S05]  /*ac20*/  HADD2.F32 R0, -RZ, R0.H0_H0 ;  /* 0x20000000ff007230 */ /* 0x004fca0000004100 */
[----:B------:R-:W-:-:S04]  /*ac30*/  FMUL.FTZ R0, R0, 1 ;  /* 0x3f80000000007820 */ /* 0x000fc80000410000 */
[----:B------:R0:W2:Y:S01]  /*ac40*/  F2F.F64.F32 R18, R0 ;  /* 0x0000000000127310 */ /* 0x0000a20000201800 */
[----:B------:R-:W-:Y:S05]  /*ac50*/  BRA `(.L_x_10934) ;  /* 0x0000000800f47947 */ /* 0x000fea0003800000 */
.L_x_11008:
        /* <DEDUP_REMOVED lines=10> */
.L_x_11011:
[----:B------:R-:W2:Y:S02]  /*ad00*/  LDG.E.U16 R4, desc[UR36][R4.64] ;  /* 0x0000002404047981 */ /* 0x000ea4000c1e1500 */
[----:B--2---:R-:W-:-:S05]  /*ad10*/  HADD2.F32 R0, -RZ, R4.H0_H0 ;  /* 0x20000004ff007230 */ /* 0x004fca0000004100 */
[----:B------:R-:W-:-:S04]  /*ad20*/  FMUL.FTZ R0, R0, 1 ;  /* 0x3f80000000007820 */ /* 0x000fc80000410000 */
[----:B------:R0:W2:Y:S01]  /*ad30*/  F2F.F64.F32 R18, R0 ;  /* 0x0000000000127310 */ /* 0x0000a20000201800 */
[----:B------:R-:W-:Y:S05]  /*ad40*/  BRA `(.L_x_10934) ;  /* 0x0000000800b87947 */ /* 0x000fea0003800000 */
.L_x_11010:
[----:B------:R0:W5:Y:S01]  /*ad50*/  LDG.E.64 R18, desc[UR36][R4.64] ;  /* 0x0000002404127981 */ /* 0x000162000c1e1b00 */
[----:B------:R-:W-:Y:S05]  /*ad60*/  BRA `(.L_x_10934) ;  /* 0x0000000800b07947 */ /* 0x000fea0003800000 */
.L_x_11001:
        /* <DEDUP_REMOVED lines=13> */
.L_x_11014:
[----:B------:R0:W5:Y:S01]  /*ae40*/  LDG.E.64 R18, desc[UR36][R4.64] ;  /* 0x0000002404127981 */ /* 0x000162000c1e1b00 */
[----:B------:R-:W-:Y:S05]  /*ae50*/  BRA `(.L_x_10934) ;  /* 0x0000000800747947 */ /* 0x000fea0003800000 */
.L_x_11013:
        /* <DEDUP_REMOVED lines=28> */
.L_x_11016:
        /* <DEDUP_REMOVED lines=15> */
.L_x_11015:
[----:B------:R-:W2:Y:S02]  /*b110*/  LDG.E.U16 R0, desc[UR36][R4.64] ;  /* 0x0000002404007981 */ /* 0x000ea4000c1e1500 */
[----:B--2---:R-:W-:-:S04]  /*b120*/  IMAD.U32 R0, R0, 0x10000, RZ ;  /* 0x0001000000007824 */ /* 0x004fc800078e00ff */
[----:B------:R-:W-:-:S04]  /*b130*/  FMUL.FTZ R0, R0, 1 ;  /* 0x3f80000000007820 */ /* 0x000fc80000410000 */
[----:B------:R0:W2:Y:S01]  /*b140*/  F2F.F64.F32 R18, R0 ;  /* 0x0000000000127310 */ /* 0x0000a20000201800 */
[----:B------:R-:W-:Y:S05]  /*b150*/  BRA `(.L_x_10934) ;  /* 0x0000000400b47947 */ /* 0x000fea0003800000 */
.L_x_11012:
        /* <DEDUP_REMOVED lines=11> */
.L_x_11019:
        /* <DEDUP_REMOVED lines=21> */
.L_x_11023:
[----:B------:R-:W-:Y:S05]  /*b360*/  BSYNC B1 ;  /* 0x0000000000017941 */ /* 0x000fea0003800000 */
.L_x_11022:
[----:B------:R-:W-:Y:S01]  /*b370*/  LEA R5, R0, 0x3b800000, 0x17 ;  /* 0x3b80000000057811 */ /* 0x000fe200078eb8ff */
[----:B------:R-:W-:-:S05]  /*b380*/  IMAD.SHL.U32 R0, R3, 0x100000, RZ ;  /* 0x0010000003007824 */ /* 0x000fca00078e00ff */
[----:B------:R-:W-:-:S07]  /*b390*/  LOP3.LUT R0, R5, R0, R6, 0xfe, !PT ;  /* 0x0000000005007212 */ /* 0x000fce00078efe06 */
.L_x_11021:
[----:B------:R-:W-:Y:S05]  /*b3a0*/  BSYNC B0 ;  /* 0x0000000000007941 */ /* 0x000fea0003800000 */
.L_x_11020:
[----:B------:R-:W-:-:S04]  /*b3b0*/  FMUL.FTZ R0, R0, 1 ;  /* 0x3f80000000007820 */ /* 0x000fc80000410000 */
[----:B------:R0:W2:Y:S01]  /*b3c0*/  F2F.F64.F32 R18, R0 ;  /* 0x0000000000127310 */ /* 0x0000a20000201800 */
[----:B------:R-:W-:Y:S05]  /*b3d0*/  BRA `(.L_x_10934) ;  /* 0x0000000400147947 */ /* 0x000fea0003800000 */
.L_x_11018:
        /* <DEDUP_REMOVED lines=21> */
.L_x_11027:
[----:B------:R-:W-:Y:S05]  /*b530*/  BSYNC B1 ;  /* 0x0000000000017941 */ /* 0x000fea0003800000 */
.L_x_11026:
[----:B------:R-:W-:Y:S01]  /*b540*/  LEA R5, R0, 0x37800000, 0x17 ;  /* 0x3780000000057811 */ /* 0x000fe200078eb8ff */
[----:B------:R-:W-:-:S05]  /*b550*/  IMAD.SHL.U32 R0, R3, 0x200000, RZ ;  /* 0x0020000003007824 */ /* 0x000fca00078e00ff */
[----:B------:R-:W-:-:S07]  /*b560*/  LOP3.LUT R0, R5, R0, R6, 0xfe, !PT ;  /* 0x0000000005007212 */ /* 0x000fce00078efe06 */
.L_x_11025:
[----:B------:R-:W-:Y:S05]  /*b570*/  BSYNC B0 ;  /* 0x0000000000007941 */ /* 0x000fea0003800000 */
.L_x_11024:
[----:B------:R-:W-:-:S04]  /*b580*/  FMUL.FTZ R0, R0, 1 ;  /* 0x3f80000000007820 */ /* 0x000fc80000410000 */
[----:B------:R0:W2:Y:S01]  /*b590*/  F2F.F64.F32 R18, R0 ;  /* 0x0000000000127310 */ /* 0x0000a20000201800 */
[----:B------:R-:W-:Y:S05]  /*b5a0*/  BRA `(.L_x_10934) ;  /* 0x0000000000a07947 */ /* 0x000fea0003800000 */
.L_x_11017:
        /* <DEDUP_REMOVED lines=14> */
.L_x_11031:
[----:B------:R-:W-:Y:S05]  /*b690*/  BSYNC B0 ;  /* 0x0000000000007941 */ /* 0x000fea0003800000 */
.L_x_11030:
[----:B------:R-:W-:-:S04]  /*b6a0*/  FMUL.FTZ R0, R0, 1 ;  /* 0x3f80000000007820 */ /* 0x000fc80000410000 */
[----:B------:R0:W2:Y:S01]  /*b6b0*/  F2F.F64.F32 R18, R0 ;  /* 0x0000000000127310 */ /* 0x0000a20000201800 */
[----:B------:R-:W-:Y:S05]  /*b6c0*/  BRA `(.L_x_10934) ;  /* 0x0000000000587947 */ /* 0x000fea0003800000 */
.L_x_11005:
        /* <DEDUP_REMOVED lines=16> */
.L_x_11032:
[----:B------:R-:W-:Y:S05]  /*b7d0*/  BRA `(.L_x_10934) ;  /* 0x0000000000147947 */ /* 0x000fea0003800000 */
.L_x_11029:
[----:B------:R-:W2:Y:S02]  /*b7e0*/  LDG.E.64 R18, desc[UR36][R4.64] ;  /* 0x0000002404127981 */ /* 0x000ea4000c1e1b00 */
[----:B--2---:R-:W0:Y:S01]  /*b7f0*/  I2F.F64.U64 R18, R18 ;  /* 0x0000001200127312 */ /* 0x004e220000301800 */
[----:B------:R-:W-:Y:S05]  /*b800*/  BRA `(.L_x_10934) ;  /* 0x0000000000087947 */ /* 0x000fea0003800000 */
.L_x_11028:
[----:B------:R-:W2:Y:S02]  /*b810*/  LDG.E R4, desc[UR36][R4.64] ;  /* 0x0000002404047981 */ /* 0x000ea4000c1e1900 */
[----:B--2---:R0:W2:Y:S02]  /*b820*/  I2F.F64.U32 R18, R4 ;  /* 0x0000000400127312 */ /* 0x0040a40000201800 */
.L_x_10934:
[----:B------:R-:W-:Y:S05]  /*b830*/  BSYNC B6 ;  /* 0x0000000000067941 */ /* 0x000fea0003800000 */
.L_x_10933:
[----:B------:R-:W4:Y:S01]  /*b840*/  S2R R35, SR_TID.X ;  /* 0x0000000000237919 */ /* 0x000f220000002100 */
[----:B------:R-:W-:Y:S01]  /*b850*/  ULDC.64 UR4, c[0x0][0x220] ;  /* 0x0000880000047ab9 */ /* 0x000fe20000000a00 */
[----:B0-----:R-:W0:Y:S01]  /*b860*/  LDC.U8 R33, c[0x0][0x264] ;  /* 0x00009900ff217b82 */ /* 0x001e220000000000 */
[----:B--2--5:R-:W-:Y:S01]  /*b870*/  DMUL R44, R44, UR4 ;  /* 0x000000042c2c7c28 */ /* 0x024fe20008000000 */
[----:B------:R-:W-:Y:S01]  /*b880*/  BSSY B6, `(.L_x_11033) ;  /* 0x0000125000067945 */ /* 0x000fe20003800000 */
[----:B------:R-:W-:Y:S02]  /*b890*/  DMUL R40, R40, UR4 ;  /* 0x0000000428287c28 */ /* 0x000fe40008000000 */
[----:B------:R-:W-:Y:S02]  /*b8a0*/  DMUL R36, R36, UR4 ;  /* 0x0000000424247c28 */ /* 0x000fe40008000000 */
[----:B-1----:R-:W-:Y:S01]  /*b8b0*/  DMUL R30, R30, UR4 ;  /* 0x000000041e1e7c28 */ /* 0x002fe20008000000 */
[----:B------:R-:W-:Y:S01]  /*b8c0*/  ULDC.64 UR4, c[0x0][0x218] ;  /* 0x0000860000047ab9 */ /* 0x000fe20000000a00 */
[----:B------:R-:W-:-:S02]  /*b8d0*/  DMUL R4, R44, R42 ;  /* 0x0000002a2c047228 */ /* 0x000fc40000000000 */
[----:B------:R-:W-:Y:S02]  /*b8e0*/  DMUL R40, R40, R38 ;  /* 0x0000002628287228 */ /* 0x000fe40000000000 */
[----:B------:R-:W-:Y:S02]  /*b8f0*/  DMUL R36, R36, R22 ;  /* 0x0000001624247228 */ /* 0x000fe40000000000 */
[----:B------:R-:W-:Y:S02]  /*b900*/  DMUL R30, R30, R18 ;  /* 0x000000121e1e7228 */ /* 0x000fe40000000000 */
[----:B---3--:R-:W-:Y:S02]  /*b910*/  DFMA R4, R26, UR4, R4 ;  /* 0x000000041a047c2b */ /* 0x008fe40008000004 */
[----:B------:R-:W-:Y:S02]  /*b920*/  DFMA R28, R28, UR4, R40 ;  /* 0x000000041c1c7c2b */ /* 0x000fe40008000028 */
[----:B------:R-:W-:-:S02]  /*b930*/  DFMA R24, R24, UR4, R36 ;  /* 0x0000000418187c2b */ /* 0x000fc40008000024 */
[----:B----4-:R-:W-:Y:S01]  /*b940*/  DFMA R16, R16, UR4, R30 ;  /* 0x0000000410107c2b */ /* 0x010fe2000800001e */
[----:B------:R-:W-:-:S13]  /*b950*/  ISETP.GE.AND P0, PT, R35, R2, PT ;  /* 0x000000022300720c */ /* 0x000fda0003f06270 */
[----:B------:R-:W-:Y:S05]  /*b960*/  @P0 BRA `(.L_x_11034) ;  /* 0x0000001000580947 */ /* 0x000fea0003800000 */
[----:B------:R-:W1:Y:S01]  /*b970*/  LDC.64 R8, c[0x0][0x230] ;  /* 0x00008c00ff087b82 */ /* 0x000e620000000a00 */
[----:B------:R-:W-:Y:S01]  /*b980*/  IMAD R0, R32, 0x200, R35 ;  /* 0x0000020020007824 */ /* 0x000fe200078e0223 */
[----:B0-----:R-:W-:Y:S01]  /*b990*/  PRMT R6, R33, 0x9910, RZ ;  /* 0x0000991021067816 */ /* 0x001fe200000000ff */
[----:B------:R-:W-:Y:S01]  /*b9a0*/  ULDC UR4, c[0x0][0x268] ;  /* 0x00009a0000047ab9 */ /* 0x000fe20000000800 */
[----:B------:R-:W-:Y:S02]  /*b9b0*/  VIADD R35, R35, 0x80 ;  /* 0x0000008023237836 */ /* 0x000fe40000000000 */
[----:B------:R-:W-:Y:S02]  /*b9c0*/  IMAD R3, R0, UR4, RZ ;  /* 0x0000000400037c24 */ /* 0x000fe4000f8e02ff */
[----:B------:R-:W-:-:S05]  /*b9d0*/  IMAD.MOV.U32 R0, RZ, RZ, R6 ;  /* 0x000000ffff007224 */ /* 0x000fca00078e0006 */
        /* <DEDUP_REMOVED lines=15> */
.L_x_11038:
[----:B------:R-:W0:Y:S02]  /*bad0*/  F2I.S64.F64.TRUNC R4, R4 ;  /* 0x0000000400047311 */ /* 0x000e24000030d900 */
[----:B0-----:R-:W-:-:S05]  /*bae0*/  IMAD.MOV.U32 R3, RZ, RZ, R4 ;  /* 0x000000ffff037224 */ /* 0x001fca00078e0004 */
[----:B------:R2:W-:Y:S01]  /*baf0*/  STG.E.U8 desc[UR36][R8.64], R3 ;  /* 0x0000000308007986 */ /* 0x0005e2000c101124 */
[----:B------:R-:W-:Y:S05]  /*bb00*/  BRA `(.L_x_11034) ;  /* 0x0000000c00f07947 */ /* 0x000fea0003800000 */
.L_x_11037:
        /* <DEDUP_REMOVED lines=9> */
.L_x_11041:
[----:B------:R-:W0:Y:S02]  /*bba0*/  F2I.F64.TRUNC R5, R4 ;  /* 0x0000000400057311 */ /* 0x000e24000030d100 */
[----:B0-----:R4:W-:Y:S01]  /*bbb0*/  STG.E desc[UR36][R8.64], R5 ;  /* 0x0000000508007986 */ /* 0x0019e2000c101924 */
[----:B------:R-:W-:Y:S05]  /*bbc0*/  BRA `(.L_x_11034) ;  /* 0x0000000c00c07947 */ /* 0x000fea0003800000 */
.L_x_11040:
[----:B------:R-:W0:Y:S02]  /*bbd0*/  F2I.F64.TRUNC R5, R4 ;  /* 0x0000000400057311 */ /* 0x000e24000030d100 */
[----:B0-----:R3:W-:Y:S01]  /*bbe0*/  STG.E.U16 desc[UR36][R8.64], R5 ;  /* 0x0000000508007986 */ /* 0x0017e2000c101524 */
[----:B------:R-:W-:Y:S05]  /*bbf0*/  BRA `(.L_x_11034) ;  /* 0x0000000c00b47947 */ /* 0x000fea0003800000 */
.L_x_11036:
        /* <DEDUP_REMOVED lines=13> */
.L_x_11043:
        /* <DEDUP_REMOVED lines=8> */
.L_x_11042:
        /* <DEDUP_REMOVED lines=14> */
.L_x_11045:
        /* <DEDUP_REMOVED lines=9> */
.L_x_11044:
[----:B------:R0:W-:Y:S01]  /*bec0*/  STG.E.64 desc[UR36][R8.64], R4 ;  /* 0x0000000408007986 */ /* 0x0001e2000c101b24 */
[----:B------:R-:W-:Y:S05]  /*bed0*/  BRA `(.L_x_11034) ;  /* 0x0000000800fc7947 */ /* 0x000fea0003800000 */
.L_x_11035:
        /* <DEDUP_REMOVED lines=12> */
.L_x_11048:
[----:B------:R-:W-:-:S05]  /*bfa0*/  CS2R R6, SRZ ;  /* 0x0000000000067805 */ /* 0x000fca000001ff00 */
[----:B------:R0:W-:Y:S01]  /*bfb0*/  STG.E.128 desc[UR36][R8.64], R4 ;  /* 0x0000000408007986 */ /* 0x0001e2000c101d24 */
[----:B------:R-:W-:Y:S05]  /*bfc0*/  BRA `(.L_x_11034) ;  /* 0x0000000800c07947 */ /* 0x000fea0003800000 */
.L_x_11047:
        /* <DEDUP_REMOVED lines=25> */
.L_x_11052:
[----:B------:R-:W-:Y:S05]  /*c160*/  BSYNC B0 ;  /* 0x0000000000007941 */ /* 0x000fea0003800000 */
.L_x_11051:
[----:B------:R-:W-:-:S05]  /*c170*/  LOP3.LUT R7, R0, R7, RZ, 0xfc, !PT ;  /* 0x0000000700077212 */ /* 0x000fca00078efcff */
[----:B------:R0:W-:Y:S01]  /*c180*/  STG.E.U8 desc[UR36][R8.64], R7 ;  /* 0x0000000708007986 */ /* 0x0001e2000c101124 */
[----:B------:R-:W-:Y:S05]  /*c190*/  BRA `(.L_x_11034) ;  /* 0x00000008004c7947 */ /* 0x000fea0003800000 */
.L_x_11050:
        /* <DEDUP_REMOVED lines=17> */
.L_x_11054:
[----:B------:R-:W-:Y:S01]  /*c2b0*/  IMAD.MOV.U32 R0, RZ, RZ, 0x7f ;  /* 0x0000007fff007424 */ /* 0x000fe200078e00ff */
[----:B------:R-:W-:-:S04]  /*c2c0*/  ISETP.GT.U32.AND P0, PT, R3, 0x7f800000, PT ;  /* 0x7f8000000300780c */ /* 0x000fc80003f04070 */
[----:B------:R-:W-:-:S09]  /*c2d0*/  SEL R0, R0, 0x7c, P0 ;  /* 0x0000007c00007807 */ /* 0x000fd20000000000 */
.L_x_11055:
[----:B------:R-:W-:Y:S05]  /*c2e0*/  BSYNC B0 ;  /* 0x0000000000007941 */ /* 0x000fea0003800000 */
.L_x_11053:
[----:B------:R-:W-:-:S04]  /*c2f0*/  LOP3.LUT R3, R7, 0x80000000, RZ, 0xc0, !PT ;  /* 0x8000000007037812 */ /* 0x000fc800078ec0ff */
[----:B------:R-:W-:-:S04]  /*c300*/  SHF.R.U32.HI R3, RZ, 0x18, R3 ;  /* 0x00000018ff037819 */ /* 0x000fc80000011603 */
[----:B------:R-:W-:-:S05]  /*c310*/  LOP3.LUT R3, R0, R3, RZ, 0xfc, !PT ;  /* 0x0000000300037212 */ /* 0x000fca00078efcff */
[----:B------:R0:W-:Y:S01]  /*c320*/  STG.E.U8 desc[UR36][R8.64], R3 ;  /* 0x0000000308007986 */ /* 0x0001e2000c101124 */
[----:B------:R-:W-:Y:S05]  /*c330*/  BRA `(.L_x_11034) ;  /* 0x0000000400e47947 */ /* 0x000fea0003800000 */
.L_x_11049:
        /* <DEDUP_REMOVED lines=8> */
.L_x_11046:
        /* <DEDUP_REMOVED lines=11> */
.L_x_11058:
        /* <DEDUP_REMOVED lines=21> */
.L_x_11061:
[----:B------:R-:W-:-:S04]  /*c5c0*/  LOP3.LUT R0, R7, 0x80000000, RZ, 0xc0, !PT ;  /* 0x8000000007007812 */ /* 0x000fc800078ec0ff */
[----:B------:R-:W-:-:S04]  /*c5d0*/  SHF.R.U32.HI R0, RZ, 0x18, R0 ;  /* 0x00000018ff007819 */ /* 0x000fc80000011600 */
[----:B------:R-:W-:-:S07]  /*c5e0*/  LOP3.LUT R0, R3, R0, RZ, 0xfc, !PT ;  /* 0x0000000003007212 */ /* 0x000fce00078efcff */
.L_x_11060:
[----:B------:R-:W-:Y:S05]  /*c5f0*/  BSYNC B0 ;  /* 0x0000000000007941 */ /* 0x000fea0003800000 */
.L_x_11059:
[----:B------:R0:W-:Y:S01]  /*c600*/  STG.E.U8 desc[UR36][R8.64], R0 ;  /* 0x0000000008007986 */ /* 0x0001e2000c101124 */
[----:B------:R-:W-:Y:S05]  /*c610*/  BRA `(.L_x_11034) ;  /* 0x00000004002c7947 */ /* 0x000fea0003800000 */
.L_x_11057:
        /* <DEDUP_REMOVED lines=21> */
.L_x_11064:
[----:B------:R-:W-:-:S04]  /*c770*/  LOP3.LUT R0, R7, 0x80000000, RZ, 0xc0, !PT ;  /* 0x8000000007007812 */ /* 0x000fc800078ec0ff */
[----:B------:R-:W-:-:S04]  /*c780*/  SHF.R.U32.HI R0, RZ, 0x18, R0 ;  /* 0x00000018ff007819 */ /* 0x000fc80000011600 */
[----:B------:R-:W-:-:S07]  /*c790*/  LOP3.LUT R0, R3, R0, RZ, 0xfc, !PT ;  /* 0x0000000003007212 */ /* 0x000fce00078efcff */
.L_x_11063:
[----:B------:R-:W-:Y:S05]  /*c7a0*/  BSYNC B0 ;  /* 0x0000000000007941 */ /* 0x000fea0003800000 */
.L_x_11062:
[----:B------:R0:W-:Y:S01]  /*c7b0*/  STG.E.U8 desc[UR36][R8.64], R0 ;  /* 0x0000000008007986 */ /* 0x0001e2000c101124 */
[----:B------:R-:W-:Y:S05]  /*c7c0*/  BRA `(.L_x_11034) ;  /* 0x0000000000c07947 */ /* 0x000fea0003800000 */
.L_x_11056:
        /* <DEDUP_REMOVED lines=26> */
.L_x_11039:
        /* <DEDUP_REMOVED lines=16> */
.L_x_11067:
[----:B------:R-:W-:Y:S05]  /*ca70*/  BRA `(.L_x_11034) ;  /* 0x0000000000147947 */ /* 0x000fea0003800000 */
.L_x_11066:
[----:B------:R-:W0:Y:S02]  /*ca80*/  F2I.U64.F64.TRUNC R4, R4 ;  /* 0x0000000400047311 */ /* 0x000e24000030d800 */
[----:B0-----:R0:W-:Y:S01]  /*ca90*/  STG.E.64 desc[UR36][R8.64], R4 ;  /* 0x0000000408007986 */ /* 0x0011e2000c101b24 */
[----:B------:R-:W-:Y:S05]  /*caa0*/  BRA `(.L_x_11034) ;  /* 0x0000000000087947 */ /* 0x000fea0003800000 */
.L_x_11065:
[----:B------:R-:W0:Y:S02]  /*cab0*/  F2I.U32.F64.TRUNC R5, R4 ;  /* 0x0000000400057311 */ /* 0x000e24000030d000 */
[----:B0-----:R0:W-:Y:S02]  /*cac0*/  STG.E desc[UR36][R8.64], R5 ;  /* 0x0000000508007986 */ /* 0x0011e4000c101924 */
.L_x_11034:
[----:B------:R-:W-:Y:S05]  /*cad0*/  BSYNC B6 ;  /* 0x0000000000067941 */ /* 0x000fea0003800000 */
.L_x_11033:
[----:B------:R-:W-:Y:S01]  /*cae0*/  ISETP.GE.AND P0, PT, R35, R2, PT ;  /* 0x000000022300720c */ /* 0x000fe20003f06270 */
[----:B------:R-:W-:-:S12]  /*caf0*/  BSSY B6, `(.L_x_11068) ;  /* 0x0000230000067945 */ /* 0x000fd80003800000 */
[----:B------:R-:W-:Y:S05]  /*cb00*/  @P0 BRA `(.L_x_11069) ;  /* 0x0000002000b80947 */ /* 0x000fea0003800000 */
[----:B01-34-:R-:W0:Y:S01]  /*cb10*/  LDC.64 R4, c[0x0][0x230] ;  /* 0x00008c00ff047b82 */ /* 0x01be220000000a00 */
[----:B------:R-:W-:Y:S01]  /*cb20*/  IMAD R0, R32, 0x200, R35 ;  /* 0x0000020020007824 */ /* 0x000fe200078e0223 */
[----:B------:R-:W-:Y:S01]  /*cb30*/  PRMT R6, R33, 0x9910, RZ ;  /* 0x0000991021067816 */ /* 0x000fe200000000ff */
[----:B------:R-:W-:Y:S02]  /*cb40*/  ULDC UR4, c[0x0][0x268] ;  /* 0x00009a0000047ab9 */ /* 0x000fe40000000800 */
[----:B--2---:R-:W-:Y:S02]  /*cb50*/  IMAD R3, R0, UR4, RZ ;  /* 0x0000000400037c24 */ /* 0x004fe4000f8e02ff */
        /* <DEDUP_REMOVED lines=16> */
.L_x_11073:
[----:B------:R-:W0:Y:S02]  /*cc60*/  F2I.S64.F64.TRUNC R28, R28 ;  /* 0x0000001c001c7311 */ /* 0x000e24000030d900 */
[----:B0-----:R-:W-:-:S05]  /*cc70*/  IMAD.MOV.U32 R3, RZ, RZ, R28 ;  /* 0x000000ffff037224 */ /* 0x001fca00078e001c */
[----:B------:R1:W-:Y:S01]  /*cc80*/  STG.E.U8 desc[UR36][R4.64], R3 ;  /* 0x0000000304007986 */ /* 0x0003e2000c101124 */
[----:B------:R-:W-:Y:S05]  /*cc90*/  BRA `(.L_x_11075) ;  /* 0x0000000c00f07947 */ /* 0x000fea0003800000 */
.L_x_11072:
        /* <DEDUP_REMOVED lines=9> */
.L_x_11077:
[----:B------:R-:W0:Y:S02]  /*cd30*/  F2I.F64.TRUNC R29, R28 ;  /* 0x0000001c001d7311 */ /* 0x000e24000030d100 */
[----:B0-----:R3:W-:Y:S01]  /*cd40*/  STG.E desc[UR36][R4.64], R29 ;  /* 0x0000001d04007986 */ /* 0x0017e2000c101924 */
[----:B------:R-:W-:Y:S05]  /*cd50*/  BRA `(.L_x_11075) ;  /* 0x0000000c00c07947 */ /* 0x000fea0003800000 */
.L_x_11076:
[----:B------:R-:W0:Y:S02]  /*cd60*/  F2I.F64.TRUNC R29, R28 ;  /* 0x0000001c001d7311 */ /* 0x000e24000030d100 */
[----:B0-----:R2:W-:Y:S01]  /*cd70*/  STG.E.U16 desc[UR36][R4.64], R29 ;  /* 0x0000001d04007986 */ /* 0x0015e2000c101524 */
[----:B------:R-:W-:Y:S05]  /*cd80*/  BRA `(.L_x_11075) ;  /* 0x0000000c00b47947 */ /* 0x000fea0003800000 */
.L_x_11071:
        /* <DEDUP_REMOVED lines=13> */
.L_x_11079:
        /* <DEDUP_REMOVED lines=8> */
.L_x_11078:
        /* <DEDUP_REMOVED lines=14> */
.L_x_11081:
        /* <DEDUP_REMOVED lines=9> */
.L_x_11080:
[----:B------:R0:W-:Y:S01]  /*d050*/  STG.E.64 desc[UR36][R4.64], R28 ;  /* 0x0000001c04007986 */ /* 0x0001e2000c101b24 */
[----:B------:R-:W-:Y:S05]  /*d060*/  BRA `(.L_x_11075) ;  /* 0x0000000800fc7947 */ /* 0x000fea0003800000 */
.L_x_11070:
        /* <DEDUP_REMOVED lines=12> */
.L_x_11084:
[----:B------:R-:W-:-:S05]  /*d130*/  CS2R R30, SRZ ;  /* 0x00000000001e7805 */ /* 0x000fca000001ff00 */
[----:B------:R0:W-:Y:S01]  /*d140*/  STG.E.128 desc[UR36][R4.64], R28 ;  /* 0x0000001c04007986 */ /* 0x0001e2000c101d24 */
[----:B------:R-:W-:Y:S05]  /*d150*/  BRA `(.L_x_11075) ;  /* 0x0000000800c07947 */ /* 0x000fea0003800000 */
.L_x_11083:
        /* <DEDUP_REMOVED lines=25> */
.L_x_11088:
[----:B------:R-:W-:Y:S05]  /*d2f0*/  BSYNC B0 ;  /* 0x0000000000007941 */ /* 0x000fea0003800000 */
.L_x_11087:
[----:B------:R-:W-:-:S05]  /*d300*/  LOP3.LUT R7, R0, R7, RZ, 0xfc, !PT ;  /* 0x0000000700077212 */ /* 0x000fca00078efcff */
[----:B------:R0:W-:Y:S01]  /*d310*/  STG.E.U8 desc[UR36][R4.64], R7 ;  /* 0x0000000704007986 */ /* 0x0001e2000c101124 */
[----:B------:R-:W-:Y:S05]  /*d320*/  BRA `(.L_x_11075) ;  /* 0x00000008004c7947 */ /* 0x000fea0003800000 */
.L_x_11086:
        /* <DEDUP_REMOVED lines=17> */
.L_x_11090:
[----:B------:R-:W-:Y:S01]  /*d440*/  IMAD.MOV.U32 R0, RZ, RZ, 0x7f ;  /* 0x0000007fff007424 */ /* 0x000fe200078e00ff */
[----:B------:R-:W-:-:S04]  /*d450*/  ISETP.GT.U32.AND P0, PT, R3, 0x7f800000, PT ;  /* 0x7f8000000300780c */ /* 0x000fc80003f04070 */
[----:B------:R-:W-:-:S09]  /*d460*/  SEL R0, R0, 0x7c, P0 ;  /* 0x0000007c00007807 */ /* 0x000fd20000000000 */
.L_x_11091:
[----:B------:R-:W-:Y:S05]  /*d470*/  BSYNC B0 ;  /* 0x0000000000007941 */ /* 0x000fea0003800000 */
.L_x_11089:
[----:B------:R-:W-:-:S04]  /*d480*/  LOP3.LUT R3, R7, 0x80000000, RZ, 0xc0, !PT ;  /* 0x8000000007037812 */ /* 0x000fc800078ec0ff */
[----:B------:R-:W-:-:S04]  /*d490*/  SHF.R.U32.HI R3, RZ, 0x18, R3 ;  /* 0x00000018ff037819 */ /* 0x000fc80000011603 */
[----:B------:R-:W-:-:S05]  /*d4a0*/  LOP3.LUT R3, R0, R3, RZ, 0xfc, !PT ;  /* 0x0000000300037212 */ /* 0x000fca00078efcff */
[----:B------:R0:W-:Y:S01]  /*d4b0*/  STG.E.U8 desc[UR36][R4.64], R3 ;  /* 0x0000000304007986 */ /* 0x0001e2000c101124 */
[----:B------:R-:W-:Y:S05]  /*d4c0*/  BRA `(.L_x_11075) ;  /* 0x0000000400e47947 */ /* 0x000fea0003800000 */
.L_x_11085:
        /* <DEDUP_REMOVED lines=8> */
.L_x_11082:
        /* <DEDUP_REMOVED lines=11> */
.L_x_11094:
        /* <DEDUP_REMOVED lines=21> */
.L_x_11097:
[----:B------:R-:W-:-:S04]  /*d750*/  LOP3.LUT R0, R7, 0x80000000, RZ, 0xc0, !PT ;  /* 0x8000000007007812 */ /* 0x000fc800078ec0ff */
[----:B------:R-:W-:-:S04]  /*d760*/  SHF.R.U32.HI R0, RZ, 0x18, R0 ;  /* 0x00000018ff007819 */ /* 0x000fc80000011600 */
[----:B------:R-:W-:-:S07]  /*d770*/  LOP3.LUT R0, R3, R0, RZ, 0xfc, !PT ;  /* 0x0000000003007212 */ /* 0x000fce00078efcff */
.L_x_11096:
[----:B------:R-:W-:Y:S05]  /*d780*/  BSYNC B0 ;  /* 0x0000000000007941 */ /* 0x000fea0003800000 */
.L_x_11095:
[----:B------:R0:W-:Y:S01]  /*d790*/  STG.E.U8 desc[UR36][R4.64], R0 ;  /* 0x0000000004007986 */ /* 0x0001e2000c101124 */
[----:B------:R-:W-:Y:S05]  /*d7a0*/  BRA `(.L_x_11075) ;  /* 0x00000004002c7947 */ /* 0x000fea0003800000 */
.L_x_11093:
        /* <DEDUP_REMOVED lines=21> */
.L_x_11100:
[----:B------:R-:W-:-:S04]  /*d900*/  LOP3.LUT R0, R7, 0x80000000, RZ, 0xc0, !PT ;  /* 0x8000000007007812 */ /* 0x000fc800078ec0ff */
[----:B------:R-:W-:-:S04]  /*d910*/  SHF.R.U32.HI R0, RZ, 0x18, R0 ;  /* 0x00000018ff007819 */ /* 0x000fc80000011600 */
[----:B------:R-:W-:-:S07]  /*d920*/  LOP3.LUT R0, R3, R0, RZ, 0xfc, !PT ;  /* 0x0000000003007212 */ /* 0x000fce00078efcff */
.L_x_11099:
[----:B------:R-:W-:Y:S05]  /*d930*/  BSYNC B0 ;  /* 0x0000000000007941 */ /* 0x000fea0003800000 */
.L_x_11098:
[----:B------:R0:W-:Y:S01]  /*d940*/  STG.E.U8 desc[UR36][R4.64], R0 ;  /* 0x0000000004007986 */ /* 0x0001e2000c101124 */
[----:B------:R-:W-:Y:S05]  /*d950*/  BRA `(.L_x_11075) ;  /* 0x0000000000c07947 */ /* 0x000fea0003800000 */
.L_x_11092:
        /* <DEDUP_REMOVED lines=26> */
.L_x_11074:
        /* <DEDUP_REMOVED lines=16> */
.L_x_11103:
[----:B------:R-:W-:Y:S05]  /*dc00*/  BRA `(.L_x_11075) ;  /* 0x0000000000147947 */ /* 0x000fea0003800000 */
.L_x_11102:
[----:B------:R-:W0:Y:S02]  /*dc10*/  F2I.U64.F64.TRUNC R28, R28 ;  /* 0x0000001c001c7311 */ /* 0x000e24000030d800 */
[----:B0-----:R0:W-:Y:S01]  /*dc20*/  STG.E.64 desc[UR36][R4.64], R28 ;  /* 0x0000001c04007986 */ /* 0x0011e2000c101b24 */
[----:B------:R-:W-:Y:S05]  /*dc30*/  BRA `(.L_x_11075) ;  /* 0x0000000000087947 */ /* 0x000fea0003800000 */
.L_x_11101:
[----:B------:R-:W0:Y:S02]  /*dc40*/  F2I.U32.F64.TRUNC R29, R28 ;  /* 0x0000001c001d7311 */ /* 0x000e24000030d000 */
[----:B0-----:R0:W-:Y:S02]  /*dc50*/  STG.E desc[UR36][R4.64], R29 ;  /* 0x0000001d04007986 */ /* 0x0011e4000c101924 */
.L_x_11075:
        /* <DEDUP_REMOVED lines=24> */
.L_x_11107:
[----:B------:R-:W0:Y:S02]  /*dde0*/  F2I.S64.F64.TRUNC R24, R24 ;  /* 0x0000001800187311 */ /* 0x000e24000030d900 */
[----:B0-----:R-:W-:-:S05]  /*ddf0*/  IMAD.MOV.U32 R3, RZ, RZ, R24 ;  /* 0x000000ffff037224 */ /* 0x001fca00078e0018 */
[----:B------:R0:W-:Y:S01]  /*de00*/  STG.E.U8 desc[UR36][R4.64], R3 ;  /* 0x0000000304007986 */ /* 0x0001e2000c101124 */
[----:B------:R-:W-:Y:S05]  /*de10*/  BRA `(.L_x_11109) ;  /* 0x0000000c00f07947 */ /* 0x000fea0003800000 */
.L_x_11106:
        /* <DEDUP_REMOVED lines=9> */
.L_x_11111:
[----:B------:R-:W0:Y:S02]  /*deb0*/  F2I.F64.TRUNC R25, R24 ;  /* 0x0000001800197311 */ /* 0x000e24000030d100 */
[----:B0-----:R0:W-:Y:S01]  /*dec0*/  STG.E desc[UR36][R4.64], R25 ;  /* 0x0000001904007986 */ /* 0x0011e2000c101924 */
[----:B------:R-:W-:Y:S05]  /*ded0*/  BRA `(.L_x_11109) ;  /* 0x0000000c00c07947 */ /* 0x000fea0003800000 */
.L_x_11110:
[----:B------:R-:W0:Y:S02]  /*dee0*/  F2I.F64.TRUNC R25, R24 ;  /* 0x0000001800197311 */ /* 0x000e24000030d100 */
[----:B0-----:R0:W-:Y:S01]  /*def0*/  STG.E.U16 desc[UR36][R4.64], R25 ;  /* 0x0000001904007986 */ /* 0x0011e2000c101524 */
[----:B------:R-:W-:Y:S05]  /*df00*/  BRA `(.L_x_11109) ;  /* 0x0000000c00b47947 */ /* 0x000fea0003800000 */
.L_x_11105:
        /* <DEDUP_REMOVED lines=13> */
.L_x_11113:
        /* <DEDUP_REMOVED lines=8> */
.L_x_11112:
        /* <DEDUP_REMOVED lines=14> */
.L_x_11115:
        /* <DEDUP_REMOVED lines=9> */
.L_x_11114:
[----:B------:R0:W-:Y:S01]  /*e1d0*/  STG.E.64 desc[UR36][R4.64], R24 ;  /* 0x0000001804007986 */ /* 0x0001e2000c101b24 */
[----:B------:R-:W-:Y:S05]  /*e1e0*/  BRA `(.L_x_11109) ;  /* 0x0000000800fc7947 */ /* 0x000fea0003800000 */
.L_x_11104:
        /* <DEDUP_REMOVED lines=12> */
.L_x_11118:
[----:B------:R-:W-:-:S05]  /*e2b0*/  CS2R R26, SRZ ;  /* 0x00000000001a7805 */ /* 0x000fca000001ff00 */
[----:B------:R0:W-:Y:S01]  /*e2c0*/  STG.E.128 desc[UR36][R4.64], R24 ;  /* 0x0000001804007986 */ /* 0x0001e2000c101d24 */
[----:B------:R-:W-:Y:S05]  /*e2d0*/  BRA `(.L_x_11109) ;  /* 0x0000000800c07947 */ /* 0x000fea0003800000 */
.L_x_11117:
        /* <DEDUP_REMOVED lines=25> */
.L_x_11122:
[----:B------:R-:W-:Y:S05]  /*e470*/  BSYNC B0 ;  /* 0x0000000000007941 */ /* 0x000fea0003800000 */
.L_x_11121:
[----:B------:R-:W-:-:S05]  /*e480*/  LOP3.LUT R7, R0, R7, RZ, 0xfc, !PT ;  /* 0x0000000700077212 */ /* 0x000fca00078efcff */
[----:B------:R0:W-:Y:S01]  /*e490*/  STG.E.U8 desc[UR36][R4.64], R7 ;  /* 0x0000000704007986 */ /* 0x0001e2000c101124 */
[----:B------:R-:W-:Y:S05]  /*e4a0*/  BRA `(.L_x_11109) ;  /* 0x00000008004c7947 */ /* 0x000fea0003800000 */
.L_x_11120:
        /* <DEDUP_REMOVED lines=17> */
.L_x_11124:
[----:B------:R-:W-:Y:S01]  /*e5c0*/  IMAD.MOV.U32 R0, RZ, RZ, 0x7f ;  /* 0x0000007fff007424 */ /* 0x000fe200078e00ff */
[----:B------:R-:W-:-:S04]  /*e5d0*/  ISETP.GT.U32.AND P0, PT, R3, 0x7f800000, PT ;  /* 0x7f8000000300780c */ /* 0x000fc80003f04070 */
[----:B------:R-:W-:-:S09]  /*e5e0*/  SEL R0, R0, 0x7c, P0 ;  /* 0x0000007c00007807 */ /* 0x000fd20000000000 */
.L_x_11125:
[----:B------:R-:W-:Y:S05]  /*e5f0*/  BSYNC B0 ;  /* 0x0000000000007941 */ /* 0x000fea0003800000 */
.L_x_11123:
[----:B------:R-:W-:-:S04]  /*e600*/  LOP3.LUT R3, R7, 0x80000000, RZ, 0xc0, !PT ;  /* 0x8000000007037812 */ /* 0x000fc800078ec0ff */
[----:B------:R-:W-:-:S04]  /*e610*/  SHF.R.U32.HI R3, RZ, 0x18, R3 ;  /* 0x00000018ff037819 */ /* 0x000fc80000011603 */
[----:B------:R-:W-:-:S05]  /*e620*/  LOP3.LUT R3, R0, R3, RZ, 0xfc, !PT ;  /* 0x0000000300037212 */ /* 0x000fca00078efcff */
[----:B------:R0:W-:Y:S01]  /*e630*/  STG.E.U8 desc[UR36][R4.64], R3 ;  /* 0x0000000304007986 */ /* 0x0001e2000c101124 */
[----:B------:R-:W-:Y:S05]  /*e640*/  BRA `(.L_x_11109) ;  /* 0x0000000400e47947 */ /* 0x000fea0003800000 */
.L_x_11119:
        /* <DEDUP_REMOVED lines=8> */
.L_x_11116:
        /* <DEDUP_REMOVED lines=11> */
.L_x_11128:
        /* <DEDUP_REMOVED lines=21> */
.L_x_11131:
[----:B------:R-:W-:-:S04]  /*e8d0*/  LOP3.LUT R0, R7, 0x80000000, RZ, 0xc0, !PT ;  /* 0x8000000007007812 */ /* 0x000fc800078ec0ff */
[----:B------:R-:W-:-:S04]  /*e8e0*/  SHF.R.U32.HI R0, RZ, 0x18, R0 ;  /* 0x00000018ff007819 */ /* 0x000fc80000011600 */
[----:B------:R-:W-:-:S07]  /*e8f0*/  LOP3.LUT R0, R3, R0, RZ, 0xfc, !PT ;  /* 0x0000000003007212 */ /* 0x000fce00078efcff */
.L_x_11130:
[----:B------:R-:W-:Y:S05]  /*e900*/  BSYNC B0 ;  /* 0x0000000000007941 */ /* 0x000fea0003800000 */
.L_x_11129:
[----:B------:R3:W-:Y:S01]  /*e910*/  STG.E.U8 desc[UR36][R4.64], R0 ;  /* 0x0000000004007986 */ /* 0x0007e2000c101124 */
[----:B------:R-:W-:Y:S05]  /*e920*/  BRA `(.L_x_11109) ;  /* 0x00000004002c7947 */ /* 0x000fea0003800000 */
.L_x_11127:
        /* <DEDUP_REMOVED lines=21> */
.L_x_11134:
[----:B------:R-:W-:-:S04]  /*ea80*/  LOP3.LUT R0, R7, 0x80000000, RZ, 0xc0, !PT ;  /* 0x8000000007007812 */ /* 0x000fc800078ec0ff */
[----:B------:R-:W-:-:S04]  /*ea90*/  SHF.R.U32.HI R0, RZ, 0x18, R0 ;  /* 0x00000018ff007819 */ /* 0x000fc80000011600 */
[----:B------:R-:W-:-:S07]  /*eaa0*/  LOP3.LUT R0, R3, R0, RZ, 0xfc, !PT ;  /* 0x0000000003007212 */ /* 0x000fce00078efcff */
.L_x_11133:
[----:B------:R-:W-:Y:S05]  /*eab0*/  BSYNC B0 ;  /* 0x0000000000007941 */ /* 0x000fea0003800000 */
.L_x_11132:
[----:B------:R0:W-:Y:S01]  /*eac0*/  STG.E.U8 desc[UR36][R4.64], R0 ;  /* 0x0000000004007986 */ /* 0x0001e2000c101124 */
[----:B------:R-:W-:Y:S05]  /*ead0*/  BRA `(.L_x_11109) ;  /* 0x0000000000c07947 */ /* 0x000fea0003800000 */
.L_x_11126:
        /* <DEDUP_REMOVED lines=26> */
.L_x_11108:
        /* <DEDUP_REMOVED lines=16> */
.L_x_11137:
[----:B------:R-:W-:Y:S05]  /*ed80*/  BRA `(.L_x_11109) ;  /* 0x0000000000147947 */ /* 0x000fea0003800000 */
.L_x_11136:
[----:B------:R-:W0:Y:S02]  /*ed90*/  F2I.U64.F64.TRUNC R24, R24 ;  /* 0x0000001800187311 */ /* 0x000e24000030d800 */
[----:B0-----:R1:W-:Y:S01]  /*eda0*/  STG.E.64 desc[UR36][R4.64], R24 ;  /* 0x0000001804007986 */ /* 0x0013e2000c101b24 */
[----:B------:R-:W-:Y:S05]  /*edb0*/  BRA `(.L_x_11109) ;  /* 0x0000000000087947 */ /* 0x000fea0003800000 */
.L_x_11135:
[----:B------:R-:W0:Y:S02]  /*edc0*/  F2I.U32.F64.TRUNC R25, R24 ;  /* 0x0000001800197311 */ /* 0x000e24000030d000 */
[----:B0-----:R0:W-:Y:S02]  /*edd0*/  STG.E desc[UR36][R4.64], R25 ;  /* 0x0000001904007986 */ /* 0x0011e4000c101924 */
.L_x_11109:
[----:B------:R-:W-:-:S07]  /*ede0*/  VIADD R35, R35, 0x80 ;  /* 0x0000008023237836 */ /* 0x000fce0000000000 */
.L_x_11069:
[----:B------:R-:W-:Y:S05]  /*edf0*/  BSYNC B6 ;  /* 0x0000000000067941 */ /* 0x000fea0003800000 */
.L_x_11068:
[----:B------:R-:W-:-:S13]  /*ee00*/  ISETP.GE.AND P0, PT, R35, R2, PT ;  /* 0x000000022300720c */ /* 0x000fda0003f06270 */
[----:B------:R-:W-:Y:S05]  /*ee10*/  @P0 EXIT ;  /* 0x000000000000094d */ /* 0x000fea0003800000 */
[----:B012---:R-:W0:Y:S01]  /*ee20*/  LDC.64 R2, c[0x0][0x230] ;  /* 0x00008c00ff027b82 */ /* 0x007e220000000a00 */
[----:B---3--:R-:W-:Y:S01]  /*ee30*/  PRMT R0, R33, 0x9910, RZ ;  /* 0x0000991021007816 */ /* 0x008fe200000000ff */
[----:B------:R-:W-:Y:S01]  /*ee40*/  IMAD R32, R32, 0x200, R35 ;  /* 0x0000020020207824 */ /* 0x000fe200078e0223 */
[----:B------:R-:W-:Y:S02]  /*ee50*/  ULDC UR4, c[0x0][0x268] ;  /* 0x00009a0000047ab9 */ /* 0x000fe40000000800 */
[----:B------:R-:W-:Y:S01]  /*ee60*/  ISETP.GT.AND P1, PT, R0, 0x9, PT ;  /* 0x000000090000780c */ /* 0x000fe20003f24270 */
[----:B----4-:R-:W-:-:S05]  /*ee70*/  IMAD R5, R32, UR4, RZ ;  /* 0x0000000420057c24 */ /* 0x010fca000f8e02ff */
        /* <DEDUP_REMOVED lines=14> */
.L_x_11141:
[----:B------:R-:W0:Y:S02]  /*ef60*/  F2I.S64.F64.TRUNC R16, R16 ;  /* 0x0000001000107311 */ /* 0x000e24000030d900 */
[----:B0-----:R-:W-:-:S05]  /*ef70*/  IMAD.MOV.U32 R5, RZ, RZ, R16 ;  /* 0x000000ffff057224 */ /* 0x001fca00078e0010 */
[----:B------:R-:W-:Y:S01]  /*ef80*/  STG.E.U8 desc[UR36][R2.64], R5 ;  /* 0x0000000502007986 */ /* 0x000fe2000c101124 */
[----:B------:R-:W-:Y:S05]  /*ef90*/  EXIT ;  /* 0x000000000000794d */ /* 0x000fea0003800000 */
.L_x_11140:
        /* <DEDUP_REMOVED lines=9> */
.L_x_11144:
[----:B------:R-:W0:Y:S02]  /*f030*/  F2I.F64.TRUNC R17, R16 ;  /* 0x0000001000117311 */ /* 0x000e24000030d100 */
[----:B0-----:R-:W-:Y:S01]  /*f040*/  STG.E desc[UR36][R2.64], R17 ;  /* 0x0000001102007986 */ /* 0x001fe2000c101924 */
[----:B------:R-:W-:Y:S05]  /*f050*/  EXIT ;  /* 0x000000000000794d */ /* 0x000fea0003800000 */
.L_x_11143:
[----:B------:R-:W0:Y:S02]  /*f060*/  F2I.F64.TRUNC R17, R16 ;  /* 0x0000001000117311 */ /* 0x000e24000030d100 */
[----:B0-----:R-:W-:Y:S01]  /*f070*/  STG.E.U16 desc[UR36][R2.64], R17 ;  /* 0x0000001102007986 */ /* 0x001fe2000c101524 */
[----:B------:R-:W-:Y:S05]  /*f080*/  EXIT ;  /* 0x000000000000794d */ /* 0x000fea0003800000 */
.L_x_11139:
        /* <DEDUP_REMOVED lines=13> */
.L_x_11146:
        /* <DEDUP_REMOVED lines=8> */
.L_x_11145:
        /* <DEDUP_REMOVED lines=14> */
.L_x_11148:
        /* <DEDUP_REMOVED lines=9> */
.L_x_11147:
[----:B------:R-:W-:Y:S01]  /*f350*/  STG.E.64 desc[UR36][R2.64], R16 ;  /* 0x0000001002007986 */ /* 0x000fe2000c101b24 */
[----:B------:R-:W-:Y:S05]  /*f360*/  EXIT ;  /* 0x000000000000794d */ /* 0x000fea0003800000 */
.L_x_11138:
        /* <DEDUP_REMOVED lines=12> */
.L_x_11151:
[----:B------:R-:W-:-:S05]  /*f430*/  CS2R R18, SRZ ;  /* 0x0000000000127805 */ /* 0x000fca000001ff00 */
[----:B------:R-:W-:Y:S01]  /*f440*/  STG.E.128 desc[UR36][R2.64], R16 ;  /* 0x0000001002007986 */ /* 0x000fe2000c101d24 */
[----:B------:R-:W-:Y:S05]  /*f450*/  EXIT ;  /* 0x000000000000794d */ /* 0x000fea0003800000 */
.L_x_11150:
        /* <DEDUP_REMOVED lines=25> */
.L_x_11155:
[----:B------:R-:W-:Y:S05]  /*f5f0*/  BSYNC B0 ;  /* 0x0000000000007941 */ /* 0x000fea0003800000 */
.L_x_11154:
[----:B------:R-:W-:-:S05]  /*f600*/  LOP3.LUT R5, R0, R5, RZ, 0xfc, !PT ;  /* 0x0000000500057212 */ /* 0x000fca00078efcff */
[----:B------:R-:W-:Y:S01]  /*f610*/  STG.E.U8 desc[UR36][R2.64], R5 ;  /* 0x0000000502007986 */ /* 0x000fe2000c101124 */
[----:B------:R-:W-:Y:S05]  /*f620*/  EXIT ;  /* 0x000000000000794d */ /* 0x000fea0003800000 */
.L_x_11153:
        /* <DEDUP_REMOVED lines=17> */
.L_x_11157:
[----:B------:R-:W-:Y:S01]  /*f740*/  IMAD.MOV.U32 R0, RZ, RZ, 0x7f ;  /* 0x0000007fff007424 */ /* 0x000fe200078e00ff */
[----:B------:R-:W-:-:S04]  /*f750*/  ISETP.GT.U32.AND P0, PT, R4, 0x7f800000, PT ;  /* 0x7f8000000400780c */ /* 0x000fc80003f04070 */
[----:B------:R-:W-:-:S09]  /*f760*/  SEL R0, R0, 0x7c, P0 ;  /* 0x0000007c00007807 */ /* 0x000fd20000000000 */
.L_x_11158:
[----:B------:R-:W-:Y:S05]  /*f770*/  BSYNC B0 ;  /* 0x0000000000007941 */ /* 0x000fea0003800000 */
.L_x_11156:
[----:B------:R-:W-:-:S04]  /*f780*/  LOP3.LUT R4, R5, 0x80000000, RZ, 0xc0, !PT ;  /* 0x8000000005047812 */ /* 0x000fc800078ec0ff */
[----:B------:R-:W-:-:S04]  /*f790*/  SHF.R.U32.HI R5, RZ, 0x18, R4 ;  /* 0x00000018ff057819 */ /* 0x000fc80000011604 */
[----:B------:R-:W-:-:S05]  /*f7a0*/  LOP3.LUT R5, R0, R5, RZ, 0xfc, !PT ;  /* 0x0000000500057212 */ /* 0x000fca00078efcff */
[----:B------:R-:W-:Y:S01]  /*f7b0*/  STG.E.U8 desc[UR36][R2.64], R5 ;  /* 0x0000000502007986 */ /* 0x000fe2000c101124 */
[----:B------:R-:W-:Y:S05]  /*f7c0*/  EXIT ;  /* 0x000000000000794d */ /* 0x000fea0003800000 */
.L_x_11152:
        /* <DEDUP_REMOVED lines=8> */
.L_x_11149:
        /* <DEDUP_REMOVED lines=11> */
.L_x_11161:
        /* <DEDUP_REMOVED lines=21> */
.L_x_11164:
[----:B------:R-:W-:-:S04]  /*fa50*/  LOP3.LUT R0, R7, 0x80000000, RZ, 0xc0, !PT ;  /* 0x8000000007007812 */ /* 0x000fc800078ec0ff */
[----:B------:R-:W-:-:S04]  /*fa60*/  SHF.R.U32.HI R5, RZ, 0x18, R0 ;  /* 0x00000018ff057819 */ /* 0x000fc80000011600 */
[----:B------:R-:W-:-:S04]  /*fa70*/  LOP3.LUT R4, R4, R5, RZ, 0xfc, !PT ;  /* 0x0000000504047212 */ /* 0x000fc800078efcff */
[----:B------:R-:W-:-:S07]  /*fa80*/  PRMT R0, R4, 0x7610, R0 ;  /* 0x0000761004007816 */ /* 0x000fce0000000000 */
.L_x_11163:
[----:B------:R-:W-:Y:S05]  /*fa90*/  BSYNC B0 ;  /* 0x0000000000007941 */ /* 0x000fea0003800000 */
.L_x_11162:
[----:B------:R-:W-:Y:S01]  /*faa0*/  STG.E.U8 desc[UR36][R2.64], R0 ;  /* 0x0000000002007986 */ /* 0x000fe2000c101124 */
[----:B------:R-:W-:Y:S05]  /*fab0*/  EXIT ;  /* 0x000000000000794d */ /* 0x000fea0003800000 */
.L_x_11160:
        /* <DEDUP_REMOVED lines=21> */
.L_x_11167:
[----:B------:R-:W-:-:S04]  /*fc10*/  LOP3.LUT R0, R7, 0x80000000, RZ, 0xc0, !PT ;  /* 0x8000000007007812 */ /* 0x000fc800078ec0ff */
[----:B------:R-:W-:-:S04]  /*fc20*/  SHF.R.U32.HI R5, RZ, 0x18, R0 ;  /* 0x00000018ff057819 */ /* 0x000fc80000011600 */
[----:B------:R-:W-:-:S04]  /*fc30*/  LOP3.LUT R4, R4, R5, RZ, 0xfc, !PT ;  /* 0x0000000504047212 */ /* 0x000fc800078efcff */
[----:B------:R-:W-:-:S07]  /*fc40*/  PRMT R0, R4, 0x7610, R0 ;  /* 0x0000761004007816 */ /* 0x000fce0000000000 */
.L_x_11166:
[----:B------:R-:W-:Y:S05]  /*fc50*/  BSYNC B0 ;  /* 0x0000000000007941 */ /* 0x000fea0003800000 */
.L_x_11165:
[----:B------:R-:W-:Y:S01]  /*fc60*/  STG.E.U8 desc[UR36][R2.64], R0 ;  /* 0x0000000002007986 */ /* 0x000fe2000c101124 */
[----:B------:R-:W-:Y:S05]  /*fc70*/  EXIT ;  /* 0x000000000000794d */ /* 0x000fea0003800000 */
.L_x_11159:
        /* <DEDUP_REMOVED lines=26> */
.L_x_11142:
        /* <DEDUP_REMOVED lines=16> */
.L_x_11170:
[----:B------:R-:W-:Y:S05]  /*ff20*/  EXIT ;  /* 0x000000000000794d */ /* 0x000fea0003800000 */
.L_x_11169:
[----:B------:R-:W0:Y:S02]  /*ff30*/  F2I.U64.F64.TRUNC R16, R16 ;  /* 0x0000001000107311 */ /* 0x000e24000030d800 */
[----:B0-----:R-:W-:Y:S01]  /*ff40*/  STG.E.64 desc[UR36][R2.64], R16 ;  /* 0x0000001002007986 */ /* 0x001fe2000c101b24 */
[----:B------:R-:W-:Y:S05]  /*ff50*/  EXIT ;  /* 0x000000000000794d */ /* 0x000fea0003800000 */
.L_x_11168:
[----:B------:R-:W0:Y:S02]  /*ff60*/  F2I.U32.F64.TRUNC R17, R16 ;  /* 0x0000001000117311 */ /* 0x000e24000030d000 */
[----:B0-----:R-:W-:Y:S01]  /*ff70*/  STG.E desc[UR36][R2.64], R17 ;  /* 0x0000001102007986 */ /* 0x001fe2000c101924 */
[----:B------:R-:W-:Y:S05]  /*ff80*/  EXIT ;  /* 0x000000000000794d */ /* 0x000fea0003800000 */
.L_x_11171:
        /* <DEDUP_REMOVED lines=15> */
.L_x_24155:


//--------------------- .text._ZN2at6native18elementwise_kernelILi128ELi2EZNS0_22gpu_kernel_impl_nocastIZZZNS0_54_GLOBAL__N__d8c5977b_16_LinearAlgebra_cu_140f0503_289316addr_kernel_cudaERNS_14TensorIteratorERKN3c106ScalarES9_ENKUlvE_clEvENKUlvE4_clEvEUldddE0_EEvRNS_18TensorIteratorBaseERKT_EUliE_EEviT1_ --------------------------
	.section	.text._ZN2at6native18elementwise_kernelILi128ELi2EZNS0_22gpu_kernel_impl_nocastIZZZNS0_54_GLOBAL__N__d8c5977b_16_LinearAlgebra_cu_140f0503_289316addr_kernel_cudaERNS_14TensorIteratorERKN3c106ScalarES9_ENKUlvE_clEvENKUlvE4_clEvEUldddE0_EEvRNS_18TensorIteratorBaseERKT_EUliE_EEviT1_,"ax",@progbits
	.align	128
        .global         _ZN2at6native18elementwise_kernelILi128ELi2EZNS0_22gpu_kernel_impl_nocastIZZZNS0_54_GLOBAL__N__d8c5977b_16_LinearAlgebra_cu_140f0503_289316addr_kernel_cudaERNS_14TensorIteratorERKN3c106ScalarES9_ENKUlvE_clEvENKUlvE4_clEvEUldddE0_EEvRNS_18TensorIteratorBaseERKT_EUliE_EEviT1_
        .type           _ZN2at6native18elementwise_kernelILi128ELi2EZNS0_22gpu_kernel_impl_nocastIZZZNS0_54_GLOBAL__N__d8c5977b_16_LinearAlgebra_cu_140f0503_289316addr_kernel_cudaERNS_14TensorIteratorERKN3c106ScalarES9_ENKUlvE_clEvENKUlvE4_clEvEUldddE0_EEvRNS_18TensorIteratorBaseERKT_EUliE_EEviT1_,@function
        .size           _ZN2at6native18elementwise_kernelILi128ELi2EZNS0_22gpu_kernel_impl_nocastIZZZNS0_54_GLOBAL__N__d8c5977b_16_LinearAlgebra_cu_140f0503_289316addr_kernel_cudaERNS_14TensorIteratorERKN3c106ScalarES9_ENKUlvE_clEvENKUlvE4_clEvEUldddE0_EEvRNS_18TensorIteratorBaseERKT_EUliE_EEviT1_,(.L_x_24156 - _ZN2at6native18elementwise_kernelILi128ELi2EZNS0_22gpu_kernel_impl_nocastIZZZNS0_54_GLOBAL__N__d8c5977b_16_LinearAlgebra_cu_140f0503_289316addr_kernel_cudaERNS_14TensorIteratorERKN3c106ScalarES9_ENKUlvE_clEvENKUlvE4_clEvEUldddE0_EEvRNS_18TensorIteratorBaseERKT_EUliE_EEviT1_)
        .other          _ZN2at6native18elementwise_kernelILi128ELi2EZNS0_22gpu_kernel_impl_nocastIZZZNS0_54_GLOBAL__N__d8c5977b_16_LinearAlgebra_cu_140f0503_289316addr_kernel_cudaERNS_14TensorIteratorERKN3c106ScalarES9_ENKUlvE_clEvENKUlvE4_clEvEUldddE0_EEvRNS_18TensorIteratorBaseERKT_EUliE_EEviT1_,@"STO_CUDA_ENTRY STV_DEFAULT"
_ZN2at6native18elementwise_kernelILi128ELi2EZNS0_22gpu_kernel_impl_nocastIZZZNS0_54_GLOBAL__N__d8c5977b_16_LinearAlgebra_cu_140f0503_289316addr_kernel_cudaERNS_14TensorIteratorERKN3c106ScalarES9_ENKUlvE_clEvENKUlvE4_clEvEUldddE0_EEvRNS_18TensorIteratorBaseERKT_EUliE_EEviT1_:
.text._ZN2at6native18elementwise_kernelILi128ELi2EZNS0_22gpu_kernel_impl_nocastIZZZNS0_54_GLOBAL__N__d8c5977b_16_LinearAlgebra_cu_140f0503_289316addr_kernel_cudaERNS_14TensorIteratorERKN3c106ScalarES9_ENKUlvE_clEvENKUlvE4_clEvEUldddE0_EEvRNS_18TensorIteratorBaseERKT_EUliE_EEviT1_:
        /* <DEDUP_REMOVED lines=388> */
.L_x_11174:
[----:B------:R-:W-:Y:S01]  /*1840*/  ULDC.64 UR8, c[0x0][0x4e8] ;  /* 0x00013a0000087ab9 */ /* 0x000fe20000000a00 */
[----:B------:R-:W-:Y:S01]  /*1850*/  ULDC.64 UR10, c[0x0][0x4f8] ;  /* 0x00013e00000a7ab9 */ /* 0x000fe20000000a00 */
[----:B------:R-:W-:-:S04]  /*1860*/  IADD3 R12, P0, R5, UR8, RZ ;  /* 0x00000008050c7c10 */ /* 0x000fc8000ff1e0ff */
[----:B------:R-:W-:Y:S01]  /*1870*/  IADD3.X R13, RZ, UR9, RZ, P0, !PT ;  /* 0x00000009ff0d7c10 */ /* 0x000fe200087fe4ff */
[----:B------:R-:W-:Y:S02]  /*1880*/  ULDC.64 UR8, c[0x0][0x4f0] ;  /* 0x00013c0000087ab9 */ /* 0x000fe40000000a00 */
[----:B------:R-:W-:Y:S02]  /*1890*/  IADD3 R8, P0, R4, UR8, RZ ;  /* 0x0000000804087c10 */ /* 0x000fe4000ff1e0ff */
[----:B------:R-:W2:Y:S02]  /*18a0*/  LDG.E.64 R6, desc[UR4][R12.64] ;  /* 0x000000040c067981 */ /* 0x000ea4000c1e1b00 */
[----:B------:R-:W-:Y:S01]  /*18b0*/  IADD3.X R9, RZ, UR9, RZ, P0, !PT ;  /* 0x00000009ff097c10 */ /* 0x000fe200087fe4ff */
[----:B------:R-:W-:Y:S02]  /*18c0*/  ULDC.64 UR8, c[0x0][0x4e0] ;  /* 0x0001380000087ab9 */ /* 0x000fe40000000a00 */
[----:B------:R-:W-:-:S03]  /*18d0*/  IADD3 R10, P0, R2, UR8, RZ ;  /* 0x00000008020a7c10 */ /* 0x000fc6000ff1e0ff */
[----:B------:R-:W3:Y:S01]  /*18e0*/  LDG.E.64 R8, desc[UR4][R8.64] ;  /* 0x0000000408087981 */ /* 0x000ee2000c1e1b00 */
[----:B------:R-:W-:Y:S01]  /*18f0*/  IADD3.X R11, RZ, UR9, RZ, P0, !PT ;  /* 0x00000009ff0b7c10 */ /* 0x000fe200087fe4ff */
[----:B------:R-:W-:-:S04]  /*1900*/  ULDC.64 UR8, c[0x0][0x500] ;  /* 0x0001400000087ab9 */ /* 0x000fc80000000a00 */
[----:B------:R-:W4:Y:S01]  /*1910*/  LDG.E.64 R4, desc[UR4][R10.64] ;  /* 0x000000040a047981 */ /* 0x000f22000c1e1b00 */
[----:B--2---:R-:W-:Y:S01]  /*1920*/  DMUL R6, R6, UR8 ;  /* 0x0000000806067c28 */ /* 0x004fe20008000000 */
[----:B------:R-:W-:Y:S02]  /*1930*/  ULDC.64 UR8, c[0x0][0x4d8] ;  /* 0x0001360000087ab9 */ /* 0x000fe40000000a00 */
[----:B------:R-:W-:-:S04]  /*1940*/  IADD3 R2, P0, R3, UR8, RZ ;  /* 0x0000000803027c10 */ /* 0x000fc8000ff1e0ff */
[----:B------:R-:W-:Y:S01]  /*1950*/  IADD3.X R3, RZ, UR9, RZ, P0, !PT ;  /* 0x00000009ff037c10 */ /* 0x000fe200087fe4ff */
[----:B---3--:R-:W-:Y:S01]  /*1960*/  DMUL R6, R6, R8 ;  /* 0x0000000806067228 */ /* 0x008fe20000000000 */
[----:B------:R-:W-:-:S07]  /*1970*/  IADD3 R9, R0, 0x80, RZ ;  /* 0x0000008000097810 */ /* 0x000fce0007ffe0ff */
[----:B----4-:R-:W-:-:S07]  /*1980*/  DFMA R4, R4, UR10, R6 ;  /* 0x0000000a04047c2b */ /* 0x010fce0008000006 */
[----:B------:R0:W-:Y:S04]  /*1990*/  STG.E.64 desc[UR4][R2.64], R4 ;  /* 0x0000000402007986 */ /* 0x0001e8000c101b04 */
.L_x_11173:
[----:B------:R-:W-:Y:S05]  /*19a0*/  BSYNC B0 ;  /* 0x0000000000007941 */ /* 0x000fea0003800000 */
.L_x_11172:
        /* <DEDUP_REMOVED lines=381> */
.L_x_11175:
        /* <DEDUP_REMOVED lines=18> */
[----:B---3--:R-:W-:-:S08]  /*32a0*/  DMUL R6, R6, R8 ;  /* 0x0000000806067228 */ /* 0x008fd00000000000 */
[----:B----4-:R-:W-:-:S07]  /*32b0*/  DFMA R4, R4, UR8, R6 ;  /* 0x0000000804047c2b */ /* 0x010fce0008000006 */
[----:B------:R-:W-:Y:S01]  /*32c0*/  STG.E.64 desc[UR4][R2.64], R4 ;  /* 0x0000000402007986 */ /* 0x000fe2000c101b04 */
[----:B------:R-:W-:Y:S05]  /*32d0*/  EXIT ;  /* 0x000000000000794d */ /* 0x000fea0003800000 */
.L_x_11176:
        /* <DEDUP_REMOVED lines=10> */
.L_x_24156:


//--------------------- .text._ZN2at6native27unrolled_elementwise_kernelIZZZNS0_54_GLOBAL__N__d8c5977b_16_LinearAlgebra_cu_140f0503_289316addr_kernel_cudaERNS_14TensorIteratorERKN3c106ScalarES8_ENKUlvE_clEvENKUlvE4_clEvEUldddE0_St5arrayIPcLm4EELi4E23TrivialOffsetCalculatorILi3EjESF_ILi1EjENS0_6memory15LoadWithoutCastENSI_16StoreWithoutCastEEEviT_T0_T2_T3_T4_T5_ --------------------------
	.section	.text._ZN2at6native27unrolled_elementwise_kernelIZZZNS0_54_GLOBAL__N__d8c5977b_16_LinearAlgebra_cu_140f0503_289316addr_kernel_cudaERNS_14TensorIteratorERKN3c106ScalarES8_ENKUlvE_clEvENKUlvE4_clEvEUldddE0_St5arrayIPcLm4EELi4E23TrivialOffsetCalculatorILi3EjESF_ILi1EjENS0_6memory15LoadWithoutCastENSI_16StoreWithoutCastEEEviT_T0_T2_T3_T4_T5_,"ax",@progbits
	.align	128
        .global         _ZN2at6native27unrolled_elementwise_kernelIZZZNS0_54_GLOBAL__N__d8c5977b_16_LinearAlgebra_cu_140f0503_289316addr_kernel_cudaERNS_14TensorIteratorERKN3c106ScalarES8_ENKUlvE_clEvENKUlvE4_clEvEUldddE0_St5arrayIPcLm4EELi4E23TrivialOffsetCalculatorILi3EjESF_ILi1EjENS0_6memory15LoadWithoutCastENSI_16StoreWithoutCastEEEviT_T0_T2_T3_T4_T5_
        .type           _ZN2at6native27unrolled_elementwise_kernelIZZZNS0_54_GLOBAL__N__d8c5977b_16_LinearAlgebra_cu_140f0503_289316addr_kernel_cudaERNS_14TensorIteratorERKN3c106ScalarES8_ENKUlvE_clEvENKUlvE4_clEvEUldddE0_St5arrayIPcLm4EELi4E23TrivialOffsetCalculatorILi3EjESF_ILi1EjENS0_6memory15LoadWithoutCastENSI_16StoreWithoutCastEEEviT_T0_T2_T3_T4_T5_,@function
        .size           _ZN2at6native27unrolled_elementwise_kernelIZZZNS0_54_GLOBAL__N__d8c5977b_16_LinearAlgebra_cu_140f0503_289316addr_kernel_cudaERNS_14TensorIteratorERKN3c106ScalarES8_ENKUlvE_clEvENKUlvE4_clEvEUldddE0_St5arrayIPcLm4EELi4E23TrivialOffsetCalculatorILi3EjESF_ILi1EjENS0_6memory15LoadWithoutCastENSI_16StoreWithoutCastEEEviT_T0_T2_T3_T4_T5_,(.L_x_24157 - _ZN2at6native27unrolled_elementwise_kernelIZZZNS0_54_GLOBAL__N__d8c5977b_16_LinearAlgebra_cu_140f0503_289316addr_kernel_cudaERNS_14TensorIteratorERKN3c106ScalarES8_ENKUlvE_clEvENKUlvE4_clEvEUldddE0_St5arrayIPcLm4EELi4E23TrivialOffsetCalculatorILi3EjESF_ILi1EjENS0_6memory15LoadWithoutCastENSI_16StoreWithoutCastEEEviT_T0_T2_T3_T4_T5_)
        .other          _ZN2at6native27unrolled_elementwise_kernelIZZZNS0_54_GLOBAL__N__d8c5977b_16_LinearAlgebra_cu_140f0503_289316addr_kernel_cudaERNS_14TensorIteratorERKN3c106ScalarES8_ENKUlvE_clEvENKUlvE4_clEvEUldddE0_St5arrayIPcLm4EELi4E23TrivialOffsetCalculatorILi3EjESF_ILi1EjENS0_6memory15LoadWithoutCastENSI_16StoreWithoutCastEEEviT_T0_T2_T3_T4_T5_,@"STO_CUDA_ENTRY STV_DEFAULT"
_ZN2at6native27unrolled_elementwise_kernelIZZZNS0_54_GLOBAL__N__d8c5977b_16_LinearAlgebra_cu_140f0503_289316addr_kernel_cudaERNS_14TensorIteratorERKN3c106ScalarES8_ENKUlvE_clEvENKUlvE4_clEvEUldddE0_St5arrayIPcLm4EELi4E23TrivialOffsetCalculatorILi3EjESF_ILi1EjENS0_6memory15LoadWithoutCastENSI_16StoreWithoutCastEEEviT_T0_T2_T3_T4_T5_:
.text._ZN2at6native27unrolled_elementwise_kernelIZZZNS0_54_GLOBAL__N__d8c5977b_16_LinearAlgebra_cu_140f0503_289316addr_kernel_cudaERNS_14TensorIteratorERKN3c106ScalarES8_ENKUlvE_clEvENKUlvE4_clEvEUldddE0_St5arrayIPcLm4EELi4E23TrivialOffsetCalculatorILi3EjESF_ILi1EjENS0_6memory15LoadWithoutCastENSI_16StoreWithoutCastEEEviT_T0_T2_T3_T4_T5_:
[----:B------:R-:W-:Y:S01]  /*0000*/  LDC R1, c[0x0][0x28] ;  /* 0x00000a00ff017b82 */ /* 0x000fe20000000800 */
[----:B------:R-:W0:Y:S07]  /*0010*/  S2R R0, SR_CTAID.X ;  /* 0x0000000000007919 */ /* 0x000e2e0000002500 */
[----:B------:R-:W0:Y:S01]  /*0020*/  LDC R5, c[0x0][0x210] ;  /* 0x00008400ff057b82 */ /* 0x000e220000000800 */
[----:B------:R-:W-:Y:S01]  /*0030*/  CS2R R8, SRZ ;  /* 0x0000000000087805 */ /* 0x000fe2000001ff00 */
[----:B------:R-:W-:Y:S01]  /*0040*/  ULDC.64 UR4, c[0x0][0x208] ;  /* 0x0000820000047ab9 */ /* 0x000fe20000000a00 */
[----:B------:R-:W1:Y:S01]  /*0050*/  S2R R3, SR_TID.X ;  /* 0x0000000000037919 */ /* 0x000e620000002100 */
[----:B------:R-:W-:Y:S01]  /*0060*/  CS2R R6, SRZ ;  /* 0x0000000000067805 */ /* 0x000fe2000001ff00 */
[----:B------:R-:W-:Y:S01]  /*0070*/  ULDC.64 UR6, c[0x0][0x220] ;  /* 0x0000880000067ab9 */ /* 0x000fe20000000a00 */
[----:B0-----:R-:W-:-:S02]  /*0080*/  IMAD R2, R0, -0x200, R5 ;  /* 0xfffffe0000027824 */ /* 0x001fc400078e0205 */
[----:B-1----:R-:W-:-:S03]  /*0090*/  IMAD.MOV.U32 R5, RZ, RZ, R3 ;  /* 0x000000ffff057224 */ /* 0x002fc600078e0003 */
[----:B------:R-:W-:-:S13]  /*00a0*/  ISETP.GE.AND P0, PT, R3, R2, PT ;  /* 0x000000020300720c */ /* 0x000fda0003f06270 */
[----:B------:R-:W-:Y:S01]  /*00b0*/  @!P0 LEA R19, R0, R5, 0x9 ;  /* 0x0000000500138211 */ /* 0x000fe200078e48ff */
[----:B------:R-:W-:Y:S01]  /*00c0*/  @!P0 VIADD R5, R5, 0x80 ;  /* 0x0000008005058836 */ /* 0x000fe20000000000 */
[----:B------:R-:W0:Y:S04]  /*00d0*/  @!P0 LDC.64 R22, c[0x0][0x240] ;  /* 0x00009000ff168b82 */ /* 0x000e280000000a00 */
[----:B------:R-:W-:-:S04]  /*00e0*/  ISETP.GE.AND P1, PT, R5, R2, PT ;  /* 0x000000020500720c */ /* 0x000fc80003f26270 */
[----:B------:R-:W1:Y:S09]  /*00f0*/  @!P0 LDC.64 R10, c[0x0][0x248] ;  /* 0x00009200ff0a8b82 */ /* 0x000e720000000a00 */
[----:B------:R-:W2:Y:S01]  /*0100*/  @!P1 LDC.64 R14, c[0x0][0x240] ;  /* 0x00009000ff0e9b82 */ /* 0x000ea20000000a00 */
[----:B------:R-:W-:Y:S01]  /*0110*/  @!P1 LEA R13, R0, R5, 0x9 ;  /* 0x00000005000d9211 */ /* 0x000fe200078e48ff */
[----:B0-----:R-:W-:-:S06]  /*0120*/  @!P0 IMAD.WIDE.U32 R22, R19, 0x8, R22 ;  /* 0x0000000813168825 */ /* 0x001fcc00078e0016 */
[----:B------:R-:W0:Y:S01]  /*0130*/  @!P1 LDC.64 R16, c[0x0][0x248] ;  /* 0x00009200ff109b82 */ /* 0x000e220000000a00 */
[----:B------:R-:W3:Y:S01]  /*0140*/  @!P0 LDG.E.64 R8, desc[UR4][R22.64] ;  /* 0x0000000416088981 */ /* 0x000ee2000c1e1b00 */
[----:B-1----:R-:W-:-:S06]  /*0150*/  @!P0 IMAD.WIDE.U32 R20, R19, 0x8, R10 ;  /* 0x0000000813148825 */ /* 0x002fcc00078e000a */
[----:B------:R-:W1:Y:S01]  /*0160*/  @!P1 LDC.64 R26, c[0x0][0x238] ;  /* 0x00008e00ff1a9b82 */ /* 0x000e620000000a00 */
[C---:B--2---:R-:W-:Y:S01]  /*0170*/  @!P1 IMAD.WIDE.U32 R24, R13.reuse, 0x8, R14 ;  /* 0x000000080d189825 */ /* 0x044fe200078e000e */
[----:B------:R-:W-:Y:S02]  /*0180*/  CS2R R14, SRZ ;  /* 0x00000000000e7805 */ /* 0x000fe4000001ff00 */
[----:B------:R-:W-:Y:S02]  /*0190*/  CS2R R10, SRZ ;  /* 0x00000000000a7805 */ /* 0x000fe4000001ff00 */
[----:B------:R-:W2:Y:S04]  /*01a0*/  @!P1 LDG.E.64 R6, desc[UR4][R24.64] ;  /* 0x0000000418069981 */ /* 0x000ea8000c1e1b00 */
[----:B------:R4:W5:Y:S01]  /*01b0*/  @!P0 LDG.E.64 R14, desc[UR4][R20.64] ;  /* 0x00000004140e8981 */ /* 0x000962000c1e1b00 */
[----:B0-----:R-:W-:-:S05]  /*01c0*/  @!P1 IMAD.WIDE.U32 R16, R13, 0x8, R16 ;  /* 0x000000080d109825 */ /* 0x001fca00078e0010 */
[----:B------:R0:W2:Y:S01]  /*01d0*/  @!P1 LDG.E.64 R10, desc[UR4][R16.64] ;  /* 0x00000004100a9981 */ /* 0x0000a2000c1e1b00 */
[----:B------:R-:W-:Y:S01]  /*01e0*/  @!P1 VIADD R5, R5, 0x80 ;  /* 0x0000008005059836 */ /* 0x000fe20000000000 */
[----:B----4-:R-:W4:Y:S04]  /*01f0*/  @!P0 LDC.64 R20, c[0x0][0x238] ;  /* 0x00008e00ff148b82 */ /* 0x010f280000000a00 */
[----:B------:R-:W-:-:S13]  /*0200*/  ISETP.GE.AND P3, PT, R5, R2, PT ;  /* 0x000000020500720c */ /* 0x000fda0003f66270 */
[----:B------:R-:W-:Y:S01]  /*0210*/  @!P3 LEA R29, R0, R5, 0x9 ;  /* 0x00000005001db211 */ /* 0x000fe200078e48ff */
[----:B------:R-:W-:Y:S01]  /*0220*/  @!P3 VIADD R5, R5, 0x80 ;  /* 0x000000800505b836 */ /* 0x000fe20000000000 */
[----:B0-----:R-:W0:Y:S04]  /*0230*/  @!P3 LDC.64 R16, c[0x0][0x240] ;  /* 0x00009000ff10bb82 */ /* 0x001e280000000a00 */
[----:B------:R-:W-:-:S04]  /*0240*/  ISETP.GE.AND P2, PT, R5, R2, PT ;  /* 0x000000020500720c */ /* 0x000fc80003f46270 */
[----:B------:R-:W0:Y:S01]  /*0250*/  @!P3 LDC.64 R24, c[0x0][0x248] ;  /* 0x00009200ff18bb82 */ /* 0x000e220000000a00 */
[----:B----4-:R-:W-:Y:S01]  /*0260*/  @!P0 IMAD.WIDE.U32 R20, R19, 0x8, R20 ;  /* 0x0000000813148825 */ /* 0x010fe200078e0014 */
[----:B------:R-:W-:-:S06]  /*0270*/  CS2R R18, SRZ ;  /* 0x0000000000127805 */ /* 0x000fcc000001ff00 */
[----:B------:R-:W4:Y:S01]  /*0280*/  @!P3 LDC.64 R22, c[0x0][0x238] ;  /* 0x00008e00ff16bb82 */ /* 0x000f220000000a00 */
[----:B------:R0:W2:Y:S01]  /*0290*/  @!P0 LDG.E.64 R18, desc[UR4][R20.64] ;  /* 0x0000000414128981 */ /* 0x0000a2000c1e1b00 */
[----:B-1----:R-:W-:-:S06]  /*02a0*/  @!P1 IMAD.WIDE.U32 R26, R13, 0x8, R26 ;  /* 0x000000080d1a9825 */ /* 0x002fcc00078e001a */
[----:B0-----:R-:W0:Y:S01]  /*02b0*/  @!P2 LDC.64 R20, c[0x0][0x240] ;  /* 0x00009000ff14ab82 */ /* 0x001e220000000a00 */
[----:B------:R-:W-:Y:S01]  /*02c0*/  CS2R R12, SRZ ;  /* 0x00000000000c7805 */ /* 0x000fe2000001ff00 */
[----:B------:R-:W-:-:S04]  /*02d0*/  @!P3 IMAD.WIDE.U32 R16, R29, 0x8, R16 ;  /* 0x000000081d10b825 */ /* 0x000fc800078e0010 */
[C---:B------:R-:W-:Y:S01]  /*02e0*/  @!P3 IMAD.WIDE.U32 R24, R29.reuse, 0x8, R24 ;  /* 0x000000081d18b825 */ /* 0x040fe200078e0018 */
[----:B------:R1:W2:Y:S03]  /*02f0*/  @!P3 LDG.E.64 R12, desc[UR4][R16.64] ;  /* 0x00000004100cb981 */ /* 0x0002a6000c1e1b00 */
[----:B----4-:R-:W-:Y:S01]  /*0300*/  @!P3 IMAD.WIDE.U32 R22, R29, 0x8, R22 ;  /* 0x000000081d16b825 */ /* 0x010fe200078e0016 */
[----:B------:R-:W-:Y:S02]  /*0310*/  @!P2 LEA R29, R0, R5, 0x9 ;  /* 0x00000005001da211 */ /* 0x000fe400078e48ff */
[----:B------:R-:W-:Y:S01]  /*0320*/  CS2R R4, SRZ ;  /* 0x0000000000047805 */ /* 0x000fe2000001ff00 */
[----:B-1----:R-:W1:Y:S05]  /*0330*/  @!P2 LDC.64 R16, c[0x0][0x238] ;  /* 0x00008e00ff10ab82 */ /* 0x002e6a0000000a00 */
[----:B------:R4:W2:Y:S01]  /*0340*/  @!P3 LDG.E.64 R4, desc[UR4][R22.64] ;  /* 0x000000041604b981 */ /* 0x0008a2000c1e1b00 */
[----:B0-----:R-:W-:Y:S01]  /*0350*/  @!P2 IMAD.WIDE.U32 R20, R29, 0x8, R20 ;  /* 0x000000081d14a825 */ /* 0x001fe200078e0014 */
[----:B----4-:R-:W-:-:S06]  /*0360*/  CS2R R22, SRZ ;  /* 0x0000000000167805 */ /* 0x010fcc000001ff00 */
[----:B------:R-:W4:Y:S01]  /*0370*/  @!P2 LDG.E.64 R22, desc[UR4][R20.64] ;  /* 0x000000041416a981 */ /* 0x000f22000c1e1b00 */
[----:B-1----:R-:W-:Y:S01]  /*0380*/  @!P2 IMAD.WIDE.U32 R16, R29, 0x8, R16 ;  /* 0x000000081d10a825 */ /* 0x002fe200078e0010 */
[----:B---3--:R-:W-:-:S08]  /*0390*/  DMUL R8, R8, UR6 ;  /* 0x0000000608087c28 */ /* 0x008fd00008000000 */
[----:B-----5:R-:W-:Y:S01]  /*03a0*/  DMUL R8, R8, R14 ;  /* 0x0000000e08087228 */ /* 0x020fe20000000000 */
[----:B------:R-:W-:Y:S01]  /*03b0*/  CS2R R14, SRZ ;  /* 0x00000000000e7805 */ /* 0x000fe2000001ff00 */
[----:B--2---:R-:W-:-:S05]  /*03c0*/  DMUL R6, R6, UR6 ;  /* 0x0000000606067c28 */ /* 0x004fca0008000000 */
[----:B------:R0:W2:Y:S03]  /*03d0*/  @!P1 LDG.E.64 R14, desc[UR4][R26.64] ;  /* 0x000000041a0e9981 */ /* 0x0000a6000c1e1b00 */
[----:B------:R-:W-:Y:S01]  /*03e0*/  DMUL R10, R6, R10 ;  /* 0x0000000a060a7228 */ /* 0x000fe20000000000 */
[----:B0-----:R-:W0:Y:S01]  /*03f0*/  @!P2 LDC.64 R26, c[0x0][0x248] ;  /* 0x00009200ff1aab82 */ /* 0x001e220000000a00 */
[----:B------:R-:W-:-:S06]  /*0400*/  CS2R R6, SRZ ;  /* 0x0000000000067805 */ /* 0x000fcc000001ff00 */
[----:B------:R1:W3:Y:S01]  /*0410*/  @!P3 LDG.E.64 R6, desc[UR4][R24.64] ;  /* 0x000000041806b981 */ /* 0x0002e2000c1e1b00 */
[----:B0-----:R-:W-:Y:S01]  /*0420*/  @!P2 IMAD.WIDE.U32 R26, R29, 0x8, R26 ;  /* 0x000000081d1aa825 */ /* 0x001fe200078e001a */
[----:B------:R-:W-:Y:S02]  /*0430*/  CS2R R28, SRZ ;  /* 0x00000000001c7805 */ /* 0x000fe4000001ff00 */
[----:B-1----:R-:W-:-:S04]  /*0440*/  CS2R R24, SRZ ;  /* 0x0000000000187805 */ /* 0x002fc8000001ff00 */
[----:B------:R0:W5:Y:S04]  /*0450*/  @!P2 LDG.E.64 R28, desc[UR4][R26.64] ;  /* 0x000000041a1ca981 */ /* 0x000168000c1e1b00 */
[----:B------:R-:W5:Y:S01]  /*0460*/  @!P2 LDG.E.64 R24, desc[UR4][R16.64] ;  /* 0x000000041018a981 */ /* 0x000f62000c1e1b00 */
[----:B0-----:R-:W0:Y:S01]  /*0470*/  @!P0 LDC.64 R26, c[0x0][0x230] ;  /* 0x00008c00ff1a8b82 */ /* 0x001e220000000a00 */
[----:B------:R-:W-:Y:S01]  /*0480*/  DMUL R12, R12, UR6 ;  /* 0x000000060c0c7c28 */ /* 0x000fe20008000000 */
[----:B------:R-:W-:Y:S01]  /*0490*/  BSSY B0, `(.L_x_11177) ;  /* 0x0000019000007945 */ /* 0x000fe20003800000 */
[----:B----4-:R-:W-:Y:S01]  /*04a0*/  DMUL R22, R22, UR6 ;  /* 0x0000000616167c28 */ /* 0x010fe20008000000 */
[----:B------:R-:W-:Y:S02]  /*04b0*/  ULDC.64 UR6, c[0x0][0x218] ;  /* 0x0000860000067ab9 */ /* 0x000fe40000000a00 */
[----:B------:R-:W-:-:S03]  /*04c0*/  DFMA R8, R18, UR6, R8 ;  /* 0x0000000612087c2b */ /* 0x000fc60008000008 */
[----:B---3--:R-:W-:Y:S01]  /*04d0*/  DMUL R6, R12, R6 ;  /* 0x000000060c067228 */ /* 0x008fe20000000000 */
[----:B------:R-:W-:-:S04]  /*04e0*/  @!P0 IMAD R13, R0, 0x200, R3 ;  /* 0x00000200000d8824 */ /* 0x000fc800078e0203 */
[----:B0-----:R-:W-:Y:S01]  /*04f0*/  @!P0 IMAD.WIDE.U32 R26, R13, 0x8, R26 ;  /* 0x000000080d1a8825 */ /* 0x001fe200078e001a */
[----:B------:R-:W-:-:S04]  /*0500*/  @!P0 IADD3 R3, R3, 0x80, RZ ;  /* 0x0000008003038810 */ /* 0x000fc80007ffe0ff */
[----:B------:R0:W-:Y:S01]  /*0510*/  @!P0 STG.E.64 desc[UR4][R26.64], R8 ;  /* 0x000000081a008986 */ /* 0x0001e2000c101b04 */
[----:B------:R-:W-:Y:S01]  /*0520*/  ISETP.GE.AND P1, PT, R3, R2, PT ;  /* 0x000000020300720c */ /* 0x000fe20003f26270 */
[----:B--2---:R-:W-:Y:S02]  /*0530*/  DFMA R10, R14, UR6, R10 ;  /* 0x000000060e0a7c2b */ /* 0x004fe4000800000a */
[----:B------:R-:W-:Y:S02]  /*0540*/  DFMA R4, R4, UR6, R6 ;  /* 0x0000000604047c2b */ /* 0x000fe40008000006 */
[----:B-----5:R-:W-:-:S08]  /*0550*/  DMUL R22, R22, R28 ;  /* 0x0000001c16167228 */ /* 0x020fd00000000000 */
[----:B------:R-:W-:Y:S01]  /*0560*/  DFMA R22, R24, UR6, R22 ;  /* 0x0000000618167c2b */ /* 0x000fe20008000016 */
[----:B0-----:R-:W-:Y:S10]  /*0570*/  @P1 BRA `(.L_x_11178) ;  /* 0x0000000000281947 */ /* 0x001ff40003800000 */
        /* <DEDUP_REMOVED lines=8> */
[----:B------:R0:W-:Y:S04]  /*0600*/  STG.E.64 desc[UR4][R8.64], R10 ;  /* 0x0000000a08007986 */ /* 0x0001e8000c101b04 */
[----:B------:R0:W-:Y:S02]  /*0610*/  @!P0 STG.E.64 desc[UR4][R6.64], R4 ;  /* 0x0000000406008986 */ /* 0x0001e4000c101b04 */
.L_x_11178:
[----:B------:R-:W-:Y:S05]  /*0620*/  BSYNC B0 ;  /* 0x0000000000007941 */ /* 0x000fea0003800000 */
.L_x_11177:
[----:B------:R-:W-:-:S13]  /*0630*/  ISETP.GE.AND P0, PT, R3, R2, PT ;  /* 0x000000020300720c */ /* 0x000fda0003f06270 */
[----:B------:R-:W-:Y:S05]  /*0640*/  @P0 EXIT ;  /* 0x000000000000094d */ /* 0x000fea0003800000 */
[----:B0-----:R-:W0:Y:S01]  /*0650*/  LDC.64 R4, c[0x0][0x230] ;  /* 0x00008c00ff047b82 */ /* 0x001e220000000a00 */
[----:B------:R-:W-:-:S04]  /*0660*/  IMAD R3, R0, 0x200, R3 ;  /* 0x0000020000037824 */ /* 0x000fc800078e0203 */
[----:B0-----:R-:W-:-:S05]  /*0670*/  IMAD.WIDE.U32 R2, R3, 0x8, R4 ;  /* 0x0000000803027825 */ /* 0x001fca00078e0004 */
[----:B------:R-:W-:Y:S01]  /*0680*/  STG.E.64 desc[UR4][R2.64], R22 ;  /* 0x0000001602007986 */ /* 0x000fe2000c101b04 */
[----:B------:R-:W-:Y:S05]  /*0690*/  EXIT ;  /* 0x000000000000794d */ /* 0x000fea0003800000 */
.L_x_11179:
        /* <DEDUP_REMOVED lines=14> */
.L_x_24157:


//--------------------- .text._ZN2at6native29vectorized_elementwise_kernelILi2EZZZNS0_54_GLOBAL__N__d8c5977b_16_LinearAlgebra_cu_140f0503_289316addr_kernel_cudaERNS_14TensorIteratorERKN3c106ScalarES8_ENKUlvE_clEvENKUlvE4_clEvEUldddE0_St5arrayIPcLm4EEEEviT0_T1_ --------------------------
	.section	.text._ZN2at6native29vectorized_elementwise_kernelILi2EZZZNS0_54_GLOBAL__N__d8c5977b_16_LinearAlgebra_cu_140f0503_289316addr_kernel_cudaERNS_14TensorIteratorERKN3c106ScalarES8_ENKUlvE_clEvENKUlvE4_clEvEUldddE0_St5arrayIPcLm4EEEEviT0_T1_,"ax",@progbits
	.align	128
        .global         _ZN2at6native29vectorized_elementwise_kernelILi2EZZZNS0_54_GLOBAL__N__d8c5977b_16_LinearAlgebra_cu_140f0503_289316addr_kernel_cudaERNS_14TensorIteratorERKN3c106ScalarES8_ENKUlvE_clEvENKUlvE4_clEvEUldddE0_St5arrayIPcLm4EEEEviT0_T1_
        .type           _ZN2at6native29vectorized_elementwise_kernelILi2EZZZNS0_54_GLOBAL__N__d8c5977b_16_LinearAlgebra_cu_140f0503_289316addr_kernel_cudaERNS_14TensorIteratorERKN3c106ScalarES8_ENKUlvE_clEvENKUlvE4_clEvEUldddE0_St5arrayIPcLm4EEEEviT0_T1_,@function
        .size           _ZN2at6native29vectorized_elementwise_kernelILi2EZZZNS0_54_GLOBAL__N__d8c5977b_16_LinearAlgebra_cu_140f0503_289316addr_kernel_cudaERNS_14TensorIteratorERKN3c106ScalarES8_ENKUlvE_clEvENKUlvE4_clEvEUldddE0_St5arrayIPcLm4EEEEviT0_T1_,(.L_x_24158 - _ZN2at6native29vectorized_elementwise_kernelILi2EZZZNS0_54_GLOBAL__N__d8c5977b_16_LinearAlgebra_cu_140f0503_289316addr_kernel_cudaERNS_14TensorIteratorERKN3c106ScalarES8_ENKUlvE_clEvENKUlvE4_clEvEUldddE0_St5arrayIPcLm4EEEEviT0_T1_)
        .other          _ZN2at6native29vectorized_elementwise_kernelILi2EZZZNS0_54_GLOBAL__N__d8c5977b_16_LinearAlgebra_cu_140f0503_289316addr_kernel_cudaERNS_14TensorIteratorERKN3c106ScalarES8_ENKUlvE_clEvENKUlvE4_clEvEUldddE0_St5arrayIPcLm4EEEEviT0_T1_,@"STO_CUDA_ENTRY STV_DEFAULT"
_ZN2at6native29vectorized_elementwise_kernelILi2EZZZNS0_54_GLOBAL__N__d8c5977b_16_LinearAlgebra_cu_140f0503_289316addr_kernel_cudaERNS_14TensorIteratorERKN3c106ScalarES8_ENKUlvE_clEvENKUlvE4_clEvEUldddE0_St5arrayIPcLm4EEEEviT0_T1_:
.text._ZN2at6native29vectorized_elementwise_kernelILi2EZZZNS0_54_GLOBAL__N__d8c5977b_16_LinearAlgebra_cu_140f0503_289316addr_kernel_cudaERNS_14TensorIteratorERKN3c106ScalarES8_ENKUlvE_clEvENKUlvE4_clEvEUldddE0_St5arrayIPcLm4EEEEviT0_T1_:
        /* <DEDUP_REMOVED lines=14> */
[----:B--2---:R-:W-:Y:S01]  /*00e0*/  IMAD.WIDE R36, R0, 0x8, R36 ;  /* 0x0000000800247825 */ /* 0x004fe200078e0224 */
[----:B------:R-:W2:Y:S04]  /*00f0*/  LDG.E.128 R12, desc[UR4][R22.64+0x800] ;  /* 0x00080004160c7981 */ /* 0x000ea8000c1e1d00 */
[----:B------:R-:W3:Y:S01]  /*0100*/  LDG.E.128 R4, desc[UR4][R22.64] ;  /* 0x0000000416047981 */ /* 0x000ee2000c1e1d00 */
[----:B------:R-:W-:-:S05]  /*0110*/  IMAD.WIDE.U32 R36, R20, 0x10, R36 ;  /* 0x0000001014247825 */ /* 0x000fca00078e0024 */
[----:B------:R-:W4:Y:S04]  /*0120*/  LDG.E.128 R16, desc[UR4][R36.64+0x800] ;  /* 0x0008000424107981 */ /* 0x000f28000c1e1d00 */
[----:B------:R-:W5:Y:S01]  /*0130*/  LDG.E.128 R8, desc[UR4][R36.64] ;  /* 0x0000000424087981 */ /* 0x000f62000c1e1d00 */
[----:B--2---:R-:W-:Y:S02]  /*0140*/  DMUL R2, R12, UR6 ;  /* 0x000000060c027c28 */ /* 0x004fe40008000000 */
[----:B------:R-:W-:-:S06]  /*0150*/  DMUL R14, R14, UR6 ;  /* 0x000000060e0e7c28 */ /* 0x000fcc0008000000 */
[----:B----4-:R-:W-:Y:S01]  /*0160*/  DMUL R2, R16, R2 ;  /* 0x0000000210027228 */ /* 0x010fe20000000000 */
[----:B------:R-:W0:Y:S01]  /*0170*/  LDC.64 R16, c[0x0][0x238] ;  /* 0x00008e00ff107b82 */ /* 0x000e220000000a00 */
[----:B------:R-:W-:Y:S02]  /*0180*/  DMUL R26, R18, R14 ;  /* 0x0000000e121a7228 */ /* 0x000fe40000000000 */
[----:B------:R-:W2:Y:S01]  /*0190*/  LDG.E.128 R12, desc[UR4][R22.64+0x1800] ;  /* 0x00180004160c7981 */ /* 0x000ea2000c1e1d00 */
[----:B0-----:R-:W-:-:S03]  /*01a0*/  IMAD.WIDE R34, R0, 0x8, R16 ;  /* 0x0000000800227825 */ /* 0x001fc600078e0210 */
[----:B------:R-:W4:Y:S01]  /*01b0*/  LDG.E.128 R16, desc[UR4][R36.64+0x1800] ;  /* 0x0018000424107981 */ /* 0x000f22000c1e1d00 */
[----:B---3--:R-:W-:Y:S02]  /*01c0*/  DMUL R28, R4, UR6 ;  /* 0x00000006041c7c28 */ /* 0x008fe40008000000 */
[----:B------:R-:W-:Y:S01]  /*01d0*/  DMUL R32, R6, UR6 ;  /* 0x0000000606207c28 */ /* 0x000fe20008000000 */
[----:B------:R-:W3:Y:S05]  /*01e0*/  LDG.E.128 R4, desc[UR4][R22.64+0x1000] ;  /* 0x0010000416047981 */ /* 0x000eea000c1e1d00 */
[----:B-----5:R-:W-:Y:S02]  /*01f0*/  DMUL R28, R8, R28 ;  /* 0x0000001c081c7228 */ /* 0x020fe40000000000 */
[----:B------:R-:W-:Y:S01]  /*0200*/  DMUL R32, R10, R32 ;  /* 0x000000200a207228 */ /* 0x000fe20000000000 */
[----:B------:R-:W5:Y:S01]  /*0210*/  LDG.E.128 R8, desc[UR4][R36.64+0x1000] ;  /* 0x0010000424087981 */ /* 0x000f62000c1e1d00 */
[----:B------:R-:W-:-:S05]  /*0220*/  IMAD.WIDE.U32 R34, R20, 0x10, R34 ;  /* 0x0000001014227825 */ /* 0x000fca00078e0022 */
[----:B------:R-:W5:Y:S01]  /*0230*/  LDG.E.128 R20, desc[UR4][R34.64] ;  /* 0x0000000422147981 */ /* 0x000f62000c1e1d00 */
[----:B--2---:R-:W-:Y:S02]  /*0240*/  DMUL R12, R12, UR6 ;  /* 0x000000060c0c7c28 */ /* 0x004fe40008000000 */
[----:B------:R-:W-:-:S06]  /*0250*/  DMUL R14, R14, UR6 ;  /* 0x000000060e0e7c28 */ /* 0x000fcc0008000000 */
[----:B----4-:R-:W-:Y:S02]  /*0260*/  DMUL R16, R16, R12 ;  /* 0x0000000c10107228 */ /* 0x010fe40000000000 */
[----:B------:R-:W-:Y:S02]  /*0270*/  DMUL R18, R18, R14 ;  /* 0x0000000e12127228 */ /* 0x000fe40000000000 */
[----:B------:R-:W2:Y:S01]  /*0280*/  LDG.E.128 R12, desc[UR4][R34.64+0x800] ;  /* 0x00080004220c7981 */ /* 0x000ea2000c1e1d00 */
[----:B---3--:R-:W-:Y:S02]  /*0290*/  DMUL R4, R4, UR6 ;  /* 0x0000000604047c28 */ /* 0x008fe40008000000 */
[----:B------:R-:W-:Y:S01]  /*02a0*/  DMUL R6, R6, UR6 ;  /* 0x0000000606067c28 */ /* 0x000fe20008000000 */
[----:B------:R-:W-:-:S05]  /*02b0*/  ULDC.64 UR6, c[0x0][0x218] ;  /* 0x0000860000067ab9 */ /* 0x000fca0000000a00 */
[----:B-----5:R-:W-:Y:S02]  /*02c0*/  DMUL R24, R8, R4 ;  /* 0x0000000408187228 */ /* 0x020fe40000000000 */
[----:B------:R-:W-:Y:S02]  /*02d0*/  DMUL R30, R10, R6 ;  /* 0x000000060a1e7228 */ /* 0x000fe40000000000 */
[----:B------:R-:W3:Y:S04]  /*02e0*/  LDG.E.128 R4, desc[UR4][R34.64+0x1000] ;  /* 0x0010000422047981 */ /* 0x000ee8000c1e1d00 */
[----:B------:R-:W4:Y:S01]  /*02f0*/  LDG.E.128 R8, desc[UR4][R34.64+0x1800] ;  /* 0x0018000422087981 */ /* 0x000f22000c1e1d00 */
[----:B------:R-:W-:Y:S02]  /*0300*/  DFMA R22, R22, UR6, R32 ;  /* 0x0000000616167c2b */ /* 0x000fe40008000020 */
[----:B------:R-:W-:-:S02]  /*0310*/  DFMA R20, R20, UR6, R28 ;  /* 0x0000000614147c2b */ /* 0x000fc4000800001c */
[----:B--2---:R-:W-:Y:S01]  /*0320*/  DFMA R12, R12, UR6, R2 ;  /* 0x000000060c0c7c2b */ /* 0x004fe20008000002 */
[----:B------:R-:W0:Y:S01]  /*0330*/  S2R R2, SR_TID.X ;  /* 0x0000000000027919 */ /* 0x000e220000002100 */
[----:B------:R-:W-:Y:S01]  /*0340*/  DFMA R14, R14, UR6, R26 ;  /* 0x000000060e0e7c2b */ /* 0x000fe2000800001a */
[----:B------:R-:W1:Y:S01]  /*0350*/  LDC.64 R26, c[0x0][0x230] ;  /* 0x00008c00ff1a7b82 */ /* 0x000e620000000a00 */
[----:B---3--:R-:W-:Y:S02]  /*0360*/  DFMA R6, R6, UR6, R30 ;  /* 0x0000000606067c2b */ /* 0x008fe4000800001e */
[----:B------:R-:W-:Y:S02]  /*0370*/  DFMA R4, R4, UR6, R24 ;  /* 0x0000000604047c2b */ /* 0x000fe40008000018 */
[----:B----4-:R-:W-:Y:S02]  /*0380*/  DFMA R10, R10, UR6, R18 ;  /* 0x000000060a0a7c2b */ /* 0x010fe40008000012 */
[----:B------:R-:W-:Y:S01]  /*0390*/  DFMA R8, R8, UR6, R16 ;  /* 0x0000000608087c2b */ /* 0x000fe20008000010 */
[----:B-1----:R-:W-:-:S04]  /*03a0*/  IMAD.WIDE.U32 R26, R0, 0x8, R26 ;  /* 0x00000008001a7825 */ /* 0x002fc800078e001a */
[----:B0-----:R-:W-:-:S05]  /*03b0*/  IMAD.WIDE R2, R2, 0x10, R26 ;  /* 0x0000001002027825 */ /* 0x001fca00078e021a */
[----:B------:R-:W-:Y:S04]  /*03c0*/  STG.E.128 desc[UR4][R2.64], R20 ;  /* 0x0000001402007986 */ /* 0x000fe8000c101d04 */
[----:B------:R-:W-:Y:S04]  /*03d0*/  STG.E.128 desc[UR4][R2.64+0x800], R12 ;  /* 0x0008000c02007986 */ /* 0x000fe8000c101d04 */
[----:B------:R-:W-:Y:S04]  /*03e0*/  STG.E.128 desc[UR4][R2.64+0x1000], R4 ;  /* 0x0010000402007986 */ /* 0x000fe8000c101d04 */
[----:B------:R-:W-:Y:S01]  /*03f0*/  STG.E.128 desc[UR4][R2.64+0x1800], R8 ;  /* 0x0018000802007986 */ /* 0x000fe2000c101d04 */
[----:B------:R-:W-:Y:S05]  /*0400*/  EXIT ;  /* 0x000000000000794d */ /* 0x000fea0003800000 */
.L_x_11180:
[----:B------:R-:W0:Y:S01]  /*0410*/  S2R R3, SR_TID.X ;  /* 0x0000000000037919 */ /* 0x000e220000002100 */
[----:B------:R-:W-:Y:S02]  /*0420*/  CS2R R16, SRZ ;  /* 0x0000000000107805 */ /* 0x000fe4000001ff00 */
[----:B------:R-:W-:Y:S02]  /*0430*/  CS2R R20, SRZ ;  /* 0x0000000000147805 */ /* 0x000fe4000001ff00 */
[----:B------:R-:W-:Y:S02]  /*0440*/  CS2R R6, SRZ ;  /* 0x0000000000067805 */ /* 0x000fe4000001ff00 */
[----:B------:R-:W-:Y:S01]  /*0450*/  CS2R R18, SRZ ;  /* 0x0000000000127805 */ /* 0x000fe2000001ff00 */
[----:B------:R-:W-:Y:S01]  /*0460*/  ULDC.64 UR6, c[0x0][0x220] ;  /* 0x0000880000067ab9 */ /* 0x000fe20000000a00 */
[----:B------:R-:W-:Y:S01]  /*0470*/  ULDC.64 UR8, c[0x0][0x218] ;  /* 0x0000860000087ab9 */ /* 0x000fe20000000a00 */
[----:B0-----:R-:W-:Y:S01]  /*0480*/  ISETP.GE.AND P0, PT, R3, R2, PT ;  /* 0x000000020300720c */ /* 0x001fe20003f06270 */
[----:B------:R-:W-:-:S12]  /*0490*/  IMAD.MOV.U32 R5, RZ, RZ, R3 ;  /* 0x000000ffff057224 */ /* 0x000fd800078e0003 */
[----:B------:R-:W0:Y:S01]  /*04a0*/  @!P0 LDC.64 R14, c[0x0][0x240] ;  /* 0x00009000ff0e8b82 */ /* 0x000e220000000a00 */
[----:B------:R-:W-:Y:S01]  /*04b0*/  @!P0 IADD3 R13, R0, R5, RZ ;  /* 0x00000005000d8210 */ /* 0x000fe20007ffe0ff */
[----:B------:R-:W-:-:S05]  /*04c0*/  @!P0 VIADD R5, R5, 0x80 ;  /* 0x0000008005058836 */ /* 0x000fca0000000000 */
[----:B------:R-:W-:Y:S01]  /*04d0*/  ISETP.GE.AND P1, PT, R5, R2, PT ;  /* 0x000000020500720c */ /* 0x000fe20003f26270 */
[----:B------:R-:W1:Y:S08]  /*04e0*/  @!P0 LDC.64 R26, c[0x0][0x248] ;  /* 0x00009200ff1a8b82 */ /* 0x000e700000000a00 */
[----:B------:R-:W2:Y:S01]  /*04f0*/  @!P0 LDC.64 R22, c[0x0][0x238] ;  /* 0x00008e00ff168b82 */ /* 0x000ea20000000a00 */
[----:B0-----:R-:W-:-:S07]  /*0500*/  @!P0 IMAD.WIDE.U32 R14, R13, 0x8, R14 ;  /* 0x000000080d0e8825 */ /* 0x001fce00078e000e */
[----:B------:R-:W0:Y:S01]  /*0510*/  @!P1 LDC.64 R10, c[0x0][0x240] ;  /* 0x00009000ff0a9b82 */ /* 0x000e220000000a00 */
[----:B------:R3:W4:Y:S01]  /*0520*/  @!P0 LDG.E.64 R16, desc[UR4][R14.64] ;  /* 0x000000040e108981 */ /* 0x000722000c1e1b00 */
[----:B-1----:R-:W-:-:S06]  /*0530*/  @!P0 IMAD.WIDE.U32 R26, R13, 0x8, R26 ;  /* 0x000000080d1a8825 */ /* 0x002fcc00078e001a */
[----:B------:R-:W1:Y:S01]  /*0540*/  @!P1 LDC.64 R8, c[0x0][0x248] ;  /* 0x00009200ff089b82 */ /* 0x000e620000000a00 */
[----:B------:R-:W5:Y:S01]  /*0550*/  @!P0 LDG.E.64 R20, desc[UR4][R26.64] ;  /* 0x000000041a148981 */ /* 0x000f62000c1e1b00 */
[----:B------:R-:W-:-:S06]  /*0560*/  @!P1 IADD3 R25, R0, R5, RZ ;  /* 0x0000000500199210 */ /* 0x000fcc0007ffe0ff */
[----:B------:R-:W2:Y:S01]  /*0570*/  @!P1 LDC.64 R34, c[0x0][0x238] ;  /* 0x00008e00ff229b82 */ /* 0x000ea20000000a00 */
[----:B0-----:R-:W-:-:S05]  /*0580*/  @!P1 IMAD.WIDE.U32 R28, R25, 0x8, R10 ;  /* 0x00000008191c9825 */ /* 0x001fca00078e000a */
[----:B------:R0:W5:Y:S01]  /*0590*/  @!P1 LDG.E.64 R6, desc[UR4][R28.64] ;  /* 0x000000041c069981 */ /* 0x000162000c1e1b00 */
[----:B-1----:R-:W-:-:S05]  /*05a0*/  @!P1 IMAD.WIDE.U32 R30, R25, 0x8, R8 ;  /* 0x00000008191e9825 */ /* 0x002fca00078e0008 */
[----:B------:R-:W5:Y:S01]  /*05b0*/  @!P1 LDG.E.64 R18, desc[UR4][R30.64] ;  /* 0x000000041e129981 */ /* 0x000f62000c1e1b00 */
[----:B------:R-:W-:-:S05]  /*05c0*/  @!P1 VIADD R5, R5, 0x80 ;  /* 0x0000008005059836 */ /* 0x000fca0000000000 */
[----:B------:R-:W-:-:S13]  /*05d0*/  ISETP.GE.AND P2, PT, R5, R2, PT ;  /* 0x000000020500720c */ /* 0x000fda0003f46270 */
[----:B------:R-:W0:Y:S08]  /*05e0*/  @!P2 LDC.64 R8, c[0x0][0x240] ;  /* 0x00009000ff08ab82 */ /* 0x000e300000000a00 */
[----:B------:R-:W1:Y:S01]  /*05f0*/  @!P2 LDC.64 R32, c[0x0][0x248] ;  /* 0x00009200ff20ab82 */ /* 0x000e620000000a00 */
[----:B---3--:R-:W-:-:S07]  /*0600*/  @!P2 IADD3 R15, R0, R5, RZ ;  /* 0x00000005000fa210 */ /* 0x008fce0007ffe0ff */
[----:B------:R-:W3:Y:S01]  /*0610*/  @!P2 LDC.64 R10, c[0x0][0x238] ;  /* 0x00008e00ff0aab82 */ /* 0x000ee20000000a00 */
[----:B--2---:R-:W-:Y:S01]  /*0620*/  @!P0 IMAD.WIDE.U32 R22, R13, 0x8, R22 ;  /* 0x000000080d168825 */ /* 0x004fe200078e0016 */
[----:B------:R-:W-:-:S03]  /*0630*/  CS2R R12, SRZ ;  /* 0x00000000000c7805 */ /* 0x000fc6000001ff00 */
[----:B0-----:R-:W-:Y:S01]  /*0640*/  @!P2 IMAD.WIDE.U32 R28, R15, 0x8, R8 ;  /* 0x000000080f1ca825 */ /* 0x001fe200078e0008 */
[----:B------:R-:W-:Y:S02]  /*0650*/  CS2R R8, SRZ ;  /* 0x0000000000087805 */ /* 0x000fe4000001ff00 */
[----:B------:R0:W2:Y:S01]  /*0660*/  @!P0 LDG.E.64 R12, desc[UR4][R22.64] ;  /* 0x00000004160c8981 */ /* 0x0000a2000c1e1b00 */
[----:B------:R-:W-:Y:S01]  /*0670*/  @!P1 IMAD.WIDE.U32 R34, R25, 0x8, R34 ;  /* 0x0000000819229825 */ /* 0x000fe200078e0022 */
[----:B------:R-:W-:Y:S02]  /*0680*/  CS2R R24, SRZ ;  /* 0x0000000000187805 */ /* 0x000fe4000001ff00 */
[----:B------:R3:W2:Y:S01]  /*0690*/  @!P2 LDG.E.64 R8, desc[UR4][R28.64] ;  /* 0x000000041c08a981 */ /* 0x0006a2000c1e1b00 */
[----:B-1----:R-:W-:-:S03]  /*06a0*/  @!P2 IMAD.WIDE.U32 R32, R15, 0x8, R32 ;  /* 0x000000080f20a825 */ /* 0x002fc600078e0020 */
[----:B------:R-:W2:Y:S01]  /*06b0*/  @!P1 LDG.E.64 R24, desc[UR4][R34.64] ;  /* 0x0000000422189981 */ /* 0x000ea2000c1e1b00 */
[----:B0-----:R-:W-:Y:S01]  /*06c0*/  CS2R R22, SRZ ;  /* 0x0000000000167805 */ /* 0x001fe2000001ff00 */
[----:B------:R-:W-:-:S05]  /*06d0*/  @!P2 VIADD R5, R5, 0x80 ;  /* 0x000000800505a836 */ /* 0x000fca0000000000 */
[----:B------:R-:W2:Y:S01]  /*06e0*/  @!P2 LDG.E.64 R22, desc[UR4][R32.64] ;  /* 0x000000042016a981 */ /* 0x000ea2000c1e1b00 */
[----:B---3--:R-:W-:Y:S01]  /*06f0*/  @!P2 IMAD.WIDE.U32 R10, R15, 0x8, R10 ;  /* 0x000000080f0aa825 */ /* 0x008fe200078e000a */
[----:B------:R-:W-:-:S13]  /*0700*/  ISETP.GE.AND P3, PT, R5, R2, PT ;  /* 0x000000020500720c */ /* 0x000fda0003f66270 */
[----:B------:R-:W0:Y:S08]  /*0710*/  @!P3 LDC.64 R30, c[0x0][0x240] ;  /* 0x00009000ff1ebb82 */ /* 0x000e300000000a00 */
[----:B------:R-:W1:Y:S08]  /*0720*/  @!P3 LDC.64 R26, c[0x0][0x238] ;  /* 0x00008e00ff1abb82 */ /* 0x000e700000000a00 */
[----:B------:R-:W3:Y:S01]  /*0730*/  @!P3 LDC.64 R28, c[0x0][0x248] ;  /* 0x00009200ff1cbb82 */ /* 0x000ee20000000a00 */
[----:B------:R-:W-:-:S05]  /*0740*/  @!P3 IADD3 R15, R0, R5, RZ ;  /* 0x00000005000fb210 */ /* 0x000fca0007ffe0ff */
[----:B0-----:R-:W-:-:S04]  /*0750*/  @!P3 IMAD.WIDE.U32 R30, R15, 0x8, R30 ;  /* 0x000000080f1eb825 */ /* 0x001fc800078e001e */
[----:B-1----:R-:W-:-:S04]  /*0760*/  @!P3 IMAD.WIDE.U32 R26, R15, 0x8, R26 ;  /* 0x000000080f1ab825 */ /* 0x002fc800078e001a */
[----:B---3--:R-:W-:Y:S01]  /*0770*/  @!P3 IMAD.WIDE.U32 R28, R15, 0x8, R28 ;  /* 0x000000080f1cb825 */ /* 0x008fe200078e001c */
[----:B------:R-:W-:-:S06]  /*0780*/  CS2R R14, SRZ ;  /* 0x00000000000e7805 */ /* 0x000fcc000001ff00 */
[----:B------:R-:W3:Y:S01]  /*0790*/  @!P3 LDG.E.64 R14, desc[UR4][R28.64] ;  /* 0x000000041c0eb981 */ /* 0x000ee2000c1e1b00 */
[----:B----4-:R-:W-:-:S08]  /*07a0*/  DMUL R16, R16, UR6 ;  /* 0x0000000610107c28 */ /* 0x010fd00008000000 */
[----:B-----5:R-:W-:Y:S01]  /*07b0*/  DMUL R20, R16, R20 ;  /* 0x0000001410147228 */ /* 0x020fe20000000000 */
[----:B------:R-:W-:-:S06]  /*07c0*/  CS2R R16, SRZ ;  /* 0x0000000000107805 */ /* 0x000fcc000001ff00 */
[----:B------:R0:W4:Y:S02]  /*07d0*/  @!P2 LDG.E.64 R16, desc[UR4][R10.64] ;  /* 0x000000040a10a981 */ /* 0x000124000c1e1b00 */
[----:B0-----:R-:W-:Y:S01]  /*07e0*/  CS2R R10, SRZ ;  /* 0x00000000000a7805 */ /* 0x001fe2000001ff00 */
[----:B------:R-:W-:-:S05]  /*07f0*/  DMUL R6, R6, UR6 ;  /* 0x0000000606067c28 */ /* 0x000fca0008000000 */
[----:B------:R-:W5:Y:S03]  /*0800*/  @!P3 LDG.E.64 R10, desc[UR4][R30.64] ;  /* 0x000000041e0ab981 */ /* 0x000f66000c1e1b00 */
[----:B------:R-:W-:Y:S01]  /*0810*/  DMUL R6, R6, R18 ;  /* 0x0000001206067228 */ /* 0x000fe20000000000 */
[----:B------:R-:W-:-:S06]  /*0820*/  CS2R R18, SRZ ;  /* 0x0000000000127805 */ /* 0x000fcc000001ff00 */
[----:B------:R0:W3:Y:S01]  /*0830*/  @!P3 LDG.E.64 R18, desc[UR4][R26.64] ;  /* 0x000000041a12b981 */ /* 0x0000e2000c1e1b00 */
[----:B------:R-:W-:-:S05]  /*0840*/  @!P3 VIADD R5, R5, 0x80 ;  /* 0x000000800505b836 */ /* 0x000fca0000000000 */
[----:B------:R-:W-:-:S13]  /*0850*/  ISETP.GE.AND P1, PT, R5, R2, PT ;  /* 0x000000020500720c */ /* 0x000fda0003f26270 */
[----:B0-----:R-:W0:Y:S08]  /*0860*/  @!P1 LDC.64 R26, c[0x0][0x240] ;  /* 0x00009000ff1a9b82 */ /* 0x001e300000000a00 */
[----:B------:R-:W1:Y:S08]  /*0870*/  @!P1 LDC.64 R32, c[0x0][0x248] ;  /* 0x00009200ff209b82 */ /* 0x000e700000000a00 */
[----:B------:R-:W1:Y:S01]  /*0880*/  @!P1 LDC.64 R30, c[0x0][0x238] ;  /* 0x00008e00ff1e9b82 */ /* 0x000e620000000a00 */
[----:B--2---:R-:W-:-:S02]  /*0890*/  DFMA R20, R12, UR8, R20 ;  /* 0x000000080c147c2b */ /* 0x004fc40008000014 */
[----:B------:R-:W-:Y:S01]  /*08a0*/  DMUL R8, R8, UR6 ;  /* 0x0000000608087c28 */ /* 0x000fe20008000000 */
[----:B------:R-:W-:Y:S01]  /*08b0*/  @!P1 IADD3 R13, R0, R5, RZ ;  /* 0x00000005000d9210 */ /* 0x000fe20007ffe0ff */
[----:B------:R-:W-:Y:S01]  /*08c0*/  DFMA R6, R24, UR8, R6 ;  /* 0x0000000818067c2b */ /* 0x000fe20008000006 */
[----:B------:R-:W-:-:S03]  /*08d0*/  CS2R R24, SRZ ;  /* 0x0000000000187805 */ /* 0x000fc6000001ff00 */
[----:B0-----:R-:W-:Y:S02]  /*08e0*/  @!P1 IMAD.WIDE.U32 R26, R13, 0x8, R26 ;  /* 0x000000080d1a9825 */ /* 0x001fe400078e001a */
[----:B------:R-:W-:-:S03]  /*08f0*/  DMUL R8, R8, R22 ;  /* 0x0000001608087228 */ /* 0x000fc60000000000 */
[----:B------:R0:W2:Y:S01]  /*0900*/  @!P1 LDG.E.64 R24, desc[UR4][R26.64] ;  /* 0x000000041a189981 */ /* 0x0000a2000c1e1b00 */
[----:B-1----:R-:W-:-:S04]  /*0910*/  @!P1 IMAD.WIDE.U32 R32, R13, 0x8, R32 ;  /* 0x000000080d209825 */ /* 0x002fc800078e0020 */
[----:B------:R-:W-:Y:S02]  /*0920*/  @!P1 VIADD R5, R5, 0x80 ;  /* 0x0000008005059836 */ /* 0x000fe40000000000 */
[----:B------:R-:W-:Y:S01]  /*0930*/  @!P1 IMAD.WIDE.U32 R30, R13, 0x8, R30 ;  /* 0x000000080d1e9825 */ /* 0x000fe200078e001e */
[----:B------:R-:W-:Y:S02]  /*0940*/  CS2R R12, SRZ ;  /* 0x00000000000c7805 */ /* 0x000fe4000001ff00 */
[----:B------:R-:W-:-:S04]  /*0950*/  ISETP.GE.AND P2, PT, R5, R2, PT ;  /* 0x000000020500720c */ /* 0x000fc80003f46270 */
[----:B------:R-:W2:Y:S09]  /*0960*/  @!P1 LDG.E.64 R12, desc[UR4][R30.64] ;  /* 0x000000041e0c9981 */ /* 0x000eb2000c1e1b00 */
[----:B------:R-:W1:Y:S08]  /*0970*/  @!P2 LDC.64 R28, c[0x0][0x240] ;  /* 0x00009000ff1cab82 */ /* 0x000e700000000a00 */
[----:B0-----:R-:W0:Y:S01]  /*0980*/  @!P2 LDC.64 R26, c[0x0][0x248] ;  /* 0x00009200ff1aab82 */ /* 0x001e220000000a00 */
[----:B------:R-:W-:-:S05]  /*0990*/  @!P2 IADD3 R23, R0, R5, RZ ;  /* 0x000000050017a210 */ /* 0x000fca0007ffe0ff */
[----:B-1----:R-:W-:-:S04]  /*09a0*/  @!P2 IMAD.WIDE.U32 R28, R23, 0x8, R28 ;  /* 0x00000008171ca825 */ /* 0x002fc800078e001c */
[----:B0-----:R-:W-:Y:S01]  /*09b0*/  @!P2 IMAD.WIDE.U32 R26, R23, 0x8, R26 ;  /* 0x00000008171aa825 */ /* 0x001fe200078e001a */
[----:B----4-:R-:W-:Y:S01]  /*09c0*/  DFMA R8, R16, UR8, R8 ;  /* 0x0000000810087c2b */ /* 0x010fe20008000008 */
[----:B------:R-:W-:-:S06]  /*09d0*/  CS2R R16, SRZ ;  /* 0x0000000000107805 */ /* 0x000fcc000001ff00 */
[----:B------:R-:W4:Y:S01]  /*09e0*/  @!P1 LDG.E.64 R16, desc[UR4][R32.64] ;  /* 0x0000000420109981 */ /* 0x000f22000c1e1b00 */
[----:B-----5:R-:W-:-:S08]  /*09f0*/  DMUL R10, R10, UR6 ;  /* 0x000000060a0a7c28 */ /* 0x020fd00008000000 */
[----:B---3--:R-:W-:Y:S01]  /*0a00*/  DMUL R10, R10, R14 ;  /* 0x0000000e0a0a7228 */ /* 0x008fe20000000000 */
[----:B------:R-:W-:-:S06]  /*0a10*/  CS2R R14, SRZ ;  /* 0x00000000000e7805 */ /* 0x000fcc000001ff00 */
[----:B------:R-:W3:Y:S01]  /*0a20*/  @!P2 LDG.E.64 R14, desc[UR4][R28.64] ;  /* 0x000000041c0ea981 */ /* 0x000ee2000c1e1b00 */
[----:B------:R-:W-:Y:S01]  /*0a30*/  DFMA R10, R18, UR8, R10 ;  /* 0x00000008120a7c2b */ /* 0x000fe2000800000a */
[----:B------:R-:W-:-:S06]  /*0a40*/  CS2R R18, SRZ ;  /* 0x0000000000127805 */ /* 0x000fcc000001ff00 */
[----:B------:R0:W5:Y:S01]  /*0a50*/  @!P2 LDG.E.64 R18, desc[UR4][R26.64] ;  /* 0x000000041a12a981 */ /* 0x000162000c1e1b00 */
[----:B------:R-:W-:-:S05]  /*0a60*/  @!P2 VIADD R5, R5, 0x80 ;  /* 0x000000800505a836 */ /* 0x000fca0000000000 */
[----:B------:R-:W-:-:S13]  /*0a70*/  ISETP.GE.AND P1, PT, R5, R2, PT ;  /* 0x000000020500720c */ /* 0x000fda0003f26270 */
[----:B0-----:R-:W0:Y:S01]  /*0a80*/  @!P1 LDC.64 R26, c[0x0][0x248] ;  /* 0x00009200ff1a9b82 */ /* 0x001e220000000a00 */
[----:B--2---:R-:W-:Y:S01]  /*0a90*/  DMUL R24, R24, UR6 ;  /* 0x0000000618187c28 */ /* 0x004fe20008000000 */
[----:B------:R-:W-:-:S06]  /*0aa0*/  @!P1 IADD3 R4, R0, R5, RZ ;  /* 0x0000000500049210 */ /* 0x000fcc0007ffe0ff */
[----:B------:R-:W1:Y:S01]  /*0ab0*/  @!P1 LDC.64 R28, c[0x0][0x238] ;  /* 0x00008e00ff1c9b82 */ /* 0x000e620000000a00 */
[----:B0-----:R-:W-:-:S04]  /*0ac0*/  @!P1 IMAD.WIDE.U32 R26, R4, 0x8, R26 ;  /* 0x00000008041a9825 */ /* 0x001fc800078e001a */
[----:B-1----:R-:W-:Y:S01]  /*0ad0*/  @!P1 IMAD.WIDE.U32 R28, R4, 0x8, R28 ;  /* 0x00000008041c9825 */ /* 0x002fe200078e001c */
[----:B----4-:R-:W-:Y:S02]  /*0ae0*/  DMUL R24, R24, R16 ;  /* 0x0000001018187228 */ /* 0x010fe40000000000 */
[----:B------:R-:W0:Y:S06]  /*0af0*/  @!P2 LDC.64 R16, c[0x0][0x238] ;  /* 0x00008e00ff10ab82 */ /* 0x000e2c0000000a00 */
[----:B------:R-:W-:Y:S02]  /*0b00*/  DFMA R12, R12, UR8, R24 ;  /* 0x000000080c0c7c2b */ /* 0x000fe40008000018 */
[----:B------:R-:W1:Y:S01]  /*0b10*/  @!P1 LDC.64 R24, c[0x0][0x240] ;  /* 0x00009000ff189b82 */ /* 0x000e620000000a00 */
[----:B0-----:R-:W-:Y:S01]  /*0b20*/  @!P2 IMAD.WIDE.U32 R30, R23, 0x8, R16 ;  /* 0x00000008171ea825 */ /* 0x001fe200078e0010 */
[----:B------:R-:W-:-:S02]  /*0b30*/  CS2R R22, SRZ ;  /* 0x0000000000167805 */ /* 0x000fc4000001ff00 */
[----:B------:R-:W-:-:S04]  /*0b40*/  CS2R R16, SRZ ;  /* 0x0000000000107805 */ /* 0x000fc8000001ff00 */
[----:B------:R0:W2:Y:S01]  /*0b50*/  @!P2 LDG.E.64 R22, desc[UR4][R30.64] ;  /* 0x000000041e16a981 */ /* 0x0000a2000c1e1b00 */
[----:B-1----:R-:W-:-:S05]  /*0b60*/  @!P1 IMAD.WIDE.U32 R24, R4, 0x8, R24 ;  /* 0x0000000804189825 */ /* 0x002fca00078e0018 */
[----:B------:R1:W4:Y:S01]  /*0b70*/  @!P1 LDG.E.64 R16, desc[UR4][R24.64] ;  /* 0x0000000418109981 */ /* 0x000322000c1e1b00 */
[----:B---3--:R-:W-:Y:S01]  /*0b80*/  DMUL R14, R14, UR6 ;  /* 0x000000060e0e7c28 */ /* 0x008fe20008000000 */
[----:B0-----:R-:W-:-:S07]  /*0b90*/  CS2R R30, SRZ ;  /* 0x00000000001e7805 */ /* 0x001fce000001ff00 */
[----:B-----5:R-:W-:Y:S01]  /*0ba0*/  DMUL R18, R14, R18 ;  /* 0x000000120e127228 */ /* 0x020fe20000000000 */
[----:B------:R0:W3:Y:S01]  /*0bb0*/  @!P1 LDG.E.64 R30, desc[UR4][R26.64] ;  /* 0x000000041a1e9981 */ /* 0x0000e2000c1e1b00 */
[----:B------:R-:W-:-:S06]  /*0bc0*/  CS2R R14, SRZ ;  /* 0x00000000000e7805 */ /* 0x000fcc000001ff00 */
[----:B------:R4:W5:Y:S01]  /*0bd0*/  @!P1 LDG.E.64 R14, desc[UR4][R28.64] ;  /* 0x000000041c0e9981 */ /* 0x000962000c1e1b00 */
[----:B------:R-:W-:-:S05]  /*0be0*/  @!P1 VIADD R5, R5, 0x80 ;  /* 0x0000008005059836 */ /* 0x000fca0000000000 */
[----:B------:R-:W-:-:S13]  /*0bf0*/  ISETP.GE.AND P1, PT, R5, R2, PT ;  /* 0x000000020500720c */ /* 0x000fda0003f26270 */
[----:B-1----:R-:W1:Y:S01]  /*0c00*/  @!P1 LDC.64 R24, c[0x0][0x248] ;  /* 0x00009200ff189b82 */ /* 0x002e620000000a00 */
[----:B------:R-:W-:Y:S02]  /*0c10*/  @!P1 IADD3 R5, R0, R5, RZ ;  /* 0x0000000500059210 */ /* 0x000fe40007ffe0ff */
[----:B0-----:R-:W-:Y:S01]  /*0c20*/  CS2R R26, SRZ ;  /* 0x00000000001a7805 */ /* 0x001fe2000001ff00 */
[----:B--2---:R-:W-:-:S04]  /*0c30*/  DFMA R18, R22, UR8, R18 ;  /* 0x0000000816127c2b */ /* 0x004fc80008000012 */
[----:B------:R-:W0:Y:S01]  /*0c40*/  @!P1 LDC.64 R22, c[0x0][0x240] ;  /* 0x00009000ff169b82 */ /* 0x000e220000000a00 */
[----:B----4-:R-:W-:-:S07]  /*0c50*/  DMUL R28, R16, UR6 ;  /* 0x00000006101c7c28 */ /* 0x010fce0008000000 */
[----:B------:R-:W2:Y:S01]  /*0c60*/  @!P1 LDC.64 R16, c[0x0][0x238] ;  /* 0x00008e00ff109b82 */ /* 0x000ea20000000a00 */
[----:B---3--:R-:W-:Y:S01]  /*0c70*/  DMUL R30, R28, R30 ;  /* 0x0000001e1c1e7228 */ /* 0x008fe20000000000 */
[----:B0-----:R-:W-:-:S07]  /*0c80*/  @!P1 IMAD.WIDE.U32 R22, R5, 0x8, R22 ;  /* 0x0000000805169825 */ /* 0x001fce00078e0016 */
[----:B-----5:R-:W-:Y:S01]  /*0c90*/  DFMA R14, R14, UR8, R30 ;  /* 0x000000080e0e7c2b */ /* 0x020fe2000800001e */
[C---:B-1----:R-:W-:Y:S01]  /*0ca0*/  @!P1 IMAD.WIDE.U32 R30, R5.reuse, 0x8, R24 ;  /* 0x00000008051e9825 */ /* 0x042fe200078e0018 */
[----:B------:R-:W3:Y:S03]  /*0cb0*/  @!P1 LDG.E.64 R26, desc[UR4][R22.64] ;  /* 0x00000004161a9981 */ /* 0x000ee6000c1e1b00 */
[----:B--2---:R-:W-:Y:S01]  /*0cc0*/  @!P1 IMAD.WIDE.U32 R16, R5, 0x8, R16 ;  /* 0x0000000805109825 */ /* 0x004fe200078e0010 */
[----:B------:R-:W-:Y:S02]  /*0cd0*/  CS2R R4, SRZ ;  /* 0x0000000000047805 */ /* 0x000fe4000001ff00 */
[----:B------:R-:W-:Y:S01]  /*0ce0*/  CS2R R28, SRZ ;  /* 0x00000000001c7805 */ /* 0x000fe2000001ff00 */
[----:B------:R-:W0:Y:S03]  /*0cf0*/  @!P0 LDC.64 R24, c[0x0][0x230] ;  /* 0x00008c00ff188b82 */ /* 0x000e260000000a00 */
[----:B------:R-:W2:Y:S04]  /*0d00*/  @!P1 LDG.E.64 R4, desc[UR4][R30.64] ;  /* 0x000000041e049981 */ /* 0x000ea8000c1e1b00 */
[----:B------:R-:W4:Y:S01]  /*0d10*/  @!P1 LDG.E.64 R28, desc[UR4][R16.64] ;  /* 0x00000004101c9981 */ /* 0x000f22000c1e1b00 */
[----:B------:R-:W-:Y:S01]  /*0d20*/  @!P0 IMAD.IADD R33, R0, 0x1, R3 ;  /* 0x0000000100218824 */ /* 0x000fe200078e0203 */
[----:B------:R-:W-:-:S03]  /*0d30*/  @!P0 IADD3 R3, R3, 0x80, RZ ;  /* 0x0000008003038810 */ /* 0x000fc60007ffe0ff */
[----:B0-----:R-:W-:-:S05]  /*0d40*/  @!P0 IMAD.WIDE.U32 R24, R33, 0x8, R24 ;  /* 0x0000000821188825 */ /* 0x001fca00078e0018 */
[----:B------:R0:W-:Y:S01]  /*0d50*/  @!P0 STG.E.64 desc[UR4][R24.64], R20 ;  /* 0x0000001418008986 */ /* 0x0001e2000c101b04 */
[----:B------:R-:W-:Y:S01]  /*0d60*/  ISETP.GE.AND P0, PT, R3, R2, PT ;  /* 0x000000020300720c */ /* 0x000fe20003f06270 */
[----:B------:R-:W-:Y:S04]  /*0d70*/  BSSY B0, `(.L_x_11181) ;  /* 0x000002f000007945 */ /* 0x000fe80003800000 */
[----:B------:R-:W-:Y:S01]  /*0d80*/  BSSY B1, `(.L_x_11182) ;  /* 0x0000027000017945 */ /* 0x000fe20003800000 */
[----:B---3--:R-:W-:-:S08]  /*0d90*/  DMUL R26, R26, UR6 ;  /* 0x000000061a1a7c28 */ /* 0x008fd00008000000 */
[----:B--2---:R-:W-:-:S08]  /*0da0*/  DMUL R4, R26, R4 ;  /* 0x000000041a047228 */ /* 0x004fd00000000000 */
[----:B----4-:R-:W-:Y:S01]  /*0db0*/  DFMA R28, R28, UR8, R4 ;  /* 0x000000081c1c7c2b */ /* 0x010fe20008000004 */
[----:B0-----:R-:W-:Y:S10]  /*0dc0*/  @P0 BRA `(.L_x_11183) ;  /* 0x0000000000300947 */ /* 0x001ff40003800000 */
[----:B------:R-:W0:Y:S01]  /*0dd0*/  LDC.64 R4, c[0x0][0x230] ;  /* 0x00008c00ff047b82 */ /* 0x000e220000000a00 */
[----:B------:R-:W-:Y:S01]  /*0de0*/  IMAD.IADD R17, R0, 0x1, R3 ;  /* 0x0000000100117824 */ /* 0x000fe200078e0203 */
[----:B------:R-:W-:-:S04]  /*0df0*/  IADD3 R3, R3, 0x80, RZ ;  /* 0x0000008003037810 */ /* 0x000fc80007ffe0ff */
[----:B------:R-:W-:Y:S01]  /*0e00*/  ISETP.GE.AND P0, PT, R3, R2, PT ;  /* 0x000000020300720c */ /* 0x000fe20003f06270 */
[----:B0-----:R-:W-:-:S05]  /*0e10*/  IMAD.WIDE.U32 R4, R17, 0x8, R4 ;  /* 0x0000000811047825 */ /* 0x001fca00078e0004 */
[----:B------:R0:W-:Y:S07]  /*0e20*/  STG.E.64 desc[UR4][R4.64], R6 ;  /* 0x0000000604007986 */ /* 0x0001ee000c101b04 */
[----:B------:R-:W-:Y:S05]  /*0e30*/  @P0 BRA `(.L_x_11184) ;  /* 0x0000000000300947 */ /* 0x000fea0003800000 */
[----:B0-----:R-:W0:Y:S01]  /*0e40*/  LDC.64 R4, c[0x0][0x230] ;  /* 0x00008c00ff047b82 */ /* 0x001e220000000a00 */
[----:B------:R-:W-:Y:S01]  /*0e50*/  IMAD.IADD R7, R0, 0x1, R3 ;  /* 0x0000000100077824 */ /* 0x000fe200078e0203 */
[----:B------:R-:W-:-:S03]  /*0e60*/  IADD3 R3, R3, 0x80, RZ ;  /* 0x0000008003037810 */ /* 0x000fc60007ffe0ff */
[----:B0-----:R-:W-:-:S05]  /*0e70*/  IMAD.WIDE.U32 R4, R7, 0x8, R4 ;  /* 0x0000000807047825 */ /* 0x001fca00078e0004 */
[----:B------:R0:W-:Y:S02]  /*0e80*/  STG.E.64 desc[UR4][R4.64], R8 ;  /* 0x0000000804007986 */ /* 0x0001e4000c101b04 */
.L_x_11183:
[----:B------:R-:W-:-:S13]  /*0e90*/  ISETP.GE.AND P0, PT, R3, R2, PT ;  /* 0x000000020300720c */ /* 0x000fda0003f06270 */
[----:B------:R-:W-:Y:S05]  /*0ea0*/  @P0 BRA `(.L_x_11185) ;  /* 0x0000000000300947 */ /* 0x000fea0003800000 */
[----:B0-----:R-:W0:Y:S01]  /*0eb0*/  LDC.64 R4, c[0x0][0x230] ;  /* 0x00008c00ff047b82 */ /* 0x001e220000000a00 */
[----:B------:R-:W-:Y:S01]  /*0ec0*/  IMAD.IADD R7, R0, 0x1, R3 ;  /* 0x0000000100077824 */ /* 0x000fe200078e0203 */
[----:B------:R-:W-:-:S03]  /*0ed0*/  IADD3 R3, R3, 0x80, RZ ;  /* 0x0000008003037810 */ /* 0x000fc60007ffe0ff */
[----:B0-----:R-:W-:-:S05]  /*0ee0*/  IMAD.WIDE.U32 R4, R7, 0x8, R4 ;  /* 0x0000000807047825 */ /* 0x001fca00078e0004 */
[----:B------:R1:W-:Y:S02]  /*0ef0*/  STG.E.64 desc[UR4][R4.64], R10 ;  /* 0x0000000a04007986 */ /* 0x0003e4000c101b04 */
.L_x_11184:
[----:B------:R-:W-:-:S13]  /*0f00*/  ISETP.GE.AND P0, PT, R3, R2, PT ;  /* 0x000000020300720c */ /* 0x000fda0003f06270 */
[----:B------:R-:W-:Y:S05]  /*0f10*/  @P0 BRA `(.L_x_11186) ;  /* 0x0000000000340947 */ /* 0x000fea0003800000 */
[----:B01----:R-:W0:Y:S01]  /*0f20*/  LDC.64 R4, c[0x0][0x230] ;  /* 0x00008c00ff047b82 */ /* 0x003e220000000a00 */
[----:B------:R-:W-:Y:S01]  /*0f30*/  IMAD.IADD R7, R0, 0x1, R3 ;  /* 0x0000000100077824 */ /* 0x000fe200078e0203 */
[----:B------:R-:W-:-:S03]  /*0f40*/  IADD3 R3, R3, 0x80, RZ ;  /* 0x0000008003037810 */ /* 0x000fc60007ffe0ff */
[----:B0-----:R-:W-:-:S05]  /*0f50*/  IMAD.WIDE.U32 R4, R7, 0x8, R4 ;  /* 0x0000000807047825 */ /* 0x001fca00078e0004 */
[----:B------:R1:W-:Y:S02]  /*0f60*/  STG.E.64 desc[UR4][R4.64], R12 ;  /* 0x0000000c04007986 */ /* 0x0003e4000c101b04 */
.L_x_11185:
[----:B------:R-:W-:-:S13]  /*0f70*/  ISETP.GE.AND P0, PT, R3, R2, PT ;  /* 0x000000020300720c */ /* 0x000fda0003f06270 */
[----:B------:R-:W-:Y:S05]  /*0f80*/  @P0 BREAK B1 ;  /* 0x0000000000010942 */ /* 0x000fea0003800000 */
[----:B------:R-:W-:Y:S05]  /*0f90*/  @P0 BRA `(.L_x_11187) ;  /* 0x0000000000300947 */ /* 0x000fea0003800000 */
[----:B01----:R-:W0:Y:S01]  /*0fa0*/  LDC.64 R4, c[0x0][0x230] ;  /* 0x00008c00ff047b82 */ /* 0x003e220000000a00 */
[----:B------:R-:W-:Y:S01]  /*0fb0*/  IMAD.IADD R7, R0, 0x1, R3 ;  /* 0x0000000100077824 */ /* 0x000fe200078e0203 */
[----:B------:R-:W-:-:S03]  /*0fc0*/  IADD3 R3, R3, 0x80, RZ ;  /* 0x0000008003037810 */ /* 0x000fc60007ffe0ff */
[----:B0-----:R-:W-:-:S05]  /*0fd0*/  IMAD.WIDE.U32 R4, R7, 0x8, R4 ;  /* 0x0000000807047825 */ /* 0x001fca00078e0004 */
[----:B------:R2:W-:Y:S02]  /*0fe0*/  STG.E.64 desc[UR4][R4.64], R18 ;  /* 0x0000001204007986 */ /* 0x0005e4000c101b04 */
.L_x_11186:
[----:B------:R-:W-:Y:S05]  /*0ff0*/  BSYNC B1 ;  /* 0x0000000000017941 */ /* 0x000fea0003800000 */
.L_x_11182:
[----:B------:R-:W-:-:S13]  /*1000*/  ISETP.GE.AND P0, PT, R3, R2, PT ;  /* 0x000000020300720c */ /* 0x000fda0003f06270 */
[----:B012---:R-:W0:Y:S01]  /*1010*/  @!P0 LDC.64 R4, c[0x0][0x230] ;  /* 0x00008c00ff048b82 */ /* 0x007e220000000a00 */
[----:B------:R-:W-:Y:S01]  /*1020*/  @!P0 IMAD.IADD R7, R0, 0x1, R3 ;  /* 0x0000000100078824 */ /* 0x000fe200078e0203 */
[----:B------:R-:W-:-:S03]  /*1030*/  @!P0 IADD3 R3, R3, 0x80, RZ ;  /* 0x0000008003038810 */ /* 0x000fc60007ffe0ff */
[----:B0-----:R-:W-:-:S05]  /*1040*/  @!P0 IMAD.WIDE.U32 R4, R7, 0x8, R4 ;  /* 0x0000000807048825 */ /* 0x001fca00078e0004 */
[----:B------:R2:W-:Y:S02]  /*1050*/  @!P0 STG.E.64 desc[UR4][R4.64], R14 ;  /* 0x0000000e04008986 */ /* 0x0005e4000c101b04 */
.L_x_11187:
[----:B------:R-:W-:Y:S05]  /*1060*/  BSYNC B0 ;  /* 0x0000000000007941 */ /* 0x000fea0003800000 */
.L_x_11181:
        /* <DEDUP_REMOVED lines=8> */
.L_x_11188:
        /* <DEDUP_REMOVED lines=9> */
.L_x_24158:


//--------------------- .text._ZN2at6native29vectorized_elementwise_kernelILi4EZZZNS0_54_GLOBAL__N__d8c5977b_16_LinearAlgebra_cu_140f0503_289316addr_kernel_cudaERNS_14TensorIteratorERKN3c106ScalarES8_ENKUlvE_clEvENKUlvE4_clEvEUldddE0_St5arrayIPcLm4EEEEviT0_T1_ --------------------------
	.section	.text._ZN2at6native29vectorized_elementwise_kernelILi4EZZZNS0_54_GLOBAL__N__d8c5977b_16_LinearAlgebra_cu_140f0503_289316addr_kernel_cudaERNS_14TensorIteratorERKN3c106ScalarES8_ENKUlvE_clEvENKUlvE4_clEvEUldddE0_St5arrayIPcLm4EEEEviT0_T1_,"ax",@progbits
	.align	128
        .global         _ZN2at6native29vectorized_elementwise_kernelILi4EZZZNS0_54_GLOBAL__N__d8c5977b_16_LinearAlgebra_cu_140f0503_289316addr_kernel_cudaERNS_14TensorIteratorERKN3c106ScalarES8_ENKUlvE_clEvENKUlvE4_clEvEUldddE0_St5arrayIPcLm4EEEEviT0_T1_
        .type           _ZN2at6native29vectorized_elementwise_kernelILi4EZZZNS0_54_GLOBAL__N__d8c5977b_16_LinearAlgebra_cu_140f0503_289316addr_kernel_cudaERNS_14TensorIteratorERKN3c106ScalarES8_ENKUlvE_clEvENKUlvE4_clEvEUldddE0_St5arrayIPcLm4EEEEviT0_T1_,@function
        .size           _ZN2at6native29vectorized_elementwise_kernelILi4EZZZNS0_54_GLOBAL__N__d8c5977b_16_LinearAlgebra_cu_140f0503_289316addr_kernel_cudaERNS_14TensorIteratorERKN3c106ScalarES8_ENKUlvE_clEvENKUlvE4_clEvEUldddE0_St5arrayIPcLm4EEEEviT0_T1_,(.L_x_24159 - _ZN2at6native29vectorized_elementwise_kernelILi4EZZZNS0_54_GLOBAL__N__d8c5977b_16_LinearAlgebra_cu_140f0503_289316addr_kernel_cudaERNS_14TensorIteratorERKN3c106ScalarES8_ENKUlvE_clEvENKUlvE4_clEvEUldddE0_St5arrayIPcLm4EEEEviT0_T1_)
        .other          _ZN2at6native29vectorized_elementwise_kernelILi4EZZZNS0_54_GLOBAL__N__d8c5977b_16_LinearAlgebra_cu_140f0503_289316addr_kernel_cudaERNS_14TensorIteratorERKN3c106ScalarES8_ENKUlvE_clEvENKUlvE4_clEvEUldddE0_St5arrayIPcLm4EEEEviT0_T1_,@"STO_CUDA_ENTRY STV_DEFAULT"
_ZN2at6native29vectorized_elementwise_kernelILi4EZZZNS0_54_GLOBAL__N__d8c5977b_16_LinearAlgebra_cu_140f0503_289316addr_kernel_cudaERNS_14TensorIteratorERKN3c106ScalarES8_ENKUlvE_clEvENKUlvE4_clEvEUldddE0_St5arrayIPcLm4EEEEviT0_T1_:
.text._ZN2at6native29vectorized_elementwise_kernelILi4EZZZNS0_54_GLOBAL__N__d8c5977b_16_LinearAlgebra_cu_140f0503_289316addr_kernel_cudaERNS_14TensorIteratorERKN3c106ScalarES8_ENKUlvE_clEvENKUlvE4_clEvEUldddE0_St5arrayIPcLm4EEEEviT0_T1_:
        /* <DEDUP_REMOVED lines=65> */
.L_x_11189:
        /* <DEDUP_REMOVED lines=168> */
.L_x_11192:
[----:B------:R-:W-:-:S13]  /*0e90*/  ISETP.GE.AND P0, PT, R3, R2, PT ;  /* 0x000000020300720c */ /* 0x000fda0003f06270 */
[----:B------:R-:W-:Y:S05]  /*0ea0*/  @P0 BRA `(.L_x_11194) ;  /* 0x0000000000300947 */ /* 0x000fea0003800000 */
[----:B0-----:R-:W0:Y:S01]  /*0eb0*/  LDC.64 R4, c[0x0][0x230] ;  /* 0x00008c00ff047b82 */ /* 0x001e220000000a00 */
[----:B------:R-:W-:Y:S01]  /*0ec0*/  IMAD.IADD R7, R0, 0x1, R3 ;  /* 0x0000000100077824 */ /* 0x000fe200078e0203 */
[----:B------:R-:W-:-:S03]  /*0ed0*/  IADD3 R3, R3, 0x80, RZ ;  /* 0x0000008003037810 */ /* 0x000fc60007ffe0ff */
[----:B0-----:R-:W-:-:S05]  /*0ee0*/  IMAD.WIDE.U32 R4, R7, 0x8, R4 ;  /* 0x0000000807047825 */ /* 0x001fca00078e0004 */
[----:B------:R1:W-:Y:S02]  /*0ef0*/  STG.E.64 desc[UR4][R4.64], R10 ;  /* 0x0000000a04007986 */ /* 0x0003e4000c101b04 */
.L_x_11193:
[----:B------:R-:W-:-:S13]  /*0f00*/  ISETP.GE.AND P0, PT, R3, R2, PT ;  /* 0x000000020300720c */ /* 0x000fda0003f06270 */
[----:B------:R-:W-:Y:S05]  /*0f10*/  @P0 BRA `(.L_x_11195) ;  /* 0x0000000000340947 */ /* 0x000fea0003800000 */
[----:B01----:R-:W0:Y:S01]  /*0f20*/  LDC.64 R4, c[0x0][0x230] ;  /* 0x00008c00ff047b82 */ /* 0x003e220000000a00 */
[----:B------:R-:W-:Y:S01]  /*0f30*/  IMAD.IADD R7, R0, 0x1, R3 ;  /* 0x0000000100077824 */ /* 0x000fe200078e0203 */
[----:B------:R-:W-:-:S03]  /*0f40*/  IADD3 R3, R3, 0x80, RZ ;  /* 0x0000008003037810 */ /* 0x000fc60007ffe0ff */
[----:B0-----:R-:W-:-:S05]  /*0f50*/  IMAD.WIDE.U32 R4, R7, 0x8, R4 ;  /* 0x0000000807047825 */ /* 0x001fca00078e0004 */
[----:B------:R1:W-:Y:S02]  /*0f60*/  STG.E.64 desc[UR4][R4.64], R12 ;  /* 0x0000000c04007986 */ /* 0x0003e4000c101b04 */
.L_x_11194:
        /* <DEDUP_REMOVED lines=8> */
.L_x_11195:
[----:B------:R-:W-:Y:S05]  /*0ff0*/  BSYNC B1 ;  /* 0x0000000000017941 */ /* 0x000fea0003800000 */
.L_x_11191:
[----:B------:R-:W-:-:S13]  /*1000*/  ISETP.GE.AND P0, PT, R3, R2, PT ;  /* 0x000000020300720c */ /* 0x000fda0003f06270 */
[----:B012---:R-:W0:Y:S01]  /*1010*/  @!P0 LDC.64 R4, c[0x0][0x230] ;  /* 0x00008c00ff048b82 */ /* 0x007e220000000a00 */
[----:B------:R-:W-:Y:S01]  /*1020*/  @!P0 IMAD.IADD R7, R0, 0x1, R3 ;  /* 0x0000000100078824 */ /* 0x000fe200078e0203 */
[----:B------:R-:W-:-:S03]  /*1030*/  @!P0 IADD3 R3, R3, 0x80, RZ ;  /* 0x0000008003038810 */ /* 0x000fc60007ffe0ff */
[----:B0-----:R-:W-:-:S05]  /*1040*/  @!P0 IMAD.WIDE.U32 R4, R7, 0x8, R4 ;  /* 0x0000000807048825 */ /* 0x001fca00078e0004 */
[----:B------:R2:W-:Y:S02]  /*1050*/  @!P0 STG.E.64 desc[UR4][R4.64], R14 ;  /* 0x0000000e04008986 */ /* 0x0005e4000c101b04 */
.L_x_11196:
[----:B------:R-:W-:Y:S05]  /*1060*/  BSYNC B0 ;  /* 0x0000000000007941 */ /* 0x000fea0003800000 */
.L_x_11190:
        /* <DEDUP_REMOVED lines=8> */
.L_x_11197:
        /* <DEDUP_REMOVED lines=9> */
.L_x_24159:


//--------------------- .text._ZN2at6native29vectorized_elementwise_kernelILi8EZZZNS0_54_GLOBAL__N__d8c5977b_16_LinearAlgebra_cu_140f0503_289316addr_kernel_cudaERNS_14TensorIteratorERKN3c106ScalarES8_ENKUlvE_clEvENKUlvE4_clEvEUldddE0_St5arrayIPcLm4EEEEviT0_T1_ --------------------------
	.section	.text._ZN2at6native29vectorized_elementwise_kernelILi8EZZZNS0_54_GLOBAL__N__d8c5977b_16_LinearAlgebra_cu_140f0503_289316addr_kernel_cudaERNS_14TensorIteratorERKN3c106ScalarES8_ENKUlvE_clEvENKUlvE4_clEvEUldddE0_St5arrayIPcLm4EEEEviT0_T1_,"ax",@progbits
	.align	128
        .global         _ZN2at6native29vectorized_elementwise_kernelILi8EZZZNS0_54_GLOBAL__N__d8c5977b_16_LinearAlgebra_cu_140f0503_289316addr_kernel_cudaERNS_14TensorIteratorERKN3c106ScalarES8_ENKUlvE_clEvENKUlvE4_clEvEUldddE0_St5arrayIPcLm4EEEEviT0_T1_
        .type           _ZN2at6native29vectorized_elementwise_kernelILi8EZZZNS0_54_GLOBAL__N__d8c5977b_16_LinearAlgebra_cu_140f0503_289316addr_kernel_cudaERNS_14TensorIteratorERKN3c106ScalarES8_ENKUlvE_clEvENKUlvE4_clEvEUldddE0_St5arrayIPcLm4EEEEviT0_T1_,@function
        .size           _ZN2at6native29vectorized_elementwise_kernelILi8EZZZNS0_54_GLOBAL__N__d8c5977b_16_LinearAlgebra_cu_140f0503_289316addr_kernel_cudaERNS_14TensorIteratorERKN3c106ScalarES8_ENKUlvE_clEvENKUlvE4_clEvEUldddE0_St5arrayIPcLm4EEEEviT0_T1_,(.L_x_24160 - _ZN2at6native29vectorized_elementwise_kernelILi8EZZZNS0_54_GLOBAL__N__d8c5977b_16_LinearAlgebra_cu_140f0503_289316addr_kernel_cudaERNS_14TensorIteratorERKN3c106ScalarES8_ENKUlvE_clEvENKUlvE4_clEvEUldddE0_St5arrayIPcLm4EEEEviT0_T1_)
        .other          _ZN2at6native29vectorized_elementwise_kernelILi8EZZZNS0_54_GLOBAL__N__d8c5977b_16_LinearAlgebra_cu_140f0503_289316addr_kernel_cudaERNS_14TensorIteratorERKN3c106ScalarES8_ENKUlvE_clEvENKUlvE4_clEvEUldddE0_St5arrayIPcLm4EEEEviT0_T1_,@"STO_CUDA_ENTRY STV_DEFAULT"
_ZN2at6native29vectorized_elementwise_kernelILi8EZZZNS0_54_GLOBAL__N__d8c5977b_16_LinearAlgebra_cu_140f0503_289316addr_kernel_cudaERNS_14TensorIteratorERKN3c106ScalarES8_ENKUlvE_clEvENKUlvE4_clEvEUldddE0_St5arrayIPcLm4EEEEviT0_T1_:
.text._ZN2at6native29vectorized_elementwise_kernelILi8EZZZNS0_54_GLOBAL__N__d8c5977b_16_LinearAlgebra_cu_140f0503_289316addr_kernel_cudaERNS_14TensorIteratorERKN3c106ScalarES8_ENKUlvE_clEvENKUlvE4_clEvEUldddE0_St5arrayIPcLm4EEEEviT0_T1_:
        /* <DEDUP_REMOVED lines=65> */
.L_x_11198:
        /* <DEDUP_REMOVED lines=168> */
.L_x_11201:
[----:B------:R-:W-:-:S13]  /*0e90*/  ISETP.GE.AND P0, PT, R3, R2, PT ;  /* 0x000000020300720c */ /* 0x000fda0003f06270 */
[----:B------:R-:W-:Y:S05]  /*0ea0*/  @P0 BRA `(.L_x_11203) ;  /* 0x0000000000300947 */ /* 0x000fea0003800000 */
[----:B0-----:R-:W0:Y:S01]  /*0eb0*/  LDC.64 R4, c[0x0][0x230] ;  /* 0x00008c00ff047b82 */ /* 0x001e220000000a00 */
[----:B------:R-:W-:Y:S01]  /*0ec0*/  IMAD.IADD R7, R0, 0x1, R3 ;  /* 0x0000000100077824 */ /* 0x000fe200078e0203 */
[----:B------:R-:W-:-:S03]  /*0ed0*/  IADD3 R3, R3, 0x80, RZ ;  /* 0x0000008003037810 */ /* 0x000fc60007ffe0ff */
[----:B0-----:R-:W-:-:S05]  /*0ee0*/  IMAD.WIDE.U32 R4, R7, 0x8, R4 ;  /* 0x0000000807047825 */ /* 0x001fca00078e0004 */
[----:B------:R1:W-:Y:S02]  /*0ef0*/  STG.E.64 desc[UR4][R4.64], R10 ;  /* 0x0000000a04007986 */ /* 0x0003e4000c101b04 */
.L_x_11202:
[----:B------:R-:W-:-:S13]  /*0f00*/  ISETP.GE.AND P0, PT, R3, R2, PT ;  /* 0x000000020300720c */ /* 0x000fda0003f06270 */
[----:B------:R-:W-:Y:S05]  /*0f10*/  @P0 BRA `(.L_x_11204) ;  /* 0x0000000000340947 */ /* 0x000fea0003800000 */
[----:B01----:R-:W0:Y:S01]  /*0f20*/  LDC.64 R4, c[0x0][0x230] ;  /* 0x00008c00ff047b82 */ /* 0x003e220000000a00 */
[----:B------:R-:W-:Y:S01]  /*0f30*/  IMAD.IADD R7, R0, 0x1, R3 ;  /* 0x0000000100077824 */ /* 0x000fe200078e0203 */
[----:B------:R-:W-:-:S03]  /*0f40*/  IADD3 R3, R3, 0x80, RZ ;  /* 0x0000008003037810 */ /* 0x000fc60007ffe0ff */
[----:B0-----:R-:W-:-:S05]  /*0f50*/  IMAD.WIDE.U32 R4, R7, 0x8, R4 ;  /* 0x0000000807047825 */ /* 0x001fca00078e0004 */
[----:B------:R1:W-:Y:S02]  /*0f60*/  STG.E.64 desc[UR4][R4.64], R12 ;  /* 0x0000000c04007986 */ /* 0x0003e4000c101b04 */
.L_x_11203:
        /* <DEDUP_REMOVED lines=8> */
.L_x_11204:
[----:B------:R-:W-:Y:S05]  /*0ff0*/  BSYNC B1 ;  /* 0x0000000000017941 */ /* 0x000fea0003800000 */
.L_x_11200:
[----:B------:R-:W-:-:S13]  /*1000*/  ISETP.GE.AND P0, PT, R3, R2, PT ;  /* 0x000000020300720c */ /* 0x000fda0003f06270 */
[----:B012---:R-:W0:Y:S01]  /*1010*/  @!P0 LDC.64 R4, c[0x0][0x230] ;  /* 0x00008c00ff048b82 */ /* 0x007e220000000a00 */
[----:B------:R-:W-:Y:S01]  /*1020*/  @!P0 IMAD.IADD R7, R0, 0x1, R3 ;  /* 0x0000000100078824 */ /* 0x000fe200078e0203 */
[----:B------:R-:W-:-:S03]  /*1030*/  @!P0 IADD3 R3, R3, 0x80, RZ ;  /* 0x0000008003038810 */ /* 0x000fc60007ffe0ff */
[----:B0-----:R-:W-:-:S05]  /*1040*/  @!P0 IMAD.WIDE.U32 R4, R7, 0x8, R4 ;  /* 0x0000000807048825 */ /* 0x001fca00078e0004 */
[----:B------:R2:W-:Y:S02]  /*1050*/  @!P0 STG.E.64 desc[UR4][R4.64], R14 ;  /* 0x0000000e04008986 */ /* 0x0005e4000c101b04 */
.L_x_11205:
[----:B------:R-:W-:Y:S05]  /*1060*/  BSYNC B0 ;  /* 0x0000000000007941 */ /* 0x000fea0003800000 */
.L_x_11199:
        /* <DEDUP_REMOVED lines=8> */
.L_x_11206:
        /* <DEDUP_REMOVED lines=9> */
.L_x_24160:


//--------------------- .text._ZN2at6native18elementwise_kernelILi128ELi4EZNS0_15gpu_kernel_implIZZZNS0_54_GLOBAL__N__d8c5977b_16_LinearAlgebra_cu_140f0503_289316addr_kernel_cudaERNS_14TensorIteratorERKN3c106ScalarES9_ENKUlvE_clEvENKUlvE4_clEvEUldddE_EEvRNS_18TensorIteratorBaseERKT_EUliE_EEviT1_ --------------------------
	.section	.text._ZN2at6native18elementwise_kernelILi128ELi4EZNS0_15gpu_kernel_implIZZZNS0_54_GLOBAL__N__d8c5977b_16_LinearAlgebra_cu_140f0503_289316addr_kernel_cudaERNS_14TensorIteratorERKN3c106ScalarES9_ENKUlvE_clEvENKUlvE4_clEvEUldddE_EEvRNS_18TensorIteratorBaseERKT_EUliE_EEviT1_,"ax",@progbits
	.align	128
        .global         _ZN2at6native18elementwise_kernelILi128ELi4EZNS0_15gpu_kernel_implIZZZNS0_54_GLOBAL__N__d8c5977b_16_LinearAlgebra_cu_140f0503_289316addr_kernel_cudaERNS_14TensorIteratorERKN3c106ScalarES9_ENKUlvE_clEvENKUlvE4_clEvEUldddE_EEvRNS_18TensorIteratorBaseERKT_EUliE_EEviT1_
        .type           _ZN2at6native18elementwise_kernelILi128ELi4EZNS0_15gpu_kernel_implIZZZNS0_54_GLOBAL__N__d8c5977b_16_LinearAlgebra_cu_140f0503_289316addr_kernel_cudaERNS_14TensorIteratorERKN3c106ScalarES9_ENKUlvE_clEvENKUlvE4_clEvEUldddE_EEvRNS_18TensorIteratorBaseERKT_EUliE_EEviT1_,@function
        .size           _ZN2at6native18elementwise_kernelILi128ELi4EZNS0_15gpu_kernel_implIZZZNS0_54_GLOBAL__N__d8c5977b_16_LinearAlgebra_cu_140f0503_289316addr_kernel_cudaERNS_14TensorIteratorERKN3c106ScalarES9_ENKUlvE_clEvENKUlvE4_clEvEUldddE_EEvRNS_18TensorIteratorBaseERKT_EUliE_EEviT1_,(.L_x_24161 - _ZN2at6native18elementwise_kernelILi128ELi4EZNS0_15gpu_kernel_implIZZZNS0_54_GLOBAL__N__d8c5977b_16_LinearAlgebra_cu_140f0503_289316addr_kernel_cudaERNS_14TensorIteratorERKN3c106ScalarES9_ENKUlvE_clEvENKUlvE4_clEvEUldddE_EEvRNS_18TensorIteratorBaseERKT_EUliE_EEviT1_)
        .other          _ZN2at6native18elementwise_kernelILi128ELi4EZNS0_15gpu_kernel_implIZZZNS0_54_GLOBAL__N__d8c5977b_16_LinearAlgebra_cu_140f0503_289316addr_kernel_cudaERNS_14TensorIteratorERKN3c106ScalarES9_ENKUlvE_clEvENKUlvE4_clEvEUldddE_EEvRNS_18TensorIteratorBaseERKT_EUliE_EEviT1_,@"STO_CUDA_ENTRY STV_DEFAULT"
_ZN2at6native18elementwise_kernelILi128ELi4EZNS0_15gpu_kernel_implIZZZNS0_54_GLOBAL__N__d8c5977b_16_LinearAlgebra_cu_140f0503_289316addr_kernel_cudaERNS_14TensorIteratorERKN3c106ScalarES9_ENKUlvE_clEvENKUlvE4_clEvEUldddE_EEvRNS_18TensorIteratorBaseERKT_EUliE_EEviT1_:
.text._ZN2at6native18elementwise_kernelILi128ELi4EZNS0_15gpu_kernel_implIZZZNS0_54_GLOBAL__N__d8c5977b_16_LinearAlgebra_cu_140f0503_289316addr_kernel_cudaERNS_14TensorIteratorERKN3c106ScalarES9_ENKUlvE_clEvENKUlvE4_clEvEUldddE_EEvRNS_18TensorIteratorBaseERKT_EUliE_EEviT1_:
        /* <DEDUP_REMOVED lines=364> */
.L_x_11209:
        /* <DEDUP_REMOVED lines=27> */
.L_x_11210:
        /* <DEDUP_REMOVED lines=18> */
.L_x_11214:
[----:B------:R-:W2:Y:S02]  /*1990*/  LDG.E.U8 R2, desc[UR36][R2.64] ;  /* 0x0000002402027981 */ /* 0x000ea4000c1e1100 */
[----:B--2---:R2:W3:Y:S01]  /*19a0*/  I2F.F64.U16 R18, R2 ;  /* 0x0000000200127312 */ /* 0x0044e20000101800 */
[----:B------:R-:W-:Y:S05]  /*19b0*/  BRA `(.L_x_11216) ;  /* 0x0000000c00707947 */ /* 0x000fea0003800000 */
.L_x_11213:
        /* <DEDUP_REMOVED lines=9> */
.L_x_11218:
[----:B------:R-:W2:Y:S02]  /*1a50*/  LDG.E R2, desc[UR36][R2.64] ;  /* 0x0000002402027981 */ /* 0x000ea4000c1e1900 */
[----:B--2---:R0:W1:Y:S01]  /*1a60*/  I2F.F64 R18, R2 ;  /* 0x0000000200127312 */ /* 0x0040620000201c00 */
[----:B------:R-:W-:Y:S05]  /*1a70*/  BRA `(.L_x_11216) ;  /* 0x0000000c00407947 */ /* 0x000fea0003800000 */
.L_x_11217:
[----:B------:R-:W2:Y:S02]  /*1a80*/  LDG.E.U16 R2, desc[UR36][R2.64] ;  /* 0x0000002402027981 */ /* 0x000ea4000c1e1500 */
[----:B--2---:R4:W0:Y:S01]  /*1a90*/  I2F.F64.S16 R18, R2 ;  /* 0x0000000200127312 */ /* 0x0048220000101c00 */
[----:B------:R-:W-:Y:S05]  /*1aa0*/  BRA `(.L_x_11216) ;  /* 0x0000000c00347947 */ /* 0x000fea0003800000 */
.L_x_11212:
        /* <DEDUP_REMOVED lines=10> */
.L_x_11220:
[----:B------:R-:W2:Y:S02]  /*1b50*/  LDG.E.U16 R0, desc[UR36][R2.64] ;  /* 0x0000002402007981 */ /* 0x000ea4000c1e1500 */
[----:B--2---:R-:W-:-:S05]  /*1b60*/  HADD2.F32 R0, -RZ, R0.H0_H0 ;  /* 0x20000000ff007230 */ /* 0x004fca0000004100 */
[----:B------:R-:W-:-:S04]  /*1b70*/  FMUL.FTZ R0, R0, 1 ;  /* 0x3f80000000007820 */ /* 0x000fc80000410000 */
[----:B------:R0:W1:Y:S01]  /*1b80*/  F2F.F64.F32 R18, R0 ;  /* 0x0000000000127310 */ /* 0x0000620000201800 */
[----:B------:R-:W-:Y:S05]  /*1b90*/  BRA `(.L_x_11216) ;  /* 0x0000000800f87947 */ /* 0x000fea0003800000 */
.L_x_11219:
        /* <DEDUP_REMOVED lines=10> */
.L_x_11222:
[----:B------:R-:W2:Y:S02]  /*1c40*/  LDG.E.U16 R2, desc[UR36][R2.64] ;  /* 0x0000002402027981 */ /* 0x000ea4000c1e1500 */
[----:B--2---:R-:W-:-:S05]  /*1c50*/  HADD2.F32 R0, -RZ, R2.H0_H0 ;  /* 0x20000002ff007230 */ /* 0x004fca0000004100 */
[----:B------:R-:W-:-:S04]  /*1c60*/  FMUL.FTZ R0, R0, 1 ;  /* 0x3f80000000007820 */ /* 0x000fc80000410000 */
[----:B------:R0:W1:Y:S01]  /*1c70*/  F2F.F64.F32 R18, R0 ;  /* 0x0000000000127310 */ /* 0x0000620000201800 */
[----:B------:R-:W-:Y:S05]  /*1c80*/  BRA `(.L_x_11216) ;  /* 0x0000000800bc7947 */ /* 0x000fea0003800000 */
.L_x_11221:
[----:B------:R0:W5:Y:S01]  /*1c90*/  LDG.E.64 R18, desc[UR36][R2.64] ;  /* 0x0000002402127981 */ /* 0x000162000c1e1b00 */
[----:B------:R-:W-:Y:S05]  /*1ca0*/  BRA `(.L_x_11216) ;  /* 0x0000000800b47947 */ /* 0x000fea0003800000 */
.L_x_11211:
        /* <DEDUP_REMOVED lines=13> */
.L_x_11225:
[----:B------:R0:W5:Y:S01]  /*1d80*/  LDG.E.64 R18, desc[UR36][R2.64] ;  /* 0x0000002402127981 */ /* 0x000162000c1e1b00 */
[----:B------:R-:W-:Y:S05]  /*1d90*/  BRA `(.L_x_11216) ;  /* 0x0000000800787947 */ /* 0x000fea0003800000 */
.L_x_11224:
        /* <DEDUP_REMOVED lines=28> */
.L_x_11227:
        /* <DEDUP_REMOVED lines=15> */
.L_x_11226:
[----:B------:R-:W2:Y:S02]  /*2050*/  LDG.E.U16 R0, desc[UR36][R2.64] ;  /* 0x0000002402007981 */ /* 0x000ea4000c1e1500 */
[----:B--2---:R-:W-:-:S04]  /*2060*/  IMAD.U32 R0, R0, 0x10000, RZ ;  /* 0x0001000000007824 */ /* 0x004fc800078e00ff */
[----:B------:R-:W-:-:S04]  /*2070*/  FMUL.FTZ R0, R0, 1 ;  /* 0x3f80000000007820 */ /* 0x000fc80000410000 */
[----:B------:R0:W1:Y:S01]  /*2080*/  F2F.F64.F32 R18, R0 ;  /* 0x0000000000127310 */ /* 0x0000620000201800 */
[----:B------:R-:W-:Y:S05]  /*2090*/  BRA `(.L_x_11216) ;  /* 0x0000000400b87947 */ /* 0x000fea0003800000 */
.L_x_11223:
        /* <DEDUP_REMOVED lines=11> */
.L_x_11230:
        /* <DEDUP_REMOVED lines=21> */
.L_x_11234:
[----:B------:R-:W-:Y:S05]  /*22a0*/  BSYNC B1 ;  /* 0x0000000000017941 */ /* 0x000fea0003800000 */
.L_x_11233:
[----:B------:R-:W-:Y:S01]  /*22b0*/  LEA R3, R0, 0x3b800000, 0x17 ;  /* 0x3b80000000037811 */ /* 0x000fe200078eb8ff */
[----:B------:R-:W-:-:S05]  /*22c0*/  IMAD.SHL.U32 R0, R2, 0x100000, RZ ;  /* 0x0010000002007824 */ /* 0x000fca00078e00ff */
[----:B------:R-:W-:-:S07]  /*22d0*/  LOP3.LUT R0, R3, R0, R4, 0xfe, !PT ;  /* 0x0000000003007212 */ /* 0x000fce00078efe04 */
.L_x_11232:
[----:B------:R-:W-:Y:S05]  /*22e0*/  BSYNC B0 ;  /* 0x0000000000007941 */ /* 0x000fea0003800000 */
.L_x_11231:
[----:B------:R-:W-:-:S04]  /*22f0*/  FMUL.FTZ R0, R0, 1 ;  /* 0x3f80000000007820 */ /* 0x000fc80000410000 */
[----:B------:R0:W1:Y:S01]  /*2300*/  F2F.F64.F32 R18, R0 ;  /* 0x0000000000127310 */ /* 0x0000620000201800 */
[----:B------:R-:W-:Y:S05]  /*2310*/  BRA `(.L_x_11216) ;  /* 0x0000000400187947 */ /* 0x000fea0003800000 */
.L_x_11229:
        /* <DEDUP_REMOVED lines=21> */
.L_x_11238:
[----:B------:R-:W-:Y:S05]  /*2470*/  BSYNC B1 ;  /* 0x0000000000017941 */ /* 0x000fea0003800000 */
.L_x_11237:
[----:B------:R-:W-:Y:S01]  /*2480*/  LEA R3, R0, 0x37800000, 0x17 ;  /* 0x3780000000037811 */ /* 0x000fe200078eb8ff */
[----:B------:R-:W-:-:S05]  /*2490*/  IMAD.SHL.U32 R0, R2, 0x200000, RZ ;  /* 0x0020000002007824 */ /* 0x000fca00078e00ff */
[----:B------:R-:W-:-:S07]  /*24a0*/  LOP3.LUT R0, R3, R0, R4, 0xfe, !PT ;  /* 0x0000000003007212 */ /* 0x000fce00078efe04 */
.L_x_11236:
[----:B------:R-:W-:Y:S05]  /*24b0*/  BSYNC B0 ;  /* 0x0000000000007941 */ /* 0x000fea0003800000 */
.L_x_11235:
[----:B------:R-:W-:-:S04]  /*24c0*/  FMUL.FTZ R0, R0, 1 ;  /* 0x3f80000000007820 */ /* 0x000fc80000410000 */
[----:B------:R0:W1:Y:S01]  /*24d0*/  F2F.F64.F32 R18, R0 ;  /* 0x0000000000127310 */ /* 0x0000620000201800 */
[----:B------:R-:W-:Y:S05]  /*24e0*/  BRA `(.L_x_11216) ;  /* 0x0000000000a47947 */ /* 0x000fea0003800000 */
.L_x_11228:
        /* <DEDUP_REMOVED lines=14> */
.L_x_11242:
[----:B------:R-:W-:Y:S05]  /*25d0*/  BSYNC B0 ;  /* 0x0000000000007941 */ /* 0x000fea0003800000 */
.L_x_11241:
[----:B------:R-:W-:-:S04]  /*25e0*/  FMUL.FTZ R0, R0, 1 ;  /* 0x3f80000000007820 */ /* 0x000fc80000410000 */
[----:B------:R0:W1:Y:S01]  /*25f0*/  F2F.F64.F32 R18, R0 ;  /* 0x0000000000127310 */ /* 0x0000620000201800 */
[----:B------:R-:W-:Y:S05]  /*2600*/  BRA `(.L_x_11216) ;  /* 0x00000000005c7947 */ /* 0x000fea0003800000 */
.L_x_11215:
        /* <DEDUP_REMOVED lines=16> */
.L_x_11243:
[----:B------:R-:W-:Y:S01]  /*2710*/  CS2R R18, SRZ ;  /* 0x0000000000127805 */ /* 0x000fe2000001ff00 */
[----:B------:R-:W-:Y:S06]  /*2720*/  BRA `(.L_x_11216) ;  /* 0x0000000000147947 */ /* 0x000fec0003800000 */
.L_x_11240:
[----:B------:R-:W2:Y:S02]  /*2730*/  LDG.E.64 R18, desc[UR36][R2.64] ;  /* 0x0000002402127981 */ /* 0x000ea4000c1e1b00 */
[----:B--2---:R-:W0:Y:S01]  /*2740*/  I2F.F64.U64 R18, R18 ;  /* 0x0000001200127312 */ /* 0x004e220000301800 */
[----:B------:R-:W-:Y:S05]  /*2750*/  BRA `(.L_x_11216) ;  /* 0x0000000000087947 */ /* 0x000fea0003800000 */
.L_x_11239:
[----:B------:R-:W2:Y:S02]  /*2760*/  LDG.E R2, desc[UR36][R2.64] ;  /* 0x0000002402027981 */ /* 0x000ea4000c1e1900 */
[----:B--2---:R0:W1:Y:S02]  /*2770*/  I2F.F64.U32 R18, R2 ;  /* 0x0000000200127312 */ /* 0x0040640000201800 */
.L_x_11216:
[----:B0-----:R-:W0:Y:S01]  /*2780*/  LDC.U8 R4, c[0x0][0x50b] ;  /* 0x000142c0ff047b82 */ /* 0x001e220000000000 */
[----:B------:R-:W-:Y:S02]  /*2790*/  ULDC.64 UR4, c[0x0][0x4f0] ;  /* 0x00013c0000047ab9 */ /* 0x000fe40000000a00 */
[----:B--2-4-:R-:W-:-:S04]  /*27a0*/  IADD3 R2, P1, R24, UR4, RZ ;  /* 0x0000000418027c10 */ /* 0x014fc8000ff3e0ff */
[----:B------:R-:W-:Y:S02]  /*27b0*/  IADD3.X R3, RZ, UR5, RZ, P1, !PT ;  /* 0x00000005ff037c10 */ /* 0x000fe40008ffe4ff */
        /* <DEDUP_REMOVED lines=14> */
.L_x_11247:
[----:B------:R-:W2:Y:S02]  /*28a0*/  LDG.E.U8 R2, desc[UR36][R2.64] ;  /* 0x0000002402027981 */ /* 0x000ea4000c1e1100 */
[----:B--2---:R0:W2:Y:S01]  /*28b0*/  I2F.F64.U16 R4, R2 ;  /* 0x0000000200047312 */ /* 0x0040a20000101800 */
[----:B------:R-:W-:Y:S05]  /*28c0*/  BRA `(.L_x_11249) ;  /* 0x0000000c00707947 */ /* 0x000fea0003800000 */
.L_x_11246:
        /* <DEDUP_REMOVED lines=9> */
.L_x_11251:
[----:B------:R-:W2:Y:S02]  /*2960*/  LDG.E R2, desc[UR36][R2.64] ;  /* 0x0000002402027981 */ /* 0x000ea4000c1e1900 */
[----:B--2---:R0:W2:Y:S01]  /*2970*/  I2F.F64 R4, R2 ;  /* 0x0000000200047312 */ /* 0x0040a20000201c00 */
[----:B------:R-:W-:Y:S05]  /*2980*/  BRA `(.L_x_11249) ;  /* 0x0000000c00407947 */ /* 0x000fea0003800000 */
.L_x_11250:
[----:B------:R-:W2:Y:S02]  /*2990*/  LDG.E.U16 R2, desc[UR36][R2.64] ;  /* 0x0000002402027981 */ /* 0x000ea4000c1e1500 */
[----:B--2---:R0:W2:Y:S01]  /*29a0*/  I2F.F64.S16 R4, R2 ;  /* 0x0000000200047312 */ /* 0x0040a20000101c00 */
[----:B------:R-:W-:Y:S05]  /*29b0*/  BRA `(.L_x_11249) ;  /* 0x0000000c00347947 */ /* 0x000fea0003800000 */
.L_x_11245:
        /* <DEDUP_REMOVED lines=10> */
.L_x_11253:
[----:B------:R-:W2:Y:S02]  /*2a60*/  LDG.E.U16 R0, desc[UR36][R2.64] ;  /* 0x0000002402007981 */ /* 0x000ea4000c1e1500 */
[----:B--2---:R-:W-:-:S05]  /*2a70*/  HADD2.F32 R0, -RZ, R0.H0_H0 ;  /* 0x20000000ff007230 */ /* 0x004fca0000004100 */
[----:B------:R-:W-:-:S04]  /*2a80*/  FMUL.FTZ R0, R0, 1 ;  /* 0x3f80000000007820 */ /* 0x000fc80000410000 */
[----:B------:R0:W2:Y:S01]  /*2a90*/  F2F.F64.F32 R4, R0 ;  /* 0x0000000000047310 */ /* 0x0000a20000201800 */
[----:B------:R-:W-:Y:S05]  /*2aa0*/  BRA `(.L_x_11249) ;  /* 0x0000000800f87947 */ /* 0x000fea0003800000 */
.L_x_11252:
        /* <DEDUP_REMOVED lines=10> */
.L_x_11255:
[----:B------:R-:W2:Y:S02]  /*2b50*/  LDG.E.U16 R2, desc[UR36][R2.64] ;  /* 0x0000002402027981 */ /* 0x000ea4000c1e1500 */
[----:B--2---:R-:W-:-:S05]  /*2b60*/  HADD2.F32 R0, -RZ, R2.H0_H0 ;  /* 0x20000002ff007230 */ /* 0x004fca0000004100 */
[----:B------:R-:W-:-:S04]  /*2b70*/  FMUL.FTZ R0, R0, 1 ;  /* 0x3f80000000007820 */ /* 0x000fc80000410000 */
[----:B------:R0:W2:Y:S01]  /*2b80*/  F2F.F64.F32 R4, R0 ;  /* 0x0000000000047310 */ /* 0x0000a20000201800 */
[----:B------:R-:W-:Y:S05]  /*2b90*/  BRA `(.L_x_11249) ;  /* 0x0000000800bc7947 */ /* 0x000fea0003800000 */
.L_x_11254:
[----:B------:R0:W5:Y:S01]  /*2ba0*/  LDG.E.64 R4, desc[UR36][R2.64] ;  /* 0x0000002402047981 */ /* 0x000162000c1e1b00 */
[----:B------:R-:W-:Y:S05]  /*2bb0*/  BRA `(.L_x_11249) ;  /* 0x0000000800b47947 */ /* 0x000fea0003800000 */
.L_x_11244:
        /* <DEDUP_REMOVED lines=13> */
.L_x_11258:
[----:B------:R0:W5:Y:S01]  /*2c90*/  LDG.E.64 R4, desc[UR36][R2.64] ;  /* 0x0000002402047981 */ /* 0x000162000c1e1b00 */
[----:B------:R-:W-:Y:S05]  /*2ca0*/  BRA `(.L_x_11249) ;  /* 0x0000000800787947 */ /* 0x000fea0003800000 */
.L_x_11257:
        /* <DEDUP_REMOVED lines=25> */
[----:B------:R-:W-:-:S06]  /*2e40*/  FMUL.FTZ R5, R5, 1 ;  /* 0x3f80000005057820 */ /* 0x000fcc0000410000 */
[----:B------:R-:W0:Y:S01]  /*2e50*/  F2F.F64.F32 R4, R5 ;  /* 0x0000000500047310 */ /* 0x000e220000201800 */
[----:B------:R-:W-:Y:S05]  /*2e60*/  BRA `(.L_x_11249) ;  /* 0x0000000800087947 */ /* 0x000fea0003800000 */
.L_x_11260:
        /* <DEDUP_REMOVED lines=15> */
.L_x_11259:
[----:B------:R-:W2:Y:S02]  /*2f60*/  LDG.E.U16 R0, desc[UR36][R2.64] ;  /* 0x0000002402007981 */ /* 0x000ea4000c1e1500 */
[----:B--2---:R-:W-:-:S04]  /*2f70*/  IMAD.U32 R0, R0, 0x10000, RZ ;  /* 0x0001000000007824 */ /* 0x004fc800078e00ff */
[----:B------:R-:W-:-:S04]  /*2f80*/  FMUL.FTZ R0, R0, 1 ;  /* 0x3f80000000007820 */ /* 0x000fc80000410000 */
[----:B------:R0:W2:Y:S01]  /*2f90*/  F2F.F64.F32 R4, R0 ;  /* 0x0000000000047310 */ /* 0x0000a20000201800 */
[----:B------:R-:W-:Y:S05]  /*2fa0*/  BRA `(.L_x_11249) ;  /* 0x0000000400b87947 */ /* 0x000fea0003800000 */
.L_x_11256:
        /* <DEDUP_REMOVED lines=11> */
.L_x_11263:
        /* <DEDUP_REMOVED lines=21> */
.L_x_11267:
[----:B------:R-:W-:Y:S05]  /*31b0*/  BSYNC B1 ;  /* 0x0000000000017941 */ /* 0x000fea0003800000 */
.L_x_11266:
[----:B------:R-:W-:Y:S01]  /*31c0*/  LEA R3, R0, 0x3b800000, 0x17 ;  /* 0x3b80000000037811 */ /* 0x000fe200078eb8ff */
[----:B------:R-:W-:-:S05]  /*31d0*/  IMAD.SHL.U32 R0, R2, 0x100000, RZ ;  /* 0x0010000002007824 */ /* 0x000fca00078e00ff */
[----:B------:R-:W-:-:S07]  /*31e0*/  LOP3.LUT R0, R3, R0, R4, 0xfe, !PT ;  /* 0x0000000003007212 */ /* 0x000fce00078efe04 */
.L_x_11265:
[----:B------:R-:W-:Y:S05]  /*31f0*/  BSYNC B0 ;  /* 0x0000000000007941 */ /* 0x000fea0003800000 */
.L_x_11264:
[----:B------:R-:W-:-:S04]  /*3200*/  FMUL.FTZ R0, R0, 1 ;  /* 0x3f80000000007820 */ /* 0x000fc80000410000 */
[----:B------:R0:W2:Y:S01]  /*3210*/  F2F.F64.F32 R4, R0 ;  /* 0x0000000000047310 */ /* 0x0000a20000201800 */
[----:B------:R-:W-:Y:S05]  /*3220*/  BRA `(.L_x_11249) ;  /* 0x0000000400187947 */ /* 0x000fea0003800000 */
.L_x_11262:
        /* <DEDUP_REMOVED lines=17> */
[----:B------:R-:W-:Y:S02]  /*3340*/  IADD3 R5, R3, -0x1d, RZ ;  /* 0xffffffe303057810 */ /* 0x000fe40007ffe0ff */
[----:B------:R-:W-:Y:S02]  /*3350*/  IADD3 R0, R0, 0x1e, -R3 ;  /* 0x0000001e00007810 */ /* 0x000fe40007ffe803 */
[----:B------:R-:W-:-:S04]  /*3360*/  SHF.L.U32 R5, R2, R5, RZ ;  /* 0x0000000502057219 */ /* 0x000fc800000006ff */
[----:B------:R-:W-:-:S07]  /*3370*/  LOP3.LUT R2, R5, 0x3, RZ, 0xc0, !PT ;  /* 0x0000000305027812 */ /* 0x000fce00078ec0ff */
.L_x_11271:
[----:B------:R-:W-:Y:S05]  /*3380*/  BSYNC B1 ;  /* 0x0000000000017941 */ /* 0x000fea0003800000 */
.L_x_11270:
[----:B------:R-:W-:Y:S01]  /*3390*/  LEA R3, R0, 0x37800000, 0x17 ;  /* 0x3780000000037811 */ /* 0x000fe200078eb8ff */
[----:B------:R-:W-:-:S05]  /*33a0*/  IMAD.SHL.U32 R0, R2, 0x200000, RZ ;  /* 0x0020000002007824 */ /* 0x000fca00078e00ff */
[----:B------:R-:W-:-:S07]  /*33b0*/  LOP3.LUT R0, R3, R0, R4, 0xfe, !PT ;  /* 0x0000000003007212 */ /* 0x000fce00078efe04 */
.L_x_11269:
[----:B------:R-:W-:Y:S05]  /*33c0*/  BSYNC B0 ;  /* 0x0000000000007941 */ /* 0x000fea0003800000 */
.L_x_11268:
[----:B------:R-:W-:-:S04]  /*33d0*/  FMUL.FTZ R0, R0, 1 ;  /* 0x3f80000000007820 */ /* 0x000fc80000410000 */
[----:B------:R0:W2:Y:S01]  /*33e0*/  F2F.F64.F32 R4, R0 ;  /* 0x0000000000047310 */ /* 0x0000a20000201800 */
[----:B------:R-:W-:Y:S05]  /*33f0*/  BRA `(.L_x_11249) ;  /* 0x0000000000a47947 */ /* 0x000fea0003800000 */
.L_x_11261:
        /* <DEDUP_REMOVED lines=14> */
.L_x_11275:
[----:B------:R-:W-:Y:S05]  /*34e0*/  BSYNC B0 ;  /* 0x0000000000007941 */ /* 0x000fea0003800000 */
.L_x_11274:
[----:B------:R-:W-:-:S04]  /*34f0*/  FMUL.FTZ R0, R0, 1 ;  /* 0x3f80000000007820 */ /* 0x000fc80000410000 */
[----:B------:R0:W2:Y:S01]  /*3500*/  F2F.F64.F32 R4, R0 ;  /* 0x0000000000047310 */ /* 0x0000a20000201800 */
[----:B------:R-:W-:Y:S05]  /*3510*/  BRA `(.L_x_11249) ;  /* 0x00000000005c7947 */ /* 0x000fea0003800000 */
.L_x_11248:
        /* <DEDUP_REMOVED lines=16> */
.L_x_11276:
[----:B------:R-:W-:Y:S01]  /*3620*/  CS2R R4, SRZ ;  /* 0x0000000000047805 */ /* 0x000fe2000001ff00 */
[----:B------:R-:W-:Y:S06]  /*3630*/  BRA `(.L_x_11249) ;  /* 0x0000000000147947 */ /* 0x000fec0003800000 */
.L_x_11273:
[----:B------:R-:W2:Y:S02]  /*3640*/  LDG.E.64 R4, desc[UR36][R2.64] ;  /* 0x0000002402047981 */ /* 0x000ea4000c1e1b00 */
[----:B--2---:R-:W0:Y:S01]  /*3650*/  I2F.F64.U64 R4, R4 ;  /* 0x0000000400047312 */ /* 0x004e220000301800 */
[----:B------:R-:W-:Y:S05]  /*3660*/  BRA `(.L_x_11249) ;  /* 0x0000000000087947 */ /* 0x000fea0003800000 */
.L_x_11272:
[----:B------:R-:W2:Y:S02]  /*3670*/  LDG.E R2, desc[UR36][R2.64] ;  /* 0x0000002402027981 */ /* 0x000ea4000c1e1900 */
[----:B--2---:R0:W2:Y:S02]  /*3680*/  I2F.F64.U32 R4, R2 ;  /* 0x0000000200047312 */ /* 0x0040a40000201800 */
.L_x_11249:
[----:B0-----:R-:W0:Y:S01]  /*3690*/  LDC.U8 R2, c[0x0][0x508] ;  /* 0x00014200ff027b82 */ /* 0x001e220000000000 */
[----:B------:R-:W-:Y:S02]  /*36a0*/  ULDC.64 UR4, c[0x0][0x4f8] ;  /* 0x00013e0000047ab9 */ /* 0x000fe40000000a00 */
[----:B-1-3-5:R-:W-:-:S08]  /*36b0*/  DMUL R18, R18, UR4 ;  /* 0x0000000412127c28 */ /* 0x02afd00008000000 */
[----:B--2-4-:R-:W-:Y:S01]  /*36c0*/  DMUL R4, R18, R4 ;  /* 0x0000000412047228 */ /* 0x014fe20000000000 */
        /* <DEDUP_REMOVED lines=14> */
.L_x_11280:
[----:B------:R-:W0:Y:S02]  /*37b0*/  F2I.S64.F64.TRUNC R4, R4 ;  /* 0x0000000400047311 */ /* 0x000e24000030d900 */
[----:B0-----:R-:W-:-:S05]  /*37c0*/  IMAD.MOV.U32 R3, RZ, RZ, R4 ;  /* 0x000000ffff037224 */ /* 0x001fca00078e0004 */
[----:B------:R0:W-:Y:S01]  /*37d0*/  STG.E.U8 desc[UR36][R16.64], R3 ;  /* 0x0000000310007986 */ /* 0x0001e2000c101124 */
[----:B------:R-:W-:Y:S05]  /*37e0*/  BRA `(.L_x_11282) ;  /* 0x0000000c00f87947 */ /* 0x000fea0003800000 */
.L_x_11279:
        /* <DEDUP_REMOVED lines=9> */
.L_x_11284:
[----:B------:R-:W0:Y:S02]  /*3880*/  F2I.F64.TRUNC R5, R4 ;  /* 0x0000000400057311 */ /* 0x000e24000030d100 */
[----:B0-----:R0:W-:Y:S01]  /*3890*/  STG.E desc[UR36][R16.64], R5 ;  /* 0x0000000510007986 */ /* 0x0011e2000c101924 */
[----:B------:R-:W-:Y:S05]  /*38a0*/  BRA `(.L_x_11282) ;  /* 0x0000000c00c87947 */ /* 0x000fea0003800000 */
.L_x_11283:
[----:B------:R-:W0:Y:S02]  /*38b0*/  F2I.F64.TRUNC R5, R4 ;  /* 0x0000000400057311 */ /* 0x000e24000030d100 */
[----:B0-----:R0:W-:Y:S01]  /*38c0*/  STG.E.U16 desc[UR36][R16.64], R5 ;  /* 0x0000000510007986 */ /* 0x0011e2000c101524 */
[----:B------:R-:W-:Y:S05]  /*38d0*/  BRA `(.L_x_11282) ;  /* 0x0000000c00bc7947 */ /* 0x000fea0003800000 */
.L_x_11278:
        /* <DEDUP_REMOVED lines=13> */
.L_x_11286:
        /* <DEDUP_REMOVED lines=8> */
.L_x_11285:
        /* <DEDUP_REMOVED lines=14> */
.L_x_11288:
        /* <DEDUP_REMOVED lines=9> */
.L_x_11287:
[----:B------:R0:W-:Y:S01]  /*3ba0*/  STG.E.64 desc[UR36][R16.64], R4 ;  /* 0x0000000410007986 */ /* 0x0001e2000c101b24 */
[----:B------:R-:W-:Y:S05]  /*3bb0*/  BRA `(.L_x_11282) ;  /* 0x0000000c00047947 */ /* 0x000fea0003800000 */
.L_x_11277:
        /* <DEDUP_REMOVED lines=12> */
.L_x_11291:
[----:B------:R-:W-:-:S05]  /*3c80*/  CS2R R6, SRZ ;  /* 0x0000000000067805 */ /* 0x000fca000001ff00 */
[----:B------:R0:W-:Y:S01]  /*3c90*/  STG.E.128 desc[UR36][R16.64], R4 ;  /* 0x0000000410007986 */ /* 0x0001e2000c101d24 */
[----:B------:R-:W-:Y:S05]  /*3ca0*/  BRA `(.L_x_11282) ;  /* 0x0000000800c87947 */ /* 0x000fea0003800000 */
.L_x_11290:
        /* <DEDUP_REMOVED lines=25> */
.L_x_11295:
[----:B------:R-:W-:Y:S05]  /*3e40*/  BSYNC B0 ;  /* 0x0000000000007941 */ /* 0x000fea0003800000 */
.L_x_11294:
[----:B------:R-:W-:-:S05]  /*3e50*/  LOP3.LUT R3, R0, R3, RZ, 0xfc, !PT ;  /* 0x0000000300037212 */ /* 0x000fca00078efcff */
[----:B------:R0:W-:Y:S01]  /*3e60*/  STG.E.U8 desc[UR36][R16.64], R3 ;  /* 0x0000000310007986 */ /* 0x0001e2000c101124 */
[----:B------:R-:W-:Y:S05]  /*3e70*/  BRA `(.L_x_11282) ;  /* 0x0000000800547947 */ /* 0x000fea0003800000 */
.L_x_11293:
        /* <DEDUP_REMOVED lines=17> */
.L_x_11297:
[----:B------:R-:W-:Y:S01]  /*3f90*/  IMAD.MOV.U32 R0, RZ, RZ, 0x7f ;  /* 0x0000007fff007424 */ /* 0x000fe200078e00ff */
[----:B------:R-:W-:-:S04]  /*3fa0*/  ISETP.GT.U32.AND P0, PT, R2, 0x7f800000, PT ;  /* 0x7f8000000200780c */ /* 0x000fc80003f04070 */
[----:B------:R-:W-:-:S09]  /*3fb0*/  SEL R0, R0, 0x7c, P0 ;  /* 0x0000007c00007807 */ /* 0x000fd20000000000 */
.L_x_11298:
[----:B------:R-:W-:Y:S05]  /*3fc0*/  BSYNC B0 ;  /* 0x0000000000007941 */ /* 0x000fea0003800000 */
.L_x_11296:
[----:B------:R-:W-:-:S04]  /*3fd0*/  LOP3.LUT R2, R3, 0x80000000, RZ, 0xc0, !PT ;  /* 0x8000000003027812 */ /* 0x000fc800078ec0ff */
[----:B------:R-:W-:-:S04]  /*3fe0*/  SHF.R.U32.HI R3, RZ, 0x18, R2 ;  /* 0x00000018ff037819 */ /* 0x000fc80000011602 */
[----:B------:R-:W-:-:S05]  /*3ff0*/  LOP3.LUT R3, R0, R3, RZ, 0xfc, !PT ;  /* 0x0000000300037212 */ /* 0x000fca00078efcff */
[----:B------:R0:W-:Y:S01]  /*4000*/  STG.E.U8 desc[UR36][R16.64], R3 ;  /* 0x0000000310007986 */ /* 0x0001e2000c101124 */
[----:B------:R-:W-:Y:S05]  /*4010*/  BRA `(.L_x_11282) ;  /* 0x0000000400ec7947 */ /* 0x000fea0003800000 */
.L_x_11292:
        /* <DEDUP_REMOVED lines=8> */
.L_x_11289:
        /* <DEDUP_REMOVED lines=11> */
.L_x_11301:
        /* <DEDUP_REMOVED lines=21> */
.L_x_11304:
[----:B------:R-:W-:-:S04]  /*42a0*/  LOP3.LUT R2, R3, 0x80000000, RZ, 0xc0, !PT ;  /* 0x8000000003027812 */ /* 0x000fc800078ec0ff */
[----:B------:R-:W-:-:S04]  /*42b0*/  SHF.R.U32.HI R3, RZ, 0x18, R2 ;  /* 0x00000018ff037819 */ /* 0x000fc80000011602 */
[----:B------:R-:W-:-:S04]  /*42c0*/  LOP3.LUT R0, R0, R3, RZ, 0xfc, !PT ;  /* 0x0000000300007212 */ /* 0x000fc800078efcff */
[----:B------:R-:W-:-:S07]  /*42d0*/  PRMT R8, R0, 0x7610, R8 ;  /* 0x0000761000087816 */ /* 0x000fce0000000008 */
.L_x_11303:
[----:B------:R-:W-:Y:S05]  /*42e0*/  BSYNC B0 ;  /* 0x0000000000007941 */ /* 0x000fea0003800000 */
.L_x_11302:
[----:B------:R3:W-:Y:S01]  /*42f0*/  STG.E.U8 desc[UR36][R16.64], R8 ;  /* 0x0000000810007986 */ /* 0x0007e2000c101124 */
[----:B------:R-:W-:Y:S05]  /*4300*/  BRA `(.L_x_11282) ;  /* 0x0000000400307947 */ /* 0x000fea0003800000 */
.L_x_11300:
        /* <DEDUP_REMOVED lines=21> */
.L_x_11307:
[----:B------:R-:W-:-:S04]  /*4460*/  LOP3.LUT R2, R3, 0x80000000, RZ, 0xc0, !PT ;  /* 0x8000000003027812 */ /* 0x000fc800078ec0ff */
[----:B------:R-:W-:-:S04]  /*4470*/  SHF.R.U32.HI R3, RZ, 0x18, R2 ;  /* 0x00000018ff037819 */ /* 0x000fc80000011602 */
[----:B------:R-:W-:-:S04]  /*4480*/  LOP3.LUT R0, R0, R3, RZ, 0xfc, !PT ;  /* 0x0000000300007212 */ /* 0x000fc800078efcff */
[----:B------:R-:W-:-:S07]  /*4490*/  PRMT R8, R0, 0x7610, R8 ;  /* 0x0000761000087816 */ /* 0x000fce0000000008 */
.L_x_11306:
[----:B------:R-:W-:Y:S05]  /*44a0*/  BSYNC B0 ;  /* 0x0000000000007941 */ /* 0x000fea0003800000 */
.L_x_11305:
[----:B------:R0:W-:Y:S01]  /*44b0*/  STG.E.U8 desc[UR36][R16.64], R8 ;  /* 0x0000000810007986 */ /* 0x0001e2000c101124 */
[----:B------:R-:W-:Y:S05]  /*44c0*/  BRA `(.L_x_11282) ;  /* 0x0000000000c07947 */ /* 0x000fea0003800000 */
.L_x_11299:
        /* <DEDUP_REMOVED lines=26> */
.L_x_11281:
        /* <DEDUP_REMOVED lines=16> */
.L_x_11310:
[----:B------:R-:W-:Y:S05]  /*4770*/  BRA `(.L_x_11282) ;  /* 0x0000000000147947 */ /* 0x000fea0003800000 */
.L_x_11309:
[----:B------:R-:W0:Y:S02]  /*4780*/  F2I.U64.F64.TRUNC R4, R4 ;  /* 0x0000000400047311 */ /* 0x000e24000030d800 */
[----:B0-----:R2:W-:Y:S01]  /*4790*/  STG.E.64 desc[UR36][R16.64], R4 ;  /* 0x0000000410007986 */ /* 0x0015e2000c101b24 */
[----:B------:R-:W-:Y:S05]  /*47a0*/  BRA `(.L_x_11282) ;  /* 0x0000000000087947 */ /* 0x000fea0003800000 */
.L_x_11308:
[----:B------:R-:W0:Y:S02]  /*47b0*/  F2I.U32.F64.TRUNC R5, R4 ;  /* 0x0000000400057311 */ /* 0x000e24000030d000 */
[----:B0-----:R0:W-:Y:S02]  /*47c0*/  STG.E desc[UR36][R16.64], R5 ;  /* 0x0000000510007986 */ /* 0x0011e4000c101924 */
.L_x_11282:
[----:B------:R-:W-:-:S04]  /*47d0*/  IMAD R22, R25, 0x200, R22 ;  /* 0x0000020019167824 */ /* 0x000fc800078e0216 */
[----:B------:R-:W-:-:S07]  /*47e0*/  VIADD R23, R22, 0x80 ;  /* 0x0000008016177836 */ /* 0x000fce0000000000 */
.L_x_11208:
[----:B------:R-:W-:Y:S05]  /*47f0*/  BSYNC B6 ;  /* 0x0000000000067941 */ /* 0x000fea0003800000 */
.L_x_11207:
        /* <DEDUP_REMOVED lines=358> */
.L_x_11313:
        /* <DEDUP_REMOVED lines=26> */
[----:B0-----:R-:W-:Y:S05]  /*6000*/  CALL.ABS.NOINC R2 ;  /* 0x0000000002007343 */ /* 0x001fea0003c00000 */
.L_x_11314:
        /* <DEDUP_REMOVED lines=18> */
.L_x_11318:
[----:B------:R-:W2:Y:S02]  /*6130*/  LDG.E.U8 R2, desc[UR36][R2.64] ;  /* 0x0000002402027981 */ /* 0x000ea4000c1e1100 */
[----:B--2---:R0:W1:Y:S01]  /*6140*/  I2F.F64.U16 R18, R2 ;  /* 0x0000000200127312 */ /* 0x0040620000101800 */
[----:B------:R-:W-:Y:S05]  /*6150*/  BRA `(.L_x_11320) ;  /* 0x0000000c00707947 */ /* 0x000fea0003800000 */
.L_x_11317:
        /* <DEDUP_REMOVED lines=9> */
.L_x_11322:
[----:B------:R-:W2:Y:S02]  /*61f0*/  LDG.E R2, desc[UR36][R2.64] ;  /* 0x0000002402027981 */ /* 0x000ea4000c1e1900 */
[----:B--2---:R0:W1:Y:S01]  /*6200*/  I2F.F64 R18, R2 ;  /* 0x0000000200127312 */ /* 0x0040620000201c00 */
[----:B------:R-:W-:Y:S05]  /*6210*/  BRA `(.L_x_11320) ;  /* 0x0000000c00407947 */ /* 0x000fea0003800000 */
.L_x_11321:
[----:B------:R-:W2:Y:S02]  /*6220*/  LDG.E.U16 R2, desc[UR36][R2.64] ;  /* 0x0000002402027981 */ /* 0x000ea4000c1e1500 */
[----:B--2---:R0:W1:Y:S01]  /*6230*/  I2F.F64.S16 R18, R2 ;  /* 0x0000000200127312 */ /* 0x0040620000101c00 */
[----:B------:R-:W-:Y:S05]  /*6240*/  BRA `(.L_x_11320) ;  /* 0x0000000c00347947 */ /* 0x000fea0003800000 */
.L_x_11316:
        /* <DEDUP_REMOVED lines=10> */
.L_x_11324:
[----:B------:R-:W2:Y:S02]  /*62f0*/  LDG.E.U16 R0, desc[UR36][R2.64] ;  /* 0x0000002402007981 */ /* 0x000ea4000c1e1500 */
[----:B--2---:R-:W-:-:S05]  /*6300*/  HADD2.F32 R0, -RZ, R0.H0_H0 ;  /* 0x20000000ff007230 */ /* 0x004fca0000004100 */
[----:B------:R-:W-:-:S04]  /*6310*/  FMUL.FTZ R0, R0, 1 ;  /* 0x3f80000000007820 */ /* 0x000fc80000410000 */
[----:B------:R0:W1:Y:S01]  /*6320*/  F2F.F64.F32 R18, R0 ;  /* 0x0000000000127310 */ /* 0x0000620000201800 */
[----:B------:R-:W-:Y:S05]  /*6330*/  BRA `(.L_x_11320) ;  /* 0x0000000800f87947 */ /* 0x000fea0003800000 */
.L_x_11323:
        /* <DEDUP_REMOVED lines=10> */
.L_x_11326:
[----:B------:R-:W2:Y:S02]  /*63e0*/  LDG.E.U16 R2, desc[UR36][R2.64] ;  /* 0x0000002402027981 */ /* 0x000ea4000c1e1500 */
[----:B--2---:R-:W-:-:S05]  /*63f0*/  HADD2.F32 R0, -RZ, R2.H0_H0 ;  /* 0x20000002ff007230 */ /* 0x004fca0000004100 */
[----:B------:R-:W-:-:S04]  /*6400*/  FMUL.FTZ R0, R0, 1 ;  /* 0x3f80000000007820 */ /* 0x000fc80000410000 */
[----:B------:R0:W1:Y:S01]  /*6410*/  F2F.F64.F32 R18, R0 ;  /* 0x0000000000127310 */ /* 0x0000620000201800 */
[----:B------:R-:W-:Y:S05]  /*6420*/  BRA `(.L_x_11320) ;  /* 0x0000000800bc7947 */ /* 0x000fea0003800000 */
.L_x_11325:
[----:B------:R0:W5:Y:S01]  /*6430*/  LDG.E.64 R18, desc[UR36][R2.64] ;  /* 0x0000002402127981 */ /* 0x000162000c1e1b00 */
[----:B------:R-:W-:Y:S05]  /*6440*/  BRA `(.L_x_11320) ;  /* 0x0000000800b47947 */ /* 0x000fea0003800000 */
.L_x_11315:
        /* <DEDUP_REMOVED lines=13> */
.L_x_11329:
[----:B------:R0:W5:Y:S01]  /*6520*/  LDG.E.64 R18, desc[UR36][R2.64] ;  /* 0x0000002402127981 */ /* 0x000162000c1e1b00 */
[----:B------:R-:W-:Y:S05]  /*6530*/  BRA `(.L_x_11320) ;  /* 0x0000000800787947 */ /* 0x000fea0003800000 */
.L_x_11328:
        /* <DEDUP_REMOVED lines=28> */
.L_x_11331:
        /* <DEDUP_REMOVED lines=15> */
.L_x_11330:
[----:B------:R-:W2:Y:S02]  /*67f0*/  LDG.E.U16 R0, desc[UR36][R2.64] ;  /* 0x0000002402007981 */ /* 0x000ea4000c1e1500 */
[----:B--2---:R-:W-:-:S04]  /*6800*/  IMAD.U32 R0, R0, 0x10000, RZ ;  /* 0x0001000000007824 */ /* 0x004fc800078e00ff */
[----:B------:R-:W-:-:S04]  /*6810*/  FMUL.FTZ R0, R0, 1 ;  /* 0x3f80000000007820 */ /* 0x000fc80000410000 */
[----:B------:R0:W1:Y:S01]  /*6820*/  F2F.F64.F32 R18, R0 ;  /* 0x0000000000127310 */ /* 0x0000620000201800 */
[----:B------:R-:W-:Y:S05]  /*6830*/  BRA `(.L_x_11320) ;  /* 0x0000000400b87947 */ /* 0x000fea0003800000 */
.L_x_11327:
        /* <DEDUP_REMOVED lines=11> */
.L_x_11334:
        /* <DEDUP_REMOVED lines=21> */
.L_x_11338:
[----:B------:R-:W-:Y:S05]  /*6a40*/  BSYNC B1 ;  /* 0x0000000000017941 */ /* 0x000fea0003800000 */
.L_x_11337:
[----:B------:R-:W-:Y:S01]  /*6a50*/  LEA R3, R0, 0x3b800000, 0x17 ;  /* 0x3b80000000037811 */ /* 0x000fe200078eb8ff */
[----:B------:R-:W-:-:S05]  /*6a60*/  IMAD.SHL.U32 R0, R2, 0x100000, RZ ;  /* 0x0010000002007824 */ /* 0x000fca00078e00ff */
[----:B------:R-:W-:-:S07]  /*6a70*/  LOP3.LUT R0, R3, R0, R4, 0xfe, !PT ;  /* 0x0000000003007212 */ /* 0x000fce00078efe04 */
.L_x_11336:
[----:B------:R-:W-:Y:S05]  /*6a80*/  BSYNC B0 ;  /* 0x0000000000007941 */ /* 0x000fea0003800000 */
.L_x_11335:
[----:B------:R-:W-:-:S04]  /*6a90*/  FMUL.FTZ R0, R0, 1 ;  /* 0x3f80000000007820 */ /* 0x000fc80000410000 */
[----:B------:R0:W1:Y:S01]  /*6aa0*/  F2F.F64.F32 R18, R0 ;  /* 0x0000000000127310 */ /* 0x0000620000201800 */
[----:B------:R-:W-:Y:S05]  /*6ab0*/  BRA `(.L_x_11320) ;  /* 0x0000000400187947 */ /* 0x000fea0003800000 */
.L_x_11333:
        /* <DEDUP_REMOVED lines=21> */
.L_x_11342:
[----:B------:R-:W-:Y:S05]  /*6c10*/  BSYNC B1 ;  /* 0x0000000000017941 */ /* 0x000fea0003800000 */
.L_x_11341:
[----:B------:R-:W-:Y:S01]  /*6c20*/  LEA R3, R0, 0x37800000, 0x17 ;  /* 0x3780000000037811 */ /* 0x000fe200078eb8ff */
[----:B------:R-:W-:-:S05]  /*6c30*/  IMAD.SHL.U32 R0, R2, 0x200000, RZ ;  /* 0x0020000002007824 */ /* 0x000fca00078e00ff */
[----:B------:R-:W-:-:S07]  /*6c40*/  LOP3.LUT R0, R3, R0, R4, 0xfe, !PT ;  /* 0x0000000003007212 */ /* 0x000fce00078efe04 */
.L_x_11340:
[----:B------:R-:W-:Y:S05]  /*6c50*/  BSYNC B0 ;  /* 0x0000000000007941 */ /* 0x000fea0003800000 */
.L_x_11339:
[----:B------:R-:W-:-:S04]  /*6c60*/  FMUL.FTZ R0, R0, 1 ;  /* 0x3f80000000007820 */ /* 0x000fc80000410000 */
[----:B------:R0:W1:Y:S01]  /*6c70*/  F2F.F64.F32 R18, R0 ;  /* 0x0000000000127310 */ /* 0x0000620000201800 */
[----:B------:R-:W-:Y:S05]  /*6c80*/  BRA `(.L_x_11320) ;  /* 0x0000000000a47947 */ /* 0x000fea0003800000 */
.L_x_11332:
        /* <DEDUP_REMOVED lines=14> */
.L_x_11346:
[----:B------:R-:W-:Y:S05]  /*6d70*/  BSYNC B0 ;  /* 0x0000000000007941 */ /* 0x000fea0003800000 */
.L_x_11345:
[----:B------:R-:W-:-:S04]  /*6d80*/  FMUL.FTZ R0, R0, 1 ;  /* 0x3f80000000007820 */ /* 0x000fc80000410000 */
[----:B------:R0:W1:Y:S01]  /*6d90*/  F2F.F64.F32 R18, R0 ;  /* 0x0000000000127310 */ /* 0x0000620000201800 */
[----:B------:R-:W-:Y:S05]  /*6da0*/  BRA `(.L_x_11320) ;  /* 0x00000000005c7947 */ /* 0x000fea0003800000 */
.L_x_11319:
        /* <DEDUP_REMOVED lines=16> */
.L_x_11347:
[----:B------:R-:W-:Y:S01]  /*6eb0*/  CS2R R18, SRZ ;  /* 0x0000000000127805 */ /* 0x000fe2000001ff00 */
[----:B------:R-:W-:Y:S06]  /*6ec0*/  BRA `(.L_x_11320) ;  /* 0x0000000000147947 */ /* 0x000fec0003800000 */
.L_x_11344:
[----:B------:R-:W2:Y:S02]  /*6ed0*/  LDG.E.64 R18, desc[UR36][R2.64] ;  /* 0x0000002402127981 */ /* 0x000ea4000c1e1b00 */
[----:B--2---:R-:W0:Y:S01]  /*6ee0*/  I2F.F64.U64 R18, R18 ;  /* 0x0000001200127312 */ /* 0x004e220000301800 */
[----:B------:R-:W-:Y:S05]  /*6ef0*/  BRA `(.L_x_11320) ;  /* 0x0000000000087947 */ /* 0x000fea0003800000 */
.L_x_11343:
[----:B------:R-:W2:Y:S02]  /*6f00*/  LDG.E R2, desc[UR36][R2.64] ;  /* 0x0000002402027981 */ /* 0x000ea4000c1e1900 */
[----:B--2---:R0:W1:Y:S02]  /*6f10*/  I2F.F64.U32 R18, R2 ;  /* 0x0000000200127312 */ /* 0x0040640000201800 */
.L_x_11320:
[----:B-1----:R-:W1:Y:S01]  /*6f20*/  LDC.U8 R4, c[0x0][0x50b] ;  /* 0x000142c0ff047b82 */ /* 0x002e620000000000 */
        /* <DEDUP_REMOVED lines=17> */
.L_x_11351:
[----:B------:R-:W3:Y:S02]  /*7040*/  LDG.E.U8 R2, desc[UR36][R2.64] ;  /* 0x0000002402027981 */ /* 0x000ee4000c1e1100 */
[----:B---3--:R0:W1:Y:S01]  /*7050*/  I2F.F64.U16 R4, R2 ;  /* 0x0000000200047312 */ /* 0x0080620000101800 */
[----:B------:R-:W-:Y:S05]  /*7060*/  BRA `(.L_x_11353) ;  /* 0x0000000c00707947 */ /* 0x000fea0003800000 */
.L_x_11350:
[----:B------:R-:W-:-:S13]  /*7070*/  ISETP.NE.AND P0, PT, R0, 0x2, PT ;  /* 0x000000020000780c */ /* 0x000fda0003f05270 */
[----:B------:R-:W-:Y:S05]  /*7080*/  @!P0 BRA `(.L_x_11354) ;  /* 0x0000000000288947 */ /* 0x000fea0003800000 */
[----:B------:R-:W-:-:S13]  /*7090*/  ISETP.NE.AND P0, PT, R0, 0x3, PT ;  /* 0x000000030000780c */ /* 0x000fda0003f05270 */
[----:B------:R-:W-:Y:S05]  /*70a0*/  @!P0 BRA `(.L_x_11355) ;  /* 0x0000000000148947 */ /* 0x000fea0003800000 */
[----:B------:R-:W-:-:S13]  /*70b0*/  ISETP.NE.AND P0, PT, R0, 0x4, PT ;  /* 0x000000040000780c */ /* 0x000fda0003f05270 */
[----:B------:R-:W-:Y:S05]  /*70c0*/  @P0 BRA `(.L_x_11352) ;  /* 0x0000000800fc0947 */ /* 0x000fea0003800000 */
[----:B---3--:R-:W3:Y:S02]  /*70d0*/  LDG.E.64 R4, desc[UR36][R2.64] ;  /* 0x0000002402047981 */ /* 0x008ee4000c1e1b00 */
[----:B---3--:R-:W3:Y:S01]  /*70e0*/  I2F.F64.S64 R4, R4 ;  /* 0x0000000400047312 */ /* 0x008ee20000301c00 */
[----:B------:R-:W-:Y:S05]  /*70f0*/  BRA `(.L_x_11353) ;  /* 0x0000000c004c7947 */ /* 0x000fea0003800000 */
.L_x_11355:
[----:B------:R-:W3:Y:S02]  /*7100*/  LDG.E R2, desc[UR36][R2.64] ;  /* 0x0000002402027981 */ /* 0x000ee4000c1e1900 */
[----:B---3--:R0:W1:Y:S01]  /*7110*/  I2F.F64 R4, R2 ;  /* 0x0000000200047312 */ /* 0x0080620000201c00 */
[----:B------:R-:W-:Y:S05]  /*7120*/  BRA `(.L_x_11353) ;  /* 0x0000000c00407947 */ /* 0x000fea0003800000 */
.L_x_11354:
[----:B------:R-:W3:Y:S02]  /*7130*/  LDG.E.U16 R2, desc[UR36][R2.64] ;  /* 0x0000002402027981 */ /* 0x000ee4000c1e1500 */
[----:B---3--:R0:W1:Y:S01]  /*7140*/  I2F.F64.S16 R4, R2 ;  /* 0x0000000200047312 */ /* 0x0080620000101c00 */
[----:B------:R-:W-:Y:S05]  /*7150*/  BRA `(.L_x_11353) ;  /* 0x0000000c00347947 */ /* 0x000fea0003800000 */
.L_x_11349:
        /* <DEDUP_REMOVED lines=8> */
[----:B---3--:R-:W0:Y:S01]  /*71e0*/  F2F.F64.F32 R4, R4 ;  /* 0x0000000400047310 */ /* 0x008e220000201800 */
[----:B------:R-:W-:Y:S05]  /*71f0*/  BRA `(.L_x_11353) ;  /* 0x0000000c000c7947 */ /* 0x000fea0003800000 */
.L_x_11357:
[----:B------:R-:W2:Y:S02]  /*7200*/  LDG.E.U16 R0, desc[UR36][R2.64] ;  /* 0x0000002402007981 */ /* 0x000ea4000c1e1500 */
[----:B--2---:R-:W-:-:S05]  /*7210*/  HADD2.F32 R0, -RZ, R0.H0_H0 ;  /* 0x20000000ff007230 */ /* 0x004fca0000004100 */
[----:B------:R-:W-:-:S04]  /*7220*/  FMUL.FTZ R0, R0, 1 ;  /* 0x3f80000000007820 */ /* 0x000fc80000410000 */
[----:B---3--:R0:W1:Y:S01]  /*7230*/  F2F.F64.F32 R4, R0 ;  /* 0x0000000000047310 */ /* 0x0080620000201800 */
[----:B------:R-:W-:Y:S05]  /*7240*/  BRA `(.L_x_11353) ;  /* 0x0000000800f87947 */ /* 0x000fea0003800000 */
.L_x_11356:
        /* <DEDUP_REMOVED lines=10> */
.L_x_11359:
[----:B------:R-:W2:Y:S02]  /*72f0*/  LDG.E.U16 R2, desc[UR36][R2.64] ;  /* 0x0000002402027981 */ /* 0x000ea4000c1e1500 */
[----:B--2---:R-:W-:-:S05]  /*7300*/  HADD2.F32 R0, -RZ, R2.H0_H0 ;  /* 0x20000002ff007230 */ /* 0x004fca0000004100 */
[----:B------:R-:W-:-:S04]  /*7310*/  FMUL.FTZ R0, R0, 1 ;  /* 0x3f80000000007820 */ /* 0x000fc80000410000 */
[----:B---3--:R0:W1:Y:S01]  /*7320*/  F2F.F64.F32 R4, R0 ;  /* 0x0000000000047310 */ /* 0x0080620000201800 */
[----:B------:R-:W-:Y:S05]  /*7330*/  BRA `(.L_x_11353) ;  /* 0x0000000800bc7947 */ /* 0x000fea0003800000 */
.L_x_11358:
[----:B---3--:R0:W5:Y:S01]  /*7340*/  LDG.E.64 R4, desc[UR36][R2.64] ;  /* 0x0000002402047981 */ /* 0x008162000c1e1b00 */
[----:B------:R-:W-:Y:S05]  /*7350*/  BRA `(.L_x_11353) ;  /* 0x0000000800b47947 */ /* 0x000fea0003800000 */
.L_x_11348:
        /* <DEDUP_REMOVED lines=11> */
[----:B---3--:R-:W-:Y:S01]  /*7410*/  FSEL R5, RZ, 1.875, !P0 ;  /* 0x3ff00000ff057808 */ /* 0x008fe20004000000 */
[----:B------:R-:W-:Y:S08]  /*7420*/  BRA `(.L_x_11353) ;  /* 0x0000000800807947 */ /* 0x000ff00003800000 */
.L_x_11362:
[----:B---3--:R0:W5:Y:S01]  /*7430*/  LDG.E.64 R4, desc[UR36][R2.64] ;  /* 0x0000002402047981 */ /* 0x008162000c1e1b00 */
[----:B------:R-:W-:Y:S05]  /*7440*/  BRA `(.L_x_11353) ;  /* 0x0000000800787947 */ /* 0x000fea0003800000 */
.L_x_11361:
        /* <DEDUP_REMOVED lines=11> */
[C---:B------:R-:W-:Y:S01]  /*7500*/  IADD3 R6, R4.reuse, 0x1000000, RZ ;  /* 0x0100000004067810 */ /* 0x040fe20007ffe0ff */
        /* <DEDUP_REMOVED lines=16> */
.L_x_11364:
[----:B------:R-:W2:Y:S02]  /*7610*/  LDG.E.U8 R2, desc[UR36][R2.64] ;  /* 0x0000002402027981 */ /* 0x000ea4000c1e1100 */
        /* <DEDUP_REMOVED lines=14> */
.L_x_11363:
[----:B------:R-:W2:Y:S02]  /*7700*/  LDG.E.U16 R0, desc[UR36][R2.64] ;  /* 0x0000002402007981 */ /* 0x000ea4000c1e1500 */
[----:B--2---:R-:W-:-:S04]  /*7710*/  IMAD.U32 R0, R0, 0x10000, RZ ;  /* 0x0001000000007824 */ /* 0x004fc800078e00ff */
[----:B------:R-:W-:-:S04]  /*7720*/  FMUL.FTZ R0, R0, 1 ;  /* 0x3f80000000007820 */ /* 0x000fc80000410000 */
[----:B---3--:R0:W1:Y:S01]  /*7730*/  F2F.F64.F32 R4, R0 ;  /* 0x0000000000047310 */ /* 0x0080620000201800 */
[----:B------:R-:W-:Y:S05]  /*7740*/  BRA `(.L_x_11353) ;  /* 0x0000000400b87947 */ /* 0x000fea0003800000 */
.L_x_11360:
        /* <DEDUP_REMOVED lines=11> */
.L_x_11367:
        /* <DEDUP_REMOVED lines=21> */
.L_x_11371:
[----:B------:R-:W-:Y:S05]  /*7950*/  BSYNC B1 ;  /* 0x0000000000017941 */ /* 0x000fea0003800000 */
.L_x_11370:
[----:B------:R-:W-:Y:S01]  /*7960*/  LEA R3, R0, 0x3b800000, 0x17 ;  /* 0x3b80000000037811 */ /* 0x000fe200078eb8ff */
[----:B------:R-:W-:-:S05]  /*7970*/  IMAD.SHL.U32 R0, R2, 0x100000, RZ ;  /* 0x0010000002007824 */ /* 0x000fca00078e00ff */
[----:B------:R-:W-:-:S07]  /*7980*/  LOP3.LUT R0, R3, R0, R4, 0xfe, !PT ;  /* 0x0000000003007212 */ /* 0x000fce00078efe04 */
.L_x_11369:
[----:B------:R-:W-:Y:S05]  /*7990*/  BSYNC B0 ;  /* 0x0000000000007941 */ /* 0x000fea0003800000 */
.L_x_11368:
[----:B------:R-:W-:-:S04]  /*79a0*/  FMUL.FTZ R0, R0, 1 ;  /* 0x3f80000000007820 */ /* 0x000fc80000410000 */
[----:B---3--:R0:W1:Y:S01]  /*79b0*/  F2F.F64.F32 R4, R0 ;  /* 0x0000000000047310 */ /* 0x0080620000201800 */
[----:B------:R-:W-:Y:S05]  /*79c0*/  BRA `(.L_x_11353) ;  /* 0x0000000400187947 */ /* 0x000fea0003800000 */
.L_x_11366:
        /* <DEDUP_REMOVED lines=21> */
.L_x_11375:
[----:B------:R-:W-:Y:S05]  /*7b20*/  BSYNC B1 ;  /* 0x0000000000017941 */ /* 0x000fea0003800000 */
.L_x_11374:
[----:B------:R-:W-:Y:S01]  /*7b30*/  LEA R3, R0, 0x37800000, 0x17 ;  /* 0x3780000000037811 */ /* 0x000fe200078eb8ff */
[----:B------:R-:W-:-:S05]  /*7b40*/  IMAD.SHL.U32 R0, R2, 0x200000, RZ ;  /* 0x0020000002007824 */ /* 0x000fca00078e00ff */
[----:B------:R-:W-:-:S07]  /*7b50*/  LOP3.LUT R0, R3, R0, R4, 0xfe, !PT ;  /* 0x0000000003007212 */ /* 0x000fce00078efe04 */
.L_x_11373:
[----:B------:R-:W-:Y:S05]  /*7b60*/  BSYNC B0 ;  /* 0x0000000000007941 */ /* 0x000fea0003800000 */
.L_x_11372:
[----:B------:R-:W-:-:S04]  /*7b70*/  FMUL.FTZ R0, R0, 1 ;  /* 0x3f80000000007820 */ /* 0x000fc80000410000 */
[----:B---3--:R0:W1:Y:S01]  /*7b80*/  F2F.F64.F32 R4, R0 ;  /* 0x0000000000047310 */ /* 0x0080620000201800 */
[----:B------:R-:W-:Y:S05]  /*7b90*/  BRA `(.L_x_11353) ;  /* 0x0000000000a47947 */ /* 0x000fea0003800000 */
.L_x_11365:
        /* <DEDUP_REMOVED lines=14> */
.L_x_11379:
[----:B------:R-:W-:Y:S05]  /*7c80*/  BSYNC B0 ;  /* 0x0000000000007941 */ /* 0x000fea0003800000 */
.L_x_11378:
[----:B------:R-:W-:-:S04]  /*7c90*/  FMUL.FTZ R0, R0, 1 ;  /* 0x3f80000000007820 */ /* 0x000fc80000410000 */
[----:B---3--:R0:W1:Y:S01]  /*7ca0*/  F2F.F64.F32 R4, R0 ;  /* 0x0000000000047310 */ /* 0x0080620000201800 */
[----:B------:R-:W-:Y:S05]  /*7cb0*/  BRA `(.L_x_11353) ;  /* 0x00000000005c7947 */ /* 0x000fea0003800000 */
.L_x_11352:
[----:B------:R-:W-:Y:S01]  /*7cc0*/  MOV R2, 0x228 ;  /* 0x0000022800027802 */ /* 0x000fe20000000f00 */
[----:B------:R-:W-:Y:S01]  /*7cd0*/  ULDC.64 UR4, c[0x4][0x218] ;  /* 0x0100860000047ab9 */ /* 0x000fe20000000a00 */
[----:B------:R-:W-:Y:S01]  /*7ce0*/  ULDC.64 UR6, c[0x4][0x60] ;  /* 0x0100180000067ab9 */ /* 0x000fe20000000a00 */
[----:B------:R-:W-:Y:S01]  /*7cf0*/  MOV R4, UR4 ;  /* 0x0000000400047c02 */ /* 0x000fe20008000f00 */
[----:B---3--:R-:W-:Y:S01]  /*7d00*/  IMAD.U32 R5, RZ, RZ, UR5 ;  /* 0x00000005ff057e24 */ /* 0x008fe2000f8e00ff */
        /* <DEDUP_REMOVED lines=11> */
.L_x_11380:
[----:B------:R-:W-:Y:S01]  /*7dc0*/  CS2R R4, SRZ ;  /* 0x0000000000047805 */ /* 0x000fe2000001ff00 */
[----:B------:R-:W-:Y:S06]  /*7dd0*/  BRA `(.L_x_11353) ;  /* 0x0000000000147947 */ /* 0x000fec0003800000 */
.L_x_11377:
[----:B---3--:R-:W3:Y:S02]  /*7de0*/  LDG.E.64 R4, desc[UR36][R2.64] ;  /* 0x0000002402047981 */ /* 0x008ee4000c1e1b00 */
[----:B---3--:R-:W0:Y:S01]  /*7df0*/  I2F.F64.U64 R4, R4 ;  /* 0x0000000400047312 */ /* 0x008e220000301800 */
[----:B------:R-:W-:Y:S05]  /*7e00*/  BRA `(.L_x_11353) ;  /* 0x0000000000087947 */ /* 0x000fea0003800000 */
.L_x_11376:
[----:B------:R-:W3:Y:S02]  /*7e10*/  LDG.E R2, desc[UR36][R2.64] ;  /* 0x0000002402027981 */ /* 0x000ee4000c1e1900 */
[----:B---3--:R0:W1:Y:S02]  /*7e20*/  I2F.F64.U32 R4, R2 ;  /* 0x0000000200047312 */ /* 0x0080640000201800 */
.L_x_11353:
[----:B0-----:R-:W0:Y:S01]  /*7e30*/  LDC.U8 R2, c[0x0][0x508] ;  /* 0x00014200ff027b82 */ /* 0x001e220000000000 */
[----:B------:R-:W-:Y:S02]  /*7e40*/  ULDC.64 UR4, c[0x0][0x4f8] ;  /* 0x00013e0000047ab9 */ /* 0x000fe40000000a00 */
[----:B--2-45:R-:W-:-:S08]  /*7e50*/  DMUL R18, R18, UR4 ;  /* 0x0000000412127c28 */ /* 0x034fd00008000000 */
[----:B-1-3--:R-:W-:Y:S01]  /*7e60*/  DMUL R4, R18, R4 ;  /* 0x0000000412047228 */ /* 0x00afe20000000000 */
        /* <DEDUP_REMOVED lines=14> */
.L_x_11384:
[----:B------:R-:W0:Y:S02]  /*7f50*/  F2I.S64.F64.TRUNC R4, R4 ;  /* 0x0000000400047311 */ /* 0x000e24000030d900 */
[----:B0-----:R-:W-:-:S05]  /*7f60*/  IMAD.MOV.U32 R3, RZ, RZ, R4 ;  /* 0x000000ffff037224 */ /* 0x001fca00078e0004 */
[----:B------:R0:W-:Y:S01]  /*7f70*/  STG.E.U8 desc[UR36][R16.64], R3 ;  /* 0x0000000310007986 */ /* 0x0001e2000c101124 */
[----:B------:R-:W-:Y:S05]  /*7f80*/  BRA `(.L_x_11386) ;  /* 0x0000000c00f87947 */ /* 0x000fea0003800000 */
.L_x_11383:
        /* <DEDUP_REMOVED lines=9> */
.L_x_11388:
[----:B------:R-:W0:Y:S02]  /*8020*/  F2I.F64.TRUNC R5, R4 ;  /* 0x0000000400057311 */ /* 0x000e24000030d100 */
[----:B0-----:R3:W-:Y:S01]  /*8030*/  STG.E desc[UR36][R16.64], R5 ;  /* 0x0000000510007986 */ /* 0x0017e2000c101924 */
[----:B------:R-:W-:Y:S05]  /*8040*/  BRA `(.L_x_11386) ;  /* 0x0000000c00c87947 */ /* 0x000fea0003800000 */
.L_x_11387:
[----:B------:R-:W0:Y:S02]  /*8050*/  F2I.F64.TRUNC R5, R4 ;  /* 0x0000000400057311 */ /* 0x000e24000030d100 */
[----:B0-----:R2:W-:Y:S01]  /*8060*/  STG.E.U16 desc[UR36][R16.64], R5 ;  /* 0x0000000510007986 */ /* 0x0015e2000c101524 */
[----:B------:R-:W-:Y:S05]  /*8070*/  BRA `(.L_x_11386) ;  /* 0x0000000c00bc7947 */ /* 0x000fea0003800000 */
.L_x_11382:
        /* <DEDUP_REMOVED lines=13> */
.L_x_11390:
        /* <DEDUP_REMOVED lines=8> */
.L_x_11389:
        /* <DEDUP_REMOVED lines=14> */
.L_x_11392:
        /* <DEDUP_REMOVED lines=9> */
.L_x_11391:
[----:B------:R0:W-:Y:S01]  /*8340*/  STG.E.64 desc[UR36][R16.64], R4 ;  /* 0x0000000410007986 */ /* 0x0001e2000c101b24 */
[----:B------:R-:W-:Y:S05]  /*8350*/  BRA `(.L_x_11386) ;  /* 0x0000000c00047947 */ /* 0x000fea0003800000 */
.L_x_11381:
        /* <DEDUP_REMOVED lines=12> */
.L_x_11395:
[----:B------:R-:W-:-:S05]  /*8420*/  CS2R R6, SRZ ;  /* 0x0000000000067805 */ /* 0x000fca000001ff00 */
[----:B------:R0:W-:Y:S01]  /*8430*/  STG.E.128 desc[UR36][R16.64], R4 ;  /* 0x0000000410007986 */ /* 0x0001e2000c101d24 */
[----:B------:R-:W-:Y:S05]  /*8440*/  BRA `(.L_x_11386) ;  /* 0x0000000800c87947 */ /* 0x000fea0003800000 */
.L_x_11394:
        /* <DEDUP_REMOVED lines=25> */
.L_x_11399:
[----:B------:R-:W-:Y:S05]  /*85e0*/  BSYNC B0 ;  /* 0x0000000000007941 */ /* 0x000fea0003800000 */
.L_x_11398:
[----:B------:R-:W-:-:S05]  /*85f0*/  LOP3.LUT R3, R0, R3, RZ, 0xfc, !PT ;  /* 0x0000000300037212 */ /* 0x000fca00078efcff */
[----:B------:R0:W-:Y:S01]  /*8600*/  STG.E.U8 desc[UR36][R16.64], R3 ;  /* 0x0000000310007986 */ /* 0x0001e2000c101124 */
[----:B------:R-:W-:Y:S05]  /*8610*/  BRA `(.L_x_11386) ;  /* 0x0000000800547947 */ /* 0x000fea0003800000 */
.L_x_11397:
        /* <DEDUP_REMOVED lines=17> */
.L_x_11401:
[----:B------:R-:W-:Y:S01]  /*8730*/  IMAD.MOV.U32 R0, RZ, RZ, 0x7f ;  /* 0x0000007fff007424 */ /* 0x000fe200078e00ff */
[----:B------:R-:W-:-:S04]  /*8740*/  ISETP.GT.U32.AND P0, PT, R2, 0x7f800000, PT ;  /* 0x7f8000000200780c */ /* 0x000fc80003f04070 */
[----:B------:R-:W-:-:S09]  /*8750*/  SEL R0, R0, 0x7c, P0 ;  /* 0x0000007c00007807 */ /* 0x000fd20000000000 */
.L_x_11402:
[----:B------:R-:W-:Y:S05]  /*8760*/  BSYNC B0 ;  /* 0x0000000000007941 */ /* 0x000fea0003800000 */
.L_x_11400:
[----:B------:R-:W-:-:S04]  /*8770*/  LOP3.LUT R2, R3, 0x80000000, RZ, 0xc0, !PT ;  /* 0x8000000003027812 */ /* 0x000fc800078ec0ff */
[----:B------:R-:W-:-:S04]  /*8780*/  SHF.R.U32.HI R3, RZ, 0x18, R2 ;  /* 0x00000018ff037819 */ /* 0x000fc80000011602 */
[----:B------:R-:W-:-:S05]  /*8790*/  LOP3.LUT R3, R0, R3, RZ, 0xfc, !PT ;  /* 0x0000000300037212 */ /* 0x000fca00078efcff */
[----:B------:R0:W-:Y:S01]  /*87a0*/  STG.E.U8 desc[UR36][R16.64], R3 ;  /* 0x0000000310007986 */ /* 0x0001e2000c101124 */
[----:B------:R-:W-:Y:S05]  /*87b0*/  BRA `(.L_x_11386) ;  /* 0x0000000400ec7947 */ /* 0x000fea0003800000 */
.L_x_11396:
        /* <DEDUP_REMOVED lines=8> */
.L_x_11393:
        /* <DEDUP_REMOVED lines=11> */
.L_x_11405:
        /* <DEDUP_REMOVED lines=21> */
.L_x_11408:
[----:B------:R-:W-:-:S04]  /*8a40*/  LOP3.LUT R2, R3, 0x80000000, RZ, 0xc0, !PT ;  /* 0x8000000003027812 */ /* 0x000fc800078ec0ff */
[----:B------:R-:W-:-:S04]  /*8a50*/  SHF.R.U32.HI R3, RZ, 0x18, R2 ;  /* 0x00000018ff037819 */ /* 0x000fc80000011602 */
[----:B------:R-:W-:-:S04]  /*8a60*/  LOP3.LUT R0, R0, R3, RZ, 0xfc, !PT ;  /* 0x0000000300007212 */ /* 0x000fc800078efcff */
[----:B------:R-:W-:-:S07]  /*8a70*/  PRMT R8, R0, 0x7610, R8 ;  /* 0x0000761000087816 */ /* 0x000fce0000000008 */
.L_x_11407:
[----:B------:R-:W-:Y:S05]  /*8a80*/  BSYNC B0 ;  /* 0x0000000000007941 */ /* 0x000fea0003800000 */
.L_x_11406:
[----:B------:R0:W-:Y:S01]  /*8a90*/  STG.E.U8 desc[UR36][R16.64], R8 ;  /* 0x0000000810007986 */ /* 0x0001e2000c101124 */
[----:B------:R-:W-:Y:S05]  /*8aa0*/  BRA `(.L_x_11386) ;  /* 0x0000000400307947 */ /* 0x000fea0003800000 */
.L_x_11404:
        /* <DEDUP_REMOVED lines=21> */
.L_x_11411:
[----:B------:R-:W-:-:S04]  /*8c00*/  LOP3.LUT R2, R3, 0x80000000, RZ, 0xc0, !PT ;  /* 0x8000000003027812 */ /* 0x000fc800078ec0ff */
[----:B------:R-:W-:-:S04]  /*8c10*/  SHF.R.U32.HI R3, RZ, 0x18, R2 ;  /* 0x00000018ff037819 */ /* 0x000fc80000011602 */
[----:B------:R-:W-:-:S04]  /*8c20*/  LOP3.LUT R0, R0, R3, RZ, 0xfc, !PT ;  /* 0x0000000300007212 */ /* 0x000fc800078efcff */
[----:B------:R-:W-:-:S07]  /*8c30*/  PRMT R8, R0, 0x7610, R8 ;  /* 0x0000761000087816 */ /* 0x000fce0000000008 */
.L_x_11410:
[----:B------:R-:W-:Y:S05]  /*8c40*/  BSYNC B0 ;  /* 0x0000000000007941 */ /* 0x000fea0003800000 */
.L_x_11409:
[----:B------:R0:W-:Y:S01]  /*8c50*/  STG.E.U8 desc[UR36][R16.64], R8 ;  /* 0x0000000810007986 */ /* 0x0001e2000c101124 */
[----:B------:R-:W-:Y:S05]  /*8c60*/  BRA `(.L_x_11386) ;  /* 0x0000000000c07947 */ /* 0x000fea0003800000 */
.L_x_11403:
        /* <DEDUP_REMOVED lines=22> */
[----:B------:R-:W-:-:S05]  /*8dd0*/  @!P0 IMAD.MOV R0, RZ, RZ, R2 ;  /* 0x000000ffff008224 */ /* 0x000fca00078e0202 */
[----:B------:R-:W-:-:S05]  /*8de0*/  @P1 MOV R3, R0 ;  /* 0x0000000000031202 */ /* 0x000fca0000000f00 */
[----:B------:R0:W-:Y:S01]  /*8df0*/  STG.E.U8 desc[UR36][R16.64], R3 ;  /* 0x0000000310007986 */ /* 0x0001e2000c101124 */
[----:B------:R-:W-:Y:S05]  /*8e00*/  BRA `(.L_x_11386) ;  /* 0x0000000000587947 */ /* 0x000fea0003800000 */
.L_x_11385:
        /* <DEDUP_REMOVED lines=16> */
.L_x_11414:
[----:B------:R-:W-:Y:S05]  /*8f10*/  BRA `(.L_x_11386) ;  /* 0x0000000000147947 */ /* 0x000fea0003800000 */
.L_x_11413:
[----:B------:R-:W0:Y:S02]  /*8f20*/  F2I.U64.F64.TRUNC R4, R4 ;  /* 0x0000000400047311 */ /* 0x000e24000030d800 */
[----:B0-----:R0:W-:Y:S01]  /*8f30*/  STG.E.64 desc[UR36][R16.64], R4 ;  /* 0x0000000410007986 */ /* 0x0011e2000c101b24 */
[----:B------:R-:W-:Y:S05]  /*8f40*/  BRA `(.L_x_11386) ;  /* 0x0000000000087947 */ /* 0x000fea0003800000 */
.L_x_11412:
[----:B------:R-:W0:Y:S02]  /*8f50*/  F2I.U32.F64.TRUNC R5, R4 ;  /* 0x0000000400057311 */ /* 0x000e24000030d000 */
[----:B0-----:R0:W-:Y:S02]  /*8f60*/  STG.E desc[UR36][R16.64], R5 ;  /* 0x0000000510007986 */ /* 0x0011e4000c101924 */
.L_x_11386:
[----:B------:R-:W-:-:S07]  /*8f70*/  VIADD R23, R23, 0x80 ;  /* 0x0000008017177836 */ /* 0x000fce0000000000 */
.L_x_11312:
[----:B------:R-:W-:Y:S05]  /*8f80*/  BSYNC B6 ;  /* 0x0000000000067941 */ /* 0x000fea0003800000 */
.L_x_11311:
        /* <DEDUP_REMOVED lines=358> */
.L_x_11417:
        /* <DEDUP_REMOVED lines=27> */
.L_x_11418:
        /* <DEDUP_REMOVED lines=18> */
.L_x_11422:
[----:B------:R-:W2:Y:S02]  /*a8c0*/  LDG.E.U8 R2, desc[UR36][R2.64] ;  /* 0x0000002402027981 */ /* 0x000ea4000c1e1100 */
[----:B--2---:R0:W1:Y:S01]  /*a8d0*/  I2F.F64.U16 R18, R2 ;  /* 0x0000000200127312 */ /* 0x0040620000101800 */
[----:B------:R-:W-:Y:S05]  /*a8e0*/  BRA `(.L_x_11424) ;  /* 0x0000000c00707947 */ /* 0x000fea0003800000 */
.L_x_11421:
        /* <DEDUP_REMOVED lines=9> */
.L_x_11426:
[----:B------:R-:W2:Y:S02]  /*a980*/  LDG.E R2, desc[UR36][R2.64] ;  /* 0x0000002402027981 */ /* 0x000ea4000c1e1900 */
[----:B--2---:R0:W1:Y:S01]  /*a990*/  I2F.F64 R18, R2 ;  /* 0x0000000200127312 */ /* 0x0040620000201c00 */
[----:B------:R-:W-:Y:S05]  /*a9a0*/  BRA `(.L_x_11424) ;  /* 0x0000000c00407947 */ /* 0x000fea0003800000 */
.L_x_11425:
[----:B------:R-:W2:Y:S02]  /*a9b0*/  LDG.E.U16 R2, desc[UR36][R2.64] ;  /* 0x0000002402027981 */ /* 0x000ea4000c1e1500 */
[----:B--2---:R0:W1:Y:S01]  /*a9c0*/  I2F.F64.S16 R18, R2 ;  /* 0x0000000200127312 */ /* 0x0040620000101c00 */
[----:B------:R-:W-:Y:S05]  /*a9d0*/  BRA `(.L_x_11424) ;  /* 0x0000000c00347947 */ /* 0x000fea0003800000 */
.L_x_11420:
        /* <DEDUP_REMOVED lines=10> */
.L_x_11428:
[----:B------:R-:W2:Y:S02]  /*aa80*/  LDG.E.U16 R0, desc[UR36][R2.64] ;  /* 0x0000002402007981 */ /* 0x000ea4000c1e1500 */
[----:B--2---:R-:W-:-:S05]  /*aa90*/  HADD2.F32 R0, -RZ, R0.H0_H0 ;  /* 0x20000000ff007230 */ /* 0x004fca0000004100 */
[----:B------:R-:W-:-:S04]  /*aaa0*/  FMUL.FTZ R0, R0, 1 ;  /* 0x3f80000000007820 */ /* 0x000fc80000410000 */
[----:B------:R0:W1:Y:S01]  /*aab0*/  F2F.F64.F32 R18, R0 ;  /* 0x0000000000127310 */ /* 0x0000620000201800 */
[----:B------:R-:W-:Y:S05]  /*aac0*/  BRA `(.L_x_11424) ;  /* 0x0000000800f87947 */ /* 0x000fea0003800000 */
.L_x_11427:
        /* <DEDUP_REMOVED lines=10> */
.L_x_11430:
[----:B------:R-:W2:Y:S02]  /*ab70*/  LDG.E.U16 R2, desc[UR36][R2.64] ;  /* 0x0000002402027981 */ /* 0x000ea4000c1e1500 */
[----:B--2---:R-:W-:-:S05]  /*ab80*/  HADD2.F32 R0, -RZ, R2.H0_H0 ;  /* 0x20000002ff007230 */ /* 0x004fca0000004100 */
[----:B------:R-:W-:-:S04]  /*ab90*/  FMUL.FTZ R0, R0, 1 ;  /* 0x3f80000000007820 */ /* 0x000fc80000410000 */
[----:B------:R0:W1:Y:S01]  /*aba0*/  F2F.F64.F32 R18, R0 ;  /* 0x0000000000127310 */ /* 0x0000620000201800 */
[----:B------:R-:W-:Y:S05]  /*abb0*/  BRA `(.L_x_11424) ;  /* 0x0000000800bc7947 */ /* 0x000fea0003800000 */
.L_x_11429:
[----:B------:R0:W5:Y:S01]  /*abc0*/  LDG.E.64 R18, desc[UR36][R2.64] ;  /* 0x0000002402127981 */ /* 0x000162000c1e1b00 */
[----:B------:R-:W-:Y:S05]  /*abd0*/  BRA `(.L_x_11424) ;  /* 0x0000000800b47947 */ /* 0x000fea0003800000 */
.L_x_11419:
        /* <DEDUP_REMOVED lines=13> */
.L_x_11433:
[----:B------:R0:W5:Y:S01]  /*acb0*/  LDG.E.64 R18, desc[UR36][R2.64] ;  /* 0x0000002402127981 */ /* 0x000162000c1e1b00 */
[----:B------:R-:W-:Y:S05]  /*acc0*/  BRA `(.L_x_11424) ;  /* 0x0000000800787947 */ /* 0x000fea0003800000 */
.L_x_11432:
        /* <DEDUP_REMOVED lines=28> */
.L_x_11435:
        /* <DEDUP_REMOVED lines=15> */
.L_x_11434:
[----:B------:R-:W2:Y:S02]  /*af80*/  LDG.E.U16 R0, desc[UR36][R2.64] ;  /* 0x0000002402007981 */ /* 0x000ea4000c1e1500 */
[----:B--2---:R-:W-:-:S04]  /*af90*/  IMAD.U32 R0, R0, 0x10000, RZ ;  /* 0x0001000000007824 */ /* 0x004fc800078e00ff */
[----:B------:R-:W-:-:S04]  /*afa0*/  FMUL.FTZ R0, R0, 1 ;  /* 0x3f80000000007820 */ /* 0x000fc80000410000 */
[----:B------:R0:W1:Y:S01]  /*afb0*/  F2F.F64.F32 R18, R0 ;  /* 0x0000000000127310 */ /* 0x0000620000201800 */
[----:B------:R-:W-:Y:S05]  /*afc0*/  BRA `(.L_x_11424) ;  /* 0x0000000400b87947 */ /* 0x000fea0003800000 */
.L_x_11431:
        /* <DEDUP_REMOVED lines=11> */
.L_x_11438:
        /* <DEDUP_REMOVED lines=21> */
.L_x_11442:
[----:B------:R-:W-:Y:S05]  /*b1d0*/  BSYNC B1 ;  /* 0x0000000000017941 */ /* 0x000fea0003800000 */
.L_x_11441:
[----:B------:R-:W-:Y:S01]  /*b1e0*/  LEA R3, R0, 0x3b800000, 0x17 ;  /* 0x3b80000000037811 */ /* 0x000fe200078eb8ff */
[----:B------:R-:W-:-:S05]  /*b1f0*/  IMAD.SHL.U32 R0, R2, 0x100000, RZ ;  /* 0x0010000002007824 */ /* 0x000fca00078e00ff */
[----:B------:R-:W-:-:S07]  /*b200*/  LOP3.LUT R0, R3, R0, R4, 0xfe, !PT ;  /* 0x0000000003007212 */ /* 0x000fce00078efe04 */
.L_x_11440:
[----:B------:R-:W-:Y:S05]  /*b210*/  BSYNC B0 ;  /* 0x0000000000007941 */ /* 0x000fea0003800000 */
.L_x_11439:
[----:B------:R-:W-:-:S04]  /*b220*/  FMUL.FTZ R0, R0, 1 ;  /* 0x3f80000000007820 */ /* 0x000fc80000410000 */
[----:B------:R4:W0:Y:S01]  /*b230*/  F2F.F64.F32 R18, R0 ;  /* 0x0000000000127310 */ /* 0x0008220000201800 */
[----:B------:R-:W-:Y:S05]  /*b240*/  BRA `(.L_x_11424) ;  /* 0x0000000400187947 */ /* 0x000fea0003800000 */
.L_x_11437:
        /* <DEDUP_REMOVED lines=21> */
.L_x_11446:
[----:B------:R-:W-:Y:S05]  /*b3a0*/  BSYNC B1 ;  /* 0x0000000000017941 */ /* 0x000fea0003800000 */
.L_x_11445:
[----:B------:R-:W-:Y:S01]  /*b3b0*/  LEA R3, R0, 0x37800000, 0x17 ;  /* 0x3780000000037811 */ /* 0x000fe200078eb8ff */
[----:B------:R-:W-:-:S05]  /*b3c0*/  IMAD.SHL.U32 R0, R2, 0x200000, RZ ;  /* 0x0020000002007824 */ /* 0x000fca00078e00ff */
[----:B------:R-:W-:-:S07]  /*b3d0*/  LOP3.LUT R0, R3, R0, R4, 0xfe, !PT ;  /* 0x0000000003007212 */ /* 0x000fce00078efe04 */
.L_x_11444:
[----:B------:R-:W-:Y:S05]  /*b3e0*/  BSYNC B0 ;  /* 0x0000000000007941 */ /* 0x000fea0003800000 */
.L_x_11443:
[----:B------:R-:W-:-:S04]  /*b3f0*/  FMUL.FTZ R0, R0, 1 ;  /* 0x3f80000000007820 */ /* 0x000fc80000410000 */
[----:B------:R0:W1:Y:S01]  /*b400*/  F2F.F64.F32 R18, R0 ;  /* 0x0000000000127310 */ /* 0x0000620000201800 */
[----:B------:R-:W-:Y:S05]  /*b410*/  BRA `(.L_x_11424) ;  /* 0x0000000000a47947 */ /* 0x000fea0003800000 */
.L_x_11436:
        /* <DEDUP_REMOVED lines=14> */
.L_x_11450:
[----:B------:R-:W-:Y:S05]  /*b500*/  BSYNC B0 ;  /* 0x0000000000007941 */ /* 0x000fea0003800000 */
.L_x_11449:
[----:B------:R-:W-:-:S04]  /*b510*/  FMUL.FTZ R0, R0, 1 ;  /* 0x3f80000000007820 */ /* 0x000fc80000410000 */
[----:B------:R0:W1:Y:S01]  /*b520*/  F2F.F64.F32 R18, R0 ;  /* 0x0000000000127310 */ /* 0x0000620000201800 */
[----:B------:R-:W-:Y:S05]  /*b530*/  BRA `(.L_x_11424) ;  /* 0x00000000005c7947 */ /* 0x000fea0003800000 */
.L_x_11423:
[----:B------:R-:W-:Y:S01]  /*b540*/  MOV R2, 0x228 ;  /* 0x0000022800027802 */ /* 0x000fe20000000f00 */
[----:B------:R-:W-:Y:S01]  /*b550*/  ULDC.64 UR4, c[0x4][0x218] ;  /* 0x0100860000047ab9 */ /* 0x000fe20000000a00 */
[----:B------:R-:W-:Y:S01]  /*b560*/  ULDC.64 UR6, c[0x4][0x60] ;  /* 0x0100180000067ab9 */ /* 0x000fe20000000a00 */
[----:B------:R-:W-:Y:S01]  /*b570*/  MOV R4, UR4 ;  /* 0x0000000400047c02 */ /* 0x000fe20008000f00 */
[----:B------:R-:W-:Y:S01]  /*b580*/  IMAD.U32 R5, RZ, RZ, UR5 ;  /* 0x00000005ff057e24 */ /* 0x000fe2000f8e00ff */
        /* <DEDUP_REMOVED lines=11> */
.L_x_11451:
[----:B------:R-:W-:Y:S01]  /*b640*/  CS2R R18, SRZ ;  /* 0x0000000000127805 */ /* 0x000fe2000001ff00 */
[----:B------:R-:W-:Y:S06]  /*b650*/  BRA `(.L_x_11424) ;  /* 0x0000000000147947 */ /* 0x000fec0003800000 */
.L_x_11448:
[----:B------:R-:W2:Y:S02]  /*b660*/  LDG.E.64 R18, desc[UR36][R2.64] ;  /* 0x0000002402127981 */ /* 0x000ea4000c1e1b00 */
[----:B--2---:R-:W0:Y:S01]  /*b670*/  I2F.F64.U64 R18, R18 ;  /* 0x0000001200127312 */ /* 0x004e220000301800 */
[----:B------:R-:W-:Y:S05]  /*b680*/  BRA `(.L_x_11424) ;  /* 0x0000000000087947 */ /* 0x000fea0003800000 */
.L_x_11447:
[----:B------:R-:W2:Y:S02]  /*b690*/  LDG.E R2, desc[UR36][R2.64] ;  /* 0x0000002402027981 */ /* 0x000ea4000c1e1900 */
[----:B--2---:R0:W1:Y:S02]  /*b6a0*/  I2F.F64.U32 R18, R2 ;  /* 0x0000000200127312 */ /* 0x0040640000201800 */
.L_x_11424:
        /* <DEDUP_REMOVED lines=18> */
.L_x_11455:
[----:B------:R-:W2:Y:S02]  /*b7d0*/  LDG.E.U8 R2, desc[UR36][R2.64] ;  /* 0x0000002402027981 */ /* 0x000ea4000c1e1100 */
[----:B--2---:R0:W2:Y:S01]  /*b7e0*/  I2F.F64.U16 R4, R2 ;  /* 0x0000000200047312 */ /* 0x0040a20000101800 */
[----:B------:R-:W-:Y:S05]  /*b7f0*/  BRA `(.L_x_11457) ;  /* 0x0000000c00707947 */ /* 0x000fea0003800000 */
.L_x_11454:
        /* <DEDUP_REMOVED lines=9> */
.L_x_11459:
[----:B------:R-:W2:Y:S02]  /*b890*/  LDG.E R2, desc[UR36][R2.64] ;  /* 0x0000002402027981 */ /* 0x000ea4000c1e1900 */
[----:B--2---:R0:W2:Y:S01]  /*b8a0*/  I2F.F64 R4, R2 ;  /* 0x0000000200047312 */ /* 0x0040a20000201c00 */
[----:B------:R-:W-:Y:S05]  /*b8b0*/  BRA `(.L_x_11457) ;  /* 0x0000000c00407947 */ /* 0x000fea0003800000 */
.L_x_11458:
[----:B------:R-:W2:Y:S02]  /*b8c0*/  LDG.E.U16 R2, desc[UR36][R2.64] ;  /* 0x0000002402027981 */ /* 0x000ea4000c1e1500 */
[----:B--2---:R0:W2:Y:S01]  /*b8d0*/  I2F.F64.S16 R4, R2 ;  /* 0x0000000200047312 */ /* 0x0040a20000101c00 */
[----:B------:R-:W-:Y:S05]  /*b8e0*/  BRA `(.L_x_11457) ;  /* 0x0000000c00347947 */ /* 0x000fea0003800000 */
.L_x_11453:
        /* <DEDUP_REMOVED lines=10> */
.L_x_11461:
[----:B------:R-:W2:Y:S02]  /*b990*/  LDG.E.U16 R0, desc[UR36][R2.64] ;  /* 0x0000002402007981 */ /* 0x000ea4000c1e1500 */
[----:B--2---:R-:W-:-:S05]  /*b9a0*/  HADD2.F32 R0, -RZ, R0.H0_H0 ;  /* 0x20000000ff007230 */ /* 0x004fca0000004100 */
[----:B------:R-:W-:-:S04]  /*b9b0*/  FMUL.FTZ R0, R0, 1 ;  /* 0x3f80000000007820 */ /* 0x000fc80000410000 */
[----:B------:R0:W2:Y:S01]  /*b9c0*/  F2F.F64.F32 R4, R0 ;  /* 0x0000000000047310 */ /* 0x0000a20000201800 */
[----:B------:R-:W-:Y:S05]  /*b9d0*/  BRA `(.L_x_11457) ;  /* 0x0000000800f87947 */ /* 0x000fea0003800000 */
.L_x_11460:
        /* <DEDUP_REMOVED lines=10> */
.L_x_11463:
[----:B------:R-:W2:Y:S02]  /*ba80*/  LDG.E.U16 R2, desc[UR36][R2.64] ;  /* 0x0000002402027981 */ /* 0x000ea4000c1e1500 */
[----:B--2---:R-:W-:-:S05]  /*ba90*/  HADD2.F32 R0, -RZ, R2.H0_H0 ;  /* 0x20000002ff007230 */ /* 0x004fca0000004100 */
[----:B------:R-:W-:-:S04]  /*baa0*/  FMUL.FTZ R0, R0, 1 ;  /* 0x3f80000000007820 */ /* 0x000fc80000410000 */
[----:B------:R4:W0:Y:S01]  /*bab0*/  F2F.F64.F32 R4, R0 ;  /* 0x0000000000047310 */ /* 0x0008220000201800 */
[----:B------:R-:W-:Y:S05]  /*bac0*/  BRA `(.L_x_11457) ;  /* 0x0000000800bc7947 */ /* 0x000fea0003800000 */
.L_x_11462:
[----:B------:R0:W5:Y:S01]  /*bad0*/  LDG.E.64 R4, desc[UR36][R2.64] ;  /* 0x0000002402047981 */ /* 0x000162000c1e1b00 */
[----:B------:R-:W-:Y:S05]  /*bae0*/  BRA `(.L_x_11457) ;  /* 0x0000000800b47947 */ /* 0x000fea0003800000 */
.L_x_11452:
        /* <DEDUP_REMOVED lines=13> */
.L_x_11466:
[----:B------:R0:W5:Y:S01]  /*bbc0*/  LDG.E.64 R4, desc[UR36][R2.64] ;  /* 0x0000002402047981 */ /* 0x000162000c1e1b00 */
[----:B------:R-:W-:Y:S05]  /*bbd0*/  BRA `(.L_x_11457) ;  /* 0x0000000800787947 */ /* 0x000fea0003800000 */
.L_x_11465:
        /* <DEDUP_REMOVED lines=28> */
.L_x_11468:
        /* <DEDUP_REMOVED lines=15> */
.L_x_11467:
[----:B------:R-:W2:Y:S02]  /*be90*/  LDG.E.U16 R0, desc[UR36][R2.64] ;  /* 0x0000002402007981 */ /* 0x000ea4000c1e1500 */
[----:B--2---:R-:W-:-:S05]  /*bea0*/  SHF.L.U32 R0, R0, 0x10, RZ ;  /* 0x0000001000007819 */ /* 0x004fca00000006ff */
[----:B------:R-:W-:-:S04]  /*beb0*/  FMUL.FTZ R0, R0, 1 ;  /* 0x3f80000000007820 */ /* 0x000fc80000410000 */
[----:B------:R0:W2:Y:S01]  /*bec0*/  F2F.F64.F32 R4, R0 ;  /* 0x0000000000047310 */ /* 0x0000a20000201800 */
[----:B------:R-:W-:Y:S05]  /*bed0*/  BRA `(.L_x_11457) ;  /* 0x0000000400b87947 */ /* 0x000fea0003800000 */
.L_x_11464:
        /* <DEDUP_REMOVED lines=11> */
.L_x_11471:
        /* <DEDUP_REMOVED lines=21> */
.L_x_11475:
[----:B------:R-:W-:Y:S05]  /*c0e0*/  BSYNC B1 ;  /* 0x0000000000017941 */ /* 0x000fea0003800000 */
.L_x_11474:
[----:B------:R-:W-:Y:S01]  /*c0f0*/  LEA R3, R0, 0x3b800000, 0x17 ;  /* 0x3b80000000037811 */ /* 0x000fe200078eb8ff */
[----:B------:R-:W-:-:S05]  /*c100*/  IMAD.SHL.U32 R0, R2, 0x100000, RZ ;  /* 0x0010000002007824 */ /* 0x000fca00078e00ff */
[----:B------:R-:W-:-:S07]  /*c110*/  LOP3.LUT R0, R3, R0, R4, 0xfe, !PT ;  /* 0x0000000003007212 */ /* 0x000fce00078efe04 */
.L_x_11473:
[----:B------:R-:W-:Y:S05]  /*c120*/  BSYNC B0 ;  /* 0x0000000000007941 */ /* 0x000fea0003800000 */
.L_x_11472:
[----:B------:R-:W-:-:S04]  /*c130*/  FMUL.FTZ R0, R0, 1 ;  /* 0x3f80000000007820 */ /* 0x000fc80000410000 */
[----:B------:R0:W2:Y:S01]  /*c140*/  F2F.F64.F32 R4, R0 ;  /* 0x0000000000047310 */ /* 0x0000a20000201800 */
[----:B------:R-:W-:Y:S05]  /*c150*/  BRA `(.L_x_11457) ;  /* 0x0000000400187947 */ /* 0x000fea0003800000 */
.L_x_11470:
        /* <DEDUP_REMOVED lines=21> */
.L_x_11479:
[----:B------:R-:W-:Y:S05]  /*c2b0*/  BSYNC B1 ;  /* 0x0000000000017941 */ /* 0x000fea0003800000 */
.L_x_11478:
[----:B------:R-:W-:Y:S01]  /*c2c0*/  LEA R3, R0, 0x37800000, 0x17 ;  /* 0x3780000000037811 */ /* 0x000fe200078eb8ff */
[----:B------:R-:W-:-:S05]  /*c2d0*/  IMAD.SHL.U32 R0, R2, 0x200000, RZ ;  /* 0x0020000002007824 */ /* 0x000fca00078e00ff */
[----:B------:R-:W-:-:S07]  /*c2e0*/  LOP3.LUT R0, R3, R0, R4, 0xfe, !PT ;  /* 0x0000000003007212 */ /* 0x000fce00078efe04 */
.L_x_11477:
[----:B------:R-:W-:Y:S05]  /*c2f0*/  BSYNC B0 ;  /* 0x0000000000007941 */ /* 0x000fea0003800000 */
.L_x_11476:
[----:B------:R-:W-:-:S04]  /*c300*/  FMUL.FTZ R0, R0, 1 ;  /* 0x3f80000000007820 */ /* 0x000fc80000410000 */
[----:B------:R0:W2:Y:S01]  /*c310*/  F2F.F64.F32 R4, R0 ;  /* 0x0000000000047310 */ /* 0x0000a20000201800 */
[----:B------:R-:W-:Y:S05]  /*c320*/  BRA `(.L_x_11457) ;  /* 0x0000000000a47947 */ /* 0x000fea0003800000 */
.L_x_11469:
        /* <DEDUP_REMOVED lines=14> */
.L_x_11483:
[----:B------:R-:W-:Y:S05]  /*c410*/  BSYNC B0 ;  /* 0x0000000000007941 */ /* 0x000fea0003800000 */
.L_x_11482:
[----:B------:R-:W-:-:S04]  /*c420*/  FMUL.FTZ R0, R0, 1 ;  /* 0x3f80000000007820 */ /* 0x000fc80000410000 */
[----:B------:R0:W2:Y:S01]  /*c430*/  F2F.F64.F32 R4, R0 ;  /* 0x0000000000047310 */ /* 0x0000a20000201800 */
[----:B------:R-:W-:Y:S05]  /*c440*/  BRA `(.L_x_11457) ;  /* 0x00000000005c7947 */ /* 0x000fea0003800000 */
.L_x_11456:
        /* <DEDUP_REMOVED lines=16> */
.L_x_11484:
[----:B------:R-:W-:Y:S01]  /*c550*/  CS2R R4, SRZ ;  /* 0x0000000000047805 */ /* 0x000fe2000001ff00 */
[----:B------:R-:W-:Y:S06]  /*c560*/  BRA `(.L_x_11457) ;  /* 0x0000000000147947 */ /* 0x000fec0003800000 */
.L_x_11481:
[----:B------:R-:W2:Y:S02]  /*c570*/  LDG.E.64 R4, desc[UR36][R2.64] ;  /* 0x0000002402047981 */ /* 0x000ea4000c1e1b00 */
[----:B--2---:R-:W0:Y:S01]  /*c580*/  I2F.F64.U64 R4, R4 ;  /* 0x0000000400047312 */ /* 0x004e220000301800 */
[----:B------:R-:W-:Y:S05]  /*c590*/  BRA `(.L_x_11457) ;  /* 0x0000000000087947 */ /* 0x000fea0003800000 */
.L_x_11480:
[----:B------:R-:W2:Y:S02]  /*c5a0*/  LDG.E R2, desc[UR36][R2.64] ;  /* 0x0000002402027981 */ /* 0x000ea4000c1e1900 */
[----:B--2---:R0:W2:Y:S02]  /*c5b0*/  I2F.F64.U32 R4, R2 ;  /* 0x0000000200047312 */ /* 0x0040a40000201800 */
.L_x_11457:
[----:B0-----:R-:W4:Y:S01]  /*c5c0*/  LDC.U8 R2, c[0x0][0x508] ;  /* 0x00014200ff027b82 */ /* 0x001f220000000000 */
[----:B------:R-:W-:Y:S02]  /*c5d0*/  ULDC.64 UR4, c[0x0][0x4f8] ;  /* 0x00013e0000047ab9 */ /* 0x000fe40000000a00 */
[----:B-1-3-5:R-:W-:-:S08]  /*c5e0*/  DMUL R18, R18, UR4 ;  /* 0x0000000412127c28 */ /* 0x02afd00008000000 */
[----:B--2---:R-:W-:Y:S01]  /*c5f0*/  DMUL R4, R18, R4 ;  /* 0x0000000412047228 */ /* 0x004fe20000000000 */
        /* <DEDUP_REMOVED lines=14> */
.L_x_11488:
[----:B------:R-:W0:Y:S02]  /*c6e0*/  F2I.S64.F64.TRUNC R4, R4 ;  /* 0x0000000400047311 */ /* 0x000e24000030d900 */
[----:B0-----:R-:W-:-:S05]  /*c6f0*/  IMAD.MOV.U32 R3, RZ, RZ, R4 ;  /* 0x000000ffff037224 */ /* 0x001fca00078e0004 */
[----:B------:R0:W-:Y:S01]  /*c700*/  STG.E.U8 desc[UR36][R16.64], R3 ;  /* 0x0000000310007986 */ /* 0x0001e2000c101124 */
[----:B------:R-:W-:Y:S05]  /*c710*/  BRA `(.L_x_11490) ;  /* 0x0000000c00f87947 */ /* 0x000fea0003800000 */
.L_x_11487:
        /* <DEDUP_REMOVED lines=9> */
.L_x_11492:
[----:B------:R-:W0:Y:S02]  /*c7b0*/  F2I.F64.TRUNC R5, R4 ;  /* 0x0000000400057311 */ /* 0x000e24000030d100 */
[----:B0-----:R0:W-:Y:S01]  /*c7c0*/  STG.E desc[UR36][R16.64], R5 ;  /* 0x0000000510007986 */ /* 0x0011e2000c101924 */
[----:B------:R-:W-:Y:S05]  /*c7d0*/  BRA `(.L_x_11490) ;  /* 0x0000000c00c87947 */ /* 0x000fea0003800000 */
.L_x_11491:
[----:B------:R-:W0:Y:S02]  /*c7e0*/  F2I.F64.TRUNC R5, R4 ;  /* 0x0000000400057311 */ /* 0x000e24000030d100 */
[----:B0-----:R0:W-:Y:S01]  /*c7f0*/  STG.E.U16 desc[UR36][R16.64], R5 ;  /* 0x0000000510007986 */ /* 0x0011e2000c101524 */
[----:B------:R-:W-:Y:S05]  /*c800*/  BRA `(.L_x_11490) ;  /* 0x0000000c00bc7947 */ /* 0x000fea0003800000 */
.L_x_11486:
        /* <DEDUP_REMOVED lines=13> */
.L_x_11494:
        /* <DEDUP_REMOVED lines=8> */
.L_x_11493:
        /* <DEDUP_REMOVED lines=14> */
.L_x_11496:
        /* <DEDUP_REMOVED lines=9> */
.L_x_11495:
[----:B------:R2:W-:Y:S01]  /*cad0*/  STG.E.64 desc[UR36][R16.64], R4 ;  /* 0x0000000410007986 */ /* 0x0005e2000c101b24 */
[----:B------:R-:W-:Y:S05]  /*cae0*/  BRA `(.L_x_11490) ;  /* 0x0000000c00047947 */ /* 0x000fea0003800000 */
.L_x_11485:
        /* <DEDUP_REMOVED lines=12> */
.L_x_11499:
[----:B------:R-:W-:-:S05]  /*cbb0*/  CS2R R6, SRZ ;  /* 0x0000000000067805 */ /* 0x000fca000001ff00 */
[----:B------:R0:W-:Y:S01]  /*cbc0*/  STG.E.128 desc[UR36][R16.64], R4 ;  /* 0x0000000410007986 */ /* 0x0001e2000c101d24 */
[----:B------:R-:W-:Y:S05]  /*cbd0*/  BRA `(.L_x_11490) ;  /* 0x0000000800c87947 */ /* 0x000fea0003800000 */
.L_x_11498:
        /* <DEDUP_REMOVED lines=25> */
.L_x_11503:
[----:B------:R-:W-:Y:S05]  /*cd70*/  BSYNC B0 ;  /* 0x0000000000007941 */ /* 0x000fea0003800000 */
.L_x_11502:
[----:B------:R-:W-:-:S05]  /*cd80*/  LOP3.LUT R3, R0, R3, RZ, 0xfc, !PT ;  /* 0x0000000300037212 */ /* 0x000fca00078efcff */
[----:B------:R0:W-:Y:S01]  /*cd90*/  STG.E.U8 desc[UR36][R16.64], R3 ;  /* 0x0000000310007986 */ /* 0x0001e2000c101124 */
[----:B------:R-:W-:Y:S05]  /*cda0*/  BRA `(.L_x_11490) ;  /* 0x0000000800547947 */ /* 0x000fea0003800000 */
.L_x_11501:
        /* <DEDUP_REMOVED lines=17> */
.L_x_11505:
[----:B------:R-:W-:Y:S01]  /*cec0*/  IMAD.MOV.U32 R0, RZ, RZ, 0x7f ;  /* 0x0000007fff007424 */ /* 0x000fe200078e00ff */
[----:B------:R-:W-:-:S04]  /*ced0*/  ISETP.GT.U32.AND P0, PT, R2, 0x7f800000, PT ;  /* 0x7f8000000200780c */ /* 0x000fc80003f04070 */
[----:B------:R-:W-:-:S09]  /*cee0*/  SEL R0, R0, 0x7c, P0 ;  /* 0x0000007c00007807 */ /* 0x000fd20000000000 */
.L_x_11506:
[----:B------:R-:W-:Y:S05]  /*cef0*/  BSYNC B0 ;  /* 0x0000000000007941 */ /* 0x000fea0003800000 */
.L_x_11504:
[----:B------:R-:W-:-:S04]  /*cf00*/  LOP3.LUT R2, R3, 0x80000000, RZ, 0xc0, !PT ;  /* 0x8000000003027812 */ /* 0x000fc800078ec0ff */
[----:B------:R-:W-:-:S04]  /*cf10*/  SHF.R.U32.HI R3, RZ, 0x18, R2 ;  /* 0x00000018ff037819 */ /* 0x000fc80000011602 */
[----:B------:R-:W-:-:S05]  /*cf20*/  LOP3.LUT R3, R0, R3, RZ, 0xfc, !PT ;  /* 0x0000000300037212 */ /* 0x000fca00078efcff */
[----:B------:R0:W-:Y:S01]  /*cf30*/  STG.E.U8 desc[UR36][R16.64], R3 ;  /* 0x0000000310007986 */ /* 0x0001e2000c101124 */
[----:B------:R-:W-:Y:S05]  /*cf40*/  BRA `(.L_x_11490) ;  /* 0x0000000400ec7947 */ /* 0x000fea0003800000 */
.L_x_11500:
        /* <DEDUP_REMOVED lines=8> */
.L_x_11497:
        /* <DEDUP_REMOVED lines=11> */
.L_x_11509:
        /* <DEDUP_REMOVED lines=21> */
.L_x_11512:
[----:B------:R-:W-:-:S04]  /*d1d0*/  LOP3.LUT R2, R3, 0x80000000, RZ, 0xc0, !PT ;  /* 0x8000000003027812 */ /* 0x000fc800078ec0ff */
[----:B------:R-:W-:-:S04]  /*d1e0*/  SHF.R.U32.HI R3, RZ, 0x18, R2 ;  /* 0x00000018ff037819 */ /* 0x000fc80000011602 */
[----:B------:R-:W-:-:S04]  /*d1f0*/  LOP3.LUT R0, R0, R3, RZ, 0xfc, !PT ;  /* 0x0000000300007212 */ /* 0x000fc800078efcff */
[----:B------:R-:W-:-:S07]  /*d200*/  PRMT R8, R0, 0x7610, R8 ;  /* 0x0000761000087816 */ /* 0x000fce0000000008 */
.L_x_11511:
[----:B------:R-:W-:Y:S05]  /*d210*/  BSYNC B0 ;  /* 0x0000000000007941 */ /* 0x000fea0003800000 */
.L_x_11510:
[----:B------:R0:W-:Y:S01]  /*d220*/  STG.E.U8 desc[UR36][R16.64], R8 ;  /* 0x0000000810007986 */ /* 0x0001e2000c101124 */
[----:B------:R-:W-:Y:S05]  /*d230*/  BRA `(.L_x_11490) ;  /* 0x0000000400307947 */ /* 0x000fea0003800000 */
.L_x_11508:
        /* <DEDUP_REMOVED lines=21> */
.L_x_11515:
[----:B------:R-:W-:-:S04]  /*d390*/  LOP3.LUT R2, R3, 0x80000000, RZ, 0xc0, !PT ;  /* 0x8000000003027812 */ /* 0x000fc800078ec0ff */
[----:B------:R-:W-:-:S04]  /*d3a0*/  SHF.R.U32.HI R3, RZ, 0x18, R2 ;  /* 0x00000018ff037819 */ /* 0x000fc80000011602 */
[----:B------:R-:W-:-:S04]  /*d3b0*/  LOP3.LUT R0, R0, R3, RZ, 0xfc, !PT ;  /* 0x0000000300007212 */ /* 0x000fc800078efcff */
[----:B------:R-:W-:-:S07]  /*d3c0*/  PRMT R8, R0, 0x7610, R8 ;  /* 0x0000761000087816 */ /* 0x000fce0000000008 */
.L_x_11514:
[----:B------:R-:W-:Y:S05]  /*d3d0*/  BSYNC B0 ;  /* 0x0000000000007941 */ /* 0x000fea0003800000 */
.L_x_11513:
[----:B------:R0:W-:Y:S01]  /*d3e0*/  STG.E.U8 desc[UR36][R16.64], R8 ;  /* 0x0000000810007986 */ /* 0x0001e2000c101124 */
[----:B------:R-:W-:Y:S05]  /*d3f0*/  BRA `(.L_x_11490) ;  /* 0x0000000000c07947 */ /* 0x000fea0003800000 */
.L_x_11507:
        /* <DEDUP_REMOVED lines=26> */
.L_x_11489:
        /* <DEDUP_REMOVED lines=16> */
.L_x_11518:
[----:B------:R-:W-:Y:S05]  /*d6a0*/  BRA `(.L_x_11490) ;  /* 0x0000000000147947 */ /* 0x000fea0003800000 */
.L_x_11517:
[----:B------:R-:W0:Y:S02]  /*d6b0*/  F2I.U64.F64.TRUNC R4, R4 ;  /* 0x0000000400047311 */ /* 0x000e24000030d800 */
[----:B0-----:R0:W-:Y:S01]  /*d6c0*/  STG.E.64 desc[UR36][R16.64], R4 ;  /* 0x0000000410007986 */ /* 0x0011e2000c101b24 */
[----:B------:R-:W-:Y:S05]  /*d6d0*/  BRA `(.L_x_11490) ;  /* 0x0000000000087947 */ /* 0x000fea0003800000 */
.L_x_11516:
[----:B------:R-:W0:Y:S02]  /*d6e0*/  F2I.U32.F64.TRUNC R5, R4 ;  /* 0x0000000400057311 */ /* 0x000e24000030d000 */
[----:B0-----:R0:W-:Y:S02]  /*d6f0*/  STG.E desc[UR36][R16.64], R5 ;  /* 0x0000000510007986 */ /* 0x0011e4000c101924 */
.L_x_11490:
[----:B------:R-:W-:-:S07]  /*d700*/  VIADD R23, R23, 0x80 ;  /* 0x0000008017177836 */ /* 0x000fce0000000000 */
.L_x_11416:
[----:B------:R-:W-:Y:S05]  /*d710*/  BSYNC B6 ;  /* 0x0000000000067941 */ /* 0x000fea0003800000 */
.L_x_11415:
        /* <DEDUP_REMOVED lines=357> */
.L_x_11519:
        /* <DEDUP_REMOVED lines=27> */
.L_x_11520:
        /* <DEDUP_REMOVED lines=18> */
.L_x_11524:
[----:B------:R-:W2:Y:S02]  /*f040*/  LDG.E.U8 R2, desc[UR36][R2.64] ;  /* 0x0000002402027981 */ /* 0x000ea4000c1e1100 */
[----:B--2---:R0:W1:Y:S01]  /*f050*/  I2F.F64.U16 R18, R2 ;  /* 0x0000000200127312 */ /* 0x0040620000101800 */
[----:B------:R-:W-:Y:S05]  /*f060*/  BRA `(.L_x_11526) ;  /* 0x0000000c00707947 */ /* 0x000fea0003800000 */
.L_x_11523:
        /* <DEDUP_REMOVED lines=9> */
.L_x_11528:
[----:B------:R-:W2:Y:S02]  /*f100*/  LDG.E R2, desc[UR36][R2.64] ;  /* 0x0000002402027981 */ /* 0x000ea4000c1e1900 */
[----:B--2---:R0:W1:Y:S01]  /*f110*/  I2F.F64 R18, R2 ;  /* 0x0000000200127312 */ /* 0x0040620000201c00 */
[----:B------:R-:W-:Y:S05]  /*f120*/  BRA `(.L_x_11526) ;  /* 0x0000000c00407947 */ /* 0x000fea0003800000 */
.L_x_11527:
[----:B------:R-:W2:Y:S02]  /*f130*/  LDG.E.U16 R2, desc[UR36][R2.64] ;  /* 0x0000002402027981 */ /* 0x000ea4000c1e1500 */
[----:B--2---:R0:W1:Y:S01]  /*f140*/  I2F.F64.S16 R18, R2 ;  /* 0x0000000200127312 */ /* 0x0040620000101c00 */
[----:B------:R-:W-:Y:S05]  /*f150*/  BRA `(.L_x_11526) ;  /* 0x0000000c00347947 */ /* 0x000fea0003800000 */
.L_x_11522:
        /* <DEDUP_REMOVED lines=10> */
.L_x_11530:
[----:B------:R-:W2:Y:S02]  /*f200*/  LDG.E.U16 R0, desc[UR36][R2.64] ;  /* 0x0000002402007981 */ /* 0x000ea4000c1e1500 */
[----:B--2---:R-:W-:-:S05]  /*f210*/  HADD2.F32 R0, -RZ, R0.H0_H0 ;  /* 0x20000000ff007230 */ /* 0x004fca0000004100 */
[----:B------:R-:W-:-:S04]  /*f220*/  FMUL.FTZ R0, R0, 1 ;  /* 0x3f80000000007820 */ /* 0x000fc80000410000 */
[----:B------:R0:W1:Y:S01]  /*f230*/  F2F.F64.F32 R18, R0 ;  /* 0x0000000000127310 */ /* 0x0000620000201800 */
[----:B------:R-:W-:Y:S05]  /*f240*/  BRA `(.L_x_11526) ;  /* 0x0000000800f87947 */ /* 0x000fea0003800000 */
.L_x_11529:
        /* <DEDUP_REMOVED lines=10> */
.L_x_11532:
[----:B------:R-:W2:Y:S02]  /*f2f0*/  LDG.E.U16 R2, desc[UR36][R2.64] ;  /* 0x0000002402027981 */ /* 0x000ea4000c1e1500 */
[----:B--2---:R-:W-:-:S05]  /*f300*/  HADD2.F32 R0, -RZ, R2.H0_H0 ;  /* 0x20000002ff007230 */ /* 0x004fca0000004100 */
[----:B------:R-:W-:-:S04]  /*f310*/  FMUL.FTZ R0, R0, 1 ;  /* 0x3f80000000007820 */ /* 0x000fc80000410000 */
[----:B------:R0:W1:Y:S01]  /*f320*/  F2F.F64.F32 R18, R0 ;  /* 0x0000000000127310 */ /* 0x0000620000201800 */
[----:B------:R-:W-:Y:S05]  /*f330*/  BRA `(.L_x_11526) ;  /* 0x0000000800bc7947 */ /* 0x000fea0003800000 */
.L_x_11531:
[----:B------:R0:W5:Y:S01]  /*f340*/  LDG.E.64 R18, desc[UR36][R2.64] ;  /* 0x0000002402127981 */ /* 0x000162000c1e1b00 */
[----:B------:R-:W-:Y:S05]  /*f350*/  BRA `(.L_x_11526) ;  /* 0x0000000800b47947 */ /* 0x000fea0003800000 */
.L_x_11521:
        /* <DEDUP_REMOVED lines=13> */
.L_x_11535:
[----:B------:R0:W5:Y:S01]  /*f430*/  LDG.E.64 R18, desc[UR36][R2.64] ;  /* 0x0000002402127981 */ /* 0x000162000c1e1b00 */
[----:B------:R-:W-:Y:S05]  /*f440*/  BRA `(.L_x_11526) ;  /* 0x0000000800787947 */ /* 0x000fea0003800000 */
.L_x_11534:
        /* <DEDUP_REMOVED lines=28> */
.L_x_11537:
        /* <DEDUP_REMOVED lines=15> */
.L_x_11536:
[----:B------:R-:W2:Y:S02]  /*f700*/  LDG.E.U16 R0, desc[UR36][R2.64] ;  /* 0x0000002402007981 */ /* 0x000ea4000c1e1500 */
[----:B--2---:R-:W-:-:S05]  /*f710*/  SHF.L.U32 R0, R0, 0x10, RZ ;  /* 0x0000001000007819 */ /* 0x004fca00000006ff */
[----:B------:R-:W-:-:S04]  /*f720*/  FMUL.FTZ R0, R0, 1 ;  /* 0x3f80000000007820 */ /* 0x000fc80000410000 */
[----:B------:R4:W0:Y:S01]  /*f730*/  F2F.F64.F32 R18, R0 ;  /* 0x0000000000127310 */ /* 0x0008220000201800 */
[----:B------:R-:W-:Y:S05]  /*f740*/  BRA `(.L_x_11526) ;  /* 0x0000000400b87947 */ /* 0x000fea0003800000 */
.L_x_11533:
        /* <DEDUP_REMOVED lines=11> */
.L_x_11540:
        /* <DEDUP_REMOVED lines=21> */
.L_x_11544:
[----:B------:R-:W-:Y:S05]  /*f950*/  BSYNC B1 ;  /* 0x0000000000017941 */ /* 0x000fea0003800000 */
.L_x_11543:
[----:B------:R-:W-:Y:S01]  /*f960*/  LEA R3, R0, 0x3b800000, 0x17 ;  /* 0x3b80000000037811 */ /* 0x000fe200078eb8ff */
[----:B------:R-:W-:-:S05]  /*f970*/  IMAD.SHL.U32 R0, R2, 0x100000, RZ ;  /* 0x0010000002007824 */ /* 0x000fca00078e00ff */
[----:B------:R-:W-:-:S07]  /*f980*/  LOP3.LUT R0, R3, R0, R4, 0xfe, !PT ;  /* 0x0000000003007212 */ /* 0x000fce00078efe04 */
.L_x_11542:
[----:B------:R-:W-:Y:S05]  /*f990*/  BSYNC B0 ;  /* 0x0000000000007941 */ /* 0x000fea0003800000 */
.L_x_11541:
[----:B------:R-:W-:-:S04]  /*f9a0*/  FMUL.FTZ R0, R0, 1 ;  /* 0x3f80000000007820 */ /* 0x000fc80000410000 */
[----:B------:R0:W1:Y:S01]  /*f9b0*/  F2F.F64.F32 R18, R0 ;  /* 0x0000000000127310 */ /* 0x0000620000201800 */
[----:B------:R-:W-:Y:S05]  /*f9c0*/  BRA `(.L_x_11526) ;  /* 0x0000000400187947 */ /* 0x000fea0003800000 */
.L_x_11539:
        /* <DEDUP_REMOVED lines=21> */
.L_x_11548:
[----:B------:R-:W-:Y:S05]  /*fb20*/  BSYNC B1 ;  /* 0x0000000000017941 */ /* 0x000fea0003800000 */
.L_x_11547:
[----:B------:R-:W-:Y:S01]  /*fb30*/  LEA R3, R0, 0x37800000, 0x17 ;  /* 0x3780000000037811 */ /* 0x000fe200078eb8ff */
[----:B------:R-:W-:-:S05]  /*fb40*/  IMAD.SHL.U32 R0, R2, 0x200000, RZ ;  /* 0x0020000002007824 */ /* 0x000fca00078e00ff */
[----:B------:R-:W-:-:S07]  /*fb50*/  LOP3.LUT R0, R3, R0, R4, 0xfe, !PT ;  /* 0x0000000003007212 */ /* 0x000fce00078efe04 */
.L_x_11546:
[----:B------:R-:W-:Y:S05]  /*fb60*/  BSYNC B0 ;  /* 0x0000000000007941 */ /* 0x000fea0003800000 */
.L_x_11545:
[----:B------:R-:W-:-:S04]  /*fb70*/  FMUL.FTZ R0, R0, 1 ;  /* 0x3f80000000007820 */ /* 0x000fc80000410000 */
[----:B------:R0:W1:Y:S01]  /*fb80*/  F2F.F64.F32 R18, R0 ;  /* 0x0000000000127310 */ /* 0x0000620000201800 */
[----:B------:R-:W-:Y:S05]  /*fb90*/  BRA `(.L_x_11526) ;  /* 0x0000000000a47947 */ /* 0x000fea0003800000 */
.L_x_11538:
        /* <DEDUP_REMOVED lines=14> */
.L_x_11552:
[----:B------:R-:W-:Y:S05]  /*fc80*/  BSYNC B0 ;  /* 0x0000000000007941 */ /* 0x000fea0003800000 */
.L_x_11551:
[----:B------:R-:W-:-:S04]  /*fc90*/  FMUL.FTZ R0, R0, 1 ;  /* 0x3f80000000007820 */ /* 0x000fc80000410000 */
[----:B------:R0:W1:Y:S01]  /*fca0*/  F2F.F64.F32 R18, R0 ;  /* 0x0000000000127310 */ /* 0x0000620000201800 */
[----:B------:R-:W-:Y:S05]  /*fcb0*/  BRA `(.L_x_11526) ;  /* 0x00000000005c7947 */ /* 0x000fea0003800000 */
.L_x_11525:
        /* <DEDUP_REMOVED lines=16> */
.L_x_11553:
[----:B------:R-:W-:Y:S01]  /*fdc0*/  CS2R R18, SRZ ;  /* 0x0000000000127805 */ /* 0x000fe2000001ff00 */
[----:B------:R-:W-:Y:S06]  /*fdd0*/  BRA `(.L_x_11526) ;  /* 0x0000000000147947 */ /* 0x000fec0003800000 */
.L_x_11550:
[----:B------:R-:W2:Y:S02]  /*fde0*/  LDG.E.64 R18, desc[UR36][R2.64] ;  /* 0x0000002402127981 */ /* 0x000ea4000c1e1b00 */
[----:B--2---:R-:W0:Y:S01]  /*fdf0*/  I2F.F64.U64 R18, R18 ;  /* 0x0000001200127312 */ /* 0x004e220000301800 */
[----:B------:R-:W-:Y:S05]  /*fe00*/  BRA `(.L_x_11526) ;  /* 0x0000000000087947 */ /* 0x000fea0003800000 */
.L_x_11549:
[----:B------:R-:W2:Y:S02]  /*fe10*/  LDG.E R2, desc[UR36][R2.64] ;  /* 0x0000002402027981 */ /* 0x000ea4000c1e1900 */
[----:B--2---:R0:W1:Y:S02]  /*fe20*/  I2F.F64.U32 R18, R2 ;  /* 0x0000000200127312 */ /* 0x0040640000201800 */
.L_x_11526:
        /* <DEDUP_REMOVED lines=15> */
[----:B--2---:R-:W2:Y:S02]  /*ff20*/  LDG.E.S8 R4, desc[UR36][R22.64] ;  /* 0x0000002416047981 */ /* 0x004ea4000c1e1300 */
[----:B--2---:R-:W0:Y:S01]  /*ff30*/  I2F.F64.S16 R4, R4 ;  /* 0x0000000400047312 */ /* 0x004e220000101c00 */
[----:B------:R-:W-:Y:S05]  /*ff40*/  BRA `(.L_x_11559) ;  /* 0x0000000c007c7947 */ /* 0x000fea0003800000 */
.L_x_11557:
[----:B--2---:R-:W2:Y:S02]  /*ff50*/  LDG.E.U8 R4, desc[UR36][R22.64] ;  /* 0x0000002416047981 */ /* 0x004ea4000c1e1100 */
[----:B--2---:R-:W2:Y:S01]  /*ff60*/  I2F.F64.U16 R4, R4 ;  /* 0x0000000400047312 */ /* 0x004ea20000101800 */
[----:B------:R-:W-:Y:S05]  /*ff70*/  BRA `(.L_x_11559) ;  /* 0x0000000c00707947 */ /* 0x000fea0003800000 */
.L_x_11556:
[----:B------:R-:W-:-:S13]  /*ff80*/  ISETP.NE.AND P0, PT, R0, 0x2, PT ;  /* 0x000000020000780c */ /* 0x000fda0003f05270 */
[----:B------:R-:W-:Y:S05]  /*ff90*/  @!P0 BRA `(.L_x_11560) ;  /* 0x0000000000288947 */ /* 0x000fea0003800000 */
[----:B------:R-:W-:-:S13]  /*ffa0*/  ISETP.NE.AND P0, PT, R0, 0x3, PT ;  /* 0x000000030000780c */ /* 0x000fda0003f05270 */
[----:B------:R-:W-:Y:S05]  /*ffb0*/  @!P0 BRA `(.L_x_11561) ;  /* 0x0000000000148947 */ /* 0x000fea0003800000 */
[----:B------:R-:W-:-:S13]  /*ffc0*/  ISETP.NE.AND P0, PT, R0, 0x4, PT ;  /* 0x000000040000780c */ /* 0x000fda0003f05270 */
[----:B------:R-:W-:Y:S05]  /*ffd0*/  @P0 BRA `(.L_x_11558) ;  /* 0x0000000800fc0947 */ /* 0x000fea0003800000 */
[----:B--2---:R-:W2:Y:S02]  /*ffe0*/  LDG.E.64 R4, desc[UR36][R22.64] ;  /* 0x0000002416047981 */ /* 0x004ea4000c1e1b00 */
[----:B--2---:R-:W4:Y:S01]  /*fff0*/  I2F.F64.S64 R4, R4 ;  /* 0x0000000400047312 */ /* 0x004f220000301c00 */
[----:B------:R-:W-:Y:S05]  /*10000*/  BRA `(.L_x_11559) ;  /* 0x0000000c004c7947 */ /* 0x000fea0003800000 */
.L_x_11561:
[----:B--2---:R-:W2:Y:S02]  /*10010*/  LDG.E R4, desc[UR36][R22.64] ;  /* 0x0000002416047981 */ /* 0x004ea4000c1e1900 */
[----:B--2---:R-:W0:Y:S01]  /*10020*/  I2F.F64 R4, R4 ;  /* 0x0000000400047312 */ /* 0x004e220000201c00 */
[----:B------:R-:W-:Y:S05]  /*10030*/  BRA `(.L_x_11559) ;  /* 0x0000000c00407947 */ /* 0x000fea0003800000 */
.L_x_11560:
[----:B--2---:R-:W2:Y:S02]  /*10040*/  LDG.E.U16 R4, desc[UR36][R22.64] ;  /* 0x0000002416047981 */ /* 0x004ea4000c1e1500 */
[----:B--2---:R-:W0:Y:S01]  /*10050*/  I2F.F64.S16 R4, R4 ;  /* 0x0000000400047312 */ /* 0x004e220000101c00 */
[----:B------:R-:W-:Y:S05]  /*10060*/  BRA `(.L_x_11559) ;  /* 0x0000000c00347947 */ /* 0x000fea0003800000 */
.L_x_11555:
[----:B------:R-:W-:-:S13]  /*10070*/  ISETP.GT.AND P0, PT, R0, 0x6, PT ;  /* 0x000000060000780c */ /* 0x000fda0003f04270 */
[----:B------:R-:W-:Y:S05]  /*10080*/  @P0 BRA `(.L_x_11562) ;  /* 0x0000000000340947 */ /* 0x000fea0003800000 */
[----:B------:R-:W-:-:S13]  /*10090*/  ISETP.NE.AND P0, PT, R0, 0x5, PT ;  /* 0x000000050000780c */ /* 0x000fda0003f05270 */
[----:B------:R-:W-:Y:S05]  /*100a0*/  @!P0 BRA `(.L_x_11563) ;  /* 0x0000000000188947 */ /* 0x000fea0003800000 */
[----:B------:R-:W-:-:S13]  /*100b0*/  ISETP.NE.AND P0, PT, R0, 0x6, PT ;  /* 0x000000060000780c */ /* 0x000fda0003f05270 */
[----:B------:R-:W-:Y:S05]  /*100c0*/  @P0 BRA `(.L_x_11558) ;  /* 0x0000000800c00947 */ /* 0x000fea0003800000 */
[----:B--2---:R-:W2:Y:S02]  /*100d0*/  LDG.E R4, desc[UR36][R22.64] ;  /* 0x0000002416047981 */ /* 0x004ea4000c1e1900 */
[----:B--2---:R-:W-:-:S06]  /*100e0*/  FMUL.FTZ R4, R4, 1 ;  /* 0x3f80000004047820 */ /* 0x004fcc0000410000 */
[----:B------:R-:W0:Y:S01]  /*100f0*/  F2F.F64.F32 R4, R4 ;  /* 0x0000000400047310 */ /* 0x000e220000201800 */
[----:B------:R-:W-:Y:S05]  /*10100*/  BRA `(.L_x_11559) ;  /* 0x0000000c000c7947 */ /* 0x000fea0003800000 */
.L_x_11563:
[----:B------:R-:W4:Y:S02]  /*10110*/  LDG.E.U16 R0, desc[UR36][R22.64] ;  /* 0x0000002416007981 */ /* 0x000f24000c1e1500 */
[----:B----4-:R-:W-:-:S05]  /*10120*/  HADD2.F32 R0, -RZ, R0.H0_H0 ;  /* 0x20000000ff007230 */ /* 0x010fca0000004100 */
[----:B------:R-:W-:-:S04]  /*10130*/  FMUL.FTZ R0, R0, 1 ;  /* 0x3f80000000007820 */ /* 0x000fc80000410000 */
[----:B--2---:R0:W2:Y:S01]  /*10140*/  F2F.F64.F32 R4, R0 ;  /* 0x0000000000047310 */ /* 0x0040a20000201800 */
[----:B------:R-:W-:Y:S05]  /*10150*/  BRA `(.L_x_11559) ;  /* 0x0000000800f87947 */ /* 0x000fea0003800000 */
.L_x_11562:
        /* <DEDUP_REMOVED lines=10> */
.L_x_11565:
[----:B------:R-:W4:Y:S02]  /*10200*/  LDG.E.U16 R22, desc[UR36][R22.64] ;  /* 0x0000002416167981 */ /* 0x000f24000c1e1500 */
[----:B----4-:R-:W-:-:S05]  /*10210*/  HADD2.F32 R0, -RZ, R22.H0_H0 ;  /* 0x20000016ff007230 */ /* 0x010fca0000004100 */
[----:B------:R-:W-:-:S04]  /*10220*/  FMUL.FTZ R0, R0, 1 ;  /* 0x3f80000000007820 */ /* 0x000fc80000410000 */
[----:B--2---:R0:W2:Y:S01]  /*10230*/  F2F.F64.F32 R4, R0 ;  /* 0x0000000000047310 */ /* 0x0040a20000201800 */
[----:B------:R-:W-:Y:S05]  /*10240*/  BRA `(.L_x_11559) ;  /* 0x0000000800bc7947 */ /* 0x000fea0003800000 */
.L_x_11564:
[----:B--2---:R0:W5:Y:S01]  /*10250*/  LDG.E.64 R4, desc[UR36][R22.64] ;  /* 0x0000002416047981 */ /* 0x004162000c1e1b00 */
[----:B------:R-:W-:Y:S05]  /*10260*/  BRA `(.L_x_11559) ;  /* 0x0000000800b47947 */ /* 0x000fea0003800000 */
.L_x_11554:
        /* <DEDUP_REMOVED lines=9> */
[----:B--2---:R-:W-:Y:S01]  /*10300*/  IMAD.MOV.U32 R4, RZ, RZ, RZ ;  /* 0x000000ffff047224 */ /* 0x004fe200078e00ff */
[----:B----4-:R-:W-:-:S04]  /*10310*/  ISETP.NE.AND P0, PT, R22, RZ, PT ;  /* 0x000000ff1600720c */ /* 0x010fc80003f05270 */
[----:B------:R-:W-:Y:S01]  /*10320*/  FSEL R5, RZ, 1.875, !P0 ;  /* 0x3ff00000ff057808 */ /* 0x000fe20004000000 */
[----:B------:R-:W-:Y:S08]  /*10330*/  BRA `(.L_x_11559) ;  /* 0x0000000800807947 */ /* 0x000ff00003800000 */
.L_x_11568:
[----:B--2---:R0:W5:Y:S01]  /*10340*/  LDG.E.64 R4, desc[UR36][R22.64] ;  /* 0x0000002416047981 */ /* 0x004162000c1e1b00 */
[----:B------:R-:W-:Y:S05]  /*10350*/  BRA `(.L_x_11559) ;  /* 0x0000000800787947 */ /* 0x000fea0003800000 */
.L_x_11567:
        /* <DEDUP_REMOVED lines=25> */
[----:B------:R-:W-:-:S04]  /*104f0*/  FMUL.FTZ R3, R3, 1 ;  /* 0x3f80000003037820 */ /* 0x000fc80000410000 */
[----:B------:R0:W2:Y:S01]  /*10500*/  F2F.F64.F32 R4, R3 ;  /* 0x0000000300047310 */ /* 0x0000a20000201800 */
[----:B------:R-:W-:Y:S05]  /*10510*/  BRA `(.L_x_11559) ;  /* 0x0000000800087947 */ /* 0x000fea0003800000 */
.L_x_11570:
        /* <DEDUP_REMOVED lines=15> */
.L_x_11569:
[----:B------:R-:W4:Y:S02]  /*10610*/  LDG.E.U16 R0, desc[UR36][R22.64] ;  /* 0x0000002416007981 */ /* 0x000f24000c1e1500 */
[----:B----4-:R-:W-:-:S04]  /*10620*/  IMAD.U32 R0, R0, 0x10000, RZ ;  /* 0x0001000000007824 */ /* 0x010fc800078e00ff */
[----:B------:R-:W-:-:S04]  /*10630*/  FMUL.FTZ R0, R0, 1 ;  /* 0x3f80000000007820 */ /* 0x000fc80000410000 */
[----:B--2---:R0:W2:Y:S01]  /*10640*/  F2F.F64.F32 R4, R0 ;  /* 0x0000000000047310 */ /* 0x0040a20000201800 */
[----:B------:R-:W-:Y:S05]  /*10650*/  BRA `(.L_x_11559) ;  /* 0x0000000400b87947 */ /* 0x000fea0003800000 */
.L_x_11566:
        /* <DEDUP_REMOVED lines=8> */
[----:B--2---:R-:W2:Y:S02]  /*106e0*/  LDG.E.U16 R4, desc[UR36][R22.64] ;  /* 0x0000002416047981 */ /* 0x004ea4000c1e1500 */
[----:B--2---:R-:W0:Y:S01]  /*106f0*/  I2F.F64.U16 R4, R4 ;  /* 0x0000000400047312 */ /* 0x004e220000101800 */
[----:B------:R-:W-:Y:S05]  /*10700*/  BRA `(.L_x_11559) ;  /* 0x00000004008c7947 */ /* 0x000fea0003800000 */
.L_x_11573:
        /* <DEDUP_REMOVED lines=21> */
.L_x_11577:
[----:B------:R-:W-:Y:S05]  /*10860*/  BSYNC B1 ;  /* 0x0000000000017941 */ /* 0x000fea0003800000 */
.L_x_11576:
[----:B------:R-:W-:Y:S01]  /*10870*/  LEA R3, R0, 0x3b800000, 0x17 ;  /* 0x3b80000000037811 */ /* 0x000fe200078eb8ff */
[----:B------:R-:W-:-:S05]  /*10880*/  IMAD.SHL.U32 R0, R2, 0x100000, RZ ;  /* 0x0010000002007824 */ /* 0x000fca00078e00ff */
[----:B------:R-:W-:-:S07]  /*10890*/  LOP3.LUT R0, R3, R0, R4, 0xfe, !PT ;  /* 0x0000000003007212 */ /* 0x000fce00078efe04 */
.L_x_11575:
[----:B------:R-:W-:Y:S05]  /*108a0*/  BSYNC B0 ;  /* 0x0000000000007941 */ /* 0x000fea0003800000 */
.L_x_11574:
[----:B------:R-:W-:-:S04]  /*108b0*/  FMUL.FTZ R0, R0, 1 ;  /* 0x3f80000000007820 */ /* 0x000fc80000410000 */
[----:B--2---:R0:W2:Y:S01]  /*108c0*/  F2F.F64.F32 R4, R0 ;  /* 0x0000000000047310 */ /* 0x0040a20000201800 */
[----:B------:R-:W-:Y:S05]  /*108d0*/  BRA `(.L_x_11559) ;  /* 0x0000000400187947 */ /* 0x000fea0003800000 */
.L_x_11572:
[----:B------:R-:W4:Y:S01]  /*108e0*/  LDG.E.U8 R2, desc[UR36][R22.64] ;  /* 0x0000002416027981 */ /* 0x000f22000c1e1100 */
[----:B------:R-:W-:Y:S01]  /*108f0*/  BSSY B0, `(.L_x_11578) ;  /* 0x0000018000007945 */ /* 0x000fe20003800000 */
[----:B------:R-:W-:Y:S01]  /*10900*/  HFMA2.MMA R0, -RZ, RZ, 0, 0 ;  /* 0x00000000ff007435 */ /* 0x000fe200000001ff */
        /* <DEDUP_REMOVED lines=18> */
.L_x_11581:
[----:B------:R-:W-:Y:S05]  /*10a30*/  BSYNC B1 ;  /* 0x0000000000017941 */ /* 0x000fea0003800000 */
.L_x_11580:
[----:B------:R-:W-:Y:S01]  /*10a40*/  LEA R3, R0, 0x37800000, 0x17 ;  /* 0x3780000000037811 */ /* 0x000fe200078eb8ff */
[----:B------:R-:W-:-:S05]  /*10a50*/  IMAD.SHL.U32 R0, R2, 0x200000, RZ ;  /* 0x0020000002007824 */ /* 0x000fca00078e00ff */
[----:B------:R-:W-:-:S07]  /*10a60*/  LOP3.LUT R0, R3, R0, R4, 0xfe, !PT ;  /* 0x0000000003007212 */ /* 0x000fce00078efe04 */
.L_x_11579:
[----:B------:R-:W-:Y:S05]  /*10a70*/  BSYNC B0 ;  /* 0x0000000000007941 */ /* 0x000fea0003800000 */
.L_x_11578:
[----:B------:R-:W-:-:S04]  /*10a80*/  FMUL.FTZ R0, R0, 1 ;  /* 0x3f80000000007820 */ /* 0x000fc80000410000 */
[----:B--2---:R0:W2:Y:S01]  /*10a90*/  F2F.F64.F32 R4, R0 ;  /* 0x0000000000047310 */ /* 0x0040a20000201800 */
[----:B------:R-:W-:Y:S05]  /*10aa0*/  BRA `(.L_x_11559) ;  /* 0x0000000000a47947 */ /* 0x000fea0003800000 */
.L_x_11571:
        /* <DEDUP_REMOVED lines=14> */
.L_x_11585:
[----:B------:R-:W-:Y:S05]  /*10b90*/  BSYNC B0 ;  /* 0x0000000000007941 */ /* 0x000fea0003800000 */
.L_x_11584:
[----:B------:R-:W-:-:S04]  /*10ba0*/  FMUL.FTZ R0, R0, 1 ;  /* 0x3f80000000007820 */ /* 0x000fc80000410000 */
[----:B--2---:R0:W2:Y:S01]  /*10bb0*/  F2F.F64.F32 R4, R0 ;  /* 0x0000000000047310 */ /* 0x0040a20000201800 */
[----:B------:R-:W-:Y:S05]  /*10bc0*/  BRA `(.L_x_11559) ;  /* 0x00000000005c7947 */ /* 0x000fea0003800000 */
.L_x_11558:
        /* <DEDUP_REMOVED lines=16> */
.L_x_11586:
[----:B------:R-:W-:Y:S01]  /*10cd0*/  CS2R R4, SRZ ;  /* 0x0000000000047805 */ /* 0x000fe2000001ff00 */
[----:B------:R-:W-:Y:S06]  /*10ce0*/  BRA `(.L_x_11559) ;  /* 0x0000000000147947 */ /* 0x000fec0003800000 */
.L_x_11583:
[----:B--2---:R-:W2:Y:S02]  /*10cf0*/  LDG.E.64 R4, desc[UR36][R22.64] ;  /* 0x0000002416047981 */ /* 0x004ea4000c1e1b00 */
[----:B--2---:R-:W0:Y:S01]  /*10d00*/  I2F.F64.U64 R4, R4 ;  /* 0x0000000400047312 */ /* 0x004e220000301800 */
[----:B------:R-:W-:Y:S05]  /*10d10*/  BRA `(.L_x_11559) ;  /* 0x0000000000087947 */ /* 0x000fea0003800000 */
.L_x_11582:
[----:B--2---:R-:W2:Y:S02]  /*10d20*/  LDG.E R4, desc[UR36][R22.64] ;  /* 0x0000002416047981 */ /* 0x004ea4000c1e1900 */
[----:B--2---:R-:W0:Y:S02]  /*10d30*/  I2F.F64.U32 R4, R4 ;  /* 0x0000000400047312 */ /* 0x004e240000201800 */
.L_x_11559:
        /* <DEDUP_REMOVED lines=18> */
.L_x_11590:
[----:B------:R-:W0:Y:S02]  /*10e60*/  F2I.S64.F64.TRUNC R4, R4 ;  /* 0x0000000400047311 */ /* 0x000e24000030d900 */
[----:B0-----:R-:W-:-:S05]  /*10e70*/  IMAD.MOV.U32 R3, RZ, RZ, R4 ;  /* 0x000000ffff037224 */ /* 0x001fca00078e0004 */
[----:B------:R-:W-:Y:S01]  /*10e80*/  STG.E.U8 desc[UR36][R16.64], R3 ;  /* 0x0000000310007986 */ /* 0x000fe2000c101124 */
[----:B------:R-:W-:Y:S05]  /*10e90*/  EXIT ;  /* 0x000000000000794d */ /* 0x000fea0003800000 */
.L_x_11589:
        /* <DEDUP_REMOVED lines=9> */
.L_x_11593:
[----:B------:R-:W0:Y:S02]  /*10f30*/  F2I.F64.TRUNC R5, R4 ;  /* 0x0000000400057311 */ /* 0x000e24000030d100 */
[----:B0-----:R-:W-:Y:S01]  /*10f40*/  STG.E desc[UR36][R16.64], R5 ;  /* 0x0000000510007986 */ /* 0x001fe2000c101924 */
[----:B------:R-:W-:Y:S05]  /*10f50*/  EXIT ;  /* 0x000000000000794d */ /* 0x000fea0003800000 */
.L_x_11592:
[----:B------:R-:W0:Y:S02]  /*10f60*/  F2I.F64.TRUNC R5, R4 ;  /* 0x0000000400057311 */ /* 0x000e24000030d100 */
[----:B0-----:R-:W-:Y:S01]  /*10f70*/  STG.E.U16 desc[UR36][R16.64], R5 ;  /* 0x0000000510007986 */ /* 0x001fe2000c101524 */
[----:B------:R-:W-:Y:S05]  /*10f80*/  EXIT ;  /* 0x000000000000794d */ /* 0x000fea0003800000 */
.L_x_11588:
        /* <DEDUP_REMOVED lines=13> */
.L_x_11595:
        /* <DEDUP_REMOVED lines=8> */
.L_x_11594:
        /* <DEDUP_REMOVED lines=14> */
.L_x_11597:
        /* <DEDUP_REMOVED lines=9> */
.L_x_11596:
[----:B------:R-:W-:Y:S01]  /*11250*/  STG.E.64 desc[UR36][R16.64], R4 ;  /* 0x0000000410007986 */ /* 0x000fe2000c101b24 */
[----:B------:R-:W-:Y:S05]  /*11260*/  EXIT ;  /* 0x000000000000794d */ /* 0x000fea0003800000 */
.L_x_11587:
        /* <DEDUP_REMOVED lines=12> */
.L_x_11600:
[----:B------:R-:W-:-:S05]  /*11330*/  CS2R R6, SRZ ;  /* 0x0000000000067805 */ /* 0x000fca000001ff00 */
[----:B------:R-:W-:Y:S01]  /*11340*/  STG.E.128 desc[UR36][R16.64], R4 ;  /* 0x0000000410007986 */ /* 0x000fe2000c101d24 */
[----:B------:R-:W-:Y:S05]  /*11350*/  EXIT ;  /* 0x000000000000794d */ /* 0x000fea0003800000 */
.L_x_11599:
        /* <DEDUP_REMOVED lines=23> */
[----:B------:R-:W-:Y:S02]  /*114d0*/  @P0 SHF.R.U32.HI R0, RZ, 0x14, R0 ;  /* 0x00000014ff000819 */ /* 0x000fe40000011600 */
[----:B------:R-:W-:-:S07]  /*114e0*/  @!P0 IADD3 R0, R2, -0x46800000, RZ ;  /* 0xb980000002008810 */ /* 0x000fce0007ffe0ff */
.L_x_11604:
[----:B------:R-:W-:Y:S05]  /*114f0*/  BSYNC B0 ;  /* 0x0000000000007941 */ /* 0x000fea0003800000 */
.L_x_11603:
[----:B------:R-:W-:-:S05]  /*11500*/  LOP3.LUT R3, R0, R3, RZ, 0xfc, !PT ;  /* 0x0000000300037212 */ /* 0x000fca00078efcff */
[----:B------:R-:W-:Y:S01]  /*11510*/  STG.E.U8 desc[UR36][R16.64], R3 ;  /* 0x0000000310007986 */ /* 0x000fe2000c101124 */
[----:B------:R-:W-:Y:S05]  /*11520*/  EXIT ;  /* 0x000000000000794d */ /* 0x000fea0003800000 */
.L_x_11602:
        /* <DEDUP_REMOVED lines=17> */
.L_x_11606:
[----:B------:R-:W-:Y:S01]  /*11640*/  IMAD.MOV.U32 R0, RZ, RZ, 0x7f ;  /* 0x0000007fff007424 */ /* 0x000fe200078e00ff */
[----:B------:R-:W-:-:S04]  /*11650*/  ISETP.GT.U32.AND P0, PT, R2, 0x7f800000, PT ;  /* 0x7f8000000200780c */ /* 0x000fc80003f04070 */
[----:B------:R-:W-:-:S09]  /*11660*/  SEL R0, R0, 0x7c, P0 ;  /* 0x0000007c00007807 */ /* 0x000fd20000000000 */
.L_x_11607:
[----:B------:R-:W-:Y:S05]  /*11670*/  BSYNC B0 ;  /* 0x0000000000007941 */ /* 0x000fea0003800000 */
.L_x_11605:
[----:B------:R-:W-:-:S04]  /*11680*/  LOP3.LUT R2, R3, 0x80000000, RZ, 0xc0, !PT ;  /* 0x8000000003027812 */ /* 0x000fc800078ec0ff */
[----:B------:R-:W-:-:S04]  /*11690*/  SHF.R.U32.HI R3, RZ, 0x18, R2 ;  /* 0x00000018ff037819 */ /* 0x000fc80000011602 */
[----:B------:R-:W-:-:S05]  /*116a0*/  LOP3.LUT R3, R0, R3, RZ, 0xfc, !PT ;  /* 0x0000000300037212 */ /* 0x000fca00078efcff */
[----:B------:R-:W-:Y:S01]  /*116b0*/  STG.E.U8 desc[UR36][R16.64], R3 ;  /* 0x0000000310007986 */ /* 0x000fe2000c101124 */
[----:B------:R-:W-:Y:S05]  /*116c0*/  EXIT ;  /* 0x000000000000794d */ /* 0x000fea0003800000 */
.L_x_11601:
        /* <DEDUP_REMOVED lines=8> */
.L_x_11598:
        /* <DEDUP_REMOVED lines=11> */
.L_x_11610:
        /* <DEDUP_REMOVED lines=21> */
.L_x_11613:
[----:B------:R-:W-:-:S04]  /*11950*/  LOP3.LUT R2, R3, 0x80000000, RZ, 0xc0, !PT ;  /* 0x8000000003027812 */ /* 0x000fc800078ec0ff */
[----:B------:R-:W-:-:S04]  /*11960*/  SHF.R.U32.HI R3, RZ, 0x18, R2 ;  /* 0x00000018ff037819 */ /* 0x000fc80000011602 */
[----:B------:R-:W-:-:S04]  /*11970*/  LOP3.LUT R0, R0, R3, RZ, 0xfc, !PT ;  /* 0x0000000300007212 */ /* 0x000fc800078efcff */
[----:B------:R-:W-:-:S07]  /*11980*/  PRMT R8, R0, 0x7610, R8 ;  /* 0x0000761000087816 */ /* 0x000fce0000000008 */
.L_x_11612:
[----:B------:R-:W-:Y:S05]  /*11990*/  BSYNC B0 ;  /* 0x0000000000007941 */ /* 0x000fea0003800000 */
.L_x_11611:
[----:B------:R-:W-:Y:S01]  /*119a0*/  STG.E.U8 desc[UR36][R16.64], R8 ;  /* 0x0000000810007986 */ /* 0x000fe2000c101124 */
[----:B------:R-:W-:Y:S05]  /*119b0*/  EXIT ;  /* 0x000000000000794d */ /* 0x000fea0003800000 */
.L_x_11609:
        /* <DEDUP_REMOVED lines=21> */
.L_x_11616:
[----:B------:R-:W-:-:S04]  /*11b10*/  LOP3.LUT R2, R3, 0x80000000, RZ, 0xc0, !PT ;  /* 0x8000000003027812 */ /* 0x000fc800078ec0ff */
[----:B------:R-:W-:-:S04]  /*11b20*/  SHF.R.U32.HI R3, RZ, 0x18, R2 ;  /* 0x00000018ff037819 */ /* 0x000fc80000011602 */
[----:B------:R-:W-:-:S04]  /*11b30*/  LOP3.LUT R0, R0, R3, RZ, 0xfc, !PT ;  /* 0x0000000300007212 */ /* 0x000fc800078efcff */
[----:B------:R-:W-:-:S07]  /*11b40*/  PRMT R8, R0, 0x7610, R8 ;  /* 0x0000761000087816 */ /* 0x000fce0000000008 */
.L_x_11615:
[----:B------:R-:W-:Y:S05]  /*11b50*/  BSYNC B0 ;  /* 0x0000000000007941 */ /* 0x000fea0003800000 */
.L_x_11614:
[----:B------:R-:W-:Y:S01]  /*11b60*/  STG.E.U8 desc[UR36][R16.64], R8 ;  /* 0x0000000810007986 */ /* 0x000fe2000c101124 */
[----:B------:R-:W-:Y:S05]  /*11b70*/  EXIT ;  /* 0x000000000000794d */ /* 0x000fea0003800000 */
.L_x_11608:
        /* <DEDUP_REMOVED lines=26> */
.L_x_11591:
        /* <DEDUP_REMOVED lines=16> */
.L_x_11619:
[----:B------:R-:W-:Y:S05]  /*11e20*/  EXIT ;  /* 0x000000000000794d */ /* 0x000fea0003800000 */
.L_x_11618:
[----:B------:R-:W0:Y:S02]  /*11e30*/  F2I.U64.F64.TRUNC R4, R4 ;  /* 0x0000000400047311 */ /* 0x000e24000030d800 */
[----:B0-----:R-:W-:Y:S01]  /*11e40*/  STG.E.64 desc[UR36][R16.64], R4 ;  /* 0x0000000410007986 */ /* 0x001fe2000c101b24 */
[----:B------:R-:W-:Y:S05]  /*11e50*/  EXIT ;  /* 0x000000000000794d */ /* 0x000fea0003800000 */
.L_x_11617:
[----:B------:R-:W0:Y:S02]  /*11e60*/  F2I.U32.F64.TRUNC R5, R4 ;  /* 0x0000000400057311 */ /* 0x000e24000030d000 */
[----:B0-----:R-:W-:Y:S01]  /*11e70*/  STG.E desc[UR36][R16.64], R5 ;  /* 0x0000000510007986 */ /* 0x001fe2000c101924 */
[----:B------:R-:W-:Y:S05]  /*11e80*/  EXIT ;  /* 0x000000000000794d */ /* 0x000fea0003800000 */
.L_x_11620:
        /* <DEDUP_REMOVED lines=15> */
.L_x_24161:


//--------------------- .text._ZN2at6native27unrolled_elementwise_kernelIZZZNS0_54_GLOBAL__N__d8c5977b_16_LinearAlgebra_cu_140f0503_289316addr_kernel_cudaERNS_14TensorIteratorERKN3c106ScalarES8_ENKUlvE_clEvENKUlvE4_clEvEUldddE_St5arrayIPcLm4EELi4E23TrivialOffsetCalculatorILi3EjESF_ILi1EjENS0_6memory12LoadWithCastILi3EEENSI_13StoreWithCastILi1EEEEEviT_T0_T2_T3_T4_T5_ --------------------------
	.section	.text._ZN2at6native27unrolled_elementwise_kernelIZZZNS0_54_GLOBAL__N__d8c5977b_16_LinearAlgebra_cu_140f0503_289316addr_kernel_cudaERNS_14TensorIteratorERKN3c106ScalarES8_ENKUlvE_clEvENKUlvE4_clEvEUldddE_St5arrayIPcLm4EELi4E23TrivialOffsetCalculatorILi3EjESF_ILi1EjENS0_6memory12LoadWithCastILi3EEENSI_13StoreWithCastILi1EEEEEviT_T0_T2_T3_T4_T5_,"ax",@progbits
	.align	128
        .global         _ZN2at6native27unrolled_elementwise_kernelIZZZNS0_54_GLOBAL__N__d8c5977b_16_LinearAlgebra_cu_140f0503_289316addr_kernel_cudaERNS_14TensorIteratorERKN3c106ScalarES8_ENKUlvE_clEvENKUlvE4_clEvEUldddE_St5arrayIPcLm4EELi4E23TrivialOffsetCalculatorILi3EjESF_ILi1EjENS0_6memory12LoadWithCastILi3EEENSI_13StoreWithCastILi1EEEEEviT_T0_T2_T3_T4_T5_
        .type           _ZN2at6native27unrolled_elementwise_kernelIZZZNS0_54_GLOBAL__N__d8c5977b_16_LinearAlgebra_cu_140f0503_289316addr_kernel_cudaERNS_14TensorIteratorERKN3c106ScalarES8_ENKUlvE_clEvENKUlvE4_clEvEUldddE_St5arrayIPcLm4EELi4E23TrivialOffsetCalculatorILi3EjESF_ILi1EjENS0_6memory12LoadWithCastILi3EEENSI_13StoreWithCastILi1EEEEEviT_T0_T2_T3_T4_T5_,@function
        .size           _ZN2at6native27unrolled_elementwise_kernelIZZZNS0_54_GLOBAL__N__d8c5977b_16_LinearAlgebra_cu_140f0503_289316addr_kernel_cudaERNS_14TensorIteratorERKN3c106ScalarES8_ENKUlvE_clEvENKUlvE4_clEvEUldddE_St5arrayIPcLm4EELi4E23TrivialOffsetCalculatorILi3EjESF_ILi1EjENS0_6memory12LoadWithCastILi3EEENSI_13StoreWithCastILi1EEEEEviT_T0_T2_T3_T4_T5_,(.L_x_24162 - _ZN2at6native27unrolled_elementwise_kernelIZZZNS0_54_GLOBAL__N__d8c5977b_16_LinearAlgebra_cu_140f0503_289316addr_kernel_cudaERNS_14TensorIteratorERKN3c106ScalarES8_ENKUlvE_clEvENKUlvE4_clEvEUldddE_St5arrayIPcLm4EELi4E23TrivialOffsetCalculatorILi3EjESF_ILi1EjENS0_6memory12LoadWithCastILi3EEENSI_13StoreWithCastILi1EEEEEviT_T0_T2_T3_T4_T5_)
        .other          _ZN2at6native27unrolled_elementwise_kernelIZZZNS0_54_GLOBAL__N__d8c5977b_16_LinearAlgebra_cu_140f0503_289316addr_kernel_cudaERNS_14TensorIteratorERKN3c106ScalarES8_ENKUlvE_clEvENKUlvE4_clEvEUldddE_St5arrayIPcLm4EELi4E23TrivialOffsetCalculatorILi3EjESF_ILi1EjENS0_6memory12LoadWithCastILi3EEENSI_13StoreWithCastILi1EEEEEviT_T0_T2_T3_T4_T5_,@"STO_CUDA_ENTRY STV_DEFAULT"
_ZN2at6native27unrolled_elementwise_kernelIZZZNS0_54_GLOBAL__N__d8c5977b_16_LinearAlgebra_cu_140f0503_289316addr_kernel_cudaERNS_14TensorIteratorERKN3c106ScalarES8_ENKUlvE_clEvENKUlvE4_clEvEUldddE_St5arrayIPcLm4EELi4E23TrivialOffsetCalculatorILi3EjESF_ILi1EjENS0_6memory12LoadWithCastILi3EEENSI_13StoreWithCastILi1EEEEEviT_T0_T2_T3_T4_T5_:
.text._ZN2at6native27unrolled_elementwise_kernelIZZZNS0_54_GLOBAL__N__d8c5977b_16_LinearAlgebra_cu_140f0503_289316addr_kernel_cudaERNS_14TensorIteratorERKN3c106ScalarES8_ENKUlvE_clEvENKUlvE4_clEvEUldddE_St5arrayIPcLm4EELi4E23TrivialOffsetCalculatorILi3EjESF_ILi1EjENS0_6memory12LoadWithCastILi3EEENSI_13StoreWithCastILi1EEEEEviT_T0_T2_T3_T4_T5_:
        /* <DEDUP_REMOVED lines=40> */
.L_x_11623:
        /* <DEDUP_REMOVED lines=19> */
.L_x_11627:
[----:B------:R-:W2:Y:S02]  /*03b0*/  LDG.E.U8 R4, desc[UR36][R4.64] ;  /* 0x0000002404047981 */ /* 0x000ea4000c1e1100 */
[----:B--2---:R1:W2:Y:S01]  /*03c0*/  I2F.F64.U16 R36, R4 ;  /* 0x0000000400247312 */ /* 0x0042a20000101800 */
[----:B------:R-:W-:Y:S05]  /*03d0*/  BRA `(.L_x_11629) ;  /* 0x0000000c00747947 */ /* 0x000fea0003800000 */
.L_x_11626:
        /* <DEDUP_REMOVED lines=9> */
.L_x_11631:
[----:B------:R-:W2:Y:S02]  /*0470*/  LDG.E R4, desc[UR36][R4.64] ;  /* 0x0000002404047981 */ /* 0x000ea4000c1e1900 */
[----:B--2---:R1:W2:Y:S01]  /*0480*/  I2F.F64 R36, R4 ;  /* 0x0000000400247312 */ /* 0x0042a20000201c00 */
[----:B------:R-:W-:Y:S05]  /*0490*/  BRA `(.L_x_11629) ;  /* 0x0000000c00447947 */ /* 0x000fea0003800000 */
.L_x_11630:
[----:B------:R-:W2:Y:S02]  /*04a0*/  LDG.E.U16 R4, desc[UR36][R4.64] ;  /* 0x0000002404047981 */ /* 0x000ea4000c1e1500 */
[----:B--2---:R1:W2:Y:S01]  /*04b0*/  I2F.F64.S16 R36, R4 ;  /* 0x0000000400247312 */ /* 0x0042a20000101c00 */
[----:B------:R-:W-:Y:S05]  /*04c0*/  BRA `(.L_x_11629) ;  /* 0x0000000c00387947 */ /* 0x000fea0003800000 */
.L_x_11625:
        /* <DEDUP_REMOVED lines=8> */
[----:B------:R-:W3:Y:S01]  /*0550*/  F2F.F64.F32 R36, R36 ;  /* 0x0000002400247310 */ /* 0x000ee20000201800 */
[----:B------:R-:W-:Y:S05]  /*0560*/  BRA `(.L_x_11629) ;  /* 0x0000000c00107947 */ /* 0x000fea0003800000 */
.L_x_11633:
[----:B------:R-:W2:Y:S02]  /*0570*/  LDG.E.U16 R0, desc[UR36][R4.64] ;  /* 0x0000002404007981 */ /* 0x000ea4000c1e1500 */
[----:B--2---:R-:W-:-:S05]  /*0580*/  HADD2.F32 R0, -RZ, R0.H0_H0 ;  /* 0x20000000ff007230 */ /* 0x004fca0000004100 */
[----:B------:R-:W-:-:S04]  /*0590*/  FMUL.FTZ R0, R0, 1 ;  /* 0x3f80000000007820 */ /* 0x000fc80000410000 */
[----:B------:R1:W2:Y:S01]  /*05a0*/  F2F.F64.F32 R36, R0 ;  /* 0x0000000000247310 */ /* 0x0002a20000201800 */
[----:B------:R-:W-:Y:S05]  /*05b0*/  BRA `(.L_x_11629) ;  /* 0x0000000800fc7947 */ /* 0x000fea0003800000 */
.L_x_11632:
        /* <DEDUP_REMOVED lines=10> */
.L_x_11635:
[----:B------:R-:W2:Y:S02]  /*0660*/  LDG.E.U16 R4, desc[UR36][R4.64] ;  /* 0x0000002404047981 */ /* 0x000ea4000c1e1500 */
[----:B--2---:R-:W-:-:S05]  /*0670*/  HADD2.F32 R0, -RZ, R4.H0_H0 ;  /* 0x20000004ff007230 */ /* 0x004fca0000004100 */
[----:B------:R-:W-:-:S04]  /*0680*/  FMUL.FTZ R0, R0, 1 ;  /* 0x3f80000000007820 */ /* 0x000fc80000410000 */
[----:B------:R4:W1:Y:S01]  /*0690*/  F2F.F64.F32 R36, R0 ;  /* 0x0000000000247310 */ /* 0x0008620000201800 */
[----:B------:R-:W-:Y:S05]  /*06a0*/  BRA `(.L_x_11629) ;  /* 0x0000000800c07947 */ /* 0x000fea0003800000 */
.L_x_11634:
[----:B------:R1:W5:Y:S01]  /*06b0*/  LDG.E.64 R36, desc[UR36][R4.64] ;  /* 0x0000002404247981 */ /* 0x000362000c1e1b00 */
[----:B------:R-:W-:Y:S05]  /*06c0*/  BRA `(.L_x_11629) ;  /* 0x0000000800b87947 */ /* 0x000fea0003800000 */
.L_x_11624:
        /* <DEDUP_REMOVED lines=13> */
.L_x_11638:
[----:B------:R1:W5:Y:S01]  /*07a0*/  LDG.E.64 R36, desc[UR36][R4.64] ;  /* 0x0000002404247981 */ /* 0x000362000c1e1b00 */
[----:B------:R-:W-:Y:S05]  /*07b0*/  BRA `(.L_x_11629) ;  /* 0x00000008007c7947 */ /* 0x000fea0003800000 */
.L_x_11637:
        /* <DEDUP_REMOVED lines=28> */
.L_x_11640:
        /* <DEDUP_REMOVED lines=16> */
.L_x_11639:
[----:B------:R-:W2:Y:S02]  /*0a80*/  LDG.E.U16 R0, desc[UR36][R4.64] ;  /* 0x0000002404007981 */ /* 0x000ea4000c1e1500 */
[----:B--2---:R-:W-:-:S04]  /*0a90*/  IMAD.U32 R0, R0, 0x10000, RZ ;  /* 0x0001000000007824 */ /* 0x004fc800078e00ff */
[----:B------:R-:W-:-:S04]  /*0aa0*/  FMUL.FTZ R0, R0, 1 ;  /* 0x3f80000000007820 */ /* 0x000fc80000410000 */
[----:B------:R1:W2:Y:S01]  /*0ab0*/  F2F.F64.F32 R36, R0 ;  /* 0x0000000000247310 */ /* 0x0002a20000201800 */
[----:B------:R-:W-:Y:S05]  /*0ac0*/  BRA `(.L_x_11629) ;  /* 0x0000000400b87947 */ /* 0x000fea0003800000 */
.L_x_11636:
        /* <DEDUP_REMOVED lines=11> */
.L_x_11643:
        /* <DEDUP_REMOVED lines=21> */
.L_x_11647:
[----:B------:R-:W-:Y:S05]  /*0cd0*/  BSYNC B1 ;  /* 0x0000000000017941 */ /* 0x000fea0003800000 */
.L_x_11646:
[----:B------:R-:W-:Y:S01]  /*0ce0*/  LEA R5, R0, 0x3b800000, 0x17 ;  /* 0x3b80000000057811 */ /* 0x000fe200078eb8ff */
[----:B------:R-:W-:-:S05]  /*0cf0*/  IMAD.SHL.U32 R0, R3, 0x100000, RZ ;  /* 0x0010000003007824 */ /* 0x000fca00078e00ff */
[----:B------:R-:W-:-:S07]  /*0d00*/  LOP3.LUT R0, R5, R0, R6, 0xfe, !PT ;  /* 0x0000000005007212 */ /* 0x000fce00078efe06 */
.L_x_11645:
[----:B------:R-:W-:Y:S05]  /*0d10*/  BSYNC B0 ;  /* 0x0000000000007941 */ /* 0x000fea0003800000 */
.L_x_11644:
[----:B------:R-:W-:-:S04]  /*0d20*/  FMUL.FTZ R0, R0, 1 ;  /* 0x3f80000000007820 */ /* 0x000fc80000410000 */
[----:B------:R1:W2:Y:S01]  /*0d30*/  F2F.F64.F32 R36, R0 ;  /* 0x0000000000247310 */ /* 0x0002a20000201800 */
[----:B------:R-:W-:Y:S05]  /*0d40*/  BRA `(.L_x_11629) ;  /* 0x0000000400187947 */ /* 0x000fea0003800000 */
.L_x_11642:
        /* <DEDUP_REMOVED lines=21> */
.L_x_11651:
[----:B------:R-:W-:Y:S05]  /*0ea0*/  BSYNC B1 ;  /* 0x0000000000017941 */ /* 0x000fea0003800000 */
.L_x_11650:
[----:B------:R-:W-:Y:S01]  /*0eb0*/  LEA R5, R0, 0x37800000, 0x17 ;  /* 0x3780000000057811 */ /* 0x000fe200078eb8ff */
[----:B------:R-:W-:-:S05]  /*0ec0*/  IMAD.SHL.U32 R0, R3, 0x200000, RZ ;  /* 0x0020000003007824 */ /* 0x000fca00078e00ff */
[----:B------:R-:W-:-:S07]  /*0ed0*/  LOP3.LUT R0, R5, R0, R6, 0xfe, !PT ;  /* 0x0000000005007212 */ /* 0x000fce00078efe06 */
.L_x_11649:
[----:B------:R-:W-:Y:S05]  /*0ee0*/  BSYNC B0 ;  /* 0x0000000000007941 */ /* 0x000fea0003800000 */
.L_x_11648:
[----:B------:R-:W-:-:S04]  /*0ef0*/  FMUL.FTZ R0, R0, 1 ;  /* 0x3f80000000007820 */ /* 0x000fc80000410000 */
[----:B------:R1:W2:Y:S01]  /*0f00*/  F2F.F64.F32 R36, R0 ;  /* 0x0000000000247310 */ /* 0x0002a20000201800 */
[----:B------:R-:W-:Y:S05]  /*0f10*/  BRA `(.L_x_11629) ;  /* 0x0000000000a47947 */ /* 0x000fea0003800000 */
.L_x_11641:
        /* <DEDUP_REMOVED lines=14> */
.L_x_11655:
[----:B------:R-:W-:Y:S05]  /*1000*/  BSYNC B0 ;  /* 0x0000000000007941 */ /* 0x000fea0003800000 */
.L_x_11654:
[----:B------:R-:W-:-:S04]  /*1010*/  FMUL.FTZ R0, R0, 1 ;  /* 0x3f80000000007820 */ /* 0x000fc80000410000 */
[----:B------:R1:W2:Y:S01]  /*1020*/  F2F.F64.F32 R36, R0 ;  /* 0x0000000000247310 */ /* 0x0002a20000201800 */
[----:B------:R-:W-:Y:S05]  /*1030*/  BRA `(.L_x_11629) ;  /* 0x00000000005c7947 */ /* 0x000fea0003800000 */
.L_x_11628:
        /* <DEDUP_REMOVED lines=16> */
.L_x_11656:
[----:B------:R-:W-:Y:S01]  /*1140*/  CS2R R36, SRZ ;  /* 0x0000000000247805 */ /* 0x000fe2000001ff00 */
[----:B------:R-:W-:Y:S06]  /*1150*/  BRA `(.L_x_11629) ;  /* 0x0000000000147947 */ /* 0x000fec0003800000 */
.L_x_11653:
[----:B------:R-:W2:Y:S02]  /*1160*/  LDG.E.64 R36, desc[UR36][R4.64] ;  /* 0x0000002404247981 */ /* 0x000ea4000c1e1b00 */
[----:B--2---:R-:W1:Y:S01]  /*1170*/  I2F.F64.U64 R36, R36 ;  /* 0x0000002400247312 */ /* 0x004e620000301800 */
[----:B------:R-:W-:Y:S05]  /*1180*/  BRA `(.L_x_11629) ;  /* 0x0000000000087947 */ /* 0x000fea0003800000 */
.L_x_11652:
[----:B------:R-:W2:Y:S02]  /*1190*/  LDG.E R4, desc[UR36][R4.64] ;  /* 0x0000002404047981 */ /* 0x000ea4000c1e1900 */
[----:B--2---:R1:W2:Y:S02]  /*11a0*/  I2F.F64.U32 R36, R4 ;  /* 0x0000000400247312 */ /* 0x0042a40000201800 */
.L_x_11629:
        /* <DEDUP_REMOVED lines=19> */
.L_x_11660:
[----:B------:R-:W4:Y:S02]  /*12e0*/  LDG.E.U8 R4, desc[UR36][R4.64] ;  /* 0x0000002404047981 */ /* 0x000f24000c1e1100 */
[----:B----4-:R0:W1:Y:S01]  /*12f0*/  I2F.F64.U16 R32, R4 ;  /* 0x0000000400207312 */ /* 0x0100620000101800 */
[----:B------:R-:W-:Y:S05]  /*1300*/  BRA `(.L_x_11662) ;  /* 0x0000000c00707947 */ /* 0x000fea0003800000 */
.L_x_11659:
        /* <DEDUP_REMOVED lines=9> */
.L_x_11664:
[----:B------:R-:W4:Y:S02]  /*13a0*/  LDG.E R4, desc[UR36][R4.64] ;  /* 0x0000002404047981 */ /* 0x000f24000c1e1900 */
[----:B----4-:R0:W1:Y:S01]  /*13b0*/  I2F.F64 R32, R4 ;  /* 0x0000000400207312 */ /* 0x0100620000201c00 */
[----:B------:R-:W-:Y:S05]  /*13c0*/  BRA `(.L_x_11662) ;  /* 0x0000000c00407947 */ /* 0x000fea0003800000 */
.L_x_11663:
[----:B------:R-:W4:Y:S02]  /*13d0*/  LDG.E.U16 R4, desc[UR36][R4.64] ;  /* 0x0000002404047981 */ /* 0x000f24000c1e1500 */
[----:B----4-:R0:W1:Y:S01]  /*13e0*/  I2F.F64.S16 R32, R4 ;  /* 0x0000000400207312 */ /* 0x0100620000101c00 */
[----:B------:R-:W-:Y:S05]  /*13f0*/  BRA `(.L_x_11662) ;  /* 0x0000000c00347947 */ /* 0x000fea0003800000 */
.L_x_11658:
        /* <DEDUP_REMOVED lines=10> */
.L_x_11666:
[----:B------:R-:W4:Y:S02]  /*14a0*/  LDG.E.U16 R0, desc[UR36][R4.64] ;  /* 0x0000002404007981 */ /* 0x000f24000c1e1500 */
[----:B----4-:R-:W-:-:S05]  /*14b0*/  HADD2.F32 R0, -RZ, R0.H0_H0 ;  /* 0x20000000ff007230 */ /* 0x010fca0000004100 */
[----:B------:R-:W-:-:S04]  /*14c0*/  FMUL.FTZ R0, R0, 1 ;  /* 0x3f80000000007820 */ /* 0x000fc80000410000 */
[----:B------:R0:W1:Y:S01]  /*14d0*/  F2F.F64.F32 R32, R0 ;  /* 0x0000000000207310 */ /* 0x0000620000201800 */
[----:B------:R-:W-:Y:S05]  /*14e0*/  BRA `(.L_x_11662) ;  /* 0x0000000800f87947 */ /* 0x000fea0003800000 */
.L_x_11665:
        /* <DEDUP_REMOVED lines=10> */
.L_x_11668:
[----:B------:R-:W4:Y:S02]  /*1590*/  LDG.E.U16 R4, desc[UR36][R4.64] ;  /* 0x0000002404047981 */ /* 0x000f24000c1e1500 */
[----:B----4-:R-:W-:-:S05]  /*15a0*/  HADD2.F32 R0, -RZ, R4.H0_H0 ;  /* 0x20000004ff007230 */ /* 0x010fca0000004100 */
[----:B------:R-:W-:-:S04]  /*15b0*/  FMUL.FTZ R0, R0, 1 ;  /* 0x3f80000000007820 */ /* 0x000fc80000410000 */
[----:B------:R0:W1:Y:S01]  /*15c0*/  F2F.F64.F32 R32, R0 ;  /* 0x0000000000207310 */ /* 0x0000620000201800 */
[----:B------:R-:W-:Y:S05]  /*15d0*/  BRA `(.L_x_11662) ;  /* 0x0000000800bc7947 */ /* 0x000fea0003800000 */
.L_x_11667:
[----:B------:R0:W5:Y:S01]  /*15e0*/  LDG.E.64 R32, desc[UR36][R4.64] ;  /* 0x0000002404207981 */ /* 0x000162000c1e1b00 */
[----:B------:R-:W-:Y:S05]  /*15f0*/  BRA `(.L_x_11662) ;  /* 0x0000000800b47947 */ /* 0x000fea0003800000 */
.L_x_11657:
        /* <DEDUP_REMOVED lines=13> */
.L_x_11671:
[----:B------:R0:W5:Y:S01]  /*16d0*/  LDG.E.64 R32, desc[UR36][R4.64] ;  /* 0x0000002404207981 */ /* 0x000162000c1e1b00 */
[----:B------:R-:W-:Y:S05]  /*16e0*/  BRA `(.L_x_11662) ;  /* 0x0000000800787947 */ /* 0x000fea0003800000 */
.L_x_11670:
        /* <DEDUP_REMOVED lines=28> */
.L_x_11673:
        /* <DEDUP_REMOVED lines=15> */
.L_x_11672:
[----:B------:R-:W4:Y:S02]  /*19a0*/  LDG.E.U16 R0, desc[UR36][R4.64] ;  /* 0x0000002404007981 */ /* 0x000f24000c1e1500 */
[----:B----4-:R-:W-:-:S04]  /*19b0*/  IMAD.U32 R0, R0, 0x10000, RZ ;  /* 0x0001000000007824 */ /* 0x010fc800078e00ff */
[----:B------:R-:W-:-:S04]  /*19c0*/  FMUL.FTZ R0, R0, 1 ;  /* 0x3f80000000007820 */ /* 0x000fc80000410000 */
[----:B------:R0:W1:Y:S01]  /*19d0*/  F2F.F64.F32 R32, R0 ;  /* 0x0000000000207310 */ /* 0x0000620000201800 */
[----:B------:R-:W-:Y:S05]  /*19e0*/  BRA `(.L_x_11662) ;  /* 0x0000000400b87947 */ /* 0x000fea0003800000 */
.L_x_11669:
        /* <DEDUP_REMOVED lines=11> */
.L_x_11676:
        /* <DEDUP_REMOVED lines=21> */
.L_x_11680:
[----:B------:R-:W-:Y:S05]  /*1bf0*/  BSYNC B1 ;  /* 0x0000000000017941 */ /* 0x000fea0003800000 */
.L_x_11679:
[----:B------:R-:W-:Y:S01]  /*1c00*/  LEA R5, R0, 0x3b800000, 0x17 ;  /* 0x3b80000000057811 */ /* 0x000fe200078eb8ff */
[----:B------:R-:W-:-:S05]  /*1c10*/  IMAD.SHL.U32 R0, R3, 0x100000, RZ ;  /* 0x0010000003007824 */ /* 0x000fca00078e00ff */
[----:B------:R-:W-:-:S07]  /*1c20*/  LOP3.LUT R0, R5, R0, R6, 0xfe, !PT ;  /* 0x0000000005007212 */ /* 0x000fce00078efe06 */
.L_x_11678:
[----:B------:R-:W-:Y:S05]  /*1c30*/  BSYNC B0 ;  /* 0x0000000000007941 */ /* 0x000fea0003800000 */
.L_x_11677:
[----:B------:R-:W-:-:S04]  /*1c40*/  FMUL.FTZ R0, R0, 1 ;  /* 0x3f80000000007820 */ /* 0x000fc80000410000 */
[----:B------:R4:W0:Y:S01]  /*1c50*/  F2F.F64.F32 R32, R0 ;  /* 0x0000000000207310 */ /* 0x0008220000201800 */
[----:B------:R-:W-:Y:S05]  /*1c60*/  BRA `(.L_x_11662) ;  /* 0x0000000400187947 */ /* 0x000fea0003800000 */
.L_x_11675:
        /* <DEDUP_REMOVED lines=21> */
.L_x_11684:
[----:B------:R-:W-:Y:S05]  /*1dc0*/  BSYNC B1 ;  /* 0x0000000000017941 */ /* 0x000fea0003800000 */
.L_x_11683:
[----:B------:R-:W-:Y:S01]  /*1dd0*/  LEA R5, R0, 0x37800000, 0x17 ;  /* 0x3780000000057811 */ /* 0x000fe200078eb8ff */
[----:B------:R-:W-:-:S05]  /*1de0*/  IMAD.SHL.U32 R0, R3, 0x200000, RZ ;  /* 0x0020000003007824 */ /* 0x000fca00078e00ff */
[----:B------:R-:W-:-:S07]  /*1df0*/  LOP3.LUT R0, R5, R0, R6, 0xfe, !PT ;  /* 0x0000000005007212 */ /* 0x000fce00078efe06 */
.L_x_11682:
[----:B------:R-:W-:Y:S05]  /*1e00*/  BSYNC B0 ;  /* 0x0000000000007941 */ /* 0x000fea0003800000 */
.L_x_11681:
[----:B------:R-:W-:-:S04]  /*1e10*/  FMUL.FTZ R0, R0, 1 ;  /* 0x3f80000000007820 */ /* 0x000fc80000410000 */
[----:B------:R0:W1:Y:S01]  /*1e20*/  F2F.F64.F32 R32, R0 ;  /* 0x0000000000207310 */ /* 0x0000620000201800 */
[----:B------:R-:W-:Y:S05]  /*1e30*/  BRA `(.L_x_11662) ;  /* 0x0000000000a47947 */ /* 0x000fea0003800000 */
.L_x_11674:
        /* <DEDUP_REMOVED lines=14> */
.L_x_11688:
[----:B------:R-:W-:Y:S05]  /*1f20*/  BSYNC B0 ;  /* 0x0000000000007941 */ /* 0x000fea0003800000 */
.L_x_11687:
[----:B------:R-:W-:-:S04]  /*1f30*/  FMUL.FTZ R0, R0, 1 ;  /* 0x3f80000000007820 */ /* 0x000fc80000410000 */
[----:B------:R0:W1:Y:S01]  /*1f40*/  F2F.F64.F32 R32, R0 ;  /* 0x0000000000207310 */ /* 0x0000620000201800 */
[----:B------:R-:W-:Y:S05]  /*1f50*/  BRA `(.L_x_11662) ;  /* 0x00000000005c7947 */ /* 0x000fea0003800000 */
.L_x_11661:
        /* <DEDUP_REMOVED lines=16> */
.L_x_11689:
[----:B------:R-:W-:Y:S01]  /*2060*/  CS2R R32, SRZ ;  /* 0x0000000000207805 */ /* 0x000fe2000001ff00 */
[----:B------:R-:W-:Y:S06]  /*2070*/  BRA `(.L_x_11662) ;  /* 0x0000000000147947 */ /* 0x000fec0003800000 */
.L_x_11686:
[----:B------:R-:W4:Y:S02]  /*2080*/  LDG.E.64 R32, desc[UR36][R4.64] ;  /* 0x0000002404207981 */ /* 0x000f24000c1e1b00 */
[----:B----4-:R-:W0:Y:S01]  /*2090*/  I2F.F64.U64 R32, R32 ;  /* 0x0000002000207312 */ /* 0x010e220000301800 */
[----:B------:R-:W-:Y:S05]  /*20a0*/  BRA `(.L_x_11662) ;  /* 0x0000000000087947 */ /* 0x000fea0003800000 */
.L_x_11685:
[----:B------:R-:W4:Y:S02]  /*20b0*/  LDG.E R4, desc[UR36][R4.64] ;  /* 0x0000002404047981 */ /* 0x000f24000c1e1900 */
[----:B----4-:R0:W1:Y:S02]  /*20c0*/  I2F.F64.U32 R32, R4 ;  /* 0x0000000400207312 */ /* 0x0100640000201800 */
.L_x_11662:
[----:B------:R-:W2:Y:S02]  /*20d0*/  S2R R23, SR_TID.X ;  /* 0x0000000000177919 */ /* 0x000ea40000002100 */
[----:B--2---:R-:W-:-:S07]  /*20e0*/  VIADD R23, R23, 0x80 ;  /* 0x0000008017177836 */ /* 0x004fce0000000000 */
.L_x_11622:
[----:B------:R-:W-:Y:S05]  /*20f0*/  BSYNC B6 ;  /* 0x0000000000067941 */ /* 0x000fea0003800000 */
.L_x_11621:
[----:B------:R-:W-:Y:S01]  /*2100*/  ISETP.GE.AND P0, PT, R23, R2, PT ;  /* 0x000000021700720c */ /* 0x000fe20003f06270 */
[----:B------:R-:W-:Y:S01]  /*2110*/  BSSY B6, `(.L_x_11690) ;  /* 0x0000201000067945 */ /* 0x000fe20003800000 */
[----:B------:R-:W-:-:S11]  /*2120*/  CS2R R28, SRZ ;  /* 0x00000000001c7805 */ /* 0x000fd6000001ff00 */
[----:B------:R-:W-:Y:S05]  /*2130*/  @P0 BRA `(.L_x_11691) ;  /* 0x0000001c00f80947 */ /* 0x000fea0003800000 */
[----:B------:R-:W-:Y:S01]  /*2140*/  IMAD.MOV.U32 R3, RZ, RZ, 0x1 ;  /* 0x00000001ff037424 */ /* 0x000fe200078e00ff */
[C---:B0---4-:R-:W-:Y:S01]  /*2150*/  LOP3.LUT R0, R19.reuse, 0xff, RZ, 0xc0, !PT ;  /* 0x000000ff13007812 */ /* 0x051fe200078ec0ff */
        /* <DEDUP_REMOVED lines=23> */
.L_x_11692:
        /* <DEDUP_REMOVED lines=19> */
.L_x_11696:
[----:B------:R-:W2:Y:S02]  /*2400*/  LDG.E.U8 R4, desc[UR36][R4.64] ;  /* 0x0000002404047981 */ /* 0x000ea4000c1e1100 */
[----:B--2---:R0:W2:Y:S01]  /*2410*/  I2F.F64.U16 R34, R4 ;  /* 0x0000000400227312 */ /* 0x0040a20000101800 */
[----:B------:R-:W-:Y:S05]  /*2420*/  BRA `(.L_x_11698) ;  /* 0x0000000c00707947 */ /* 0x000fea0003800000 */
.L_x_11695:
        /* <DEDUP_REMOVED lines=9> */
.L_x_11700:
[----:B------:R-:W2:Y:S02]  /*24c0*/  LDG.E R4, desc[UR36][R4.64] ;  /* 0x0000002404047981 */ /* 0x000ea4000c1e1900 */
[----:B--2---:R0:W2:Y:S01]  /*24d0*/  I2F.F64 R34, R4 ;  /* 0x0000000400227312 */ /* 0x0040a20000201c00 */
[----:B------:R-:W-:Y:S05]  /*24e0*/  BRA `(.L_x_11698) ;  /* 0x0000000c00407947 */ /* 0x000fea0003800000 */
.L_x_11699:
[----:B------:R-:W2:Y:S02]  /*24f0*/  LDG.E.U16 R4, desc[UR36][R4.64] ;  /* 0x0000002404047981 */ /* 0x000ea4000c1e1500 */
[----:B--2---:R0:W2:Y:S01]  /*2500*/  I2F.F64.S16 R34, R4 ;  /* 0x0000000400227312 */ /* 0x0040a20000101c00 */
[----:B------:R-:W-:Y:S05]  /*2510*/  BRA `(.L_x_11698) ;  /* 0x0000000c00347947 */ /* 0x000fea0003800000 */
.L_x_11694:
        /* <DEDUP_REMOVED lines=10> */
.L_x_11702:
[----:B------:R-:W2:Y:S02]  /*25c0*/  LDG.E.U16 R0, desc[UR36][R4.64] ;  /* 0x0000002404007981 */ /* 0x000ea4000c1e1500 */
[----:B--2---:R-:W-:-:S05]  /*25d0*/  HADD2.F32 R0, -RZ, R0.H0_H0 ;  /* 0x20000000ff007230 */ /* 0x004fca0000004100 */
[----:B------:R-:W-:-:S04]  /*25e0*/  FMUL.FTZ R0, R0, 1 ;  /* 0x3f80000000007820 */ /* 0x000fc80000410000 */
[----:B------:R0:W2:Y:S01]  /*25f0*/  F2F.F64.F32 R34, R0 ;  /* 0x0000000000227310 */ /* 0x0000a20000201800 */
[----:B------:R-:W-:Y:S05]  /*2600*/  BRA `(.L_x_11698) ;  /* 0x0000000800f87947 */ /* 0x000fea0003800000 */
.L_x_11701:
        /* <DEDUP_REMOVED lines=10> */
.L_x_11704:
[----:B------:R-:W2:Y:S02]  /*26b0*/  LDG.E.U16 R4, desc[UR36][R4.64] ;  /* 0x0000002404047981 */ /* 0x000ea4000c1e1500 */
[----:B--2---:R-:W-:-:S05]  /*26c0*/  HADD2.F32 R0, -RZ, R4.H0_H0 ;  /* 0x20000004ff007230 */ /* 0x004fca0000004100 */
[----:B------:R-:W-:-:S04]  /*26d0*/  FMUL.FTZ R0, R0, 1 ;  /* 0x3f80000000007820 */ /* 0x000fc80000410000 */
[----:B------:R0:W2:Y:S01]  /*26e0*/  F2F.F64.F32 R34, R0 ;  /* 0x0000000000227310 */ /* 0x0000a20000201800 */
[----:B------:R-:W-:Y:S05]  /*26f0*/  BRA `(.L_x_11698) ;  /* 0x0000000800bc7947 */ /* 0x000fea0003800000 */
.L_x_11703:
[----:B------:R0:W5:Y:S01]  /*2700*/  LDG.E.64 R34, desc[UR36][R4.64] ;  /* 0x0000002404227981 */ /* 0x000162000c1e1b00 */
[----:B------:R-:W-:Y:S05]  /*2710*/  BRA `(.L_x_11698) ;  /* 0x0000000800b47947 */ /* 0x000fea0003800000 */
.L_x_11693:
        /* <DEDUP_REMOVED lines=13> */
.L_x_11707:
[----:B------:R0:W5:Y:S01]  /*27f0*/  LDG.E.64 R34, desc[UR36][R4.64] ;  /* 0x0000002404227981 */ /* 0x000162000c1e1b00 */
[----:B------:R-:W-:Y:S05]  /*2800*/  BRA `(.L_x_11698) ;  /* 0x0000000800787947 */ /* 0x000fea0003800000 */
.L_x_11706:
        /* <DEDUP_REMOVED lines=28> */
.L_x_11709:
        /* <DEDUP_REMOVED lines=15> */
.L_x_11708:
[----:B------:R-:W2:Y:S02]  /*2ac0*/  LDG.E.U16 R0, desc[UR36][R4.64] ;  /* 0x0000002404007981 */ /* 0x000ea4000c1e1500 */
[----:B--2---:R-:W-:-:S04]  /*2ad0*/  IMAD.U32 R0, R0, 0x10000, RZ ;  /* 0x0001000000007824 */ /* 0x004fc800078e00ff */
[----:B------:R-:W-:-:S04]  /*2ae0*/  FMUL.FTZ R0, R0, 1 ;  /* 0x3f80000000007820 */ /* 0x000fc80000410000 */
[----:B------:R2:W4:Y:S01]  /*2af0*/  F2F.F64.F32 R34, R0 ;  /* 0x0000000000227310 */ /* 0x0005220000201800 */
[----:B------:R-:W-:Y:S05]  /*2b00*/  BRA `(.L_x_11698) ;  /* 0x0000000400b87947 */ /* 0x000fea0003800000 */
.L_x_11705:
        /* <DEDUP_REMOVED lines=11> */
.L_x_11712:
        /* <DEDUP_REMOVED lines=21> */
.L_x_11716:
[----:B------:R-:W-:Y:S05]  /*2d10*/  BSYNC B1 ;  /* 0x0000000000017941 */ /* 0x000fea0003800000 */
.L_x_11715:
[----:B------:R-:W-:Y:S01]  /*2d20*/  LEA R5, R0, 0x3b800000, 0x17 ;  /* 0x3b80000000057811 */ /* 0x000fe200078eb8ff */
[----:B------:R-:W-:-:S05]  /*2d30*/  IMAD.SHL.U32 R0, R3, 0x100000, RZ ;  /* 0x0010000003007824 */ /* 0x000fca00078e00ff */
[----:B------:R-:W-:-:S07]  /*2d40*/  LOP3.LUT R0, R5, R0, R6, 0xfe, !PT ;  /* 0x0000000005007212 */ /* 0x000fce00078efe06 */
.L_x_11714:
[----:B------:R-:W-:Y:S05]  /*2d50*/  BSYNC B0 ;  /* 0x0000000000007941 */ /* 0x000fea0003800000 */
.L_x_11713:
[----:B------:R-:W-:-:S04]  /*2d60*/  FMUL.FTZ R0, R0, 1 ;  /* 0x3f80000000007820 */ /* 0x000fc80000410000 */
[----:B------:R0:W2:Y:S01]  /*2d70*/  F2F.F64.F32 R34, R0 ;  /* 0x0000000000227310 */ /* 0x0000a20000201800 */
[----:B------:R-:W-:Y:S05]  /*2d80*/  BRA `(.L_x_11698) ;  /* 0x0000000400187947 */ /* 0x000fea0003800000 */
.L_x_11711:
        /* <DEDUP_REMOVED lines=21> */
.L_x_11720:
[----:B------:R-:W-:Y:S05]  /*2ee0*/  BSYNC B1 ;  /* 0x0000000000017941 */ /* 0x000fea0003800000 */
.L_x_11719:
[----:B------:R-:W-:Y:S01]  /*2ef0*/  LEA R5, R0, 0x37800000, 0x17 ;  /* 0x3780000000057811 */ /* 0x000fe200078eb8ff */
[----:B------:R-:W-:-:S05]  /*2f00*/  IMAD.SHL.U32 R0, R3, 0x200000, RZ ;  /* 0x0020000003007824 */ /* 0x000fca00078e00ff */
[----:B------:R-:W-:-:S07]  /*2f10*/  LOP3.LUT R0, R5, R0, R6, 0xfe, !PT ;  /* 0x0000000005007212 */ /* 0x000fce00078efe06 */
.L_x_11718:
[----:B------:R-:W-:Y:S05]  /*2f20*/  BSYNC B0 ;  /* 0x0000000000007941 */ /* 0x000fea0003800000 */
.L_x_11717:
[----:B------:R-:W-:-:S04]  /*2f30*/  FMUL.FTZ R0, R0, 1 ;  /* 0x3f80000000007820 */ /* 0x000fc80000410000 */
[----:B------:R0:W2:Y:S01]  /*2f40*/  F2F.F64.F32 R34, R0 ;  /* 0x0000000000227310 */ /* 0x0000a20000201800 */
[----:B------:R-:W-:Y:S05]  /*2f50*/  BRA `(.L_x_11698) ;  /* 0x0000000000a47947 */ /* 0x000fea0003800000 */
.L_x_11710:
        /* <DEDUP_REMOVED lines=14> */
.L_x_11724:
[----:B------:R-:W-:Y:S05]  /*3040*/  BSYNC B0 ;  /* 0x0000000000007941 */ /* 0x000fea0003800000 */
.L_x_11723:
[----:B------:R-:W-:-:S04]  /*3050*/  FMUL.FTZ R0, R0, 1 ;  /* 0x3f80000000007820 */ /* 0x000fc80000410000 */
[----:B------:R0:W2:Y:S01]  /*3060*/  F2F.F64.F32 R34, R0 ;  /* 0x0000000000227310 */ /* 0x0000a20000201800 */
[----:B------:R-:W-:Y:S05]  /*3070*/  BRA `(.L_x_11698) ;  /* 0x00000000005c7947 */ /* 0x000fea0003800000 */
.L_x_11697:
        /* <DEDUP_REMOVED lines=16> */
.L_x_11725:
[----:B------:R-:W-:Y:S01]  /*3180*/  CS2R R34, SRZ ;  /* 0x0000000000227805 */ /* 0x000fe2000001ff00 */
[----:B------:R-:W-:Y:S06]  /*3190*/  BRA `(.L_x_11698) ;  /* 0x0000000000147947 */ /* 0x000fec0003800000 */
.L_x_11722:
[----:B------:R-:W2:Y:S02]  /*31a0*/  LDG.E.64 R34, desc[UR36][R4.64] ;  /* 0x0000002404227981 */ /* 0x000ea4000c1e1b00 */
[----:B--2---:R-:W0:Y:S01]  /*31b0*/  I2F.F64.U64 R34, R34 ;  /* 0x0000002200227312 */ /* 0x004e220000301800 */
[----:B------:R-:W-:Y:S05]  /*31c0*/  BRA `(.L_x_11698) ;  /* 0x0000000000087947 */ /* 0x000fea0003800000 */
.L_x_11721:
[----:B------:R-:W2:Y:S02]  /*31d0*/  LDG.E R4, desc[UR36][R4.64] ;  /* 0x0000002404047981 */ /* 0x000ea4000c1e1900 */
[----:B--2---:R0:W2:Y:S02]  /*31e0*/  I2F.F64.U32 R34, R4 ;  /* 0x0000000400227312 */ /* 0x0040a40000201800 */
.L_x_11698:
[----:B0-----:R-:W0:Y:S01]  /*31f0*/  LDC.64 R4, c[0x0][0x240] ;  /* 0x00009000ff047b82 */ /* 0x001e220000000a00 */
[----:B--2---:R-:W-:Y:S01]  /*3200*/  PRMT R0, R22, 0x9910, RZ ;  /* 0x0000991016007816 */ /* 0x004fe200000000ff */
        /* <DEDUP_REMOVED lines=17> */
.L_x_11729:
[----:B------:R-:W2:Y:S02]  /*3320*/  LDG.E.U8 R4, desc[UR36][R4.64] ;  /* 0x0000002404047981 */ /* 0x000ea4000c1e1100 */
[----:B--2---:R0:W2:Y:S01]  /*3330*/  I2F.F64.U16 R28, R4 ;  /* 0x00000004001c7312 */ /* 0x0040a20000101800 */
[----:B------:R-:W-:Y:S05]  /*3340*/  BRA `(.L_x_11731) ;  /* 0x0000000c00707947 */ /* 0x000fea0003800000 */
.L_x_11728:
        /* <DEDUP_REMOVED lines=9> */
.L_x_11733:
[----:B------:R-:W2:Y:S02]  /*33e0*/  LDG.E R4, desc[UR36][R4.64] ;  /* 0x0000002404047981 */ /* 0x000ea4000c1e1900 */
[----:B--2---:R0:W2:Y:S01]  /*33f0*/  I2F.F64 R28, R4 ;  /* 0x00000004001c7312 */ /* 0x0040a20000201c00 */
[----:B------:R-:W-:Y:S05]  /*3400*/  BRA `(.L_x_11731) ;  /* 0x0000000c00407947 */ /* 0x000fea0003800000 */
.L_x_11732:
[----:B------:R-:W2:Y:S02]  /*3410*/  LDG.E.U16 R4, desc[UR36][R4.64] ;  /* 0x0000002404047981 */ /* 0x000ea4000c1e1500 */
[----:B--2---:R0:W2:Y:S01]  /*3420*/  I2F.F64.S16 R28, R4 ;  /* 0x00000004001c7312 */ /* 0x0040a20000101c00 */
[----:B------:R-:W-:Y:S05]  /*3430*/  BRA `(.L_x_11731) ;  /* 0x0000000c00347947 */ /* 0x000fea0003800000 */
.L_x_11727:
        /* <DEDUP_REMOVED lines=10> */
.L_x_11735:
[----:B------:R-:W2:Y:S02]  /*34e0*/  LDG.E.U16 R0, desc[UR36][R4.64] ;  /* 0x0000002404007981 */ /* 0x000ea4000c1e1500 */
[----:B--2---:R-:W-:-:S05]  /*34f0*/  HADD2.F32 R0, -RZ, R0.H0_H0 ;  /* 0x20000000ff007230 */ /* 0x004fca0000004100 */
[----:B------:R-:W-:-:S04]  /*3500*/  FMUL.FTZ R0, R0, 1 ;  /* 0x3f80000000007820 */ /* 0x000fc80000410000 */
[----:B------:R0:W2:Y:S01]  /*3510*/  F2F.F64.F32 R28, R0 ;  /* 0x00000000001c7310 */ /* 0x0000a20000201800 */
[----:B------:R-:W-:Y:S05]  /*3520*/  BRA `(.L_x_11731) ;  /* 0x0000000800f87947 */ /* 0x000fea0003800000 */
.L_x_11734:
        /* <DEDUP_REMOVED lines=10> */
.L_x_11737:
[----:B------:R-:W2:Y:S02]  /*35d0*/  LDG.E.U16 R4, desc[UR36][R4.64] ;  /* 0x0000002404047981 */ /* 0x000ea4000c1e1500 */
[----:B--2---:R-:W-:-:S05]  /*35e0*/  HADD2.F32 R0, -RZ, R4.H0_H0 ;  /* 0x20000004ff007230 */ /* 0x004fca0000004100 */
[----:B------:R-:W-:-:S04]  /*35f0*/  FMUL.FTZ R0, R0, 1 ;  /* 0x3f80000000007820 */ /* 0x000fc80000410000 */
[----:B------:R0:W2:Y:S01]  /*3600*/  F2F.F64.F32 R28, R0 ;  /* 0x00000000001c7310 */ /* 0x0000a20000201800 */
[----:B------:R-:W-:Y:S05]  /*3610*/  BRA `(.L_x_11731) ;  /* 0x0000000800bc7947 */ /* 0x000fea0003800000 */
.L_x_11736:
[----:B------:R0:W5:Y:S01]  /*3620*/  LDG.E.64 R28, desc[UR36][R4.64] ;  /* 0x00000024041c7981 */ /* 0x000162000c1e1b00 */
[----:B------:R-:W-:Y:S05]  /*3630*/  BRA `(.L_x_11731) ;  /* 0x0000000800b47947 */ /* 0x000fea0003800000 */
.L_x_11726:
        /* <DEDUP_REMOVED lines=13> */
.L_x_11740:
[----:B------:R0:W5:Y:S01]  /*3710*/  LDG.E.64 R28, desc[UR36][R4.64] ;  /* 0x00000024041c7981 */ /* 0x000162000c1e1b00 */
[----:B------:R-:W-:Y:S05]  /*3720*/  BRA `(.L_x_11731) ;  /* 0x0000000800787947 */ /* 0x000fea0003800000 */
.L_x_11739:
        /* <DEDUP_REMOVED lines=28> */
.L_x_11742:
        /* <DEDUP_REMOVED lines=15> */
.L_x_11741:
[----:B------:R-:W2:Y:S02]  /*39e0*/  LDG.E.U16 R0, desc[UR36][R4.64] ;  /* 0x0000002404007981 */ /* 0x000ea4000c1e1500 */
[----:B--2---:R-:W-:-:S04]  /*39f0*/  IMAD.U32 R0, R0, 0x10000, RZ ;  /* 0x0001000000007824 */ /* 0x004fc800078e00ff */
[----:B------:R-:W-:-:S04]  /*3a00*/  FMUL.FTZ R0, R0, 1 ;  /* 0x3f80000000007820 */ /* 0x000fc80000410000 */
[----:B------:R0:W2:Y:S01]  /*3a10*/  F2F.F64.F32 R28, R0 ;  /* 0x00000000001c7310 */ /* 0x0000a20000201800 */
[----:B------:R-:W-:Y:S05]  /*3a20*/  BRA `(.L_x_11731) ;  /* 0x0000000400b87947 */ /* 0x000fea0003800000 */
.L_x_11738:
        /* <DEDUP_REMOVED lines=11> */
.L_x_11745:
        /* <DEDUP_REMOVED lines=21> */
.L_x_11749:
[----:B------:R-:W-:Y:S05]  /*3c30*/  BSYNC B1 ;  /* 0x0000000000017941 */ /* 0x000fea0003800000 */
.L_x_11748:
[----:B------:R-:W-:Y:S01]  /*3c40*/  LEA R5, R0, 0x3b800000, 0x17 ;  /* 0x3b80000000057811 */ /* 0x000fe200078eb8ff */
[----:B------:R-:W-:-:S05]  /*3c50*/  IMAD.SHL.U32 R0, R3, 0x100000, RZ ;  /* 0x0010000003007824 */ /* 0x000fca00078e00ff */
[----:B------:R-:W-:-:S07]  /*3c60*/  LOP3.LUT R0, R5, R0, R6, 0xfe, !PT ;  /* 0x0000000005007212 */ /* 0x000fce00078efe06 */
.L_x_11747:
[----:B------:R-:W-:Y:S05]  /*3c70*/  BSYNC B0 ;  /* 0x0000000000007941 */ /* 0x000fea0003800000 */
.L_x_11746:
[----:B------:R-:W-:-:S04]  /*3c80*/  FMUL.FTZ R0, R0, 1 ;  /* 0x3f80000000007820 */ /* 0x000fc80000410000 */
[----:B------:R0:W2:Y:S01]  /*3c90*/  F2F.F64.F32 R28, R0 ;  /* 0x00000000001c7310 */ /* 0x0000a20000201800 */
[----:B------:R-:W-:Y:S05]  /*3ca0*/  BRA `(.L_x_11731) ;  /* 0x0000000400187947 */ /* 0x000fea0003800000 */
.L_x_11744:
        /* <DEDUP_REMOVED lines=21> */
.L_x_11753:
[----:B------:R-:W-:Y:S05]  /*3e00*/  BSYNC B1 ;  /* 0x0000000000017941 */ /* 0x000fea0003800000 */
.L_x_11752:
[----:B------:R-:W-:Y:S01]  /*3e10*/  LEA R5, R0, 0x37800000, 0x17 ;  /* 0x3780000000057811 */ /* 0x000fe200078eb8ff */
[----:B------:R-:W-:-:S05]  /*3e20*/  IMAD.SHL.U32 R0, R3, 0x200000, RZ ;  /* 0x0020000003007824 */ /* 0x000fca00078e00ff */
[----:B------:R-:W-:-:S07]  /*3e30*/  LOP3.LUT R0, R5, R0, R6, 0xfe, !PT ;  /* 0x0000000005007212 */ /* 0x000fce00078efe06 */
.L_x_11751:
[----:B------:R-:W-:Y:S05]  /*3e40*/  BSYNC B0 ;  /* 0x0000000000007941 */ /* 0x000fea0003800000 */
.L_x_11750:
[----:B------:R-:W-:-:S04]  /*3e50*/  FMUL.FTZ R0, R0, 1 ;  /* 0x3f80000000007820 */ /* 0x000fc80000410000 */
[----:B------:R0:W2:Y:S01]  /*3e60*/  F2F.F64.F32 R28, R0 ;  /* 0x00000000001c7310 */ /* 0x0000a20000201800 */
[----:B------:R-:W-:Y:S05]  /*3e70*/  BRA `(.L_x_11731) ;  /* 0x0000000000a47947 */ /* 0x000fea0003800000 */
.L_x_11743:
        /* <DEDUP_REMOVED lines=14> */
.L_x_11757:
[----:B------:R-:W-:Y:S05]  /*3f60*/  BSYNC B0 ;  /* 0x0000000000007941 */ /* 0x000fea0003800000 */
.L_x_11756:
[----:B------:R-:W-:-:S04]  /*3f70*/  FMUL.FTZ R0, R0, 1 ;  /* 0x3f80000000007820 */ /* 0x000fc80000410000 */
[----:B------:R0:W2:Y:S01]  /*3f80*/  F2F.F64.F32 R28, R0 ;  /* 0x00000000001c7310 */ /* 0x0000a20000201800 */
[----:B------:R-:W-:Y:S05]  /*3f90*/  BRA `(.L_x_11731) ;  /* 0x00000000005c7947 */ /* 0x000fea0003800000 */
.L_x_11730:
        /* <DEDUP_REMOVED lines=16> */
.L_x_11758:
[----:B------:R-:W-:Y:S01]  /*40a0*/  CS2R R28, SRZ ;  /* 0x00000000001c7805 */ /* 0x000fe2000001ff00 */
[----:B------:R-:W-:Y:S06]  /*40b0*/  BRA `(.L_x_11731) ;  /* 0x0000000000147947 */ /* 0x000fec0003800000 */
.L_x_11755:
[----:B------:R-:W2:Y:S02]  /*40c0*/  LDG.E.64 R28, desc[UR36][R4.64] ;  /* 0x00000024041c7981 */ /* 0x000ea4000c1e1b00 */
[----:B--2---:R-:W0:Y:S01]  /*40d0*/  I2F.F64.U64 R28, R28 ;  /* 0x0000001c001c7312 */ /* 0x004e220000301800 */
[----:B------:R-:W-:Y:S05]  /*40e0*/  BRA `(.L_x_11731) ;  /* 0x0000000000087947 */ /* 0x000fea0003800000 */
.L_x_11754:
[----:B------:R-:W2:Y:S02]  /*40f0*/  LDG.E R4, desc[UR36][R4.64] ;  /* 0x0000002404047981 */ /* 0x000ea4000c1e1900 */
[----:B--2---:R0:W2:Y:S02]  /*4100*/  I2F.F64.U32 R28, R4 ;  /* 0x00000004001c7312 */ /* 0x0040a40000201800 */
.L_x_11731:
[----:B------:R-:W-:-:S07]  /*4110*/  VIADD R23, R23, 0x80 ;  /* 0x0000008017177836 */ /* 0x000fce0000000000 */
.L_x_11691:
[----:B------:R-:W-:Y:S05]  /*4120*/  BSYNC B6 ;  /* 0x0000000000067941 */ /* 0x000fea0003800000 */
.L_x_11690:
[----:B------:R-:W-:Y:S01]  /*4130*/  ISETP.GE.AND P0, PT, R23, R2, PT ;  /* 0x000000021700720c */ /* 0x000fe20003f06270 */
[----:B------:R-:W-:Y:S01]  /*4140*/  BSSY B6, `(.L_x_11759) ;  /* 0x0000204000067945 */ /* 0x000fe20003800000 */
[----:B------:R-:W-:Y:S02]  /*4150*/  CS2R R16, SRZ ;  /* 0x0000000000107805 */ /* 0x000fe4000001ff00 */
[----:B------:R-:W-:Y:S02]  /*4160*/  CS2R R30, SRZ ;  /* 0x00000000001e7805 */ /* 0x000fe4000001ff00 */
[----:B------:R-:W-:-:S07]  /*4170*/  CS2R R24, SRZ ;  /* 0x0000000000187805 */ /* 0x000fce000001ff00 */
        /* <DEDUP_REMOVED lines=26> */
.L_x_11761:
        /* <DEDUP_REMOVED lines=20> */
.L_x_11765:
[----:B------:R-:W4:Y:S02]  /*4460*/  LDG.E.U8 R4, desc[UR36][R4.64] ;  /* 0x0000002404047981 */ /* 0x000f24000c1e1100 */
[----:B----4-:R0:W4:Y:S01]  /*4470*/  I2F.F64.U16 R30, R4 ;  /* 0x00000004001e7312 */ /* 0x0101220000101800 */
[----:B------:R-:W-:Y:S05]  /*4480*/  BRA `(.L_x_11767) ;  /* 0x0000000c00707947 */ /* 0x000fea0003800000 */
.L_x_11764:
        /* <DEDUP_REMOVED lines=9> */
.L_x_11769:
[----:B------:R-:W4:Y:S02]  /*4520*/  LDG.E R4, desc[UR36][R4.64] ;  /* 0x0000002404047981 */ /* 0x000f24000c1e1900 */
[----:B----4-:R0:W4:Y:S01]  /*4530*/  I2F.F64 R30, R4 ;  /* 0x00000004001e7312 */ /* 0x0101220000201c00 */
[----:B------:R-:W-:Y:S05]  /*4540*/  BRA `(.L_x_11767) ;  /* 0x0000000c00407947 */ /* 0x000fea0003800000 */
.L_x_11768:
[----:B------:R-:W4:Y:S02]  /*4550*/  LDG.E.U16 R4, desc[UR36][R4.64] ;  /* 0x0000002404047981 */ /* 0x000f24000c1e1500 */
[----:B----4-:R0:W4:Y:S01]  /*4560*/  I2F.F64.S16 R30, R4 ;  /* 0x00000004001e7312 */ /* 0x0101220000101c00 */
[----:B------:R-:W-:Y:S05]  /*4570*/  BRA `(.L_x_11767) ;  /* 0x0000000c00347947 */ /* 0x000fea0003800000 */
.L_x_11763:
        /* <DEDUP_REMOVED lines=10> */
.L_x_11771:
[----:B------:R-:W4:Y:S02]  /*4620*/  LDG.E.U16 R0, desc[UR36][R4.64] ;  /* 0x0000002404007981 */ /* 0x000f24000c1e1500 */
[----:B----4-:R-:W-:-:S05]  /*4630*/  HADD2.F32 R0, -RZ, R0.H0_H0 ;  /* 0x20000000ff007230 */ /* 0x010fca0000004100 */
[----:B------:R-:W-:-:S04]  /*4640*/  FMUL.FTZ R0, R0, 1 ;  /* 0x3f80000000007820 */ /* 0x000fc80000410000 */
[----:B------:R0:W4:Y:S01]  /*4650*/  F2F.F64.F32 R30, R0 ;  /* 0x00000000001e7310 */ /* 0x0001220000201800 */
[----:B------:R-:W-:Y:S05]  /*4660*/  BRA `(.L_x_11767) ;  /* 0x0000000800f87947 */ /* 0x000fea0003800000 */
.L_x_11770:
        /* <DEDUP_REMOVED lines=10> */
.L_x_11773:
[----:B------:R-:W4:Y:S02]  /*4710*/  LDG.E.U16 R4, desc[UR36][R4.64] ;  /* 0x0000002404047981 */ /* 0x000f24000c1e1500 */
[----:B----4-:R-:W-:-:S05]  /*4720*/  HADD2.F32 R0, -RZ, R4.H0_H0 ;  /* 0x20000004ff007230 */ /* 0x010fca0000004100 */
[----:B------:R-:W-:-:S04]  /*4730*/  FMUL.FTZ R0, R0, 1 ;  /* 0x3f80000000007820 */ /* 0x000fc80000410000 */
[----:B------:R0:W4:Y:S01]  /*4740*/  F2F.F64.F32 R30, R0 ;  /* 0x00000000001e7310 */ /* 0x0001220000201800 */
[----:B------:R-:W-:Y:S05]  /*4750*/  BRA `(.L_x_11767) ;  /* 0x0000000800bc7947 */ /* 0x000fea0003800000 */
.L_x_11772:
[----:B------:R0:W5:Y:S01]  /*4760*/  LDG.E.64 R30, desc[UR36][R4.64] ;  /* 0x00000024041e7981 */ /* 0x000162000c1e1b00 */
[----:B------:R-:W-:Y:S05]  /*4770*/  BRA `(.L_x_11767) ;  /* 0x0000000800b47947 */ /* 0x000fea0003800000 */
.L_x_11762:
        /* <DEDUP_REMOVED lines=13> */
.L_x_11776:
[----:B------:R0:W5:Y:S01]  /*4850*/  LDG.E.64 R30, desc[UR36][R4.64] ;  /* 0x00000024041e7981 */ /* 0x000162000c1e1b00 */
[----:B------:R-:W-:Y:S05]  /*4860*/  BRA `(.L_x_11767) ;  /* 0x0000000800787947 */ /* 0x000fea0003800000 */
.L_x_11775:
        /* <DEDUP_REMOVED lines=28> */
.L_x_11778:
        /* <DEDUP_REMOVED lines=15> */
.L_x_11777:
[----:B------:R-:W4:Y:S02]  /*4b20*/  LDG.E.U16 R0, desc[UR36][R4.64] ;  /* 0x0000002404007981 */ /* 0x000f24000c1e1500 */
[----:B----4-:R-:W-:-:S04]  /*4b30*/  IMAD.U32 R0, R0, 0x10000, RZ ;  /* 0x0001000000007824 */ /* 0x010fc800078e00ff */
[----:B------:R-:W-:-:S04]  /*4b40*/  FMUL.FTZ R0, R0, 1 ;  /* 0x3f80000000007820 */ /* 0x000fc80000410000 */
[----:B------:R0:W4:Y:S01]  /*4b50*/  F2F.F64.F32 R30, R0 ;  /* 0x00000000001e7310 */ /* 0x0001220000201800 */
[----:B------:R-:W-:Y:S05]  /*4b60*/  BRA `(.L_x_11767) ;  /* 0x0000000400b87947 */ /* 0x000fea0003800000 */
.L_x_11774:
        /* <DEDUP_REMOVED lines=11> */
.L_x_11781:
        /* <DEDUP_REMOVED lines=21> */
.L_x_11785:
[----:B------:R-:W-:Y:S05]  /*4d70*/  BSYNC B1 ;  /* 0x0000000000017941 */ /* 0x000fea0003800000 */
.L_x_11784:
[----:B------:R-:W-:Y:S01]  /*4d80*/  LEA R5, R0, 0x3b800000, 0x17 ;  /* 0x3b80000000057811 */ /* 0x000fe200078eb8ff */
[----:B------:R-:W-:-:S05]  /*4d90*/  IMAD.SHL.U32 R0, R3, 0x100000, RZ ;  /* 0x0010000003007824 */ /* 0x000fca00078e00ff */
[----:B------:R-:W-:-:S07]  /*4da0*/  LOP3.LUT R0, R5, R0, R6, 0xfe, !PT ;  /* 0x0000000005007212 */ /* 0x000fce00078efe06 */
.L_x_11783:
[----:B------:R-:W-:Y:S05]  /*4db0*/  BSYNC B0 ;  /* 0x0000000000007941 */ /* 0x000fea0003800000 */
.L_x_11782:
[----:B------:R-:W-:-:S04]  /*4dc0*/  FMUL.FTZ R0, R0, 1 ;  /* 0x3f80000000007820 */ /* 0x000fc80000410000 */
[----:B------:R0:W4:Y:S01]  /*4dd0*/  F2F.F64.F32 R30, R0 ;  /* 0x00000000001e7310 */ /* 0x0001220000201800 */
[----:B------:R-:W-:Y:S05]  /*4de0*/  BRA `(.L_x_11767) ;  /* 0x0000000400187947 */ /* 0x000fea0003800000 */
.L_x_11780:
        /* <DEDUP_REMOVED lines=21> */
.L_x_11789:
[----:B------:R-:W-:Y:S05]  /*4f40*/  BSYNC B1 ;  /* 0x0000000000017941 */ /* 0x000fea0003800000 */
.L_x_11788:
[----:B------:R-:W-:Y:S01]  /*4f50*/  LEA R5, R0, 0x37800000, 0x17 ;  /* 0x3780000000057811 */ /* 0x000fe200078eb8ff */
[----:B------:R-:W-:-:S05]  /*4f60*/  IMAD.SHL.U32 R0, R3, 0x200000, RZ ;  /* 0x0020000003007824 */ /* 0x000fca00078e00ff */
[----:B------:R-:W-:-:S07]  /*4f70*/  LOP3.LUT R0, R5, R0, R6, 0xfe, !PT ;  /* 0x0000000005007212 */ /* 0x000fce00078efe06 */
.L_x_11787:
[----:B------:R-:W-:Y:S05]  /*4f80*/  BSYNC B0 ;  /* 0x0000000000007941 */ /* 0x000fea0003800000 */
.L_x_11786:
[----:B------:R-:W-:-:S04]  /*4f90*/  FMUL.FTZ R0, R0, 1 ;  /* 0x3f80000000007820 */ /* 0x000fc80000410000 */
[----:B------:R0:W4:Y:S01]  /*4fa0*/  F2F.F64.F32 R30, R0 ;  /* 0x00000000001e7310 */ /* 0x0001220000201800 */
[----:B------:R-:W-:Y:S05]  /*4fb0*/  BRA `(.L_x_11767) ;  /* 0x0000000000a47947 */ /* 0x000fea0003800000 */
.L_x_11779:
        /* <DEDUP_REMOVED lines=14> */
.L_x_11793:
[----:B------:R-:W-:Y:S05]  /*50a0*/  BSYNC B0 ;  /* 0x0000000000007941 */ /* 0x000fea0003800000 */
.L_x_11792:
[----:B------:R-:W-:-:S04]  /*50b0*/  FMUL.FTZ R0, R0, 1 ;  /* 0x3f80000000007820 */ /* 0x000fc80000410000 */
[----:B------:R0:W4:Y:S01]  /*50c0*/  F2F.F64.F32 R30, R0 ;  /* 0x00000000001e7310 */ /* 0x0001220000201800 */
[----:B------:R-:W-:Y:S05]  /*50d0*/  BRA `(.L_x_11767) ;  /* 0x00000000005c7947 */ /* 0x000fea0003800000 */
.L_x_11766:
        /* <DEDUP_REMOVED lines=16> */
.L_x_11794:
[----:B------:R-:W-:Y:S01]  /*51e0*/  CS2R R30, SRZ ;  /* 0x00000000001e7805 */ /* 0x000fe2000001ff00 */
[----:B------:R-:W-:Y:S06]  /*51f0*/  BRA `(.L_x_11767) ;  /* 0x0000000000147947 */ /* 0x000fec0003800000 */
.L_x_11791:
[----:B------:R-:W4:Y:S02]  /*5200*/  LDG.E.64 R30, desc[UR36][R4.64] ;  /* 0x00000024041e7981 */ /* 0x000f24000c1e1b00 */
[----:B----4-:R-:W0:Y:S01]  /*5210*/  I2F.F64.U64 R30, R30 ;  /* 0x0000001e001e7312 */ /* 0x010e220000301800 */
[----:B------:R-:W-:Y:S05]  /*5220*/  BRA `(.L_x_11767) ;  /* 0x0000000000087947 */ /* 0x000fea0003800000 */
.L_x_11790:
[----:B------:R-:W4:Y:S02]  /*5230*/  LDG.E R4, desc[UR36][R4.64] ;  /* 0x0000002404047981 */ /* 0x000f24000c1e1900 */
[----:B----4-:R0:W4:Y:S02]  /*5240*/  I2F.F64.U32 R30, R4 ;  /* 0x00000004001e7312 */ /* 0x0101240000201800 */
.L_x_11767:
        /* <DEDUP_REMOVED lines=19> */
.L_x_11798:
[----:B------:R-:W2:Y:S02]  /*5380*/  LDG.E.U8 R4, desc[UR36][R4.64] ;  /* 0x0000002404047981 */ /* 0x000ea4000c1e1100 */
[----:B--2---:R0:W2:Y:S01]  /*5390*/  I2F.F64.U16 R24, R4 ;  /* 0x0000000400187312 */ /* 0x0040a20000101800 */
[----:B------:R-:W-:Y:S05]  /*53a0*/  BRA `(.L_x_11800) ;  /* 0x0000000c00707947 */ /* 0x000fea0003800000 */
.L_x_11797:
        /* <DEDUP_REMOVED lines=9> */
.L_x_11802:
[----:B------:R-:W2:Y:S02]  /*5440*/  LDG.E R4, desc[UR36][R4.64] ;  /* 0x0000002404047981 */ /* 0x000ea4000c1e1900 */
[----:B--2---:R0:W2:Y:S01]  /*5450*/  I2F.F64 R24, R4 ;  /* 0x0000000400187312 */ /* 0x0040a20000201c00 */
[----:B------:R-:W-:Y:S05]  /*5460*/  BRA `(.L_x_11800) ;  /* 0x0000000c00407947 */ /* 0x000fea0003800000 */
.L_x_11801:
[----:B------:R-:W2:Y:S02]  /*5470*/  LDG.E.U16 R4, desc[UR36][R4.64] ;  /* 0x0000002404047981 */ /* 0x000ea4000c1e1500 */
[----:B--2---:R0:W2:Y:S01]  /*5480*/  I2F.F64.S16 R24, R4 ;  /* 0x0000000400187312 */ /* 0x0040a20000101c00 */
[----:B------:R-:W-:Y:S05]  /*5490*/  BRA `(.L_x_11800) ;  /* 0x0000000c00347947 */ /* 0x000fea0003800000 */
.L_x_11796:
        /* <DEDUP_REMOVED lines=10> */
.L_x_11804:
[----:B------:R-:W2:Y:S02]  /*5540*/  LDG.E.U16 R0, desc[UR36][R4.64] ;  /* 0x0000002404007981 */ /* 0x000ea4000c1e1500 */
[----:B--2---:R-:W-:-:S05]  /*5550*/  HADD2.F32 R0, -RZ, R0.H0_H0 ;  /* 0x20000000ff007230 */ /* 0x004fca0000004100 */
[----:B------:R-:W-:-:S04]  /*5560*/  FMUL.FTZ R0, R0, 1 ;  /* 0x3f80000000007820 */ /* 0x000fc80000410000 */
[----:B------:R0:W2:Y:S01]  /*5570*/  F2F.F64.F32 R24, R0 ;  /* 0x0000000000187310 */ /* 0x0000a20000201800 */
[----:B------:R-:W-:Y:S05]  /*5580*/  BRA `(.L_x_11800) ;  /* 0x0000000800f87947 */ /* 0x000fea0003800000 */
.L_x_11803:
        /* <DEDUP_REMOVED lines=10> */
.L_x_11806:
[----:B------:R-:W2:Y:S02]  /*5630*/  LDG.E.U16 R4, desc[UR36][R4.64] ;  /* 0x0000002404047981 */ /* 0x000ea4000c1e1500 */
[----:B--2---:R-:W-:-:S05]  /*5640*/  HADD2.F32 R0, -RZ, R4.H0_H0 ;  /* 0x20000004ff007230 */ /* 0x004fca0000004100 */
[----:B------:R-:W-:-:S04]  /*5650*/  FMUL.FTZ R0, R0, 1 ;  /* 0x3f80000000007820 */ /* 0x000fc80000410000 */
[----:B------:R0:W2:Y:S01]  /*5660*/  F2F.F64.F32 R24, R0 ;  /* 0x0000000000187310 */ /* 0x0000a20000201800 */
[----:B------:R-:W-:Y:S05]  /*5670*/  BRA `(.L_x_11800) ;  /* 0x0000000800bc7947 */ /* 0x000fea0003800000 */
.L_x_11805:
[----:B------:R0:W5:Y:S01]  /*5680*/  LDG.E.64 R24, desc[UR36][R4.64] ;  /* 0x0000002404187981 */ /* 0x000162000c1e1b00 */
[----:B------:R-:W-:Y:S05]  /*5690*/  BRA `(.L_x_11800) ;  /* 0x0000000800b47947 */ /* 0x000fea0003800000 */
.L_x_11795:
        /* <DEDUP_REMOVED lines=13> */
.L_x_11809:
[----:B------:R0:W5:Y:S01]  /*5770*/  LDG.E.64 R24, desc[UR36][R4.64] ;  /* 0x0000002404187981 */ /* 0x000162000c1e1b00 */
[----:B------:R-:W-:Y:S05]  /*5780*/  BRA `(.L_x_11800) ;  /* 0x0000000800787947 */ /* 0x000fea0003800000 */
.L_x_11808:
        /* <DEDUP_REMOVED lines=28> */
.L_x_11811:
        /* <DEDUP_REMOVED lines=15> */
.L_x_11810:
[----:B------:R-:W2:Y:S02]  /*5a40*/  LDG.E.U16 R0, desc[UR36][R4.64] ;  /* 0x0000002404007981 */ /* 0x000ea4000c1e1500 */
[----:B--2---:R-:W-:-:S04]  /*5a50*/  IMAD.U32 R0, R0, 0x10000, RZ ;  /* 0x0001000000007824 */ /* 0x004fc800078e00ff */
[----:B------:R-:W-:-:S04]  /*5a60*/  FMUL.FTZ R0, R0, 1 ;  /* 0x3f80000000007820 */ /* 0x000fc80000410000 */
[----:B------:R0:W2:Y:S01]  /*5a70*/  F2F.F64.F32 R24, R0 ;  /* 0x0000000000187310 */ /* 0x0000a20000201800 */
[----:B------:R-:W-:Y:S05]  /*5a80*/  BRA `(.L_x_11800) ;  /* 0x0000000400b87947 */ /* 0x000fea0003800000 */
.L_x_11807:
        /* <DEDUP_REMOVED lines=11> */
.L_x_11814:
        /* <DEDUP_REMOVED lines=21> */
.L_x_11818:
[----:B------:R-:W-:Y:S05]  /*5c90*/  BSYNC B1 ;  /* 0x0000000000017941 */ /* 0x000fea0003800000 */
.L_x_11817:
[----:B------:R-:W-:Y:S01]  /*5ca0*/  LEA R5, R0, 0x3b800000, 0x17 ;  /* 0x3b80000000057811 */ /* 0x000fe200078eb8ff */
[----:B------:R-:W-:-:S05]  /*5cb0*/  IMAD.SHL.U32 R0, R3, 0x100000, RZ ;  /* 0x0010000003007824 */ /* 0x000fca00078e00ff */
[----:B------:R-:W-:-:S07]  /*5cc0*/  LOP3.LUT R0, R5, R0, R6, 0xfe, !PT ;  /* 0x0000000005007212 */ /* 0x000fce00078efe06 */
.L_x_11816:
[----:B------:R-:W-:Y:S05]  /*5cd0*/  BSYNC B0 ;  /* 0x0000000000007941 */ /* 0x000fea0003800000 */
.L_x_11815:
[----:B------:R-:W-:-:S04]  /*5ce0*/  FMUL.FTZ R0, R0, 1 ;  /* 0x3f80000000007820 */ /* 0x000fc80000410000 */
[----:B------:R0:W2:Y:S01]  /*5cf0*/  F2F.F64.F32 R24, R0 ;  /* 0x0000000000187310 */ /* 0x0000a20000201800 */
[----:B------:R-:W-:Y:S05]  /*5d00*/  BRA `(.L_x_11800) ;  /* 0x0000000400187947 */ /* 0x000fea0003800000 */
.L_x_11813:
        /* <DEDUP_REMOVED lines=21> */
.L_x_11822:
[----:B------:R-:W-:Y:S05]  /*5e60*/  BSYNC B1 ;  /* 0x0000000000017941 */ /* 0x000fea0003800000 */
.L_x_11821:
[----:B------:R-:W-:Y:S01]  /*5e70*/  LEA R5, R0, 0x37800000, 0x17 ;  /* 0x3780000000057811 */ /* 0x000fe200078eb8ff */
[----:B------:R-:W-:-:S05]  /*5e80*/  IMAD.SHL.U32 R0, R3, 0x200000, RZ ;  /* 0x0020000003007824 */ /* 0x000fca00078e00ff */
[----:B------:R-:W-:-:S07]  /*5e90*/  LOP3.LUT R0, R5, R0, R6, 0xfe, !PT ;  /* 0x0000000005007212 */ /* 0x000fce00078efe06 */
.L_x_11820:
[----:B------:R-:W-:Y:S05]  /*5ea0*/  BSYNC B0 ;  /* 0x0000000000007941 */ /* 0x000fea0003800000 */
.L_x_11819:
[----:B------:R-:W-:-:S04]  /*5eb0*/  FMUL.FTZ R0, R0, 1 ;  /* 0x3f80000000007820 */ /* 0x000fc80000410000 */
[----:B------:R0:W2:Y:S01]  /*5ec0*/  F2F.F64.F32 R24, R0 ;  /* 0x0000000000187310 */ /* 0x0000a20000201800 */
[----:B------:R-:W-:Y:S05]  /*5ed0*/  BRA `(.L_x_11800) ;  /* 0x0000000000a47947 */ /* 0x000fea0003800000 */
.L_x_11812:
        /* <DEDUP_REMOVED lines=14> */
.L_x_11826:
[----:B------:R-:W-:Y:S05]  /*5fc0*/  BSYNC B0 ;  /* 0x0000000000007941 */ /* 0x000fea0003800000 */
.L_x_11825:
[----:B------:R-:W-:-:S04]  /*5fd0*/  FMUL.FTZ R0, R0, 1 ;  /* 0x3f80000000007820 */ /* 0x000fc80000410000 */
[----:B------:R0:W2:Y:S01]  /*5fe0*/  F2F.F64.F32 R24, R0 ;  /* 0x0000000000187310 */ /* 0x0000a20000201800 */
[----:B------:R-:W-:Y:S05]  /*5ff0*/  BRA `(.L_x_11800) ;  /* 0x00000000005c7947 */ /* 0x000fea0003800000 */
.L_x_11799:
        /* <DEDUP_REMOVED lines=16> */
.L_x_11827:
[----:B------:R-:W-:Y:S01]  /*6100*/  CS2R R24, SRZ ;  /* 0x0000000000187805 */ /* 0x000fe2000001ff00 */
[----:B------:R-:W-:Y:S06]  /*6110*/  BRA `(.L_x_11800) ;  /* 0x0000000000147947 */ /* 0x000fec0003800000 */
.L_x_11824:
[----:B------:R-:W2:Y:S02]  /*6120*/  LDG.E.64 R24, desc[UR36][R4.64] ;  /* 0x0000002404187981 */ /* 0x000ea4000c1e1b00 */
[----:B--2---:R-:W0:Y:S01]  /*6130*/  I2F.F64.U64 R24, R24 ;  /* 0x0000001800187312 */ /* 0x004e220000301800 */
[----:B------:R-:W-:Y:S05]  /*6140*/  BRA `(.L_x_11800) ;  /* 0x0000000000087947 */ /* 0x000fea0003800000 */
.L_x_11823:
[----:B------:R-:W2:Y:S02]  /*6150*/  LDG.E R4, desc[UR36][R4.64] ;  /* 0x0000002404047981 */ /* 0x000ea4000c1e1900 */
[----:B--2---:R0:W2:Y:S02]  /*6160*/  I2F.F64.U32 R24, R4 ;  /* 0x0000000400187312 */ /* 0x0040a40000201800 */
.L_x_11800:
[----:B------:R-:W-:-:S07]  /*6170*/  VIADD R23, R23, 0x80 ;  /* 0x0000008017177836 */ /* 0x000fce0000000000 */
.L_x_11760:
[----:B------:R-:W-:Y:S05]  /*6180*/  BSYNC B6 ;  /* 0x0000000000067941 */ /* 0x000fea0003800000 */
.L_x_11759:
        /* <DEDUP_REMOVED lines=29> */
.L_x_11830:
        /* <DEDUP_REMOVED lines=20> */
.L_x_11834:
[----:B------:R-:W4:Y:S02]  /*64a0*/  LDG.E.U8 R4, desc[UR36][R4.64] ;  /* 0x0000002404047981 */ /* 0x000f24000c1e1100 */
[----:B----4-:R0:W4:Y:S01]  /*64b0*/  I2F.F64.U16 R26, R4 ;  /* 0x00000004001a7312 */ /* 0x0101220000101800 */
[----:B------:R-:W-:Y:S05]  /*64c0*/  BRA `(.L_x_11836) ;  /* 0x0000000c00707947 */ /* 0x000fea0003800000 */
.L_x_11833:
        /* <DEDUP_REMOVED lines=9> */
.L_x_11838:
[----:B------:R-:W4:Y:S02]  /*6560*/  LDG.E R4, desc[UR36][R4.64] ;  /* 0x0000002404047981 */ /* 0x000f24000c1e1900 */
[----:B----4-:R0:W4:Y:S01]  /*6570*/  I2F.F64 R26, R4 ;  /* 0x00000004001a7312 */ /* 0x0101220000201c00 */
[----:B------:R-:W-:Y:S05]  /*6580*/  BRA `(.L_x_11836) ;  /* 0x0000000c00407947 */ /* 0x000fea0003800000 */
.L_x_11837:
[----:B------:R-:W4:Y:S02]  /*6590*/  LDG.E.U16 R4, desc[UR36][R4.64] ;  /* 0x0000002404047981 */ /* 0x000f24000c1e1500 */
[----:B----4-:R0:W4:Y:S01]  /*65a0*/  I2F.F64.S16 R26, R4 ;  /* 0x00000004001a7312 */ /* 0x0101220000101c00 */
[----:B------:R-:W-:Y:S05]  /*65b0*/  BRA `(.L_x_11836) ;  /* 0x0000000c00347947 */ /* 0x000fea0003800000 */
.L_x_11832:
        /* <DEDUP_REMOVED lines=10> */
.L_x_11840:
[----:B------:R-:W4:Y:S02]  /*6660*/  LDG.E.U16 R0, desc[UR36][R4.64] ;  /* 0x0000002404007981 */ /* 0x000f24000c1e1500 */
[----:B----4-:R-:W-:-:S05]  /*6670*/  HADD2.F32 R0, -RZ, R0.H0_H0 ;  /* 0x20000000ff007230 */ /* 0x010fca0000004100 */
[----:B------:R-:W-:-:S04]  /*6680*/  FMUL.FTZ R0, R0, 1 ;  /* 0x3f80000000007820 */ /* 0x000fc80000410000 */
[----:B------:R0:W4:Y:S01]  /*6690*/  F2F.F64.F32 R26, R0 ;  /* 0x00000000001a7310 */ /* 0x0001220000201800 */
[----:B------:R-:W-:Y:S05]  /*66a0*/  BRA `(.L_x_11836) ;  /* 0x0000000800f87947 */ /* 0x000fea0003800000 */
.L_x_11839:
        /* <DEDUP_REMOVED lines=10> */
.L_x_11842:
[----:B------:R-:W4:Y:S02]  /*6750*/  LDG.E.U16 R4, desc[UR36][R4.64] ;  /* 0x0000002404047981 */ /* 0x000f24000c1e1500 */
[----:B----4-:R-:W-:-:S05]  /*6760*/  HADD2.F32 R0, -RZ, R4.H0_H0 ;  /* 0x20000004ff007230 */ /* 0x010fca0000004100 */
[----:B------:R-:W-:-:S04]  /*6770*/  FMUL.FTZ R0, R0, 1 ;  /* 0x3f80000000007820 */ /* 0x000fc80000410000 */
[----:B------:R0:W4:Y:S01]  /*6780*/  F2F.F64.F32 R26, R0 ;  /* 0x00000000001a7310 */ /* 0x0001220000201800 */
[----:B------:R-:W-:Y:S05]  /*6790*/  BRA `(.L_x_11836) ;  /* 0x0000000800bc7947 */ /* 0x000fea0003800000 */
.L_x_11841:
[----:B------:R0:W5:Y:S01]  /*67a0*/  LDG.E.64 R26, desc[UR36][R4.64] ;  /* 0x00000024041a7981 */ /* 0x000162000c1e1b00 */
[----:B------:R-:W-:Y:S05]  /*67b0*/  BRA `(.L_x_11836) ;  /* 0x0000000800b47947 */ /* 0x000fea0003800000 */
.L_x_11831:
        /* <DEDUP_REMOVED lines=13> */
.L_x_11845:
[----:B------:R0:W5:Y:S01]  /*6890*/  LDG.E.64 R26, desc[UR36][R4.64] ;  /* 0x00000024041a7981 */ /* 0x000162000c1e1b00 */
[----:B------:R-:W-:Y:S05]  /*68a0*/  BRA `(.L_x_11836) ;  /* 0x0000000800787947 */ /* 0x000fea0003800000 */
.L_x_11844:
        /* <DEDUP_REMOVED lines=28> */
.L_x_11847:
        /* <DEDUP_REMOVED lines=15> */
.L_x_11846:
[----:B------:R-:W4:Y:S02]  /*6b60*/  LDG.E.U16 R0, desc[UR36][R4.64] ;  /* 0x0000002404007981 */ /* 0x000f24000c1e1500 */
[----:B----4-:R-:W-:-:S04]  /*6b70*/  IMAD.U32 R0, R0, 0x10000, RZ ;  /* 0x0001000000007824 */ /* 0x010fc800078e00ff */
[----:B------:R-:W-:-:S04]  /*6b80*/  FMUL.FTZ R0, R0, 1 ;  /* 0x3f80000000007820 */ /* 0x000fc80000410000 */
[----:B------:R0:W4:Y:S01]  /*6b90*/  F2F.F64.F32 R26, R0 ;  /* 0x00000000001a7310 */ /* 0x0001220000201800 */
[----:B------:R-:W-:Y:S05]  /*6ba0*/  BRA `(.L_x_11836) ;  /* 0x0000000400b87947 */ /* 0x000fea0003800000 */
.L_x_11843:
        /* <DEDUP_REMOVED lines=11> */
.L_x_11850:
        /* <DEDUP_REMOVED lines=21> */
.L_x_11854:
[----:B------:R-:W-:Y:S05]  /*6db0*/  BSYNC B1 ;  /* 0x0000000000017941 */ /* 0x000fea0003800000 */
.L_x_11853:
[----:B------:R-:W-:Y:S01]  /*6dc0*/  LEA R5, R0, 0x3b800000, 0x17 ;  /* 0x3b80000000057811 */ /* 0x000fe200078eb8ff */
[----:B------:R-:W-:-:S05]  /*6dd0*/  IMAD.SHL.U32 R0, R3, 0x100000, RZ ;  /* 0x0010000003007824 */ /* 0x000fca00078e00ff */
[----:B------:R-:W-:-:S07]  /*6de0*/  LOP3.LUT R0, R5, R0, R6, 0xfe, !PT ;  /* 0x0000000005007212 */ /* 0x000fce00078efe06 */
.L_x_11852:
[----:B------:R-:W-:Y:S05]  /*6df0*/  BSYNC B0 ;  /* 0x0000000000007941 */ /* 0x000fea0003800000 */
.L_x_11851:
[----:B------:R-:W-:-:S04]  /*6e00*/  FMUL.FTZ R0, R0, 1 ;  /* 0x3f80000000007820 */ /* 0x000fc80000410000 */
[----:B------:R0:W4:Y:S01]  /*6e10*/  F2F.F64.F32 R26, R0 ;  /* 0x00000000001a7310 */ /* 0x0001220000201800 */
[----:B------:R-:W-:Y:S05]  /*6e20*/  BRA `(.L_x_11836) ;  /* 0x0000000400187947 */ /* 0x000fea0003800000 */
.L_x_11849:
        /* <DEDUP_REMOVED lines=21> */
.L_x_11858:
[----:B------:R-:W-:Y:S05]  /*6f80*/  BSYNC B1 ;  /* 0x0000000000017941 */ /* 0x000fea0003800000 */
.L_x_11857:
[----:B------:R-:W-:Y:S01]  /*6f90*/  LEA R5, R0, 0x37800000, 0x17 ;  /* 0x3780000000057811 */ /* 0x000fe200078eb8ff */
[----:B------:R-:W-:-:S05]  /*6fa0*/  IMAD.SHL.U32 R0, R3, 0x200000, RZ ;  /* 0x0020000003007824 */ /* 0x000fca00078e00ff */
[----:B------:R-:W-:-:S07]  /*6fb0*/  LOP3.LUT R0, R5, R0, R6, 0xfe, !PT ;  /* 0x0000000005007212 */ /* 0x000fce00078efe06 */
.L_x_11856:
[----:B------:R-:W-:Y:S05]  /*6fc0*/  BSYNC B0 ;  /* 0x0000000000007941 */ /* 0x000fea0003800000 */
.L_x_11855:
[----:B------:R-:W-:-:S04]  /*6fd0*/  FMUL.FTZ R0, R0, 1 ;  /* 0x3f80000000007820 */ /* 0x000fc80000410000 */
[----:B------:R0:W4:Y:S01]  /*6fe0*/  F2F.F64.F32 R26, R0 ;  /* 0x00000000001a7310 */ /* 0x0001220000201800 */
[----:B------:R-:W-:Y:S05]  /*6ff0*/  BRA `(.L_x_11836) ;  /* 0x0000000000a47947 */ /* 0x000fea0003800000 */
.L_x_11848:
        /* <DEDUP_REMOVED lines=14> */
.L_x_11862:
[----:B------:R-:W-:Y:S05]  /*70e0*/  BSYNC B0 ;  /* 0x0000000000007941 */ /* 0x000fea0003800000 */
.L_x_11861:
[----:B------:R-:W-:-:S04]  /*70f0*/  FMUL.FTZ R0, R0, 1 ;  /* 0x3f80000000007820 */ /* 0x000fc80000410000 */
[----:B------:R0:W4:Y:S01]  /*7100*/  F2F.F64.F32 R26, R0 ;  /* 0x00000000001a7310 */ /* 0x0001220000201800 */
[----:B------:R-:W-:Y:S05]  /*7110*/  BRA `(.L_x_11836) ;  /* 0x00000000005c7947 */ /* 0x000fea0003800000 */
.L_x_11835:
        /* <DEDUP_REMOVED lines=16> */
.L_x_11863:
[----:B------:R-:W-:Y:S01]  /*7220*/  CS2R R26, SRZ ;  /* 0x00000000001a7805 */ /* 0x000fe2000001ff00 */
[----:B------:R-:W-:Y:S06]  /*7230*/  BRA `(.L_x_11836) ;  /* 0x0000000000147947 */ /* 0x000fec0003800000 */
.L_x_11860:
[----:B------:R-:W4:Y:S02]  /*7240*/  LDG.E.64 R26, desc[UR36][R4.64] ;  /* 0x00000024041a7981 */ /* 0x000f24000c1e1b00 */
[----:B----4-:R-:W0:Y:S01]  /*7250*/  I2F.F64.U64 R26, R26 ;  /* 0x0000001a001a7312 */ /* 0x010e220000301800 */
[----:B------:R-:W-:Y:S05]  /*7260*/  BRA `(.L_x_11836) ;  /* 0x0000000000087947 */ /* 0x000fea0003800000 */
.L_x_11859:
[----:B------:R-:W4:Y:S02]  /*7270*/  LDG.E R4, desc[UR36][R4.64] ;  /* 0x0000002404047981 */ /* 0x000f24000c1e1900 */
[----:B----4-:R0:W4:Y:S02]  /*7280*/  I2F.F64.U32 R26, R4 ;  /* 0x00000004001a7312 */ /* 0x0101240000201800 */
.L_x_11836:
        /* <DEDUP_REMOVED lines=20> */
.L_x_11867:
[----:B------:R-:W2:Y:S02]  /*73d0*/  LDG.E.U8 R4, desc[UR36][R4.64] ;  /* 0x0000002404047981 */ /* 0x000ea4000c1e1100 */
[----:B--2---:R0:W1:Y:S01]  /*73e0*/  I2F.F64.U16 R16, R4 ;  /* 0x0000000400107312 */ /* 0x0040620000101800 */
[----:B------:R-:W-:Y:S05]  /*73f0*/  BRA `(.L_x_11829) ;  /* 0x0000000c006c7947 */ /* 0x000fea0003800000 */
.L_x_11866:
        /* <DEDUP_REMOVED lines=9> */
.L_x_11870:
[----:B------:R-:W2:Y:S02]  /*7490*/  LDG.E R4, desc[UR36][R4.64] ;  /* 0x0000002404047981 */ /* 0x000ea4000c1e1900 */
[----:B--2---:R0:W1:Y:S01]  /*74a0*/  I2F.F64 R16, R4 ;  /* 0x0000000400107312 */ /* 0x0040620000201c00 */
[----:B------:R-:W-:Y:S05]  /*74b0*/  BRA `(.L_x_11829) ;  /* 0x0000000c003c7947 */ /* 0x000fea0003800000 */
.L_x_11869:
[----:B------:R-:W2:Y:S02]  /*74c0*/  LDG.E.U16 R4, desc[UR36][R4.64] ;  /* 0x0000002404047981 */ /* 0x000ea4000c1e1500 */
[----:B--2---:R0:W1:Y:S01]  /*74d0*/  I2F.F64.S16 R16, R4 ;  /* 0x0000000400107312 */ /* 0x0040620000101c00 */
[----:B------:R-:W-:Y:S05]  /*74e0*/  BRA `(.L_x_11829) ;  /* 0x0000000c00307947 */ /* 0x000fea0003800000 */
.L_x_11865:
        /* <DEDUP_REMOVED lines=10> */
.L_x_11872:
[----:B------:R-:W2:Y:S02]  /*7590*/  LDG.E.U16 R0, desc[UR36][R4.64] ;  /* 0x0000002404007981 */ /* 0x000ea4000c1e1500 */
[----:B--2---:R-:W-:-:S05]  /*75a0*/  HADD2.F32 R0, -RZ, R0.H0_H0 ;  /* 0x20000000ff007230 */ /* 0x004fca0000004100 */
[----:B------:R-:W-:-:S04]  /*75b0*/  FMUL.FTZ R0, R0, 1 ;  /* 0x3f80000000007820 */ /* 0x000fc80000410000 */
[----:B------:R0:W1:Y:S01]  /*75c0*/  F2F.F64.F32 R16, R0 ;  /* 0x0000000000107310 */ /* 0x0000620000201800 */
[----:B------:R-:W-:Y:S05]  /*75d0*/  BRA `(.L_x_11829) ;  /* 0x0000000800f47947 */ /* 0x000fea0003800000 */
.L_x_11871:
        /* <DEDUP_REMOVED lines=10> */
.L_x_11874:
[----:B------:R-:W2:Y:S02]  /*7680*/  LDG.E.U16 R4, desc[UR36][R4.64] ;  /* 0x0000002404047981 */ /* 0x000ea4000c1e1500 */
[----:B--2---:R-:W-:-:S05]  /*7690*/  HADD2.F32 R0, -RZ, R4.H0_H0 ;  /* 0x20000004ff007230 */ /* 0x004fca0000004100 */
[----:B------:R-:W-:-:S04]  /*76a0*/  FMUL.FTZ R0, R0, 1 ;  /* 0x3f80000000007820 */ /* 0x000fc80000410000 */
[----:B------:R0:W1:Y:S01]  /*76b0*/  F2F.F64.F32 R16, R0 ;  /* 0x0000000000107310 */ /* 0x0000620000201800 */
[----:B------:R-:W-:Y:S05]  /*76c0*/  BRA `(.L_x_11829) ;  /* 0x0000000800b87947 */ /* 0x000fea0003800000 */
.L_x_11873:
[----:B------:R0:W5:Y:S01]  /*76d0*/  LDG.E.64 R16, desc[UR36][R4.64] ;  /* 0x0000002404107981 */ /* 0x000162000c1e1b00 */
[----:B------:R-:W-:Y:S05]  /*76e0*/  BRA `(.L_x_11829) ;  /* 0x0000000800b07947 */ /* 0x000fea0003800000 */
.L_x_11864:
        /* <DEDUP_REMOVED lines=13> */
.L_x_11877:
[----:B------:R0:W5:Y:S01]  /*77c0*/  LDG.E.64 R16, desc[UR36][R4.64] ;  /* 0x0000002404107981 */ /* 0x000162000c1e1b00 */
[----:B------:R-:W-:Y:S05]  /*77d0*/  BRA `(.L_x_11829) ;  /* 0x0000000800747947 */ /* 0x000fea0003800000 */
.L_x_11876:
        /* <DEDUP_REMOVED lines=28> */
.L_x_11879:
        /* <DEDUP_REMOVED lines=15> */
.L_x_11878:
[----:B------:R-:W2:Y:S02]  /*7a90*/  LDG.E.U16 R0, desc[UR36][R4.64] ;  /* 0x0000002404007981 */ /* 0x000ea4000c1e1500 */
[----:B--2---:R-:W-:-:S04]  /*7aa0*/  IMAD.U32 R0, R0, 0x10000, RZ ;  /* 0x0001000000007824 */ /* 0x004fc800078e00ff */
[----:B------:R-:W-:-:S04]  /*7ab0*/  FMUL.FTZ R0, R0, 1 ;  /* 0x3f80000000007820 */ /* 0x000fc80000410000 */
[----:B------:R0:W1:Y:S01]  /*7ac0*/  F2F.F64.F32 R16, R0 ;  /* 0x0000000000107310 */ /* 0x0000620000201800 */
[----:B------:R-:W-:Y:S05]  /*7ad0*/  BRA `(.L_x_11829) ;  /* 0x0000000400b47947 */ /* 0x000fea0003800000 */
.L_x_11875:
        /* <DEDUP_REMOVED lines=11> */
.L_x_11882:
        /* <DEDUP_REMOVED lines=21> */
.L_x_11886:
[----:B------:R-:W-:Y:S05]  /*7ce0*/  BSYNC B1 ;  /* 0x0000000000017941 */ /* 0x000fea0003800000 */
.L_x_11885:
[----:B------:R-:W-:Y:S01]  /*7cf0*/  LEA R5, R0, 0x3b800000, 0x17 ;  /* 0x3b80000000057811 */ /* 0x000fe200078eb8ff */
[----:B------:R-:W-:-:S05]  /*7d00*/  IMAD.SHL.U32 R0, R3, 0x100000, RZ ;  /* 0x0010000003007824 */ /* 0x000fca00078e00ff */
[----:B------:R-:W-:-:S07]  /*7d10*/  LOP3.LUT R0, R5, R0, R6, 0xfe, !PT ;  /* 0x0000000005007212 */ /* 0x000fce00078efe06 */
.L_x_11884:
[----:B------:R-:W-:Y:S05]  /*7d20*/  BSYNC B0 ;  /* 0x0000000000007941 */ /* 0x000fea0003800000 */
.L_x_11883:
[----:B------:R-:W-:-:S04]  /*7d30*/  FMUL.FTZ R0, R0, 1 ;  /* 0x3f80000000007820 */ /* 0x000fc80000410000 */
[----:B------:R0:W1:Y:S01]  /*7d40*/  F2F.F64.F32 R16, R0 ;  /* 0x0000000000107310 */ /* 0x0000620000201800 */
[----:B------:R-:W-:Y:S05]  /*7d50*/  BRA `(.L_x_11829) ;  /* 0x0000000400147947 */ /* 0x000fea0003800000 */
.L_x_11881:
        /* <DEDUP_REMOVED lines=21> */
.L_x_11890:
[----:B------:R-:W-:Y:S05]  /*7eb0*/  BSYNC B1 ;  /* 0x0000000000017941 */ /* 0x000fea0003800000 */
.L_x_11889:
[----:B------:R-:W-:Y:S01]  /*7ec0*/  LEA R5, R0, 0x37800000, 0x17 ;  /* 0x3780000000057811 */ /* 0x000fe200078eb8ff */
[----:B------:R-:W-:-:S05]  /*7ed0*/  IMAD.SHL.U32 R0, R3, 0x200000, RZ ;  /* 0x0020000003007824 */ /* 0x000fca00078e00ff */
[----:B------:R-:W-:-:S07]  /*7ee0*/  LOP3.LUT R0, R5, R0, R6, 0xfe, !PT ;  /* 0x0000000005007212 */ /* 0x000fce00078efe06 */
.L_x_11888:
[----:B------:R-:W-:Y:S05]  /*7ef0*/  BSYNC B0 ;  /* 0x0000000000007941 */ /* 0x000fea0003800000 */
.L_x_11887:
[----:B------:R-:W-:-:S04]  /*7f00*/  FMUL.FTZ R0, R0, 1 ;  /* 0x3f80000000007820 */ /* 0x000fc80000410000 */
[----:B------:R0:W1:Y:S01]  /*7f10*/  F2F.F64.F32 R16, R0 ;  /* 0x0000000000107310 */ /* 0x0000620000201800 */
[----:B------:R-:W-:Y:S05]  /*7f20*/  BRA `(.L_x_11829) ;  /* 0x0000000000a07947 */ /* 0x000fea0003800000 */
.L_x_11880:
        /* <DEDUP_REMOVED lines=14> */
.L_x_11894:
[----:B------:R-:W-:Y:S05]  /*8010*/  BSYNC B0 ;  /* 0x0000000000007941 */ /* 0x000fea0003800000 */
.L_x_11893:
[----:B------:R-:W-:-:S04]  /*8020*/  FMUL.FTZ R0, R0, 1 ;  /* 0x3f80000000007820 */ /* 0x000fc80000410000 */
[----:B------:R0:W1:Y:S01]  /*8030*/  F2F.F64.F32 R16, R0 ;  /* 0x0000000000107310 */ /* 0x0000620000201800 */
[----:B------:R-:W-:Y:S05]  /*8040*/  BRA `(.L_x_11829) ;  /* 0x0000000000587947 */ /* 0x000fea0003800000 */
.L_x_11868:
        /* <DEDUP_REMOVED lines=16> */
.L_x_11895:
[----:B------:R-:W-:Y:S05]  /*8150*/  BRA `(.L_x_11829) ;  /* 0x0000000000147947 */ /* 0x000fea0003800000 */
.L_x_11892:
[----:B------:R-:W2:Y:S02]  /*8160*/  LDG.E.64 R16, desc[UR36][R4.64] ;  /* 0x0000002404107981 */ /* 0x000ea4000c1e1b00 */
[----:B--2---:R-:W0:Y:S01]  /*8170*/  I2F.F64.U64 R16, R16 ;  /* 0x0000001000107312 */ /* 0x004e220000301800 */
[----:B------:R-:W-:Y:S05]  /*8180*/  BRA `(.L_x_11829) ;  /* 0x0000000000087947 */ /* 0x000fea0003800000 */
.L_x_11891:
[----:B------:R-:W2:Y:S02]  /*8190*/  LDG.E R4, desc[UR36][R4.64] ;  /* 0x0000002404047981 */ /* 0x000ea4000c1e1900 */
[----:B--2---:R0:W1:Y:S02]  /*81a0*/  I2F.F64.U32 R16, R4 ;  /* 0x0000000400107312 */ /* 0x0040640000201800 */
.L_x_11829:
[----:B------:R-:W-:Y:S05]  /*81b0*/  BSYNC B6 ;  /* 0x0000000000067941 */ /* 0x000fea0003800000 */
.L_x_11828:
[----:B------:R-:W2:Y:S01]  /*81c0*/  S2R R23, SR_TID.X ;  /* 0x0000000000177919 */ /* 0x000ea20000002100 */
[----:B------:R-:W2:Y:S01]  /*81d0*/  LDC.U8 R19, c[0x0][0x25c] ;  /* 0x00009700ff137b82 */ /* 0x000ea20000000000 */
[----:B------:R-:W-:Y:S01]  /*81e0*/  ULDC.64 UR4, c[0x0][0x218] ;  /* 0x0000860000047ab9 */ /* 0x000fe20000000a00 */
[----:B------:R-:W-:Y:S01]  /*81f0*/  BSSY B6, `(.L_x_11896) ;  /* 0x0000121000067945 */ /* 0x000fe20003800000 */
[----:B0--3-5:R-:W-:Y:S02]  /*8200*/  DMUL R4, R36, UR4 ;  /* 0x0000000424047c28 */ /* 0x029fe40008000000 */
[----:B----4-:R-:W-:Y:S02]  /*8210*/  DMUL R34, R34, UR4 ;  /* 0x0000000422227c28 */ /* 0x010fe40008000000 */
[----:B------:R-:W-:Y:S02]  /*8220*/  DMUL R30, R30, UR4 ;  /* 0x000000041e1e7c28 */ /* 0x000fe40008000000 */
[----:B------:R-:W-:-:S02]  /*8230*/  DMUL R26, R26, UR4 ;  /* 0x000000041a1a7c28 */ /* 0x000fc40008000000 */
[----:B-1----:R-:W-:Y:S02]  /*8240*/  DMUL R4, R4, R32 ;  /* 0x0000002004047228 */ /* 0x002fe40000000000 */
[----:B--2---:R-:W-:Y:S02]  /*8250*/  DMUL R28, R34, R28 ;  /* 0x0000001c221c7228 */ /* 0x004fe40000000000 */
[----:B------:R-:W-:Y:S02]  /*8260*/  DMUL R24, R30, R24 ;  /* 0x000000181e187228 */ /* 0x000fe40000000000 */
[----:B------:R-:W-:Y:S01]  /*8270*/  DMUL R16, R26, R16 ;  /* 0x000000101a107228 */ /* 0x000fe20000000000 */
[----:B------:R-:W-:-:S13]  /*8280*/  ISETP.GE.AND P0, PT, R23, R2, PT ;  /* 0x000000021700720c */ /* 0x000fda0003f06270 */
        /* <DEDUP_REMOVED lines=23> */
.L_x_11901:
[----:B------:R-:W0:Y:S02]  /*8400*/  F2I.S64.F64.TRUNC R4, R4 ;  /* 0x0000000400047311 */ /* 0x000e24000030d900 */
[----:B0-----:R-:W-:-:S05]  /*8410*/  IMAD.MOV.U32 R3, RZ, RZ, R4 ;  /* 0x000000ffff037224 */ /* 0x001fca00078e0004 */
[----:B------:R0:W-:Y:S01]  /*8420*/  STG.E.U8 desc[UR36][R8.64], R3 ;  /* 0x0000000308007986 */ /* 0x0001e2000c101124 */
[----:B------:R-:W-:Y:S05]  /*8430*/  BRA `(.L_x_11897) ;  /* 0x0000000c00f07947 */ /* 0x000fea0003800000 */
.L_x_11900:
        /* <DEDUP_REMOVED lines=9> */
.L_x_11904:
[----:B------:R-:W0:Y:S02]  /*84d0*/  F2I.F64.TRUNC R5, R4 ;  /* 0x0000000400057311 */ /* 0x000e24000030d100 */
[----:B0-----:R0:W-:Y:S01]  /*84e0*/  STG.E desc[UR36][R8.64], R5 ;  /* 0x0000000508007986 */ /* 0x0011e2000c101924 */
[----:B------:R-:W-:Y:S05]  /*84f0*/  BRA `(.L_x_11897) ;  /* 0x0000000c00c07947 */ /* 0x000fea0003800000 */
.L_x_11903:
[----:B------:R-:W0:Y:S02]  /*8500*/  F2I.F64.TRUNC R5, R4 ;  /* 0x0000000400057311 */ /* 0x000e24000030d100 */
[----:B0-----:R0:W-:Y:S01]  /*8510*/  STG.E.U16 desc[UR36][R8.64], R5 ;  /* 0x0000000508007986 */ /* 0x0011e2000c101524 */
[----:B------:R-:W-:Y:S05]  /*8520*/  BRA `(.L_x_11897) ;  /* 0x0000000c00b47947 */ /* 0x000fea0003800000 */
.L_x_11899:
        /* <DEDUP_REMOVED lines=13> */
.L_x_11906:
        /* <DEDUP_REMOVED lines=8> */
.L_x_11905:
        /* <DEDUP_REMOVED lines=14> */
.L_x_11908:
        /* <DEDUP_REMOVED lines=9> */
.L_x_11907:
[----:B------:R4:W-:Y:S01]  /*87f0*/  STG.E.64 desc[UR36][R8.64], R4 ;  /* 0x0000000408007986 */ /* 0x0009e2000c101b24 */
[----:B------:R-:W-:Y:S05]  /*8800*/  BRA `(.L_x_11897) ;  /* 0x0000000800fc7947 */ /* 0x000fea0003800000 */
.L_x_11898:
        /* <DEDUP_REMOVED lines=12> */
.L_x_11911:
[----:B------:R-:W-:-:S05]  /*88d0*/  CS2R R6, SRZ ;  /* 0x0000000000067805 */ /* 0x000fca000001ff00 */
[----:B------:R0:W-:Y:S01]  /*88e0*/  STG.E.128 desc[UR36][R8.64], R4 ;  /* 0x0000000408007986 */ /* 0x0001e2000c101d24 */
[----:B------:R-:W-:Y:S05]  /*88f0*/  BRA `(.L_x_11897) ;  /* 0x0000000800c07947 */ /* 0x000fea0003800000 */
.L_x_11910:
        /* <DEDUP_REMOVED lines=25> */
.L_x_11915:
[----:B------:R-:W-:Y:S05]  /*8a90*/  BSYNC B0 ;  /* 0x0000000000007941 */ /* 0x000fea0003800000 */
.L_x_11914:
[----:B------:R-:W-:-:S05]  /*8aa0*/  LOP3.LUT R7, R0, R7, RZ, 0xfc, !PT ;  /* 0x0000000700077212 */ /* 0x000fca00078efcff */
[----:B------:R0:W-:Y:S01]  /*8ab0*/  STG.E.U8 desc[UR36][R8.64], R7 ;  /* 0x0000000708007986 */ /* 0x0001e2000c101124 */
[----:B------:R-:W-:Y:S05]  /*8ac0*/  BRA `(.L_x_11897) ;  /* 0x00000008004c7947 */ /* 0x000fea0003800000 */
.L_x_11913:
        /* <DEDUP_REMOVED lines=17> */
.L_x_11917:
[----:B------:R-:W-:Y:S01]  /*8be0*/  IMAD.MOV.U32 R0, RZ, RZ, 0x7f ;  /* 0x0000007fff007424 */ /* 0x000fe200078e00ff */
[----:B------:R-:W-:-:S04]  /*8bf0*/  ISETP.GT.U32.AND P0, PT, R3, 0x7f800000, PT ;  /* 0x7f8000000300780c */ /* 0x000fc80003f04070 */
[----:B------:R-:W-:-:S09]  /*8c00*/  SEL R0, R0, 0x7c, P0 ;  /* 0x0000007c00007807 */ /* 0x000fd20000000000 */
.L_x_11918:
[----:B------:R-:W-:Y:S05]  /*8c10*/  BSYNC B0 ;  /* 0x0000000000007941 */ /* 0x000fea0003800000 */
.L_x_11916:
[----:B------:R-:W-:-:S04]  /*8c20*/  LOP3.LUT R3, R7, 0x80000000, RZ, 0xc0, !PT ;  /* 0x8000000007037812 */ /* 0x000fc800078ec0ff */
[----:B------:R-:W-:-:S04]  /*8c30*/  SHF.R.U32.HI R3, RZ, 0x18, R3 ;  /* 0x00000018ff037819 */ /* 0x000fc80000011603 */
[----:B------:R-:W-:-:S05]  /*8c40*/  LOP3.LUT R3, R0, R3, RZ, 0xfc, !PT ;  /* 0x0000000300037212 */ /* 0x000fca00078efcff */
[----:B------:R0:W-:Y:S01]  /*8c50*/  STG.E.U8 desc[UR36][R8.64], R3 ;  /* 0x0000000308007986 */ /* 0x0001e2000c101124 */
[----:B------:R-:W-:Y:S05]  /*8c60*/  BRA `(.L_x_11897) ;  /* 0x0000000400e47947 */ /* 0x000fea0003800000 */
.L_x_11912:
        /* <DEDUP_REMOVED lines=8> */
.L_x_11909:
        /* <DEDUP_REMOVED lines=11> */
.L_x_11921:
        /* <DEDUP_REMOVED lines=21> */
.L_x_11924:
[----:B------:R-:W-:-:S04]  /*8ef0*/  LOP3.LUT R0, R7, 0x80000000, RZ, 0xc0, !PT ;  /* 0x8000000007007812 */ /* 0x000fc800078ec0ff */
[----:B------:R-:W-:-:S04]  /*8f00*/  SHF.R.U32.HI R0, RZ, 0x18, R0 ;  /* 0x00000018ff007819 */ /* 0x000fc80000011600 */
[----:B------:R-:W-:-:S07]  /*8f10*/  LOP3.LUT R0, R3, R0, RZ, 0xfc, !PT ;  /* 0x0000000003007212 */ /* 0x000fce00078efcff */
.L_x_11923:
[----:B------:R-:W-:Y:S05]  /*8f20*/  BSYNC B0 ;  /* 0x0000000000007941 */ /* 0x000fea0003800000 */
.L_x_11922:
[----:B------:R0:W-:Y:S01]  /*8f30*/  STG.E.U8 desc[UR36][R8.64], R0 ;  /* 0x0000000008007986 */ /* 0x0001e2000c101124 */
[----:B------:R-:W-:Y:S05]  /*8f40*/  BRA `(.L_x_11897) ;  /* 0x00000004002c7947 */ /* 0x000fea0003800000 */
.L_x_11920:
        /* <DEDUP_REMOVED lines=21> */
.L_x_11927:
[----:B------:R-:W-:-:S04]  /*90a0*/  LOP3.LUT R0, R7, 0x80000000, RZ, 0xc0, !PT ;  /* 0x8000000007007812 */ /* 0x000fc800078ec0ff */
[----:B------:R-:W-:-:S04]  /*90b0*/  SHF.R.U32.HI R0, RZ, 0x18, R0 ;  /* 0x00000018ff007819 */ /* 0x000fc80000011600 */
[----:B------:R-:W-:-:S07]  /*90c0*/  LOP3.LUT R0, R3, R0, RZ, 0xfc, !PT ;  /* 0x0000000003007212 */ /* 0x000fce00078efcff */
.L_x_11926:
[----:B------:R-:W-:Y:S05]  /*90d0*/  BSYNC B0 ;  /* 0x0000000000007941 */ /* 0x000fea0003800000 */
.L_x_11925:
[----:B------:R0:W-:Y:S01]  /*90e0*/  STG.E.U8 desc[UR36][R8.64], R0 ;  /* 0x0000000008007986 */ /* 0x0001e2000c101124 */
[----:B------:R-:W-:Y:S05]  /*90f0*/  BRA `(.L_x_11897) ;  /* 0x0000000000c07947 */ /* 0x000fea0003800000 */
.L_x_11919:
        /* <DEDUP_REMOVED lines=26> */
.L_x_11902:
        /* <DEDUP_REMOVED lines=16> */
.L_x_11930:
[----:B------:R-:W-:Y:S05]  /*93a0*/  BRA `(.L_x_11897) ;  /* 0x0000000000147947 */ /* 0x000fea0003800000 */
.L_x_11929:
[----:B------:R-:W0:Y:S02]  /*93b0*/  F2I.U64.F64.TRUNC R4, R4 ;  /* 0x0000000400047311 */ /* 0x000e24000030d800 */
[----:B0-----:R0:W-:Y:S01]  /*93c0*/  STG.E.64 desc[UR36][R8.64], R4 ;  /* 0x0000000408007986 */ /* 0x0011e2000c101b24 */
[----:B------:R-:W-:Y:S05]  /*93d0*/  BRA `(.L_x_11897) ;  /* 0x0000000000087947 */ /* 0x000fea0003800000 */
.L_x_11928:
[----:B------:R-:W0:Y:S02]  /*93e0*/  F2I.U32.F64.TRUNC R5, R4 ;  /* 0x0000000400057311 */ /* 0x000e24000030d000 */
[----:B0-----:R0:W-:Y:S02]  /*93f0*/  STG.E desc[UR36][R8.64], R5 ;  /* 0x0000000508007986 */ /* 0x0011e4000c101924 */
.L_x_11897:
[----:B------:R-:W-:Y:S05]  /*9400*/  BSYNC B6 ;  /* 0x0000000000067941 */ /* 0x000fea0003800000 */
.L_x_11896:
[----:B------:R-:W-:Y:S01]  /*9410*/  ISETP.GE.AND P0, PT, R23, R2, PT ;  /* 0x000000021700720c */ /* 0x000fe20003f06270 */
[----:B------:R-:W-:-:S12]  /*9420*/  BSSY B6, `(.L_x_11931) ;  /* 0x0000230000067945 */ /* 0x000fd80003800000 */
[----:B------:R-:W-:Y:S05]  /*9430*/  @P0 BRA `(.L_x_11932) ;  /* 0x0000002000b80947 */ /* 0x000fea0003800000 */
[----:B0---4-:R-:W0:Y:S01]  /*9440*/  LDC.64 R4, c[0x0][0x228] ;  /* 0x00008a00ff047b82 */ /* 0x011e220000000a00 */
[----:B------:R-:W-:Y:S01]  /*9450*/  IMAD R0, R18, 0x200, R23 ;  /* 0x0000020012007824 */ /* 0x000fe200078e0217 */
[----:B--2---:R-:W-:Y:S01]  /*9460*/  PRMT R6, R19, 0x9910, RZ ;  /* 0x0000991013067816 */ /* 0x004fe200000000ff */
[----:B------:R-:W-:Y:S02]  /*9470*/  ULDC UR4, c[0x0][0x260] ;  /* 0x0000980000047ab9 */ /* 0x000fe40000000800 */
[----:B-1-3--:R-:W-:Y:S02]  /*9480*/  IMAD R3, R0, UR4, RZ ;  /* 0x0000000400037c24 */ /* 0x00afe4000f8e02ff */
        /* <DEDUP_REMOVED lines=16> */
.L_x_11936:
[----:B------:R-:W0:Y:S02]  /*9590*/  F2I.S64.F64.TRUNC R28, R28 ;  /* 0x0000001c001c7311 */ /* 0x000e24000030d900 */
[----:B0-----:R-:W-:-:S05]  /*95a0*/  IMAD.MOV.U32 R3, RZ, RZ, R28 ;  /* 0x000000ffff037224 */ /* 0x001fca00078e001c */
[----:B------:R0:W-:Y:S01]  /*95b0*/  STG.E.U8 desc[UR36][R4.64], R3 ;  /* 0x0000000304007986 */ /* 0x0001e2000c101124 */
[----:B------:R-:W-:Y:S05]  /*95c0*/  BRA `(.L_x_11938) ;  /* 0x0000000c00f07947 */ /* 0x000fea0003800000 */
.L_x_11935:
        /* <DEDUP_REMOVED lines=9> */
.L_x_11940:
[----:B------:R-:W0:Y:S02]  /*9660*/  F2I.F64.TRUNC R29, R28 ;  /* 0x0000001c001d7311 */ /* 0x000e24000030d100 */
[----:B0-----:R0:W-:Y:S01]  /*9670*/  STG.E desc[UR36][R4.64], R29 ;  /* 0x0000001d04007986 */ /* 0x0011e2000c101924 */
[----:B------:R-:W-:Y:S05]  /*9680*/  BRA `(.L_x_11938) ;  /* 0x0000000c00c07947 */ /* 0x000fea0003800000 */
.L_x_11939:
[----:B------:R-:W0:Y:S02]  /*9690*/  F2I.F64.TRUNC R29, R28 ;  /* 0x0000001c001d7311 */ /* 0x000e24000030d100 */
[----:B0-----:R0:W-:Y:S01]  /*96a0*/  STG.E.U16 desc[UR36][R4.64], R29 ;  /* 0x0000001d04007986 */ /* 0x0011e2000c101524 */
[----:B------:R-:W-:Y:S05]  /*96b0*/  BRA `(.L_x_11938) ;  /* 0x0000000c00b47947 */ /* 0x000fea0003800000 */
.L_x_11934:
        /* <DEDUP_REMOVED lines=13> */
.L_x_11942:
        /* <DEDUP_REMOVED lines=8> */
.L_x_11941:
        /* <DEDUP_REMOVED lines=14> */
.L_x_11944:
        /* <DEDUP_REMOVED lines=9> */
.L_x_11943:
[----:B------:R4:W-:Y:S01]  /*9980*/  STG.E.64 desc[UR36][R4.64], R28 ;  /* 0x0000001c04007986 */ /* 0x0009e2000c101b24 */
[----:B------:R-:W-:Y:S05]  /*9990*/  BRA `(.L_x_11938) ;  /* 0x0000000800fc7947 */ /* 0x000fea0003800000 */
.L_x_11933:
        /* <DEDUP_REMOVED lines=12> */
.L_x_11947:
[----:B------:R-:W-:-:S05]  /*9a60*/  CS2R R30, SRZ ;  /* 0x00000000001e7805 */ /* 0x000fca000001ff00 */
[----:B------:R0:W-:Y:S01]  /*9a70*/  STG.E.128 desc[UR36][R4.64], R28 ;  /* 0x0000001c04007986 */ /* 0x0001e2000c101d24 */
[----:B------:R-:W-:Y:S05]  /*9a80*/  BRA `(.L_x_11938) ;  /* 0x0000000800c07947 */ /* 0x000fea0003800000 */
.L_x_11946:
        /* <DEDUP_REMOVED lines=25> */
.L_x_11951:
[----:B------:R-:W-:Y:S05]  /*9c20*/  BSYNC B0 ;  /* 0x0000000000007941 */ /* 0x000fea0003800000 */
.L_x_11950:
[----:B------:R-:W-:-:S05]  /*9c30*/  LOP3.LUT R7, R0, R7, RZ, 0xfc, !PT ;  /* 0x0000000700077212 */ /* 0x000fca00078efcff */
[----:B------:R0:W-:Y:S01]  /*9c40*/  STG.E.U8 desc[UR36][R4.64], R7 ;  /* 0x0000000704007986 */ /* 0x0001e2000c101124 */
[----:B------:R-:W-:Y:S05]  /*9c50*/  BRA `(.L_x_11938) ;  /* 0x00000008004c7947 */ /* 0x000fea0003800000 */
.L_x_11949:
        /* <DEDUP_REMOVED lines=17> */
.L_x_11953:
[----:B------:R-:W-:Y:S01]  /*9d70*/  IMAD.MOV.U32 R0, RZ, RZ, 0x7f ;  /* 0x0000007fff007424 */ /* 0x000fe200078e00ff */
[----:B------:R-:W-:-:S04]  /*9d80*/  ISETP.GT.U32.AND P0, PT, R3, 0x7f800000, PT ;  /* 0x7f8000000300780c */ /* 0x000fc80003f04070 */
[----:B------:R-:W-:-:S09]  /*9d90*/  SEL R0, R0, 0x7c, P0 ;  /* 0x0000007c00007807 */ /* 0x000fd20000000000 */
.L_x_11954:
[----:B------:R-:W-:Y:S05]  /*9da0*/  BSYNC B0 ;  /* 0x0000000000007941 */ /* 0x000fea0003800000 */
.L_x_11952:
[----:B------:R-:W-:-:S04]  /*9db0*/  LOP3.LUT R3, R7, 0x80000000, RZ, 0xc0, !PT ;  /* 0x8000000007037812 */ /* 0x000fc800078ec0ff */
[----:B------:R-:W-:-:S04]  /*9dc0*/  SHF.R.U32.HI R3, RZ, 0x18, R3 ;  /* 0x00000018ff037819 */ /* 0x000fc80000011603 */
[----:B------:R-:W-:-:S05]  /*9dd0*/  LOP3.LUT R3, R0, R3, RZ, 0xfc, !PT ;  /* 0x0000000300037212 */ /* 0x000fca00078efcff */
[----:B------:R0:W-:Y:S01]  /*9de0*/  STG.E.U8 desc[UR36][R4.64], R3 ;  /* 0x0000000304007986 */ /* 0x0001e2000c101124 */
[----:B------:R-:W-:Y:S05]  /*9df0*/  BRA `(.L_x_11938) ;  /* 0x0000000400e47947 */ /* 0x000fea0003800000 */
.L_x_11948:
        /* <DEDUP_REMOVED lines=8> */
.L_x_11945:
        /* <DEDUP_REMOVED lines=11> */
.L_x_11957:
        /* <DEDUP_REMOVED lines=21> */
.L_x_11960:
[----:B------:R-:W-:-:S04]  /*a080*/  LOP3.LUT R0, R7, 0x80000000, RZ, 0xc0, !PT ;  /* 0x8000000007007812 */ /* 0x000fc800078ec0ff */
[----:B------:R-:W-:-:S04]  /*a090*/  SHF.R.U32.HI R0, RZ, 0x18, R0 ;  /* 0x00000018ff007819 */ /* 0x000fc80000011600 */
[----:B------:R-:W-:-:S07]  /*a0a0*/  LOP3.LUT R0, R3, R0, RZ, 0xfc, !PT ;  /* 0x0000000003007212 */ /* 0x000fce00078efcff */
.L_x_11959:
[----:B------:R-:W-:Y:S05]  /*a0b0*/  BSYNC B0 ;  /* 0x0000000000007941 */ /* 0x000fea0003800000 */
.L_x_11958:
[----:B------:R0:W-:Y:S01]  /*a0c0*/  STG.E.U8 desc[UR36][R4.64], R0 ;  /* 0x0000000004007986 */ /* 0x0001e2000c101124 */
[----:B------:R-:W-:Y:S05]  /*a0d0*/  BRA `(.L_x_11938) ;  /* 0x00000004002c7947 */ /* 0x000fea0003800000 */
.L_x_11956:
        /* <DEDUP_REMOVED lines=21> */
.L_x_11963:
[----:B------:R-:W-:-:S04]  /*a230*/  LOP3.LUT R0, R7, 0x80000000, RZ, 0xc0, !PT ;  /* 0x8000000007007812 */ /* 0x000fc800078ec0ff */
[----:B------:R-:W-:-:S04]  /*a240*/  SHF.R.U32.HI R0, RZ, 0x18, R0 ;  /* 0x00000018ff007819 */ /* 0x000fc80000011600 */
[----:B------:R-:W-:-:S07]  /*a250*/  LOP3.LUT R0, R3, R0, RZ, 0xfc, !PT ;  /* 0x0000000003007212 */ /* 0x000fce00078efcff */
.L_x_11962:
[----:B------:R-:W-:Y:S05]  /*a260*/  BSYNC B0 ;  /* 0x0000000000007941 */ /* 0x000fea0003800000 */
.L_x_11961:
[----:B------:R0:W-:Y:S01]  /*a270*/  STG.E.U8 desc[UR36][R4.64], R0 ;  /* 0x0000000004007986 */ /* 0x0001e2000c101124 */
[----:B------:R-:W-:Y:S05]  /*a280*/  BRA `(.L_x_11938) ;  /* 0x0000000000c07947 */ /* 0x000fea0003800000 */
.L_x_11955:
        /* <DEDUP_REMOVED lines=26> */
.L_x_11937:
        /* <DEDUP_REMOVED lines=16> */
.L_x_11966:
[----:B------:R-:W-:Y:S05]  /*a530*/  BRA `(.L_x_11938) ;  /* 0x0000000000147947 */ /* 0x000fea0003800000 */
.L_x_11965:
[----:B------:R-:W0:Y:S02]  /*a540*/  F2I.U64.F64.TRUNC R28, R28 ;  /* 0x0000001c001c7311 */ /* 0x000e24000030d800 */
[----:B0-----:R0:W-:Y:S01]  /*a550*/  STG.E.64 desc[UR36][R4.64], R28 ;  /* 0x0000001c04007986 */ /* 0x0011e2000c101b24 */
[----:B------:R-:W-:Y:S05]  /*a560*/  BRA `(.L_x_11938) ;  /* 0x0000000000087947 */ /* 0x000fea0003800000 */
.L_x_11964:
[----:B------:R-:W0:Y:S02]  /*a570*/  F2I.U32.F64.TRUNC R29, R28 ;  /* 0x0000001c001d7311 */ /* 0x000e24000030d000 */
[----:B0-----:R0:W-:Y:S02]  /*a580*/  STG.E desc[UR36][R4.64], R29 ;  /* 0x0000001d04007986 */ /* 0x0011e4000c101924 */
.L_x_11938:
        /* <DEDUP_REMOVED lines=24> */
.L_x_11970:
[----:B------:R-:W0:Y:S02]  /*a710*/  F2I.S64.F64.TRUNC R24, R24 ;  /* 0x0000001800187311 */ /* 0x000e24000030d900 */
[----:B0-----:R-:W-:-:S05]  /*a720*/  IMAD.MOV.U32 R3, RZ, RZ, R24 ;  /* 0x000000ffff037224 */ /* 0x001fca00078e0018 */
[----:B------:R0:W-:Y:S01]  /*a730*/  STG.E.U8 desc[UR36][R4.64], R3 ;  /* 0x0000000304007986 */ /* 0x0001e2000c101124 */
[----:B------:R-:W-:Y:S05]  /*a740*/  BRA `(.L_x_11972) ;  /* 0x0000000c00f07947 */ /* 0x000fea0003800000 */
.L_x_11969:
        /* <DEDUP_REMOVED lines=9> */
.L_x_11974:
[----:B------:R-:W0:Y:S02]  /*a7e0*/  F2I.F64.TRUNC R25, R24 ;  /* 0x0000001800197311 */ /* 0x000e24000030d100 */
[----:B0-----:R0:W-:Y:S01]  /*a7f0*/  STG.E desc[UR36][R4.64], R25 ;  /* 0x0000001904007986 */ /* 0x0011e2000c101924 */
[----:B------:R-:W-:Y:S05]  /*a800*/  BRA `(.L_x_11972) ;  /* 0x0000000c00c07947 */ /* 0x000fea0003800000 */
.L_x_11973:
[----:B------:R-:W0:Y:S02]  /*a810*/  F2I.F64.TRUNC R25, R24 ;  /* 0x0000001800197311 */ /* 0x000e24000030d100 */
[----:B0-----:R0:W-:Y:S01]  /*a820*/  STG.E.U16 desc[UR36][R4.64], R25 ;  /* 0x0000001904007986 */ /* 0x0011e2000c101524 */
[----:B------:R-:W-:Y:S05]  /*a830*/  BRA `(.L_x_11972) ;  /* 0x0000000c00b47947 */ /* 0x000fea0003800000 */
.L_x_11968:
        /* <DEDUP_REMOVED lines=13> */
.L_x_11976:
        /* <DEDUP_REMOVED lines=8> */
.L_x_11975:
        /* <DEDUP_REMOVED lines=14> */
.L_x_11978:
        /* <DEDUP_REMOVED lines=9> */
.L_x_11977:
[----:B------:R0:W-:Y:S01]  /*ab00*/  STG.E.64 desc[UR36][R4.64], R24 ;  /* 0x0000001804007986 */ /* 0x0001e2000c101b24 */
[----:B------:R-:W-:Y:S05]  /*ab10*/  BRA `(.L_x_11972) ;  /* 0x0000000800fc7947 */ /* 0x000fea0003800000 */
.L_x_11967:
        /* <DEDUP_REMOVED lines=12> */
.L_x_11981:
[----:B------:R-:W-:-:S05]  /*abe0*/  CS2R R26, SRZ ;  /* 0x00000000001a7805 */ /* 0x000fca000001ff00 */
[----:B------:R0:W-:Y:S01]  /*abf0*/  STG.E.128 desc[UR36][R4.64], R24 ;  /* 0x0000001804007986 */ /* 0x0001e2000c101d24 */
[----:B------:R-:W-:Y:S05]  /*ac00*/  BRA `(.L_x_11972) ;  /* 0x0000000800c07947 */ /* 0x000fea0003800000 */
.L_x_11980:
        /* <DEDUP_REMOVED lines=25> */
.L_x_11985:
[----:B------:R-:W-:Y:S05]  /*ada0*/  BSYNC B0 ;  /* 0x0000000000007941 */ /* 0x000fea0003800000 */
.L_x_11984:
[----:B------:R-:W-:-:S05]  /*adb0*/  LOP3.LUT R7, R0, R7, RZ, 0xfc, !PT ;  /* 0x0000000700077212 */ /* 0x000fca00078efcff */
[----:B------:R0:W-:Y:S01]  /*adc0*/  STG.E.U8 desc[UR36][R4.64], R7 ;  /* 0x0000000704007986 */ /* 0x0001e2000c101124 */
[----:B------:R-:W-:Y:S05]  /*add0*/  BRA `(.L_x_11972) ;  /* 0x00000008004c7947 */ /* 0x000fea0003800000 */
.L_x_11983:
        /* <DEDUP_REMOVED lines=17> */
.L_x_11987:
[----:B------:R-:W-:Y:S01]  /*aef0*/  IMAD.MOV.U32 R0, RZ, RZ, 0x7f ;  /* 0x0000007fff007424 */ /* 0x000fe200078e00ff */
[----:B------:R-:W-:-:S04]  /*af00*/  ISETP.GT.U32.AND P0, PT, R3, 0x7f800000, PT ;  /* 0x7f8000000300780c */ /* 0x000fc80003f04070 */
[----:B------:R-:W-:-:S09]  /*af10*/  SEL R0, R0, 0x7c, P0 ;  /* 0x0000007c00007807 */ /* 0x000fd20000000000 */
.L_x_11988:
[----:B------:R-:W-:Y:S05]  /*af20*/  BSYNC B0 ;  /* 0x0000000000007941 */ /* 0x000fea0003800000 */
.L_x_11986:
[----:B------:R-:W-:-:S04]  /*af30*/  LOP3.LUT R3, R7, 0x80000000, RZ, 0xc0, !PT ;  /* 0x8000000007037812 */ /* 0x000fc800078ec0ff */
[----:B------:R-:W-:-:S04]  /*af40*/  SHF.R.U32.HI R3, RZ, 0x18, R3 ;  /* 0x00000018ff037819 */ /* 0x000fc80000011603 */
[----:B------:R-:W-:-:S05]  /*af50*/  LOP3.LUT R3, R0, R3, RZ, 0xfc, !PT ;  /* 0x0000000300037212 */ /* 0x000fca00078efcff */
[----:B------:R0:W-:Y:S01]  /*af60*/  STG.E.U8 desc[UR36][R4.64], R3 ;  /* 0x0000000304007986 */ /* 0x0001e2000c101124 */
[----:B------:R-:W-:Y:S05]  /*af70*/  BRA `(.L_x_11972) ;  /* 0x0000000400e47947 */ /* 0x000fea0003800000 */
.L_x_11982:
        /* <DEDUP_REMOVED lines=8> */
.L_x_11979:
        /* <DEDUP_REMOVED lines=11> */
.L_x_11991:
        /* <DEDUP_REMOVED lines=21> */
.L_x_11994:
[----:B------:R-:W-:-:S04]  /*b200*/  LOP3.LUT R0, R7, 0x80000000, RZ, 0xc0, !PT ;  /* 0x8000000007007812 */ /* 0x000fc800078ec0ff */
[----:B------:R-:W-:-:S04]  /*b210*/  SHF.R.U32.HI R0, RZ, 0x18, R0 ;  /* 0x00000018ff007819 */ /* 0x000fc80000011600 */
[----:B------:R-:W-:-:S07]  /*b220*/  LOP3.LUT R0, R3, R0, RZ, 0xfc, !PT ;  /* 0x0000000003007212 */ /* 0x000fce00078efcff */
.L_x_11993:
[----:B------:R-:W-:Y:S05]  /*b230*/  BSYNC B0 ;  /* 0x0000000000007941 */ /* 0x000fea0003800000 */
.L_x_11992:
[----:B------:R0:W-:Y:S01]  /*b240*/  STG.E.U8 desc[UR36][R4.64], R0 ;  /* 0x0000000004007986 */ /* 0x0001e2000c101124 */
[----:B------:R-:W-:Y:S05]  /*b250*/  BRA `(.L_x_11972) ;  /* 0x00000004002c7947 */ /* 0x000fea0003800000 */
.L_x_11990:
        /* <DEDUP_REMOVED lines=21> */
.L_x_11997:
[----:B------:R-:W-:-:S04]  /*b3b0*/  LOP3.LUT R0, R7, 0x80000000, RZ, 0xc0, !PT ;  /* 0x8000000007007812 */ /* 0x000fc800078ec0ff */
[----:B------:R-:W-:-:S04]  /*b3c0*/  SHF.R.U32.HI R0, RZ, 0x18, R0 ;  /* 0x00000018ff007819 */ /* 0x000fc80000011600 */
[----:B------:R-:W-:-:S07]  /*b3d0*/  LOP3.LUT R0, R3, R0, RZ, 0xfc, !PT ;  /* 0x0000000003007212 */ /* 0x000fce00078efcff */
.L_x_11996:
[----:B------:R-:W-:Y:S05]  /*b3e0*/  BSYNC B0 ;  /* 0x0000000000007941 */ /* 0x000fea0003800000 */
.L_x_11995:
[----:B------:R0:W-:Y:S01]  /*b3f0*/  STG.E.U8 desc[UR36][R4.64], R0 ;  /* 0x0000000004007986 */ /* 0x0001e2000c101124 */
[----:B------:R-:W-:Y:S05]  /*b400*/  BRA `(.L_x_11972) ;  /* 0x0000000000c07947 */ /* 0x000fea0003800000 */
.L_x_11989:
        /* <DEDUP_REMOVED lines=26> */
.L_x_11971:
        /* <DEDUP_REMOVED lines=16> */
.L_x_12000:
[----:B------:R-:W-:Y:S05]  /*b6b0*/  BRA `(.L_x_11972) ;  /* 0x0000000000147947 */ /* 0x000fea0003800000 */
.L_x_11999:
[----:B------:R-:W0:Y:S02]  /*b6c0*/  F2I.U64.F64.TRUNC R24, R24 ;  /* 0x0000001800187311 */ /* 0x000e24000030d800 */
[----:B0-----:R0:W-:Y:S01]  /*b6d0*/  STG.E.64 desc[UR36][R4.64], R24 ;  /* 0x0000001804007986 */ /* 0x0011e2000c101b24 */
[----:B------:R-:W-:Y:S05]  /*b6e0*/  BRA `(.L_x_11972) ;  /* 0x0000000000087947 */ /* 0x000fea0003800000 */
.L_x_11998:
[----:B------:R-:W0:Y:S02]  /*b6f0*/  F2I.U32.F64.TRUNC R25, R24 ;  /* 0x0000001800197311 */ /* 0x000e24000030d000 */
[----:B0-----:R0:W-:Y:S02]  /*b700*/  STG.E desc[UR36][R4.64], R25 ;  /* 0x0000001904007986 */ /* 0x0011e4000c101924 */
.L_x_11972:
[----:B------:R-:W-:-:S07]  /*b710*/  VIADD R23, R23, 0x80 ;  /* 0x0000008017177836 */ /* 0x000fce0000000000 */
.L_x_11932:
[----:B------:R-:W-:Y:S05]  /*b720*/  BSYNC B6 ;  /* 0x0000000000067941 */ /* 0x000fea0003800000 */
.L_x_11931:
[----:B------:R-:W-:-:S13]  /*b730*/  ISETP.GE.AND P0, PT, R23, R2, PT ;  /* 0x000000021700720c */ /* 0x000fda0003f06270 */
[----:B------:R-:W-:Y:S05]  /*b740*/  @P0 EXIT ;  /* 0x000000000000094d */ /* 0x000fea0003800000 */
[----:B0123--:R-:W0:Y:S01]  /*b750*/  LDC.64 R2, c[0x0][0x228] ;  /* 0x00008a00ff027b82 */ /* 0x00fe220000000a00 */
[----:B----4-:R-:W-:Y:S01]  /*b760*/  PRMT R0, R19, 0x9910, RZ ;  /* 0x0000991013007816 */ /* 0x010fe200000000ff */
        /* <DEDUP_REMOVED lines=18> */
.L_x_12004:
[----:B------:R-:W0:Y:S02]  /*b890*/  F2I.S64.F64.TRUNC R16, R16 ;  /* 0x0000001000107311 */ /* 0x000e24000030d900 */
[----:B0-----:R-:W-:-:S05]  /*b8a0*/  IMAD.MOV.U32 R5, RZ, RZ, R16 ;  /* 0x000000ffff057224 */ /* 0x001fca00078e0010 */
[----:B------:R-:W-:Y:S01]  /*b8b0*/  STG.E.U8 desc[UR36][R2.64], R5 ;  /* 0x0000000502007986 */ /* 0x000fe2000c101124 */
[----:B------:R-:W-:Y:S05]  /*b8c0*/  EXIT ;  /* 0x000000000000794d */ /* 0x000fea0003800000 */
.L_x_12003:
        /* <DEDUP_REMOVED lines=9> */
.L_x_12007:
[----:B------:R-:W0:Y:S02]  /*b960*/  F2I.F64.TRUNC R17, R16 ;  /* 0x0000001000117311 */ /* 0x000e24000030d100 */
[----:B0-----:R-:W-:Y:S01]  /*b970*/  STG.E desc[UR36][R2.64], R17 ;  /* 0x0000001102007986 */ /* 0x001fe2000c101924 */
[----:B------:R-:W-:Y:S05]  /*b980*/  EXIT ;  /* 0x000000000000794d */ /* 0x000fea0003800000 */
.L_x_12006:
[----:B------:R-:W0:Y:S02]  /*b990*/  F2I.F64.TRUNC R17, R16 ;  /* 0x0000001000117311 */ /* 0x000e24000030d100 */
[----:B0-----:R-:W-:Y:S01]  /*b9a0*/  STG.E.U16 desc[UR36][R2.64], R17 ;  /* 0x0000001102007986 */ /* 0x001fe2000c101524 */
[----:B------:R-:W-:Y:S05]  /*b9b0*/  EXIT ;  /* 0x000000000000794d */ /* 0x000fea0003800000 */
.L_x_12002:
        /* <DEDUP_REMOVED lines=13> */
.L_x_12009:
        /* <DEDUP_REMOVED lines=8> */
.L_x_12008:
        /* <DEDUP_REMOVED lines=14> */
.L_x_12011:
        /* <DEDUP_REMOVED lines=9> */
.L_x_12010:
[----:B------:R-:W-:Y:S01]  /*bc80*/  STG.E.64 desc[UR36][R2.64], R16 ;  /* 0x0000001002007986 */ /* 0x000fe2000c101b24 */
[----:B------:R-:W-:Y:S05]  /*bc90*/  EXIT ;  /* 0x000000000000794d */ /* 0x000fea0003800000 */
.L_x_12001:
        /* <DEDUP_REMOVED lines=12> */
.L_x_12014:
[----:B------:R-:W-:-:S05]  /*bd60*/  CS2R R18, SRZ ;  /* 0x0000000000127805 */ /* 0x000fca000001ff00 */
[----:B------:R-:W-:Y:S01]  /*bd70*/  STG.E.128 desc[UR36][R2.64], R16 ;  /* 0x0000001002007986 */ /* 0x000fe2000c101d24 */
[----:B------:R-:W-:Y:S05]  /*bd80*/  EXIT ;  /* 0x000000000000794d */ /* 0x000fea0003800000 */
.L_x_12013:
        /* <DEDUP_REMOVED lines=25> */
.L_x_12018:
[----:B------:R-:W-:Y:S05]  /*bf20*/  BSYNC B0 ;  /* 0x0000000000007941 */ /* 0x000fea0003800000 */
.L_x_12017:
[----:B------:R-:W-:-:S05]  /*bf30*/  LOP3.LUT R5, R0, R5, RZ, 0xfc, !PT ;  /* 0x0000000500057212 */ /* 0x000fca00078efcff */
[----:B------:R-:W-:Y:S01]  /*bf40*/  STG.E.U8 desc[UR36][R2.64], R5 ;  /* 0x0000000502007986 */ /* 0x000fe2000c101124 */
[----:B------:R-:W-:Y:S05]  /*bf50*/  EXIT ;  /* 0x000000000000794d */ /* 0x000fea0003800000 */
.L_x_12016:
        /* <DEDUP_REMOVED lines=17> */
.L_x_12020:
[----:B------:R-:W-:Y:S01]  /*c070*/  IMAD.MOV.U32 R0, RZ, RZ, 0x7f ;  /* 0x0000007fff007424 */ /* 0x000fe200078e00ff */
[----:B------:R-:W-:-:S04]  /*c080*/  ISETP.GT.U32.AND P0, PT, R4, 0x7f800000, PT ;  /* 0x7f8000000400780c */ /* 0x000fc80003f04070 */
[----:B------:R-:W-:-:S09]  /*c090*/  SEL R0, R0, 0x7c, P0 ;  /* 0x0000007c00007807 */ /* 0x000fd20000000000 */
.L_x_12021:
[----:B------:R-:W-:Y:S05]  /*c0a0*/  BSYNC B0 ;  /* 0x0000000000007941 */ /* 0x000fea0003800000 */
.L_x_12019:
[----:B------:R-:W-:-:S04]  /*c0b0*/  LOP3.LUT R4, R5, 0x80000000, RZ, 0xc0, !PT ;  /* 0x8000000005047812 */ /* 0x000fc800078ec0ff */
[----:B------:R-:W-:-:S04]  /*c0c0*/  SHF.R.U32.HI R5, RZ, 0x18, R4 ;  /* 0x00000018ff057819 */ /* 0x000fc80000011604 */
[----:B------:R-:W-:-:S05]  /*c0d0*/  LOP3.LUT R5, R0, R5, RZ, 0xfc, !PT ;  /* 0x0000000500057212 */ /* 0x000fca00078efcff */
[----:B------:R-:W-:Y:S01]  /*c0e0*/  STG.E.U8 desc[UR36][R2.64], R5 ;  /* 0x0000000502007986 */ /* 0x000fe2000c101124 */
[----:B------:R-:W-:Y:S05]  /*c0f0*/  EXIT ;  /* 0x000000000000794d */ /* 0x000fea0003800000 */
.L_x_12015:
        /* <DEDUP_REMOVED lines=8> */
.L_x_12012:
        /* <DEDUP_REMOVED lines=11> */
.L_x_12024:
        /* <DEDUP_REMOVED lines=21> */
.L_x_12027:
[----:B------:R-:W-:-:S04]  /*c380*/  LOP3.LUT R0, R7, 0x80000000, RZ, 0xc0, !PT ;  /* 0x8000000007007812 */ /* 0x000fc800078ec0ff */
[----:B------:R-:W-:-:S04]  /*c390*/  SHF.R.U32.HI R5, RZ, 0x18, R0 ;  /* 0x00000018ff057819 */ /* 0x000fc80000011600 */
[----:B------:R-:W-:-:S04]  /*c3a0*/  LOP3.LUT R4, R4, R5, RZ, 0xfc, !PT ;  /* 0x0000000504047212 */ /* 0x000fc800078efcff */
[----:B------:R-:W-:-:S07]  /*c3b0*/  PRMT R0, R4, 0x7610, R0 ;  /* 0x0000761004007816 */ /* 0x000fce0000000000 */
.L_x_12026:
[----:B------:R-:W-:Y:S05]  /*c3c0*/  BSYNC B0 ;  /* 0x0000000000007941 */ /* 0x000fea0003800000 */
.L_x_12025:
[----:B------:R-:W-:Y:S01]  /*c3d0*/  STG.E.U8 desc[UR36][R2.64], R0 ;  /* 0x0000000002007986 */ /* 0x000fe2000c101124 */
[----:B------:R-:W-:Y:S05]  /*c3e0*/  EXIT ;  /* 0x000000000000794d */ /* 0x000fea0003800000 */
.L_x_12023:
        /* <DEDUP_REMOVED lines=21> */
.L_x_12030:
[----:B------:R-:W-:-:S04]  /*c540*/  LOP3.LUT R0, R7, 0x80000000, RZ, 0xc0, !PT ;  /* 0x8000000007007812 */ /* 0x000fc800078ec0ff */
[----:B------:R-:W-:-:S04]  /*c550*/  SHF.R.U32.HI R5, RZ, 0x18, R0 ;  /* 0x00000018ff057819 */ /* 0x000fc80000011600 */
[----:B------:R-:W-:-:S04]  /*c560*/  LOP3.LUT R4, R4, R5, RZ, 0xfc, !PT ;  /* 0x0000000504047212 */ /* 0x000fc800078efcff */
[----:B------:R-:W-:-:S07]  /*c570*/  PRMT R0, R4, 0x7610, R0 ;  /* 0x0000761004007816 */ /* 0x000fce0000000000 */
.L_x_12029:
[----:B------:R-:W-:Y:S05]  /*c580*/  BSYNC B0 ;  /* 0x0000000000007941 */ /* 0x000fea0003800000 */
.L_x_12028:
[----:B------:R-:W-:Y:S01]  /*c590*/  STG.E.U8 desc[UR36][R2.64], R0 ;  /* 0x0000000002007986 */ /* 0x000fe2000c101124 */
[----:B------:R-:W-:Y:S05]  /*c5a0*/  EXIT ;  /* 0x000000000000794d */ /* 0x000fea0003800000 */
.L_x_12022:
        /* <DEDUP_REMOVED lines=26> */
.L_x_12005:
        /* <DEDUP_REMOVED lines=16> */
.L_x_12033:
[----:B------:R-:W-:Y:S05]  /*c850*/  EXIT ;  /* 0x000000000000794d */ /* 0x000fea0003800000 */
.L_x_12032:
[----:B------:R-:W0:Y:S02]  /*c860*/  F2I.U64.F64.TRUNC R16, R16 ;  /* 0x0000001000107311 */ /* 0x000e24000030d800 */
[----:B0-----:R-:W-:Y:S01]  /*c870*/  STG.E.64 desc[UR36][R2.64], R16 ;  /* 0x0000001002007986 */ /* 0x001fe2000c101b24 */
[----:B------:R-:W-:Y:S05]  /*c880*/  EXIT ;  /* 0x000000000000794d */ /* 0x000fea0003800000 */
.L_x_12031:
[----:B------:R-:W0:Y:S02]  /*c890*/  F2I.U32.F64.TRUNC R17, R16 ;  /* 0x0000001000117311 */ /* 0x000e24000030d000 */
[----:B0-----:R-:W-:Y:S01]  /*c8a0*/  STG.E desc[UR36][R2.64], R17 ;  /* 0x0000001102007986 */ /* 0x001fe2000c101924 */
[----:B------:R-:W-:Y:S05]  /*c8b0*/  EXIT ;  /* 0x000000000000794d */ /* 0x000fea0003800000 */
.L_x_12034:
        /* <DEDUP_REMOVED lines=12> */
.L_x_24162:


//--------------------- .text._ZN2at6native18elementwise_kernelILi128ELi2EZNS0_22gpu_kernel_impl_nocastIZZZNS0_54_GLOBAL__N__d8c5977b_16_LinearAlgebra_cu_140f0503_289316addr_kernel_cudaERNS_14TensorIteratorERKN3c106ScalarES9_ENKUlvE_clEvENKUlvE4_clEvEUldddE_EEvRNS_18TensorIteratorBaseERKT_EUliE_EEviT1_ --------------------------
	.section	.text._ZN2at6native18elementwise_kernelILi128ELi2EZNS0_22gpu_kernel_impl_nocastIZZZNS0_54_GLOBAL__N__d8c5977b_16_LinearAlgebra_cu_140f0503_289316addr_kernel_cudaERNS_14TensorIteratorERKN3c106ScalarES9_ENKUlvE_clEvENKUlvE4_clEvEUldddE_EEvRNS_18TensorIteratorBaseERKT_EUliE_EEviT1_,"ax",@progbits
	.align	128
        .global         _ZN2at6native18elementwise_kernelILi128ELi2EZNS0_22gpu_kernel_impl_nocastIZZZNS0_54_GLOBAL__N__d8c5977b_16_LinearAlgebra_cu_140f0503_289316addr_kernel_cudaERNS_14TensorIteratorERKN3c106ScalarES9_ENKUlvE_clEvENKUlvE4_clEvEUldddE_EEvRNS_18TensorIteratorBaseERKT_EUliE_EEviT1_
        .type           _ZN2at6native18elementwise_kernelILi128ELi2EZNS0_22gpu_kernel_impl_nocastIZZZNS0_54_GLOBAL__N__d8c5977b_16_LinearAlgebra_cu_140f0503_289316addr_kernel_cudaERNS_14TensorIteratorERKN3c106ScalarES9_ENKUlvE_clEvENKUlvE4_clEvEUldddE_EEvRNS_18TensorIteratorBaseERKT_EUliE_EEviT1_,@function
        .size           _ZN2at6native18elementwise_kernelILi128ELi2EZNS0_22gpu_kernel_impl_nocastIZZZNS0_54_GLOBAL__N__d8c5977b_16_LinearAlgebra_cu_140f0503_289316addr_kernel_cudaERNS_14TensorIteratorERKN3c106ScalarES9_ENKUlvE_clEvENKUlvE4_clEvEUldddE_EEvRNS_18TensorIteratorBaseERKT_EUliE_EEviT1_,(.L_x_24163 - _ZN2at6native18elementwise_kernelILi128ELi2EZNS0_22gpu_kernel_impl_nocastIZZZNS0_54_GLOBAL__N__d8c5977b_16_LinearAlgebra_cu_140f0503_289316addr_kernel_cudaERNS_14TensorIteratorERKN3c106ScalarES9_ENKUlvE_clEvENKUlvE4_clEvEUldddE_EEvRNS_18TensorIteratorBaseERKT_EUliE_EEviT1_)
        .other          _ZN2at6native18elementwise_kernelILi128ELi2EZNS0_22gpu_kernel_impl_nocastIZZZNS0_54_GLOBAL__N__d8c5977b_16_LinearAlgebra_cu_140f0503_289316addr_kernel_cudaERNS_14TensorIteratorERKN3c106ScalarES9_ENKUlvE_clEvENKUlvE4_clEvEUldddE_EEvRNS_18TensorIteratorBaseERKT_EUliE_EEviT1_,@"STO_CUDA_ENTRY STV_DEFAULT"
_ZN2at6native18elementwise_kernelILi128ELi2EZNS0_22gpu_kernel_impl_nocastIZZZNS0_54_GLOBAL__N__d8c5977b_16_LinearAlgebra_cu_140f0503_289316addr_kernel_cudaERNS_14TensorIteratorERKN3c106ScalarES9_ENKUlvE_clEvENKUlvE4_clEvEUldddE_EEvRNS_18TensorIteratorBaseERKT_EUliE_EEviT1_:
.text._ZN2at6native18elementwise_kernelILi128ELi2EZNS0_22gpu_kernel_impl_nocastIZZZNS0_54_GLOBAL__N__d8c5977b_16_LinearAlgebra_cu_140f0503_289316addr_kernel_cudaERNS_14TensorIteratorERKN3c106ScalarES9_ENKUlvE_clEvENKUlvE4_clEvEUldddE_EEvRNS_18TensorIteratorBaseERKT_EUliE_EEviT1_:
        /* <DEDUP_REMOVED lines=363> */
.L_x_12037:
[----:B------:R-:W-:Y:S02]  /*16b0*/  ULDC.64 UR8, c[0x0][0x4e8] ;  /* 0x00013a0000087ab9 */ /* 0x000fe40000000a00 */
[----:B------:R-:W-:-:S04]  /*16c0*/  IADD3 R8, P0, R3, UR8, RZ ;  /* 0x0000000803087c10 */ /* 0x000fc8000ff1e0ff */
[----:B------:R-:W-:Y:S01]  /*16d0*/  IADD3.X R9, RZ, UR9, RZ, P0, !PT ;  /* 0x00000009ff097c10 */ /* 0x000fe200087fe4ff */
[----:B------:R-:W-:Y:S02]  /*16e0*/  ULDC.64 UR8, c[0x0][0x4f0] ;  /* 0x00013c0000087ab9 */ /* 0x000fe40000000a00 */
[----:B------:R-:W-:Y:S02]  /*16f0*/  IADD3 R6, P0, R4, UR8, RZ ;  /* 0x0000000804067c10 */ /* 0x000fe4000ff1e0ff */
[----:B------:R-:W2:Y:S02]  /*1700*/  LDG.E.64 R4, desc[UR4][R8.64] ;  /* 0x0000000408047981 */ /* 0x000ea4000c1e1b00 */
[----:B------:R-:W-:Y:S01]  /*1710*/  IADD3.X R7, RZ, UR9, RZ, P0, !PT ;  /* 0x00000009ff077c10 */ /* 0x000fe200087fe4ff */
[----:B------:R-:W-:-:S05]  /*1720*/  ULDC.64 UR8, c[0x0][0x4f8] ;  /* 0x00013e0000087ab9 */ /* 0x000fca0000000a00 */
[----:B------:R-:W3:Y:S01]  /*1730*/  LDG.E.64 R6, desc[UR4][R6.64] ;  /* 0x0000000406067981 */ /* 0x000ee2000c1e1b00 */
[----:B------:R-:W-:Y:S01]  /*1740*/  IADD3 R11, R0, 0x80, RZ ;  /* 0x00000080000b7810 */ /* 0x000fe20007ffe0ff */
[----:B--2---:R-:W-:Y:S01]  /*1750*/  DMUL R4, R4, UR8 ;  /* 0x0000000804047c28 */ /* 0x004fe20008000000 */
[----:B------:R-:W-:Y:S02]  /*1760*/  ULDC.64 UR8, c[0x0][0x4d8] ;  /* 0x0001360000087ab9 */ /* 0x000fe40000000a00 */
[----:B------:R-:W-:-:S04]  /*1770*/  IADD3 R2, P0, R2, UR8, RZ ;  /* 0x0000000802027c10 */ /* 0x000fc8000ff1e0ff */
[----:B------:R-:W-:Y:S01]  /*1780*/  IADD3.X R3, RZ, UR9, RZ, P0, !PT ;  /* 0x00000009ff037c10 */ /* 0x000fe200087fe4ff */
[----:B---3--:R-:W-:-:S07]  /*1790*/  DMUL R4, R4, R6 ;  /* 0x0000000604047228 */ /* 0x008fce0000000000 */
[----:B------:R0:W-:Y:S04]  /*17a0*/  STG.E.64 desc[UR4][R2.64], R4 ;  /* 0x0000000402007986 */ /* 0x0001e8000c101b04 */
.L_x_12036:
[----:B------:R-:W-:Y:S05]  /*17b0*/  BSYNC B0 ;  /* 0x0000000000007941 */ /* 0x000fea0003800000 */
.L_x_12035:
        /* <DEDUP_REMOVED lines=355> */
.L_x_12038:
        /* <DEDUP_REMOVED lines=9> */
[----:B--2---:R-:W-:Y:S01]  /*2e80*/  DMUL R2, R2, UR6 ;  /* 0x0000000602027c28 */ /* 0x004fe20008000000 */
[----:B------:R-:W-:Y:S02]  /*2e90*/  ULDC.64 UR6, c[0x0][0x4d8] ;  /* 0x0001360000067ab9 */ /* 0x000fe40000000a00 */
[----:B------:R-:W-:-:S04]  /*2ea0*/  IADD3 R8, P0, R0, UR6, RZ ;  /* 0x0000000600087c10 */ /* 0x000fc8000ff1e0ff */
[----:B------:R-:W-:Y:S01]  /*2eb0*/  IADD3.X R9, RZ, UR7, RZ, P0, !PT ;  /* 0x00000007ff097c10 */ /* 0x000fe200087fe4ff */
[----:B---3--:R-:W-:-:S07]  /*2ec0*/  DMUL R2, R2, R4 ;  /* 0x0000000402027228 */ /* 0x008fce0000000000 */
[----:B------:R-:W-:Y:S01]  /*2ed0*/  STG.E.64 desc[UR4][R8.64], R2 ;  /* 0x0000000208007986 */ /* 0x000fe2000c101b04 */
[----:B------:R-:W-:Y:S05]  /*2ee0*/  EXIT ;  /* 0x000000000000794d */ /* 0x000fea0003800000 */
.L_x_12039:
        /* <DEDUP_REMOVED lines=9> */
.L_x_24163:


//--------------------- .text._ZN2at6native27unrolled_elementwise_kernelIZZZNS0_54_GLOBAL__N__d8c5977b_16_LinearAlgebra_cu_140f0503_289316addr_kernel_cudaERNS_14TensorIteratorERKN3c106ScalarES8_ENKUlvE_clEvENKUlvE4_clEvEUldddE_St5arrayIPcLm4EELi4E23TrivialOffsetCalculatorILi3EjESF_ILi1EjENS0_6memory15LoadWithoutCastENSI_16StoreWithoutCastEEEviT_T0_T2_T3_T4_T5_ --------------------------
	.section	.text._ZN2at6native27unrolled_elementwise_kernelIZZZNS0_54_GLOBAL__N__d8c5977b_16_LinearAlgebra_cu_140f0503_289316addr_kernel_cudaERNS_14TensorIteratorERKN3c106ScalarES8_ENKUlvE_clEvENKUlvE4_clEvEUldddE_St5arrayIPcLm4EELi4E23TrivialOffsetCalculatorILi3EjESF_ILi1EjENS0_6memory15LoadWithoutCastENSI_16StoreWithoutCastEEEviT_T0_T2_T3_T4_T5_,"ax",@progbits
	.align	128
        .global         _ZN2at6native27unrolled_elementwise_kernelIZZZNS0_54_GLOBAL__N__d8c5977b_16_LinearAlgebra_cu_140f0503_289316addr_kernel_cudaERNS_14TensorIteratorERKN3c106ScalarES8_ENKUlvE_clEvENKUlvE4_clEvEUldddE_St5arrayIPcLm4EELi4E23TrivialOffsetCalculatorILi3EjESF_ILi1EjENS0_6memory15LoadWithoutCastENSI_16StoreWithoutCastEEEviT_T0_T2_T3_T4_T5_
        .type           _ZN2at6native27unrolled_elementwise_kernelIZZZNS0_54_GLOBAL__N__d8c5977b_16_LinearAlgebra_cu_140f0503_289316addr_kernel_cudaERNS_14TensorIteratorERKN3c106ScalarES8_ENKUlvE_clEvENKUlvE4_clEvEUldddE_St5arrayIPcLm4EELi4E23TrivialOffsetCalculatorILi3EjESF_ILi1EjENS0_6memory15LoadWithoutCastENSI_16StoreWithoutCastEEEviT_T0_T2_T3_T4_T5_,@function
        .size           _ZN2at6native27unrolled_elementwise_kernelIZZZNS0_54_GLOBAL__N__d8c5977b_16_LinearAlgebra_cu_140f0503_289316addr_kernel_cudaERNS_14TensorIteratorERKN3c106ScalarES8_ENKUlvE_clEvENKUlvE4_clEvEUldddE_St5arrayIPcLm4EELi4E23TrivialOffsetCalculatorILi3EjESF_ILi1EjENS0_6memory15LoadWithoutCastENSI_16StoreWithoutCastEEEviT_T0_T2_T3_T4_T5_,(.L_x_24164 - _ZN2at6native27unrolled_elementwise_kernelIZZZNS0_54_GLOBAL__N__d8c5977b_16_LinearAlgebra_cu_140f0503_289316addr_kernel_cudaERNS_14TensorIteratorERKN3c106ScalarES8_ENKUlvE_clEvENKUlvE4_clEvEUldddE_St5arrayIPcLm4EELi4E23TrivialOffsetCalculatorILi3EjESF_ILi1EjENS0_6memory15LoadWithoutCastENSI_16StoreWithoutCastEEEviT_T0_T2_T3_T4_T5_)
        .other          _ZN2at6native27unrolled_elementwise_kernelIZZZNS0_54_GLOBAL__N__d8c5977b_16_LinearAlgebra_cu_140f0503_289316addr_kernel_cudaERNS_14TensorIteratorERKN3c106ScalarES8_ENKUlvE_clEvENKUlvE4_clEvEUldddE_St5arrayIPcLm4EELi4E23TrivialOffsetCalculatorILi3EjESF_ILi1EjENS0_6memory15LoadWithoutCastENSI_16StoreWithoutCastEEEviT_T0_T2_T3_T4_T5_,@"STO_CUDA_ENTRY STV_DEFAULT"
_ZN2at6native27unrolled_elementwise_kernelIZZZNS0_54_GLOBAL__N__d8c5977b_16_LinearAlgebra_cu_140f0503_289316addr_kernel_cudaERNS_14TensorIteratorERKN3c106ScalarES8_ENKUlvE_clEvENKUlvE4_clEvEUldddE_St5arrayIPcLm4EELi4E23TrivialOffsetCalculatorILi3EjESF_ILi1EjENS0_6memory15LoadWithoutCastENSI_16StoreWithoutCastEEEviT_T0_T2_T3_T4_T5_:
.text._ZN2at6native27unrolled_elementwise_kernelIZZZNS0_54_GLOBAL__N__d8c5977b_16_LinearAlgebra_cu_140f0503_289316addr_kernel_cudaERNS_14TensorIteratorERKN3c106ScalarES8_ENKUlvE_clEvENKUlvE4_clEvEUldddE_St5arrayIPcLm4EELi4E23TrivialOffsetCalculatorILi3EjESF_ILi1EjENS0_6memory15LoadWithoutCastENSI_16StoreWithoutCastEEEviT_T0_T2_T3_T4_T5_:
[----:B------:R-:W-:Y:S01]  /*0000*/  LDC R1, c[0x0][0x28] ;  /* 0x00000a00ff017b82 */ /* 0x000fe20000000800 */
[----:B------:R-:W0:Y:S07]  /*0010*/  S2R R0, SR_CTAID.X ;  /* 0x0000000000007919 */ /* 0x000e2e0000002500 */
[----:B------:R-:W0:Y:S01]  /*0020*/  LDC R3, c[0x0][0x210] ;  /* 0x00008400ff037b82 */ /* 0x000e220000000800 */
[----:B------:R-:W-:Y:S01]  /*0030*/  ULDC.64 UR4, c[0x0][0x208] ;  /* 0x0000820000047ab9 */ /* 0x000fe20000000a00 */
[----:B------:R-:W-:Y:S01]  /*0040*/  CS2R R10, SRZ ;  /* 0x00000000000a7805 */ /* 0x000fe2000001ff00 */
        /* <DEDUP_REMOVED lines=11> */
[----:B------:R-:W-:Y:S01]  /*0100*/  @!P1 LEA R27, R0, R25, 0x9 ;  /* 0x00000019001b9211 */ /* 0x000fe200078e48ff */
[----:B------:R-:W-:Y:S01]  /*0110*/  @!P1 VIADD R25, R25, 0x80 ;  /* 0x0000008019199836 */ /* 0x000fe20000000000 */
[----:B------:R-:W2:Y:S04]  /*0120*/  @!P1 LDC.64 R16, c[0x0][0x238] ;  /* 0x00008e00ff109b82 */ /* 0x000ea80000000a00 */
[----:B------:R-:W-:Y:S01]  /*0130*/  ISETP.GE.AND P3, PT, R25, R20, PT ;  /* 0x000000141900720c */ /* 0x000fe20003f66270 */
[----:B0-----:R-:W-:-:S03]  /*0140*/  @!P0 IMAD.WIDE.U32 R12, R9, 0x8, R12 ;  /* 0x00000008090c8825 */ /* 0x001fc600078e000c */
[----:B------:R-:W0:Y:S01]  /*0150*/  @!P1 LDC.64 R2, c[0x0][0x240] ;  /* 0x00009000ff029b82 */ /* 0x000e220000000a00 */
[----:B-1----:R-:W-:Y:S01]  /*0160*/  @!P0 IMAD.WIDE.U32 R28, R9, 0x8, R28 ;  /* 0x00000008091c8825 */ /* 0x002fe200078e001c */
[----:B------:R-:W-:-:S07]  /*0170*/  CS2R R8, SRZ ;  /* 0x0000000000087805 */ /* 0x000fce000001ff00 */
[----:B------:R-:W-:Y:S01]  /*0180*/  @!P3 LEA R23, R0, R25, 0x9 ;  /* 0x000000190017b211 */ /* 0x000fe200078e48ff */
[----:B------:R-:W-:Y:S01]  /*0190*/  @!P3 VIADD R25, R25, 0x80 ;  /* 0x000000801919b836 */ /* 0x000fe20000000000 */
[----:B------:R-:W1:Y:S01]  /*01a0*/  @!P3 LDC.64 R14, c[0x0][0x238] ;  /* 0x00008e00ff0ebb82 */ /* 0x000e620000000a00 */
[----:B------:R3:W4:Y:S03]  /*01b0*/  @!P0 LDG.E.64 R8, desc[UR4][R12.64] ;  /* 0x000000040c088981 */ /* 0x000726000c1e1b00 */
[----:B------:R-:W-:Y:S01]  /*01c0*/  ISETP.GE.AND P2, PT, R25, R20, PT ;  /* 0x000000141900720c */ /* 0x000fe20003f46270 */
[----:B------:R-:W4:Y:S03]  /*01d0*/  @!P0 LDG.E.64 R10, desc[UR4][R28.64] ;  /* 0x000000041c0a8981 */ /* 0x000f26000c1e1b00 */
[----:B------:R-:W0:Y:S09]  /*01e0*/  @!P3 LDC.64 R4, c[0x0][0x240] ;  /* 0x00009000ff04bb82 */ /* 0x000e320000000a00 */
[----:B------:R-:W0:Y:S01]  /*01f0*/  @!P2 LDC.64 R6, c[0x0][0x238] ;  /* 0x00008e00ff06ab82 */ /* 0x000e220000000a00 */
[----:B---3--:R-:W-:Y:S01]  /*0200*/  CS2R R12, SRZ ;  /* 0x00000000000c7805 */ /* 0x008fe2000001ff00 */
[----:B--2---:R-:W-:-:S04]  /*0210*/  @!P1 IMAD.WIDE.U32 R16, R27, 0x8, R16 ;  /* 0x000000081b109825 */ /* 0x004fc800078e0010 */
[----:B-1----:R-:W-:Y:S01]  /*0220*/  @!P3 IMAD.WIDE.U32 R14, R23, 0x8, R14 ;  /* 0x00000008170eb825 */ /* 0x002fe200078e000e */
[----:B------:R-:W2:Y:S04]  /*0230*/  @!P1 LDG.E.64 R12, desc[UR4][R16.64] ;  /* 0x00000004100c9981 */ /* 0x000ea8000c1e1b00 */
[----:B------:R1:W3:Y:S01]  /*0240*/  @!P3 LDG.E.64 R18, desc[UR4][R14.64] ;  /* 0x000000040e12b981 */ /* 0x0002e2000c1e1b00 */
[----:B0-----:R-:W-:-:S04]  /*0250*/  @!P1 IMAD.WIDE.U32 R2, R27, 0x8, R2 ;  /* 0x000000081b029825 */ /* 0x001fc800078e0002 */
[----:B------:R-:W-:Y:S01]  /*0260*/  @!P3 IMAD.WIDE.U32 R26, R23, 0x8, R4 ;  /* 0x00000008171ab825 */ /* 0x000fe200078e0004 */
[----:B-1----:R-:W-:Y:S02]  /*0270*/  @!P2 LEA R15, R0, R25, 0x9 ;  /* 0x00000019000fa211 */ /* 0x002fe400078e48ff */
[----:B------:R-:W-:Y:S02]  /*0280*/  CS2R R24, SRZ ;  /* 0x0000000000187805 */ /* 0x000fe4000001ff00 */
[----:B------:R-:W-:Y:S02]  /*0290*/  CS2R R22, SRZ ;  /* 0x0000000000167805 */ /* 0x000fe4000001ff00 */
[----:B------:R-:W-:Y:S01]  /*02a0*/  CS2R R4, SRZ ;  /* 0x0000000000047805 */ /* 0x000fe2000001ff00 */
[C---:B------:R-:W-:Y:S02]  /*02b0*/  @!P2 IMAD.WIDE.U32 R28, R15.reuse, 0x8, R6 ;  /* 0x000000080f1ca825 */ /* 0x040fe400078e0006 */
[----:B------:R-:W0:Y:S01]  /*02c0*/  @!P2 LDC.64 R6, c[0x0][0x240] ;  /* 0x00009000ff06ab82 */ /* 0x000e220000000a00 */
[----:B------:R0:W3:Y:S04]  /*02d0*/  @!P1 LDG.E.64 R22, desc[UR4][R2.64] ;  /* 0x0000000402169981 */ /* 0x0000e8000c1e1b00 */
[----:B------:R-:W3:Y:S04]  /*02e0*/  @!P2 LDG.E.64 R24, desc[UR4][R28.64] ;  /* 0x000000041c18a981 */ /* 0x000ee8000c1e1b00 */
[----:B------:R-:W3:Y:S01]  /*02f0*/  @!P3 LDG.E.64 R4, desc[UR4][R26.64] ;  /* 0x000000041a04b981 */ /* 0x000ee2000c1e1b00 */
[----:B0-----:R-:W-:-:S02]  /*0300*/  @!P2 IMAD.WIDE.U32 R2, R15, 0x8, R6 ;  /* 0x000000080f02a825 */ /* 0x001fc400078e0006 */
[----:B------:R-:W0:Y:S01]  /*0310*/  @!P0 LDC.64 R14, c[0x0][0x228] ;  /* 0x00008a00ff0e8b82 */ /* 0x000e220000000a00 */
[-C--:B------:R-:W-:Y:S01]  /*0320*/  MOV R17, R21.reuse ;  /* 0x0000001500117202 */ /* 0x080fe20000000f00 */
[----:B------:R-:W-:Y:S01]  /*0330*/  VIADD R16, R21, 0x80 ;  /* 0x0000008015107836 */ /* 0x000fe20000000000 */
[----:B------:R-:W-:Y:S02]  /*0340*/  @!P0 LEA R21, R0, R21, 0x9 ;  /* 0x0000001500158211 */ /* 0x000fe400078e48ff */
[----:B------:R-:W-:Y:S01]  /*0350*/  CS2R R6, SRZ ;  /* 0x0000000000067805 */ /* 0x000fe2000001ff00 */
[----:B------:R-:W-:-:S05]  /*0360*/  @!P0 IMAD.MOV.U32 R17, RZ, RZ, R16 ;  /* 0x000000ffff118224 */ /* 0x000fca00078e0010 */
[----:B------:R1:W5:Y:S01]  /*0370*/  @!P2 LDG.E.64 R6, desc[UR4][R2.64] ;  /* 0x000000040206a981 */ /* 0x000362000c1e1b00 */
[----:B------:R-:W-:Y:S01]  /*0380*/  ISETP.GE.AND P1, PT, R17, R20, PT ;  /* 0x000000141100720c */ /* 0x000fe20003f26270 */
[----:B0-----:R-:W-:Y:S01]  /*0390*/  @!P0 IMAD.WIDE.U32 R14, R21, 0x8, R14 ;  /* 0x00000008150e8825 */ /* 0x001fe200078e000e */
[----:B------:R-:W-:Y:S01]  /*03a0*/  BSSY B0, `(.L_x_12040) ;  /* 0x0000014000007945 */ /* 0x000fe20003800000 */
[----:B----4-:R-:W-:-:S08]  /*03b0*/  DMUL R8, R8, UR6 ;  /* 0x0000000608087c28 */ /* 0x010fd00008000000 */
[----:B------:R-:W-:-:S07]  /*03c0*/  DMUL R8, R8, R10 ;  /* 0x0000000a08087228 */ /* 0x000fce0000000000 */
[----:B------:R1:W-:Y:S01]  /*03d0*/  @!P0 STG.E.64 desc[UR4][R14.64], R8 ;  /* 0x000000080e008986 */ /* 0x0003e2000c101b04 */
[----:B--2---:R-:W-:Y:S02]  /*03e0*/  DMUL R12, R12, UR6 ;  /* 0x000000060c0c7c28 */ /* 0x004fe40008000000 */
[----:B---3--:R-:W-:-:S06]  /*03f0*/  DMUL R18, R18, UR6 ;  /* 0x0000000612127c28 */ /* 0x008fcc0008000000 */
[----:B------:R-:W-:Y:S02]  /*0400*/  DMUL R12, R12, R22 ;  /* 0x000000160c0c7228 */ /* 0x000fe40000000000 */
[----:B------:R-:W-:Y:S02]  /*0410*/  DMUL R24, R24, UR6 ;  /* 0x0000000618187c28 */ /* 0x000fe40008000000 */
[----:B------:R-:W-:Y:S01]  /*0420*/  DMUL R4, R18, R4 ;  /* 0x0000000412047228 */ /* 0x000fe20000000000 */
[----:B-1----:R-:W-:Y:S10]  /*0430*/  @P1 BRA `(.L_x_12041) ;  /* 0x0000000000281947 */ /* 0x002ff40003800000 */
        /* <DEDUP_REMOVED lines=10> */
.L_x_12041:
[----:B------:R-:W-:Y:S05]  /*04e0*/  BSYNC B0 ;  /* 0x0000000000007941 */ /* 0x000fea0003800000 */
.L_x_12040:
[----:B------:R-:W-:-:S13]  /*04f0*/  ISETP.GE.AND P0, PT, R17, R20, PT ;  /* 0x000000141100720c */ /* 0x000fda0003f06270 */
[----:B------:R-:W-:Y:S05]  /*0500*/  @P0 EXIT ;  /* 0x000000000000094d */ /* 0x000fea0003800000 */
[----:B0-----:R-:W0:Y:S01]  /*0510*/  LDC.64 R2, c[0x0][0x228] ;  /* 0x00008a00ff027b82 */ /* 0x001e220000000a00 */
[----:B------:R-:W-:Y:S01]  /*0520*/  IMAD R17, R0, 0x200, R17 ;  /* 0x0000020000117824 */ /* 0x000fe200078e0211 */
[----:B-----5:R-:W-:-:S03]  /*0530*/  DMUL R6, R24, R6 ;  /* 0x0000000618067228 */ /* 0x020fc60000000000 */
[----:B0-----:R-:W-:-:S05]  /*0540*/  IMAD.WIDE.U32 R2, R17, 0x8, R2 ;  /* 0x0000000811027825 */ /* 0x001fca00078e0002 */
[----:B------:R-:W-:Y:S01]  /*0550*/  STG.E.64 desc[UR4][R2.64], R6 ;  /* 0x0000000602007986 */ /* 0x000fe2000c101b04 */
[----:B------:R-:W-:Y:S05]  /*0560*/  EXIT ;  /* 0x000000000000794d */ /* 0x000fea0003800000 */
.L_x_12042:
        /* <DEDUP_REMOVED lines=9> */
.L_x_24164:


//--------------------- .text._ZN2at6native29vectorized_elementwise_kernelILi2EZZZNS0_54_GLOBAL__N__d8c5977b_16_LinearAlgebra_cu_140f0503_289316addr_kernel_cudaERNS_14TensorIteratorERKN3c106ScalarES8_ENKUlvE_clEvENKUlvE4_clEvEUldddE_St5arrayIPcLm4EEEEviT0_T1_ --------------------------
	.section	.text._ZN2at6native29vectorized_elementwise_kernelILi2EZZZNS0_54_GLOBAL__N__d8c5977b_16_LinearAlgebra_cu_140f0503_289316addr_kernel_cudaERNS_14TensorIteratorERKN3c106ScalarES8_ENKUlvE_clEvENKUlvE4_clEvEUldddE_St5arrayIPcLm4EEEEviT0_T1_,"ax",@progbits
	.align	128
        .global         _ZN2at6native29vectorized_elementwise_kernelILi2EZZZNS0_54_GLOBAL__N__d8c5977b_16_LinearAlgebra_cu_140f0503_289316addr_kernel_cudaERNS_14TensorIteratorERKN3c106ScalarES8_ENKUlvE_clEvENKUlvE4_clEvEUldddE_St5arrayIPcLm4EEEEviT0_T1_
        .type           _ZN2at6native29vectorized_elementwise_kernelILi2EZZZNS0_54_GLOBAL__N__d8c5977b_16_LinearAlgebra_cu_140f0503_289316addr_kernel_cudaERNS_14TensorIteratorERKN3c106ScalarES8_ENKUlvE_clEvENKUlvE4_clEvEUldddE_St5arrayIPcLm4EEEEviT0_T1_,@function
        .size           _ZN2at6native29vectorized_elementwise_kernelILi2EZZZNS0_54_GLOBAL__N__d8c5977b_16_LinearAlgebra_cu_140f0503_289316addr_kernel_cudaERNS_14TensorIteratorERKN3c106ScalarES8_ENKUlvE_clEvENKUlvE4_clEvEUldddE_St5arrayIPcLm4EEEEviT0_T1_,(.L_x_24165 - _ZN2at6native29vectorized_elementwise_kernelILi2EZZZNS0_54_GLOBAL__N__d8c5977b_16_LinearAlgebra_cu_140f0503_289316addr_kernel_cudaERNS_14TensorIteratorERKN3c106ScalarES8_ENKUlvE_clEvENKUlvE4_clEvEUldddE_St5arrayIPcLm4EEEEviT0_T1_)
        .other          _ZN2at6native29vectorized_elementwise_kernelILi2EZZZNS0_54_GLOBAL__N__d8c5977b_16_LinearAlgebra_cu_140f0503_289316addr_kernel_cudaERNS_14TensorIteratorERKN3c106ScalarES8_ENKUlvE_clEvENKUlvE4_clEvEUldddE_St5arrayIPcLm4EEEEviT0_T1_,@"STO_CUDA_ENTRY STV_DEFAULT"
_ZN2at6native29vectorized_elementwise_kernelILi2EZZZNS0_54_GLOBAL__N__d8c5977b_16_LinearAlgebra_cu_140f0503_289316addr_kernel_cudaERNS_14TensorIteratorERKN3c106ScalarES8_ENKUlvE_clEvENKUlvE4_clEvEUldddE_St5arrayIPcLm4EEEEviT0_T1_:
.text._ZN2at6native29vectorized_elementwise_kernelILi2EZZZNS0_54_GLOBAL__N__d8c5977b_16_LinearAlgebra_cu_140f0503_289316addr_kernel_cudaERNS_14TensorIteratorERKN3c106ScalarES8_ENKUlvE_clEvENKUlvE4_clEvEUldddE_St5arrayIPcLm4EEEEviT0_T1_:
        /* <DEDUP_REMOVED lines=21> */
[----:B------:R-:W-:Y:S01]  /*0150*/  DMUL R14, R4, UR6 ;  /* 0x00000006040e7c28 */ /* 0x000fe20008000000 */
[----:B------:R-:W2:Y:S05]  /*0160*/  LDG.E.128 R4, desc[UR4][R24.64+0x1000] ;  /* 0x0010000418047981 */ /* 0x000eaa000c1e1d00 */
[----:B----4-:R-:W-:-:S02]  /*0170*/  DMUL R10, R10, R12 ;  /* 0x0000000c0a0a7228 */ /* 0x010fc40000000000 */
[----:B------:R-:W-:Y:S02]  /*0180*/  DMUL R8, R8, R14 ;  /* 0x0000000e08087228 */ /* 0x000fe40000000000 */
[----:B------:R-:W4:Y:S01]  /*0190*/  LDG.E.128 R12, desc[UR4][R28.64+0x1000] ;  /* 0x001000041c0c7981 */ /* 0x000f22000c1e1d00 */
[----:B---3--:R-:W-:Y:S02]  /*01a0*/  DMUL R18, R18, UR6 ;  /* 0x0000000612127c28 */ /* 0x008fe40008000000 */
[----:B------:R-:W-:-:S06]  /*01b0*/  DMUL R26, R16, UR6 ;  /* 0x00000006101a7c28 */ /* 0x000fcc0008000000 */
[----:B-----5:R-:W-:Y:S02]  /*01c0*/  DMUL R22, R22, R18 ;  /* 0x0000001216167228 */ /* 0x020fe40000000000 */
[----:B------:R-:W3:Y:S01]  /*01d0*/  LDG.E.128 R16, desc[UR4][R24.64+0x1800] ;  /* 0x0018000418107981 */ /* 0x000ee2000c1e1d00 */
[----:B------:R-:W-:-:S03]  /*01e0*/  DMUL R20, R20, R26 ;  /* 0x0000001a14147228 */ /* 0x000fc60000000000 */
[----:B------:R-:W5:Y:S01]  /*01f0*/  LDG.E.128 R24, desc[UR4][R28.64+0x1800] ;  /* 0x001800041c187981 */ /* 0x000f62000c1e1d00 */
[----:B--2---:R-:W-:-:S08]  /*0200*/  DMUL R6, R6, UR6 ;  /* 0x0000000606067c28 */ /* 0x004fd00008000000 */
[----:B----4-:R-:W-:Y:S02]  /*0210*/  DMUL R14, R14, R6 ;  /* 0x000000060e0e7228 */ /* 0x010fe40000000000 */
[----:B------:R-:W0:Y:S01]  /*0220*/  LDC.64 R6, c[0x0][0x228] ;  /* 0x00008a00ff067b82 */ /* 0x000e220000000a00 */
[----:B------:R-:W-:Y:S02]  /*0230*/  DMUL R4, R4, UR6 ;  /* 0x0000000604047c28 */ /* 0x000fe40008000000 */
[----:B---3--:R-:W-:Y:S02]  /*0240*/  DMUL R18, R18, UR6 ;  /* 0x0000000612127c28 */ /* 0x008fe40008000000 */
[----:B------:R-:W-:-:S04]  /*0250*/  DMUL R16, R16, UR6 ;  /* 0x0000000610107c28 */ /* 0x000fc80008000000 */
[----:B------:R-:W-:Y:S02]  /*0260*/  DMUL R12, R12, R4 ;  /* 0x000000040c0c7228 */ /* 0x000fe40000000000 */
[----:B-----5:R-:W-:Y:S01]  /*0270*/  DMUL R26, R26, R18 ;  /* 0x000000121a1a7228 */ /* 0x020fe20000000000 */
[----:B0-----:R-:W-:Y:S01]  /*0280*/  IMAD.WIDE.U32 R2, R2, 0x8, R6 ;  /* 0x0000000802027825 */ /* 0x001fe200078e0006 */
[----:B------:R-:W-:-:S03]  /*0290*/  DMUL R24, R24, R16 ;  /* 0x0000001018187228 */ /* 0x000fc60000000000 */
[----:B------:R-:W-:-:S05]  /*02a0*/  IMAD.WIDE R2, R0, 0x10, R2 ;  /* 0x0000001000027825 */ /* 0x000fca00078e0202 */
[----:B------:R-:W-:Y:S04]  /*02b0*/  STG.E.128 desc[UR4][R2.64], R8 ;  /* 0x0000000802007986 */ /* 0x000fe8000c101d04 */
[----:B------:R-:W-:Y:S04]  /*02c0*/  STG.E.128 desc[UR4][R2.64+0x800], R20 ;  /* 0x0008001402007986 */ /* 0x000fe8000c101d04 */
[----:B------:R-:W-:Y:S04]  /*02d0*/  STG.E.128 desc[UR4][R2.64+0x1000], R12 ;  /* 0x0010000c02007986 */ /* 0x000fe8000c101d04 */
[----:B------:R-:W-:Y:S01]  /*02e0*/  STG.E.128 desc[UR4][R2.64+0x1800], R24 ;  /* 0x0018001802007986 */ /* 0x000fe2000c101d04 */
[----:B------:R-:W-:Y:S05]  /*02f0*/  EXIT ;  /* 0x000000000000794d */ /* 0x000fea0003800000 */
.L_x_12043:
[----:B------:R-:W0:Y:S01]  /*0300*/  S2R R5, SR_TID.X ;  /* 0x0000000000057919 */ /* 0x000e220000002100 */
[----:B------:R-:W-:Y:S02]  /*0310*/  CS2R R18, SRZ ;  /* 0x0000000000127805 */ /* 0x000fe4000001ff00 */
[----:B------:R-:W-:Y:S01]  /*0320*/  CS2R R16, SRZ ;  /* 0x0000000000107805 */ /* 0x000fe2000001ff00 */
[----:B------:R-:W-:Y:S01]  /*0330*/  ULDC.64 UR6, c[0x0][0x218] ;  /* 0x0000860000067ab9 */ /* 0x000fe20000000a00 */
[----:B0-----:R-:W-:Y:S01]  /*0340*/  ISETP.GE.AND P0, PT, R5, R0, PT ;  /* 0x000000000500720c */ /* 0x001fe20003f06270 */
[----:B------:R-:W-:-:S12]  /*0350*/  IMAD.MOV.U32 R3, RZ, RZ, R5 ;  /* 0x000000ffff037224 */ /* 0x000fd800078e0005 */
[----:B------:R-:W-:Y:S01]  /*0360*/  @!P0 IADD3 R15, R2, R3, RZ ;  /* 0x00000003020f8210 */ /* 0x000fe20007ffe0ff */
[----:B------:R-:W-:Y:S01]  /*0370*/  @!P0 VIADD R3, R3, 0x80 ;  /* 0x0000008003038836 */ /* 0x000fe20000000000 */
[----:B------:R-:W0:Y:S04]  /*0380*/  @!P0 LDC.64 R10, c[0x0][0x238] ;  /* 0x00008e00ff0a8b82 */ /* 0x000e280000000a00 */
[----:B------:R-:W-:-:S04]  /*0390*/  ISETP.GE.AND P1, PT, R3, R0, PT ;  /* 0x000000000300720c */ /* 0x000fc80003f26270 */
[----:B------:R-:W1:Y:S09]  /*03a0*/  @!P0 LDC.64 R12, c[0x0][0x240] ;  /* 0x00009000ff0c8b82 */ /* 0x000e720000000a00 */
[----:B------:R-:W2:Y:S01]  /*03b0*/  @!P1 LDC.64 R8, c[0x0][0x238] ;  /* 0x00008e00ff089b82 */ /* 0x000ea20000000a00 */
[----:B------:R-:W-:Y:S01]  /*03c0*/  @!P1 IADD3 R25, R2, R3, RZ ;  /* 0x0000000302199210 */ /* 0x000fe20007ffe0ff */
[----:B0-----:R-:W-:-:S06]  /*03d0*/  @!P0 IMAD.WIDE.U32 R10, R15, 0x8, R10 ;  /* 0x000000080f0a8825 */ /* 0x001fcc00078e000a */
[----:B------:R-:W0:Y:S01]  /*03e0*/  @!P1 LDC.64 R6, c[0x0][0x240] ;  /* 0x00009000ff069b82 */ /* 0x000e220000000a00 */
[----:B------:R-:W3:Y:S01]  /*03f0*/  @!P0 LDG.E.64 R18, desc[UR4][R10.64] ;  /* 0x000000040a128981 */ /* 0x000ee2000c1e1b00 */
[----:B-1----:R-:W-:Y:S01]  /*0400*/  @!P0 IMAD.WIDE.U32 R12, R15, 0x8, R12 ;  /* 0x000000080f0c8825 */ /* 0x002fe200078e000c */
[----:B------:R-:W-:-:S04]  /*0410*/  CS2R R14, SRZ ;  /* 0x00000000000e7805 */ /* 0x000fc8000001ff00 */
[----:B------:R1:W4:Y:S01]  /*0420*/  @!P0 LDG.E.64 R16, desc[UR4][R12.64] ;  /* 0x000000040c108981 */ /* 0x000322000c1e1b00 */
[----:B--2---:R-:W-:-:S05]  /*0430*/  @!P1 IMAD.WIDE.U32 R20, R25, 0x8, R8 ;  /* 0x0000000819149825 */ /* 0x004fca00078e0008 */
[----:B------:R2:W5:Y:S01]  /*0440*/  @!P1 LDG.E.64 R14, desc[UR4][R20.64] ;  /* 0x00000004140e9981 */ /* 0x000562000c1e1b00 */
[----:B0-----:R-:W-:Y:S01]  /*0450*/  @!P1 IMAD.WIDE.U32 R24, R25, 0x8, R6 ;  /* 0x0000000819189825 */ /* 0x001fe200078e0006 */
[----:B------:R-:W-:-:S06]  /*0460*/  CS2R R6, SRZ ;  /* 0x0000000000067805 */ /* 0x000fcc000001ff00 */
[----:B------:R0:W5:Y:S01]  /*0470*/  @!P1 LDG.E.64 R6, desc[UR4][R24.64] ;  /* 0x0000000418069981 */ /* 0x000162000c1e1b00 */
[----:B------:R-:W-:-:S05]  /*0480*/  @!P1 VIADD R3, R3, 0x80 ;  /* 0x0000008003039836 */ /* 0x000fca0000000000 */
[----:B------:R-:W-:-:S13]  /*0490*/  ISETP.GE.AND P2, PT, R3, R0, PT ;  /* 0x000000000300720c */ /* 0x000fda0003f46270 */
[----:B------:R-:W-:Y:S01]  /*04a0*/  @!P2 IADD3 R29, R2, R3, RZ ;  /* 0x00000003021da210 */ /* 0x000fe20007ffe0ff */
[----:B------:R-:W-:Y:S01]  /*04b0*/  @!P2 VIADD R3, R3, 0x80 ;  /* 0x000000800303a836 */ /* 0x000fe20000000000 */
[----:B------:R-:W0:Y:S04]  /*04c0*/  @!P2 LDC.64 R8, c[0x0][0x238] ;  /* 0x00008e00ff08ab82 */ /* 0x000e280000000a00 */
[----:B------:R-:W-:-:S04]  /*04d0*/  ISETP.GE.AND P3, PT, R3, R0, PT ;  /* 0x000000000300720c */ /* 0x000fc80003f66270 */
[----:B-1----:R-:W1:Y:S09]  /*04e0*/  @!P2 LDC.64 R12, c[0x0][0x240] ;  /* 0x00009000ff0cab82 */ /* 0x002e720000000a00 */
[----:B------:R-:W1:Y:S01]  /*04f0*/  @!P3 LDC.64 R10, c[0x0][0x238] ;  /* 0x00008e00ff0abb82 */ /* 0x000e620000000a00 */
[----:B------:R-:W-:Y:S01]  /*0500*/  @!P3 IADD3 R23, R2, R3, RZ ;  /* 0x000000030217b210 */ /* 0x000fe20007ffe0ff */
[----:B------:R-:W-:-:S06]  /*0510*/  @!P3 VIADD R3, R3, 0x80 ;  /* 0x000000800303b836 */ /* 0x000fcc0000000000 */
[----:B--2---:R-:W2:Y:S01]  /*0520*/  @!P3 LDC.64 R20, c[0x0][0x240] ;  /* 0x00009000ff14bb82 */ /* 0x004ea20000000a00 */
[----:B------:R-:W-:Y:S01]  /*0530*/  ISETP.GE.AND P1, PT, R3, R0, PT ;  /* 0x000000000300720c */ /* 0x000fe20003f26270 */
[----:B0-----:R-:W-:Y:S01]  /*0540*/  @!P2 IMAD.WIDE.U32 R26, R29, 0x8, R8 ;  /* 0x000000081d1aa825 */ /* 0x001fe200078e0008 */
[----:B------:R-:W-:-:S03]  /*0550*/  CS2R R24, SRZ ;  /* 0x0000000000187805 */ /* 0x000fc6000001ff00 */
[----:B-1----:R-:W-:Y:S01]  /*0560*/  @!P2 IMAD.WIDE.U32 R12, R29, 0x8, R12 ;  /* 0x000000081d0ca825 */ /* 0x002fe200078e000c */
[----:B------:R-:W-:Y:S02]  /*0570*/  CS2R R8, SRZ ;  /* 0x0000000000087805 */ /* 0x000fe4000001ff00 */
[----:B------:R0:W5:Y:S04]  /*0580*/  @!P2 LDG.E.64 R24, desc[UR4][R26.64] ;  /* 0x000000041a18a981 */ /* 0x000168000c1e1b00 */
[----:B------:R1:W5:Y:S01]  /*0590*/  @!P2 LDG.E.64 R8, desc[UR4][R12.64] ;  /* 0x000000040c08a981 */ /* 0x000362000c1e1b00 */
[C---:B------:R-:W-:Y:S01]  /*05a0*/  @!P3 IMAD.WIDE.U32 R28, R23.reuse, 0x8, R10 ;  /* 0x00000008171cb825 */ /* 0x040fe200078e000a */
[----:B------:R-:W-:Y:S01]  /*05b0*/  CS2R R10, SRZ ;  /* 0x00000000000a7805 */ /* 0x000fe2000001ff00 */
[----:B0-----:R-:W0:Y:S05]  /*05c0*/  @!P1 LDC.64 R26, c[0x0][0x238] ;  /* 0x00008e00ff1a9b82 */ /* 0x001e2a0000000a00 */
[----:B------:R1:W5:Y:S01]  /*05d0*/  @!P3 LDG.E.64 R10, desc[UR4][R28.64] ;  /* 0x000000041c0ab981 */ /* 0x000362000c1e1b00 */
[----:B--2---:R-:W-:Y:S01]  /*05e0*/  @!P3 IMAD.WIDE.U32 R20, R23, 0x8, R20 ;  /* 0x000000081714b825 */ /* 0x004fe200078e0014 */
[----:B------:R-:W-:Y:S01]  /*05f0*/  CS2R R22, SRZ ;  /* 0x0000000000167805 */ /* 0x000fe2000001ff00 */
[----:B-1----:R-:W1:Y:S05]  /*0600*/  @!P1 LDC.64 R12, c[0x0][0x240] ;  /* 0x00009000ff0c9b82 */ /* 0x002e6a0000000a00 */
[----:B------:R2:W5:Y:S01]  /*0610*/  @!P3 LDG.E.64 R22, desc[UR4][R20.64] ;  /* 0x000000041416b981 */ /* 0x000562000c1e1b00 */
[----:B------:R-:W-:Y:S01]  /*0620*/  @!P1 IADD3 R29, R2, R3, RZ ;  /* 0x00000003021d9210 */ /* 0x000fe20007ffe0ff */
[----:B------:R-:W-:-:S05]  /*0630*/  @!P1 VIADD R3, R3, 0x80 ;  /* 0x0000008003039836 */ /* 0x000fca0000000000 */
[----:B------:R-:W-:Y:S02]  /*0640*/  ISETP.GE.AND P2, PT, R3, R0, PT ;  /* 0x000000000300720c */ /* 0x000fe40003f46270 */
[----:B--2---:R-:W-:Y:S01]  /*0650*/  CS2R R20, SRZ ;  /* 0x0000000000147805 */ /* 0x004fe2000001ff00 */
[----:B0-----:R-:W-:-:S05]  /*0660*/  @!P1 IMAD.WIDE.U32 R26, R29, 0x8, R26 ;  /* 0x000000081d1a9825 */ /* 0x001fca00078e001a */
[----:B------:R1:W2:Y:S02]  /*0670*/  @!P1 LDG.E.64 R20, desc[UR4][R26.64] ;  /* 0x000000041a149981 */ /* 0x0002a4000c1e1b00 */
[----:B-1----:R-:W-:Y:S01]  /*0680*/  @!P1 IMAD.WIDE.U32 R26, R29, 0x8, R12 ;  /* 0x000000081d1a9825 */ /* 0x002fe200078e000c */
[----:B------:R-:W-:Y:S02]  /*0690*/  CS2R R12, SRZ ;  /* 0x00000000000c7805 */ /* 0x000fe4000001ff00 */
[----:B------:R-:W0:Y:S04]  /*06a0*/  @!P2 LDC.64 R28, c[0x0][0x238] ;  /* 0x00008e00ff1cab82 */ /* 0x000e280000000a00 */
[----:B------:R1:W2:Y:S04]  /*06b0*/  @!P1 LDG.E.64 R12, desc[UR4][R26.64] ;  /* 0x000000041a0c9981 */ /* 0x0002a8000c1e1b00 */
[----:B-1----:R-:W1:Y:S01]  /*06c0*/  @!P2 LDC.64 R26, c[0x0][0x240] ;  /* 0x00009000ff1aab82 */ /* 0x002e620000000a00 */
[----:B---3--:R-:W-:-:S08]  /*06d0*/  DMUL R18, R18, UR6 ;  /* 0x0000000612127c28 */ /* 0x008fd00008000000 */
[----:B----4-:R-:W-:Y:S01]  /*06e0*/  DMUL R16, R18, R16 ;  /* 0x0000001012107228 */ /* 0x010fe20000000000 */
[----:B------:R-:W-:Y:S01]  /*06f0*/  @!P2 IADD3 R19, R2, R3, RZ ;  /* 0x000000030213a210 */ /* 0x000fe20007ffe0ff */
[----:B-----5:R-:W-:-:S04]  /*0700*/  DMUL R14, R14, UR6 ;  /* 0x000000060e0e7c28 */ /* 0x020fc80008000000 */
[----:B0-----:R-:W-:-:S04]  /*0710*/  @!P2 IMAD.WIDE.U32 R28, R19, 0x8, R28 ;  /* 0x00000008131ca825 */ /* 0x001fc800078e001c */
[----:B------:R-:W-:Y:S01]  /*0720*/  DMUL R6, R14, R6 ;  /* 0x000000060e067228 */ /* 0x000fe20000000000 */
[----:B------:R-:W-:Y:S01]  /*0730*/  CS2R R14, SRZ ;  /* 0x00000000000e7805 */ /* 0x000fe2000001ff00 */
[----:B-1----:R-:W-:Y:S01]  /*0740*/  @!P2 IMAD.WIDE.U32 R26, R19, 0x8, R26 ;  /* 0x00000008131aa825 */ /* 0x002fe200078e001a */
[----:B------:R-:W-:-:S04]  /*0750*/  CS2R R18, SRZ ;  /* 0x0000000000127805 */ /* 0x000fc8000001ff00 */
[----:B------:R0:W3:Y:S04]  /*0760*/  @!P2 LDG.E.64 R14, desc[UR4][R28.64] ;  /* 0x000000041c0ea981 */ /* 0x0000e8000c1e1b00 */
[----:B------:R1:W4:Y:S01]  /*0770*/  @!P2 LDG.E.64 R18, desc[UR4][R26.64] ;  /* 0x000000041a12a981 */ /* 0x000322000c1e1b00 */
[----:B------:R-:W-:-:S05]  /*0780*/  @!P2 VIADD R3, R3, 0x80 ;  /* 0x000000800303a836 */ /* 0x000fca0000000000 */
[----:B------:R-:W-:-:S13]  /*0790*/  ISETP.GE.AND P2, PT, R3, R0, PT ;  /* 0x000000000300720c */ /* 0x000fda0003f46270 */
[----:B0-----:R-:W-:Y:S01]  /*07a0*/  @!P2 IADD3 R29, R2, R3, RZ ;  /* 0x00000003021da210 */ /* 0x001fe20007ffe0ff */
[----:B------:R-:W-:-:S05]  /*07b0*/  @!P2 VIADD R3, R3, 0x80 ;  /* 0x000000800303a836 */ /* 0x000fca0000000000 */
[----:B------:R-:W-:Y:S01]  /*07c0*/  ISETP.GE.AND P1, PT, R3, R0, PT ;  /* 0x000000000300720c */ /* 0x000fe20003f26270 */
[----:B-1----:R-:W-:Y:S01]  /*07d0*/  DMUL R26, R24, UR6 ;  /* 0x00000006181a7c28 */ /* 0x002fe20008000000 */
[----:B------:R-:W0:Y:S01]  /*07e0*/  @!P2 LDC.64 R24, c[0x0][0x238] ;  /* 0x00008e00ff18ab82 */ /* 0x000e220000000a00 */
[----:B------:R-:W-:-:S08]  /*07f0*/  DMUL R10, R10, UR6 ;  /* 0x000000060a0a7c28 */ /* 0x000fd00008000000 */
[----:B------:R-:W-:Y:S01]  /*0800*/  DMUL R10, R10, R22 ;  /* 0x000000160a0a7228 */ /* 0x000fe20000000000 */
[----:B------:R-:W1:Y:S01]  /*0810*/  @!P2 LDC.64 R22, c[0x0][0x240] ;  /* 0x00009000ff16ab82 */ /* 0x000e620000000a00 */
[----:B------:R-:W-:-:S07]  /*0820*/  DMUL R8, R26, R8 ;  /* 0x000000081a087228 */ /* 0x000fce0000000000 */
[----:B------:R-:W5:Y:S01]  /*0830*/  @!P1 LDC.64 R26, c[0x0][0x238] ;  /* 0x00008e00ff1a9b82 */ /* 0x000f620000000a00 */
[----:B0-----:R-:W-:Y:S01]  /*0840*/  @!P2 IMAD.WIDE.U32 R24, R29, 0x8, R24 ;  /* 0x000000081d18a825 */ /* 0x001fe200078e0018 */
[----:B------:R-:W-:-:S03]  /*0850*/  @!P1 IADD3 R3, R2, R3, RZ ;  /* 0x0000000302039210 */ /* 0x000fc60007ffe0ff */
[----:B-1----:R-:W-:Y:S01]  /*0860*/  @!P2 IMAD.WIDE.U32 R22, R29, 0x8, R22 ;  /* 0x000000081d16a825 */ /* 0x002fe200078e0016 */
[----:B------:R-:W-:-:S06]  /*0870*/  CS2R R28, SRZ ;  /* 0x00000000001c7805 */ /* 0x000fcc000001ff00 */
[----:B------:R0:W4:Y:S01]  /*0880*/  @!P2 LDG.E.64 R28, desc[UR4][R22.64] ;  /* 0x00000004161ca981 */ /* 0x000122000c1e1b00 */
[----:B-----5:R-:W-:Y:S01]  /*0890*/  @!P1 IMAD.WIDE.U32 R26, R3, 0x8, R26 ;  /* 0x00000008031a9825 */ /* 0x020fe200078e001a */
[----:B0-----:R-:W-:-:S06]  /*08a0*/  CS2R R22, SRZ ;  /* 0x0000000000167805 */ /* 0x001fcc000001ff00 */
[----:B------:R0:W5:Y:S01]  /*08b0*/  @!P1 LDG.E.64 R22, desc[UR4][R26.64] ;  /* 0x000000041a169981 */ /* 0x000162000c1e1b00 */
[----:B--2---:R-:W-:Y:S01]  /*08c0*/  DMUL R20, R20, UR6 ;  /* 0x0000000614147c28 */ /* 0x004fe20008000000 */
[----:B0-----:R-:W0:Y:S07]  /*08d0*/  @!P1 LDC.64 R26, c[0x0][0x240] ;  /* 0x00009000ff1a9b82 */ /* 0x001e2e0000000a00 */
[----:B------:R-:W-:Y:S01]  /*08e0*/  DMUL R12, R20, R12 ;  /* 0x0000000c140c7228 */ /* 0x000fe20000000000 */
[----:B------:R-:W-:-:S06]  /*08f0*/  CS2R R20, SRZ ;  /* 0x0000000000147805 */ /* 0x000fcc000001ff00 */
[----:B------:R1:W2:Y:S02]  /*0900*/  @!P2 LDG.E.64 R20, desc[UR4][R24.64] ;  /* 0x000000041814a981 */ /* 0x0002a4000c1e1b00 */
[----:B-1----:R-:W1:Y:S01]  /*0910*/  @!P0 LDC.64 R24, c[0x0][0x228] ;  /* 0x00008a00ff188b82 */ /* 0x002e620000000a00 */
[----:B0-----:R-:W-:Y:S01]  /*0920*/  @!P1 IMAD.WIDE.U32 R26, R3, 0x8, R26 ;  /* 0x00000008031a9825 */ /* 0x001fe200078e001a */
[----:B---3--:R-:W-:-:S08]  /*0930*/  DMUL R14, R14, UR6 ;  /* 0x000000060e0e7c28 */ /* 0x008fd00008000000 */
[----:B----4-:R-:W-:Y:S01]  /*0940*/  DMUL R14, R14, R18 ;  /* 0x000000120e0e7228 */ /* 0x010fe20000000000 */
[----:B------:R-:W-:-:S06]  /*0950*/  CS2R R18, SRZ ;  /* 0x0000000000127805 */ /* 0x000fcc000001ff00 */
[----:B------:R-:W3:Y:S01]  /*0960*/  @!P1 LDG.E.64 R18, desc[UR4][R26.64] ;  /* 0x000000041a129981 */ /* 0x000ee2000c1e1b00 */
[----:B------:R-:W-:-:S04]  /*0970*/  @!P0 IMAD.IADD R3, R2, 0x1, R5 ;  /* 0x0000000102038824 */ /* 0x000fc800078e0205 */
[----:B-1----:R-:W-:Y:S01]  /*0980*/  @!P0 IMAD.WIDE.U32 R24, R3, 0x8, R24 ;  /* 0x0000000803188825 */ /* 0x002fe200078e0018 */
[----:B------:R-:W-:-:S05]  /*0990*/  IADD3 R3, R5, 0x80, RZ ;  /* 0x0000008005037810 */ /* 0x000fca0007ffe0ff */
[----:B------:R-:W-:Y:S01]  /*09a0*/  @!P0 IMAD.MOV.U32 R5, RZ, RZ, R3 ;  /* 0x000000ffff058224 */ /* 0x000fe200078e0003 */
[----:B------:R0:W-:Y:S04]  /*09b0*/  @!P0 STG.E.64 desc[UR4][R24.64], R16 ;  /* 0x0000001018008986 */ /* 0x0001e8000c101b04 */
[----:B------:R-:W-:Y:S01]  /*09c0*/  ISETP.GE.AND P0, PT, R5, R0, PT ;  /* 0x000000000500720c */ /* 0x000fe20003f06270 */
[----:B------:R-:W-:Y:S04]  /*09d0*/  BSSY B0, `(.L_x_12044) ;  /* 0x0000030000007945 */ /* 0x000fe80003800000 */
[----:B------:R-:W-:Y:S01]  /*09e0*/  BSSY B1, `(.L_x_12045) ;  /* 0x0000028000017945 */ /* 0x000fe20003800000 */
[----:B-----5:R-:W-:-:S02]  /*09f0*/  DMUL R22, R22, UR6 ;  /* 0x0000000616167c28 */ /* 0x020fc40008000000 */
[----:B--2---:R-:W-:-:S08]  /*0a00*/  DMUL R20, R20, UR6 ;  /* 0x0000000614147c28 */ /* 0x004fd00008000000 */
[----:B------:R-:W-:Y:S02]  /*0a10*/  DMUL R20, R20, R28 ;  /* 0x0000001c14147228 */ /* 0x000fe40000000000 */
[----:B---3--:R-:W-:Y:S01]  /*0a20*/  DMUL R18, R22, R18 ;  /* 0x0000001216127228 */ /* 0x008fe20000000000 */
[----:B0-----:R-:W-:Y:S10]  /*0a30*/  @P0 BRA `(.L_x_12046) ;  /* 0x0000000000300947 */ /* 0x001ff40003800000 */
[----:B------:R-:W0:Y:S01]  /*0a40*/  LDC.64 R16, c[0x0][0x228] ;  /* 0x00008a00ff107b82 */ /* 0x000e220000000a00 */
[----:B------:R-:W-:Y:S01]  /*0a50*/  IADD3 R3, R2, R5, RZ ;  /* 0x0000000502037210 */ /* 0x000fe20007ffe0ff */
[----:B------:R-:W-:-:S05]  /*0a60*/  VIADD R5, R5, 0x80 ;  /* 0x0000008005057836 */ /* 0x000fca0000000000 */
[----:B------:R-:W-:Y:S01]  /*0a70*/  ISETP.GE.AND P0, PT, R5, R0, PT ;  /* 0x000000000500720c */ /* 0x000fe20003f06270 */
[----:B0-----:R-:W-:-:S05]  /*0a80*/  IMAD.WIDE.U32 R16, R3, 0x8, R16 ;  /* 0x0000000803107825 */ /* 0x001fca00078e0010 */
[----:B------:R0:W-:Y:S07]  /*0a90*/  STG.E.64 desc[UR4][R16.64], R6 ;  /* 0x0000000610007986 */ /* 0x0001ee000c101b04 */
[----:B------:R-:W-:Y:S05]  /*0aa0*/  @P0 BRA `(.L_x_12047) ;  /* 0x0000000000300947 */ /* 0x000fea0003800000 */
[----:B0-----:R-:W0:Y:S01]  /*0ab0*/  LDC.64 R6, c[0x0][0x228] ;  /* 0x00008a00ff067b82 */ /* 0x001e220000000a00 */
[----:B------:R-:W-:Y:S01]  /*0ac0*/  IADD3 R3, R2, R5, RZ ;  /* 0x0000000502037210 */ /* 0x000fe20007ffe0ff */
[----:B------:R-:W-:-:S04]  /*0ad0*/  VIADD R5, R5, 0x80 ;  /* 0x0000008005057836 */ /* 0x000fc80000000000 */
[----:B0-----:R-:W-:-:S05]  /*0ae0*/  IMAD.WIDE.U32 R6, R3, 0x8, R6 ;  /* 0x0000000803067825 */ /* 0x001fca00078e0006 */
[----:B------:R0:W-:Y:S02]  /*0af0*/  STG.E.64 desc[UR4][R6.64], R8 ;  /* 0x0000000806007986 */ /* 0x0001e4000c101b04 */
.L_x_12046:
[----:B------:R-:W-:-:S13]  /*0b00*/  ISETP.GE.AND P0, PT, R5, R0, PT ;  /* 0x000000000500720c */ /* 0x000fda0003f06270 */
[----:B------:R-:W-:Y:S05]  /*0b10*/  @P0 BRA `(.L_x_12048) ;  /* 0x0000000000300947 */ /* 0x000fea0003800000 */
[----:B0-----:R-:W0:Y:S01]  /*0b20*/  LDC.64 R6, c[0x0][0x228] ;  /* 0x00008a00ff067b82 */ /* 0x001e220000000a00 */
[----:B------:R-:W-:Y:S01]  /*0b30*/  IADD3 R3, R2, R5, RZ ;  /* 0x0000000502037210 */ /* 0x000fe20007ffe0ff */
[----:B------:R-:W-:-:S04]  /*0b40*/  VIADD R5, R5, 0x80 ;  /* 0x0000008005057836 */ /* 0x000fc80000000000 */
[----:B0-----:R-:W-:-:S05]  /*0b50*/  IMAD.WIDE.U32 R6, R3, 0x8, R6 ;  /* 0x0000000803067825 */ /* 0x001fca00078e0006 */
[----:B------:R1:W-:Y:S02]  /*0b60*/  STG.E.64 desc[UR4][R6.64], R10 ;  /* 0x0000000a06007986 */ /* 0x0003e4000c101b04 */
.L_x_12047:
[----:B------:R-:W-:-:S13]  /*0b70*/  ISETP.GE.AND P0, PT, R5, R0, PT ;  /* 0x000000000500720c */ /* 0x000fda0003f06270 */
[----:B------:R-:W-:Y:S05]  /*0b80*/  @P0 BRA `(.L_x_12049) ;  /* 0x0000000000340947 */ /* 0x000fea0003800000 */
[----:B01----:R-:W0:Y:S01]  /*0b90*/  LDC.64 R6, c[0x0][0x228] ;  /* 0x00008a00ff067b82 */ /* 0x003e220000000a00 */
[----:B------:R-:W-:Y:S01]  /*0ba0*/  IADD3 R3, R2, R5, RZ ;  /* 0x0000000502037210 */ /* 0x000fe20007ffe0ff */
[----:B------:R-:W-:-:S04]  /*0bb0*/  VIADD R5, R5, 0x80 ;  /* 0x0000008005057836 */ /* 0x000fc80000000000 */
[----:B0-----:R-:W-:-:S05]  /*0bc0*/  IMAD.WIDE.U32 R6, R3, 0x8, R6 ;  /* 0x0000000803067825 */ /* 0x001fca00078e0006 */
[----:B------:R1:W-:Y:S02]  /*0bd0*/  STG.E.64 desc[UR4][R6.64], R12 ;  /* 0x0000000c06007986 */ /* 0x0003e4000c101b04 */
.L_x_12048:
[----:B------:R-:W-:-:S13]  /*0be0*/  ISETP.GE.AND P0, PT, R5, R0, PT ;  /* 0x000000000500720c */ /* 0x000fda0003f06270 */
[----:B------:R-:W-:Y:S05]  /*0bf0*/  @P0 BREAK B1 ;  /* 0x0000000000010942 */ /* 0x000fea0003800000 */
[----:B------:R-:W-:Y:S05]  /*0c00*/  @P0 BRA `(.L_x_12050) ;  /* 0x0000000000300947 */ /* 0x000fea0003800000 */
[----:B01----:R-:W0:Y:S01]  /*0c10*/  LDC.64 R6, c[0x0][0x228] ;  /* 0x00008a00ff067b82 */ /* 0x003e220000000a00 */
[----:B------:R-:W-:Y:S01]  /*0c20*/  IADD3 R3, R2, R5, RZ ;  /* 0x0000000502037210 */ /* 0x000fe20007ffe0ff */
[----:B------:R-:W-:-:S04]  /*0c30*/  VIADD R5, R5, 0x80 ;  /* 0x0000008005057836 */ /* 0x000fc80000000000 */
[----:B0-----:R-:W-:-:S05]  /*0c40*/  IMAD.WIDE.U32 R6, R3, 0x8, R6 ;  /* 0x0000000803067825 */ /* 0x001fca00078e0006 */
[----:B------:R2:W-:Y:S02]  /*0c50*/  STG.E.64 desc[UR4][R6.64], R14 ;  /* 0x0000000e06007986 */ /* 0x0005e4000c101b04 */
.L_x_12049:
[----:B------:R-:W-:Y:S05]  /*0c60*/  BSYNC B1 ;  /* 0x0000000000017941 */ /* 0x000fea0003800000 */
.L_x_12045:
[----:B------:R-:W-:-:S13]  /*0c70*/  ISETP.GE.AND P0, PT, R5, R0, PT ;  /* 0x000000000500720c */ /* 0x000fda0003f06270 */
[----:B012---:R-:W0:Y:S01]  /*0c80*/  @!P0 LDC.64 R6, c[0x0][0x228] ;  /* 0x00008a00ff068b82 */ /* 0x007e220000000a00 */
[----:B------:R-:W-:Y:S01]  /*0c90*/  @!P0 IADD3 R3, R2, R5, RZ ;  /* 0x0000000502038210 */ /* 0x000fe20007ffe0ff */
[----:B------:R-:W-:-:S04]  /*0ca0*/  @!P0 VIADD R5, R5, 0x80 ;  /* 0x0000008005058836 */ /* 0x000fc80000000000 */
[----:B0-----:R-:W-:-:S05]  /*0cb0*/  @!P0 IMAD.WIDE.U32 R6, R3, 0x8, R6 ;  /* 0x0000000803068825 */ /* 0x001fca00078e0006 */
[----:B------:R2:W-:Y:S02]  /*0cc0*/  @!P0 STG.E.64 desc[UR4][R6.64], R20 ;  /* 0x0000001406008986 */ /* 0x0005e4000c101b04 */
.L_x_12050:
[----:B------:R-:W-:Y:S05]  /*0cd0*/  BSYNC B0 ;  /* 0x0000000000007941 */ /* 0x000fea0003800000 */
.L_x_12044:
        /* <DEDUP_REMOVED lines=8> */
.L_x_12051:
        /* <DEDUP_REMOVED lines=10> */
.L_x_24165:


//--------------------- .text._ZN2at6native29vectorized_elementwise_kernelILi4EZZZNS0_54_GLOBAL__N__d8c5977b_16_LinearAlgebra_cu_140f0503_289316addr_kernel_cudaERNS_14TensorIteratorERKN3c106ScalarES8_ENKUlvE_clEvENKUlvE4_clEvEUldddE_St5arrayIPcLm4EEEEviT0_T1_ --------------------------
	.section	.text._ZN2at6native29vectorized_elementwise_kernelILi4EZZZNS0_54_GLOBAL__N__d8c5977b_16_LinearAlgebra_cu_140f0503_289316addr_kernel_cudaERNS_14TensorIteratorERKN3c106ScalarES8_ENKUlvE_clEvENKUlvE4_clEvEUldddE_St5arrayIPcLm4EEEEviT0_T1_,"ax",@progbits
	.align	128
        .global         _ZN2at6native29vectorized_elementwise_kernelILi4EZZZNS0_54_GLOBAL__N__d8c5977b_16_LinearAlgebra_cu_140f0503_289316addr_kernel_cudaERNS_14TensorIteratorERKN3c106ScalarES8_ENKUlvE_clEvENKUlvE4_clEvEUldddE_St5arrayIPcLm4EEEEviT0_T1_
        .type           _ZN2at6native29vectorized_elementwise_kernelILi4EZZZNS0_54_GLOBAL__N__d8c5977b_16_LinearAlgebra_cu_140f0503_289316addr_kernel_cudaERNS_14TensorIteratorERKN3c106ScalarES8_ENKUlvE_clEvENKUlvE4_clEvEUldddE_St5arrayIPcLm4EEEEviT0_T1_,@function
        .size           _ZN2at6native29vectorized_elementwise_kernelILi4EZZZNS0_54_GLOBAL__N__d8c5977b_16_LinearAlgebra_cu_140f0503_289316addr_kernel_cudaERNS_14TensorIteratorERKN3c106ScalarES8_ENKUlvE_clEvENKUlvE4_clEvEUldddE_St5arrayIPcLm4EEEEviT0_T1_,(.L_x_24166 - _ZN2at6native29vectorized_elementwise_kernelILi4EZZZNS0_54_GLOBAL__N__d8c5977b_16_LinearAlgebra_cu_140f0503_289316addr_kernel_cudaERNS_14TensorIteratorERKN3c106ScalarES8_ENKUlvE_clEvENKUlvE4_clEvEUldddE_St5arrayIPcLm4EEEEviT0_T1_)
        .other          _ZN2at6native29vectorized_elementwise_kernelILi4EZZZNS0_54_GLOBAL__N__d8c5977b_16_LinearAlgebra_cu_140f0503_289316addr_kernel_cudaERNS_14TensorIteratorERKN3c106ScalarES8_ENKUlvE_clEvENKUlvE4_clEvEUldddE_St5arrayIPcLm4EEEEviT0_T1_,@"STO_CUDA_ENTRY STV_DEFAULT"
_ZN2at6native29vectorized_elementwise_kernelILi4EZZZNS0_54_GLOBAL__N__d8c5977b_16_LinearAlgebra_cu_140f0503_289316addr_kernel_cudaERNS_14TensorIteratorERKN3c106ScalarES8_ENKUlvE_clEvENKUlvE4_clEvEUldddE_St5arrayIPcLm4EEEEviT0_T1_:
.text._ZN2at6native29vectorized_elementwise_kernelILi4EZZZNS0_54_GLOBAL__N__d8c5977b_16_LinearAlgebra_cu_140f0503_289316addr_kernel_cudaERNS_14TensorIteratorERKN3c106ScalarES8_ENKUlvE_clEvENKUlvE4_clEvEUldddE_St5arrayIPcLm4EEEEviT0_T1_:
        /* <DEDUP_REMOVED lines=48> */
.L_x_12052:
        /* <DEDUP_REMOVED lines=128> */
.L_x_12055:
[----:B------:R-:W-:-:S13]  /*0b00*/  ISETP.GE.AND P0, PT, R5, R0, PT ;  /* 0x000000000500720c */ /* 0x000fda0003f06270 */
[----:B------:R-:W-:Y:S05]  /*0b10*/  @P0 BRA `(.L_x_12057) ;  /* 0x0000000000300947 */ /* 0x000fea0003800000 */
[----:B0-----:R-:W0:Y:S01]  /*0b20*/  LDC.64 R6, c[0x0][0x228] ;  /* 0x00008a00ff067b82 */ /* 0x001e220000000a00 */
[----:B------:R-:W-:Y:S01]  /*0b30*/  IADD3 R3, R2, R5, RZ ;  /* 0x0000000502037210 */ /* 0x000fe20007ffe0ff */
[----:B------:R-:W-:-:S04]  /*0b40*/  VIADD R5, R5, 0x80 ;  /* 0x0000008005057836 */ /* 0x000fc80000000000 */
[----:B0-----:R-:W-:-:S05]  /*0b50*/  IMAD.WIDE.U32 R6, R3, 0x8, R6 ;  /* 0x0000000803067825 */ /* 0x001fca00078e0006 */
[----:B------:R1:W-:Y:S02]  /*0b60*/  STG.E.64 desc[UR4][R6.64], R10 ;  /* 0x0000000a06007986 */ /* 0x0003e4000c101b04 */
.L_x_12056:
[----:B------:R-:W-:-:S13]  /*0b70*/  ISETP.GE.AND P0, PT, R5, R0, PT ;  /* 0x000000000500720c */ /* 0x000fda0003f06270 */
[----:B------:R-:W-:Y:S05]  /*0b80*/  @P0 BRA `(.L_x_12058) ;  /* 0x0000000000340947 */ /* 0x000fea0003800000 */
[----:B01----:R-:W0:Y:S01]  /*0b90*/  LDC.64 R6, c[0x0][0x228] ;  /* 0x00008a00ff067b82 */ /* 0x003e220000000a00 */
[----:B------:R-:W-:Y:S01]  /*0ba0*/  IADD3 R3, R2, R5, RZ ;  /* 0x0000000502037210 */ /* 0x000fe20007ffe0ff */
[----:B------:R-:W-:-:S04]  /*0bb0*/  VIADD R5, R5, 0x80 ;  /* 0x0000008005057836 */ /* 0x000fc80000000000 */
[----:B0-----:R-:W-:-:S05]  /*0bc0*/  IMAD.WIDE.U32 R6, R3, 0x8, R6 ;  /* 0x0000000803067825 */ /* 0x001fca00078e0006 */
[----:B------:R1:W-:Y:S02]  /*0bd0*/  STG.E.64 desc[UR4][R6.64], R12 ;  /* 0x0000000c06007986 */ /* 0x0003e4000c101b04 */
.L_x_12057:
        /* <DEDUP_REMOVED lines=8> */
.L_x_12058:
[----:B------:R-:W-:Y:S05]  /*0c60*/  BSYNC B1 ;  /* 0x0000000000017941 */ /* 0x000fea0003800000 */
.L_x_12054:
[----:B------:R-:W-:-:S13]  /*0c70*/  ISETP.GE.AND P0, PT, R5, R0, PT ;  /* 0x000000000500720c */ /* 0x000fda0003f06270 */
[----:B012---:R-:W0:Y:S01]  /*0c80*/  @!P0 LDC.64 R6, c[0x0][0x228] ;  /* 0x00008a00ff068b82 */ /* 0x007e220000000a00 */
[----:B------:R-:W-:Y:S01]  /*0c90*/  @!P0 IADD3 R3, R2, R5, RZ ;  /* 0x0000000502038210 */ /* 0x000fe20007ffe0ff */
[----:B------:R-:W-:-:S04]  /*0ca0*/  @!P0 VIADD R5, R5, 0x80 ;  /* 0x0000008005058836 */ /* 0x000fc80000000000 */
[----:B0-----:R-:W-:-:S05]  /*0cb0*/  @!P0 IMAD.WIDE.U32 R6, R3, 0x8, R6 ;  /* 0x0000000803068825 */ /* 0x001fca00078e0006 */
[----:B------:R2:W-:Y:S02]  /*0cc0*/  @!P0 STG.E.64 desc[UR4][R6.64], R20 ;  /* 0x0000001406008986 */ /* 0x0005e4000c101b04 */
.L_x_12059:
[----:B------:R-:W-:Y:S05]  /*0cd0*/  BSYNC B0 ;  /* 0x0000000000007941 */ /* 0x000fea0003800000 */
.L_x_12053:
        /* <DEDUP_REMOVED lines=8> */
.L_x_12060:
        /* <DEDUP_REMOVED lines=10> */
.L_x_24166:


//--------------------- .text._ZN2at6native29vectorized_elementwise_kernelILi8EZZZNS0_54_GLOBAL__N__d8c5977b_16_LinearAlgebra_cu_140f0503_289316addr_kernel_cudaERNS_14TensorIteratorERKN3c106ScalarES8_ENKUlvE_clEvENKUlvE4_clEvEUldddE_St5arrayIPcLm4EEEEviT0_T1_ --------------------------
	.section	.text._ZN2at6native29vectorized_elementwise_kernelILi8EZZZNS0_54_GLOBAL__N__d8c5977b_16_LinearAlgebra_cu_140f0503_289316addr_kernel_cudaERNS_14TensorIteratorERKN3c106ScalarES8_ENKUlvE_clEvENKUlvE4_clEvEUldddE_St5arrayIPcLm4EEEEviT0_T1_,"ax",@progbits
	.align	128
        .global         _ZN2at6native29vectorized_elementwise_kernelILi8EZZZNS0_54_GLOBAL__N__d8c5977b_16_LinearAlgebra_cu_140f0503_289316addr_kernel_cudaERNS_14TensorIteratorERKN3c106ScalarES8_ENKUlvE_clEvENKUlvE4_clEvEUldddE_St5arrayIPcLm4EEEEviT0_T1_
        .type           _ZN2at6native29vectorized_elementwise_kernelILi8EZZZNS0_54_GLOBAL__N__d8c5977b_16_LinearAlgebra_cu_140f0503_289316addr_kernel_cudaERNS_14TensorIteratorERKN3c106ScalarES8_ENKUlvE_clEvENKUlvE4_clEvEUldddE_St5arrayIPcLm4EEEEviT0_T1_,@function
        .size           _ZN2at6native29vectorized_elementwise_kernelILi8EZZZNS0_54_GLOBAL__N__d8c5977b_16_LinearAlgebra_cu_140f0503_289316addr_kernel_cudaERNS_14TensorIteratorERKN3c106ScalarES8_ENKUlvE_clEvENKUlvE4_clEvEUldddE_St5arrayIPcLm4EEEEviT0_T1_,(.L_x_24167 - _ZN2at6native29vectorized_elementwise_kernelILi8EZZZNS0_54_GLOBAL__N__d8c5977b_16_LinearAlgebra_cu_140f0503_289316addr_kernel_cudaERNS_14TensorIteratorERKN3c106ScalarES8_ENKUlvE_clEvENKUlvE4_clEvEUldddE_St5arrayIPcLm4EEEEviT0_T1_)
        .other          _ZN2at6native29vectorized_elementwise_kernelILi8EZZZNS0_54_GLOBAL__N__d8c5977b_16_LinearAlgebra_cu_140f0503_289316addr_kernel_cudaERNS_14TensorIteratorERKN3c106ScalarES8_ENKUlvE_clEvENKUlvE4_clEvEUldddE_St5arrayIPcLm4EEEEviT0_T1_,@"STO_CUDA_ENTRY STV_DEFAULT"
_ZN2at6native29vectorized_elementwise_kernelILi8EZZZNS0_54_GLOBAL__N__d8c5977b_16_LinearAlgebra_cu_140f0503_289316addr_kernel_cudaERNS_14TensorIteratorERKN3c106ScalarES8_ENKUlvE_clEvENKUlvE4_clEvEUldddE_St5arrayIPcLm4EEEEviT0_T1_:
.text._ZN2at6native29vectorized_elementwise_kernelILi8EZZZNS0_54_GLOBAL__N__d8c5977b_16_LinearAlgebra_cu_140f0503_289316addr_kernel_cudaERNS_14TensorIteratorERKN3c106ScalarES8_ENKUlvE_clEvENKUlvE4_clEvEUldddE_St5arrayIPcLm4EEEEviT0_T1_:
        /* <DEDUP_REMOVED lines=48> */
.L_x_12061:
        /* <DEDUP_REMOVED lines=128> */
.L_x_12064:
[----:B------:R-:W-:-:S13]  /*0b00*/  ISETP.GE.AND P0, PT, R5, R0, PT ;  /* 0x000000000500720c */ /* 0x000fda0003f06270 */
[----:B------:R-:W-:Y:S05]  /*0b10*/  @P0 BRA `(.L_x_12066) ;  /* 0x0000000000300947 */ /* 0x000fea0003800000 */
[----:B0-----:R-:W0:Y:S01]  /*0b20*/  LDC.64 R6, c[0x0][0x228] ;  /* 0x00008a00ff067b82 */ /* 0x001e220000000a00 */
[----:B------:R-:W-:Y:S01]  /*0b30*/  IADD3 R3, R2, R5, RZ ;  /* 0x0000000502037210 */ /* 0x000fe20007ffe0ff */
[----:B------:R-:W-:-:S04]  /*0b40*/  VIADD R5, R5, 0x80 ;  /* 0x0000008005057836 */ /* 0x000fc80000000000 */
[----:B0-----:R-:W-:-:S05]  /*0b50*/  IMAD.WIDE.U32 R6, R3, 0x8, R6 ;  /* 0x0000000803067825 */ /* 0x001fca00078e0006 */
[----:B------:R1:W-:Y:S02]  /*0b60*/  STG.E.64 desc[UR4][R6.64], R10 ;  /* 0x0000000a06007986 */ /* 0x0003e4000c101b04 */
.L_x_12065:
[----:B------:R-:W-:-:S13]  /*0b70*/  ISETP.GE.AND P0, PT, R5, R0, PT ;  /* 0x000000000500720c */ /* 0x000fda0003f06270 */
[----:B------:R-:W-:Y:S05]  /*0b80*/  @P0 BRA `(.L_x_12067) ;  /* 0x0000000000340947 */ /* 0x000fea0003800000 */
[----:B01----:R-:W0:Y:S01]  /*0b90*/  LDC.64 R6, c[0x0][0x228] ;  /* 0x00008a00ff067b82 */ /* 0x003e220000000a00 */
[----:B------:R-:W-:Y:S01]  /*0ba0*/  IADD3 R3, R2, R5, RZ ;  /* 0x0000000502037210 */ /* 0x000fe20007ffe0ff */
[----:B------:R-:W-:-:S04]  /*0bb0*/  VIADD R5, R5, 0x80 ;  /* 0x0000008005057836 */ /* 0x000fc80000000000 */
[----:B0-----:R-:W-:-:S05]  /*0bc0*/  IMAD.WIDE.U32 R6, R3, 0x8, R6 ;  /* 0x0000000803067825 */ /* 0x001fca00078e0006 */
[----:B------:R1:W-:Y:S02]  /*0bd0*/  STG.E.64 desc[UR4][R6.64], R12 ;  /* 0x0000000c06007986 */ /* 0x0003e4000c101b04 */
.L_x_12066:
        /* <DEDUP_REMOVED lines=8> */
.L_x_12067:
[----:B------:R-:W-:Y:S05]  /*0c60*/  BSYNC B1 ;  /* 0x0000000000017941 */ /* 0x000fea0003800000 */
.L_x_12063:
[----:B------:R-:W-:-:S13]  /*0c70*/  ISETP.GE.AND P0, PT, R5, R0, PT ;  /* 0x000000000500720c */ /* 0x000fda0003f06270 */
[----:B012---:R-:W0:Y:S01]  /*0c80*/  @!P0 LDC.64 R6, c[0x0][0x228] ;  /* 0x00008a00ff068b82 */ /* 0x007e220000000a00 */
[----:B------:R-:W-:Y:S01]  /*0c90*/  @!P0 IADD3 R3, R2, R5, RZ ;  /* 0x0000000502038210 */ /* 0x000fe20007ffe0ff */
[----:B------:R-:W-:-:S04]  /*0ca0*/  @!P0 VIADD R5, R5, 0x80 ;  /* 0x0000008005058836 */ /* 0x000fc80000000000 */
[----:B0-----:R-:W-:-:S05]  /*0cb0*/  @!P0 IMAD.WIDE.U32 R6, R3, 0x8, R6 ;  /* 0x0000000803068825 */ /* 0x001fca00078e0006 */
[----:B------:R2:W-:Y:S02]  /*0cc0*/  @!P0 STG.E.64 desc[UR4][R6.64], R20 ;  /* 0x0000001406008986 */ /* 0x0005e4000c101b04 */
.L_x_12068:
[----:B------:R-:W-:Y:S05]  /*0cd0*/  BSYNC B0 ;  /* 0x0000000000007941 */ /* 0x000fea0003800000 */
.L_x_12062:
        /* <DEDUP_REMOVED lines=8> */
.L_x_12069:
        /* <DEDUP_REMOVED lines=10> */
.L_x_24167:


//--------------------- .text._ZN2at6native18elementwise_kernelILi128ELi4EZNS0_15gpu_kernel_implIZZZNS0_54_GLOBAL__N__d8c5977b_16_LinearAlgebra_cu_140f0503_289316addr_kernel_cudaERNS_14TensorIteratorERKN3c106ScalarES9_ENKUlvE_clEvENKUlvE3_clEvEUlsssE0_EEvRNS_18TensorIteratorBaseERKT_EUliE_EEviT1_ --------------------------
	.section	.text._ZN2at6native18elementwise_kernelILi128ELi4EZNS0_15gpu_kernel_implIZZZNS0_54_GLOBAL__N__d8c5977b_16_LinearAlgebra_cu_140f0503_289316addr_kernel_cudaERNS_14TensorIteratorERKN3c106ScalarES9_ENKUlvE_clEvENKUlvE3_clEvEUlsssE0_EEvRNS_18TensorIteratorBaseERKT_EUliE_EEviT1_,"ax",@progbits
	.align	128
        .global         _ZN2at6native18elementwise_kernelILi128ELi4EZNS0_15gpu_kernel_implIZZZNS0_54_GLOBAL__N__d8c5977b_16_LinearAlgebra_cu_140f0503_289316addr_kernel_cudaERNS_14TensorIteratorERKN3c106ScalarES9_ENKUlvE_clEvENKUlvE3_clEvEUlsssE0_EEvRNS_18TensorIteratorBaseERKT_EUliE_EEviT1_
        .type           _ZN2at6native18elementwise_kernelILi128ELi4EZNS0_15gpu_kernel_implIZZZNS0_54_GLOBAL__N__d8c5977b_16_LinearAlgebra_cu_140f0503_289316addr_kernel_cudaERNS_14TensorIteratorERKN3c106ScalarES9_ENKUlvE_clEvENKUlvE3_clEvEUlsssE0_EEvRNS_18TensorIteratorBaseERKT_EUliE_EEviT1_,@function
        .size           _ZN2at6native18elementwise_kernelILi128ELi4EZNS0_15gpu_kernel_implIZZZNS0_54_GLOBAL__N__d8c5977b_16_LinearAlgebra_cu_140f0503_289316addr_kernel_cudaERNS_14TensorIteratorERKN3c106ScalarES9_ENKUlvE_clEvENKUlvE3_clEvEUlsssE0_EEvRNS_18TensorIteratorBaseERKT_EUliE_EEviT1_,(.L_x_24168 - _ZN2at6native18elementwise_kernelILi128ELi4EZNS0_15gpu_kernel_implIZZZNS0_54_GLOBAL__N__d8c5977b_16_LinearAlgebra_cu_140f0503_289316addr_kernel_cudaERNS_14TensorIteratorERKN3c106ScalarES9_ENKUlvE_clEvENKUlvE3_clEvEUlsssE0_EEvRNS_18TensorIteratorBaseERKT_EUliE_EEviT1_)
        .other          _ZN2at6native18elementwise_kernelILi128ELi4EZNS0_15gpu_kernel_implIZZZNS0_54_GLOBAL__N__d8c5977b_16_LinearAlgebra_cu_140f0503_289316addr_kernel_cudaERNS_14TensorIteratorERKN3c106ScalarES9_ENKUlvE_clEvENKUlvE3_clEvEUlsssE0_EEvRNS_18TensorIteratorBaseERKT_EUliE_EEviT1_,@"STO_CUDA_ENTRY STV_DEFAULT"
_ZN2at6native18elementwise_kernelILi128ELi4EZNS0_15gpu_kernel_implIZZZNS0_54_GLOBAL__N__d8c5977b_16_LinearAlgebra_cu_140f0503_289316addr_kernel_cudaERNS_14TensorIteratorERKN3c106ScalarES9_ENKUlvE_clEvENKUlvE3_clEvEUlsssE0_EEvRNS_18TensorIteratorBaseERKT_EUliE_EEviT1_:
.text._ZN2at6native18elementwise_kernelILi128ELi4EZNS0_15gpu_kernel_implIZZZNS0_54_GLOBAL__N__d8c5977b_16_LinearAlgebra_cu_140f0503_289316addr_kernel_cudaERNS_14TensorIteratorERKN3c106ScalarES9_ENKUlvE_clEvENKUlvE3_clEvEUlsssE0_EEvRNS_18TensorIteratorBaseERKT_EUliE_EEviT1_:
        /* <DEDUP_REMOVED lines=391> */
.L_x_12072:
        /* <DEDUP_REMOVED lines=18> */
[----:B------:R0:W5:Y:S01]  /*1990*/  LDG.E.S8 R19, desc[UR36][R2.64] ;  /* 0x0000002402137981 */ /* 0x000162000c1e1300 */
[----:B------:R-:W-:Y:S05]  /*19a0*/  BRA `(.L_x_12078) ;  /* 0x0000000c005c7947 */ /* 0x000fea0003800000 */
.L_x_12076:
[----:B------:R0:W5:Y:S01]  /*19b0*/  LDG.E.U8 R19, desc[UR36][R2.64] ;  /* 0x0000002402137981 */ /* 0x000162000c1e1100 */
[----:B------:R-:W-:Y:S05]  /*19c0*/  BRA `(.L_x_12078) ;  /* 0x0000000c00547947 */ /* 0x000fea0003800000 */
.L_x_12075:
[----:B------:R-:W-:-:S13]  /*19d0*/  ISETP.NE.AND P0, PT, R4, 0x2, PT ;  /* 0x000000020400780c */ /* 0x000fda0003f05270 */
[----:B------:R-:W-:Y:S05]  /*19e0*/  @!P0 BRA `(.L_x_12079) ;  /* 0x0000000000208947 */ /* 0x000fea0003800000 */
[----:B------:R-:W-:-:S13]  /*19f0*/  ISETP.NE.AND P0, PT, R4, 0x3, PT ;  /* 0x000000030400780c */ /* 0x000fda0003f05270 */
[----:B------:R-:W-:Y:S05]  /*1a00*/  @!P0 BRA `(.L_x_12080) ;  /* 0x0000000000108947 */ /* 0x000fea0003800000 */
[----:B------:R-:W-:-:S13]  /*1a10*/  ISETP.NE.AND P0, PT, R4, 0x4, PT ;  /* 0x000000040400780c */ /* 0x000fda0003f05270 */
[----:B------:R-:W-:Y:S05]  /*1a20*/  @P0 BRA `(.L_x_12077) ;  /* 0x0000000800e80947 */ /* 0x000fea0003800000 */
[----:B------:R0:W5:Y:S01]  /*1a30*/  LDG.E.U16 R19, desc[UR36][R2.64] ;  /* 0x0000002402137981 */ /* 0x000162000c1e1500 */
[----:B------:R-:W-:Y:S05]  /*1a40*/  BRA `(.L_x_12078) ;  /* 0x0000000c00347947 */ /* 0x000fea0003800000 */
.L_x_12080:
[----:B------:R0:W5:Y:S01]  /*1a50*/  LDG.E.U16 R19, desc[UR36][R2.64] ;  /* 0x0000002402137981 */ /* 0x000162000c1e1500 */
[----:B------:R-:W-:Y:S05]  /*1a60*/  BRA `(.L_x_12078) ;  /* 0x0000000c002c7947 */ /* 0x000fea0003800000 */
.L_x_12079:
[----:B------:R0:W5:Y:S01]  /*1a70*/  LDG.E.U16 R19, desc[UR36][R2.64] ;  /* 0x0000002402137981 */ /* 0x000162000c1e1500 */
[----:B------:R-:W-:Y:S05]  /*1a80*/  BRA `(.L_x_12078) ;  /* 0x0000000c00247947 */ /* 0x000fea0003800000 */
.L_x_12074:
[----:B------:R-:W-:-:S13]  /*1a90*/  ISETP.GT.AND P0, PT, R4, 0x6, PT ;  /* 0x000000060400780c */ /* 0x000fda0003f04270 */
[----:B------:R-:W-:Y:S05]  /*1aa0*/  @P0 BRA `(.L_x_12081) ;  /* 0x0000000000300947 */ /* 0x000fea0003800000 */
[----:B------:R-:W-:-:S13]  /*1ab0*/  ISETP.NE.AND P0, PT, R4, 0x5, PT ;  /* 0x000000050400780c */ /* 0x000fda0003f05270 */
[----:B------:R-:W-:Y:S05]  /*1ac0*/  @!P0 BRA `(.L_x_12082) ;  /* 0x0000000000148947 */ /* 0x000fea0003800000 */
[----:B------:R-:W-:-:S13]  /*1ad0*/  ISETP.NE.AND P0, PT, R4, 0x6, PT ;  /* 0x000000060400780c */ /* 0x000fda0003f05270 */
[----:B------:R-:W-:Y:S05]  /*1ae0*/  @P0 BRA `(.L_x_12077) ;  /* 0x0000000800b80947 */ /* 0x000fea0003800000 */
[----:B------:R-:W2:Y:S02]  /*1af0*/  LDG.E R2, desc[UR36][R2.64] ;  /* 0x0000002402027981 */ /* 0x000ea4000c1e1900 */
[----:B--2---:R0:W1:Y:S01]  /*1b00*/  F2I.FTZ.TRUNC.NTZ R19, R2 ;  /* 0x0000000200137305 */ /* 0x004062000021f100 */
[----:B------:R-:W-:Y:S05]  /*1b10*/  BRA `(.L_x_12078) ;  /* 0x0000000c00007947 */ /* 0x000fea0003800000 */
.L_x_12082:
[----:B------:R-:W2:Y:S02]  /*1b20*/  LDG.E.U16 R0, desc[UR36][R2.64] ;  /* 0x0000002402007981 */ /* 0x000ea4000c1e1500 */
[----:B--2---:R-:W-:-:S06]  /*1b30*/  HADD2.F32 R0, -RZ, R0.H0_H0 ;  /* 0x20000000ff007230 */ /* 0x004fcc0000004100 */
[----:B------:R-:W0:Y:S02]  /*1b40*/  F2I.FTZ.TRUNC.NTZ R0, R0 ;  /* 0x0000000000007305 */ /* 0x000e24000021f100 */
[----:B0-----:R-:W-:Y:S01]  /*1b50*/  PRMT R19, R0, 0x7610, R19 ;  /* 0x0000761000137816 */ /* 0x001fe20000000013 */
[----:B------:R-:W-:Y:S06]  /*1b60*/  BRA `(.L_x_12078) ;  /* 0x0000000800ec7947 */ /* 0x000fec0003800000 */
.L_x_12081:
[----:B------:R-:W-:-:S13]  /*1b70*/  ISETP.NE.AND P0, PT, R4, 0x7, PT ;  /* 0x000000070400780c */ /* 0x000fda0003f05270 */
[----:B------:R-:W-:Y:S05]  /*1b80*/  @!P0 BRA `(.L_x_12083) ;  /* 0x0000000000308947 */ /* 0x000fea0003800000 */
[----:B------:R-:W-:-:S13]  /*1b90*/  ISETP.NE.AND P0, PT, R4, 0x8, PT ;  /* 0x000000080400780c */ /* 0x000fda0003f05270 */
[----:B------:R-:W-:Y:S05]  /*1ba0*/  @!P0 BRA `(.L_x_12084) ;  /* 0x0000000000148947 */ /* 0x000fea0003800000 */
[----:B------:R-:W-:-:S13]  /*1bb0*/  ISETP.NE.AND P0, PT, R4, 0x9, PT ;  /* 0x000000090400780c */ /* 0x000fda0003f05270 */
[----:B------:R-:W-:Y:S05]  /*1bc0*/  @P0 BRA `(.L_x_12077) ;  /* 0x0000000800800947 */ /* 0x000fea0003800000 */
[----:B------:R-:W2:Y:S02]  /*1bd0*/  LDG.E R2, desc[UR36][R2.64] ;  /* 0x0000002402027981 */ /* 0x000ea4000c1e1900 */
[----:B--2---:R0:W1:Y:S01]  /*1be0*/  F2I.FTZ.TRUNC.NTZ R19, R2 ;  /* 0x0000000200137305 */ /* 0x004062000021f100 */
[----:B------:R-:W-:Y:S05]  /*1bf0*/  BRA `(.L_x_12078) ;  /* 0x0000000800c87947 */ /* 0x000fea0003800000 */
.L_x_12084:
[----:B------:R-:W2:Y:S02]  /*1c00*/  LDG.E.U16 R2, desc[UR36][R2.64] ;  /* 0x0000002402027981 */ /* 0x000ea4000c1e1500 */
[----:B--2---:R-:W-:-:S06]  /*1c10*/  HADD2.F32 R0, -RZ, R2.H0_H0 ;  /* 0x20000002ff007230 */ /* 0x004fcc0000004100 */
[----:B------:R-:W0:Y:S02]  /*1c20*/  F2I.FTZ.TRUNC.NTZ R0, R0 ;  /* 0x0000000000007305 */ /* 0x000e24000021f100 */
[----:B0-----:R-:W-:Y:S01]  /*1c30*/  PRMT R19, R0, 0x7610, R19 ;  /* 0x0000761000137816 */ /* 0x001fe20000000013 */
[----:B------:R-:W-:Y:S06]  /*1c40*/  BRA `(.L_x_12078) ;  /* 0x0000000800b47947 */ /* 0x000fec0003800000 */
.L_x_12083:
[----:B------:R-:W2:Y:S02]  /*1c50*/  LDG.E.64 R2, desc[UR36][R2.64] ;  /* 0x0000002402027981 */ /* 0x000ea4000c1e1b00 */
[----:B--2---:R0:W1:Y:S01]  /*1c60*/  F2I.F64.TRUNC R19, R2 ;  /* 0x0000000200137311 */ /* 0x004062000030d100 */
[----:B------:R-:W-:Y:S05]  /*1c70*/  BRA `(.L_x_12078) ;  /* 0x0000000800a87947 */ /* 0x000fea0003800000 */
.L_x_12073:
        /* <DEDUP_REMOVED lines=10> */
[----:B------:R-:W-:Y:S01]  /*1d20*/  SEL R19, RZ, 0x1, !P0 ;  /* 0x00000001ff137807 */ /* 0x000fe20004000000 */
[----:B------:R-:W-:Y:S08]  /*1d30*/  BRA `(.L_x_12078) ;  /* 0x0000000800787947 */ /* 0x000ff00003800000 */
.L_x_12087:
[----:B------:R-:W2:Y:S02]  /*1d40*/  LDG.E.64 R2, desc[UR36][R2.64] ;  /* 0x0000002402027981 */ /* 0x000ea4000c1e1b00 */
[----:B--2---:R3:W4:Y:S01]  /*1d50*/  F2I.F64.TRUNC R19, R2 ;  /* 0x0000000200137311 */ /* 0x004722000030d100 */
[----:B------:R-:W-:Y:S05]  /*1d60*/  BRA `(.L_x_12078) ;  /* 0x00000008006c7947 */ /* 0x000fea0003800000 */
.L_x_12086:
        /* <DEDUP_REMOVED lines=24> */
[----:B------:R-:W-:-:S06]  /*1ef0*/  LOP3.LUT R5, R5, 0x80000000, R0, 0xf8, !PT ;  /* 0x8000000005057812 */ /* 0x000fcc00078ef800 */
[----:B------:R-:W0:Y:S02]  /*1f00*/  F2I.FTZ.TRUNC.NTZ R5, R5 ;  /* 0x0000000500057305 */ /* 0x000e24000021f100 */
[----:B0-----:R-:W-:Y:S01]  /*1f10*/  PRMT R19, R5, 0x7610, R19 ;  /* 0x0000761005137816 */ /* 0x001fe20000000013 */
[----:B------:R-:W-:Y:S06]  /*1f20*/  BRA `(.L_x_12078) ;  /* 0x0000000400fc7947 */ /* 0x000fec0003800000 */
.L_x_12089:
        /* <DEDUP_REMOVED lines=11> */
[----:B------:R-:W-:-:S06]  /*1fe0*/  LOP3.LUT R4, R4, 0x80000000, R5, 0xf8, !PT ;  /* 0x8000000004047812 */ /* 0x000fcc00078ef805 */
[----:B------:R-:W0:Y:S02]  /*1ff0*/  F2I.FTZ.TRUNC.NTZ R4, R4 ;  /* 0x0000000400047305 */ /* 0x000e24000021f100 */
[----:B0-----:R-:W-:Y:S01]  /*2000*/  PRMT R19, R4, 0x7610, R19 ;  /* 0x0000761004137816 */ /* 0x001fe20000000013 */
[----:B------:R-:W-:Y:S06]  /*2010*/  BRA `(.L_x_12078) ;  /* 0x0000000400c07947 */ /* 0x000fec0003800000 */
.L_x_12088:
[----:B------:R-:W2:Y:S02]  /*2020*/  LDG.E.U16 R0, desc[UR36][R2.64] ;  /* 0x0000002402007981 */ /* 0x000ea4000c1e1500 */
[----:B--2---:R-:W-:-:S06]  /*2030*/  IMAD.U32 R0, R0, 0x10000, RZ ;  /* 0x0001000000007824 */ /* 0x004fcc00078e00ff */
[----:B------:R-:W0:Y:S02]  /*2040*/  F2I.FTZ.TRUNC.NTZ R0, R0 ;  /* 0x0000000000007305 */ /* 0x000e24000021f100 */
[----:B0-----:R-:W-:Y:S01]  /*2050*/  PRMT R19, R0, 0x7610, R19 ;  /* 0x0000761000137816 */ /* 0x001fe20000000013 */
[----:B------:R-:W-:Y:S06]  /*2060*/  BRA `(.L_x_12078) ;  /* 0x0000000400ac7947 */ /* 0x000fec0003800000 */
.L_x_12085:
        /* <DEDUP_REMOVED lines=10> */
.L_x_12092:
        /* <DEDUP_REMOVED lines=21> */
.L_x_12096:
[----:B------:R-:W-:Y:S05]  /*2260*/  BSYNC B1 ;  /* 0x0000000000017941 */ /* 0x000fea0003800000 */
.L_x_12095:
[----:B------:R-:W-:Y:S01]  /*2270*/  LEA R3, R0, 0x3b800000, 0x17 ;  /* 0x3b80000000037811 */ /* 0x000fe200078eb8ff */
[----:B------:R-:W-:-:S05]  /*2280*/  IMAD.SHL.U32 R0, R2, 0x100000, RZ ;  /* 0x0010000002007824 */ /* 0x000fca00078e00ff */
[----:B------:R-:W-:-:S07]  /*2290*/  LOP3.LUT R0, R3, R0, R4, 0xfe, !PT ;  /* 0x0000000003007212 */ /* 0x000fce00078efe04 */
.L_x_12094:
[----:B------:R-:W-:Y:S05]  /*22a0*/  BSYNC B0 ;  /* 0x0000000000007941 */ /* 0x000fea0003800000 */
.L_x_12093:
[----:B------:R-:W0:Y:S02]  /*22b0*/  F2I.FTZ.TRUNC.NTZ R0, R0 ;  /* 0x0000000000007305 */ /* 0x000e24000021f100 */
[----:B0-----:R-:W-:Y:S01]  /*22c0*/  PRMT R19, R0, 0x7610, R19 ;  /* 0x0000761000137816 */ /* 0x001fe20000000013 */
[----:B------:R-:W-:Y:S06]  /*22d0*/  BRA `(.L_x_12078) ;  /* 0x0000000400107947 */ /* 0x000fec0003800000 */
.L_x_12091:
        /* <DEDUP_REMOVED lines=21> */
.L_x_12100:
[----:B------:R-:W-:Y:S05]  /*2430*/  BSYNC B1 ;  /* 0x0000000000017941 */ /* 0x000fea0003800000 */
.L_x_12099:
[----:B------:R-:W-:Y:S01]  /*2440*/  LEA R3, R0, 0x37800000, 0x17 ;  /* 0x3780000000037811 */ /* 0x000fe200078eb8ff */
[----:B------:R-:W-:-:S05]  /*2450*/  IMAD.SHL.U32 R0, R2, 0x200000, RZ ;  /* 0x0020000002007824 */ /* 0x000fca00078e00ff */
[----:B------:R-:W-:-:S07]  /*2460*/  LOP3.LUT R0, R3, R0, R4, 0xfe, !PT ;  /* 0x0000000003007212 */ /* 0x000fce00078efe04 */
.L_x_12098:
[----:B------:R-:W-:Y:S05]  /*2470*/  BSYNC B0 ;  /* 0x0000000000007941 */ /* 0x000fea0003800000 */
.L_x_12097:
[----:B------:R-:W0:Y:S02]  /*2480*/  F2I.FTZ.TRUNC.NTZ R0, R0 ;  /* 0x0000000000007305 */ /* 0x000e24000021f100 */
[----:B0-----:R-:W-:Y:S01]  /*2490*/  PRMT R19, R0, 0x7610, R19 ;  /* 0x0000761000137816 */ /* 0x001fe20000000013 */
[----:B------:R-:W-:Y:S06]  /*24a0*/  BRA `(.L_x_12078) ;  /* 0x00000000009c7947 */ /* 0x000fec0003800000 */
.L_x_12090:
        /* <DEDUP_REMOVED lines=14> */
.L_x_12104:
[----:B------:R-:W-:Y:S05]  /*2590*/  BSYNC B0 ;  /* 0x0000000000007941 */ /* 0x000fea0003800000 */
.L_x_12103:
[----:B------:R-:W0:Y:S02]  /*25a0*/  F2I.FTZ.TRUNC.NTZ R0, R0 ;  /* 0x0000000000007305 */ /* 0x000e24000021f100 */
[----:B0-----:R-:W-:Y:S01]  /*25b0*/  PRMT R19, R0, 0x7610, R19 ;  /* 0x0000761000137816 */ /* 0x001fe20000000013 */
[----:B------:R-:W-:Y:S06]  /*25c0*/  BRA `(.L_x_12078) ;  /* 0x0000000000547947 */ /* 0x000fec0003800000 */
.L_x_12077:
        /* <DEDUP_REMOVED lines=16> */
.L_x_12105:
[----:B------:R-:W-:Y:S01]  /*26d0*/  PRMT R19, RZ, 0x7610, R19 ;  /* 0x00007610ff137816 */ /* 0x000fe20000000013 */
[----:B------:R-:W-:Y:S06]  /*26e0*/  BRA `(.L_x_12078) ;  /* 0x00000000000c7947 */ /* 0x000fec0003800000 */
.L_x_12102:
[----:B------:R2:W5:Y:S01]  /*26f0*/  LDG.E.U16 R19, desc[UR36][R2.64] ;  /* 0x0000002402137981 */ /* 0x000562000c1e1500 */
[----:B------:R-:W-:Y:S05]  /*2700*/  BRA `(.L_x_12078) ;  /* 0x0000000000047947 */ /* 0x000fea0003800000 */
.L_x_12101:
[----:B------:R1:W5:Y:S02]  /*2710*/  LDG.E.U16 R19, desc[UR36][R2.64] ;  /* 0x0000002402137981 */ /* 0x000364000c1e1500 */
.L_x_12078:
[----:B------:R-:W4:Y:S01]  /*2720*/  LDC.U8 R4, c[0x0][0x50a] ;  /* 0x00014280ff047b82 */ /* 0x000f220000000000 */
[----:B------:R-:W-:Y:S02]  /*2730*/  ULDC.64 UR4, c[0x0][0x4e8] ;  /* 0x00013a0000047ab9 */ /* 0x000fe40000000a00 */
[----:B0123--:R-:W-:-:S05]  /*2740*/  IADD3 R2, P1, R24, UR4, RZ ;  /* 0x0000000418027c10 */ /* 0x00ffca000ff3e0ff */
        /* <DEDUP_REMOVED lines=14> */
.L_x_12109:
[----:B------:R3:W5:Y:S01]  /*2830*/  LDG.E.U8 R24, desc[UR36][R2.64] ;  /* 0x0000002402187981 */ /* 0x000762000c1e1100 */
[----:B------:R-:W-:Y:S05]  /*2840*/  BRA `(.L_x_12111) ;  /* 0x0000000c00547947 */ /* 0x000fea0003800000 */
.L_x_12108:
        /* <DEDUP_REMOVED lines=8> */
.L_x_12113:
[----:B------:R1:W5:Y:S01]  /*28d0*/  LDG.E.U16 R24, desc[UR36][R2.64] ;  /* 0x0000002402187981 */ /* 0x000362000c1e1500 */
[----:B------:R-:W-:Y:S05]  /*28e0*/  BRA `(.L_x_12111) ;  /* 0x0000000c002c7947 */ /* 0x000fea0003800000 */
.L_x_12112:
[----:B------:R2:W5:Y:S01]  /*28f0*/  LDG.E.U16 R24, desc[UR36][R2.64] ;  /* 0x0000002402187981 */ /* 0x000562000c1e1500 */
[----:B------:R-:W-:Y:S05]  /*2900*/  BRA `(.L_x_12111) ;  /* 0x0000000c00247947 */ /* 0x000fea0003800000 */
.L_x_12107:
        /* <DEDUP_REMOVED lines=9> */
.L_x_12115:
[----:B------:R-:W2:Y:S02]  /*29a0*/  LDG.E.U16 R0, desc[UR36][R2.64] ;  /* 0x0000002402007981 */ /* 0x000ea4000c1e1500 */
[----:B--2---:R-:W-:-:S06]  /*29b0*/  HADD2.F32 R0, -RZ, R0.H0_H0 ;  /* 0x20000000ff007230 */ /* 0x004fcc0000004100 */
[----:B------:R-:W0:Y:S02]  /*29c0*/  F2I.FTZ.TRUNC.NTZ R0, R0 ;  /* 0x0000000000007305 */ /* 0x000e24000021f100 */
[----:B0-----:R-:W-:Y:S01]  /*29d0*/  PRMT R24, R0, 0x7610, R24 ;  /* 0x0000761000187816 */ /* 0x001fe20000000018 */
[----:B------:R-:W-:Y:S06]  /*29e0*/  BRA `(.L_x_12111) ;  /* 0x0000000800ec7947 */ /* 0x000fec0003800000 */
.L_x_12114:
        /* <DEDUP_REMOVED lines=9> */
.L_x_12117:
[----:B------:R-:W2:Y:S02]  /*2a80*/  LDG.E.U16 R2, desc[UR36][R2.64] ;  /* 0x0000002402027981 */ /* 0x000ea4000c1e1500 */
[----:B--2---:R-:W-:-:S06]  /*2a90*/  HADD2.F32 R0, -RZ, R2.H0_H0 ;  /* 0x20000002ff007230 */ /* 0x004fcc0000004100 */
[----:B------:R-:W0:Y:S02]  /*2aa0*/  F2I.FTZ.TRUNC.NTZ R0, R0 ;  /* 0x0000000000007305 */ /* 0x000e24000021f100 */
[----:B0-----:R-:W-:Y:S01]  /*2ab0*/  PRMT R24, R0, 0x7610, R24 ;  /* 0x0000761000187816 */ /* 0x001fe20000000018 */
[----:B------:R-:W-:Y:S06]  /*2ac0*/  BRA `(.L_x_12111) ;  /* 0x0000000800b47947 */ /* 0x000fec0003800000 */
.L_x_12116:
[----:B------:R-:W2:Y:S02]  /*2ad0*/  LDG.E.64 R2, desc[UR36][R2.64] ;  /* 0x0000002402027981 */ /* 0x000ea4000c1e1b00 */
[----:B--2---:R0:W1:Y:S01]  /*2ae0*/  F2I.F64.TRUNC R24, R2 ;  /* 0x0000000200187311 */ /* 0x004062000030d100 */
[----:B------:R-:W-:Y:S05]  /*2af0*/  BRA `(.L_x_12111) ;  /* 0x0000000800a87947 */ /* 0x000fea0003800000 */
.L_x_12106:
        /* <DEDUP_REMOVED lines=12> */
.L_x_12120:
[----:B------:R-:W2:Y:S02]  /*2bc0*/  LDG.E.64 R2, desc[UR36][R2.64] ;  /* 0x0000002402027981 */ /* 0x000ea4000c1e1b00 */
[----:B--2---:R0:W1:Y:S01]  /*2bd0*/  F2I.F64.TRUNC R24, R2 ;  /* 0x0000000200187311 */ /* 0x004062000030d100 */
[----:B------:R-:W-:Y:S05]  /*2be0*/  BRA `(.L_x_12111) ;  /* 0x00000008006c7947 */ /* 0x000fea0003800000 */
.L_x_12119:
        /* <DEDUP_REMOVED lines=28> */
.L_x_12122:
        /* <DEDUP_REMOVED lines=15> */
.L_x_12121:
[----:B------:R-:W2:Y:S02]  /*2ea0*/  LDG.E.U16 R0, desc[UR36][R2.64] ;  /* 0x0000002402007981 */ /* 0x000ea4000c1e1500 */
[----:B--2---:R-:W-:-:S06]  /*2eb0*/  IMAD.U32 R0, R0, 0x10000, RZ ;  /* 0x0001000000007824 */ /* 0x004fcc00078e00ff */
[----:B------:R-:W0:Y:S02]  /*2ec0*/  F2I.FTZ.TRUNC.NTZ R0, R0 ;  /* 0x0000000000007305 */ /* 0x000e24000021f100 */
[----:B0-----:R-:W-:Y:S01]  /*2ed0*/  PRMT R24, R0, 0x7610, R24 ;  /* 0x0000761000187816 */ /* 0x001fe20000000018 */
[----:B------:R-:W-:Y:S06]  /*2ee0*/  BRA `(.L_x_12111) ;  /* 0x0000000400ac7947 */ /* 0x000fec0003800000 */
.L_x_12118:
        /* <DEDUP_REMOVED lines=10> */
.L_x_12125:
        /* <DEDUP_REMOVED lines=21> */
.L_x_12129:
[----:B------:R-:W-:Y:S05]  /*30e0*/  BSYNC B1 ;  /* 0x0000000000017941 */ /* 0x000fea0003800000 */
.L_x_12128:
[----:B------:R-:W-:Y:S01]  /*30f0*/  LEA R3, R0, 0x3b800000, 0x17 ;  /* 0x3b80000000037811 */ /* 0x000fe200078eb8ff */
[----:B------:R-:W-:-:S05]  /*3100*/  IMAD.SHL.U32 R0, R2, 0x100000, RZ ;  /* 0x0010000002007824 */ /* 0x000fca00078e00ff */
[----:B------:R-:W-:-:S07]  /*3110*/  LOP3.LUT R0, R3, R0, R4, 0xfe, !PT ;  /* 0x0000000003007212 */ /* 0x000fce00078efe04 */
.L_x_12127:
[----:B------:R-:W-:Y:S05]  /*3120*/  BSYNC B0 ;  /* 0x0000000000007941 */ /* 0x000fea0003800000 */
.L_x_12126:
[----:B------:R-:W0:Y:S02]  /*3130*/  F2I.FTZ.TRUNC.NTZ R0, R0 ;  /* 0x0000000000007305 */ /* 0x000e24000021f100 */
[----:B0-----:R-:W-:Y:S01]  /*3140*/  PRMT R24, R0, 0x7610, R24 ;  /* 0x0000761000187816 */ /* 0x001fe20000000018 */
[----:B------:R-:W-:Y:S06]  /*3150*/  BRA `(.L_x_12111) ;  /* 0x0000000400107947 */ /* 0x000fec0003800000 */
.L_x_12124:
        /* <DEDUP_REMOVED lines=21> */
.L_x_12133:
[----:B------:R-:W-:Y:S05]  /*32b0*/  BSYNC B1 ;  /* 0x0000000000017941 */ /* 0x000fea0003800000 */
.L_x_12132:
[----:B------:R-:W-:Y:S01]  /*32c0*/  LEA R3, R0, 0x37800000, 0x17 ;  /* 0x3780000000037811 */ /* 0x000fe200078eb8ff */
[----:B------:R-:W-:-:S05]  /*32d0*/  IMAD.SHL.U32 R0, R2, 0x200000, RZ ;  /* 0x0020000002007824 */ /* 0x000fca00078e00ff */
[----:B------:R-:W-:-:S07]  /*32e0*/  LOP3.LUT R0, R3, R0, R4, 0xfe, !PT ;  /* 0x0000000003007212 */ /* 0x000fce00078efe04 */
.L_x_12131:
[----:B------:R-:W-:Y:S05]  /*32f0*/  BSYNC B0 ;  /* 0x0000000000007941 */ /* 0x000fea0003800000 */
.L_x_12130:
[----:B------:R-:W0:Y:S02]  /*3300*/  F2I.FTZ.TRUNC.NTZ R0, R0 ;  /* 0x0000000000007305 */ /* 0x000e24000021f100 */
[----:B0-----:R-:W-:Y:S01]  /*3310*/  PRMT R24, R0, 0x7610, R24 ;  /* 0x0000761000187816 */ /* 0x001fe20000000018 */
[----:B------:R-:W-:Y:S06]  /*3320*/  BRA `(.L_x_12111) ;  /* 0x00000000009c7947 */ /* 0x000fec0003800000 */
.L_x_12123:
        /* <DEDUP_REMOVED lines=14> */
.L_x_12137:
[----:B------:R-:W-:Y:S05]  /*3410*/  BSYNC B0 ;  /* 0x0000000000007941 */ /* 0x000fea0003800000 */
.L_x_12136:
[----:B------:R-:W0:Y:S02]  /*3420*/  F2I.FTZ.TRUNC.NTZ R0, R0 ;  /* 0x0000000000007305 */ /* 0x000e24000021f100 */
[----:B0-----:R-:W-:Y:S01]  /*3430*/  PRMT R24, R0, 0x7610, R24 ;  /* 0x0000761000187816 */ /* 0x001fe20000000018 */
[----:B------:R-:W-:Y:S06]  /*3440*/  BRA `(.L_x_12111) ;  /* 0x0000000000547947 */ /* 0x000fec0003800000 */
.L_x_12110:
        /* <DEDUP_REMOVED lines=16> */
.L_x_12138:
[----:B------:R-:W-:Y:S01]  /*3550*/  PRMT R24, RZ, 0x7610, R24 ;  /* 0x00007610ff187816 */ /* 0x000fe20000000018 */
[----:B------:R-:W-:Y:S06]  /*3560*/  BRA `(.L_x_12111) ;  /* 0x00000000000c7947 */ /* 0x000fec0003800000 */
.L_x_12135:
[----:B------:R0:W5:Y:S01]  /*3570*/  LDG.E.U16 R24, desc[UR36][R2.64] ;  /* 0x0000002402187981 */ /* 0x000162000c1e1500 */
[----:B------:R-:W-:Y:S05]  /*3580*/  BRA `(.L_x_12111) ;  /* 0x0000000000047947 */ /* 0x000fea0003800000 */
.L_x_12134:
[----:B------:R0:W5:Y:S02]  /*3590*/  LDG.E.U16 R24, desc[UR36][R2.64] ;  /* 0x0000002402187981 */ /* 0x000164000c1e1500 */
.L_x_12111:
[----:B------:R-:W0:Y:S01]  /*35a0*/  LDC.U8 R4, c[0x0][0x50b] ;  /* 0x000142c0ff047b82 */ /* 0x000e220000000000 */
[----:B------:R-:W-:Y:S02]  /*35b0*/  ULDC.64 UR4, c[0x0][0x4f0] ;  /* 0x00013c0000047ab9 */ /* 0x000fe40000000a00 */
[----:B01234-:R-:W-:-:S05]  /*35c0*/  IADD3 R2, P1, R22, UR4, RZ ;  /* 0x0000000416027c10 */ /* 0x01ffca000ff3e0ff */
[----:B------:R-:W-:Y:S01]  /*35d0*/  IMAD.X R3, RZ, RZ, UR5, P1 ;  /* 0x00000005ff037e24 */ /* 0x000fe200088e06ff */
        /* <DEDUP_REMOVED lines=13> */
.L_x_12142:
[----:B------:R1:W5:Y:S01]  /*36b0*/  LDG.E.U8 R0, desc[UR36][R2.64] ;  /* 0x0000002402007981 */ /* 0x000362000c1e1100 */
[----:B------:R-:W-:Y:S05]  /*36c0*/  BRA `(.L_x_12144) ;  /* 0x0000000c00547947 */ /* 0x000fea0003800000 */
.L_x_12141:
        /* <DEDUP_REMOVED lines=8> */
.L_x_12146:
[----:B------:R3:W5:Y:S01]  /*3750*/  LDG.E.U16 R0, desc[UR36][R2.64] ;  /* 0x0000002402007981 */ /* 0x000762000c1e1500 */
[----:B------:R-:W-:Y:S05]  /*3760*/  BRA `(.L_x_12144) ;  /* 0x0000000c002c7947 */ /* 0x000fea0003800000 */
.L_x_12145:
[----:B------:R2:W5:Y:S01]  /*3770*/  LDG.E.U16 R0, desc[UR36][R2.64] ;  /* 0x0000002402007981 */ /* 0x000562000c1e1500 */
[----:B------:R-:W-:Y:S05]  /*3780*/  BRA `(.L_x_12144) ;  /* 0x0000000c00247947 */ /* 0x000fea0003800000 */
.L_x_12140:
        /* <DEDUP_REMOVED lines=9> */
.L_x_12148:
[----:B------:R-:W2:Y:S02]  /*3820*/  LDG.E.U16 R4, desc[UR36][R2.64] ;  /* 0x0000002402047981 */ /* 0x000ea4000c1e1500 */
[----:B--2---:R-:W-:-:S06]  /*3830*/  HADD2.F32 R4, -RZ, R4.H0_H0 ;  /* 0x20000004ff047230 */ /* 0x004fcc0000004100 */
[----:B------:R-:W0:Y:S02]  /*3840*/  F2I.FTZ.TRUNC.NTZ R4, R4 ;  /* 0x0000000400047305 */ /* 0x000e24000021f100 */
[----:B0-----:R-:W-:Y:S01]  /*3850*/  PRMT R0, R4, 0x7610, R0 ;  /* 0x0000761004007816 */ /* 0x001fe20000000000 */
[----:B------:R-:W-:Y:S06]  /*3860*/  BRA `(.L_x_12144) ;  /* 0x0000000800ec7947 */ /* 0x000fec0003800000 */
.L_x_12147:
        /* <DEDUP_REMOVED lines=9> */
.L_x_12150:
[----:B------:R-:W2:Y:S02]  /*3900*/  LDG.E.U16 R2, desc[UR36][R2.64] ;  /* 0x0000002402027981 */ /* 0x000ea4000c1e1500 */
[----:B--2---:R-:W-:-:S06]  /*3910*/  HADD2.F32 R4, -RZ, R2.H0_H0 ;  /* 0x20000002ff047230 */ /* 0x004fcc0000004100 */
[----:B------:R-:W0:Y:S02]  /*3920*/  F2I.FTZ.TRUNC.NTZ R4, R4 ;  /* 0x0000000400047305 */ /* 0x000e24000021f100 */
[----:B0-----:R-:W-:Y:S01]  /*3930*/  PRMT R0, R4, 0x7610, R0 ;  /* 0x0000761004007816 */ /* 0x001fe20000000000 */
[----:B------:R-:W-:Y:S06]  /*3940*/  BRA `(.L_x_12144) ;  /* 0x0000000800b47947 */ /* 0x000fec0003800000 */
.L_x_12149:
[----:B------:R-:W2:Y:S02]  /*3950*/  LDG.E.64 R2, desc[UR36][R2.64] ;  /* 0x0000002402027981 */ /* 0x000ea4000c1e1b00 */
[----:B--2---:R0:W1:Y:S01]  /*3960*/  F2I.F64.TRUNC R0, R2 ;  /* 0x0000000200007311 */ /* 0x004062000030d100 */
[----:B------:R-:W-:Y:S05]  /*3970*/  BRA `(.L_x_12144) ;  /* 0x0000000800a87947 */ /* 0x000fea0003800000 */
.L_x_12139:
        /* <DEDUP_REMOVED lines=12> */
.L_x_12153:
[----:B------:R-:W2:Y:S02]  /*3a40*/  LDG.E.64 R2, desc[UR36][R2.64] ;  /* 0x0000002402027981 */ /* 0x000ea4000c1e1b00 */
[----:B--2---:R0:W1:Y:S01]  /*3a50*/  F2I.F64.TRUNC R0, R2 ;  /* 0x0000000200007311 */ /* 0x004062000030d100 */
[----:B------:R-:W-:Y:S05]  /*3a60*/  BRA `(.L_x_12144) ;  /* 0x00000008006c7947 */ /* 0x000fea0003800000 */
.L_x_12152:
        /* <DEDUP_REMOVED lines=28> */
.L_x_12155:
        /* <DEDUP_REMOVED lines=15> */
.L_x_12154:
[----:B------:R-:W2:Y:S02]  /*3d20*/  LDG.E.U16 R4, desc[UR36][R2.64] ;  /* 0x0000002402047981 */ /* 0x000ea4000c1e1500 */
[----:B--2---:R-:W-:-:S06]  /*3d30*/  IMAD.U32 R4, R4, 0x10000, RZ ;  /* 0x0001000004047824 */ /* 0x004fcc00078e00ff */
[----:B------:R-:W0:Y:S02]  /*3d40*/  F2I.FTZ.TRUNC.NTZ R4, R4 ;  /* 0x0000000400047305 */ /* 0x000e24000021f100 */
[----:B0-----:R-:W-:Y:S01]  /*3d50*/  PRMT R0, R4, 0x7610, R0 ;  /* 0x0000761004007816 */ /* 0x001fe20000000000 */
[----:B------:R-:W-:Y:S06]  /*3d60*/  BRA `(.L_x_12144) ;  /* 0x0000000400ac7947 */ /* 0x000fec0003800000 */
.L_x_12151:
        /* <DEDUP_REMOVED lines=10> */
.L_x_12158:
        /* <DEDUP_REMOVED lines=21> */
.L_x_12162:
[----:B------:R-:W-:Y:S05]  /*3f60*/  BSYNC B1 ;  /* 0x0000000000017941 */ /* 0x000fea0003800000 */
.L_x_12161:
[----:B------:R-:W-:Y:S01]  /*3f70*/  IMAD.SHL.U32 R2, R2, 0x100000, RZ ;  /* 0x0010000002027824 */ /* 0x000fe200078e00ff */
[----:B------:R-:W-:-:S04]  /*3f80*/  LEA R3, R0, 0x3b800000, 0x17 ;  /* 0x3b80000000037811 */ /* 0x000fc800078eb8ff */
[----:B------:R-:W-:-:S07]  /*3f90*/  LOP3.LUT R4, R3, R2, R4, 0xfe, !PT ;  /* 0x0000000203047212 */ /* 0x000fce00078efe04 */
.L_x_12160:
[----:B------:R-:W-:Y:S05]  /*3fa0*/  BSYNC B0 ;  /* 0x0000000000007941 */ /* 0x000fea0003800000 */
.L_x_12159:
[----:B------:R-:W0:Y:S02]  /*3fb0*/  F2I.FTZ.TRUNC.NTZ R4, R4 ;  /* 0x0000000400047305 */ /* 0x000e24000021f100 */
[----:B0-----:R-:W-:Y:S01]  /*3fc0*/  PRMT R0, R4, 0x7610, R0 ;  /* 0x0000761004007816 */ /* 0x001fe20000000000 */
[----:B------:R-:W-:Y:S06]  /*3fd0*/  BRA `(.L_x_12144) ;  /* 0x0000000400107947 */ /* 0x000fec0003800000 */
.L_x_12157:
        /* <DEDUP_REMOVED lines=21> */
.L_x_12166:
[----:B------:R-:W-:Y:S05]  /*4130*/  BSYNC B1 ;  /* 0x0000000000017941 */ /* 0x000fea0003800000 */
.L_x_12165:
[----:B------:R-:W-:Y:S01]  /*4140*/  IMAD.SHL.U32 R2, R2, 0x200000, RZ ;  /* 0x0020000002027824 */ /* 0x000fe200078e00ff */
[----:B------:R-:W-:-:S04]  /*4150*/  LEA R3, R0, 0x37800000, 0x17 ;  /* 0x3780000000037811 */ /* 0x000fc800078eb8ff */
[----:B------:R-:W-:-:S07]  /*4160*/  LOP3.LUT R4, R3, R2, R4, 0xfe, !PT ;  /* 0x0000000203047212 */ /* 0x000fce00078efe04 */
.L_x_12164:
[----:B------:R-:W-:Y:S05]  /*4170*/  BSYNC B0 ;  /* 0x0000000000007941 */ /* 0x000fea0003800000 */
.L_x_12163:
[----:B------:R-:W0:Y:S02]  /*4180*/  F2I.FTZ.TRUNC.NTZ R4, R4 ;  /* 0x0000000400047305 */ /* 0x000e24000021f100 */
[----:B0-----:R-:W-:Y:S01]  /*4190*/  PRMT R0, R4, 0x7610, R0 ;  /* 0x0000761004007816 */ /* 0x001fe20000000000 */
[----:B------:R-:W-:Y:S06]  /*41a0*/  BRA `(.L_x_12144) ;  /* 0x00000000009c7947 */ /* 0x000fec0003800000 */
.L_x_12156:
        /* <DEDUP_REMOVED lines=14> */
.L_x_12170:
[----:B------:R-:W-:Y:S05]  /*4290*/  BSYNC B0 ;  /* 0x0000000000007941 */ /* 0x000fea0003800000 */
.L_x_12169:
[----:B------:R-:W0:Y:S02]  /*42a0*/  F2I.FTZ.TRUNC.NTZ R4, R4 ;  /* 0x0000000400047305 */ /* 0x000e24000021f100 */
[----:B0-----:R-:W-:Y:S01]  /*42b0*/  PRMT R0, R4, 0x7610, R0 ;  /* 0x0000761004007816 */ /* 0x001fe20000000000 */
[----:B------:R-:W-:Y:S06]  /*42c0*/  BRA `(.L_x_12144) ;  /* 0x0000000000547947 */ /* 0x000fec0003800000 */
.L_x_12143:
        /* <DEDUP_REMOVED lines=16> */
.L_x_12171:
[----:B------:R-:W-:Y:S01]  /*43d0*/  PRMT R0, RZ, 0x7610, R0 ;  /* 0x00007610ff007816 */ /* 0x000fe20000000000 */
[----:B------:R-:W-:Y:S06]  /*43e0*/  BRA `(.L_x_12144) ;  /* 0x00000000000c7947 */ /* 0x000fec0003800000 */
.L_x_12168:
[----:B------:R0:W5:Y:S01]  /*43f0*/  LDG.E.U16 R0, desc[UR36][R2.64] ;  /* 0x0000002402007981 */ /* 0x000162000c1e1500 */
[----:B------:R-:W-:Y:S05]  /*4400*/  BRA `(.L_x_12144) ;  /* 0x0000000000047947 */ /* 0x000fea0003800000 */
.L_x_12167:
[----:B------:R0:W5:Y:S02]  /*4410*/  LDG.E.U16 R0, desc[UR36][R2.64] ;  /* 0x0000002402007981 */ /* 0x000164000c1e1500 */
.L_x_12144:
[----:B------:R-:W0:Y:S01]  /*4420*/  LDC.U8 R6, c[0x0][0x508] ;  /* 0x00014200ff067b82 */ /* 0x000e220000000000 */
[----:B-----5:R-:W-:Y:S01]  /*4430*/  PRMT R19, R19, 0x9910, RZ ;  /* 0x0000991013137816 */ /* 0x020fe200000000ff */
[----:B------:R-:W-:Y:S01]  /*4440*/  ULDC.U16 UR4, c[0x0][0x4f8] ;  /* 0x00013e0000047ab9 */ /* 0x000fe20000000400 */
[----:B------:R-:W-:Y:S01]  /*4450*/  ULDC.U16 UR5, c[0x0][0x4fa] ;  /* 0x00013e8000057ab9 */ /* 0x000fe20000000400 */
[----:B------:R-:W-:Y:S01]  /*4460*/  UPRMT UR4, UR4, 0x9910, URZ ;  /* 0x0000991004047896 */ /* 0x000fe2000800003f */
[----:B01234-:R-:W-:Y:S01]  /*4470*/  PRMT R3, R24, 0x9910, RZ ;  /* 0x0000991018037816 */ /* 0x01ffe200000000ff */
[----:B------:R-:W-:Y:S01]  /*4480*/  UPRMT UR5, UR5, 0x9910, URZ ;  /* 0x0000991005057896 */ /* 0x000fe2000800003f */
[----:B------:R-:W-:Y:S01]  /*4490*/  PRMT R2, R0, 0x9910, RZ ;  /* 0x0000991000027816 */ /* 0x000fe200000000ff */
[----:B------:R-:W-:-:S04]  /*44a0*/  IMAD.MOV.U32 R0, RZ, RZ, R19 ;  /* 0x000000ffff007224 */ /* 0x000fc800078e0013 */
[----:B------:R-:W-:Y:S02]  /*44b0*/  IMAD R3, R3, R2, RZ ;  /* 0x0000000203037224 */ /* 0x000fe400078e02ff */
[----:B------:R-:W-:Y:S01]  /*44c0*/  IMAD R0, R0, UR4, RZ ;  /* 0x0000000400007c24 */ /* 0x000fe2000f8e02ff */
[----:B------:R-:W-:-:S03]  /*44d0*/  UMOV UR4, UR5 ;  /* 0x0000000500047c82 */ /* 0x000fc60008000000 */
[----:B------:R-:W-:Y:S01]  /*44e0*/  IMAD R5, R3, UR4, R0 ;  /* 0x0000000403057c24 */ /* 0x000fe2000f8e0200 */
        /* <DEDUP_REMOVED lines=11> */
[----:B------:R0:W-:Y:S01]  /*45a0*/  STG.E.U8 desc[UR36][R16.64], R5 ;  /* 0x0000000510007986 */ /* 0x0001e2000c101124 */
[----:B------:R-:W-:Y:S05]  /*45b0*/  BRA `(.L_x_12177) ;  /* 0x0000000c006c7947 */ /* 0x000fea0003800000 */
.L_x_12175:
[----:B------:R0:W-:Y:S01]  /*45c0*/  STG.E.U8 desc[UR36][R16.64], R5 ;  /* 0x0000000510007986 */ /* 0x0001e2000c101124 */
[----:B------:R-:W-:Y:S05]  /*45d0*/  BRA `(.L_x_12177) ;  /* 0x0000000c00647947 */ /* 0x000fea0003800000 */
.L_x_12174:
[----:B------:R-:W-:-:S13]  /*45e0*/  ISETP.NE.AND P0, PT, R4, 0x2, PT ;  /* 0x000000020400780c */ /* 0x000fda0003f05270 */
[----:B------:R-:W-:Y:S05]  /*45f0*/  @!P0 BRA `(.L_x_12178) ;  /* 0x00000000002c8947 */ /* 0x000fea0003800000 */
[----:B------:R-:W-:-:S13]  /*4600*/  ISETP.NE.AND P0, PT, R4, 0x3, PT ;  /* 0x000000030400780c */ /* 0x000fda0003f05270 */
[----:B------:R-:W-:Y:S05]  /*4610*/  @!P0 BRA `(.L_x_12179) ;  /* 0x0000000000188947 */ /* 0x000fea0003800000 */
[----:B------:R-:W-:-:S13]  /*4620*/  ISETP.NE.AND P0, PT, R4, 0x4, PT ;  /* 0x000000040400780c */ /* 0x000fda0003f05270 */
[----:B------:R-:W-:Y:S05]  /*4630*/  @P0 BRA `(.L_x_12176) ;  /* 0x0000000800f00947 */ /* 0x000fea0003800000 */
[----:B------:R-:W-:-:S04]  /*4640*/  PRMT R2, R5, 0x9910, RZ ;  /* 0x0000991005027816 */ /* 0x000fc800000000ff */
[----:B------:R-:W-:-:S05]  /*4650*/  SHF.R.S32.HI R3, RZ, 0x1f, R2 ;  /* 0x0000001fff037819 */ /* 0x000fca0000011402 */
[----:B------:R0:W-:Y:S01]  /*4660*/  STG.E.64 desc[UR36][R16.64], R2 ;  /* 0x0000000210007986 */ /* 0x0001e2000c101b24 */
[----:B------:R-:W-:Y:S05]  /*4670*/  BRA `(.L_x_12177) ;  /* 0x0000000c003c7947 */ /* 0x000fea0003800000 */
.L_x_12179:
[----:B------:R-:W-:-:S05]  /*4680*/  PRMT R3, R5, 0x9910, RZ ;  /* 0x0000991005037816 */ /* 0x000fca00000000ff */
[----:B------:R0:W-:Y:S01]  /*4690*/  STG.E desc[UR36][R16.64], R3 ;  /* 0x0000000310007986 */ /* 0x0001e2000c101924 */
[----:B------:R-:W-:Y:S05]  /*46a0*/  BRA `(.L_x_12177) ;  /* 0x0000000c00307947 */ /* 0x000fea0003800000 */
.L_x_12178:
[----:B------:R0:W-:Y:S01]  /*46b0*/  STG.E.U16 desc[UR36][R16.64], R5 ;  /* 0x0000000510007986 */ /* 0x0001e2000c101524 */
[----:B------:R-:W-:Y:S05]  /*46c0*/  BRA `(.L_x_12177) ;  /* 0x0000000c00287947 */ /* 0x000fea0003800000 */
.L_x_12173:
[----:B------:R-:W-:-:S13]  /*46d0*/  ISETP.GT.AND P0, PT, R4, 0x6, PT ;  /* 0x000000060400780c */ /* 0x000fda0003f04270 */
[----:B------:R-:W-:Y:S05]  /*46e0*/  @P0 BRA `(.L_x_12180) ;  /* 0x00000000002c0947 */ /* 0x000fea0003800000 */
[----:B------:R-:W-:-:S13]  /*46f0*/  ISETP.NE.AND P0, PT, R4, 0x5, PT ;  /* 0x000000050400780c */ /* 0x000fda0003f05270 */
[----:B------:R-:W-:Y:S05]  /*4700*/  @!P0 BRA `(.L_x_12181) ;  /* 0x0000000000148947 */ /* 0x000fea0003800000 */
[----:B------:R-:W-:-:S13]  /*4710*/  ISETP.NE.AND P0, PT, R4, 0x6, PT ;  /* 0x000000060400780c */ /* 0x000fda0003f05270 */
[----:B------:R-:W-:Y:S05]  /*4720*/  @P0 BRA `(.L_x_12176) ;  /* 0x0000000800b40947 */ /* 0x000fea0003800000 */
[----:B------:R-:W0:Y:S02]  /*4730*/  I2F.S16 R3, R5 ;  /* 0x0000000500037306 */ /* 0x000e240000101400 */
[----:B0-----:R0:W-:Y:S01]  /*4740*/  STG.E desc[UR36][R16.64], R3 ;  /* 0x0000000310007986 */ /* 0x0011e2000c101924 */
[----:B------:R-:W-:Y:S05]  /*4750*/  BRA `(.L_x_12177) ;  /* 0x0000000c00047947 */ /* 0x000fea0003800000 */
.L_x_12181:
[----:B------:R-:W0:Y:S02]  /*4760*/  I2F.S16 R0, R5 ;  /* 0x0000000500007306 */ /* 0x000e240000101400 */
[----:B0-----:R-:W-:-:S05]  /*4770*/  F2FP.F16.F32.PACK_AB R0, RZ, R0 ;  /* 0x00000000ff00723e */ /* 0x001fca00000000ff */
[----:B------:R0:W-:Y:S01]  /*4780*/  STG.E.U16 desc[UR36][R16.64], R0 ;  /* 0x0000000010007986 */ /* 0x0001e2000c101524 */
[----:B------:R-:W-:Y:S05]  /*4790*/  BRA `(.L_x_12177) ;  /* 0x0000000800f47947 */ /* 0x000fea0003800000 */
.L_x_12180:
[----:B------:R-:W-:-:S13]  /*47a0*/  ISETP.NE.AND P0, PT, R4, 0x7, PT ;  /* 0x000000070400780c */ /* 0x000fda0003f05270 */
[----:B------:R-:W-:Y:S05]  /*47b0*/  @!P0 BRA `(.L_x_12182) ;  /* 0x0000000000348947 */ /* 0x000fea0003800000 */
[----:B------:R-:W-:-:S13]  /*47c0*/  ISETP.NE.AND P0, PT, R4, 0x8, PT ;  /* 0x000000080400780c */ /* 0x000fda0003f05270 */
[----:B------:R-:W-:Y:S05]  /*47d0*/  @!P0 BRA `(.L_x_12183) ;  /* 0x0000000000188947 */ /* 0x000fea0003800000 */
[----:B------:R-:W-:-:S13]  /*47e0*/  ISETP.NE.AND P0, PT, R4, 0x9, PT ;  /* 0x000000090400780c */ /* 0x000fda0003f05270 */
[----:B------:R-:W-:Y:S05]  /*47f0*/  @P0 BRA `(.L_x_12176) ;  /* 0x0000000800800947 */ /* 0x000fea0003800000 */
[----:B------:R-:W0:Y:S01]  /*4800*/  I2F.S16 R2, R5 ;  /* 0x0000000500027306 */ /* 0x000e220000101400 */
[----:B------:R-:W-:-:S05]  /*4810*/  IMAD.MOV.U32 R3, RZ, RZ, RZ ;  /* 0x000000ffff037224 */ /* 0x000fca00078e00ff */
[----:B0-----:R0:W-:Y:S01]  /*4820*/  STG.E.64 desc[UR36][R16.64], R2 ;  /* 0x0000000210007986 */ /* 0x0011e2000c101b24 */
[----:B------:R-:W-:Y:S05]  /*4830*/  BRA `(.L_x_12177) ;  /* 0x0000000800cc7947 */ /* 0x000fea0003800000 */
.L_x_12183:
[----:B------:R-:W0:Y:S02]  /*4840*/  I2F.S16 R5, R5 ;  /* 0x0000000500057306 */ /* 0x000e240000101400 */
[----:B0-----:R-:W-:-:S04]  /*4850*/  F2FP.F16.F32.PACK_AB R3, RZ, R5 ;  /* 0x00000005ff03723e */ /* 0x001fc800000000ff */
[----:B------:R-:W-:-:S05]  /*4860*/  PRMT R3, R3, 0x5410, RZ ;  /* 0x0000541003037816 */ /* 0x000fca00000000ff */
[----:B------:R0:W-:Y:S01]  /*4870*/  STG.E desc[UR36][R16.64], R3 ;  /* 0x0000000310007986 */ /* 0x0001e2000c101924 */
[----:B------:R-:W-:Y:S05]  /*4880*/  BRA `(.L_x_12177) ;  /* 0x0000000800b87947 */ /* 0x000fea0003800000 */
.L_x_12182:
[----:B------:R-:W0:Y:S02]  /*4890*/  I2F.F64.S16 R2, R5 ;  /* 0x0000000500027312 */ /* 0x000e240000101c00 */
[----:B0-----:R0:W-:Y:S01]  /*48a0*/  STG.E.64 desc[UR36][R16.64], R2 ;  /* 0x0000000210007986 */ /* 0x0011e2000c101b24 */
[----:B------:R-:W-:Y:S05]  /*48b0*/  BRA `(.L_x_12177) ;  /* 0x0000000800ac7947 */ /* 0x000fea0003800000 */
.L_x_12172:
        /* <DEDUP_REMOVED lines=8> */
[----:B------:R-:W-:-:S04]  /*4940*/  PRMT R0, R5, 0x9910, RZ ;  /* 0x0000991005007816 */ /* 0x000fc800000000ff */
[----:B------:R-:W-:-:S04]  /*4950*/  ISETP.NE.AND P0, PT, R0, RZ, PT ;  /* 0x000000ff0000720c */ /* 0x000fc80003f05270 */
[----:B------:R-:W-:-:S05]  /*4960*/  SEL R3, RZ, 0x1, !P0 ;  /* 0x00000001ff037807 */ /* 0x000fca0004000000 */
[----:B------:R0:W-:Y:S01]  /*4970*/  STG.E.U8 desc[UR36][R16.64], R3 ;  /* 0x0000000310007986 */ /* 0x0001e2000c101124 */
[----:B------:R-:W-:Y:S05]  /*4980*/  BRA `(.L_x_12177) ;  /* 0x0000000800787947 */ /* 0x000fea0003800000 */
.L_x_12186:
[----:B------:R-:W0:Y:S01]  /*4990*/  I2F.F64.S16 R4, R5 ;  /* 0x0000000500047312 */ /* 0x000e220000101c00 */
[----:B------:R-:W-:-:S05]  /*49a0*/  CS2R R6, SRZ ;  /* 0x0000000000067805 */ /* 0x000fca000001ff00 */
[----:B0-----:R0:W-:Y:S01]  /*49b0*/  STG.E.128 desc[UR36][R16.64], R4 ;  /* 0x0000000410007986 */ /* 0x0011e2000c101d24 */
[----:B------:R-:W-:Y:S05]  /*49c0*/  BRA `(.L_x_12177) ;  /* 0x0000000800687947 */ /* 0x000fea0003800000 */
.L_x_12185:
[----:B------:R-:W-:-:S13]  /*49d0*/  ISETP.NE.AND P0, PT, R4, 0xf, PT ;  /* 0x0000000f0400780c */ /* 0x000fda0003f05270 */
[----:B------:R-:W-:Y:S05]  /*49e0*/  @!P0 BRA `(.L_x_12187) ;  /* 0x0000000000b48947 */ /* 0x000fea0003800000 */
[----:B------:R-:W-:-:S13]  /*49f0*/  ISETP.NE.AND P0, PT, R4, 0x17, PT ;  /* 0x000000170400780c */ /* 0x000fda0003f05270 */
[----:B------:R-:W-:Y:S05]  /*4a00*/  @!P0 BRA `(.L_x_12188) ;  /* 0x0000000000548947 */ /* 0x000fea0003800000 */
[----:B------:R-:W-:-:S13]  /*4a10*/  ISETP.NE.AND P0, PT, R4, 0x18, PT ;  /* 0x000000180400780c */ /* 0x000fda0003f05270 */
[----:B------:R-:W-:Y:S05]  /*4a20*/  @P0 BRA `(.L_x_12176) ;  /* 0x0000000400f40947 */ /* 0x000fea0003800000 */
[----:B------:R-:W0:Y:S01]  /*4a30*/  I2F.S16 R5, R5 ;  /* 0x0000000500057306 */ /* 0x000e220000101400 */
[----:B------:R-:W-:Y:S01]  /*4a40*/  BSSY B0, `(.L_x_12189) ;  /* 0x000000e000007945 */ /* 0x000fe20003800000 */
        /* <DEDUP_REMOVED lines=13> */
.L_x_12190:
[----:B------:R-:W-:Y:S05]  /*4b20*/  BSYNC B0 ;  /* 0x0000000000007941 */ /* 0x000fea0003800000 */
.L_x_12189:
[----:B------:R-:W-:-:S05]  /*4b30*/  LOP3.LUT R3, R0, R3, RZ, 0xfc, !PT ;  /* 0x0000000300037212 */ /* 0x000fca00078efcff */
[----:B------:R0:W-:Y:S01]  /*4b40*/  STG.E.U8 desc[UR36][R16.64], R3 ;  /* 0x0000000310007986 */ /* 0x0001e2000c101124 */
[----:B------:R-:W-:Y:S05]  /*4b50*/  BRA `(.L_x_12177) ;  /* 0x0000000800047947 */ /* 0x000fea0003800000 */
.L_x_12188:
[----:B------:R-:W0:Y:S01]  /*4b60*/  I2F.S16 R5, R5 ;  /* 0x0000000500057306 */ /* 0x000e220000101400 */
[----:B------:R-:W-:Y:S01]  /*4b70*/  BSSY B0, `(.L_x_12191) ;  /* 0x000000f000007945 */ /* 0x000fe20003800000 */
        /* <DEDUP_REMOVED lines=11> */
.L_x_12192:
[----:B------:R-:W-:Y:S01]  /*4c30*/  IMAD.MOV.U32 R0, RZ, RZ, 0x7f ;  /* 0x0000007fff007424 */ /* 0x000fe200078e00ff */
[----:B------:R-:W-:-:S04]  /*4c40*/  ISETP.GT.U32.AND P0, PT, R2, 0x7f800000, PT ;  /* 0x7f8000000200780c */ /* 0x000fc80003f04070 */
[----:B------:R-:W-:-:S09]  /*4c50*/  SEL R0, R0, 0x7c, P0 ;  /* 0x0000007c00007807 */ /* 0x000fd20000000000 */
.L_x_12193:
[----:B------:R-:W-:Y:S05]  /*4c60*/  BSYNC B0 ;  /* 0x0000000000007941 */ /* 0x000fea0003800000 */
.L_x_12191:
[----:B------:R-:W-:-:S04]  /*4c70*/  LOP3.LUT R2, R5, 0x80000000, RZ, 0xc0, !PT ;  /* 0x8000000005027812 */ /* 0x000fc800078ec0ff */
[----:B------:R-:W-:-:S04]  /*4c80*/  SHF.R.U32.HI R3, RZ, 0x18, R2 ;  /* 0x00000018ff037819 */ /* 0x000fc80000011602 */
[----:B------:R-:W-:-:S05]  /*4c90*/  LOP3.LUT R3, R0, R3, RZ, 0xfc, !PT ;  /* 0x0000000300037212 */ /* 0x000fca00078efcff */
[----:B------:R0:W-:Y:S01]  /*4ca0*/  STG.E.U8 desc[UR36][R16.64], R3 ;  /* 0x0000000310007986 */ /* 0x0001e2000c101124 */
[----:B------:R-:W-:Y:S05]  /*4cb0*/  BRA `(.L_x_12177) ;  /* 0x0000000400ac7947 */ /* 0x000fea0003800000 */
.L_x_12187:
[----:B------:R-:W0:Y:S02]  /*4cc0*/  I2F.S16 R0, R5 ;  /* 0x0000000500007306 */ /* 0x000e240000101400 */
[----:B0-----:R-:W-:-:S05]  /*4cd0*/  F2FP.BF16.F32.PACK_AB R0, RZ, R0 ;  /* 0x00000000ff00723e */ /* 0x001fca00000010ff */
[----:B------:R0:W-:Y:S01]  /*4ce0*/  STG.E.U16 desc[UR36][R16.64], R0 ;  /* 0x0000000010007986 */ /* 0x0001e2000c101524 */
[----:B------:R-:W-:Y:S05]  /*4cf0*/  BRA `(.L_x_12177) ;  /* 0x00000004009c7947 */ /* 0x000fea0003800000 */
.L_x_12184:
        /* <DEDUP_REMOVED lines=8> */
[----:B------:R4:W-:Y:S01]  /*4d80*/  STG.E.U16 desc[UR36][R16.64], R5 ;  /* 0x0000000510007986 */ /* 0x0009e2000c101524 */
[----:B------:R-:W-:Y:S05]  /*4d90*/  BRA `(.L_x_12177) ;  /* 0x0000000400747947 */ /* 0x000fea0003800000 */
.L_x_12196:
[----:B------:R-:W0:Y:S01]  /*4da0*/  I2F.S16 R5, R5 ;  /* 0x0000000500057306 */ /* 0x000e220000101400 */
[----:B------:R-:W-:Y:S01]  /*4db0*/  BSSY B0, `(.L_x_12197) ;  /* 0x0000014000007945 */ /* 0x000fe20003800000 */
[----:B------:R-:W-:Y:S01]  /*4dc0*/  IMAD.MOV.U32 R8, RZ, RZ, 0x80 ;  /* 0x00000080ff087424 */ /* 0x000fe200078e00ff */
        /* <DEDUP_REMOVED lines=14> */
.L_x_12199:
[----:B------:R-:W-:-:S04]  /*4eb0*/  LOP3.LUT R2, R5, 0x80000000, RZ, 0xc0, !PT ;  /* 0x8000000005027812 */ /* 0x000fc800078ec0ff */
[----:B------:R-:W-:-:S04]  /*4ec0*/  SHF.R.U32.HI R3, RZ, 0x18, R2 ;  /* 0x00000018ff037819 */ /* 0x000fc80000011602 */
[----:B------:R-:W-:-:S04]  /*4ed0*/  LOP3.LUT R0, R0, R3, RZ, 0xfc, !PT ;  /* 0x0000000300007212 */ /* 0x000fc800078efcff */
[----:B------:R-:W-:-:S07]  /*4ee0*/  PRMT R8, R0, 0x7610, R8 ;  /* 0x0000761000087816 */ /* 0x000fce0000000008 */
.L_x_12198:
[----:B------:R-:W-:Y:S05]  /*4ef0*/  BSYNC B0 ;  /* 0x0000000000007941 */ /* 0x000fea0003800000 */
.L_x_12197:
[----:B------:R3:W-:Y:S01]  /*4f00*/  STG.E.U8 desc[UR36][R16.64], R8 ;  /* 0x0000000810007986 */ /* 0x0007e2000c101124 */
[----:B------:R-:W-:Y:S05]  /*4f10*/  BRA `(.L_x_12177) ;  /* 0x0000000400147947 */ /* 0x000fea0003800000 */
.L_x_12195:
        /* <DEDUP_REMOVED lines=17> */
.L_x_12202:
[----:B------:R-:W-:-:S04]  /*5030*/  LOP3.LUT R2, R5, 0x80000000, RZ, 0xc0, !PT ;  /* 0x8000000005027812 */ /* 0x000fc800078ec0ff */
[----:B------:R-:W-:-:S04]  /*5040*/  SHF.R.U32.HI R3, RZ, 0x18, R2 ;  /* 0x00000018ff037819 */ /* 0x000fc80000011602 */
[----:B------:R-:W-:-:S04]  /*5050*/  LOP3.LUT R0, R0, R3, RZ, 0xfc, !PT ;  /* 0x0000000300007212 */ /* 0x000fc800078efcff */
[----:B------:R-:W-:-:S07]  /*5060*/  PRMT R8, R0, 0x7610, R8 ;  /* 0x0000761000087816 */ /* 0x000fce0000000008 */
.L_x_12201:
[----:B------:R-:W-:Y:S05]  /*5070*/  BSYNC B0 ;  /* 0x0000000000007941 */ /* 0x000fea0003800000 */
.L_x_12200:
[----:B------:R0:W-:Y:S01]  /*5080*/  STG.E.U8 desc[UR36][R16.64], R8 ;  /* 0x0000000810007986 */ /* 0x0001e2000c101124 */
[----:B------:R-:W-:Y:S05]  /*5090*/  BRA `(.L_x_12177) ;  /* 0x0000000000b47947 */ /* 0x000fea0003800000 */
.L_x_12194:
[----:B------:R-:W-:-:S13]  /*50a0*/  ISETP.NE.AND P0, PT, R4, 0x1c, PT ;  /* 0x0000001c0400780c */ /* 0x000fda0003f05270 */
[----:B------:R-:W-:Y:S05]  /*50b0*/  @!P0 BRA `(.L_x_12203) ;  /* 0x0000000000a48947 */ /* 0x000fea0003800000 */
[----:B------:R-:W-:-:S13]  /*50c0*/  ISETP.NE.AND P0, PT, R4, 0x1d, PT ;  /* 0x0000001d0400780c */ /* 0x000fda0003f05270 */
[----:B------:R-:W-:Y:S05]  /*50d0*/  @!P0 BRA `(.L_x_12204) ;  /* 0x00000000008c8947 */ /* 0x000fea0003800000 */
[----:B------:R-:W-:-:S13]  /*50e0*/  ISETP.NE.AND P0, PT, R4, 0x2c, PT ;  /* 0x0000002c0400780c */ /* 0x000fda0003f05270 */
[----:B------:R-:W-:Y:S05]  /*50f0*/  @P0 BRA `(.L_x_12176) ;  /* 0x0000000000400947 */ /* 0x000fea0003800000 */
[----:B------:R-:W0:Y:S02]  /*5100*/  I2F.S16 R4, R5 ;  /* 0x0000000500047306 */ /* 0x000e240000101400 */
[----:B0-----:R-:W-:-:S04]  /*5110*/  SHF.R.U32.HI R2, RZ, 0x17, R4 ;  /* 0x00000017ff027819 */ /* 0x001fc80000011604 */
        /* <DEDUP_REMOVED lines=14> */
.L_x_12176:
        /* <DEDUP_REMOVED lines=16> */
.L_x_12205:
[----:B------:R-:W-:Y:S05]  /*5300*/  BRA `(.L_x_12177) ;  /* 0x0000000000187947 */ /* 0x000fea0003800000 */
.L_x_12204:
[----:B------:R-:W-:-:S04]  /*5310*/  PRMT R2, R5, 0x9910, RZ ;  /* 0x0000991005027816 */ /* 0x000fc800000000ff */
[----:B------:R-:W-:-:S05]  /*5320*/  SHF.R.S32.HI R3, RZ, 0x1f, R2 ;  /* 0x0000001fff037819 */ /* 0x000fca0000011402 */
[----:B------:R1:W-:Y:S01]  /*5330*/  STG.E.64 desc[UR36][R16.64], R2 ;  /* 0x0000000210007986 */ /* 0x0003e2000c101b24 */
[----:B------:R-:W-:Y:S05]  /*5340*/  BRA `(.L_x_12177) ;  /* 0x0000000000087947 */ /* 0x000fea0003800000 */
.L_x_12203:
[----:B------:R-:W-:-:S05]  /*5350*/  PRMT R3, R5, 0x9910, RZ ;  /* 0x0000991005037816 */ /* 0x000fca00000000ff */
[----:B------:R0:W-:Y:S02]  /*5360*/  STG.E desc[UR36][R16.64], R3 ;  /* 0x0000000310007986 */ /* 0x0001e4000c101924 */
.L_x_12177:
[----:B------:R-:W-:-:S04]  /*5370*/  IMAD R18, R23, 0x200, R18 ;  /* 0x0000020017127824 */ /* 0x000fc800078e0212 */
[----:B------:R-:W-:-:S07]  /*5380*/  VIADD R19, R18, 0x80 ;  /* 0x0000008012137836 */ /* 0x000fce0000000000 */
.L_x_12071:
[----:B------:R-:W-:Y:S05]  /*5390*/  BSYNC B6 ;  /* 0x0000000000067941 */ /* 0x000fea0003800000 */
.L_x_12070:
        /* <DEDUP_REMOVED lines=384> */
.L_x_12208:
        /* <DEDUP_REMOVED lines=20> */
.L_x_12212:
[----:B------:R4:W5:Y:S01]  /*6ce0*/  LDG.E.U8 R22, desc[UR36][R2.64] ;  /* 0x0000002402167981 */ /* 0x000962000c1e1100 */
[----:B------:R-:W-:Y:S05]  /*6cf0*/  BRA `(.L_x_12214) ;  /* 0x0000000c00547947 */ /* 0x000fea0003800000 */
.L_x_12211:
        /* <DEDUP_REMOVED lines=8> */
.L_x_12216:
[----:B------:R2:W5:Y:S01]  /*6d80*/  LDG.E.U16 R22, desc[UR36][R2.64] ;  /* 0x0000002402167981 */ /* 0x000562000c1e1500 */
[----:B------:R-:W-:Y:S05]  /*6d90*/  BRA `(.L_x_12214) ;  /* 0x0000000c002c7947 */ /* 0x000fea0003800000 */
.L_x_12215:
[----:B------:R0:W5:Y:S01]  /*6da0*/  LDG.E.U16 R22, desc[UR36][R2.64] ;  /* 0x0000002402167981 */ /* 0x000162000c1e1500 */
[----:B------:R-:W-:Y:S05]  /*6db0*/  BRA `(.L_x_12214) ;  /* 0x0000000c00247947 */ /* 0x000fea0003800000 */
.L_x_12210:
        /* <DEDUP_REMOVED lines=9> */
.L_x_12218:
[----:B------:R-:W2:Y:S02]  /*6e50*/  LDG.E.U16 R0, desc[UR36][R2.64] ;  /* 0x0000002402007981 */ /* 0x000ea4000c1e1500 */
[----:B--2---:R-:W-:-:S06]  /*6e60*/  HADD2.F32 R0, -RZ, R0.H0_H0 ;  /* 0x20000000ff007230 */ /* 0x004fcc0000004100 */
[----:B------:R-:W0:Y:S02]  /*6e70*/  F2I.FTZ.TRUNC.NTZ R0, R0 ;  /* 0x0000000000007305 */ /* 0x000e24000021f100 */
[----:B0-----:R-:W-:Y:S01]  /*6e80*/  PRMT R22, R0, 0x7610, R22 ;  /* 0x0000761000167816 */ /* 0x001fe20000000016 */
[----:B------:R-:W-:Y:S06]  /*6e90*/  BRA `(.L_x_12214) ;  /* 0x0000000800ec7947 */ /* 0x000fec0003800000 */
.L_x_12217:
        /* <DEDUP_REMOVED lines=9> */
.L_x_12220:
[----:B------:R-:W2:Y:S02]  /*6f30*/  LDG.E.U16 R2, desc[UR36][R2.64] ;  /* 0x0000002402027981 */ /* 0x000ea4000c1e1500 */
[----:B--2---:R-:W-:-:S06]  /*6f40*/  HADD2.F32 R0, -RZ, R2.H0_H0 ;  /* 0x20000002ff007230 */ /* 0x004fcc0000004100 */
[----:B------:R-:W0:Y:S02]  /*6f50*/  F2I.FTZ.TRUNC.NTZ R0, R0 ;  /* 0x0000000000007305 */ /* 0x000e24000021f100 */
[----:B0-----:R-:W-:Y:S01]  /*6f60*/  PRMT R22, R0, 0x7610, R22 ;  /* 0x0000761000167816 */ /* 0x001fe20000000016 */
[----:B------:R-:W-:Y:S06]  /*6f70*/  BRA `(.L_x_12214) ;  /* 0x0000000800b47947 */ /* 0x000fec0003800000 */
.L_x_12219:
[----:B------:R-:W2:Y:S02]  /*6f80*/  LDG.E.64 R2, desc[UR36][R2.64] ;  /* 0x0000002402027981 */ /* 0x000ea4000c1e1b00 */
[----:B--2---:R0:W1:Y:S01]  /*6f90*/  F2I.F64.TRUNC R22, R2 ;  /* 0x0000000200167311 */ /* 0x004062000030d100 */
[----:B------:R-:W-:Y:S05]  /*6fa0*/  BRA `(.L_x_12214) ;  /* 0x0000000800a87947 */ /* 0x000fea0003800000 */
.L_x_12209:
        /* <DEDUP_REMOVED lines=12> */
.L_x_12223:
[----:B------:R-:W2:Y:S02]  /*7070*/  LDG.E.64 R2, desc[UR36][R2.64] ;  /* 0x0000002402027981 */ /* 0x000ea4000c1e1b00 */
[----:B--2---:R0:W1:Y:S01]  /*7080*/  F2I.F64.TRUNC R22, R2 ;  /* 0x0000000200167311 */ /* 0x004062000030d100 */
[----:B------:R-:W-:Y:S05]  /*7090*/  BRA `(.L_x_12214) ;  /* 0x00000008006c7947 */ /* 0x000fea0003800000 */
.L_x_12222:
        /* <DEDUP_REMOVED lines=28> */
.L_x_12225:
        /* <DEDUP_REMOVED lines=15> */
.L_x_12224:
[----:B------:R-:W2:Y:S02]  /*7350*/  LDG.E.U16 R0, desc[UR36][R2.64] ;  /* 0x0000002402007981 */ /* 0x000ea4000c1e1500 */
[----:B--2---:R-:W-:-:S06]  /*7360*/  IMAD.U32 R0, R0, 0x10000, RZ ;  /* 0x0001000000007824 */ /* 0x004fcc00078e00ff */
[----:B------:R-:W0:Y:S02]  /*7370*/  F2I.FTZ.TRUNC.NTZ R0, R0 ;  /* 0x0000000000007305 */ /* 0x000e24000021f100 */
[----:B0-----:R-:W-:Y:S01]  /*7380*/  PRMT R22, R0, 0x7610, R22 ;  /* 0x0000761000167816 */ /* 0x001fe20000000016 */
[----:B------:R-:W-:Y:S06]  /*7390*/  BRA `(.L_x_12214) ;  /* 0x0000000400ac7947 */ /* 0x000fec0003800000 */
.L_x_12221:
        /* <DEDUP_REMOVED lines=10> */
.L_x_12228:
        /* <DEDUP_REMOVED lines=21> */
.L_x_12232:
[----:B------:R-:W-:Y:S05]  /*7590*/  BSYNC B1 ;  /* 0x0000000000017941 */ /* 0x000fea0003800000 */
.L_x_12231:
[----:B------:R-:W-:Y:S01]  /*75a0*/  LEA R3, R0, 0x3b800000, 0x17 ;  /* 0x3b80000000037811 */ /* 0x000fe200078eb8ff */
[----:B------:R-:W-:-:S05]  /*75b0*/  IMAD.SHL.U32 R0, R2, 0x100000, RZ ;  /* 0x0010000002007824 */ /* 0x000fca00078e00ff */
[----:B------:R-:W-:-:S07]  /*75c0*/  LOP3.LUT R0, R3, R0, R4, 0xfe, !PT ;  /* 0x0000000003007212 */ /* 0x000fce00078efe04 */
.L_x_12230:
[----:B------:R-:W-:Y:S05]  /*75d0*/  BSYNC B0 ;  /* 0x0000000000007941 */ /* 0x000fea0003800000 */
.L_x_12229:
[----:B------:R-:W0:Y:S02]  /*75e0*/  F2I.FTZ.TRUNC.NTZ R0, R0 ;  /* 0x0000000000007305 */ /* 0x000e24000021f100 */
[----:B0-----:R-:W-:Y:S01]  /*75f0*/  PRMT R22, R0, 0x7610, R22 ;  /* 0x0000761000167816 */ /* 0x001fe20000000016 */
[----:B------:R-:W-:Y:S06]  /*7600*/  BRA `(.L_x_12214) ;  /* 0x0000000400107947 */ /* 0x000fec0003800000 */
.L_x_12227:
        /* <DEDUP_REMOVED lines=21> */
.L_x_12236:
[----:B------:R-:W-:Y:S05]  /*7760*/  BSYNC B1 ;  /* 0x0000000000017941 */ /* 0x000fea0003800000 */
.L_x_12235:
[----:B------:R-:W-:Y:S01]  /*7770*/  LEA R3, R0, 0x37800000, 0x17 ;  /* 0x3780000000037811 */ /* 0x000fe200078eb8ff */
[----:B------:R-:W-:-:S05]  /*7780*/  IMAD.SHL.U32 R0, R2, 0x200000, RZ ;  /* 0x0020000002007824 */ /* 0x000fca00078e00ff */
[----:B------:R-:W-:-:S07]  /*7790*/  LOP3.LUT R0, R3, R0, R4, 0xfe, !PT ;  /* 0x0000000003007212 */ /* 0x000fce00078efe04 */
.L_x_12234:
[----:B------:R-:W-:Y:S05]  /*77a0*/  BSYNC B0 ;  /* 0x0000000000007941 */ /* 0x000fea0003800000 */
.L_x_12233:
[----:B------:R-:W0:Y:S02]  /*77b0*/  F2I.FTZ.TRUNC.NTZ R0, R0 ;  /* 0x0000000000007305 */ /* 0x000e24000021f100 */
[----:B0-----:R-:W-:Y:S01]  /*77c0*/  PRMT R22, R0, 0x7610, R22 ;  /* 0x0000761000167816 */ /* 0x001fe20000000016 */
[----:B------:R-:W-:Y:S06]  /*77d0*/  BRA `(.L_x_12214) ;  /* 0x00000000009c7947 */ /* 0x000fec0003800000 */
.L_x_12226:
        /* <DEDUP_REMOVED lines=14> */
.L_x_12240:
[----:B------:R-:W-:Y:S05]  /*78c0*/  BSYNC B0 ;  /* 0x0000000000007941 */ /* 0x000fea0003800000 */
.L_x_12239:
[----:B------:R-:W0:Y:S02]  /*78d0*/  F2I.FTZ.TRUNC.NTZ R0, R0 ;  /* 0x0000000000007305 */ /* 0x000e24000021f100 */
[----:B0-----:R-:W-:Y:S01]  /*78e0*/  PRMT R22, R0, 0x7610, R22 ;  /* 0x0000761000167816 */ /* 0x001fe20000000016 */
[----:B------:R-:W-:Y:S06]  /*78f0*/  BRA `(.L_x_12214) ;  /* 0x0000000000547947 */ /* 0x000fec0003800000 */
.L_x_12213:
        /* <DEDUP_REMOVED lines=16> */
.L_x_12241:
[----:B------:R-:W-:Y:S01]  /*7a00*/  PRMT R22, RZ, 0x7610, R22 ;  /* 0x00007610ff167816 */ /* 0x000fe20000000016 */
[----:B------:R-:W-:Y:S06]  /*7a10*/  BRA `(.L_x_12214) ;  /* 0x00000000000c7947 */ /* 0x000fec0003800000 */
.L_x_12238:
[----:B------:R0:W5:Y:S01]  /*7a20*/  LDG.E.U16 R22, desc[UR36][R2.64] ;  /* 0x0000002402167981 */ /* 0x000162000c1e1500 */
[----:B------:R-:W-:Y:S05]  /*7a30*/  BRA `(.L_x_12214) ;  /* 0x0000000000047947 */ /* 0x000fea0003800000 */
.L_x_12237:
[----:B------:R0:W5:Y:S02]  /*7a40*/  LDG.E.U16 R22, desc[UR36][R2.64] ;  /* 0x0000002402167981 */ /* 0x000164000c1e1500 */
.L_x_12214:
        /* <DEDUP_REMOVED lines=17> */
.L_x_12245:
[----:B------:R0:W5:Y:S01]  /*7b60*/  LDG.E.U8 R23, desc[UR36][R2.64] ;  /* 0x0000002402177981 */ /* 0x000162000c1e1100 */
[----:B------:R-:W-:Y:S05]  /*7b70*/  BRA `(.L_x_12247) ;  /* 0x0000000c00547947 */ /* 0x000fea0003800000 */
.L_x_12244:
        /* <DEDUP_REMOVED lines=8> */
.L_x_12249:
[----:B------:R3:W5:Y:S01]  /*7c00*/  LDG.E.U16 R23, desc[UR36][R2.64] ;  /* 0x0000002402177981 */ /* 0x000762000c1e1500 */
[----:B------:R-:W-:Y:S05]  /*7c10*/  BRA `(.L_x_12247) ;  /* 0x0000000c002c7947 */ /* 0x000fea0003800000 */
.L_x_12248:
[----:B------:R2:W5:Y:S01]  /*7c20*/  LDG.E.U16 R23, desc[UR36][R2.64] ;  /* 0x0000002402177981 */ /* 0x000562000c1e1500 */
[----:B------:R-:W-:Y:S05]  /*7c30*/  BRA `(.L_x_12247) ;  /* 0x0000000c00247947 */ /* 0x000fea0003800000 */
.L_x_12243:
        /* <DEDUP_REMOVED lines=9> */
.L_x_12251:
[----:B------:R-:W2:Y:S02]  /*7cd0*/  LDG.E.U16 R0, desc[UR36][R2.64] ;  /* 0x0000002402007981 */ /* 0x000ea4000c1e1500 */
[----:B--2---:R-:W-:-:S06]  /*7ce0*/  HADD2.F32 R0, -RZ, R0.H0_H0 ;  /* 0x20000000ff007230 */ /* 0x004fcc0000004100 */
[----:B------:R-:W0:Y:S02]  /*7cf0*/  F2I.FTZ.TRUNC.NTZ R0, R0 ;  /* 0x0000000000007305 */ /* 0x000e24000021f100 */
[----:B0-----:R-:W-:Y:S01]  /*7d00*/  PRMT R23, R0, 0x7610, R23 ;  /* 0x0000761000177816 */ /* 0x001fe20000000017 */
[----:B------:R-:W-:Y:S06]  /*7d10*/  BRA `(.L_x_12247) ;  /* 0x0000000800ec7947 */ /* 0x000fec0003800000 */
.L_x_12250:
        /* <DEDUP_REMOVED lines=9> */
.L_x_12253:
[----:B------:R-:W2:Y:S02]  /*7db0*/  LDG.E.U16 R2, desc[UR36][R2.64] ;  /* 0x0000002402027981 */ /* 0x000ea4000c1e1500 */
[----:B--2---:R-:W-:-:S06]  /*7dc0*/  HADD2.F32 R0, -RZ, R2.H0_H0 ;  /* 0x20000002ff007230 */ /* 0x004fcc0000004100 */
[----:B------:R-:W0:Y:S02]  /*7dd0*/  F2I.FTZ.TRUNC.NTZ R0, R0 ;  /* 0x0000000000007305 */ /* 0x000e24000021f100 */
[----:B0-----:R-:W-:Y:S01]  /*7de0*/  PRMT R23, R0, 0x7610, R23 ;  /* 0x0000761000177816 */ /* 0x001fe20000000017 */
[----:B------:R-:W-:Y:S06]  /*7df0*/  BRA `(.L_x_12247) ;  /* 0x0000000800b47947 */ /* 0x000fec0003800000 */
.L_x_12252:
[----:B------:R-:W2:Y:S02]  /*7e00*/  LDG.E.64 R2, desc[UR36][R2.64] ;  /* 0x0000002402027981 */ /* 0x000ea4000c1e1b00 */
[----:B--2---:R0:W1:Y:S01]  /*7e10*/  F2I.F64.TRUNC R23, R2 ;  /* 0x0000000200177311 */ /* 0x004062000030d100 */
[----:B------:R-:W-:Y:S05]  /*7e20*/  BRA `(.L_x_12247) ;  /* 0x0000000800a87947 */ /* 0x000fea0003800000 */
.L_x_12242:
        /* <DEDUP_REMOVED lines=12> */
.L_x_12256:
[----:B------:R-:W2:Y:S02]  /*7ef0*/  LDG.E.64 R2, desc[UR36][R2.64] ;  /* 0x0000002402027981 */ /* 0x000ea4000c1e1b00 */
[----:B--2---:R0:W1:Y:S01]  /*7f00*/  F2I.F64.TRUNC R23, R2 ;  /* 0x0000000200177311 */ /* 0x004062000030d100 */
[----:B------:R-:W-:Y:S05]  /*7f10*/  BRA `(.L_x_12247) ;  /* 0x00000008006c7947 */ /* 0x000fea0003800000 */
.L_x_12255:
        /* <DEDUP_REMOVED lines=28> */
.L_x_12258:
        /* <DEDUP_REMOVED lines=15> */
.L_x_12257:
[----:B------:R-:W2:Y:S02]  /*81d0*/  LDG.E.U16 R0, desc[UR36][R2.64] ;  /* 0x0000002402007981 */ /* 0x000ea4000c1e1500 */
[----:B--2---:R-:W-:-:S06]  /*81e0*/  IMAD.U32 R0, R0, 0x10000, RZ ;  /* 0x0001000000007824 */ /* 0x004fcc00078e00ff */
[----:B------:R-:W0:Y:S02]  /*81f0*/  F2I.FTZ.TRUNC.NTZ R0, R0 ;  /* 0x0000000000007305 */ /* 0x000e24000021f100 */
[----:B0-----:R-:W-:Y:S01]  /*8200*/  PRMT R23, R0, 0x7610, R23 ;  /* 0x0000761000177816 */ /* 0x001fe20000000017 */
[----:B------:R-:W-:Y:S06]  /*8210*/  BRA `(.L_x_12247) ;  /* 0x0000000400ac7947 */ /* 0x000fec0003800000 */
.L_x_12254:
        /* <DEDUP_REMOVED lines=10> */
.L_x_12261:
        /* <DEDUP_REMOVED lines=21> */
.L_x_12265:
[----:B------:R-:W-:Y:S05]  /*8410*/  BSYNC B1 ;  /* 0x0000000000017941 */ /* 0x000fea0003800000 */
.L_x_12264:
[----:B------:R-:W-:Y:S01]  /*8420*/  LEA R3, R0, 0x3b800000, 0x17 ;  /* 0x3b80000000037811 */ /* 0x000fe200078eb8ff */
[----:B------:R-:W-:-:S05]  /*8430*/  IMAD.SHL.U32 R0, R2, 0x100000, RZ ;  /* 0x0010000002007824 */ /* 0x000fca00078e00ff */
[----:B------:R-:W-:-:S07]  /*8440*/  LOP3.LUT R0, R3, R0, R4, 0xfe, !PT ;  /* 0x0000000003007212 */ /* 0x000fce00078efe04 */
.L_x_12263:
[----:B------:R-:W-:Y:S05]  /*8450*/  BSYNC B0 ;  /* 0x0000000000007941 */ /* 0x000fea0003800000 */
.L_x_12262:
[----:B------:R-:W0:Y:S02]  /*8460*/  F2I.FTZ.TRUNC.NTZ R0, R0 ;  /* 0x0000000000007305 */ /* 0x000e24000021f100 */
[----:B0-----:R-:W-:Y:S01]  /*8470*/  PRMT R23, R0, 0x7610, R23 ;  /* 0x0000761000177816 */ /* 0x001fe20000000017 */
[----:B------:R-:W-:Y:S06]  /*8480*/  BRA `(.L_x_12247) ;  /* 0x0000000400107947 */ /* 0x000fec0003800000 */
.L_x_12260:
        /* <DEDUP_REMOVED lines=21> */
.L_x_12269:
[----:B------:R-:W-:Y:S05]  /*85e0*/  BSYNC B1 ;  /* 0x0000000000017941 */ /* 0x000fea0003800000 */
.L_x_12268:
[----:B------:R-:W-:Y:S01]  /*85f0*/  LEA R3, R0, 0x37800000, 0x17 ;  /* 0x3780000000037811 */ /* 0x000fe200078eb8ff */
[----:B------:R-:W-:-:S05]  /*8600*/  IMAD.SHL.U32 R0, R2, 0x200000, RZ ;  /* 0x0020000002007824 */ /* 0x000fca00078e00ff */
[----:B------:R-:W-:-:S07]  /*8610*/  LOP3.LUT R0, R3, R0, R4, 0xfe, !PT ;  /* 0x0000000003007212 */ /* 0x000fce00078efe04 */
.L_x_12267:
[----:B------:R-:W-:Y:S05]  /*8620*/  BSYNC B0 ;  /* 0x0000000000007941 */ /* 0x000fea0003800000 */
.L_x_12266:
[----:B------:R-:W0:Y:S02]  /*8630*/  F2I.FTZ.TRUNC.NTZ R0, R0 ;  /* 0x0000000000007305 */ /* 0x000e24000021f100 */
[----:B0-----:R-:W-:Y:S01]  /*8640*/  PRMT R23, R0, 0x7610, R23 ;  /* 0x0000761000177816 */ /* 0x001fe20000000017 */
[----:B------:R-:W-:Y:S06]  /*8650*/  BRA `(.L_x_12247) ;  /* 0x00000000009c7947 */ /* 0x000fec0003800000 */
.L_x_12259:
        /* <DEDUP_REMOVED lines=14> */
.L_x_12273:
[----:B------:R-:W-:Y:S05]  /*8740*/  BSYNC B0 ;  /* 0x0000000000007941 */ /* 0x000fea0003800000 */
.L_x_12272:
[----:B------:R-:W0:Y:S02]  /*8750*/  F2I.FTZ.TRUNC.NTZ R0, R0 ;  /* 0x0000000000007305 */ /* 0x000e24000021f100 */
[----:B0-----:R-:W-:Y:S01]  /*8760*/  PRMT R23, R0, 0x7610, R23 ;  /* 0x0000761000177816 */ /* 0x001fe20000000017 */
[----:B------:R-:W-:Y:S06]  /*8770*/  BRA `(.L_x_12247) ;  /* 0x0000000000547947 */ /* 0x000fec0003800000 */
.L_x_12246:
        /* <DEDUP_REMOVED lines=16> */
.L_x_12274:
[----:B------:R-:W-:Y:S01]  /*8880*/  PRMT R23, RZ, 0x7610, R23 ;  /* 0x00007610ff177816 */ /* 0x000fe20000000017 */
[----:B------:R-:W-:Y:S06]  /*8890*/  BRA `(.L_x_12247) ;  /* 0x00000000000c7947 */ /* 0x000fec0003800000 */
.L_x_12271:
[----:B------:R0:W5:Y:S01]  /*88a0*/  LDG.E.U16 R23, desc[UR36][R2.64] ;  /* 0x0000002402177981 */ /* 0x000162000c1e1500 */
[----:B------:R-:W-:Y:S05]  /*88b0*/  BRA `(.L_x_12247) ;  /* 0x0000000000047947 */ /* 0x000fea0003800000 */
.L_x_12270:
[----:B------:R0:W5:Y:S02]  /*88c0*/  LDG.E.U16 R23, desc[UR36][R2.64] ;  /* 0x0000002402177981 */ /* 0x000164000c1e1500 */
.L_x_12247:
        /* <DEDUP_REMOVED lines=17> */
.L_x_12278:
[----:B------:R0:W5:Y:S01]  /*89e0*/  LDG.E.U8 R0, desc[UR36][R2.64] ;  /* 0x0000002402007981 */ /* 0x000162000c1e1100 */
[----:B------:R-:W-:Y:S05]  /*89f0*/  BRA `(.L_x_12280) ;  /* 0x0000000c00547947 */ /* 0x000fea0003800000 */
.L_x_12277:
        /* <DEDUP_REMOVED lines=8> */
.L_x_12282:
[----:B------:R0:W5:Y:S01]  /*8a80*/  LDG.E.U16 R0, desc[UR36][R2.64] ;  /* 0x0000002402007981 */ /* 0x000162000c1e1500 */
[----:B------:R-:W-:Y:S05]  /*8a90*/  BRA `(.L_x_12280) ;  /* 0x0000000c002c7947 */ /* 0x000fea0003800000 */
.L_x_12281:
[----:B------:R0:W5:Y:S01]  /*8aa0*/  LDG.E.U16 R0, desc[UR36][R2.64] ;  /* 0x0000002402007981 */ /* 0x000162000c1e1500 */
[----:B------:R-:W-:Y:S05]  /*8ab0*/  BRA `(.L_x_12280) ;  /* 0x0000000c00247947 */ /* 0x000fea0003800000 */
.L_x_12276:
        /* <DEDUP_REMOVED lines=9> */
.L_x_12284:
[----:B------:R-:W2:Y:S02]  /*8b50*/  LDG.E.U16 R4, desc[UR36][R2.64] ;  /* 0x0000002402047981 */ /* 0x000ea4000c1e1500 */
[----:B--2---:R-:W-:-:S06]  /*8b60*/  HADD2.F32 R4, -RZ, R4.H0_H0 ;  /* 0x20000004ff047230 */ /* 0x004fcc0000004100 */
[----:B------:R-:W0:Y:S02]  /*8b70*/  F2I.FTZ.TRUNC.NTZ R4, R4 ;  /* 0x0000000400047305 */ /* 0x000e24000021f100 */
[----:B0-----:R-:W-:Y:S01]  /*8b80*/  PRMT R0, R4, 0x7610, R0 ;  /* 0x0000761004007816 */ /* 0x001fe20000000000 */
[----:B------:R-:W-:Y:S06]  /*8b90*/  BRA `(.L_x_12280) ;  /* 0x0000000800ec7947 */ /* 0x000fec0003800000 */
.L_x_12283:
        /* <DEDUP_REMOVED lines=9> */
.L_x_12286:
[----:B------:R-:W2:Y:S02]  /*8c30*/  LDG.E.U16 R2, desc[UR36][R2.64] ;  /* 0x0000002402027981 */ /* 0x000ea4000c1e1500 */
[----:B--2---:R-:W-:-:S06]  /*8c40*/  HADD2.F32 R4, -RZ, R2.H0_H0 ;  /* 0x20000002ff047230 */ /* 0x004fcc0000004100 */
[----:B------:R-:W0:Y:S02]  /*8c50*/  F2I.FTZ.TRUNC.NTZ R4, R4 ;  /* 0x0000000400047305 */ /* 0x000e24000021f100 */
[----:B0-----:R-:W-:Y:S01]  /*8c60*/  PRMT R0, R4, 0x7610, R0 ;  /* 0x0000761004007816 */ /* 0x001fe20000000000 */
[----:B------:R-:W-:Y:S06]  /*8c70*/  BRA `(.L_x_12280) ;  /* 0x0000000800b47947 */ /* 0x000fec0003800000 */
.L_x_12285:
[----:B------:R-:W2:Y:S02]  /*8c80*/  LDG.E.64 R2, desc[UR36][R2.64] ;  /* 0x0000002402027981 */ /* 0x000ea4000c1e1b00 */
[----:B--2---:R0:W1:Y:S01]  /*8c90*/  F2I.F64.TRUNC R0, R2 ;  /* 0x0000000200007311 */ /* 0x004062000030d100 */
[----:B------:R-:W-:Y:S05]  /*8ca0*/  BRA `(.L_x_12280) ;  /* 0x0000000800a87947 */ /* 0x000fea0003800000 */
.L_x_12275:
        /* <DEDUP_REMOVED lines=12> */
.L_x_12289:
[----:B------:R-:W2:Y:S02]  /*8d70*/  LDG.E.64 R2, desc[UR36][R2.64] ;  /* 0x0000002402027981 */ /* 0x000ea4000c1e1b00 */
[----:B--2---:R3:W4:Y:S01]  /*8d80*/  F2I.F64.TRUNC R0, R2 ;  /* 0x0000000200007311 */ /* 0x004722000030d100 */
[----:B------:R-:W-:Y:S05]  /*8d90*/  BRA `(.L_x_12280) ;  /* 0x00000008006c7947 */ /* 0x000fea0003800000 */
.L_x_12288:
        /* <DEDUP_REMOVED lines=28> */
.L_x_12291:
        /* <DEDUP_REMOVED lines=15> */
.L_x_12290:
[----:B------:R-:W2:Y:S02]  /*9050*/  LDG.E.U16 R4, desc[UR36][R2.64] ;  /* 0x0000002402047981 */ /* 0x000ea4000c1e1500 */
[----:B--2---:R-:W-:-:S06]  /*9060*/  IMAD.U32 R4, R4, 0x10000, RZ ;  /* 0x0001000004047824 */ /* 0x004fcc00078e00ff */
[----:B------:R-:W0:Y:S02]  /*9070*/  F2I.FTZ.TRUNC.NTZ R4, R4 ;  /* 0x0000000400047305 */ /* 0x000e24000021f100 */
[----:B0-----:R-:W-:Y:S01]  /*9080*/  PRMT R0, R4, 0x7610, R0 ;  /* 0x0000761004007816 */ /* 0x001fe20000000000 */
[----:B------:R-:W-:Y:S06]  /*9090*/  BRA `(.L_x_12280) ;  /* 0x0000000400ac7947 */ /* 0x000fec0003800000 */
.L_x_12287:
        /* <DEDUP_REMOVED lines=10> */
.L_x_12294:
        /* <DEDUP_REMOVED lines=21> */
.L_x_12298:
[----:B------:R-:W-:Y:S05]  /*9290*/  BSYNC B1 ;  /* 0x0000000000017941 */ /* 0x000fea0003800000 */
.L_x_12297:
[----:B------:R-:W-:Y:S01]  /*92a0*/  IMAD.SHL.U32 R2, R2, 0x100000, RZ ;  /* 0x0010000002027824 */ /* 0x000fe200078e00ff */
[----:B------:R-:W-:-:S04]  /*92b0*/  LEA R3, R0, 0x3b800000, 0x17 ;  /* 0x3b80000000037811 */ /* 0x000fc800078eb8ff */
[----:B------:R-:W-:-:S07]  /*92c0*/  LOP3.LUT R4, R3, R2, R4, 0xfe, !PT ;  /* 0x0000000203047212 */ /* 0x000fce00078efe04 */
.L_x_12296:
[----:B------:R-:W-:Y:S05]  /*92d0*/  BSYNC B0 ;  /* 0x0000000000007941 */ /* 0x000fea0003800000 */
.L_x_12295:
[----:B------:R-:W0:Y:S02]  /*92e0*/  F2I.FTZ.TRUNC.NTZ R4, R4 ;  /* 0x0000000400047305 */ /* 0x000e24000021f100 */
[----:B0-----:R-:W-:Y:S01]  /*92f0*/  PRMT R0, R4, 0x7610, R0 ;  /* 0x0000761004007816 */ /* 0x001fe20000000000 */
[----:B------:R-:W-:Y:S06]  /*9300*/  BRA `(.L_x_12280) ;  /* 0x0000000400107947 */ /* 0x000fec0003800000 */
.L_x_12293:
        /* <DEDUP_REMOVED lines=21> */
.L_x_12302:
[----:B------:R-:W-:Y:S05]  /*9460*/  BSYNC B1 ;  /* 0x0000000000017941 */ /* 0x000fea0003800000 */
.L_x_12301:
[----:B------:R-:W-:Y:S01]  /*9470*/  IMAD.SHL.U32 R2, R2, 0x200000, RZ ;  /* 0x0020000002027824 */ /* 0x000fe200078e00ff */
[----:B------:R-:W-:-:S04]  /*9480*/  LEA R3, R0, 0x37800000, 0x17 ;  /* 0x3780000000037811 */ /* 0x000fc800078eb8ff */
[----:B------:R-:W-:-:S07]  /*9490*/  LOP3.LUT R4, R3, R2, R4, 0xfe, !PT ;  /* 0x0000000203047212 */ /* 0x000fce00078efe04 */
.L_x_12300:
[----:B------:R-:W-:Y:S05]  /*94a0*/  BSYNC B0 ;  /* 0x0000000000007941 */ /* 0x000fea0003800000 */
.L_x_12299:
[----:B------:R-:W0:Y:S02]  /*94b0*/  F2I.FTZ.TRUNC.NTZ R4, R4 ;  /* 0x0000000400047305 */ /* 0x000e24000021f100 */
[----:B0-----:R-:W-:Y:S01]  /*94c0*/  PRMT R0, R4, 0x7610, R0 ;  /* 0x0000761004007816 */ /* 0x001fe20000000000 */
[----:B------:R-:W-:Y:S06]  /*94d0*/  BRA `(.L_x_12280) ;  /* 0x00000000009c7947 */ /* 0x000fec0003800000 */
.L_x_12292:
        /* <DEDUP_REMOVED lines=14> */
.L_x_12306:
[----:B------:R-:W-:Y:S05]  /*95c0*/  BSYNC B0 ;  /* 0x0000000000007941 */ /* 0x000fea0003800000 */
.L_x_12305:
[----:B------:R-:W0:Y:S02]  /*95d0*/  F2I.FTZ.TRUNC.NTZ R4, R4 ;  /* 0x0000000400047305 */ /* 0x000e24000021f100 */
[----:B0-----:R-:W-:Y:S01]  /*95e0*/  PRMT R0, R4, 0x7610, R0 ;  /* 0x0000761004007816 */ /* 0x001fe20000000000 */
[----:B------:R-:W-:Y:S06]  /*95f0*/  BRA `(.L_x_12280) ;  /* 0x0000000000547947 */ /* 0x000fec0003800000 */
.L_x_12279:
        /* <DEDUP_REMOVED lines=16> */
.L_x_12307:
[----:B------:R-:W-:Y:S01]  /*9700*/  PRMT R0, RZ, 0x7610, R0 ;  /* 0x00007610ff007816 */ /* 0x000fe20000000000 */
[----:B------:R-:W-:Y:S06]  /*9710*/  BRA `(.L_x_12280) ;  /* 0x00000000000c7947 */ /* 0x000fec0003800000 */
.L_x_12304:
[----:B------:R1:W5:Y:S01]  /*9720*/  LDG.E.U16 R0, desc[UR36][R2.64] ;  /* 0x0000002402007981 */ /* 0x000362000c1e1500 */
[----:B------:R-:W-:Y:S05]  /*9730*/  BRA `(.L_x_12280) ;  /* 0x0000000000047947 */ /* 0x000fea0003800000 */
.L_x_12303:
[----:B------:R0:W5:Y:S02]  /*9740*/  LDG.E.U16 R0, desc[UR36][R2.64] ;  /* 0x0000002402007981 */ /* 0x000164000c1e1500 */
.L_x_12280:
[----:B------:R-:W4:Y:S01]  /*9750*/  LDC.U8 R6, c[0x0][0x508] ;  /* 0x00014200ff067b82 */ /* 0x000f220000000000 */
[----:B-----5:R-:W-:Y:S01]  /*9760*/  PRMT R22, R22, 0x9910, RZ ;  /* 0x0000991016167816 */ /* 0x020fe200000000ff */
[----:B------:R-:W-:Y:S01]  /*9770*/  ULDC.U16 UR4, c[0x0][0x4f8] ;  /* 0x00013e0000047ab9 */ /* 0x000fe20000000400 */
[----:B------:R-:W-:Y:S01]  /*9780*/  ULDC.U16 UR5, c[0x0][0x4fa] ;  /* 0x00013e8000057ab9 */ /* 0x000fe20000000400 */
[----:B------:R-:W-:Y:S01]  /*9790*/  UPRMT UR4, UR4, 0x9910, URZ ;  /* 0x0000991004047896 */ /* 0x000fe2000800003f */
[----:B0123--:R-:W-:Y:S01]  /*97a0*/  PRMT R3, R23, 0x9910, RZ ;  /* 0x0000991017037816 */ /* 0x00ffe200000000ff */
[----:B------:R-:W-:Y:S01]  /*97b0*/  UPRMT UR5, UR5, 0x9910, URZ ;  /* 0x0000991005057896 */ /* 0x000fe2000800003f */
[----:B----4-:R-:W-:Y:S01]  /*97c0*/  PRMT R2, R0, 0x9910, RZ ;  /* 0x0000991000027816 */ /* 0x010fe200000000ff */
        /* <DEDUP_REMOVED lines=18> */
.L_x_12311:
[----:B------:R0:W-:Y:S01]  /*98f0*/  STG.E.U8 desc[UR36][R16.64], R5 ;  /* 0x0000000510007986 */ /* 0x0001e2000c101124 */
[----:B------:R-:W-:Y:S05]  /*9900*/  BRA `(.L_x_12313) ;  /* 0x0000000c00647947 */ /* 0x000fea0003800000 */
.L_x_12310:
        /* <DEDUP_REMOVED lines=10> */
.L_x_12315:
[----:B------:R-:W-:-:S05]  /*99b0*/  PRMT R3, R5, 0x9910, RZ ;  /* 0x0000991005037816 */ /* 0x000fca00000000ff */
[----:B------:R0:W-:Y:S01]  /*99c0*/  STG.E desc[UR36][R16.64], R3 ;  /* 0x0000000310007986 */ /* 0x0001e2000c101924 */
[----:B------:R-:W-:Y:S05]  /*99d0*/  BRA `(.L_x_12313) ;  /* 0x0000000c00307947 */ /* 0x000fea0003800000 */
.L_x_12314:
[----:B------:R0:W-:Y:S01]  /*99e0*/  STG.E.U16 desc[UR36][R16.64], R5 ;  /* 0x0000000510007986 */ /* 0x0001e2000c101524 */
[----:B------:R-:W-:Y:S05]  /*99f0*/  BRA `(.L_x_12313) ;  /* 0x0000000c00287947 */ /* 0x000fea0003800000 */
.L_x_12309:
        /* <DEDUP_REMOVED lines=9> */
.L_x_12317:
[----:B------:R-:W0:Y:S02]  /*9a90*/  I2F.S16 R0, R5 ;  /* 0x0000000500007306 */ /* 0x000e240000101400 */
[----:B0-----:R-:W-:-:S05]  /*9aa0*/  F2FP.F16.F32.PACK_AB R0, RZ, R0 ;  /* 0x00000000ff00723e */ /* 0x001fca00000000ff */
[----:B------:R0:W-:Y:S01]  /*9ab0*/  STG.E.U16 desc[UR36][R16.64], R0 ;  /* 0x0000000010007986 */ /* 0x0001e2000c101524 */
[----:B------:R-:W-:Y:S05]  /*9ac0*/  BRA `(.L_x_12313) ;  /* 0x0000000800f47947 */ /* 0x000fea0003800000 */
.L_x_12316:
        /* <DEDUP_REMOVED lines=10> */
.L_x_12319:
[----:B------:R-:W0:Y:S02]  /*9b70*/  I2F.S16 R5, R5 ;  /* 0x0000000500057306 */ /* 0x000e240000101400 */
[----:B0-----:R-:W-:-:S04]  /*9b80*/  F2FP.F16.F32.PACK_AB R3, RZ, R5 ;  /* 0x00000005ff03723e */ /* 0x001fc800000000ff */
[----:B------:R-:W-:-:S05]  /*9b90*/  PRMT R3, R3, 0x5410, RZ ;  /* 0x0000541003037816 */ /* 0x000fca00000000ff */
[----:B------:R0:W-:Y:S01]  /*9ba0*/  STG.E desc[UR36][R16.64], R3 ;  /* 0x0000000310007986 */ /* 0x0001e2000c101924 */
[----:B------:R-:W-:Y:S05]  /*9bb0*/  BRA `(.L_x_12313) ;  /* 0x0000000800b87947 */ /* 0x000fea0003800000 */
.L_x_12318:
[----:B------:R-:W0:Y:S02]  /*9bc0*/  I2F.F64.S16 R2, R5 ;  /* 0x0000000500027312 */ /* 0x000e240000101c00 */
[----:B0-----:R0:W-:Y:S01]  /*9bd0*/  STG.E.64 desc[UR36][R16.64], R2 ;  /* 0x0000000210007986 */ /* 0x0011e2000c101b24 */
[----:B------:R-:W-:Y:S05]  /*9be0*/  BRA `(.L_x_12313) ;  /* 0x0000000800ac7947 */ /* 0x000fea0003800000 */
.L_x_12308:
        /* <DEDUP_REMOVED lines=13> */
.L_x_12322:
[----:B------:R-:W0:Y:S01]  /*9cc0*/  I2F.F64.S16 R4, R5 ;  /* 0x0000000500047312 */ /* 0x000e220000101c00 */
[----:B------:R-:W-:-:S05]  /*9cd0*/  CS2R R6, SRZ ;  /* 0x0000000000067805 */ /* 0x000fca000001ff00 */
[----:B0-----:R0:W-:Y:S01]  /*9ce0*/  STG.E.128 desc[UR36][R16.64], R4 ;  /* 0x0000000410007986 */ /* 0x0011e2000c101d24 */
[----:B------:R-:W-:Y:S05]  /*9cf0*/  BRA `(.L_x_12313) ;  /* 0x0000000800687947 */ /* 0x000fea0003800000 */
.L_x_12321:
        /* <DEDUP_REMOVED lines=21> */
.L_x_12326:
[----:B------:R-:W-:Y:S05]  /*9e50*/  BSYNC B0 ;  /* 0x0000000000007941 */ /* 0x000fea0003800000 */
.L_x_12325:
[----:B------:R-:W-:-:S05]  /*9e60*/  LOP3.LUT R3, R0, R3, RZ, 0xfc, !PT ;  /* 0x0000000300037212 */ /* 0x000fca00078efcff */
[----:B------:R0:W-:Y:S01]  /*9e70*/  STG.E.U8 desc[UR36][R16.64], R3 ;  /* 0x0000000310007986 */ /* 0x0001e2000c101124 */
[----:B------:R-:W-:Y:S05]  /*9e80*/  BRA `(.L_x_12313) ;  /* 0x0000000800047947 */ /* 0x000fea0003800000 */
.L_x_12324:
        /* <DEDUP_REMOVED lines=13> */
.L_x_12328:
[----:B------:R-:W-:Y:S01]  /*9f60*/  IMAD.MOV.U32 R0, RZ, RZ, 0x7f ;  /* 0x0000007fff007424 */ /* 0x000fe200078e00ff */
[----:B------:R-:W-:-:S04]  /*9f70*/  ISETP.GT.U32.AND P0, PT, R2, 0x7f800000, PT ;  /* 0x7f8000000200780c */ /* 0x000fc80003f04070 */
[----:B------:R-:W-:-:S09]  /*9f80*/  SEL R0, R0, 0x7c, P0 ;  /* 0x0000007c00007807 */ /* 0x000fd20000000000 */
.L_x_12329:
[----:B------:R-:W-:Y:S05]  /*9f90*/  BSYNC B0 ;  /* 0x0000000000007941 */ /* 0x000fea0003800000 */
.L_x_12327:
[----:B------:R-:W-:-:S04]  /*9fa0*/  LOP3.LUT R2, R5, 0x80000000, RZ, 0xc0, !PT ;  /* 0x8000000005027812 */ /* 0x000fc800078ec0ff */
[----:B------:R-:W-:-:S04]  /*9fb0*/  SHF.R.U32.HI R3, RZ, 0x18, R2 ;  /* 0x00000018ff037819 */ /* 0x000fc80000011602 */
[----:B------:R-:W-:-:S05]  /*9fc0*/  LOP3.LUT R3, R0, R3, RZ, 0xfc, !PT ;  /* 0x0000000300037212 */ /* 0x000fca00078efcff */
[----:B------:R0:W-:Y:S01]  /*9fd0*/  STG.E.U8 desc[UR36][R16.64], R3 ;  /* 0x0000000310007986 */ /* 0x0001e2000c101124 */
[----:B------:R-:W-:Y:S05]  /*9fe0*/  BRA `(.L_x_12313) ;  /* 0x0000000400ac7947 */ /* 0x000fea0003800000 */
.L_x_12323:
[----:B------:R-:W0:Y:S02]  /*9ff0*/  I2F.S16 R0, R5 ;  /* 0x0000000500007306 */ /* 0x000e240000101400 */
[----:B0-----:R-:W-:-:S05]  /*a000*/  F2FP.BF16.F32.PACK_AB R0, RZ, R0 ;  /* 0x00000000ff00723e */ /* 0x001fca00000010ff */
[----:B------:R0:W-:Y:S01]  /*a010*/  STG.E.U16 desc[UR36][R16.64], R0 ;  /* 0x0000000010007986 */ /* 0x0001e2000c101524 */
[----:B------:R-:W-:Y:S05]  /*a020*/  BRA `(.L_x_12313) ;  /* 0x00000004009c7947 */ /* 0x000fea0003800000 */
.L_x_12320:
        /* <DEDUP_REMOVED lines=10> */
.L_x_12332:
        /* <DEDUP_REMOVED lines=17> */
.L_x_12335:
[----:B------:R-:W-:-:S04]  /*a1e0*/  LOP3.LUT R2, R5, 0x80000000, RZ, 0xc0, !PT ;  /* 0x8000000005027812 */ /* 0x000fc800078ec0ff */
[----:B------:R-:W-:-:S04]  /*a1f0*/  SHF.R.U32.HI R3, RZ, 0x18, R2 ;  /* 0x00000018ff037819 */ /* 0x000fc80000011602 */
[----:B------:R-:W-:-:S04]  /*a200*/  LOP3.LUT R0, R0, R3, RZ, 0xfc, !PT ;  /* 0x0000000300007212 */ /* 0x000fc800078efcff */
[----:B------:R-:W-:-:S07]  /*a210*/  PRMT R8, R0, 0x7610, R8 ;  /* 0x0000761000087816 */ /* 0x000fce0000000008 */
.L_x_12334:
[----:B------:R-:W-:Y:S05]  /*a220*/  BSYNC B0 ;  /* 0x0000000000007941 */ /* 0x000fea0003800000 */
.L_x_12333:
[----:B------:R0:W-:Y:S01]  /*a230*/  STG.E.U8 desc[UR36][R16.64], R8 ;  /* 0x0000000810007986 */ /* 0x0001e2000c101124 */
[----:B------:R-:W-:Y:S05]  /*a240*/  BRA `(.L_x_12313) ;  /* 0x0000000400147947 */ /* 0x000fea0003800000 */
.L_x_12331:
        /* <DEDUP_REMOVED lines=17> */
.L_x_12338:
[----:B------:R-:W-:-:S04]  /*a360*/  LOP3.LUT R2, R5, 0x80000000, RZ, 0xc0, !PT ;  /* 0x8000000005027812 */ /* 0x000fc800078ec0ff */
[----:B------:R-:W-:-:S04]  /*a370*/  SHF.R.U32.HI R3, RZ, 0x18, R2 ;  /* 0x00000018ff037819 */ /* 0x000fc80000011602 */
[----:B------:R-:W-:-:S04]  /*a380*/  LOP3.LUT R0, R0, R3, RZ, 0xfc, !PT ;  /* 0x0000000300007212 */ /* 0x000fc800078efcff */
[----:B------:R-:W-:-:S07]  /*a390*/  PRMT R8, R0, 0x7610, R8 ;  /* 0x0000761000087816 */ /* 0x000fce0000000008 */
.L_x_12337:
[----:B------:R-:W-:Y:S05]  /*a3a0*/  BSYNC B0 ;  /* 0x0000000000007941 */ /* 0x000fea0003800000 */
.L_x_12336:
[----:B------:R3:W-:Y:S01]  /*a3b0*/  STG.E.U8 desc[UR36][R16.64], R8 ;  /* 0x0000000810007986 */ /* 0x0007e2000c101124 */
[----:B------:R-:W-:Y:S05]  /*a3c0*/  BRA `(.L_x_12313) ;  /* 0x0000000000b47947 */ /* 0x000fea0003800000 */
.L_x_12330:
        /* <DEDUP_REMOVED lines=22> */
.L_x_12312:
        /* <DEDUP_REMOVED lines=16> */
.L_x_12341:
[----:B------:R-:W-:Y:S05]  /*a630*/  BRA `(.L_x_12313) ;  /* 0x0000000000187947 */ /* 0x000fea0003800000 */
.L_x_12340:
[----:B------:R-:W-:-:S04]  /*a640*/  PRMT R2, R5, 0x9910, RZ ;  /* 0x0000991005027816 */ /* 0x000fc800000000ff */
[----:B------:R-:W-:-:S05]  /*a650*/  SHF.R.S32.HI R3, RZ, 0x1f, R2 ;  /* 0x0000001fff037819 */ /* 0x000fca0000011402 */
[----:B------:R2:W-:Y:S01]  /*a660*/  STG.E.64 desc[UR36][R16.64], R2 ;  /* 0x0000000210007986 */ /* 0x0005e2000c101b24 */
[----:B------:R-:W-:Y:S05]  /*a670*/  BRA `(.L_x_12313) ;  /* 0x0000000000087947 */ /* 0x000fea0003800000 */
.L_x_12339:
[----:B------:R-:W-:-:S05]  /*a680*/  PRMT R3, R5, 0x9910, RZ ;  /* 0x0000991005037816 */ /* 0x000fca00000000ff */
[----:B------:R0:W-:Y:S02]  /*a690*/  STG.E desc[UR36][R16.64], R3 ;  /* 0x0000000310007986 */ /* 0x0001e4000c101924 */
.L_x_12313:
[----:B------:R-:W-:-:S07]  /*a6a0*/  VIADD R19, R19, 0x80 ;  /* 0x0000008013137836 */ /* 0x000fce0000000000 */
.L_x_12207:
[----:B------:R-:W-:Y:S05]  /*a6b0*/  BSYNC B6 ;  /* 0x0000000000067941 */ /* 0x000fea0003800000 */
.L_x_12206:
        /* <DEDUP_REMOVED lines=384> */
.L_x_12344:
        /* <DEDUP_REMOVED lines=20> */
.L_x_12348:
[----:B------:R0:W5:Y:S01]  /*c000*/  LDG.E.U8 R22, desc[UR36][R2.64] ;  /* 0x0000002402167981 */ /* 0x000162000c1e1100 */
[----:B------:R-:W-:Y:S05]  /*c010*/  BRA `(.L_x_12350) ;  /* 0x0000000c00547947 */ /* 0x000fea0003800000 */
.L_x_12347:
        /* <DEDUP_REMOVED lines=8> */
.L_x_12352:
[----:B------:R0:W5:Y:S01]  /*c0a0*/  LDG.E.U16 R22, desc[UR36][R2.64] ;  /* 0x0000002402167981 */ /* 0x000162000c1e1500 */
[----:B------:R-:W-:Y:S05]  /*c0b0*/  BRA `(.L_x_12350) ;  /* 0x0000000c002c7947 */ /* 0x000fea0003800000 */
.L_x_12351:
[----:B------:R0:W5:Y:S01]  /*c0c0*/  LDG.E.U16 R22, desc[UR36][R2.64] ;  /* 0x0000002402167981 */ /* 0x000162000c1e1500 */
[----:B------:R-:W-:Y:S05]  /*c0d0*/  BRA `(.L_x_12350) ;  /* 0x0000000c00247947 */ /* 0x000fea0003800000 */
.L_x_12346:
        /* <DEDUP_REMOVED lines=9> */
.L_x_12354:
[----:B------:R-:W2:Y:S02]  /*c170*/  LDG.E.U16 R0, desc[UR36][R2.64] ;  /* 0x0000002402007981 */ /* 0x000ea4000c1e1500 */
[----:B--2---:R-:W-:-:S06]  /*c180*/  HADD2.F32 R0, -RZ, R0.H0_H0 ;  /* 0x20000000ff007230 */ /* 0x004fcc0000004100 */
[----:B------:R-:W0:Y:S02]  /*c190*/  F2I.FTZ.TRUNC.NTZ R0, R0 ;  /* 0x0000000000007305 */ /* 0x000e24000021f100 */
[----:B0-----:R-:W-:Y:S01]  /*c1a0*/  PRMT R22, R0, 0x7610, R22 ;  /* 0x0000761000167816 */ /* 0x001fe20000000016 */
[----:B------:R-:W-:Y:S06]  /*c1b0*/  BRA `(.L_x_12350) ;  /* 0x0000000800ec7947 */ /* 0x000fec0003800000 */
.L_x_12353:
        /* <DEDUP_REMOVED lines=9> */
.L_x_12356:
[----:B------:R-:W2:Y:S02]  /*c250*/  LDG.E.U16 R2, desc[UR36][R2.64] ;  /* 0x0000002402027981 */ /* 0x000ea4000c1e1500 */
[----:B--2---:R-:W-:-:S06]  /*c260*/  HADD2.F32 R0, -RZ, R2.H0_H0 ;  /* 0x20000002ff007230 */ /* 0x004fcc0000004100 */
[----:B------:R-:W0:Y:S02]  /*c270*/  F2I.FTZ.TRUNC.NTZ R0, R0 ;  /* 0x0000000000007305 */ /* 0x000e24000021f100 */
[----:B0-----:R-:W-:Y:S01]  /*c280*/  PRMT R22, R0, 0x7610, R22 ;  /* 0x0000761000167816 */ /* 0x001fe20000000016 */
[----:B------:R-:W-:Y:S06]  /*c290*/  BRA `(.L_x_12350) ;  /* 0x0000000800b47947 */ /* 0x000fec0003800000 */
.L_x_12355:
[----:B------:R-:W2:Y:S02]  /*c2a0*/  LDG.E.64 R2, desc[UR36][R2.64] ;  /* 0x0000002402027981 */ /* 0x000ea4000c1e1b00 */
[----:B--2---:R0:W1:Y:S01]  /*c2b0*/  F2I.F64.TRUNC R22, R2 ;  /* 0x0000000200167311 */ /* 0x004062000030d100 */
[----:B------:R-:W-:Y:S05]  /*c2c0*/  BRA `(.L_x_12350) ;  /* 0x0000000800a87947 */ /* 0x000fea0003800000 */
.L_x_12345:
        /* <DEDUP_REMOVED lines=12> */
.L_x_12359:
[----:B------:R-:W2:Y:S02]  /*c390*/  LDG.E.64 R2, desc[UR36][R2.64] ;  /* 0x0000002402027981 */ /* 0x000ea4000c1e1b00 */
[----:B--2---:R3:W4:Y:S01]  /*c3a0*/  F2I.F64.TRUNC R22, R2 ;  /* 0x0000000200167311 */ /* 0x004722000030d100 */
[----:B------:R-:W-:Y:S05]  /*c3b0*/  BRA `(.L_x_12350) ;  /* 0x00000008006c7947 */ /* 0x000fea0003800000 */
.L_x_12358:
        /* <DEDUP_REMOVED lines=28> */
.L_x_12361:
        /* <DEDUP_REMOVED lines=15> */
.L_x_12360:
[----:B------:R-:W2:Y:S02]  /*c670*/  LDG.E.U16 R0, desc[UR36][R2.64] ;  /* 0x0000002402007981 */ /* 0x000ea4000c1e1500 */
[----:B--2---:R-:W-:-:S06]  /*c680*/  IMAD.U32 R0, R0, 0x10000, RZ ;  /* 0x0001000000007824 */ /* 0x004fcc00078e00ff */
[----:B------:R-:W0:Y:S02]  /*c690*/  F2I.FTZ.TRUNC.NTZ R0, R0 ;  /* 0x0000000000007305 */ /* 0x000e24000021f100 */
[----:B0-----:R-:W-:Y:S01]  /*c6a0*/  PRMT R22, R0, 0x7610, R22 ;  /* 0x0000761000167816 */ /* 0x001fe20000000016 */
[----:B------:R-:W-:Y:S06]  /*c6b0*/  BRA `(.L_x_12350) ;  /* 0x0000000400ac7947 */ /* 0x000fec0003800000 */
.L_x_12357:
        /* <DEDUP_REMOVED lines=10> */
.L_x_12364:
        /* <DEDUP_REMOVED lines=21> */
.L_x_12368:
[----:B------:R-:W-:Y:S05]  /*c8b0*/  BSYNC B1 ;  /* 0x0000000000017941 */ /* 0x000fea0003800000 */
.L_x_12367:
[----:B------:R-:W-:Y:S01]  /*c8c0*/  LEA R3, R0, 0x3b800000, 0x17 ;  /* 0x3b80000000037811 */ /* 0x000fe200078eb8ff */
[----:B------:R-:W-:-:S05]  /*c8d0*/  IMAD.SHL.U32 R0, R2, 0x100000, RZ ;  /* 0x0010000002007824 */ /* 0x000fca00078e00ff */
[----:B------:R-:W-:-:S07]  /*c8e0*/  LOP3.LUT R0, R3, R0, R4, 0xfe, !PT ;  /* 0x0000000003007212 */ /* 0x000fce00078efe04 */
.L_x_12366:
[----:B------:R-:W-:Y:S05]  /*c8f0*/  BSYNC B0 ;  /* 0x0000000000007941 */ /* 0x000fea0003800000 */
.L_x_12365:
[----:B------:R-:W0:Y:S02]  /*c900*/  F2I.FTZ.TRUNC.NTZ R0, R0 ;  /* 0x0000000000007305 */ /* 0x000e24000021f100 */
[----:B0-----:R-:W-:Y:S01]  /*c910*/  PRMT R22, R0, 0x7610, R22 ;  /* 0x0000761000167816 */ /* 0x001fe20000000016 */
[----:B------:R-:W-:Y:S06]  /*c920*/  BRA `(.L_x_12350) ;  /* 0x0000000400107947 */ /* 0x000fec0003800000 */
.L_x_12363:
        /* <DEDUP_REMOVED lines=21> */
.L_x_12372:
[----:B------:R-:W-:Y:S05]  /*ca80*/  BSYNC B1 ;  /* 0x0000000000017941 */ /* 0x000fea0003800000 */
.L_x_12371:
[----:B------:R-:W-:Y:S01]  /*ca90*/  LEA R3, R0, 0x37800000, 0x17 ;  /* 0x3780000000037811 */ /* 0x000fe200078eb8ff */
[----:B------:R-:W-:-:S05]  /*caa0*/  IMAD.SHL.U32 R0, R2, 0x200000, RZ ;  /* 0x0020000002007824 */ /* 0x000fca00078e00ff */
[----:B------:R-:W-:-:S07]  /*cab0*/  LOP3.LUT R0, R3, R0, R4, 0xfe, !PT ;  /* 0x0000000003007212 */ /* 0x000fce00078efe04 */
.L_x_12370:
[----:B------:R-:W-:Y:S05]  /*cac0*/  BSYNC B0 ;  /* 0x0000000000007941 */ /* 0x000fea0003800000 */
.L_x_12369:
[----:B------:R-:W0:Y:S02]  /*cad0*/  F2I.FTZ.TRUNC.NTZ R0, R0 ;  /* 0x0000000000007305 */ /* 0x000e24000021f100 */
[----:B0-----:R-:W-:Y:S01]  /*cae0*/  PRMT R22, R0, 0x7610, R22 ;  /* 0x0000761000167816 */ /* 0x001fe20000000016 */
[----:B------:R-:W-:Y:S06]  /*caf0*/  BRA `(.L_x_12350) ;  /* 0x00000000009c7947 */ /* 0x000fec0003800000 */
.L_x_12362:
        /* <DEDUP_REMOVED lines=14> */
.L_x_12376:
[----:B------:R-:W-:Y:S05]  /*cbe0*/  BSYNC B0 ;  /* 0x0000000000007941 */ /* 0x000fea0003800000 */
.L_x_12375:
[----:B------:R-:W0:Y:S02]  /*cbf0*/  F2I.FTZ.TRUNC.NTZ R0, R0 ;  /* 0x0000000000007305 */ /* 0x000e24000021f100 */
[----:B0-----:R-:W-:Y:S01]  /*cc00*/  PRMT R22, R0, 0x7610, R22 ;  /* 0x0000761000167816 */ /* 0x001fe20000000016 */
[----:B------:R-:W-:Y:S06]  /*cc10*/  BRA `(.L_x_12350) ;  /* 0x0000000000547947 */ /* 0x000fec0003800000 */
.L_x_12349:
        /* <DEDUP_REMOVED lines=16> */
.L_x_12377:
[----:B------:R-:W-:Y:S01]  /*cd20*/  PRMT R22, RZ, 0x7610, R22 ;  /* 0x00007610ff167816 */ /* 0x000fe20000000016 */
[----:B------:R-:W-:Y:S06]  /*cd30*/  BRA `(.L_x_12350) ;  /* 0x00000000000c7947 */ /* 0x000fec0003800000 */
.L_x_12374:
[----:B------:R2:W5:Y:S01]  /*cd40*/  LDG.E.U16 R22, desc[UR36][R2.64] ;  /* 0x0000002402167981 */ /* 0x000562000c1e1500 */
[----:B------:R-:W-:Y:S05]  /*cd50*/  BRA `(.L_x_12350) ;  /* 0x0000000000047947 */ /* 0x000fea0003800000 */
.L_x_12373:
[----:B------:R1:W5:Y:S02]  /*cd60*/  LDG.E.U16 R22, desc[UR36][R2.64] ;  /* 0x0000002402167981 */ /* 0x000364000c1e1500 */
.L_x_12350:
        /* <DEDUP_REMOVED lines=17> */
.L_x_12381:
[----:B------:R0:W5:Y:S01]  /*ce80*/  LDG.E.U8 R23, desc[UR36][R2.64] ;  /* 0x0000002402177981 */ /* 0x000162000c1e1100 */
[----:B------:R-:W-:Y:S05]  /*ce90*/  BRA `(.L_x_12383) ;  /* 0x0000000c00547947 */ /* 0x000fea0003800000 */
.L_x_12380:
        /* <DEDUP_REMOVED lines=8> */
.L_x_12385:
[----:B------:R0:W5:Y:S01]  /*cf20*/  LDG.E.U16 R23, desc[UR36][R2.64] ;  /* 0x0000002402177981 */ /* 0x000162000c1e1500 */
[----:B------:R-:W-:Y:S05]  /*cf30*/  BRA `(.L_x_12383) ;  /* 0x0000000c002c7947 */ /* 0x000fea0003800000 */
.L_x_12384:
[----:B------:R0:W5:Y:S01]  /*cf40*/  LDG.E.U16 R23, desc[UR36][R2.64] ;  /* 0x0000002402177981 */ /* 0x000162000c1e1500 */
[----:B------:R-:W-:Y:S05]  /*cf50*/  BRA `(.L_x_12383) ;  /* 0x0000000c00247947 */ /* 0x000fea0003800000 */
.L_x_12379:
[----:B------:R-:W-:-:S13]  /*cf60*/  ISETP.GT.AND P0, PT, R0, 0x6, PT ;  /* 0x000000060000780c */ /* 0x000fda0003f04270 */
[----:B------:R-:W-:Y:S05]  /*cf70*/  @P0 BRA `(.L_x_12386) ;  /* 0x0000000000300947 */ /* 0x000fea0003800000 */
[----:B------:R-:W-:-:S13]  /*cf80*/  ISETP.NE.AND P0, PT, R0, 0x5, PT ;  /* 0x000000050000780c */ /* 0x000fda0003f05270 */
[----:B------:R-:W-:Y:S05]  /*cf90*/  @!P0 BRA `(.L_x_12387) ;  /* 0x0000000000148947 */ /* 0x000fea0003800000 */
[----:B------:R-:W-:-:S13]  /*cfa0*/  ISETP.NE.AND P0, PT, R0, 0x6, PT ;  /* 0x000000060000780c */ /* 0x000fda0003f05270 */
[----:B------:R-:W-:Y:S05]  /*cfb0*/  @P0 BRA `(.L_x_12382) ;  /* 0x0000000800b80947 */ /* 0x000fea0003800000 */
[----:B------:R-:W2:Y:S02]  /*cfc0*/  LDG.E R2, desc[UR36][R2.64] ;  /* 0x0000002402027981 */ /* 0x000ea4000c1e1900 */
[----:B--2---:R4:W0:Y:S01]  /*cfd0*/  F2I.FTZ.TRUNC.NTZ R23, R2 ;  /* 0x0000000200177305 */ /* 0x004822000021f100 */
[----:B------:R-:W-:Y:S05]  /*cfe0*/  BRA `(.L_x_12383) ;  /* 0x0000000c00007947 */ /* 0x000fea0003800000 */
.L_x_12387:
[----:B------:R-:W2:Y:S02]  /*cff0*/  LDG.E.U16 R0, desc[UR36][R2.64] ;  /* 0x0000002402007981 */ /* 0x000ea4000c1e1500 */
[----:B--2---:R-:W-:-:S06]  /*d000*/  HADD2.F32 R0, -RZ, R0.H0_H0 ;  /* 0x20000000ff007230 */ /* 0x004fcc0000004100 */
[----:B------:R-:W0:Y:S02]  /*d010*/  F2I.FTZ.TRUNC.NTZ R0, R0 ;  /* 0x0000000000007305 */ /* 0x000e24000021f100 */
[----:B0-----:R-:W-:Y:S01]  /*d020*/  PRMT R23, R0, 0x7610, R23 ;  /* 0x0000761000177816 */ /* 0x001fe20000000017 */
[----:B------:R-:W-:Y:S06]  /*d030*/  BRA `(.L_x_12383) ;  /* 0x0000000800ec7947 */ /* 0x000fec0003800000 */
.L_x_12386:
[----:B------:R-:W-:-:S13]  /*d040*/  ISETP.NE.AND P0, PT, R0, 0x7, PT ;  /* 0x000000070000780c */ /* 0x000fda0003f05270 */
[----:B------:R-:W-:Y:S05]  /*d050*/  @!P0 BRA `(.L_x_12388) ;  /* 0x0000000000308947 */ /* 0x000fea0003800000 */
[----:B------:R-:W-:-:S13]  /*d060*/  ISETP.NE.AND P0, PT, R0, 0x8, PT ;  /* 0x000000080000780c */ /* 0x000fda0003f05270 */
[----:B------:R-:W-:Y:S05]  /*d070*/  @!P0 BRA `(.L_x_12389) ;  /* 0x0000000000148947 */ /* 0x000fea0003800000 */
[----:B------:R-:W-:-:S13]  /*d080*/  ISETP.NE.AND P0, PT, R0, 0x9, PT ;  /* 0x000000090000780c */ /* 0x000fda0003f05270 */
[----:B------:R-:W-:Y:S05]  /*d090*/  @P0 BRA `(.L_x_12382) ;  /* 0x0000000800800947 */ /* 0x000fea0003800000 */
[----:B------:R-:W2:Y:S02]  /*d0a0*/  LDG.E R2, desc[UR36][R2.64] ;  /* 0x0000002402027981 */ /* 0x000ea4000c1e1900 */
[----:B--2---:R2:W3:Y:S01]  /*d0b0*/  F2I.FTZ.TRUNC.NTZ R23, R2 ;  /* 0x0000000200177305 */ /* 0x0044e2000021f100 */
[----:B------:R-:W-:Y:S05]  /*d0c0*/  BRA `(.L_x_12383) ;  /* 0x0000000800c87947 */ /* 0x000fea0003800000 */
.L_x_12389:
[----:B------:R-:W2:Y:S02]  /*d0d0*/  LDG.E.U16 R2, desc[UR36][R2.64] ;  /* 0x0000002402027981 */ /* 0x000ea4000c1e1500 */
[----:B--2---:R-:W-:-:S06]  /*d0e0*/  HADD2.F32 R0, -RZ, R2.H0_H0 ;  /* 0x20000002ff007230 */ /* 0x004fcc0000004100 */
[----:B------:R-:W0:Y:S02]  /*d0f0*/  F2I.FTZ.TRUNC.NTZ R0, R0 ;  /* 0x0000000000007305 */ /* 0x000e24000021f100 */
[----:B0-----:R-:W-:Y:S01]  /*d100*/  PRMT R23, R0, 0x7610, R23 ;  /* 0x0000761000177816 */ /* 0x001fe20000000017 */
[----:B------:R-:W-:Y:S06]  /*d110*/  BRA `(.L_x_12383) ;  /* 0x0000000800b47947 */ /* 0x000fec0003800000 */
.L_x_12388:
[----:B------:R-:W2:Y:S02]  /*d120*/  LDG.E.64 R2, desc[UR36][R2.64] ;  /* 0x0000002402027981 */ /* 0x000ea4000c1e1b00 */
[----:B--2---:R0:W1:Y:S01]  /*d130*/  F2I.F64.TRUNC R23, R2 ;  /* 0x0000000200177311 */ /* 0x004062000030d100 */
[----:B------:R-:W-:Y:S05]  /*d140*/  BRA `(.L_x_12383) ;  /* 0x0000000800a87947 */ /* 0x000fea0003800000 */
.L_x_12378:
        /* <DEDUP_REMOVED lines=12> */
.L_x_12392:
[----:B------:R-:W2:Y:S02]  /*d210*/  LDG.E.64 R2, desc[UR36][R2.64] ;  /* 0x0000002402027981 */ /* 0x000ea4000c1e1b00 */
[----:B--2---:R0:W1:Y:S01]  /*d220*/  F2I.F64.TRUNC R23, R2 ;  /* 0x0000000200177311 */ /* 0x004062000030d100 */
[----:B------:R-:W-:Y:S05]  /*d230*/  BRA `(.L_x_12383) ;  /* 0x00000008006c7947 */ /* 0x000fea0003800000 */
.L_x_12391:
        /* <DEDUP_REMOVED lines=28> */
.L_x_12394:
        /* <DEDUP_REMOVED lines=15> */
.L_x_12393:
[----:B------:R-:W2:Y:S02]  /*d4f0*/  LDG.E.U16 R0, desc[UR36][R2.64] ;  /* 0x0000002402007981 */ /* 0x000ea4000c1e1500 */
[----:B--2---:R-:W-:-:S06]  /*d500*/  IMAD.U32 R0, R0, 0x10000, RZ ;  /* 0x0001000000007824 */ /* 0x004fcc00078e00ff */
[----:B------:R-:W0:Y:S02]  /*d510*/  F2I.FTZ.TRUNC.NTZ R0, R0 ;  /* 0x0000000000007305 */ /* 0x000e24000021f100 */
[----:B0-----:R-:W-:Y:S01]  /*d520*/  PRMT R23, R0, 0x7610, R23 ;  /* 0x0000761000177816 */ /* 0x001fe20000000017 */
[----:B------:R-:W-:Y:S06]  /*d530*/  BRA `(.L_x_12383) ;  /* 0x0000000400ac7947 */ /* 0x000fec0003800000 */
.L_x_12390:
        /* <DEDUP_REMOVED lines=10> */
.L_x_12397:
        /* <DEDUP_REMOVED lines=21> */
.L_x_12401:
[----:B------:R-:W-:Y:S05]  /*d730*/  BSYNC B1 ;  /* 0x0000000000017941 */ /* 0x000fea0003800000 */
.L_x_12400:
[----:B------:R-:W-:Y:S01]  /*d740*/  LEA R3, R0, 0x3b800000, 0x17 ;  /* 0x3b80000000037811 */ /* 0x000fe200078eb8ff */
[----:B------:R-:W-:-:S05]  /*d750*/  IMAD.SHL.U32 R0, R2, 0x100000, RZ ;  /* 0x0010000002007824 */ /* 0x000fca00078e00ff */
[----:B------:R-:W-:-:S07]  /*d760*/  LOP3.LUT R0, R3, R0, R4, 0xfe, !PT ;  /* 0x0000000003007212 */ /* 0x000fce00078efe04 */
.L_x_12399:
[----:B------:R-:W-:Y:S05]  /*d770*/  BSYNC B0 ;  /* 0x0000000000007941 */ /* 0x000fea0003800000 */
.L_x_12398:
[----:B------:R-:W0:Y:S02]  /*d780*/  F2I.FTZ.TRUNC.NTZ R0, R0 ;  /* 0x0000000000007305 */ /* 0x000e24000021f100 */
[----:B0-----:R-:W-:Y:S01]  /*d790*/  PRMT R23, R0, 0x7610, R23 ;  /* 0x0000761000177816 */ /* 0x001fe20000000017 */
[----:B------:R-:W-:Y:S06]  /*d7a0*/  BRA `(.L_x_12383) ;  /* 0x0000000400107947 */ /* 0x000fec0003800000 */
.L_x_12396:
        /* <DEDUP_REMOVED lines=21> */
.L_x_12405:
[----:B------:R-:W-:Y:S05]  /*d900*/  BSYNC B1 ;  /* 0x0000000000017941 */ /* 0x000fea0003800000 */
.L_x_12404:
[----:B------:R-:W-:Y:S01]  /*d910*/  LEA R3, R0, 0x37800000, 0x17 ;  /* 0x3780000000037811 */ /* 0x000fe200078eb8ff */
[----:B------:R-:W-:-:S05]  /*d920*/  IMAD.SHL.U32 R0, R2, 0x200000, RZ ;  /* 0x0020000002007824 */ /* 0x000fca00078e00ff */
[----:B------:R-:W-:-:S07]  /*d930*/  LOP3.LUT R0, R3, R0, R4, 0xfe, !PT ;  /* 0x0000000003007212 */ /* 0x000fce00078efe04 */
.L_x_12403:
[----:B------:R-:W-:Y:S05]  /*d940*/  BSYNC B0 ;  /* 0x0000000000007941 */ /* 0x000fea0003800000 */
.L_x_12402:
[----:B------:R-:W0:Y:S02]  /*d950*/  F2I.FTZ.TRUNC.NTZ R0, R0 ;  /* 0x0000000000007305 */ /* 0x000e24000021f100 */
[----:B0-----:R-:W-:Y:S01]  /*d960*/  PRMT R23, R0, 0x7610, R23 ;  /* 0x0000761000177816 */ /* 0x001fe20000000017 */
[----:B------:R-:W-:Y:S06]  /*d970*/  BRA `(.L_x_12383) ;  /* 0x00000000009c7947 */ /* 0x000fec0003800000 */
.L_x_12395:
        /* <DEDUP_REMOVED lines=14> */
.L_x_12409:
[----:B------:R-:W-:Y:S05]  /*da60*/  BSYNC B0 ;  /* 0x0000000000007941 */ /* 0x000fea0003800000 */
.L_x_12408:
[----:B------:R-:W0:Y:S02]  /*da70*/  F2I.FTZ.TRUNC.NTZ R0, R0 ;  /* 0x0000000000007305 */ /* 0x000e24000021f100 */
[----:B0-----:R-:W-:Y:S01]  /*da80*/  PRMT R23, R0, 0x7610, R23 ;  /* 0x0000761000177816 */ /* 0x001fe20000000017 */
[----:B------:R-:W-:Y:S06]  /*da90*/  BRA `(.L_x_12383) ;  /* 0x0000000000547947 */ /* 0x000fec0003800000 */
.L_x_12382:
        /* <DEDUP_REMOVED lines=16> */
.L_x_12410:
[----:B------:R-:W-:Y:S01]  /*dba0*/  PRMT R23, RZ, 0x7610, R23 ;  /* 0x00007610ff177816 */ /* 0x000fe20000000017 */
[----:B------:R-:W-:Y:S06]  /*dbb0*/  BRA `(.L_x_12383) ;  /* 0x00000000000c7947 */ /* 0x000fec0003800000 */
.L_x_12407:
[----:B------:R0:W5:Y:S01]  /*dbc0*/  LDG.E.U16 R23, desc[UR36][R2.64] ;  /* 0x0000002402177981 */ /* 0x000162000c1e1500 */
[----:B------:R-:W-:Y:S05]  /*dbd0*/  BRA `(.L_x_12383) ;  /* 0x0000000000047947 */ /* 0x000fea0003800000 */
.L_x_12406:
[----:B------:R0:W5:Y:S02]  /*dbe0*/  LDG.E.U16 R23, desc[UR36][R2.64] ;  /* 0x0000002402177981 */ /* 0x000164000c1e1500 */
.L_x_12383:
[----:B------:R-:W1:Y:S01]  /*dbf0*/  LDC.U8 R4, c[0x0][0x50b] ;  /* 0x000142c0ff047b82 */ /* 0x000e620000000000 */
[----:B------:R-:W-:Y:S02]  /*dc00*/  ULDC.64 UR4, c[0x0][0x4f0] ;  /* 0x00013c0000047ab9 */ /* 0x000fe40000000a00 */
        /* <DEDUP_REMOVED lines=15> */
.L_x_12414:
[----:B------:R0:W5:Y:S01]  /*dd00*/  LDG.E.U8 R0, desc[UR36][R2.64] ;  /* 0x0000002402007981 */ /* 0x000162000c1e1100 */
[----:B------:R-:W-:Y:S05]  /*dd10*/  BRA `(.L_x_12416) ;  /* 0x0000000c00547947 */ /* 0x000fea0003800000 */
.L_x_12413:
        /* <DEDUP_REMOVED lines=8> */
.L_x_12418:
[----:B------:R0:W5:Y:S01]  /*dda0*/  LDG.E.U16 R0, desc[UR36][R2.64] ;  /* 0x0000002402007981 */ /* 0x000162000c1e1500 */
[----:B------:R-:W-:Y:S05]  /*ddb0*/  BRA `(.L_x_12416) ;  /* 0x0000000c002c7947 */ /* 0x000fea0003800000 */
.L_x_12417:
[----:B------:R0:W5:Y:S01]  /*ddc0*/  LDG.E.U16 R0, desc[UR36][R2.64] ;  /* 0x0000002402007981 */ /* 0x000162000c1e1500 */
[----:B------:R-:W-:Y:S05]  /*ddd0*/  BRA `(.L_x_12416) ;  /* 0x0000000c00247947 */ /* 0x000fea0003800000 */
.L_x_12412:
        /* <DEDUP_REMOVED lines=9> */
.L_x_12420:
[----:B------:R-:W2:Y:S02]  /*de70*/  LDG.E.U16 R4, desc[UR36][R2.64] ;  /* 0x0000002402047981 */ /* 0x000ea4000c1e1500 */
[----:B--2---:R-:W-:-:S06]  /*de80*/  HADD2.F32 R4, -RZ, R4.H0_H0 ;  /* 0x20000004ff047230 */ /* 0x004fcc0000004100 */
[----:B------:R-:W0:Y:S02]  /*de90*/  F2I.FTZ.TRUNC.NTZ R4, R4 ;  /* 0x0000000400047305 */ /* 0x000e24000021f100 */
[----:B0-----:R-:W-:Y:S01]  /*dea0*/  PRMT R0, R4, 0x7610, R0 ;  /* 0x0000761004007816 */ /* 0x001fe20000000000 */
[----:B------:R-:W-:Y:S06]  /*deb0*/  BRA `(.L_x_12416) ;  /* 0x0000000800ec7947 */ /* 0x000fec0003800000 */
.L_x_12419:
        /* <DEDUP_REMOVED lines=9> */
.L_x_12422:
[----:B------:R-:W2:Y:S02]  /*df50*/  LDG.E.U16 R2, desc[UR36][R2.64] ;  /* 0x0000002402027981 */ /* 0x000ea4000c1e1500 */
[----:B--2---:R-:W-:-:S06]  /*df60*/  HADD2.F32 R4, -RZ, R2.H0_H0 ;  /* 0x20000002ff047230 */ /* 0x004fcc0000004100 */
[----:B------:R-:W0:Y:S02]  /*df70*/  F2I.FTZ.TRUNC.NTZ R4, R4 ;  /* 0x0000000400047305 */ /* 0x000e24000021f100 */
[----:B0-----:R-:W-:Y:S01]  /*df80*/  PRMT R0, R4, 0x7610, R0 ;  /* 0x0000761004007816 */ /* 0x001fe20000000000 */
[----:B------:R-:W-:Y:S06]  /*df90*/  BRA `(.L_x_12416) ;  /* 0x0000000800b47947 */ /* 0x000fec0003800000 */
.L_x_12421:
[----:B------:R-:W2:Y:S02]  /*dfa0*/  LDG.E.64 R2, desc[UR36][R2.64] ;  /* 0x0000002402027981 */ /* 0x000ea4000c1e1b00 */
[----:B--2---:R0:W1:Y:S01]  /*dfb0*/  F2I.F64.TRUNC R0, R2 ;  /* 0x0000000200007311 */ /* 0x004062000030d100 */
[----:B------:R-:W-:Y:S05]  /*dfc0*/  BRA `(.L_x_12416) ;  /* 0x0000000800a87947 */ /* 0x000fea0003800000 */
.L_x_12411:
        /* <DEDUP_REMOVED lines=12> */
.L_x_12425:
[----:B------:R-:W2:Y:S02]  /*e090*/  LDG.E.64 R2, desc[UR36][R2.64] ;  /* 0x0000002402027981 */ /* 0x000ea4000c1e1b00 */
[----:B--2---:R0:W1:Y:S01]  /*e0a0*/  F2I.F64.TRUNC R0, R2 ;  /* 0x0000000200007311 */ /* 0x004062000030d100 */
[----:B------:R-:W-:Y:S05]  /*e0b0*/  BRA `(.L_x_12416) ;  /* 0x00000008006c7947 */ /* 0x000fea0003800000 */
.L_x_12424:
        /* <DEDUP_REMOVED lines=28> */
.L_x_12427:
        /* <DEDUP_REMOVED lines=15> */
.L_x_12426:
[----:B------:R-:W2:Y:S02]  /*e370*/  LDG.E.U16 R4, desc[UR36][R2.64] ;  /* 0x0000002402047981 */ /* 0x000ea4000c1e1500 */
[----:B--2---:R-:W-:-:S06]  /*e380*/  IMAD.U32 R4, R4, 0x10000, RZ ;  /* 0x0001000004047824 */ /* 0x004fcc00078e00ff */
[----:B------:R-:W0:Y:S02]  /*e390*/  F2I.FTZ.TRUNC.NTZ R4, R4 ;  /* 0x0000000400047305 */ /* 0x000e24000021f100 */
[----:B0-----:R-:W-:Y:S01]  /*e3a0*/  PRMT R0, R4, 0x7610, R0 ;  /* 0x0000761004007816 */ /* 0x001fe20000000000 */
[----:B------:R-:W-:Y:S06]  /*e3b0*/  BRA `(.L_x_12416) ;  /* 0x0000000400ac7947 */ /* 0x000fec0003800000 */
.L_x_12423:
        /* <DEDUP_REMOVED lines=10> */
.L_x_12430:
        /* <DEDUP_REMOVED lines=21> */
.L_x_12434:
[----:B------:R-:W-:Y:S05]  /*e5b0*/  BSYNC B1 ;  /* 0x0000000000017941 */ /* 0x000fea0003800000 */
.L_x_12433:
[----:B------:R-:W-:Y:S01]  /*e5c0*/  IMAD.SHL.U32 R2, R2, 0x100000, RZ ;  /* 0x0010000002027824 */ /* 0x000fe200078e00ff */
[----:B------:R-:W-:-:S04]  /*e5d0*/  LEA R3, R0, 0x3b800000, 0x17 ;  /* 0x3b80000000037811 */ /* 0x000fc800078eb8ff */
[----:B------:R-:W-:-:S07]  /*e5e0*/  LOP3.LUT R4, R3, R2, R4, 0xfe, !PT ;  /* 0x0000000203047212 */ /* 0x000fce00078efe04 */
.L_x_12432:
[----:B------:R-:W-:Y:S05]  /*e5f0*/  BSYNC B0 ;  /* 0x0000000000007941 */ /* 0x000fea0003800000 */
.L_x_12431:
[----:B------:R-:W0:Y:S02]  /*e600*/  F2I.FTZ.TRUNC.NTZ R4, R4 ;  /* 0x0000000400047305 */ /* 0x000e24000021f100 */
[----:B0-----:R-:W-:Y:S01]  /*e610*/  PRMT R0, R4, 0x7610, R0 ;  /* 0x0000761004007816 */ /* 0x001fe20000000000 */
[----:B------:R-:W-:Y:S06]  /*e620*/  BRA `(.L_x_12416) ;  /* 0x0000000400107947 */ /* 0x000fec0003800000 */
.L_x_12429:
        /* <DEDUP_REMOVED lines=21> */
.L_x_12438:
[----:B------:R-:W-:Y:S05]  /*e780*/  BSYNC B1 ;  /* 0x0000000000017941 */ /* 0x000fea0003800000 */
.L_x_12437:
[----:B------:R-:W-:Y:S01]  /*e790*/  IMAD.SHL.U32 R2, R2, 0x200000, RZ ;  /* 0x0020000002027824 */ /* 0x000fe200078e00ff */
[----:B------:R-:W-:-:S04]  /*e7a0*/  LEA R3, R0, 0x37800000, 0x17 ;  /* 0x3780000000037811 */ /* 0x000fc800078eb8ff */
[----:B------:R-:W-:-:S07]  /*e7b0*/  LOP3.LUT R4, R3, R2, R4, 0xfe, !PT ;  /* 0x0000000203047212 */ /* 0x000fce00078efe04 */
.L_x_12436:
[----:B------:R-:W-:Y:S05]  /*e7c0*/  BSYNC B0 ;  /* 0x0000000000007941 */ /* 0x000fea0003800000 */
.L_x_12435:
[----:B------:R-:W0:Y:S02]  /*e7d0*/  F2I.FTZ.TRUNC.NTZ R4, R4 ;  /* 0x0000000400047305 */ /* 0x000e24000021f100 */
[----:B0-----:R-:W-:Y:S01]  /*e7e0*/  PRMT R0, R4, 0x7610, R0 ;  /* 0x0000761004007816 */ /* 0x001fe20000000000 */
[----:B------:R-:W-:Y:S06]  /*e7f0*/  BRA `(.L_x_12416) ;  /* 0x00000000009c7947 */ /* 0x000fec0003800000 */
.L_x_12428:
        /* <DEDUP_REMOVED lines=14> */
.L_x_12442:
[----:B------:R-:W-:Y:S05]  /*e8e0*/  BSYNC B0 ;  /* 0x0000000000007941 */ /* 0x000fea0003800000 */
.L_x_12441:
[----:B------:R-:W0:Y:S02]  /*e8f0*/  F2I.FTZ.TRUNC.NTZ R4, R4 ;  /* 0x0000000400047305 */ /* 0x000e24000021f100 */
[----:B0-----:R-:W-:Y:S01]  /*e900*/  PRMT R0, R4, 0x7610, R0 ;  /* 0x0000761004007816 */ /* 0x001fe20000000000 */
[----:B------:R-:W-:Y:S06]  /*e910*/  BRA `(.L_x_12416) ;  /* 0x0000000000547947 */ /* 0x000fec0003800000 */
.L_x_12415:
        /* <DEDUP_REMOVED lines=16> */
.L_x_12443:
[----:B------:R-:W-:Y:S01]  /*ea20*/  PRMT R0, RZ, 0x7610, R0 ;  /* 0x00007610ff007816 */ /* 0x000fe20000000000 */
[----:B------:R-:W-:Y:S06]  /*ea30*/  BRA `(.L_x_12416) ;  /* 0x00000000000c7947 */ /* 0x000fec0003800000 */
.L_x_12440:
[----:B------:R0:W5:Y:S01]  /*ea40*/  LDG.E.U16 R0, desc[UR36][R2.64] ;  /* 0x0000002402007981 */ /* 0x000162000c1e1500 */
[----:B------:R-:W-:Y:S05]  /*ea50*/  BRA `(.L_x_12416) ;  /* 0x0000000000047947 */ /* 0x000fea0003800000 */
.L_x_12439:
[----:B------:R4:W5:Y:S02]  /*ea60*/  LDG.E.U16 R0, desc[UR36][R2.64] ;  /* 0x0000002402007981 */ /* 0x000964000c1e1500 */
.L_x_12416:
[----:B------:R-:W1:Y:S01]  /*ea70*/  LDC.U8 R6, c[0x0][0x508] ;  /* 0x00014200ff067b82 */ /* 0x000e620000000000 */
[----:B-----5:R-:W-:Y:S01]  /*ea80*/  PRMT R22, R22, 0x9910, RZ ;  /* 0x0000991016167816 */ /* 0x020fe200000000ff */
[----:B------:R-:W-:Y:S01]  /*ea90*/  ULDC.U16 UR4, c[0x0][0x4f8] ;  /* 0x00013e0000047ab9 */ /* 0x000fe20000000400 */
[----:B------:R-:W-:Y:S01]  /*eaa0*/  ULDC.U16 UR5, c[0x0][0x4fa] ;  /* 0x00013e8000057ab9 */ /* 0x000fe20000000400 */
[----:B------:R-:W-:Y:S01]  /*eab0*/  UPRMT UR4, UR4, 0x9910, URZ ;  /* 0x0000991004047896 */ /* 0x000fe2000800003f */
[----:B0-234-:R-:W-:Y:S01]  /*eac0*/  PRMT R3, R23, 0x9910, RZ ;  /* 0x0000991017037816 */ /* 0x01dfe200000000ff */
[----:B------:R-:W-:Y:S01]  /*ead0*/  UPRMT UR5, UR5, 0x9910, URZ ;  /* 0x0000991005057896 */ /* 0x000fe2000800003f */
[----:B-1----:R-:W-:Y:S01]  /*eae0*/  PRMT R2, R0, 0x9910, RZ ;  /* 0x0000991000027816 */ /* 0x002fe200000000ff */
        /* <DEDUP_REMOVED lines=18> */
.L_x_12447:
[----:B------:R0:W-:Y:S01]  /*ec10*/  STG.E.U8 desc[UR36][R16.64], R5 ;  /* 0x0000000510007986 */ /* 0x0001e2000c101124 */
[----:B------:R-:W-:Y:S05]  /*ec20*/  BRA `(.L_x_12449) ;  /* 0x0000000c00647947 */ /* 0x000fea0003800000 */
.L_x_12446:
        /* <DEDUP_REMOVED lines=10> */
.L_x_12451:
[----:B------:R-:W-:-:S05]  /*ecd0*/  PRMT R3, R5, 0x9910, RZ ;  /* 0x0000991005037816 */ /* 0x000fca00000000ff */
[----:B------:R0:W-:Y:S01]  /*ece0*/  STG.E desc[UR36][R16.64], R3 ;  /* 0x0000000310007986 */ /* 0x0001e2000c101924 */
[----:B------:R-:W-:Y:S05]  /*ecf0*/  BRA `(.L_x_12449) ;  /* 0x0000000c00307947 */ /* 0x000fea0003800000 */
.L_x_12450:
[----:B------:R0:W-:Y:S01]  /*ed00*/  STG.E.U16 desc[UR36][R16.64], R5 ;  /* 0x0000000510007986 */ /* 0x0001e2000c101524 */
[----:B------:R-:W-:Y:S05]  /*ed10*/  BRA `(.L_x_12449) ;  /* 0x0000000c00287947 */ /* 0x000fea0003800000 */
.L_x_12445:
        /* <DEDUP_REMOVED lines=9> */
.L_x_12453:
[----:B------:R-:W0:Y:S02]  /*edb0*/  I2F.S16 R0, R5 ;  /* 0x0000000500007306 */ /* 0x000e240000101400 */
[----:B0-----:R-:W-:-:S05]  /*edc0*/  F2FP.F16.F32.PACK_AB R0, RZ, R0 ;  /* 0x00000000ff00723e */ /* 0x001fca00000000ff */
[----:B------:R0:W-:Y:S01]  /*edd0*/  STG.E.U16 desc[UR36][R16.64], R0 ;  /* 0x0000000010007986 */ /* 0x0001e2000c101524 */
[----:B------:R-:W-:Y:S05]  /*ede0*/  BRA `(.L_x_12449) ;  /* 0x0000000800f47947 */ /* 0x000fea0003800000 */
.L_x_12452:
        /* <DEDUP_REMOVED lines=10> */
.L_x_12455:
[----:B------:R-:W0:Y:S02]  /*ee90*/  I2F.S16 R5, R5 ;  /* 0x0000000500057306 */ /* 0x000e240000101400 */
[----:B0-----:R-:W-:-:S04]  /*eea0*/  F2FP.F16.F32.PACK_AB R3, RZ, R5 ;  /* 0x00000005ff03723e */ /* 0x001fc800000000ff */
[----:B------:R-:W-:-:S05]  /*eeb0*/  PRMT R3, R3, 0x5410, RZ ;  /* 0x0000541003037816 */ /* 0x000fca00000000ff */
[----:B------:R0:W-:Y:S01]  /*eec0*/  STG.E desc[UR36][R16.64], R3 ;  /* 0x0000000310007986 */ /* 0x0001e2000c101924 */
[----:B------:R-:W-:Y:S05]  /*eed0*/  BRA `(.L_x_12449) ;  /* 0x0000000800b87947 */ /* 0x000fea0003800000 */
.L_x_12454:
[----:B------:R-:W0:Y:S02]  /*eee0*/  I2F.F64.S16 R2, R5 ;  /* 0x0000000500027312 */ /* 0x000e240000101c00 */
[----:B0-----:R0:W-:Y:S01]  /*eef0*/  STG.E.64 desc[UR36][R16.64], R2 ;  /* 0x0000000210007986 */ /* 0x0011e2000c101b24 */
[----:B------:R-:W-:Y:S05]  /*ef00*/  BRA `(.L_x_12449) ;  /* 0x0000000800ac7947 */ /* 0x000fea0003800000 */
.L_x_12444:
        /* <DEDUP_REMOVED lines=13> */
.L_x_12458:
[----:B------:R-:W0:Y:S01]  /*efe0*/  I2F.F64.S16 R4, R5 ;  /* 0x0000000500047312 */ /* 0x000e220000101c00 */
[----:B------:R-:W-:-:S05]  /*eff0*/  CS2R R6, SRZ ;  /* 0x0000000000067805 */ /* 0x000fca000001ff00 */
[----:B0-----:R1:W-:Y:S01]  /*f000*/  STG.E.128 desc[UR36][R16.64], R4 ;  /* 0x0000000410007986 */ /* 0x0013e2000c101d24 */
[----:B------:R-:W-:Y:S05]  /*f010*/  BRA `(.L_x_12449) ;  /* 0x0000000800687947 */ /* 0x000fea0003800000 */
.L_x_12457:
        /* <DEDUP_REMOVED lines=21> */
.L_x_12462:
[----:B------:R-:W-:Y:S05]  /*f170*/  BSYNC B0 ;  /* 0x0000000000007941 */ /* 0x000fea0003800000 */
.L_x_12461:
[----:B------:R-:W-:-:S05]  /*f180*/  LOP3.LUT R3, R0, R3, RZ, 0xfc, !PT ;  /* 0x0000000300037212 */ /* 0x000fca00078efcff */
[----:B------:R2:W-:Y:S01]  /*f190*/  STG.E.U8 desc[UR36][R16.64], R3 ;  /* 0x0000000310007986 */ /* 0x0005e2000c101124 */
[----:B------:R-:W-:Y:S05]  /*f1a0*/  BRA `(.L_x_12449) ;  /* 0x0000000800047947 */ /* 0x000fea0003800000 */
.L_x_12460:
        /* <DEDUP_REMOVED lines=13> */
.L_x_12464:
[----:B------:R-:W-:Y:S01]  /*f280*/  IMAD.MOV.U32 R0, RZ, RZ, 0x7f ;  /* 0x0000007fff007424 */ /* 0x000fe200078e00ff */
[----:B------:R-:W-:-:S04]  /*f290*/  ISETP.GT.U32.AND P0, PT, R2, 0x7f800000, PT ;  /* 0x7f8000000200780c */ /* 0x000fc80003f04070 */
[----:B------:R-:W-:-:S09]  /*f2a0*/  SEL R0, R0, 0x7c, P0 ;  /* 0x0000007c00007807 */ /* 0x000fd20000000000 */
.L_x_12465:
[----:B------:R-:W-:Y:S05]  /*f2b0*/  BSYNC B0 ;  /* 0x0000000000007941 */ /* 0x000fea0003800000 */
.L_x_12463:
[----:B------:R-:W-:-:S04]  /*f2c0*/  LOP3.LUT R2, R5, 0x80000000, RZ, 0xc0, !PT ;  /* 0x8000000005027812 */ /* 0x000fc800078ec0ff */
[----:B------:R-:W-:-:S04]  /*f2d0*/  SHF.R.U32.HI R3, RZ, 0x18, R2 ;  /* 0x00000018ff037819 */ /* 0x000fc80000011602 */
[----:B------:R-:W-:-:S05]  /*f2e0*/  LOP3.LUT R3, R0, R3, RZ, 0xfc, !PT ;  /* 0x0000000300037212 */ /* 0x000fca00078efcff */
[----:B------:R3:W-:Y:S01]  /*f2f0*/  STG.E.U8 desc[UR36][R16.64], R3 ;  /* 0x0000000310007986 */ /* 0x0007e2000c101124 */
[----:B------:R-:W-:Y:S05]  /*f300*/  BRA `(.L_x_12449) ;  /* 0x0000000400ac7947 */ /* 0x000fea0003800000 */
.L_x_12459:
[----:B------:R-:W0:Y:S02]  /*f310*/  I2F.S16 R0, R5 ;  /* 0x0000000500007306 */ /* 0x000e240000101400 */
[----:B0-----:R-:W-:-:S05]  /*f320*/  F2FP.BF16.F32.PACK_AB R0, RZ, R0 ;  /* 0x00000000ff00723e */ /* 0x001fca00000010ff */
[----:B------:R4:W-:Y:S01]  /*f330*/  STG.E.U16 desc[UR36][R16.64], R0 ;  /* 0x0000000010007986 */ /* 0x0009e2000c101524 */
[----:B------:R-:W-:Y:S05]  /*f340*/  BRA `(.L_x_12449) ;  /* 0x00000004009c7947 */ /* 0x000fea0003800000 */
.L_x_12456:
        /* <DEDUP_REMOVED lines=10> */
.L_x_12468:
        /* <DEDUP_REMOVED lines=17> */
.L_x_12471:
[----:B------:R-:W-:-:S04]  /*f500*/  LOP3.LUT R2, R5, 0x80000000, RZ, 0xc0, !PT ;  /* 0x8000000005027812 */ /* 0x000fc800078ec0ff */
[----:B------:R-:W-:-:S04]  /*f510*/  SHF.R.U32.HI R3, RZ, 0x18, R2 ;  /* 0x00000018ff037819 */ /* 0x000fc80000011602 */
[----:B------:R-:W-:-:S04]  /*f520*/  LOP3.LUT R0, R0, R3, RZ, 0xfc, !PT ;  /* 0x0000000300007212 */ /* 0x000fc800078efcff */
[----:B------:R-:W-:-:S07]  /*f530*/  PRMT R8, R0, 0x7610, R8 ;  /* 0x0000761000087816 */ /* 0x000fce0000000008 */
.L_x_12470:
[----:B------:R-:W-:Y:S05]  /*f540*/  BSYNC B0 ;  /* 0x0000000000007941 */ /* 0x000fea0003800000 */
.L_x_12469:
[----:B------:R0:W-:Y:S01]  /*f550*/  STG.E.U8 desc[UR36][R16.64], R8 ;  /* 0x0000000810007986 */ /* 0x0001e2000c101124 */
[----:B------:R-:W-:Y:S05]  /*f560*/  BRA `(.L_x_12449) ;  /* 0x0000000400147947 */ /* 0x000fea0003800000 */
.L_x_12467:
        /* <DEDUP_REMOVED lines=17> */
.L_x_12474:
[----:B------:R-:W-:-:S04]  /*f680*/  LOP3.LUT R2, R5, 0x80000000, RZ, 0xc0, !PT ;  /* 0x8000000005027812 */ /* 0x000fc800078ec0ff */
[----:B------:R-:W-:-:S04]  /*f690*/  SHF.R.U32.HI R3, RZ, 0x18, R2 ;  /* 0x00000018ff037819 */ /* 0x000fc80000011602 */
[----:B------:R-:W-:-:S04]  /*f6a0*/  LOP3.LUT R0, R0, R3, RZ, 0xfc, !PT ;  /* 0x0000000300007212 */ /* 0x000fc800078efcff */
[----:B------:R-:W-:-:S07]  /*f6b0*/  PRMT R8, R0, 0x7610, R8 ;  /* 0x0000761000087816 */ /* 0x000fce0000000008 */
.L_x_12473:
[----:B------:R-:W-:Y:S05]  /*f6c0*/  BSYNC B0 ;  /* 0x0000000000007941 */ /* 0x000fea0003800000 */
.L_x_12472:
[----:B------:R0:W-:Y:S01]  /*f6d0*/  STG.E.U8 desc[UR36][R16.64], R8 ;  /* 0x0000000810007986 */ /* 0x0001e2000c101124 */
[----:B------:R-:W-:Y:S05]  /*f6e0*/  BRA `(.L_x_12449) ;  /* 0x0000000000b47947 */ /* 0x000fea0003800000 */
.L_x_12466:
        /* <DEDUP_REMOVED lines=22> */
.L_x_12448:
        /* <DEDUP_REMOVED lines=16> */
.L_x_12477:
[----:B------:R-:W-:Y:S05]  /*f950*/  BRA `(.L_x_12449) ;  /* 0x0000000000187947 */ /* 0x000fea0003800000 */
.L_x_12476:
[----:B------:R-:W-:-:S04]  /*f960*/  PRMT R2, R5, 0x9910, RZ ;  /* 0x0000991005027816 */ /* 0x000fc800000000ff */
[----:B------:R-:W-:-:S05]  /*f970*/  SHF.R.S32.HI R3, RZ, 0x1f, R2 ;  /* 0x0000001fff037819 */ /* 0x000fca0000011402 */
[----:B------:R0:W-:Y:S01]  /*f980*/  STG.E.64 desc[UR36][R16.64], R2 ;  /* 0x0000000210007986 */ /* 0x0001e2000c101b24 */
[----:B------:R-:W-:Y:S05]  /*f990*/  BRA `(.L_x_12449) ;  /* 0x0000000000087947 */ /* 0x000fea0003800000 */
.L_x_12475:
[----:B------:R-:W-:-:S05]  /*f9a0*/  PRMT R3, R5, 0x9910, RZ ;  /* 0x0000991005037816 */ /* 0x000fca00000000ff */
[----:B------:R0:W-:Y:S02]  /*f9b0*/  STG.E desc[UR36][R16.64], R3 ;  /* 0x0000000310007986 */ /* 0x0001e4000c101924 */
.L_x_12449:
[----:B------:R-:W-:-:S07]  /*f9c0*/  VIADD R19, R19, 0x80 ;  /* 0x0000008013137836 */ /* 0x000fce0000000000 */
.L_x_12343:
[----:B------:R-:W-:Y:S05]  /*f9d0*/  BSYNC B6 ;  /* 0x0000000000067941 */ /* 0x000fea0003800000 */
.L_x_12342:
        /* <DEDUP_REMOVED lines=383> */
.L_x_12478:
        /* <DEDUP_REMOVED lines=20> */
.L_x_12482:
[----:B------:R0:W5:Y:S01]  /*11310*/  LDG.E.U8 R19, desc[UR36][R2.64] ;  /* 0x0000002402137981 */ /* 0x000162000c1e1100 */
[----:B------:R-:W-:Y:S05]  /*11320*/  BRA `(.L_x_12484) ;  /* 0x0000000c00547947 */ /* 0x000fea0003800000 */
.L_x_12481:
        /* <DEDUP_REMOVED lines=8> */
.L_x_12486:
[----:B------:R0:W5:Y:S01]  /*113b0*/  LDG.E.U16 R19, desc[UR36][R2.64] ;  /* 0x0000002402137981 */ /* 0x000162000c1e1500 */
[----:B------:R-:W-:Y:S05]  /*113c0*/  BRA `(.L_x_12484) ;  /* 0x0000000c002c7947 */ /* 0x000fea0003800000 */
.L_x_12485:
[----:B------:R0:W5:Y:S01]  /*113d0*/  LDG.E.U16 R19, desc[UR36][R2.64] ;  /* 0x0000002402137981 */ /* 0x000162000c1e1500 */
[----:B------:R-:W-:Y:S05]  /*113e0*/  BRA `(.L_x_12484) ;  /* 0x0000000c00247947 */ /* 0x000fea0003800000 */
.L_x_12480:
        /* <DEDUP_REMOVED lines=9> */
.L_x_12488:
[----:B------:R-:W2:Y:S02]  /*11480*/  LDG.E.U16 R0, desc[UR36][R2.64] ;  /* 0x0000002402007981 */ /* 0x000ea4000c1e1500 */
[----:B--2---:R-:W-:-:S06]  /*11490*/  HADD2.F32 R0, -RZ, R0.H0_H0 ;  /* 0x20000000ff007230 */ /* 0x004fcc0000004100 */
[----:B------:R-:W0:Y:S02]  /*114a0*/  F2I.FTZ.TRUNC.NTZ R0, R0 ;  /* 0x0000000000007305 */ /* 0x000e24000021f100 */
[----:B0-----:R-:W-:Y:S01]  /*114b0*/  PRMT R19, R0, 0x7610, R19 ;  /* 0x0000761000137816 */ /* 0x001fe20000000013 */
[----:B------:R-:W-:Y:S06]  /*114c0*/  BRA `(.L_x_12484) ;  /* 0x0000000800ec7947 */ /* 0x000fec0003800000 */
.L_x_12487:
[----:B------:R-:W-:-:S13]  /*114d0*/  ISETP.NE.AND P0, PT, R4, 0x7, PT ;  /* 0x000000070400780c */ /* 0x000fda0003f05270 */
[----:B------:R-:W-:Y:S05]  /*114e0*/  @!P0 BRA `(.L_x_12489) ;  /* 0x0000000000308947 */ /* 0x000fea0003800000 */
[----:B------:R-:W-:-:S13]  /*114f0*/  ISETP.NE.AND P0, PT, R4, 0x8, PT ;  /* 0x000000080400780c */ /* 0x000fda0003f05270 */
[----:B------:R-:W-:Y:S05]  /*11500*/  @!P0 BRA `(.L_x_12490) ;  /* 0x0000000000148947 */ /* 0x000fea0003800000 */
[----:B------:R-:W-:-:S13]  /*11510*/  ISETP.NE.AND P0, PT, R4, 0x9, PT ;  /* 0x000000090400780c */ /* 0x000fda0003f05270 */
[----:B------:R-:W-:Y:S05]  /*11520*/  @P0 BRA `(.L_x_12483) ;  /* 0x0000000800800947 */ /* 0x000fea0003800000 */
[----:B------:R-:W2:Y:S02]  /*11530*/  LDG.E R2, desc[UR36][R2.64] ;  /* 0x0000002402027981 */ /* 0x000ea4000c1e1900 */
[----:B--2---:R4:W0:Y:S01]  /*11540*/  F2I.FTZ.TRUNC.NTZ R19, R2 ;  /* 0x0000000200137305 */ /* 0x004822000021f100 */
[----:B------:R-:W-:Y:S05]  /*11550*/  BRA `(.L_x_12484) ;  /* 0x0000000800c87947 */ /* 0x000fea0003800000 */
.L_x_12490:
[----:B------:R-:W2:Y:S02]  /*11560*/  LDG.E.U16 R2, desc[UR36][R2.64] ;  /* 0x0000002402027981 */ /* 0x000ea4000c1e1500 */
[----:B--2---:R-:W-:-:S06]  /*11570*/  HADD2.F32 R0, -RZ, R2.H0_H0 ;  /* 0x20000002ff007230 */ /* 0x004fcc0000004100 */
[----:B------:R-:W0:Y:S02]  /*11580*/  F2I.FTZ.TRUNC.NTZ R0, R0 ;  /* 0x0000000000007305 */ /* 0x000e24000021f100 */
[----:B0-----:R-:W-:Y:S01]  /*11590*/  PRMT R19, R0, 0x7610, R19 ;  /* 0x0000761000137816 */ /* 0x001fe20000000013 */
[----:B------:R-:W-:Y:S06]  /*115a0*/  BRA `(.L_x_12484) ;  /* 0x0000000800b47947 */ /* 0x000fec0003800000 */
.L_x_12489:
[----:B------:R-:W2:Y:S02]  /*115b0*/  LDG.E.64 R2, desc[UR36][R2.64] ;  /* 0x0000002402027981 */ /* 0x000ea4000c1e1b00 */
[----:B--2---:R2:W3:Y:S01]  /*115c0*/  F2I.F64.TRUNC R19, R2 ;  /* 0x0000000200137311 */ /* 0x0044e2000030d100 */
[----:B------:R-:W-:Y:S05]  /*115d0*/  BRA `(.L_x_12484) ;  /* 0x0000000800a87947 */ /* 0x000fea0003800000 */
.L_x_12479:
        /* <DEDUP_REMOVED lines=12> */
.L_x_12493:
[----:B------:R-:W2:Y:S02]  /*116a0*/  LDG.E.64 R2, desc[UR36][R2.64] ;  /* 0x0000002402027981 */ /* 0x000ea4000c1e1b00 */
[----:B--2---:R0:W1:Y:S01]  /*116b0*/  F2I.F64.TRUNC R19, R2 ;  /* 0x0000000200137311 */ /* 0x004062000030d100 */
[----:B------:R-:W-:Y:S05]  /*116c0*/  BRA `(.L_x_12484) ;  /* 0x00000008006c7947 */ /* 0x000fea0003800000 */
.L_x_12492:
        /* <DEDUP_REMOVED lines=28> */
.L_x_12495:
        /* <DEDUP_REMOVED lines=15> */
.L_x_12494:
[----:B------:R-:W2:Y:S02]  /*11980*/  LDG.E.U16 R0, desc[UR36][R2.64] ;  /* 0x0000002402007981 */ /* 0x000ea4000c1e1500 */
[----:B--2---:R-:W-:-:S06]  /*11990*/  IMAD.U32 R0, R0, 0x10000, RZ ;  /* 0x0001000000007824 */ /* 0x004fcc00078e00ff */
[----:B------:R-:W0:Y:S02]  /*119a0*/  F2I.FTZ.TRUNC.NTZ R0, R0 ;  /* 0x0000000000007305 */ /* 0x000e24000021f100 */
[----:B0-----:R-:W-:Y:S01]  /*119b0*/  PRMT R19, R0, 0x7610, R19 ;  /* 0x0000761000137816 */ /* 0x001fe20000000013 */
[----:B------:R-:W-:Y:S06]  /*119c0*/  BRA `(.L_x_12484) ;  /* 0x0000000400ac7947 */ /* 0x000fec0003800000 */
.L_x_12491:
        /* <DEDUP_REMOVED lines=10> */
.L_x_12498:
        /* <DEDUP_REMOVED lines=21> */
.L_x_12502:
[----:B------:R-:W-:Y:S05]  /*11bc0*/  BSYNC B1 ;  /* 0x0000000000017941 */ /* 0x000fea0003800000 */
.L_x_12501:
[----:B------:R-:W-:Y:S01]  /*11bd0*/  LEA R3, R0, 0x3b800000, 0x17 ;  /* 0x3b80000000037811 */ /* 0x000fe200078eb8ff */
[----:B------:R-:W-:-:S05]  /*11be0*/  IMAD.SHL.U32 R0, R2, 0x100000, RZ ;  /* 0x0010000002007824 */ /* 0x000fca00078e00ff */
[----:B------:R-:W-:-:S07]  /*11bf0*/  LOP3.LUT R0, R3, R0, R4, 0xfe, !PT ;  /* 0x0000000003007212 */ /* 0x000fce00078efe04 */
.L_x_12500:
[----:B------:R-:W-:Y:S05]  /*11c00*/  BSYNC B0 ;  /* 0x0000000000007941 */ /* 0x000fea0003800000 */
.L_x_12499:
[----:B------:R-:W0:Y:S02]  /*11c10*/  F2I.FTZ.TRUNC.NTZ R0, R0 ;  /* 0x0000000000007305 */ /* 0x000e24000021f100 */
[----:B0-----:R-:W-:Y:S01]  /*11c20*/  PRMT R19, R0, 0x7610, R19 ;  /* 0x0000761000137816 */ /* 0x001fe20000000013 */
[----:B------:R-:W-:Y:S06]  /*11c30*/  BRA `(.L_x_12484) ;  /* 0x0000000400107947 */ /* 0x000fec0003800000 */
.L_x_12497:
        /* <DEDUP_REMOVED lines=21> */
.L_x_12506:
[----:B------:R-:W-:Y:S05]  /*11d90*/  BSYNC B1 ;  /* 0x0000000000017941 */ /* 0x000fea0003800000 */
.L_x_12505:
[----:B------:R-:W-:Y:S01]  /*11da0*/  LEA R3, R0, 0x37800000, 0x17 ;  /* 0x3780000000037811 */ /* 0x000fe200078eb8ff */
[----:B------:R-:W-:-:S05]  /*11db0*/  IMAD.SHL.U32 R0, R2, 0x200000, RZ ;  /* 0x0020000002007824 */ /* 0x000fca00078e00ff */
[----:B------:R-:W-:-:S07]  /*11dc0*/  LOP3.LUT R0, R3, R0, R4, 0xfe, !PT ;  /* 0x0000000003007212 */ /* 0x000fce00078efe04 */
.L_x_12504:
[----:B------:R-:W-:Y:S05]  /*11dd0*/  BSYNC B0 ;  /* 0x0000000000007941 */ /* 0x000fea0003800000 */
.L_x_12503:
[----:B------:R-:W0:Y:S02]  /*11de0*/  F2I.FTZ.TRUNC.NTZ R0, R0 ;  /* 0x0000000000007305 */ /* 0x000e24000021f100 */
[----:B0-----:R-:W-:Y:S01]  /*11df0*/  PRMT R19, R0, 0x7610, R19 ;  /* 0x0000761000137816 */ /* 0x001fe20000000013 */
[----:B------:R-:W-:Y:S06]  /*11e00*/  BRA `(.L_x_12484) ;  /* 0x00000000009c7947 */ /* 0x000fec0003800000 */
.L_x_12496:
        /* <DEDUP_REMOVED lines=14> */
.L_x_12510:
[----:B------:R-:W-:Y:S05]  /*11ef0*/  BSYNC B0 ;  /* 0x0000000000007941 */ /* 0x000fea0003800000 */
.L_x_12509:
[----:B------:R-:W0:Y:S02]  /*11f00*/  F2I.FTZ.TRUNC.NTZ R0, R0 ;  /* 0x0000000000007305 */ /* 0x000e24000021f100 */
[----:B0-----:R-:W-:Y:S01]  /*11f10*/  PRMT R19, R0, 0x7610, R19 ;  /* 0x0000761000137816 */ /* 0x001fe20000000013 */
[----:B------:R-:W-:Y:S06]  /*11f20*/  BRA `(.L_x_12484) ;  /* 0x0000000000547947 */ /* 0x000fec0003800000 */
.L_x_12483:
        /* <DEDUP_REMOVED lines=16> */
.L_x_12511:
[----:B------:R-:W-:Y:S01]  /*12030*/  PRMT R19, RZ, 0x7610, R19 ;  /* 0x00007610ff137816 */ /* 0x000fe20000000013 */
[----:B------:R-:W-:Y:S06]  /*12040*/  BRA `(.L_x_12484) ;  /* 0x00000000000c7947 */ /* 0x000fec0003800000 */
.L_x_12508:
[----:B------:R0:W5:Y:S01]  /*12050*/  LDG.E.U16 R19, desc[UR36][R2.64] ;  /* 0x0000002402137981 */ /* 0x000162000c1e1500 */
[----:B------:R-:W-:Y:S05]  /*12060*/  BRA `(.L_x_12484) ;  /* 0x0000000000047947 */ /* 0x000fea0003800000 */
.L_x_12507:
[----:B------:R0:W5:Y:S02]  /*12070*/  LDG.E.U16 R19, desc[UR36][R2.64] ;  /* 0x0000002402137981 */ /* 0x000164000c1e1500 */
.L_x_12484:
        /* <DEDUP_REMOVED lines=17> */
.L_x_12515:
[----:B------:R0:W5:Y:S01]  /*12190*/  LDG.E.U8 R22, desc[UR36][R2.64] ;  /* 0x0000002402167981 */ /* 0x000162000c1e1100 */
[----:B------:R-:W-:Y:S05]  /*121a0*/  BRA `(.L_x_12517) ;  /* 0x0000000c00547947 */ /* 0x000fea0003800000 */
.L_x_12514:
        /* <DEDUP_REMOVED lines=8> */
.L_x_12519:
[----:B------:R0:W5:Y:S01]  /*12230*/  LDG.E.U16 R22, desc[UR36][R2.64] ;  /* 0x0000002402167981 */ /* 0x000162000c1e1500 */
[----:B------:R-:W-:Y:S05]  /*12240*/  BRA `(.L_x_12517) ;  /* 0x0000000c002c7947 */ /* 0x000fea0003800000 */
.L_x_12518:
[----:B------:R0:W5:Y:S01]  /*12250*/  LDG.E.U16 R22, desc[UR36][R2.64] ;  /* 0x0000002402167981 */ /* 0x000162000c1e1500 */
[----:B------:R-:W-:Y:S05]  /*12260*/  BRA `(.L_x_12517) ;  /* 0x0000000c00247947 */ /* 0x000fea0003800000 */
.L_x_12513:
        /* <DEDUP_REMOVED lines=9> */
.L_x_12521:
[----:B------:R-:W2:Y:S02]  /*12300*/  LDG.E.U16 R0, desc[UR36][R2.64] ;  /* 0x0000002402007981 */ /* 0x000ea4000c1e1500 */
[----:B--2---:R-:W-:-:S06]  /*12310*/  HADD2.F32 R0, -RZ, R0.H0_H0 ;  /* 0x20000000ff007230 */ /* 0x004fcc0000004100 */
[----:B------:R-:W0:Y:S02]  /*12320*/  F2I.FTZ.TRUNC.NTZ R0, R0 ;  /* 0x0000000000007305 */ /* 0x000e24000021f100 */
[----:B0-----:R-:W-:Y:S01]  /*12330*/  PRMT R22, R0, 0x7610, R22 ;  /* 0x0000761000167816 */ /* 0x001fe20000000016 */
[----:B------:R-:W-:Y:S06]  /*12340*/  BRA `(.L_x_12517) ;  /* 0x0000000800ec7947 */ /* 0x000fec0003800000 */
.L_x_12520:
        /* <DEDUP_REMOVED lines=9> */
.L_x_12523:
[----:B------:R-:W2:Y:S02]  /*123e0*/  LDG.E.U16 R2, desc[UR36][R2.64] ;  /* 0x0000002402027981 */ /* 0x000ea4000c1e1500 */
[----:B--2---:R-:W-:-:S06]  /*123f0*/  HADD2.F32 R0, -RZ, R2.H0_H0 ;  /* 0x20000002ff007230 */ /* 0x004fcc0000004100 */
[----:B------:R-:W0:Y:S02]  /*12400*/  F2I.FTZ.TRUNC.NTZ R0, R0 ;  /* 0x0000000000007305 */ /* 0x000e24000021f100 */
[----:B0-----:R-:W-:Y:S01]  /*12410*/  PRMT R22, R0, 0x7610, R22 ;  /* 0x0000761000167816 */ /* 0x001fe20000000016 */
[----:B------:R-:W-:Y:S06]  /*12420*/  BRA `(.L_x_12517) ;  /* 0x0000000800b47947 */ /* 0x000fec0003800000 */
.L_x_12522:
[----:B------:R-:W2:Y:S02]  /*12430*/  LDG.E.64 R2, desc[UR36][R2.64] ;  /* 0x0000002402027981 */ /* 0x000ea4000c1e1b00 */
[----:B--2---:R0:W1:Y:S01]  /*12440*/  F2I.F64.TRUNC R22, R2 ;  /* 0x0000000200167311 */ /* 0x004062000030d100 */
[----:B------:R-:W-:Y:S05]  /*12450*/  BRA `(.L_x_12517) ;  /* 0x0000000800a87947 */ /* 0x000fea0003800000 */
.L_x_12512:
        /* <DEDUP_REMOVED lines=12> */
.L_x_12526:
[----:B------:R-:W2:Y:S02]  /*12520*/  LDG.E.64 R2, desc[UR36][R2.64] ;  /* 0x0000002402027981 */ /* 0x000ea4000c1e1b00 */
[----:B--2---:R4:W0:Y:S01]  /*12530*/  F2I.F64.TRUNC R22, R2 ;  /* 0x0000000200167311 */ /* 0x004822000030d100 */
[----:B------:R-:W-:Y:S05]  /*12540*/  BRA `(.L_x_12517) ;  /* 0x00000008006c7947 */ /* 0x000fea0003800000 */
.L_x_12525:
        /* <DEDUP_REMOVED lines=28> */
.L_x_12528:
        /* <DEDUP_REMOVED lines=15> */
.L_x_12527:
[----:B------:R-:W2:Y:S02]  /*12800*/  LDG.E.U16 R0, desc[UR36][R2.64] ;  /* 0x0000002402007981 */ /* 0x000ea4000c1e1500 */
[----:B--2---:R-:W-:-:S06]  /*12810*/  IMAD.U32 R0, R0, 0x10000, RZ ;  /* 0x0001000000007824 */ /* 0x004fcc00078e00ff */
[----:B------:R-:W0:Y:S02]  /*12820*/  F2I.FTZ.TRUNC.NTZ R0, R0 ;  /* 0x0000000000007305 */ /* 0x000e24000021f100 */
[----:B0-----:R-:W-:Y:S01]  /*12830*/  PRMT R22, R0, 0x7610, R22 ;  /* 0x0000761000167816 */ /* 0x001fe20000000016 */
[----:B------:R-:W-:Y:S06]  /*12840*/  BRA `(.L_x_12517) ;  /* 0x0000000400ac7947 */ /* 0x000fec0003800000 */
.L_x_12524:
        /* <DEDUP_REMOVED lines=10> */
.L_x_12531:
        /* <DEDUP_REMOVED lines=21> */
.L_x_12535:
[----:B------:R-:W-:Y:S05]  /*12a40*/  BSYNC B1 ;  /* 0x0000000000017941 */ /* 0x000fea0003800000 */
.L_x_12534:
[----:B------:R-:W-:Y:S01]  /*12a50*/  LEA R3, R0, 0x3b800000, 0x17 ;  /* 0x3b80000000037811 */ /* 0x000fe200078eb8ff */
[----:B------:R-:W-:-:S05]  /*12a60*/  IMAD.SHL.U32 R0, R2, 0x100000, RZ ;  /* 0x0010000002007824 */ /* 0x000fca00078e00ff */
[----:B------:R-:W-:-:S07]  /*12a70*/  LOP3.LUT R0, R3, R0, R4, 0xfe, !PT ;  /* 0x0000000003007212 */ /* 0x000fce00078efe04 */
.L_x_12533:
[----:B------:R-:W-:Y:S05]  /*12a80*/  BSYNC B0 ;  /* 0x0000000000007941 */ /* 0x000fea0003800000 */
.L_x_12532:
[----:B------:R-:W0:Y:S02]  /*12a90*/  F2I.FTZ.TRUNC.NTZ R0, R0 ;  /* 0x0000000000007305 */ /* 0x000e24000021f100 */
[----:B0-----:R-:W-:Y:S01]  /*12aa0*/  PRMT R22, R0, 0x7610, R22 ;  /* 0x0000761000167816 */ /* 0x001fe20000000016 */
[----:B------:R-:W-:Y:S06]  /*12ab0*/  BRA `(.L_x_12517) ;  /* 0x0000000400107947 */ /* 0x000fec0003800000 */
.L_x_12530:
        /* <DEDUP_REMOVED lines=21> */
.L_x_12539:
[----:B------:R-:W-:Y:S05]  /*12c10*/  BSYNC B1 ;  /* 0x0000000000017941 */ /* 0x000fea0003800000 */
.L_x_12538:
[----:B------:R-:W-:Y:S01]  /*12c20*/  LEA R3, R0, 0x37800000, 0x17 ;  /* 0x3780000000037811 */ /* 0x000fe200078eb8ff */
[----:B------:R-:W-:-:S05]  /*12c30*/  IMAD.SHL.U32 R0, R2, 0x200000, RZ ;  /* 0x0020000002007824 */ /* 0x000fca00078e00ff */
[----:B------:R-:W-:-:S07]  /*12c40*/  LOP3.LUT R0, R3, R0, R4, 0xfe, !PT ;  /* 0x0000000003007212 */ /* 0x000fce00078efe04 */
.L_x_12537:
[----:B------:R-:W-:Y:S05]  /*12c50*/  BSYNC B0 ;  /* 0x0000000000007941 */ /* 0x000fea0003800000 */
.L_x_12536:
[----:B------:R-:W0:Y:S02]  /*12c60*/  F2I.FTZ.TRUNC.NTZ R0, R0 ;  /* 0x0000000000007305 */ /* 0x000e24000021f100 */
[----:B0-----:R-:W-:Y:S01]  /*12c70*/  PRMT R22, R0, 0x7610, R22 ;  /* 0x0000761000167816 */ /* 0x001fe20000000016 */
[----:B------:R-:W-:Y:S06]  /*12c80*/  BRA `(.L_x_12517) ;  /* 0x00000000009c7947 */ /* 0x000fec0003800000 */
.L_x_12529:
        /* <DEDUP_REMOVED lines=14> */
.L_x_12543:
[----:B------:R-:W-:Y:S05]  /*12d70*/  BSYNC B0 ;  /* 0x0000000000007941 */ /* 0x000fea0003800000 */
.L_x_12542:
[----:B------:R-:W0:Y:S02]  /*12d80*/  F2I.FTZ.TRUNC.NTZ R0, R0 ;  /* 0x0000000000007305 */ /* 0x000e24000021f100 */
[----:B0-----:R-:W-:Y:S01]  /*12d90*/  PRMT R22, R0, 0x7610, R22 ;  /* 0x0000761000167816 */ /* 0x001fe20000000016 */
[----:B------:R-:W-:Y:S06]  /*12da0*/  BRA `(.L_x_12517) ;  /* 0x0000000000547947 */ /* 0x000fec0003800000 */
.L_x_12516:
        /* <DEDUP_REMOVED lines=16> */
.L_x_12544:
[----:B------:R-:W-:Y:S01]  /*12eb0*/  PRMT R22, RZ, 0x7610, R22 ;  /* 0x00007610ff167816 */ /* 0x000fe20000000016 */
[----:B------:R-:W-:Y:S06]  /*12ec0*/  BRA `(.L_x_12517) ;  /* 0x00000000000c7947 */ /* 0x000fec0003800000 */
.L_x_12541:
[----:B------:R2:W5:Y:S01]  /*12ed0*/  LDG.E.U16 R22, desc[UR36][R2.64] ;  /* 0x0000002402167981 */ /* 0x000562000c1e1500 */
[----:B------:R-:W-:Y:S05]  /*12ee0*/  BRA `(.L_x_12517) ;  /* 0x0000000000047947 */ /* 0x000fea0003800000 */
.L_x_12540:
[----:B------:R1:W5:Y:S02]  /*12ef0*/  LDG.E.U16 R22, desc[UR36][R2.64] ;  /* 0x0000002402167981 */ /* 0x000364000c1e1500 */
.L_x_12517:
[----:B------:R-:W3:Y:S01]  /*12f00*/  LDC.U8 R4, c[0x0][0x50b] ;  /* 0x000142c0ff047b82 */ /* 0x000ee20000000000 */
[----:B------:R-:W-:Y:S02]  /*12f10*/  ULDC.64 UR4, c[0x0][0x4f0] ;  /* 0x00013c0000047ab9 */ /* 0x000fe40000000a00 */
        /* <DEDUP_REMOVED lines=15> */
.L_x_12548:
[----:B------:R0:W5:Y:S01]  /*13010*/  LDG.E.U8 R0, desc[UR36][R2.64] ;  /* 0x0000002402007981 */ /* 0x000162000c1e1100 */
[----:B------:R-:W-:Y:S05]  /*13020*/  BRA `(.L_x_12550) ;  /* 0x0000000c00547947 */ /* 0x000fea0003800000 */
.L_x_12547:
        /* <DEDUP_REMOVED lines=8> */
.L_x_12552:
[----:B------:R0:W5:Y:S01]  /*130b0*/  LDG.E.U16 R0, desc[UR36][R2.64] ;  /* 0x0000002402007981 */ /* 0x000162000c1e1500 */
[----:B------:R-:W-:Y:S05]  /*130c0*/  BRA `(.L_x_12550) ;  /* 0x0000000c002c7947 */ /* 0x000fea0003800000 */
.L_x_12551:
[----:B------:R0:W5:Y:S01]  /*130d0*/  LDG.E.U16 R0, desc[UR36][R2.64] ;  /* 0x0000002402007981 */ /* 0x000162000c1e1500 */
[----:B------:R-:W-:Y:S05]  /*130e0*/  BRA `(.L_x_12550) ;  /* 0x0000000c00247947 */ /* 0x000fea0003800000 */
.L_x_12546:
        /* <DEDUP_REMOVED lines=9> */
.L_x_12554:
[----:B------:R-:W2:Y:S02]  /*13180*/  LDG.E.U16 R4, desc[UR36][R2.64] ;  /* 0x0000002402047981 */ /* 0x000ea4000c1e1500 */
[----:B--2---:R-:W-:-:S06]  /*13190*/  HADD2.F32 R4, -RZ, R4.H0_H0 ;  /* 0x20000004ff047230 */ /* 0x004fcc0000004100 */
[----:B------:R-:W0:Y:S02]  /*131a0*/  F2I.FTZ.TRUNC.NTZ R4, R4 ;  /* 0x0000000400047305 */ /* 0x000e24000021f100 */
[----:B0-----:R-:W-:Y:S01]  /*131b0*/  PRMT R0, R4, 0x7610, R0 ;  /* 0x0000761004007816 */ /* 0x001fe20000000000 */
[----:B------:R-:W-:Y:S06]  /*131c0*/  BRA `(.L_x_12550) ;  /* 0x0000000800ec7947 */ /* 0x000fec0003800000 */
.L_x_12553:
        /* <DEDUP_REMOVED lines=9> */
.L_x_12556:
[----:B------:R-:W2:Y:S02]  /*13260*/  LDG.E.U16 R2, desc[UR36][R2.64] ;  /* 0x0000002402027981 */ /* 0x000ea4000c1e1500 */
[----:B--2---:R-:W-:-:S06]  /*13270*/  HADD2.F32 R4, -RZ, R2.H0_H0 ;  /* 0x20000002ff047230 */ /* 0x004fcc0000004100 */
[----:B------:R-:W0:Y:S02]  /*13280*/  F2I.FTZ.TRUNC.NTZ R4, R4 ;  /* 0x0000000400047305 */ /* 0x000e24000021f100 */
[----:B0-----:R-:W-:Y:S01]  /*13290*/  PRMT R0, R4, 0x7610, R0 ;  /* 0x0000761004007816 */ /* 0x001fe20000000000 */
[----:B------:R-:W-:Y:S06]  /*132a0*/  BRA `(.L_x_12550) ;  /* 0x0000000800b47947 */ /* 0x000fec0003800000 */
.L_x_12555:
[----:B------:R-:W2:Y:S02]  /*132b0*/  LDG.E.64 R2, desc[UR36][R2.64] ;  /* 0x0000002402027981 */ /* 0x000ea4000c1e1b00 */
[----:B--2---:R0:W1:Y:S01]  /*132c0*/  F2I.F64.TRUNC R0, R2 ;  /* 0x0000000200007311 */ /* 0x004062000030d100 */
[----:B------:R-:W-:Y:S05]  /*132d0*/  BRA `(.L_x_12550) ;  /* 0x0000000800a87947 */ /* 0x000fea0003800000 */
.L_x_12545:
        /* <DEDUP_REMOVED lines=12> */
.L_x_12559:
[----:B------:R-:W2:Y:S02]  /*133a0*/  LDG.E.64 R2, desc[UR36][R2.64] ;  /* 0x0000002402027981 */ /* 0x000ea4000c1e1b00 */
[----:B--2---:R0:W1:Y:S01]  /*133b0*/  F2I.F64.TRUNC R0, R2 ;  /* 0x0000000200007311 */ /* 0x004062000030d100 */
[----:B------:R-:W-:Y:S05]  /*133c0*/  BRA `(.L_x_12550) ;  /* 0x00000008006c7947 */ /* 0x000fea0003800000 */
.L_x_12558:
        /* <DEDUP_REMOVED lines=28> */
.L_x_12561:
        /* <DEDUP_REMOVED lines=15> */
.L_x_12560:
[----:B------:R-:W2:Y:S02]  /*13680*/  LDG.E.U16 R4, desc[UR36][R2.64] ;  /* 0x0000002402047981 */ /* 0x000ea4000c1e1500 */
[----:B--2---:R-:W-:-:S06]  /*13690*/  IMAD.U32 R4, R4, 0x10000, RZ ;  /* 0x0001000004047824 */ /* 0x004fcc00078e00ff */
[----:B------:R-:W0:Y:S02]  /*136a0*/  F2I.FTZ.TRUNC.NTZ R4, R4 ;  /* 0x0000000400047305 */ /* 0x000e24000021f100 */
[----:B0-----:R-:W-:Y:S01]  /*136b0*/  PRMT R0, R4, 0x7610, R0 ;  /* 0x0000761004007816 */ /* 0x001fe20000000000 */
[----:B------:R-:W-:Y:S06]  /*136c0*/  BRA `(.L_x_12550) ;  /* 0x0000000400ac7947 */ /* 0x000fec0003800000 */
.L_x_12557:
        /* <DEDUP_REMOVED lines=10> */
.L_x_12564:
        /* <DEDUP_REMOVED lines=21> */
.L_x_12568:
[----:B------:R-:W-:Y:S05]  /*138c0*/  BSYNC B1 ;  /* 0x0000000000017941 */ /* 0x000fea0003800000 */
.L_x_12567:
[----:B------:R-:W-:Y:S01]  /*138d0*/  IMAD.SHL.U32 R2, R2, 0x100000, RZ ;  /* 0x0010000002027824 */ /* 0x000fe200078e00ff */
[----:B------:R-:W-:-:S04]  /*138e0*/  LEA R3, R0, 0x3b800000, 0x17 ;  /* 0x3b80000000037811 */ /* 0x000fc800078eb8ff */
[----:B------:R-:W-:-:S07]  /*138f0*/  LOP3.LUT R4, R3, R2, R4, 0xfe, !PT ;  /* 0x0000000203047212 */ /* 0x000fce00078efe04 */
.L_x_12566:
[----:B------:R-:W-:Y:S05]  /*13900*/  BSYNC B0 ;  /* 0x0000000000007941 */ /* 0x000fea0003800000 */
.L_x_12565:
[----:B------:R-:W0:Y:S02]  /*13910*/  F2I.FTZ.TRUNC.NTZ R4, R4 ;  /* 0x0000000400047305 */ /* 0x000e24000021f100 */
[----:B0-----:R-:W-:Y:S01]  /*13920*/  PRMT R0, R4, 0x7610, R0 ;  /* 0x0000761004007816 */ /* 0x001fe20000000000 */
[----:B------:R-:W-:Y:S06]  /*13930*/  BRA `(.L_x_12550) ;  /* 0x0000000400107947 */ /* 0x000fec0003800000 */
.L_x_12563:
        /* <DEDUP_REMOVED lines=21> */
.L_x_12572:
[----:B------:R-:W-:Y:S05]  /*13a90*/  BSYNC B1 ;  /* 0x0000000000017941 */ /* 0x000fea0003800000 */
.L_x_12571:
[----:B------:R-:W-:Y:S01]  /*13aa0*/  IMAD.SHL.U32 R2, R2, 0x200000, RZ ;  /* 0x0020000002027824 */ /* 0x000fe200078e00ff */
[----:B------:R-:W-:-:S04]  /*13ab0*/  LEA R3, R0, 0x37800000, 0x17 ;  /* 0x3780000000037811 */ /* 0x000fc800078eb8ff */
[----:B------:R-:W-:-:S07]  /*13ac0*/  LOP3.LUT R4, R3, R2, R4, 0xfe, !PT ;  /* 0x0000000203047212 */ /* 0x000fce00078efe04 */
.L_x_12570:
[----:B------:R-:W-:Y:S05]  /*13ad0*/  BSYNC B0 ;  /* 0x0000000000007941 */ /* 0x000fea0003800000 */
.L_x_12569:
[----:B------:R-:W0:Y:S02]  /*13ae0*/  F2I.FTZ.TRUNC.NTZ R4, R4 ;  /* 0x0000000400047305 */ /* 0x000e24000021f100 */
[----:B0-----:R-:W-:Y:S01]  /*13af0*/  PRMT R0, R4, 0x7610, R0 ;  /* 0x0000761004007816 */ /* 0x001fe20000000000 */
[----:B------:R-:W-:Y:S06]  /*13b00*/  BRA `(.L_x_12550) ;  /* 0x00000000009c7947 */ /* 0x000fec0003800000 */
.L_x_12562:
        /* <DEDUP_REMOVED lines=14> */
.L_x_12576:
[----:B------:R-:W-:Y:S05]  /*13bf0*/  BSYNC B0 ;  /* 0x0000000000007941 */ /* 0x000fea0003800000 */
.L_x_12575:
[----:B------:R-:W0:Y:S02]  /*13c00*/  F2I.FTZ.TRUNC.NTZ R4, R4 ;  /* 0x0000000400047305 */ /* 0x000e24000021f100 */
[----:B0-----:R-:W-:Y:S01]  /*13c10*/  PRMT R0, R4, 0x7610, R0 ;  /* 0x0000761004007816 */ /* 0x001fe20000000000 */
[----:B------:R-:W-:Y:S06]  /*13c20*/  BRA `(.L_x_12550) ;  /* 0x0000000000547947 */ /* 0x000fec0003800000 */
.L_x_12549:
        /* <DEDUP_REMOVED lines=16> */
.L_x_12577:
[----:B------:R-:W-:Y:S01]  /*13d30*/  PRMT R0, RZ, 0x7610, R0 ;  /* 0x00007610ff007816 */ /* 0x000fe20000000000 */
[----:B------:R-:W-:Y:S06]  /*13d40*/  BRA `(.L_x_12550) ;  /* 0x00000000000c7947 */ /* 0x000fec0003800000 */
.L_x_12574:
[----:B------:R3:W5:Y:S01]  /*13d50*/  LDG.E.U16 R0, desc[UR36][R2.64] ;  /* 0x0000002402007981 */ /* 0x000762000c1e1500 */
[----:B------:R-:W-:Y:S05]  /*13d60*/  BRA `(.L_x_12550) ;  /* 0x0000000000047947 */ /* 0x000fea0003800000 */
.L_x_12573:
[----:B------:R2:W5:Y:S02]  /*13d70*/  LDG.E.U16 R0, desc[UR36][R2.64] ;  /* 0x0000002402007981 */ /* 0x000564000c1e1500 */
.L_x_12550:
        /* <DEDUP_REMOVED lines=24> */
[----:B------:R-:W-:Y:S01]  /*13f00*/  STG.E.U8 desc[UR36][R16.64], R5 ;  /* 0x0000000510007986 */ /* 0x000fe2000c101124 */
[----:B------:R-:W-:Y:S05]  /*13f10*/  EXIT ;  /* 0x000000000000794d */ /* 0x000fea0003800000 */
.L_x_12581:
[----:B------:R-:W-:Y:S01]  /*13f20*/  STG.E.U8 desc[UR36][R16.64], R5 ;  /* 0x0000000510007986 */ /* 0x000fe2000c101124 */
[----:B------:R-:W-:Y:S05]  /*13f30*/  EXIT ;  /* 0x000000000000794d */ /* 0x000fea0003800000 */
.L_x_12580:
        /* <DEDUP_REMOVED lines=8> */
[----:B------:R-:W-:Y:S01]  /*13fc0*/  STG.E.64 desc[UR36][R16.64], R2 ;  /* 0x0000000210007986 */ /* 0x000fe2000c101b24 */
[----:B------:R-:W-:Y:S05]  /*13fd0*/  EXIT ;  /* 0x000000000000794d */ /* 0x000fea0003800000 */
.L_x_12584:
[----:B------:R-:W-:-:S05]  /*13fe0*/  PRMT R3, R5, 0x9910, RZ ;  /* 0x0000991005037816 */ /* 0x000fca00000000ff */
[----:B------:R-:W-:Y:S01]  /*13ff0*/  STG.E desc[UR36][R16.64], R3 ;  /* 0x0000000310007986 */ /* 0x000fe2000c101924 */
[----:B------:R-:W-:Y:S05]  /*14000*/  EXIT ;  /* 0x000000000000794d */ /* 0x000fea0003800000 */
.L_x_12583:
[----:B------:R-:W-:Y:S01]  /*14010*/  STG.E.U16 desc[UR36][R16.64], R5 ;  /* 0x0000000510007986 */ /* 0x000fe2000c101524 */
[----:B------:R-:W-:Y:S05]  /*14020*/  EXIT ;  /* 0x000000000000794d */ /* 0x000fea0003800000 */
.L_x_12579:
[----:B------:R-:W-:-:S13]  /*14030*/  ISETP.GT.AND P0, PT, R4, 0x6, PT ;  /* 0x000000060400780c */ /* 0x000fda0003f04270 */
[----:B------:R-:W-:Y:S05]  /*14040*/  @P0 BRA `(.L_x_12585) ;  /* 0x00000000002c0947 */ /* 0x000fea0003800000 */
[----:B------:R-:W-:-:S13]  /*14050*/  ISETP.NE.AND P0, PT, R4, 0x5, PT ;  /* 0x000000050400780c */ /* 0x000fda0003f05270 */
[----:B------:R-:W-:Y:S05]  /*14060*/  @!P0 BRA `(.L_x_12586) ;  /* 0x0000000000148947 */ /* 0x000fea0003800000 */
[----:B------:R-:W-:-:S13]  /*14070*/  ISETP.NE.AND P0, PT, R4, 0x6, PT ;  /* 0x000000060400780c */ /* 0x000fda0003f05270 */
[----:B------:R-:W-:Y:S05]  /*14080*/  @P0 BRA `(.L_x_12582) ;  /* 0x0000000800b40947 */ /* 0x000fea0003800000 */
[----:B------:R-:W0:Y:S02]  /*14090*/  I2F.S16 R3, R5 ;  /* 0x0000000500037306 */ /* 0x000e240000101400 */
[----:B0-----:R-:W-:Y:S01]  /*140a0*/  STG.E desc[UR36][R16.64], R3 ;  /* 0x0000000310007986 */ /* 0x001fe2000c101924 */
[----:B------:R-:W-:Y:S05]  /*140b0*/  EXIT ;  /* 0x000000000000794d */ /* 0x000fea0003800000 */
.L_x_12586:
[----:B------:R-:W0:Y:S02]  /*140c0*/  I2F.S16 R0, R5 ;  /* 0x0000000500007306 */ /* 0x000e240000101400 */
[----:B0-----:R-:W-:-:S05]  /*140d0*/  F2FP.F16.F32.PACK_AB R0, RZ, R0 ;  /* 0x00000000ff00723e */ /* 0x001fca00000000ff */
[----:B------:R-:W-:Y:S01]  /*140e0*/  STG.E.U16 desc[UR36][R16.64], R0 ;  /* 0x0000000010007986 */ /* 0x000fe2000c101524 */
[----:B------:R-:W-:Y:S05]  /*140f0*/  EXIT ;  /* 0x000000000000794d */ /* 0x000fea0003800000 */
.L_x_12585:
        /* <DEDUP_REMOVED lines=8> */
[----:B0-----:R-:W-:Y:S01]  /*14180*/  STG.E.64 desc[UR36][R16.64], R2 ;  /* 0x0000000210007986 */ /* 0x001fe2000c101b24 */
[----:B------:R-:W-:Y:S05]  /*14190*/  EXIT ;  /* 0x000000000000794d */ /* 0x000fea0003800000 */
.L_x_12588:
[----:B------:R-:W0:Y:S02]  /*141a0*/  I2F.S16 R5, R5 ;  /* 0x0000000500057306 */ /* 0x000e240000101400 */
[----:B0-----:R-:W-:-:S04]  /*141b0*/  F2FP.F16.F32.PACK_AB R3, RZ, R5 ;  /* 0x00000005ff03723e */ /* 0x001fc800000000ff */
[----:B------:R-:W-:-:S05]  /*141c0*/  PRMT R3, R3, 0x5410, RZ ;  /* 0x0000541003037816 */ /* 0x000fca00000000ff */
[----:B------:R-:W-:Y:S01]  /*141d0*/  STG.E desc[UR36][R16.64], R3 ;  /* 0x0000000310007986 */ /* 0x000fe2000c101924 */
[----:B------:R-:W-:Y:S05]  /*141e0*/  EXIT ;  /* 0x000000000000794d */ /* 0x000fea0003800000 */
.L_x_12587:
[----:B------:R-:W0:Y:S02]  /*141f0*/  I2F.F64.S16 R2, R5 ;  /* 0x0000000500027312 */ /* 0x000e240000101c00 */
[----:B0-----:R-:W-:Y:S01]  /*14200*/  STG.E.64 desc[UR36][R16.64], R2 ;  /* 0x0000000210007986 */ /* 0x001fe2000c101b24 */
[----:B------:R-:W-:Y:S05]  /*14210*/  EXIT ;  /* 0x000000000000794d */ /* 0x000fea0003800000 */
.L_x_12578:
        /* <DEDUP_REMOVED lines=11> */
[----:B------:R-:W-:Y:S01]  /*142d0*/  STG.E.U8 desc[UR36][R16.64], R3 ;  /* 0x0000000310007986 */ /* 0x000fe2000c101124 */
[----:B------:R-:W-:Y:S05]  /*142e0*/  EXIT ;  /* 0x000000000000794d */ /* 0x000fea0003800000 */
.L_x_12591:
[----:B------:R-:W0:Y:S01]  /*142f0*/  I2F.F64.S16 R4, R5 ;  /* 0x0000000500047312 */ /* 0x000e220000101c00 */
[----:B------:R-:W-:-:S05]  /*14300*/  CS2R R6, SRZ ;  /* 0x0000000000067805 */ /* 0x000fca000001ff00 */
[----:B0-----:R-:W-:Y:S01]  /*14310*/  STG.E.128 desc[UR36][R16.64], R4 ;  /* 0x0000000410007986 */ /* 0x001fe2000c101d24 */
[----:B------:R-:W-:Y:S05]  /*14320*/  EXIT ;  /* 0x000000000000794d */ /* 0x000fea0003800000 */
.L_x_12590:
        /* <DEDUP_REMOVED lines=21> */
.L_x_12595:
[----:B------:R-:W-:Y:S05]  /*14480*/  BSYNC B0 ;  /* 0x0000000000007941 */ /* 0x000fea0003800000 */
.L_x_12594:
[----:B------:R-:W-:-:S05]  /*14490*/  LOP3.LUT R3, R0, R3, RZ, 0xfc, !PT ;  /* 0x0000000300037212 */ /* 0x000fca00078efcff */
[----:B------:R-:W-:Y:S01]  /*144a0*/  STG.E.U8 desc[UR36][R16.64], R3 ;  /* 0x0000000310007986 */ /* 0x000fe2000c101124 */
[----:B------:R-:W-:Y:S05]  /*144b0*/  EXIT ;  /* 0x000000000000794d */ /* 0x000fea0003800000 */
.L_x_12593:
        /* <DEDUP_REMOVED lines=13> */
.L_x_12597:
[----:B------:R-:W-:Y:S01]  /*14590*/  IMAD.MOV.U32 R0, RZ, RZ, 0x7f ;  /* 0x0000007fff007424 */ /* 0x000fe200078e00ff */
[----:B------:R-:W-:-:S04]  /*145a0*/  ISETP.GT.U32.AND P0, PT, R2, 0x7f800000, PT ;  /* 0x7f8000000200780c */ /* 0x000fc80003f04070 */
[----:B------:R-:W-:-:S09]  /*145b0*/  SEL R0, R0, 0x7c, P0 ;  /* 0x0000007c00007807 */ /* 0x000fd20000000000 */
.L_x_12598:
[----:B------:R-:W-:Y:S05]  /*145c0*/  BSYNC B0 ;  /* 0x0000000000007941 */ /* 0x000fea0003800000 */
.L_x_12596:
[----:B------:R-:W-:-:S04]  /*145d0*/  LOP3.LUT R2, R5, 0x80000000, RZ, 0xc0, !PT ;  /* 0x8000000005027812 */ /* 0x000fc800078ec0ff */
[----:B------:R-:W-:-:S04]  /*145e0*/  SHF.R.U32.HI R3, RZ, 0x18, R2 ;  /* 0x00000018ff037819 */ /* 0x000fc80000011602 */
[----:B------:R-:W-:-:S05]  /*145f0*/  LOP3.LUT R3, R0, R3, RZ, 0xfc, !PT ;  /* 0x0000000300037212 */ /* 0x000fca00078efcff */
[----:B------:R-:W-:Y:S01]  /*14600*/  STG.E.U8 desc[UR36][R16.64], R3 ;  /* 0x0000000310007986 */ /* 0x000fe2000c101124 */
[----:B------:R-:W-:Y:S05]  /*14610*/  EXIT ;  /* 0x000000000000794d */ /* 0x000fea0003800000 */
.L_x_12592:
[----:B------:R-:W0:Y:S02]  /*14620*/  I2F.S16 R0, R5 ;  /* 0x0000000500007306 */ /* 0x000e240000101400 */
[----:B0-----:R-:W-:-:S05]  /*14630*/  F2FP.BF16.F32.PACK_AB R0, RZ, R0 ;  /* 0x00000000ff00723e */ /* 0x001fca00000010ff */
[----:B------:R-:W-:Y:S01]  /*14640*/  STG.E.U16 desc[UR36][R16.64], R0 ;  /* 0x0000000010007986 */ /* 0x000fe2000c101524 */
[----:B------:R-:W-:Y:S05]  /*14650*/  EXIT ;  /* 0x000000000000794d */ /* 0x000fea0003800000 */
.L_x_12589:
        /* <DEDUP_REMOVED lines=8> */
[----:B------:R-:W-:Y:S01]  /*146e0*/  STG.E.U16 desc[UR36][R16.64], R5 ;  /* 0x0000000510007986 */ /* 0x000fe2000c101524 */
[----:B------:R-:W-:Y:S05]  /*146f0*/  EXIT ;  /* 0x000000000000794d */ /* 0x000fea0003800000 */
.L_x_12601:
        /* <DEDUP_REMOVED lines=17> */
.L_x_12604:
[----:B------:R-:W-:-:S04]  /*14810*/  LOP3.LUT R2, R5, 0x80000000, RZ, 0xc0, !PT ;  /* 0x8000000005027812 */ /* 0x000fc800078ec0ff */
[----:B------:R-:W-:-:S04]  /*14820*/  SHF.R.U32.HI R3, RZ, 0x18, R2 ;  /* 0x00000018ff037819 */ /* 0x000fc80000011602 */
[----:B------:R-:W-:-:S04]  /*14830*/  LOP3.LUT R0, R0, R3, RZ, 0xfc, !PT ;  /* 0x0000000300007212 */ /* 0x000fc800078efcff */
[----:B------:R-:W-:-:S07]  /*14840*/  PRMT R8, R0, 0x7610, R8 ;  /* 0x0000761000087816 */ /* 0x000fce0000000008 */
.L_x_12603:
[----:B------:R-:W-:Y:S05]  /*14850*/  BSYNC B0 ;  /* 0x0000000000007941 */ /* 0x000fea0003800000 */
.L_x_12602:
[----:B------:R-:W-:Y:S01]  /*14860*/  STG.E.U8 desc[UR36][R16.64], R8 ;  /* 0x0000000810007986 */ /* 0x000fe2000c101124 */
[----:B------:R-:W-:Y:S05]  /*14870*/  EXIT ;  /* 0x000000000000794d */ /* 0x000fea0003800000 */
.L_x_12600:
        /* <DEDUP_REMOVED lines=17> */
.L_x_12607:
[----:B------:R-:W-:-:S04]  /*14990*/  LOP3.LUT R2, R5, 0x80000000, RZ, 0xc0, !PT ;  /* 0x8000000005027812 */ /* 0x000fc800078ec0ff */
[----:B------:R-:W-:-:S04]  /*149a0*/  SHF.R.U32.HI R3, RZ, 0x18, R2 ;  /* 0x00000018ff037819 */ /* 0x000fc80000011602 */
[----:B------:R-:W-:-:S04]  /*149b0*/  LOP3.LUT R0, R0, R3, RZ, 0xfc, !PT ;  /* 0x0000000300007212 */ /* 0x000fc800078efcff */
[----:B------:R-:W-:-:S07]  /*149c0*/  PRMT R8, R0, 0x7610, R8 ;  /* 0x0000761000087816 */ /* 0x000fce0000000008 */
.L_x_12606:
[----:B------:R-:W-:Y:S05]  /*149d0*/  BSYNC B0 ;  /* 0x0000000000007941 */ /* 0x000fea0003800000 */
.L_x_12605:
[----:B------:R-:W-:Y:S01]  /*149e0*/  STG.E.U8 desc[UR36][R16.64], R8 ;  /* 0x0000000810007986 */ /* 0x000fe2000c101124 */
[----:B------:R-:W-:Y:S05]  /*149f0*/  EXIT ;  /* 0x000000000000794d */ /* 0x000fea0003800000 */
.L_x_12599:
        /* <DEDUP_REMOVED lines=22> */
.L_x_12582:
        /* <DEDUP_REMOVED lines=16> */
.L_x_12610:
[----:B------:R-:W-:Y:S05]  /*14c60*/  EXIT ;  /* 0x000000000000794d */ /* 0x000fea0003800000 */
.L_x_12609:
[----:B------:R-:W-:-:S04]  /*14c70*/  PRMT R2, R5, 0x9910, RZ ;  /* 0x0000991005027816 */ /* 0x000fc800000000ff */
[----:B------:R-:W-:-:S05]  /*14c80*/  SHF.R.S32.HI R3, RZ, 0x1f, R2 ;  /* 0x0000001fff037819 */ /* 0x000fca0000011402 */
[----:B------:R-:W-:Y:S01]  /*14c90*/  STG.E.64 desc[UR36][R16.64], R2 ;  /* 0x0000000210007986 */ /* 0x000fe2000c101b24 */
[----:B------:R-:W-:Y:S05]  /*14ca0*/  EXIT ;  /* 0x000000000000794d */ /* 0x000fea0003800000 */
.L_x_12608:
[----:B------:R-:W-:-:S05]  /*14cb0*/  PRMT R3, R5, 0x9910, RZ ;  /* 0x0000991005037816 */ /* 0x000fca00000000ff */
[----:B------:R-:W-:Y:S01]  /*14cc0*/  STG.E desc[UR36][R16.64], R3 ;  /* 0x0000000310007986 */ /* 0x000fe2000c101924 */
[----:B------:R-:W-:Y:S05]  /*14cd0*/  EXIT ;  /* 0x000000000000794d */ /* 0x000fea0003800000 */
.L_x_12611:
        /* <DEDUP_REMOVED lines=10> */
.L_x_24168:


//--------------------- .text._ZN2at6native27unrolled_elementwise_kernelIZZZNS0_54_GLOBAL__N__d8c5977b_16_LinearAlgebra_cu_140f0503_289316addr_kernel_cudaERNS_14TensorIteratorERKN3c106ScalarES8_ENKUlvE_clEvENKUlvE3_clEvEUlsssE0_St5arrayIPcLm4EELi4E23TrivialOffsetCalculatorILi3EjESF_ILi1EjENS0_6memory12LoadWithCastILi3EEENSI_13StoreWithCastILi1EEEEEviT_T0_T2_T3_T4_T5_ --------------------------
	.section	.text._ZN2at6native27unrolled_elementwise_kernelIZZZNS0_54_GLOBAL__N__d8c5977b_16_LinearAlgebra_cu_140f0503_289316addr_kernel_cudaERNS_14TensorIteratorERKN3c106ScalarES8_ENKUlvE_clEvENKUlvE3_clEvEUlsssE0_St5arrayIPcLm4EELi4E23TrivialOffsetCalculatorILi3EjESF_ILi1EjENS0_6memory12LoadWithCastILi3EEENSI_13StoreWithCastILi1EEEEEviT_T0_T2_T3_T4_T5_,"ax",@progbits
	.align	128
        .global         _ZN2at6native27unrolled_elementwise_kernelIZZZNS0_54_GLOBAL__N__d8c5977b_16_LinearAlgebra_cu_140f0503_289316addr_kernel_cudaERNS_14TensorIteratorERKN3c106ScalarES8_ENKUlvE_clEvENKUlvE3_clEvEUlsssE0_St5arrayIPcLm4EELi4E23TrivialOffsetCalculatorILi3EjESF_ILi1EjENS0_6memory12LoadWithCastILi3EEENSI_13StoreWithCastILi1EEEEEviT_T0_T2_T3_T4_T5_
        .type           _ZN2at6native27unrolled_elementwise_kernelIZZZNS0_54_GLOBAL__N__d8c5977b_16_LinearAlgebra_cu_140f0503_289316addr_kernel_cudaERNS_14TensorIteratorERKN3c106ScalarES8_ENKUlvE_clEvENKUlvE3_clEvEUlsssE0_St5arrayIPcLm4EELi4E23TrivialOffsetCalculatorILi3EjESF_ILi1EjENS0_6memory12LoadWithCastILi3EEENSI_13StoreWithCastILi1EEEEEviT_T0_T2_T3_T4_T5_,@function
        .size           _ZN2at6native27unrolled_elementwise_kernelIZZZNS0_54_GLOBAL__N__d8c5977b_16_LinearAlgebra_cu_140f0503_289316addr_kernel_cudaERNS_14TensorIteratorERKN3c106ScalarES8_ENKUlvE_clEvENKUlvE3_clEvEUlsssE0_St5arrayIPcLm4EELi4E23TrivialOffsetCalculatorILi3EjESF_ILi1EjENS0_6memory12LoadWithCastILi3EEENSI_13StoreWithCastILi1EEEEEviT_T0_T2_T3_T4_T5_,(.L_x_24169 - _ZN2at6native27unrolled_elementwise_kernelIZZZNS0_54_GLOBAL__N__d8c5977b_16_LinearAlgebra_cu_140f0503_289316addr_kernel_cudaERNS_14TensorIteratorERKN3c106ScalarES8_ENKUlvE_clEvENKUlvE3_clEvEUlsssE0_St5arrayIPcLm4EELi4E23TrivialOffsetCalculatorILi3EjESF_ILi1EjENS0_6memory12LoadWithCastILi3EEENSI_13StoreWithCastILi1EEEEEviT_T0_T2_T3_T4_T5_)
        .other          _ZN2at6native27unrolled_elementwise_kernelIZZZNS0_54_GLOBAL__N__d8c5977b_16_LinearAlgebra_cu_140f0503_289316addr_kernel_cudaERNS_14TensorIteratorERKN3c106ScalarES8_ENKUlvE_clEvENKUlvE3_clEvEUlsssE0_St5arrayIPcLm4EELi4E23TrivialOffsetCalculatorILi3EjESF_ILi1EjENS0_6memory12LoadWithCastILi3EEENSI_13StoreWithCastILi1EEEEEviT_T0_T2_T3_T4_T5_,@"STO_CUDA_ENTRY STV_DEFAULT"
_ZN2at6native27unrolled_elementwise_kernelIZZZNS0_54_GLOBAL__N__d8c5977b_16_LinearAlgebra_cu_140f0503_289316addr_kernel_cudaERNS_14TensorIteratorERKN3c106ScalarES8_ENKUlvE_clEvENKUlvE3_clEvEUlsssE0_St5arrayIPcLm4EELi4E23TrivialOffsetCalculatorILi3EjESF_ILi1EjENS0_6memory12LoadWithCastILi3EEENSI_13StoreWithCastILi1EEEEEviT_T0_T2_T3_T4_T5_:
.text._ZN2at6native27unrolled_elementwise_kernelIZZZNS0_54_GLOBAL__N__d8c5977b_16_LinearAlgebra_cu_140f0503_289316addr_kernel_cudaERNS_14TensorIteratorERKN3c106ScalarES8_ENKUlvE_clEvENKUlvE3_clEvEUlsssE0_St5arrayIPcLm4EELi4E23TrivialOffsetCalculatorILi3EjESF_ILi1EjENS0_6memory12LoadWithCastILi3EEENSI_13StoreWithCastILi1EEEEEviT_T0_T2_T3_T4_T5_:
        /* <DEDUP_REMOVED lines=35> */
.L_x_12617:
[----:B------:R4:W5:Y:S01]  /*0230*/  LDG.E.U8 R32, desc[UR36][R4.64] ;  /* 0x0000002404207981 */ /* 0x000962000c1e1100 */
[----:B------:R-:W-:Y:S05]  /*0240*/  BRA `(.L_x_12619) ;  /* 0x0000000c00547947 */ /* 0x000fea0003800000 */
.L_x_12616:
        /* <DEDUP_REMOVED lines=8> */
.L_x_12621:
[----:B------:R2:W5:Y:S01]  /*02d0*/  LDG.E.U16 R32, desc[UR36][R4.64] ;  /* 0x0000002404207981 */ /* 0x000562000c1e1500 */
[----:B------:R-:W-:Y:S05]  /*02e0*/  BRA `(.L_x_12619) ;  /* 0x0000000c002c7947 */ /* 0x000fea0003800000 */
.L_x_12620:
[----:B------:R3:W5:Y:S01]  /*02f0*/  LDG.E.U16 R32, desc[UR36][R4.64] ;  /* 0x0000002404207981 */ /* 0x000762000c1e1500 */
[----:B------:R-:W-:Y:S05]  /*0300*/  BRA `(.L_x_12619) ;  /* 0x0000000c00247947 */ /* 0x000fea0003800000 */
.L_x_12615:
[----:B------:R-:W-:-:S13]  /*0310*/  ISETP.GT.AND P0, PT, R0, 0x6, PT ;  /* 0x000000060000780c */ /* 0x000fda0003f04270 */
[----:B------:R-:W-:Y:S05]  /*0320*/  @P0 BRA `(.L_x_12622) ;  /* 0x0000000000300947 */ /* 0x000fea0003800000 */
[----:B------:R-:W-:-:S13]  /*0330*/  ISETP.NE.AND P0, PT, R0, 0x5, PT ;  /* 0x000000050000780c */ /* 0x000fda0003f05270 */
[----:B------:R-:W-:Y:S05]  /*0340*/  @!P0 BRA `(.L_x_12623) ;  /* 0x0000000000148947 */ /* 0x000fea0003800000 */
[----:B------:R-:W-:-:S13]  /*0350*/  ISETP.NE.AND P0, PT, R0, 0x6, PT ;  /* 0x000000060000780c */ /* 0x000fda0003f05270 */
[----:B------:R-:W-:Y:S05]  /*0360*/  @P0 BRA `(.L_x_12618) ;  /* 0x0000000800b80947 */ /* 0x000fea0003800000 */
[----:B------:R-:W2:Y:S02]  /*0370*/  LDG.E R4, desc[UR36][R4.64] ;  /* 0x0000002404047981 */ /* 0x000ea4000c1e1900 */
[----:B--2---:R1:W2:Y:S01]  /*0380*/  F2I.FTZ.TRUNC.NTZ R32, R4 ;  /* 0x0000000400207305 */ /* 0x0042a2000021f100 */
[----:B------:R-:W-:Y:S05]  /*0390*/  BRA `(.L_x_12619) ;  /* 0x0000000c00007947 */ /* 0x000fea0003800000 */
.L_x_12623:
[----:B------:R-:W2:Y:S02]  /*03a0*/  LDG.E.U16 R0, desc[UR36][R4.64] ;  /* 0x0000002404007981 */ /* 0x000ea4000c1e1500 */
[----:B--2---:R-:W-:-:S06]  /*03b0*/  HADD2.F32 R0, -RZ, R0.H0_H0 ;  /* 0x20000000ff007230 */ /* 0x004fcc0000004100 */
[----:B------:R-:W1:Y:S02]  /*03c0*/  F2I.FTZ.TRUNC.NTZ R0, R0 ;  /* 0x0000000000007305 */ /* 0x000e64000021f100 */
[----:B-1----:R-:W-:Y:S01]  /*03d0*/  PRMT R32, R0, 0x7610, R32 ;  /* 0x0000761000207816 */ /* 0x002fe20000000020 */
[----:B------:R-:W-:Y:S06]  /*03e0*/  BRA `(.L_x_12619) ;  /* 0x0000000800ec7947 */ /* 0x000fec0003800000 */
.L_x_12622:
[----:B------:R-:W-:-:S13]  /*03f0*/  ISETP.NE.AND P0, PT, R0, 0x7, PT ;  /* 0x000000070000780c */ /* 0x000fda0003f05270 */
[----:B------:R-:W-:Y:S05]  /*0400*/  @!P0 BRA `(.L_x_12624) ;  /* 0x0000000000308947 */ /* 0x000fea0003800000 */
[----:B------:R-:W-:-:S13]  /*0410*/  ISETP.NE.AND P0, PT, R0, 0x8, PT ;  /* 0x000000080000780c */ /* 0x000fda0003f05270 */
[----:B------:R-:W-:Y:S05]  /*0420*/  @!P0 BRA `(.L_x_12625) ;  /* 0x0000000000148947 */ /* 0x000fea0003800000 */
[----:B------:R-:W-:-:S13]  /*0430*/  ISETP.NE.AND P0, PT, R0, 0x9, PT ;  /* 0x000000090000780c */ /* 0x000fda0003f05270 */
[----:B------:R-:W-:Y:S05]  /*0440*/  @P0 BRA `(.L_x_12618) ;  /* 0x0000000800800947 */ /* 0x000fea0003800000 */
[----:B------:R-:W2:Y:S02]  /*0450*/  LDG.E R4, desc[UR36][R4.64] ;  /* 0x0000002404047981 */ /* 0x000ea4000c1e1900 */
[----:B--2---:R1:W2:Y:S01]  /*0460*/  F2I.FTZ.TRUNC.NTZ R32, R4 ;  /* 0x0000000400207305 */ /* 0x0042a2000021f100 */
[----:B------:R-:W-:Y:S05]  /*0470*/  BRA `(.L_x_12619) ;  /* 0x0000000800c87947 */ /* 0x000fea0003800000 */
.L_x_12625:
[----:B------:R-:W2:Y:S02]  /*0480*/  LDG.E.U16 R4, desc[UR36][R4.64] ;  /* 0x0000002404047981 */ /* 0x000ea4000c1e1500 */
[----:B--2---:R-:W-:-:S06]  /*0490*/  HADD2.F32 R0, -RZ, R4.H0_H0 ;  /* 0x20000004ff007230 */ /* 0x004fcc0000004100 */
[----:B------:R-:W1:Y:S02]  /*04a0*/  F2I.FTZ.TRUNC.NTZ R0, R0 ;  /* 0x0000000000007305 */ /* 0x000e64000021f100 */
[----:B-1----:R-:W-:Y:S01]  /*04b0*/  PRMT R32, R0, 0x7610, R32 ;  /* 0x0000761000207816 */ /* 0x002fe20000000020 */
[----:B------:R-:W-:Y:S06]  /*04c0*/  BRA `(.L_x_12619) ;  /* 0x0000000800b47947 */ /* 0x000fec0003800000 */
.L_x_12624:
[----:B------:R-:W2:Y:S02]  /*04d0*/  LDG.E.64 R4, desc[UR36][R4.64] ;  /* 0x0000002404047981 */ /* 0x000ea4000c1e1b00 */
[----:B--2---:R1:W2:Y:S01]  /*04e0*/  F2I.F64.TRUNC R32, R4 ;  /* 0x0000000400207311 */ /* 0x0042a2000030d100 */
[----:B------:R-:W-:Y:S05]  /*04f0*/  BRA `(.L_x_12619) ;  /* 0x0000000800a87947 */ /* 0x000fea0003800000 */
.L_x_12614:
        /* <DEDUP_REMOVED lines=12> */
.L_x_12628:
[----:B------:R-:W2:Y:S02]  /*05c0*/  LDG.E.64 R4, desc[UR36][R4.64] ;  /* 0x0000002404047981 */ /* 0x000ea4000c1e1b00 */
[----:B--2---:R1:W2:Y:S01]  /*05d0*/  F2I.F64.TRUNC R32, R4 ;  /* 0x0000000400207311 */ /* 0x0042a2000030d100 */
[----:B------:R-:W-:Y:S05]  /*05e0*/  BRA `(.L_x_12619) ;  /* 0x00000008006c7947 */ /* 0x000fea0003800000 */
.L_x_12627:
        /* <DEDUP_REMOVED lines=25> */
[----:B------:R-:W1:Y:S02]  /*0780*/  F2I.FTZ.TRUNC.NTZ R7, R7 ;  /* 0x0000000700077305 */ /* 0x000e64000021f100 */
[----:B-1----:R-:W-:Y:S01]  /*0790*/  PRMT R32, R7, 0x7610, R32 ;  /* 0x0000761007207816 */ /* 0x002fe20000000020 */
[----:B------:R-:W-:Y:S06]  /*07a0*/  BRA `(.L_x_12619) ;  /* 0x0000000400fc7947 */ /* 0x000fec0003800000 */
.L_x_12630:
        /* <DEDUP_REMOVED lines=11> */
[----:B------:R-:W-:-:S06]  /*0860*/  LOP3.LUT R0, R3, 0x80000000, R0, 0xf8, !PT ;  /* 0x8000000003007812 */ /* 0x000fcc00078ef800 */
[----:B------:R-:W1:Y:S02]  /*0870*/  F2I.FTZ.TRUNC.NTZ R0, R0 ;  /* 0x0000000000007305 */ /* 0x000e64000021f100 */
[----:B-1----:R-:W-:Y:S01]  /*0880*/  PRMT R32, R0, 0x7610, R32 ;  /* 0x0000761000207816 */ /* 0x002fe20000000020 */
[----:B------:R-:W-:Y:S06]  /*0890*/  BRA `(.L_x_12619) ;  /* 0x0000000400c07947 */ /* 0x000fec0003800000 */
.L_x_12629:
[----:B------:R-:W2:Y:S02]  /*08a0*/  LDG.E.U16 R0, desc[UR36][R4.64] ;  /* 0x0000002404007981 */ /* 0x000ea4000c1e1500 */
[----:B--2---:R-:W-:-:S06]  /*08b0*/  IMAD.U32 R0, R0, 0x10000, RZ ;  /* 0x0001000000007824 */ /* 0x004fcc00078e00ff */
[----:B------:R-:W1:Y:S02]  /*08c0*/  F2I.FTZ.TRUNC.NTZ R0, R0 ;  /* 0x0000000000007305 */ /* 0x000e64000021f100 */
[----:B-1----:R-:W-:Y:S01]  /*08d0*/  PRMT R32, R0, 0x7610, R32 ;  /* 0x0000761000207816 */ /* 0x002fe20000000020 */
[----:B------:R-:W-:Y:S06]  /*08e0*/  BRA `(.L_x_12619) ;  /* 0x0000000400ac7947 */ /* 0x000fec0003800000 */
.L_x_12626:
        /* <DEDUP_REMOVED lines=10> */
.L_x_12633:
        /* <DEDUP_REMOVED lines=21> */
.L_x_12637:
[----:B------:R-:W-:Y:S05]  /*0ae0*/  BSYNC B1 ;  /* 0x0000000000017941 */ /* 0x000fea0003800000 */
.L_x_12636:
[----:B------:R-:W-:Y:S01]  /*0af0*/  LEA R5, R0, 0x3b800000, 0x17 ;  /* 0x3b80000000057811 */ /* 0x000fe200078eb8ff */
[----:B------:R-:W-:-:S05]  /*0b00*/  IMAD.SHL.U32 R0, R3, 0x100000, RZ ;  /* 0x0010000003007824 */ /* 0x000fca00078e00ff */
[----:B------:R-:W-:-:S07]  /*0b10*/  LOP3.LUT R0, R5, R0, R6, 0xfe, !PT ;  /* 0x0000000005007212 */ /* 0x000fce00078efe06 */
.L_x_12635:
[----:B------:R-:W-:Y:S05]  /*0b20*/  BSYNC B0 ;  /* 0x0000000000007941 */ /* 0x000fea0003800000 */
.L_x_12634:
[----:B------:R-:W1:Y:S02]  /*0b30*/  F2I.FTZ.TRUNC.NTZ R0, R0 ;  /* 0x0000000000007305 */ /* 0x000e64000021f100 */
[----:B-1----:R-:W-:Y:S01]  /*0b40*/  PRMT R32, R0, 0x7610, R32 ;  /* 0x0000761000207816 */ /* 0x002fe20000000020 */
[----:B------:R-:W-:Y:S06]  /*0b50*/  BRA `(.L_x_12619) ;  /* 0x0000000400107947 */ /* 0x000fec0003800000 */
.L_x_12632:
        /* <DEDUP_REMOVED lines=21> */
.L_x_12641:
[----:B------:R-:W-:Y:S05]  /*0cb0*/  BSYNC B1 ;  /* 0x0000000000017941 */ /* 0x000fea0003800000 */
.L_x_12640:
[----:B------:R-:W-:Y:S01]  /*0cc0*/  LEA R5, R0, 0x37800000, 0x17 ;  /* 0x3780000000057811 */ /* 0x000fe200078eb8ff */
[----:B------:R-:W-:-:S05]  /*0cd0*/  IMAD.SHL.U32 R0, R3, 0x200000, RZ ;  /* 0x0020000003007824 */ /* 0x000fca00078e00ff */
[----:B------:R-:W-:-:S07]  /*0ce0*/  LOP3.LUT R0, R5, R0, R6, 0xfe, !PT ;  /* 0x0000000005007212 */ /* 0x000fce00078efe06 */
.L_x_12639:
[----:B------:R-:W-:Y:S05]  /*0cf0*/  BSYNC B0 ;  /* 0x0000000000007941 */ /* 0x000fea0003800000 */
.L_x_12638:
[----:B------:R-:W1:Y:S02]  /*0d00*/  F2I.FTZ.TRUNC.NTZ R0, R0 ;  /* 0x0000000000007305 */ /* 0x000e64000021f100 */
[----:B-1----:R-:W-:Y:S01]  /*0d10*/  PRMT R32, R0, 0x7610, R32 ;  /* 0x0000761000207816 */ /* 0x002fe20000000020 */
[----:B------:R-:W-:Y:S06]  /*0d20*/  BRA `(.L_x_12619) ;  /* 0x00000000009c7947 */ /* 0x000fec0003800000 */
.L_x_12631:
        /* <DEDUP_REMOVED lines=14> */
.L_x_12645:
[----:B------:R-:W-:Y:S05]  /*0e10*/  BSYNC B0 ;  /* 0x0000000000007941 */ /* 0x000fea0003800000 */
.L_x_12644:
[----:B------:R-:W1:Y:S02]  /*0e20*/  F2I.FTZ.TRUNC.NTZ R0, R0 ;  /* 0x0000000000007305 */ /* 0x000e64000021f100 */
[----:B-1----:R-:W-:Y:S01]  /*0e30*/  PRMT R32, R0, 0x7610, R32 ;  /* 0x0000761000207816 */ /* 0x002fe20000000020 */
[----:B------:R-:W-:Y:S06]  /*0e40*/  BRA `(.L_x_12619) ;  /* 0x0000000000547947 */ /* 0x000fec0003800000 */
.L_x_12618:
        /* <DEDUP_REMOVED lines=16> */
.L_x_12646:
[----:B------:R-:W-:Y:S01]  /*0f50*/  PRMT R32, RZ, 0x7610, R32 ;  /* 0x00007610ff207816 */ /* 0x000fe20000000020 */
[----:B------:R-:W-:Y:S06]  /*0f60*/  BRA `(.L_x_12619) ;  /* 0x00000000000c7947 */ /* 0x000fec0003800000 */
.L_x_12643:
[----:B------:R1:W5:Y:S01]  /*0f70*/  LDG.E.U16 R32, desc[UR36][R4.64] ;  /* 0x0000002404207981 */ /* 0x000362000c1e1500 */
[----:B------:R-:W-:Y:S05]  /*0f80*/  BRA `(.L_x_12619) ;  /* 0x0000000000047947 */ /* 0x000fea0003800000 */
.L_x_12642:
[----:B------:R1:W5:Y:S02]  /*0f90*/  LDG.E.U16 R32, desc[UR36][R4.64] ;  /* 0x0000002404207981 */ /* 0x000364000c1e1500 */
.L_x_12619:
[----:B-1234-:R-:W1:Y:S01]  /*0fa0*/  LDC.64 R4, c[0x0][0x238] ;  /* 0x00008e00ff047b82 */ /* 0x01ee620000000a00 */
        /* <DEDUP_REMOVED lines=17> */
.L_x_12650:
[----:B------:R2:W5:Y:S01]  /*10c0*/  LDG.E.U8 R31, desc[UR36][R4.64] ;  /* 0x00000024041f7981 */ /* 0x000562000c1e1100 */
[----:B------:R-:W-:Y:S05]  /*10d0*/  BRA `(.L_x_12652) ;  /* 0x0000000c00547947 */ /* 0x000fea0003800000 */
.L_x_12649:
        /* <DEDUP_REMOVED lines=8> */
.L_x_12654:
[----:B------:R4:W5:Y:S01]  /*1160*/  LDG.E.U16 R31, desc[UR36][R4.64] ;  /* 0x00000024041f7981 */ /* 0x000962000c1e1500 */
[----:B------:R-:W-:Y:S05]  /*1170*/  BRA `(.L_x_12652) ;  /* 0x0000000c002c7947 */ /* 0x000fea0003800000 */
.L_x_12653:
[----:B------:R3:W5:Y:S01]  /*1180*/  LDG.E.U16 R31, desc[UR36][R4.64] ;  /* 0x00000024041f7981 */ /* 0x000762000c1e1500 */
[----:B------:R-:W-:Y:S05]  /*1190*/  BRA `(.L_x_12652) ;  /* 0x0000000c00247947 */ /* 0x000fea0003800000 */
.L_x_12648:
        /* <DEDUP_REMOVED lines=9> */
.L_x_12656:
[----:B------:R-:W2:Y:S02]  /*1230*/  LDG.E.U16 R0, desc[UR36][R4.64] ;  /* 0x0000002404007981 */ /* 0x000ea4000c1e1500 */
[----:B--2---:R-:W-:-:S06]  /*1240*/  HADD2.F32 R0, -RZ, R0.H0_H0 ;  /* 0x20000000ff007230 */ /* 0x004fcc0000004100 */
[----:B------:R-:W1:Y:S02]  /*1250*/  F2I.FTZ.TRUNC.NTZ R0, R0 ;  /* 0x0000000000007305 */ /* 0x000e64000021f100 */
[----:B-1----:R-:W-:Y:S01]  /*1260*/  PRMT R31, R0, 0x7610, R31 ;  /* 0x00007610001f7816 */ /* 0x002fe2000000001f */
[----:B------:R-:W-:Y:S06]  /*1270*/  BRA `(.L_x_12652) ;  /* 0x0000000800ec7947 */ /* 0x000fec0003800000 */
.L_x_12655:
        /* <DEDUP_REMOVED lines=9> */
.L_x_12658:
[----:B------:R-:W2:Y:S02]  /*1310*/  LDG.E.U16 R4, desc[UR36][R4.64] ;  /* 0x0000002404047981 */ /* 0x000ea4000c1e1500 */
[----:B--2---:R-:W-:-:S06]  /*1320*/  HADD2.F32 R0, -RZ, R4.H0_H0 ;  /* 0x20000004ff007230 */ /* 0x004fcc0000004100 */
[----:B------:R-:W1:Y:S02]  /*1330*/  F2I.FTZ.TRUNC.NTZ R0, R0 ;  /* 0x0000000000007305 */ /* 0x000e64000021f100 */
[----:B-1----:R-:W-:Y:S01]  /*1340*/  PRMT R31, R0, 0x7610, R31 ;  /* 0x00007610001f7816 */ /* 0x002fe2000000001f */
[----:B------:R-:W-:Y:S06]  /*1350*/  BRA `(.L_x_12652) ;  /* 0x0000000800b47947 */ /* 0x000fec0003800000 */
.L_x_12657:
[----:B------:R-:W2:Y:S02]  /*1360*/  LDG.E.64 R4, desc[UR36][R4.64] ;  /* 0x0000002404047981 */ /* 0x000ea4000c1e1b00 */
[----:B--2---:R1:W2:Y:S01]  /*1370*/  F2I.F64.TRUNC R31, R4 ;  /* 0x00000004001f7311 */ /* 0x0042a2000030d100 */
[----:B------:R-:W-:Y:S05]  /*1380*/  BRA `(.L_x_12652) ;  /* 0x0000000800a87947 */ /* 0x000fea0003800000 */
.L_x_12647:
        /* <DEDUP_REMOVED lines=12> */
.L_x_12661:
[----:B------:R-:W2:Y:S02]  /*1450*/  LDG.E.64 R4, desc[UR36][R4.64] ;  /* 0x0000002404047981 */ /* 0x000ea4000c1e1b00 */
[----:B--2---:R1:W2:Y:S01]  /*1460*/  F2I.F64.TRUNC R31, R4 ;  /* 0x00000004001f7311 */ /* 0x0042a2000030d100 */
[----:B------:R-:W-:Y:S05]  /*1470*/  BRA `(.L_x_12652) ;  /* 0x00000008006c7947 */ /* 0x000fea0003800000 */
.L_x_12660:
        /* <DEDUP_REMOVED lines=28> */
.L_x_12663:
        /* <DEDUP_REMOVED lines=15> */
.L_x_12662:
[----:B------:R-:W2:Y:S02]  /*1730*/  LDG.E.U16 R0, desc[UR36][R4.64] ;  /* 0x0000002404007981 */ /* 0x000ea4000c1e1500 */
[----:B--2---:R-:W-:-:S06]  /*1740*/  IMAD.U32 R0, R0, 0x10000, RZ ;  /* 0x0001000000007824 */ /* 0x004fcc00078e00ff */
[----:B------:R-:W1:Y:S02]  /*1750*/  F2I.FTZ.TRUNC.NTZ R0, R0 ;  /* 0x0000000000007305 */ /* 0x000e64000021f100 */
[----:B-1----:R-:W-:Y:S01]  /*1760*/  PRMT R31, R0, 0x7610, R31 ;  /* 0x00007610001f7816 */ /* 0x002fe2000000001f */
[----:B------:R-:W-:Y:S06]  /*1770*/  BRA `(.L_x_12652) ;  /* 0x0000000400ac7947 */ /* 0x000fec0003800000 */
.L_x_12659:
        /* <DEDUP_REMOVED lines=10> */
.L_x_12666:
        /* <DEDUP_REMOVED lines=21> */
.L_x_12670:
[----:B------:R-:W-:Y:S05]  /*1970*/  BSYNC B1 ;  /* 0x0000000000017941 */ /* 0x000fea0003800000 */
.L_x_12669:
[----:B------:R-:W-:Y:S01]  /*1980*/  LEA R5, R0, 0x3b800000, 0x17 ;  /* 0x3b80000000057811 */ /* 0x000fe200078eb8ff */
[----:B------:R-:W-:-:S05]  /*1990*/  IMAD.SHL.U32 R0, R3, 0x100000, RZ ;  /* 0x0010000003007824 */ /* 0x000fca00078e00ff */
[----:B------:R-:W-:-:S07]  /*19a0*/  LOP3.LUT R0, R5, R0, R6, 0xfe, !PT ;  /* 0x0000000005007212 */ /* 0x000fce00078efe06 */
.L_x_12668:
[----:B------:R-:W-:Y:S05]  /*19b0*/  BSYNC B0 ;  /* 0x0000000000007941 */ /* 0x000fea0003800000 */
.L_x_12667:
[----:B------:R-:W1:Y:S02]  /*19c0*/  F2I.FTZ.TRUNC.NTZ R0, R0 ;  /* 0x0000000000007305 */ /* 0x000e64000021f100 */
[----:B-1----:R-:W-:Y:S01]  /*19d0*/  PRMT R31, R0, 0x7610, R31 ;  /* 0x00007610001f7816 */ /* 0x002fe2000000001f */
[----:B------:R-:W-:Y:S06]  /*19e0*/  BRA `(.L_x_12652) ;  /* 0x0000000400107947 */ /* 0x000fec0003800000 */
.L_x_12665:
        /* <DEDUP_REMOVED lines=21> */
.L_x_12674:
[----:B------:R-:W-:Y:S05]  /*1b40*/  BSYNC B1 ;  /* 0x0000000000017941 */ /* 0x000fea0003800000 */
.L_x_12673:
[----:B------:R-:W-:Y:S01]  /*1b50*/  LEA R5, R0, 0x37800000, 0x17 ;  /* 0x3780000000057811 */ /* 0x000fe200078eb8ff */
[----:B------:R-:W-:-:S05]  /*1b60*/  IMAD.SHL.U32 R0, R3, 0x200000, RZ ;  /* 0x0020000003007824 */ /* 0x000fca00078e00ff */
[----:B------:R-:W-:-:S07]  /*1b70*/  LOP3.LUT R0, R5, R0, R6, 0xfe, !PT ;  /* 0x0000000005007212 */ /* 0x000fce00078efe06 */
.L_x_12672:
[----:B------:R-:W-:Y:S05]  /*1b80*/  BSYNC B0 ;  /* 0x0000000000007941 */ /* 0x000fea0003800000 */
.L_x_12671:
[----:B------:R-:W1:Y:S02]  /*1b90*/  F2I.FTZ.TRUNC.NTZ R0, R0 ;  /* 0x0000000000007305 */ /* 0x000e64000021f100 */
[----:B-1----:R-:W-:Y:S01]  /*1ba0*/  PRMT R31, R0, 0x7610, R31 ;  /* 0x00007610001f7816 */ /* 0x002fe2000000001f */
[----:B------:R-:W-:Y:S06]  /*1bb0*/  BRA `(.L_x_12652) ;  /* 0x00000000009c7947 */ /* 0x000fec0003800000 */
.L_x_12664:
        /* <DEDUP_REMOVED lines=14> */
.L_x_12678:
[----:B------:R-:W-:Y:S05]  /*1ca0*/  BSYNC B0 ;  /* 0x0000000000007941 */ /* 0x000fea0003800000 */
.L_x_12677:
[----:B------:R-:W1:Y:S02]  /*1cb0*/  F2I.FTZ.TRUNC.NTZ R0, R0 ;  /* 0x0000000000007305 */ /* 0x000e64000021f100 */
[----:B-1----:R-:W-:Y:S01]  /*1cc0*/  PRMT R31, R0, 0x7610, R31 ;  /* 0x00007610001f7816 */ /* 0x002fe2000000001f */
[----:B------:R-:W-:Y:S06]  /*1cd0*/  BRA `(.L_x_12652) ;  /* 0x0000000000547947 */ /* 0x000fec0003800000 */
.L_x_12651:
        /* <DEDUP_REMOVED lines=16> */
.L_x_12679:
[----:B------:R-:W-:Y:S01]  /*1de0*/  PRMT R31, RZ, 0x7610, R31 ;  /* 0x00007610ff1f7816 */ /* 0x000fe2000000001f */
[----:B------:R-:W-:Y:S06]  /*1df0*/  BRA `(.L_x_12652) ;  /* 0x00000000000c7947 */ /* 0x000fec0003800000 */
.L_x_12676:
[----:B------:R1:W5:Y:S01]  /*1e00*/  LDG.E.U16 R31, desc[UR36][R4.64] ;  /* 0x00000024041f7981 */ /* 0x000362000c1e1500 */
[----:B------:R-:W-:Y:S05]  /*1e10*/  BRA `(.L_x_12652) ;  /* 0x0000000000047947 */ /* 0x000fea0003800000 */
.L_x_12675:
[----:B------:R1:W5:Y:S02]  /*1e20*/  LDG.E.U16 R31, desc[UR36][R4.64] ;  /* 0x00000024041f7981 */ /* 0x000364000c1e1500 */
.L_x_12652:
[----:B-1234-:R-:W1:Y:S01]  /*1e30*/  LDC.64 R4, c[0x0][0x240] ;  /* 0x00009000ff047b82 */ /* 0x01ee620000000a00 */
        /* <DEDUP_REMOVED lines=17> */
.L_x_12683:
[----:B------:R0:W5:Y:S01]  /*1f50*/  LDG.E.U8 R30, desc[UR36][R4.64] ;  /* 0x00000024041e7981 */ /* 0x000162000c1e1100 */
[----:B------:R-:W-:Y:S05]  /*1f60*/  BRA `(.L_x_12685) ;  /* 0x0000000c00547947 */ /* 0x000fea0003800000 */
.L_x_12682:
        /* <DEDUP_REMOVED lines=8> */
.L_x_12687:
[----:B------:R0:W5:Y:S01]  /*1ff0*/  LDG.E.U16 R30, desc[UR36][R4.64] ;  /* 0x00000024041e7981 */ /* 0x000162000c1e1500 */
[----:B------:R-:W-:Y:S05]  /*2000*/  BRA `(.L_x_12685) ;  /* 0x0000000c002c7947 */ /* 0x000fea0003800000 */
.L_x_12686:
[----:B------:R0:W5:Y:S01]  /*2010*/  LDG.E.U16 R30, desc[UR36][R4.64] ;  /* 0x00000024041e7981 */ /* 0x000162000c1e1500 */
[----:B------:R-:W-:Y:S05]  /*2020*/  BRA `(.L_x_12685) ;  /* 0x0000000c00247947 */ /* 0x000fea0003800000 */
.L_x_12681:
        /* <DEDUP_REMOVED lines=9> */
.L_x_12689:
[----:B------:R-:W2:Y:S02]  /*20c0*/  LDG.E.U16 R0, desc[UR36][R4.64] ;  /* 0x0000002404007981 */ /* 0x000ea4000c1e1500 */
[----:B--2---:R-:W-:-:S06]  /*20d0*/  HADD2.F32 R0, -RZ, R0.H0_H0 ;  /* 0x20000000ff007230 */ /* 0x004fcc0000004100 */
[----:B------:R-:W0:Y:S02]  /*20e0*/  F2I.FTZ.TRUNC.NTZ R0, R0 ;  /* 0x0000000000007305 */ /* 0x000e24000021f100 */
[----:B0-----:R-:W-:Y:S01]  /*20f0*/  PRMT R30, R0, 0x7610, R30 ;  /* 0x00007610001e7816 */ /* 0x001fe2000000001e */
[----:B------:R-:W-:Y:S06]  /*2100*/  BRA `(.L_x_12685) ;  /* 0x0000000800ec7947 */ /* 0x000fec0003800000 */
.L_x_12688:
        /* <DEDUP_REMOVED lines=9> */
.L_x_12691:
[----:B------:R-:W2:Y:S02]  /*21a0*/  LDG.E.U16 R4, desc[UR36][R4.64] ;  /* 0x0000002404047981 */ /* 0x000ea4000c1e1500 */
[----:B--2---:R-:W-:-:S06]  /*21b0*/  HADD2.F32 R0, -RZ, R4.H0_H0 ;  /* 0x20000004ff007230 */ /* 0x004fcc0000004100 */
[----:B------:R-:W0:Y:S02]  /*21c0*/  F2I.FTZ.TRUNC.NTZ R0, R0 ;  /* 0x0000000000007305 */ /* 0x000e24000021f100 */
[----:B0-----:R-:W-:Y:S01]  /*21d0*/  PRMT R30, R0, 0x7610, R30 ;  /* 0x00007610001e7816 */ /* 0x001fe2000000001e */
[----:B------:R-:W-:Y:S06]  /*21e0*/  BRA `(.L_x_12685) ;  /* 0x0000000800b47947 */ /* 0x000fec0003800000 */
.L_x_12690:
[----:B------:R-:W2:Y:S02]  /*21f0*/  LDG.E.64 R4, desc[UR36][R4.64] ;  /* 0x0000002404047981 */ /* 0x000ea4000c1e1b00 */
[----:B--2---:R4:W0:Y:S01]  /*2200*/  F2I.F64.TRUNC R30, R4 ;  /* 0x00000004001e7311 */ /* 0x004822000030d100 */
[----:B------:R-:W-:Y:S05]  /*2210*/  BRA `(.L_x_12685) ;  /* 0x0000000800a87947 */ /* 0x000fea0003800000 */
.L_x_12680:
        /* <DEDUP_REMOVED lines=12> */
.L_x_12694:
[----:B------:R-:W2:Y:S02]  /*22e0*/  LDG.E.64 R4, desc[UR36][R4.64] ;  /* 0x0000002404047981 */ /* 0x000ea4000c1e1b00 */
[----:B--2---:R0:W1:Y:S01]  /*22f0*/  F2I.F64.TRUNC R30, R4 ;  /* 0x00000004001e7311 */ /* 0x004062000030d100 */
[----:B------:R-:W-:Y:S05]  /*2300*/  BRA `(.L_x_12685) ;  /* 0x00000008006c7947 */ /* 0x000fea0003800000 */
.L_x_12693:
        /* <DEDUP_REMOVED lines=28> */
.L_x_12696:
        /* <DEDUP_REMOVED lines=12> */
[----:B------:R-:W0:Y:S02]  /*2590*/  F2I.FTZ.TRUNC.NTZ R0, R0 ;  /* 0x0000000000007305 */ /* 0x000e24000021f100 */
[----:B0-----:R-:W-:Y:S01]  /*25a0*/  PRMT R30, R0, 0x7610, R30 ;  /* 0x00007610001e7816 */ /* 0x001fe2000000001e */
[----:B------:R-:W-:Y:S06]  /*25b0*/  BRA `(.L_x_12685) ;  /* 0x0000000400c07947 */ /* 0x000fec0003800000 */
.L_x_12695:
[----:B------:R-:W2:Y:S02]  /*25c0*/  LDG.E.U16 R0, desc[UR36][R4.64] ;  /* 0x0000002404007981 */ /* 0x000ea4000c1e1500 */
[----:B--2---:R-:W-:-:S06]  /*25d0*/  IMAD.U32 R0, R0, 0x10000, RZ ;  /* 0x0001000000007824 */ /* 0x004fcc00078e00ff */
[----:B------:R-:W0:Y:S02]  /*25e0*/  F2I.FTZ.TRUNC.NTZ R0, R0 ;  /* 0x0000000000007305 */ /* 0x000e24000021f100 */
[----:B0-----:R-:W-:Y:S01]  /*25f0*/  PRMT R30, R0, 0x7610, R30 ;  /* 0x00007610001e7816 */ /* 0x001fe2000000001e */
[----:B------:R-:W-:Y:S06]  /*2600*/  BRA `(.L_x_12685) ;  /* 0x0000000400ac7947 */ /* 0x000fec0003800000 */
.L_x_12692:
        /* <DEDUP_REMOVED lines=10> */
.L_x_12699:
        /* <DEDUP_REMOVED lines=21> */
.L_x_12703:
[----:B------:R-:W-:Y:S05]  /*2800*/  BSYNC B1 ;  /* 0x0000000000017941 */ /* 0x000fea0003800000 */
.L_x_12702:
[----:B------:R-:W-:Y:S01]  /*2810*/  LEA R5, R0, 0x3b800000, 0x17 ;  /* 0x3b80000000057811 */ /* 0x000fe200078eb8ff */
[----:B------:R-:W-:-:S05]  /*2820*/  IMAD.SHL.U32 R0, R3, 0x100000, RZ ;  /* 0x0010000003007824 */ /* 0x000fca00078e00ff */
[----:B------:R-:W-:-:S07]  /*2830*/  LOP3.LUT R0, R5, R0, R6, 0xfe, !PT ;  /* 0x0000000005007212 */ /* 0x000fce00078efe06 */
.L_x_12701:
[----:B------:R-:W-:Y:S05]  /*2840*/  BSYNC B0 ;  /* 0x0000000000007941 */ /* 0x000fea0003800000 */
.L_x_12700:
[----:B------:R-:W0:Y:S02]  /*2850*/  F2I.FTZ.TRUNC.NTZ R0, R0 ;  /* 0x0000000000007305 */ /* 0x000e24000021f100 */
[----:B0-----:R-:W-:Y:S01]  /*2860*/  PRMT R30, R0, 0x7610, R30 ;  /* 0x00007610001e7816 */ /* 0x001fe2000000001e */
[----:B------:R-:W-:Y:S06]  /*2870*/  BRA `(.L_x_12685) ;  /* 0x0000000400107947 */ /* 0x000fec0003800000 */
.L_x_12698:
        /* <DEDUP_REMOVED lines=21> */
.L_x_12707:
[----:B------:R-:W-:Y:S05]  /*29d0*/  BSYNC B1 ;  /* 0x0000000000017941 */ /* 0x000fea0003800000 */
.L_x_12706:
[----:B------:R-:W-:Y:S01]  /*29e0*/  LEA R5, R0, 0x37800000, 0x17 ;  /* 0x3780000000057811 */ /* 0x000fe200078eb8ff */
[----:B------:R-:W-:-:S05]  /*29f0*/  IMAD.SHL.U32 R0, R3, 0x200000, RZ ;  /* 0x0020000003007824 */ /* 0x000fca00078e00ff */
[----:B------:R-:W-:-:S07]  /*2a00*/  LOP3.LUT R0, R5, R0, R6, 0xfe, !PT ;  /* 0x0000000005007212 */ /* 0x000fce00078efe06 */
.L_x_12705:
[----:B------:R-:W-:Y:S05]  /*2a10*/  BSYNC B0 ;  /* 0x0000000000007941 */ /* 0x000fea0003800000 */
.L_x_12704:
[----:B------:R-:W0:Y:S02]  /*2a20*/  F2I.FTZ.TRUNC.NTZ R0, R0 ;  /* 0x0000000000007305 */ /* 0x000e24000021f100 */
[----:B0-----:R-:W-:Y:S01]  /*2a30*/  PRMT R30, R0, 0x7610, R30 ;  /* 0x00007610001e7816 */ /* 0x001fe2000000001e */
[----:B------:R-:W-:Y:S06]  /*2a40*/  BRA `(.L_x_12685) ;  /* 0x00000000009c7947 */ /* 0x000fec0003800000 */
.L_x_12697:
        /* <DEDUP_REMOVED lines=14> */
.L_x_12711:
[----:B------:R-:W-:Y:S05]  /*2b30*/  BSYNC B0 ;  /* 0x0000000000007941 */ /* 0x000fea0003800000 */
.L_x_12710:
[----:B------:R-:W0:Y:S02]  /*2b40*/  F2I.FTZ.TRUNC.NTZ R0, R0 ;  /* 0x0000000000007305 */ /* 0x000e24000021f100 */
[----:B0-----:R-:W-:Y:S01]  /*2b50*/  PRMT R30, R0, 0x7610, R30 ;  /* 0x00007610001e7816 */ /* 0x001fe2000000001e */
[----:B------:R-:W-:Y:S06]  /*2b60*/  BRA `(.L_x_12685) ;  /* 0x0000000000547947 */ /* 0x000fec0003800000 */
.L_x_12684:
        /* <DEDUP_REMOVED lines=16> */
.L_x_12712:
[----:B------:R-:W-:Y:S01]  /*2c70*/  PRMT R30, RZ, 0x7610, R30 ;  /* 0x00007610ff1e7816 */ /* 0x000fe2000000001e */
[----:B------:R-:W-:Y:S06]  /*2c80*/  BRA `(.L_x_12685) ;  /* 0x00000000000c7947 */ /* 0x000fec0003800000 */
.L_x_12709:
[----:B------:R0:W5:Y:S01]  /*2c90*/  LDG.E.U16 R30, desc[UR36][R4.64] ;  /* 0x00000024041e7981 */ /* 0x000162000c1e1500 */
[----:B------:R-:W-:Y:S05]  /*2ca0*/  BRA `(.L_x_12685) ;  /* 0x0000000000047947 */ /* 0x000fea0003800000 */
.L_x_12708:
[----:B------:R0:W5:Y:S02]  /*2cb0*/  LDG.E.U16 R30, desc[UR36][R4.64] ;  /* 0x00000024041e7981 */ /* 0x000164000c1e1500 */
.L_x_12685:
[----:B------:R-:W-:-:S07]  /*2cc0*/  VIADD R27, R27, 0x80 ;  /* 0x000000801b1b7836 */ /* 0x000fce0000000000 */
.L_x_12613:
[----:B------:R-:W-:Y:S05]  /*2cd0*/  BSYNC B6 ;  /* 0x0000000000067941 */ /* 0x000fea0003800000 */
.L_x_12612:
[----:B------:R-:W-:Y:S01]  /*2ce0*/  ISETP.GE.AND P0, PT, R27, R22, PT ;  /* 0x000000161b00720c */ /* 0x000fe20003f06270 */
[----:B------:R-:W-:Y:S01]  /*2cf0*/  BSSY B6, `(.L_x_12713) ;  /* 0x00002c1000067945 */ /* 0x000fe20003800000 */
[----:B------:R-:W-:Y:S02]  /*2d00*/  PRMT R29, RZ, 0x7610, R29 ;  /* 0x00007610ff1d7816 */ /* 0x000fe4000000001d */
[----:B------:R-:W-:-:S09]  /*2d10*/  PRMT R28, RZ, 0x7610, R28 ;  /* 0x00007610ff1c7816 */ /* 0x000fd2000000001c */
[----:B------:R-:W-:Y:S05]  /*2d20*/  @P0 BRA `(.L_x_12714) ;  /* 0x0000002800f40947 */ /* 0x000fea0003800000 */
[----:B0-2-4-:R-:W0:Y:S01]  /*2d30*/  LDC.64 R4, c[0x0][0x230] ;  /* 0x00008c00ff047b82 */ /* 0x015e220000000a00 */
        /* <DEDUP_REMOVED lines=18> */
.L_x_12718:
[----:B------:R0:W5:Y:S01]  /*2e60*/  LDG.E.U8 R33, desc[UR36][R4.64] ;  /* 0x0000002404217981 */ /* 0x000162000c1e1100 */
[----:B------:R-:W-:Y:S05]  /*2e70*/  BRA `(.L_x_12720) ;  /* 0x0000000c00547947 */ /* 0x000fea0003800000 */
.L_x_12717:
        /* <DEDUP_REMOVED lines=8> */
.L_x_12722:
[----:B------:R0:W5:Y:S01]  /*2f00*/  LDG.E.U16 R33, desc[UR36][R4.64] ;  /* 0x0000002404217981 */ /* 0x000162000c1e1500 */
[----:B------:R-:W-:Y:S05]  /*2f10*/  BRA `(.L_x_12720) ;  /* 0x0000000c002c7947 */ /* 0x000fea0003800000 */
.L_x_12721:
[----:B------:R0:W5:Y:S01]  /*2f20*/  LDG.E.U16 R33, desc[UR36][R4.64] ;  /* 0x0000002404217981 */ /* 0x000162000c1e1500 */
[----:B------:R-:W-:Y:S05]  /*2f30*/  BRA `(.L_x_12720) ;  /* 0x0000000c00247947 */ /* 0x000fea0003800000 */
.L_x_12716:
        /* <DEDUP_REMOVED lines=9> */
.L_x_12724:
[----:B------:R-:W2:Y:S02]  /*2fd0*/  LDG.E.U16 R0, desc[UR36][R4.64] ;  /* 0x0000002404007981 */ /* 0x000ea4000c1e1500 */
[----:B--2---:R-:W-:-:S06]  /*2fe0*/  HADD2.F32 R0, -RZ, R0.H0_H0 ;  /* 0x20000000ff007230 */ /* 0x004fcc0000004100 */
[----:B------:R-:W0:Y:S02]  /*2ff0*/  F2I.FTZ.TRUNC.NTZ R0, R0 ;  /* 0x0000000000007305 */ /* 0x000e24000021f100 */
[----:B0-----:R-:W-:Y:S01]  /*3000*/  PRMT R33, R0, 0x7610, R33 ;  /* 0x0000761000217816 */ /* 0x001fe20000000021 */
[----:B------:R-:W-:Y:S06]  /*3010*/  BRA `(.L_x_12720) ;  /* 0x0000000800ec7947 */ /* 0x000fec0003800000 */
.L_x_12723:
        /* <DEDUP_REMOVED lines=9> */
.L_x_12726:
[----:B------:R-:W2:Y:S02]  /*30b0*/  LDG.E.U16 R4, desc[UR36][R4.64] ;  /* 0x0000002404047981 */ /* 0x000ea4000c1e1500 */
[----:B--2---:R-:W-:-:S06]  /*30c0*/  HADD2.F32 R0, -RZ, R4.H0_H0 ;  /* 0x20000004ff007230 */ /* 0x004fcc0000004100 */
[----:B------:R-:W0:Y:S02]  /*30d0*/  F2I.FTZ.TRUNC.NTZ R0, R0 ;  /* 0x0000000000007305 */ /* 0x000e24000021f100 */
[----:B0-----:R-:W-:Y:S01]  /*30e0*/  PRMT R33, R0, 0x7610, R33 ;  /* 0x0000761000217816 */ /* 0x001fe20000000021 */
[----:B------:R-:W-:Y:S06]  /*30f0*/  BRA `(.L_x_12720) ;  /* 0x0000000800b47947 */ /* 0x000fec0003800000 */
.L_x_12725:
[----:B------:R-:W2:Y:S02]  /*3100*/  LDG.E.64 R4, desc[UR36][R4.64] ;  /* 0x0000002404047981 */ /* 0x000ea4000c1e1b00 */
[----:B--2---:R0:W2:Y:S01]  /*3110*/  F2I.F64.TRUNC R33, R4 ;  /* 0x0000000400217311 */ /* 0x0040a2000030d100 */
[----:B------:R-:W-:Y:S05]  /*3120*/  BRA `(.L_x_12720) ;  /* 0x0000000800a87947 */ /* 0x000fea0003800000 */
.L_x_12715:
        /* <DEDUP_REMOVED lines=12> */
.L_x_12729:
[----:B------:R-:W2:Y:S02]  /*31f0*/  LDG.E.64 R4, desc[UR36][R4.64] ;  /* 0x0000002404047981 */ /* 0x000ea4000c1e1b00 */
[----:B--2---:R0:W2:Y:S01]  /*3200*/  F2I.F64.TRUNC R33, R4 ;  /* 0x0000000400217311 */ /* 0x0040a2000030d100 */
[----:B------:R-:W-:Y:S05]  /*3210*/  BRA `(.L_x_12720) ;  /* 0x00000008006c7947 */ /* 0x000fea0003800000 */
.L_x_12728:
        /* <DEDUP_REMOVED lines=28> */
.L_x_12731:
        /* <DEDUP_REMOVED lines=15> */
.L_x_12730:
[----:B------:R-:W2:Y:S02]  /*34d0*/  LDG.E.U16 R0, desc[UR36][R4.64] ;  /* 0x0000002404007981 */ /* 0x000ea4000c1e1500 */
[----:B--2---:R-:W-:-:S06]  /*34e0*/  IMAD.U32 R0, R0, 0x10000, RZ ;  /* 0x0001000000007824 */ /* 0x004fcc00078e00ff */
[----:B------:R-:W0:Y:S02]  /*34f0*/  F2I.FTZ.TRUNC.NTZ R0, R0 ;  /* 0x0000000000007305 */ /* 0x000e24000021f100 */
[----:B0-----:R-:W-:Y:S01]  /*3500*/  PRMT R33, R0, 0x7610, R33 ;  /* 0x0000761000217816 */ /* 0x001fe20000000021 */
[----:B------:R-:W-:Y:S06]  /*3510*/  BRA `(.L_x_12720) ;  /* 0x0000000400ac7947 */ /* 0x000fec0003800000 */
.L_x_12727:
        /* <DEDUP_REMOVED lines=10> */
.L_x_12734:
        /* <DEDUP_REMOVED lines=21> */
.L_x_12738:
[----:B------:R-:W-:Y:S05]  /*3710*/  BSYNC B1 ;  /* 0x0000000000017941 */ /* 0x000fea0003800000 */
.L_x_12737:
[----:B------:R-:W-:Y:S01]  /*3720*/  LEA R5, R0, 0x3b800000, 0x17 ;  /* 0x3b80000000057811 */ /* 0x000fe200078eb8ff */
[----:B------:R-:W-:-:S05]  /*3730*/  IMAD.SHL.U32 R0, R3, 0x100000, RZ ;  /* 0x0010000003007824 */ /* 0x000fca00078e00ff */
[----:B------:R-:W-:-:S07]  /*3740*/  LOP3.LUT R0, R5, R0, R6, 0xfe, !PT ;  /* 0x0000000005007212 */ /* 0x000fce00078efe06 */
.L_x_12736:
[----:B------:R-:W-:Y:S05]  /*3750*/  BSYNC B0 ;  /* 0x0000000000007941 */ /* 0x000fea0003800000 */
.L_x_12735:
[----:B------:R-:W0:Y:S02]  /*3760*/  F2I.FTZ.TRUNC.NTZ R0, R0 ;  /* 0x0000000000007305 */ /* 0x000e24000021f100 */
[----:B0-----:R-:W-:Y:S01]  /*3770*/  PRMT R33, R0, 0x7610, R33 ;  /* 0x0000761000217816 */ /* 0x001fe20000000021 */
[----:B------:R-:W-:Y:S06]  /*3780*/  BRA `(.L_x_12720) ;  /* 0x0000000400107947 */ /* 0x000fec0003800000 */
.L_x_12733:
        /* <DEDUP_REMOVED lines=21> */
.L_x_12742:
[----:B------:R-:W-:Y:S05]  /*38e0*/  BSYNC B1 ;  /* 0x0000000000017941 */ /* 0x000fea0003800000 */
.L_x_12741:
[----:B------:R-:W-:Y:S01]  /*38f0*/  LEA R5, R0, 0x37800000, 0x17 ;  /* 0x3780000000057811 */ /* 0x000fe200078eb8ff */
[----:B------:R-:W-:-:S05]  /*3900*/  IMAD.SHL.U32 R0, R3, 0x200000, RZ ;  /* 0x0020000003007824 */ /* 0x000fca00078e00ff */
[----:B------:R-:W-:-:S07]  /*3910*/  LOP3.LUT R0, R5, R0, R6, 0xfe, !PT ;  /* 0x0000000005007212 */ /* 0x000fce00078efe06 */
.L_x_12740:
[----:B------:R-:W-:Y:S05]  /*3920*/  BSYNC B0 ;  /* 0x0000000000007941 */ /* 0x000fea0003800000 */
.L_x_12739:
[----:B------:R-:W0:Y:S02]  /*3930*/  F2I.FTZ.TRUNC.NTZ R0, R0 ;  /* 0x0000000000007305 */ /* 0x000e24000021f100 */
[----:B0-----:R-:W-:Y:S01]  /*3940*/  PRMT R33, R0, 0x7610, R33 ;  /* 0x0000761000217816 */ /* 0x001fe20000000021 */
[----:B------:R-:W-:Y:S06]  /*3950*/  BRA `(.L_x_12720) ;  /* 0x00000000009c7947 */ /* 0x000fec0003800000 */
.L_x_12732:
        /* <DEDUP_REMOVED lines=14> */
.L_x_12746:
[----:B------:R-:W-:Y:S05]  /*3a40*/  BSYNC B0 ;  /* 0x0000000000007941 */ /* 0x000fea0003800000 */
.L_x_12745:
[----:B------:R-:W0:Y:S02]  /*3a50*/  F2I.FTZ.TRUNC.NTZ R0, R0 ;  /* 0x0000000000007305 */ /* 0x000e24000021f100 */
[----:B0-----:R-:W-:Y:S01]  /*3a60*/  PRMT R33, R0, 0x7610, R33 ;  /* 0x0000761000217816 */ /* 0x001fe20000000021 */
[----:B------:R-:W-:Y:S06]  /*3a70*/  BRA `(.L_x_12720) ;  /* 0x0000000000547947 */ /* 0x000fec0003800000 */
.L_x_12719:
        /* <DEDUP_REMOVED lines=16> */
.L_x_12747:
[----:B------:R-:W-:Y:S01]  /*3b80*/  PRMT R33, RZ, 0x7610, R33 ;  /* 0x00007610ff217816 */ /* 0x000fe20000000021 */
[----:B------:R-:W-:Y:S06]  /*3b90*/  BRA `(.L_x_12720) ;  /* 0x00000000000c7947 */ /* 0x000fec0003800000 */
.L_x_12744:
[----:B------:R2:W5:Y:S01]  /*3ba0*/  LDG.E.U16 R33, desc[UR36][R4.64] ;  /* 0x0000002404217981 */ /* 0x000562000c1e1500 */
[----:B------:R-:W-:Y:S05]  /*3bb0*/  BRA `(.L_x_12720) ;  /* 0x0000000000047947 */ /* 0x000fea0003800000 */
.L_x_12743:
[----:B------:R4:W5:Y:S02]  /*3bc0*/  LDG.E.U16 R33, desc[UR36][R4.64] ;  /* 0x0000002404217981 */ /* 0x000964000c1e1500 */
.L_x_12720:
[----:B0-2-4-:R-:W0:Y:S01]  /*3bd0*/  LDC.64 R4, c[0x0][0x238] ;  /* 0x00008e00ff047b82 */ /* 0x015e220000000a00 */
        /* <DEDUP_REMOVED lines=17> */
.L_x_12751:
[----:B------:R0:W5:Y:S01]  /*3cf0*/  LDG.E.U8 R29, desc[UR36][R4.64] ;  /* 0x00000024041d7981 */ /* 0x000162000c1e1100 */
[----:B------:R-:W-:Y:S05]  /*3d00*/  BRA `(.L_x_12753) ;  /* 0x0000000c00547947 */ /* 0x000fea0003800000 */
.L_x_12750:
        /* <DEDUP_REMOVED lines=8> */
.L_x_12755:
[----:B------:R0:W5:Y:S01]  /*3d90*/  LDG.E.U16 R29, desc[UR36][R4.64] ;  /* 0x00000024041d7981 */ /* 0x000162000c1e1500 */
[----:B------:R-:W-:Y:S05]  /*3da0*/  BRA `(.L_x_12753) ;  /* 0x0000000c002c7947 */ /* 0x000fea0003800000 */
.L_x_12754:
[----:B------:R0:W5:Y:S01]  /*3db0*/  LDG.E.U16 R29, desc[UR36][R4.64] ;  /* 0x00000024041d7981 */ /* 0x000162000c1e1500 */
[----:B------:R-:W-:Y:S05]  /*3dc0*/  BRA `(.L_x_12753) ;  /* 0x0000000c00247947 */ /* 0x000fea0003800000 */
.L_x_12749:
        /* <DEDUP_REMOVED lines=9> */
.L_x_12757:
[----:B------:R-:W2:Y:S02]  /*3e60*/  LDG.E.U16 R0, desc[UR36][R4.64] ;  /* 0x0000002404007981 */ /* 0x000ea4000c1e1500 */
[----:B--2---:R-:W-:-:S06]  /*3e70*/  HADD2.F32 R0, -RZ, R0.H0_H0 ;  /* 0x20000000ff007230 */ /* 0x004fcc0000004100 */
[----:B------:R-:W0:Y:S02]  /*3e80*/  F2I.FTZ.TRUNC.NTZ R0, R0 ;  /* 0x0000000000007305 */ /* 0x000e24000021f100 */
[----:B0-----:R-:W-:Y:S01]  /*3e90*/  PRMT R29, R0, 0x7610, R29 ;  /* 0x00007610001d7816 */ /* 0x001fe2000000001d */
[----:B------:R-:W-:Y:S06]  /*3ea0*/  BRA `(.L_x_12753) ;  /* 0x0000000800ec7947 */ /* 0x000fec0003800000 */
.L_x_12756:
        /* <DEDUP_REMOVED lines=9> */
.L_x_12759:
[----:B------:R-:W2:Y:S02]  /*3f40*/  LDG.E.U16 R4, desc[UR36][R4.64] ;  /* 0x0000002404047981 */ /* 0x000ea4000c1e1500 */
[----:B--2---:R-:W-:-:S06]  /*3f50*/  HADD2.F32 R0, -RZ, R4.H0_H0 ;  /* 0x20000004ff007230 */ /* 0x004fcc0000004100 */
[----:B------:R-:W0:Y:S02]  /*3f60*/  F2I.FTZ.TRUNC.NTZ R0, R0 ;  /* 0x0000000000007305 */ /* 0x000e24000021f100 */
[----:B0-----:R-:W-:Y:S01]  /*3f70*/  PRMT R29, R0, 0x7610, R29 ;  /* 0x00007610001d7816 */ /* 0x001fe2000000001d */
[----:B------:R-:W-:Y:S06]  /*3f80*/  BRA `(.L_x_12753) ;  /* 0x0000000800b47947 */ /* 0x000fec0003800000 */
.L_x_12758:
[----:B------:R-:W2:Y:S02]  /*3f90*/  LDG.E.64 R4, desc[UR36][R4.64] ;  /* 0x0000002404047981 */ /* 0x000ea4000c1e1b00 */
[----:B--2---:R0:W2:Y:S01]  /*3fa0*/  F2I.F64.TRUNC R29, R4 ;  /* 0x00000004001d7311 */ /* 0x0040a2000030d100 */
[----:B------:R-:W-:Y:S05]  /*3fb0*/  BRA `(.L_x_12753) ;  /* 0x0000000800a87947 */ /* 0x000fea0003800000 */
.L_x_12748:
        /* <DEDUP_REMOVED lines=12> */
.L_x_12762:
[----:B------:R-:W2:Y:S02]  /*4080*/  LDG.E.64 R4, desc[UR36][R4.64] ;  /* 0x0000002404047981 */ /* 0x000ea4000c1e1b00 */
[----:B--2---:R0:W2:Y:S01]  /*4090*/  F2I.F64.TRUNC R29, R4 ;  /* 0x00000004001d7311 */ /* 0x0040a2000030d100 */
[----:B------:R-:W-:Y:S05]  /*40a0*/  BRA `(.L_x_12753) ;  /* 0x00000008006c7947 */ /* 0x000fea0003800000 */
.L_x_12761:
        /* <DEDUP_REMOVED lines=28> */
.L_x_12764:
        /* <DEDUP_REMOVED lines=15> */
.L_x_12763:
[----:B------:R-:W2:Y:S02]  /*4360*/  LDG.E.U16 R0, desc[UR36][R4.64] ;  /* 0x0000002404007981 */ /* 0x000ea4000c1e1500 */
[----:B--2---:R-:W-:-:S06]  /*4370*/  IMAD.U32 R0, R0, 0x10000, RZ ;  /* 0x0001000000007824 */ /* 0x004fcc00078e00ff */
[----:B------:R-:W0:Y:S02]  /*4380*/  F2I.FTZ.TRUNC.NTZ R0, R0 ;  /* 0x0000000000007305 */ /* 0x000e24000021f100 */
[----:B0-----:R-:W-:Y:S01]  /*4390*/  PRMT R29, R0, 0x7610, R29 ;  /* 0x00007610001d7816 */ /* 0x001fe2000000001d */
[----:B------:R-:W-:Y:S06]  /*43a0*/  BRA `(.L_x_12753) ;  /* 0x0000000400ac7947 */ /* 0x000fec0003800000 */
.L_x_12760:
        /* <DEDUP_REMOVED lines=10> */
.L_x_12767:
        /* <DEDUP_REMOVED lines=21> */
.L_x_12771:
[----:B------:R-:W-:Y:S05]  /*45a0*/  BSYNC B1 ;  /* 0x0000000000017941 */ /* 0x000fea0003800000 */
.L_x_12770:
[----:B------:R-:W-:Y:S01]  /*45b0*/  LEA R5, R0, 0x3b800000, 0x17 ;  /* 0x3b80000000057811 */ /* 0x000fe200078eb8ff */
[----:B------:R-:W-:-:S05]  /*45c0*/  IMAD.SHL.U32 R0, R3, 0x100000, RZ ;  /* 0x0010000003007824 */ /* 0x000fca00078e00ff */
[----:B------:R-:W-:-:S07]  /*45d0*/  LOP3.LUT R0, R5, R0, R6, 0xfe, !PT ;  /* 0x0000000005007212 */ /* 0x000fce00078efe06 */
.L_x_12769:
[----:B------:R-:W-:Y:S05]  /*45e0*/  BSYNC B0 ;  /* 0x0000000000007941 */ /* 0x000fea0003800000 */
.L_x_12768:
[----:B------:R-:W0:Y:S02]  /*45f0*/  F2I.FTZ.TRUNC.NTZ R0, R0 ;  /* 0x0000000000007305 */ /* 0x000e24000021f100 */
[----:B0-----:R-:W-:Y:S01]  /*4600*/  PRMT R29, R0, 0x7610, R29 ;  /* 0x00007610001d7816 */ /* 0x001fe2000000001d */
[----:B------:R-:W-:Y:S06]  /*4610*/  BRA `(.L_x_12753) ;  /* 0x0000000400107947 */ /* 0x000fec0003800000 */
.L_x_12766:
        /* <DEDUP_REMOVED lines=21> */
.L_x_12775:
[----:B------:R-:W-:Y:S05]  /*4770*/  BSYNC B1 ;  /* 0x0000000000017941 */ /* 0x000fea0003800000 */
.L_x_12774:
[----:B------:R-:W-:Y:S01]  /*4780*/  LEA R5, R0, 0x37800000, 0x17 ;  /* 0x3780000000057811 */ /* 0x000fe200078eb8ff */
[----:B------:R-:W-:-:S05]  /*4790*/  IMAD.SHL.U32 R0, R3, 0x200000, RZ ;  /* 0x0020000003007824 */ /* 0x000fca00078e00ff */
[----:B------:R-:W-:-:S07]  /*47a0*/  LOP3.LUT R0, R5, R0, R6, 0xfe, !PT ;  /* 0x0000000005007212 */ /* 0x000fce00078efe06 */
.L_x_12773:
[----:B------:R-:W-:Y:S05]  /*47b0*/  BSYNC B0 ;  /* 0x0000000000007941 */ /* 0x000fea0003800000 */
.L_x_12772:
[----:B------:R-:W0:Y:S02]  /*47c0*/  F2I.FTZ.TRUNC.NTZ R0, R0 ;  /* 0x0000000000007305 */ /* 0x000e24000021f100 */
[----:B0-----:R-:W-:Y:S01]  /*47d0*/  PRMT R29, R0, 0x7610, R29 ;  /* 0x00007610001d7816 */ /* 0x001fe2000000001d */
[----:B------:R-:W-:Y:S06]  /*47e0*/  BRA `(.L_x_12753) ;  /* 0x00000000009c7947 */ /* 0x000fec0003800000 */
.L_x_12765:
        /* <DEDUP_REMOVED lines=14> */
.L_x_12779:
[----:B------:R-:W-:Y:S05]  /*48d0*/  BSYNC B0 ;  /* 0x0000000000007941 */ /* 0x000fea0003800000 */
.L_x_12778:
[----:B------:R-:W0:Y:S02]  /*48e0*/  F2I.FTZ.TRUNC.NTZ R0, R0 ;  /* 0x0000000000007305 */ /* 0x000e24000021f100 */
[----:B0-----:R-:W-:Y:S01]  /*48f0*/  PRMT R29, R0, 0x7610, R29 ;  /* 0x00007610001d7816 */ /* 0x001fe2000000001d */
[----:B------:R-:W-:Y:S06]  /*4900*/  BRA `(.L_x_12753) ;  /* 0x0000000000547947 */ /* 0x000fec0003800000 */
.L_x_12752:
        /* <DEDUP_REMOVED lines=16> */
.L_x_12780:
[----:B------:R-:W-:Y:S01]  /*4a10*/  PRMT R29, RZ, 0x7610, R29 ;  /* 0x00007610ff1d7816 */ /* 0x000fe2000000001d */
[----:B------:R-:W-:Y:S06]  /*4a20*/  BRA `(.L_x_12753) ;  /* 0x00000000000c7947 */ /* 0x000fec0003800000 */
.L_x_12777:
[----:B------:R0:W5:Y:S01]  /*4a30*/  LDG.E.U16 R29, desc[UR36][R4.64] ;  /* 0x00000024041d7981 */ /* 0x000162000c1e1500 */
[----:B------:R-:W-:Y:S05]  /*4a40*/  BRA `(.L_x_12753) ;  /* 0x0000000000047947 */ /* 0x000fea0003800000 */
.L_x_12776:
[----:B------:R0:W5:Y:S02]  /*4a50*/  LDG.E.U16 R29, desc[UR36][R4.64] ;  /* 0x00000024041d7981 */ /* 0x000164000c1e1500 */
.L_x_12753:
        /* <DEDUP_REMOVED lines=18> */
.L_x_12784:
[----:B------:R0:W5:Y:S01]  /*4b80*/  LDG.E.U8 R28, desc[UR36][R4.64] ;  /* 0x00000024041c7981 */ /* 0x000162000c1e1100 */
[----:B------:R-:W-:Y:S05]  /*4b90*/  BRA `(.L_x_12786) ;  /* 0x0000000c00547947 */ /* 0x000fea0003800000 */
.L_x_12783:
        /* <DEDUP_REMOVED lines=8> */
.L_x_12788:
[----:B------:R0:W5:Y:S01]  /*4c20*/  LDG.E.U16 R28, desc[UR36][R4.64] ;  /* 0x00000024041c7981 */ /* 0x000162000c1e1500 */
[----:B------:R-:W-:Y:S05]  /*4c30*/  BRA `(.L_x_12786) ;  /* 0x0000000c002c7947 */ /* 0x000fea0003800000 */
.L_x_12787:
[----:B------:R0:W5:Y:S01]  /*4c40*/  LDG.E.U16 R28, desc[UR36][R4.64] ;  /* 0x00000024041c7981 */ /* 0x000162000c1e1500 */
[----:B------:R-:W-:Y:S05]  /*4c50*/  BRA `(.L_x_12786) ;  /* 0x0000000c00247947 */ /* 0x000fea0003800000 */
.L_x_12782:
[----:B------:R-:W-:-:S13]  /*4c60*/  ISETP.GT.AND P0, PT, R0, 0x6, PT ;  /* 0x000000060000780c */ /* 0x000fda0003f04270 */
[----:B------:R-:W-:Y:S05]  /*4c70*/  @P0 BRA `(.L_x_12789) ;  /* 0x0000000000300947 */ /* 0x000fea0003800000 */
[----:B------:R-:W-:-:S13]  /*4c80*/  ISETP.NE.AND P0, PT, R0, 0x5, PT ;  /* 0x000000050000780c */ /* 0x000fda0003f05270 */
[----:B------:R-:W-:Y:S05]  /*4c90*/  @!P0 BRA `(.L_x_12790) ;  /* 0x0000000000148947 */ /* 0x000fea0003800000 */
[----:B------:R-:W-:-:S13]  /*4ca0*/  ISETP.NE.AND P0, PT, R0, 0x6, PT ;  /* 0x000000060000780c */ /* 0x000fda0003f05270 */
[----:B------:R-:W-:Y:S05]  /*4cb0*/  @P0 BRA `(.L_x_12785) ;  /* 0x0000000800b80947 */ /* 0x000fea0003800000 */
[----:B------:R-:W4:Y:S02]  /*4cc0*/  LDG.E R4, desc[UR36][R4.64] ;  /* 0x0000002404047981 */ /* 0x000f24000c1e1900 */
[----:B----4-:R0:W4:Y:S01]  /*4cd0*/  F2I.FTZ.TRUNC.NTZ R28, R4 ;  /* 0x00000004001c7305 */ /* 0x010122000021f100 */
[----:B------:R-:W-:Y:S05]  /*4ce0*/  BRA `(.L_x_12786) ;  /* 0x0000000c00007947 */ /* 0x000fea0003800000 */
.L_x_12790:
[----:B------:R-:W4:Y:S02]  /*4cf0*/  LDG.E.U16 R0, desc[UR36][R4.64] ;  /* 0x0000002404007981 */ /* 0x000f24000c1e1500 */
[----:B----4-:R-:W-:-:S06]  /*4d00*/  HADD2.F32 R0, -RZ, R0.H0_H0 ;  /* 0x20000000ff007230 */ /* 0x010fcc0000004100 */
[----:B------:R-:W0:Y:S02]  /*4d10*/  F2I.FTZ.TRUNC.NTZ R0, R0 ;  /* 0x0000000000007305 */ /* 0x000e24000021f100 */
[----:B0-----:R-:W-:Y:S01]  /*4d20*/  PRMT R28, R0, 0x7610, R28 ;  /* 0x00007610001c7816 */ /* 0x001fe2000000001c */
[----:B------:R-:W-:Y:S06]  /*4d30*/  BRA `(.L_x_12786) ;  /* 0x0000000800ec7947 */ /* 0x000fec0003800000 */
.L_x_12789:
[----:B------:R-:W-:-:S13]  /*4d40*/  ISETP.NE.AND P0, PT, R0, 0x7, PT ;  /* 0x000000070000780c */ /* 0x000fda0003f05270 */
[----:B------:R-:W-:Y:S05]  /*4d50*/  @!P0 BRA `(.L_x_12791) ;  /* 0x0000000000308947 */ /* 0x000fea0003800000 */
[----:B------:R-:W-:-:S13]  /*4d60*/  ISETP.NE.AND P0, PT, R0, 0x8, PT ;  /* 0x000000080000780c */ /* 0x000fda0003f05270 */
[----:B------:R-:W-:Y:S05]  /*4d70*/  @!P0 BRA `(.L_x_12792) ;  /* 0x0000000000148947 */ /* 0x000fea0003800000 */
[----:B------:R-:W-:-:S13]  /*4d80*/  ISETP.NE.AND P0, PT, R0, 0x9, PT ;  /* 0x000000090000780c */ /* 0x000fda0003f05270 */
[----:B------:R-:W-:Y:S05]  /*4d90*/  @P0 BRA `(.L_x_12785) ;  /* 0x0000000800800947 */ /* 0x000fea0003800000 */
[----:B------:R-:W4:Y:S02]  /*4da0*/  LDG.E R4, desc[UR36][R4.64] ;  /* 0x0000002404047981 */ /* 0x000f24000c1e1900 */
[----:B----4-:R0:W4:Y:S01]  /*4db0*/  F2I.FTZ.TRUNC.NTZ R28, R4 ;  /* 0x00000004001c7305 */ /* 0x010122000021f100 */
[----:B------:R-:W-:Y:S05]  /*4dc0*/  BRA `(.L_x_12786) ;  /* 0x0000000800c87947 */ /* 0x000fea0003800000 */
.L_x_12792:
[----:B------:R-:W4:Y:S02]  /*4dd0*/  LDG.E.U16 R4, desc[UR36][R4.64] ;  /* 0x0000002404047981 */ /* 0x000f24000c1e1500 */
[----:B----4-:R-:W-:-:S06]  /*4de0*/  HADD2.F32 R0, -RZ, R4.H0_H0 ;  /* 0x20000004ff007230 */ /* 0x010fcc0000004100 */
[----:B------:R-:W0:Y:S02]  /*4df0*/  F2I.FTZ.TRUNC.NTZ R0, R0 ;  /* 0x0000000000007305 */ /* 0x000e24000021f100 */
[----:B0-----:R-:W-:Y:S01]  /*4e00*/  PRMT R28, R0, 0x7610, R28 ;  /* 0x00007610001c7816 */ /* 0x001fe2000000001c */
[----:B------:R-:W-:Y:S06]  /*4e10*/  BRA `(.L_x_12786) ;  /* 0x0000000800b47947 */ /* 0x000fec0003800000 */
.L_x_12791:
[----:B------:R-:W4:Y:S02]  /*4e20*/  LDG.E.64 R4, desc[UR36][R4.64] ;  /* 0x0000002404047981 */ /* 0x000f24000c1e1b00 */
[----:B----4-:R0:W4:Y:S01]  /*4e30*/  F2I.F64.TRUNC R28, R4 ;  /* 0x00000004001c7311 */ /* 0x010122000030d100 */
[----:B------:R-:W-:Y:S05]  /*4e40*/  BRA `(.L_x_12786) ;  /* 0x0000000800a87947 */ /* 0x000fea0003800000 */
.L_x_12781:
        /* <DEDUP_REMOVED lines=8> */
[----:B------:R-:W4:Y:S02]  /*4ed0*/  LDG.E.U8 R4, desc[UR36][R4.64] ;  /* 0x0000002404047981 */ /* 0x000f24000c1e1100 */
[----:B----4-:R-:W-:-:S04]  /*4ee0*/  ISETP.NE.AND P0, PT, R4, RZ, PT ;  /* 0x000000ff0400720c */ /* 0x010fc80003f05270 */
[----:B------:R-:W-:Y:S01]  /*4ef0*/  SEL R28, RZ, 0x1, !P0 ;  /* 0x00000001ff1c7807 */ /* 0x000fe20004000000 */
[----:B------:R-:W-:Y:S08]  /*4f00*/  BRA `(.L_x_12786) ;  /* 0x0000000800787947 */ /* 0x000ff00003800000 */
.L_x_12795:
[----:B------:R-:W4:Y:S02]  /*4f10*/  LDG.E.64 R4, desc[UR36][R4.64] ;  /* 0x0000002404047981 */ /* 0x000f24000c1e1b00 */
[----:B----4-:R0:W4:Y:S01]  /*4f20*/  F2I.F64.TRUNC R28, R4 ;  /* 0x00000004001c7311 */ /* 0x010122000030d100 */
[----:B------:R-:W-:Y:S05]  /*4f30*/  BRA `(.L_x_12786) ;  /* 0x00000008006c7947 */ /* 0x000fea0003800000 */
.L_x_12794:
        /* <DEDUP_REMOVED lines=28> */
.L_x_12797:
        /* <DEDUP_REMOVED lines=15> */
.L_x_12796:
[----:B------:R-:W4:Y:S02]  /*51f0*/  LDG.E.U16 R0, desc[UR36][R4.64] ;  /* 0x0000002404007981 */ /* 0x000f24000c1e1500 */
[----:B----4-:R-:W-:-:S06]  /*5200*/  IMAD.U32 R0, R0, 0x10000, RZ ;  /* 0x0001000000007824 */ /* 0x010fcc00078e00ff */
[----:B------:R-:W0:Y:S02]  /*5210*/  F2I.FTZ.TRUNC.NTZ R0, R0 ;  /* 0x0000000000007305 */ /* 0x000e24000021f100 */
[----:B0-----:R-:W-:Y:S01]  /*5220*/  PRMT R28, R0, 0x7610, R28 ;  /* 0x00007610001c7816 */ /* 0x001fe2000000001c */
[----:B------:R-:W-:Y:S06]  /*5230*/  BRA `(.L_x_12786) ;  /* 0x0000000400ac7947 */ /* 0x000fec0003800000 */
.L_x_12793:
        /* <DEDUP_REMOVED lines=10> */
.L_x_12800:
        /* <DEDUP_REMOVED lines=21> */
.L_x_12804:
[----:B------:R-:W-:Y:S05]  /*5430*/  BSYNC B1 ;  /* 0x0000000000017941 */ /* 0x000fea0003800000 */
.L_x_12803:
[----:B------:R-:W-:Y:S01]  /*5440*/  LEA R5, R0, 0x3b800000, 0x17 ;  /* 0x3b80000000057811 */ /* 0x000fe200078eb8ff */
[----:B------:R-:W-:-:S05]  /*5450*/  IMAD.SHL.U32 R0, R3, 0x100000, RZ ;  /* 0x0010000003007824 */ /* 0x000fca00078e00ff */
[----:B------:R-:W-:-:S07]  /*5460*/  LOP3.LUT R0, R5, R0, R6, 0xfe, !PT ;  /* 0x0000000005007212 */ /* 0x000fce00078efe06 */
.L_x_12802:
[----:B------:R-:W-:Y:S05]  /*5470*/  BSYNC B0 ;  /* 0x0000000000007941 */ /* 0x000fea0003800000 */
.L_x_12801:
[----:B------:R-:W0:Y:S02]  /*5480*/  F2I.FTZ.TRUNC.NTZ R0, R0 ;  /* 0x0000000000007305 */ /* 0x000e24000021f100 */
[----:B0-----:R-:W-:Y:S01]  /*5490*/  PRMT R28, R0, 0x7610, R28 ;  /* 0x00007610001c7816 */ /* 0x001fe2000000001c */
[----:B------:R-:W-:Y:S06]  /*54a0*/  BRA `(.L_x_12786) ;  /* 0x0000000400107947 */ /* 0x000fec0003800000 */
.L_x_12799:
        /* <DEDUP_REMOVED lines=21> */
.L_x_12808:
[----:B------:R-:W-:Y:S05]  /*5600*/  BSYNC B1 ;  /* 0x0000000000017941 */ /* 0x000fea0003800000 */
.L_x_12807:
[----:B------:R-:W-:Y:S01]  /*5610*/  LEA R5, R0, 0x37800000, 0x17 ;  /* 0x3780000000057811 */ /* 0x000fe200078eb8ff */
[----:B------:R-:W-:-:S05]  /*5620*/  IMAD.SHL.U32 R0, R3, 0x200000, RZ ;  /* 0x0020000003007824 */ /* 0x000fca00078e00ff */
[----:B------:R-:W-:-:S07]  /*5630*/  LOP3.LUT R0, R5, R0, R6, 0xfe, !PT ;  /* 0x0000000005007212 */ /* 0x000fce00078efe06 */
.L_x_12806:
[----:B------:R-:W-:Y:S05]  /*5640*/  BSYNC B0 ;  /* 0x0000000000007941 */ /* 0x000fea0003800000 */
.L_x_12805:
[----:B------:R-:W0:Y:S02]  /*5650*/  F2I.FTZ.TRUNC.NTZ R0, R0 ;  /* 0x0000000000007305 */ /* 0x000e24000021f100 */
[----:B0-----:R-:W-:Y:S01]  /*5660*/  PRMT R28, R0, 0x7610, R28 ;  /* 0x00007610001c7816 */ /* 0x001fe2000000001c */
[----:B------:R-:W-:Y:S06]  /*5670*/  BRA `(.L_x_12786) ;  /* 0x00000000009c7947 */ /* 0x000fec0003800000 */
.L_x_12798:
        /* <DEDUP_REMOVED lines=14> */
.L_x_12812:
[----:B------:R-:W-:Y:S05]  /*5760*/  BSYNC B0 ;  /* 0x0000000000007941 */ /* 0x000fea0003800000 */
.L_x_12811:
[----:B------:R-:W0:Y:S02]  /*5770*/  F2I.FTZ.TRUNC.NTZ R0, R0 ;  /* 0x0000000000007305 */ /* 0x000e24000021f100 */
[----:B0-----:R-:W-:Y:S01]  /*5780*/  PRMT R28, R0, 0x7610, R28 ;  /* 0x00007610001c7816 */ /* 0x001fe2000000001c */
[----:B------:R-:W-:Y:S06]  /*5790*/  BRA `(.L_x_12786) ;  /* 0x0000000000547947 */ /* 0x000fec0003800000 */
.L_x_12785:
        /* <DEDUP_REMOVED lines=16> */
.L_x_12813:
[----:B------:R-:W-:Y:S01]  /*58a0*/  PRMT R28, RZ, 0x7610, R28 ;  /* 0x00007610ff1c7816 */ /* 0x000fe2000000001c */
[----:B------:R-:W-:Y:S06]  /*58b0*/  BRA `(.L_x_12786) ;  /* 0x00000000000c7947 */ /* 0x000fec0003800000 */
.L_x_12810:
[----:B------:R0:W5:Y:S01]  /*58c0*/  LDG.E.U16 R28, desc[UR36][R4.64] ;  /* 0x00000024041c7981 */ /* 0x000162000c1e1500 */
[----:B------:R-:W-:Y:S05]  /*58d0*/  BRA `(.L_x_12786) ;  /* 0x0000000000047947 */ /* 0x000fea0003800000 */
.L_x_12809:
[----:B------:R0:W5:Y:S02]  /*58e0*/  LDG.E.U16 R28, desc[UR36][R4.64] ;  /* 0x00000024041c7981 */ /* 0x000164000c1e1500 */
.L_x_12786:
[----:B------:R-:W-:-:S07]  /*58f0*/  VIADD R27, R27, 0x80 ;  /* 0x000000801b1b7836 */ /* 0x000fce0000000000 */
.L_x_12714:
[----:B------:R-:W-:Y:S05]  /*5900*/  BSYNC B6 ;  /* 0x0000000000067941 */ /* 0x000fea0003800000 */
.L_x_12713:
[----:B------:R-:W-:Y:S01]  /*5910*/  ISETP.GE.AND P0, PT, R27, R22, PT ;  /* 0x000000161b00720c */ /* 0x000fe20003f06270 */
[----:B------:R-:W-:Y:S01]  /*5920*/  BSSY B6, `(.L_x_12814) ;  /* 0x00002c5000067945 */ /* 0x000fe20003800000 */
[----:B0-----:R-:W-:Y:S02]  /*5930*/  PRMT R16, RZ, 0x7610, R16 ;  /* 0x00007610ff107816 */ /* 0x001fe40000000010 */
[----:B------:R-:W-:Y:S02]  /*5940*/  PRMT R17, RZ, 0x7610, R17 ;  /* 0x00007610ff117816 */ /* 0x000fe40000000011 */
[----:B------:R-:W-:Y:S02]  /*5950*/  PRMT R18, RZ, 0x7610, R18 ;  /* 0x00007610ff127816 */ /* 0x000fe40000000012 */
[----:B------:R-:W-:-:S05]  /*5960*/  PRMT R19, RZ, 0x7610, R19 ;  /* 0x00007610ff137816 */ /* 0x000fca0000000013 */
[----:B------:R-:W-:Y:S05]  /*5970*/  @P0 BRA `(.L_x_12815) ;  /* 0x0000002800fc0947 */ /* 0x000fea0003800000 */
[----:B--2-4-:R-:W0:Y:S01]  /*5980*/  LDC.64 R4, c[0x0][0x230] ;  /* 0x00008c00ff047b82 */ /* 0x014e220000000a00 */
        /* <DEDUP_REMOVED lines=18> */
.L_x_12819:
[----:B------:R0:W5:Y:S01]  /*5ab0*/  LDG.E.U8 R17, desc[UR36][R4.64] ;  /* 0x0000002404117981 */ /* 0x000162000c1e1100 */
[----:B------:R-:W-:Y:S05]  /*5ac0*/  BRA `(.L_x_12821) ;  /* 0x0000000c00547947 */ /* 0x000fea0003800000 */
.L_x_12818:
        /* <DEDUP_REMOVED lines=8> */
.L_x_12823:
[----:B------:R4:W5:Y:S01]  /*5b50*/  LDG.E.U16 R17, desc[UR36][R4.64] ;  /* 0x0000002404117981 */ /* 0x000962000c1e1500 */
[----:B------:R-:W-:Y:S05]  /*5b60*/  BRA `(.L_x_12821) ;  /* 0x0000000c002c7947 */ /* 0x000fea0003800000 */
.L_x_12822:
[----:B------:R0:W5:Y:S01]  /*5b70*/  LDG.E.U16 R17, desc[UR36][R4.64] ;  /* 0x0000002404117981 */ /* 0x000162000c1e1500 */
[----:B------:R-:W-:Y:S05]  /*5b80*/  BRA `(.L_x_12821) ;  /* 0x0000000c00247947 */ /* 0x000fea0003800000 */
.L_x_12817:
        /* <DEDUP_REMOVED lines=9> */
.L_x_12825:
[----:B------:R-:W2:Y:S02]  /*5c20*/  LDG.E.U16 R0, desc[UR36][R4.64] ;  /* 0x0000002404007981 */ /* 0x000ea4000c1e1500 */
[----:B--2---:R-:W-:-:S06]  /*5c30*/  HADD2.F32 R0, -RZ, R0.H0_H0 ;  /* 0x20000000ff007230 */ /* 0x004fcc0000004100 */
[----:B------:R-:W0:Y:S02]  /*5c40*/  F2I.FTZ.TRUNC.NTZ R0, R0 ;  /* 0x0000000000007305 */ /* 0x000e24000021f100 */
[----:B0-----:R-:W-:Y:S01]  /*5c50*/  PRMT R17, R0, 0x7610, R17 ;  /* 0x0000761000117816 */ /* 0x001fe20000000011 */
[----:B------:R-:W-:Y:S06]  /*5c60*/  BRA `(.L_x_12821) ;  /* 0x0000000800ec7947 */ /* 0x000fec0003800000 */
.L_x_12824:
        /* <DEDUP_REMOVED lines=9> */
.L_x_12827:
[----:B------:R-:W2:Y:S02]  /*5d00*/  LDG.E.U16 R4, desc[UR36][R4.64] ;  /* 0x0000002404047981 */ /* 0x000ea4000c1e1500 */
[----:B--2---:R-:W-:-:S06]  /*5d10*/  HADD2.F32 R0, -RZ, R4.H0_H0 ;  /* 0x20000004ff007230 */ /* 0x004fcc0000004100 */
[----:B------:R-:W0:Y:S02]  /*5d20*/  F2I.FTZ.TRUNC.NTZ R0, R0 ;  /* 0x0000000000007305 */ /* 0x000e24000021f100 */
[----:B0-----:R-:W-:Y:S01]  /*5d30*/  PRMT R17, R0, 0x7610, R17 ;  /* 0x0000761000117816 */ /* 0x001fe20000000011 */
[----:B------:R-:W-:Y:S06]  /*5d40*/  BRA `(.L_x_12821) ;  /* 0x0000000800b47947 */ /* 0x000fec0003800000 */
.L_x_12826:
[----:B------:R-:W2:Y:S02]  /*5d50*/  LDG.E.64 R4, desc[UR36][R4.64] ;  /* 0x0000002404047981 */ /* 0x000ea4000c1e1b00 */
[----:B--2---:R0:W2:Y:S01]  /*5d60*/  F2I.F64.TRUNC R17, R4 ;  /* 0x0000000400117311 */ /* 0x0040a2000030d100 */
[----:B------:R-:W-:Y:S05]  /*5d70*/  BRA `(.L_x_12821) ;  /* 0x0000000800a87947 */ /* 0x000fea0003800000 */
.L_x_12816:
        /* <DEDUP_REMOVED lines=12> */
.L_x_12830:
[----:B------:R-:W2:Y:S02]  /*5e40*/  LDG.E.64 R4, desc[UR36][R4.64] ;  /* 0x0000002404047981 */ /* 0x000ea4000c1e1b00 */
[----:B--2---:R0:W2:Y:S01]  /*5e50*/  F2I.F64.TRUNC R17, R4 ;  /* 0x0000000400117311 */ /* 0x0040a2000030d100 */
[----:B------:R-:W-:Y:S05]  /*5e60*/  BRA `(.L_x_12821) ;  /* 0x00000008006c7947 */ /* 0x000fea0003800000 */
.L_x_12829:
        /* <DEDUP_REMOVED lines=28> */
.L_x_12832:
        /* <DEDUP_REMOVED lines=15> */
.L_x_12831:
[----:B------:R-:W2:Y:S02]  /*6120*/  LDG.E.U16 R0, desc[UR36][R4.64] ;  /* 0x0000002404007981 */ /* 0x000ea4000c1e1500 */
[----:B--2---:R-:W-:-:S06]  /*6130*/  IMAD.U32 R0, R0, 0x10000, RZ ;  /* 0x0001000000007824 */ /* 0x004fcc00078e00ff */
[----:B------:R-:W0:Y:S02]  /*6140*/  F2I.FTZ.TRUNC.NTZ R0, R0 ;  /* 0x0000000000007305 */ /* 0x000e24000021f100 */
[----:B0-----:R-:W-:Y:S01]  /*6150*/  PRMT R17, R0, 0x7610, R17 ;  /* 0x0000761000117816 */ /* 0x001fe20000000011 */
[----:B------:R-:W-:Y:S06]  /*6160*/  BRA `(.L_x_12821) ;  /* 0x0000000400ac7947 */ /* 0x000fec0003800000 */
.L_x_12828:
        /* <DEDUP_REMOVED lines=10> */
.L_x_12835:
        /* <DEDUP_REMOVED lines=21> */
.L_x_12839:
[----:B------:R-:W-:Y:S05]  /*6360*/  BSYNC B1 ;  /* 0x0000000000017941 */ /* 0x000fea0003800000 */
.L_x_12838:
[----:B------:R-:W-:Y:S01]  /*6370*/  LEA R5, R0, 0x3b800000, 0x17 ;  /* 0x3b80000000057811 */ /* 0x000fe200078eb8ff */
[----:B------:R-:W-:-:S05]  /*6380*/  IMAD.SHL.U32 R0, R3, 0x100000, RZ ;  /* 0x0010000003007824 */ /* 0x000fca00078e00ff */
[----:B------:R-:W-:-:S07]  /*6390*/  LOP3.LUT R0, R5, R0, R6, 0xfe, !PT ;  /* 0x0000000005007212 */ /* 0x000fce00078efe06 */
.L_x_12837:
[----:B------:R-:W-:Y:S05]  /*63a0*/  BSYNC B0 ;  /* 0x0000000000007941 */ /* 0x000fea0003800000 */
.L_x_12836:
[----:B------:R-:W0:Y:S02]  /*63b0*/  F2I.FTZ.TRUNC.NTZ R0, R0 ;  /* 0x0000000000007305 */ /* 0x000e24000021f100 */
[----:B0-----:R-:W-:Y:S01]  /*63c0*/  PRMT R17, R0, 0x7610, R17 ;  /* 0x0000761000117816 */ /* 0x001fe20000000011 */
[----:B------:R-:W-:Y:S06]  /*63d0*/  BRA `(.L_x_12821) ;  /* 0x0000000400107947 */ /* 0x000fec0003800000 */
.L_x_12834:
        /* <DEDUP_REMOVED lines=21> */
.L_x_12843:
[----:B------:R-:W-:Y:S05]  /*6530*/  BSYNC B1 ;  /* 0x0000000000017941 */ /* 0x000fea0003800000 */
.L_x_12842:
[----:B------:R-:W-:Y:S01]  /*6540*/  LEA R5, R0, 0x37800000, 0x17 ;  /* 0x3780000000057811 */ /* 0x000fe200078eb8ff */
[----:B------:R-:W-:-:S05]  /*6550*/  IMAD.SHL.U32 R0, R3, 0x200000, RZ ;  /* 0x0020000003007824 */ /* 0x000fca00078e00ff */
[----:B------:R-:W-:-:S07]  /*6560*/  LOP3.LUT R0, R5, R0, R6, 0xfe, !PT ;  /* 0x0000000005007212 */ /* 0x000fce00078efe06 */
.L_x_12841:
[----:B------:R-:W-:Y:S05]  /*6570*/  BSYNC B0 ;  /* 0x0000000000007941 */ /* 0x000fea0003800000 */
.L_x_12840:
[----:B------:R-:W0:Y:S02]  /*6580*/  F2I.FTZ.TRUNC.NTZ R0, R0 ;  /* 0x0000000000007305 */ /* 0x000e24000021f100 */
[----:B0-----:R-:W-:Y:S01]  /*6590*/  PRMT R17, R0, 0x7610, R17 ;  /* 0x0000761000117816 */ /* 0x001fe20000000011 */
[----:B------:R-:W-:Y:S06]  /*65a0*/  BRA `(.L_x_12821) ;  /* 0x00000000009c7947 */ /* 0x000fec0003800000 */
.L_x_12833:
        /* <DEDUP_REMOVED lines=14> */
.L_x_12847:
[----:B------:R-:W-:Y:S05]  /*6690*/  BSYNC B0 ;  /* 0x0000000000007941 */ /* 0x000fea0003800000 */
.L_x_12846:
[----:B------:R-:W0:Y:S02]  /*66a0*/  F2I.FTZ.TRUNC.NTZ R0, R0 ;  /* 0x0000000000007305 */ /* 0x000e24000021f100 */
[----:B0-----:R-:W-:Y:S01]  /*66b0*/  PRMT R17, R0, 0x7610, R17 ;  /* 0x0000761000117816 */ /* 0x001fe20000000011 */
[----:B------:R-:W-:Y:S06]  /*66c0*/  BRA `(.L_x_12821) ;  /* 0x0000000000547947 */ /* 0x000fec0003800000 */
.L_x_12820:
        /* <DEDUP_REMOVED lines=16> */
.L_x_12848:
[----:B------:R-:W-:Y:S01]  /*67d0*/  PRMT R17, RZ, 0x7610, R17 ;  /* 0x00007610ff117816 */ /* 0x000fe20000000011 */
[----:B------:R-:W-:Y:S06]  /*67e0*/  BRA `(.L_x_12821) ;  /* 0x00000000000c7947 */ /* 0x000fec0003800000 */
.L_x_12845:
[----:B------:R0:W5:Y:S01]  /*67f0*/  LDG.E.U16 R17, desc[UR36][R4.64] ;  /* 0x0000002404117981 */ /* 0x000162000c1e1500 */
[----:B------:R-:W-:Y:S05]  /*6800*/  BRA `(.L_x_12821) ;  /* 0x0000000000047947 */ /* 0x000fea0003800000 */
.L_x_12844:
[----:B------:R0:W5:Y:S02]  /*6810*/  LDG.E.U16 R17, desc[UR36][R4.64] ;  /* 0x0000002404117981 */ /* 0x000164000c1e1500 */
.L_x_12821:
[----:B------:R-:W1:Y:S01]  /*6820*/  LDC.U8 R6, c[0x0][0x24d] ;  /* 0x00009340ff067b82 */ /* 0x000e620000000000 */
[----:B------:R-:W-:Y:S02]  /*6830*/  ULDC UR4, c[0x0][0x254] ;  /* 0x0000950000047ab9 */ /* 0x000fe40000000800 */
[----:B------:R-:W-:-:S05]  /*6840*/  IMAD R3, R19, UR4, RZ ;  /* 0x0000000413037c24 */ /* 0x000fca000f8e02ff */
[----:B0-2-4-:R-:W0:Y:S01]  /*6850*/  LDC.64 R4, c[0x0][0x238] ;  /* 0x00008e00ff047b82 */ /* 0x015e220000000a00 */
        /* <DEDUP_REMOVED lines=15> */
.L_x_12852:
[----:B------:R0:W5:Y:S01]  /*6950*/  LDG.E.U8 R18, desc[UR36][R4.64] ;  /* 0x0000002404127981 */ /* 0x000162000c1e1100 */
[----:B------:R-:W-:Y:S05]  /*6960*/  BRA `(.L_x_12854) ;  /* 0x0000000c00547947 */ /* 0x000fea0003800000 */
.L_x_12851:
        /* <DEDUP_REMOVED lines=8> */
.L_x_12856:
[----:B------:R2:W5:Y:S01]  /*69f0*/  LDG.E.U16 R18, desc[UR36][R4.64] ;  /* 0x0000002404127981 */ /* 0x000562000c1e1500 */
[----:B------:R-:W-:Y:S05]  /*6a00*/  BRA `(.L_x_12854) ;  /* 0x0000000c002c7947 */ /* 0x000fea0003800000 */
.L_x_12855:
[----:B------:R0:W5:Y:S01]  /*6a10*/  LDG.E.U16 R18, desc[UR36][R4.64] ;  /* 0x0000002404127981 */ /* 0x000162000c1e1500 */
[----:B------:R-:W-:Y:S05]  /*6a20*/  BRA `(.L_x_12854) ;  /* 0x0000000c00247947 */ /* 0x000fea0003800000 */
.L_x_12850:
        /* <DEDUP_REMOVED lines=9> */
.L_x_12858:
[----:B------:R-:W2:Y:S02]  /*6ac0*/  LDG.E.U16 R0, desc[UR36][R4.64] ;  /* 0x0000002404007981 */ /* 0x000ea4000c1e1500 */
[----:B--2---:R-:W-:-:S06]  /*6ad0*/  HADD2.F32 R0, -RZ, R0.H0_H0 ;  /* 0x20000000ff007230 */ /* 0x004fcc0000004100 */
[----:B------:R-:W0:Y:S02]  /*6ae0*/  F2I.FTZ.TRUNC.NTZ R0, R0 ;  /* 0x0000000000007305 */ /* 0x000e24000021f100 */
[----:B0-----:R-:W-:Y:S01]  /*6af0*/  PRMT R18, R0, 0x7610, R18 ;  /* 0x0000761000127816 */ /* 0x001fe20000000012 */
[----:B------:R-:W-:Y:S06]  /*6b00*/  BRA `(.L_x_12854) ;  /* 0x0000000800ec7947 */ /* 0x000fec0003800000 */
.L_x_12857:
        /* <DEDUP_REMOVED lines=9> */
.L_x_12860:
[----:B------:R-:W2:Y:S02]  /*6ba0*/  LDG.E.U16 R4, desc[UR36][R4.64] ;  /* 0x0000002404047981 */ /* 0x000ea4000c1e1500 */
[----:B--2---:R-:W-:-:S06]  /*6bb0*/  HADD2.F32 R0, -RZ, R4.H0_H0 ;  /* 0x20000004ff007230 */ /* 0x004fcc0000004100 */
[----:B------:R-:W0:Y:S02]  /*6bc0*/  F2I.FTZ.TRUNC.NTZ R0, R0 ;  /* 0x0000000000007305 */ /* 0x000e24000021f100 */
[----:B0-----:R-:W-:Y:S01]  /*6bd0*/  PRMT R18, R0, 0x7610, R18 ;  /* 0x0000761000127816 */ /* 0x001fe20000000012 */
[----:B------:R-:W-:Y:S06]  /*6be0*/  BRA `(.L_x_12854) ;  /* 0x0000000800b47947 */ /* 0x000fec0003800000 */
.L_x_12859:
[----:B------:R-:W2:Y:S02]  /*6bf0*/  LDG.E.64 R4, desc[UR36][R4.64] ;  /* 0x0000002404047981 */ /* 0x000ea4000c1e1b00 */
[----:B--2---:R0:W1:Y:S01]  /*6c00*/  F2I.F64.TRUNC R18, R4 ;  /* 0x0000000400127311 */ /* 0x004062000030d100 */
[----:B------:R-:W-:Y:S05]  /*6c10*/  BRA `(.L_x_12854) ;  /* 0x0000000800a87947 */ /* 0x000fea0003800000 */
.L_x_12849:
        /* <DEDUP_REMOVED lines=12> */
.L_x_12863:
[----:B------:R-:W2:Y:S02]  /*6ce0*/  LDG.E.64 R4, desc[UR36][R4.64] ;  /* 0x0000002404047981 */ /* 0x000ea4000c1e1b00 */
[----:B--2---:R0:W1:Y:S01]  /*6cf0*/  F2I.F64.TRUNC R18, R4 ;  /* 0x0000000400127311 */ /* 0x004062000030d100 */
[----:B------:R-:W-:Y:S05]  /*6d00*/  BRA `(.L_x_12854) ;  /* 0x00000008006c7947 */ /* 0x000fea0003800000 */
.L_x_12862:
        /* <DEDUP_REMOVED lines=28> */
.L_x_12865:
        /* <DEDUP_REMOVED lines=15> */
.L_x_12864:
[----:B------:R-:W2:Y:S02]  /*6fc0*/  LDG.E.U16 R0, desc[UR36][R4.64] ;  /* 0x0000002404007981 */ /* 0x000ea4000c1e1500 */
[----:B--2---:R-:W-:-:S06]  /*6fd0*/  IMAD.U32 R0, R0, 0x10000, RZ ;  /* 0x0001000000007824 */ /* 0x004fcc00078e00ff */
[----:B------:R-:W0:Y:S02]  /*6fe0*/  F2I.FTZ.TRUNC.NTZ R0, R0 ;  /* 0x0000000000007305 */ /* 0x000e24000021f100 */
[----:B0-----:R-:W-:Y:S01]  /*6ff0*/  PRMT R18, R0, 0x7610, R18 ;  /* 0x0000761000127816 */ /* 0x001fe20000000012 */
[----:B------:R-:W-:Y:S06]  /*7000*/  BRA `(.L_x_12854) ;  /* 0x0000000400ac7947 */ /* 0x000fec0003800000 */
.L_x_12861:
        /* <DEDUP_REMOVED lines=10> */
.L_x_12868:
        /* <DEDUP_REMOVED lines=21> */
.L_x_12872:
[----:B------:R-:W-:Y:S05]  /*7200*/  BSYNC B1 ;  /* 0x0000000000017941 */ /* 0x000fea0003800000 */
.L_x_12871:
[----:B------:R-:W-:Y:S01]  /*7210*/  LEA R5, R0, 0x3b800000, 0x17 ;  /* 0x3b80000000057811 */ /* 0x000fe200078eb8ff */
[----:B------:R-:W-:-:S05]  /*7220*/  IMAD.SHL.U32 R0, R3, 0x100000, RZ ;  /* 0x0010000003007824 */ /* 0x000fca00078e00ff */
[----:B------:R-:W-:-:S07]  /*7230*/  LOP3.LUT R0, R5, R0, R6, 0xfe, !PT ;  /* 0x0000000005007212 */ /* 0x000fce00078efe06 */
.L_x_12870:
[----:B------:R-:W-:Y:S05]  /*7240*/  BSYNC B0 ;  /* 0x0000000000007941 */ /* 0x000fea0003800000 */
.L_x_12869:
[----:B------:R-:W0:Y:S02]  /*7250*/  F2I.FTZ.TRUNC.NTZ R0, R0 ;  /* 0x0000000000007305 */ /* 0x000e24000021f100 */
[----:B0-----:R-:W-:Y:S01]  /*7260*/  PRMT R18, R0, 0x7610, R18 ;  /* 0x0000761000127816 */ /* 0x001fe20000000012 */
[----:B------:R-:W-:Y:S06]  /*7270*/  BRA `(.L_x_12854) ;  /* 0x0000000400107947 */ /* 0x000fec0003800000 */
.L_x_12867:
        /* <DEDUP_REMOVED lines=21> */
.L_x_12876:
[----:B------:R-:W-:Y:S05]  /*73d0*/  BSYNC B1 ;  /* 0x0000000000017941 */ /* 0x000fea0003800000 */
.L_x_12875:
[----:B------:R-:W-:Y:S01]  /*73e0*/  LEA R5, R0, 0x37800000, 0x17 ;  /* 0x3780000000057811 */ /* 0x000fe200078eb8ff */
[----:B------:R-:W-:-:S05]  /*73f0*/  IMAD.SHL.U32 R0, R3, 0x200000, RZ ;  /* 0x0020000003007824 */ /* 0x000fca00078e00ff */
[----:B------:R-:W-:-:S07]  /*7400*/  LOP3.LUT R0, R5, R0, R6, 0xfe, !PT ;  /* 0x0000000005007212 */ /* 0x000fce00078efe06 */
.L_x_12874:
[----:B------:R-:W-:Y:S05]  /*7410*/  BSYNC B0 ;  /* 0x0000000000007941 */ /* 0x000fea0003800000 */
.L_x_12873:
[----:B------:R-:W0:Y:S02]  /*7420*/  F2I.FTZ.TRUNC.NTZ R0, R0 ;  /* 0x0000000000007305 */ /* 0x000e24000021f100 */
[----:B0-----:R-:W-:Y:S01]  /*7430*/  PRMT R18, R0, 0x7610, R18 ;  /* 0x0000761000127816 */ /* 0x001fe20000000012 */
[----:B------:R-:W-:Y:S06]  /*7440*/  BRA `(.L_x_12854) ;  /* 0x00000000009c7947 */ /* 0x000fec0003800000 */
.L_x_12866:
        /* <DEDUP_REMOVED lines=14> */
.L_x_12880:
[----:B------:R-:W-:Y:S05]  /*7530*/  BSYNC B0 ;  /* 0x0000000000007941 */ /* 0x000fea0003800000 */
.L_x_12879:
[----:B------:R-:W0:Y:S02]  /*7540*/  F2I.FTZ.TRUNC.NTZ R0, R0 ;  /* 0x0000000000007305 */ /* 0x000e24000021f100 */
[----:B0-----:R-:W-:Y:S01]  /*7550*/  PRMT R18, R0, 0x7610, R18 ;  /* 0x0000761000127816 */ /* 0x001fe20000000012 */
[----:B------:R-:W-:Y:S06]  /*7560*/  BRA `(.L_x_12854) ;  /* 0x0000000000547947 */ /* 0x000fec0003800000 */
.L_x_12853:
        /* <DEDUP_REMOVED lines=16> */
.L_x_12881:
[----:B------:R-:W-:Y:S01]  /*7670*/  PRMT R18, RZ, 0x7610, R18 ;  /* 0x00007610ff127816 */ /* 0x000fe20000000012 */
[----:B------:R-:W-:Y:S06]  /*7680*/  BRA `(.L_x_12854) ;  /* 0x00000000000c7947 */ /* 0x000fec0003800000 */
.L_x_12878:
[----:B------:R0:W5:Y:S01]  /*7690*/  LDG.E.U16 R18, desc[UR36][R4.64] ;  /* 0x0000002404127981 */ /* 0x000162000c1e1500 */
[----:B------:R-:W-:Y:S05]  /*76a0*/  BRA `(.L_x_12854) ;  /* 0x0000000000047947 */ /* 0x000fea0003800000 */
.L_x_12877:
[----:B------:R0:W5:Y:S02]  /*76b0*/  LDG.E.U16 R18, desc[UR36][R4.64] ;  /* 0x0000002404127981 */ /* 0x000164000c1e1500 */
.L_x_12854:
        /* <DEDUP_REMOVED lines=19> */
.L_x_12885:
[----:B------:R0:W5:Y:S01]  /*77f0*/  LDG.E.U8 R19, desc[UR36][R4.64] ;  /* 0x0000002404137981 */ /* 0x000162000c1e1100 */
[----:B------:R-:W-:Y:S05]  /*7800*/  BRA `(.L_x_12887) ;  /* 0x0000000c00547947 */ /* 0x000fea0003800000 */
.L_x_12884:
        /* <DEDUP_REMOVED lines=8> */
.L_x_12889:
[----:B------:R0:W5:Y:S01]  /*7890*/  LDG.E.U16 R19, desc[UR36][R4.64] ;  /* 0x0000002404137981 */ /* 0x000162000c1e1500 */
[----:B------:R-:W-:Y:S05]  /*78a0*/  BRA `(.L_x_12887) ;  /* 0x0000000c002c7947 */ /* 0x000fea0003800000 */
.L_x_12888:
[----:B------:R0:W5:Y:S01]  /*78b0*/  LDG.E.U16 R19, desc[UR36][R4.64] ;  /* 0x0000002404137981 */ /* 0x000162000c1e1500 */
[----:B------:R-:W-:Y:S05]  /*78c0*/  BRA `(.L_x_12887) ;  /* 0x0000000c00247947 */ /* 0x000fea0003800000 */
.L_x_12883:
        /* <DEDUP_REMOVED lines=9> */
.L_x_12891:
[----:B------:R-:W2:Y:S02]  /*7960*/  LDG.E.U16 R0, desc[UR36][R4.64] ;  /* 0x0000002404007981 */ /* 0x000ea4000c1e1500 */
[----:B--2---:R-:W-:-:S06]  /*7970*/  HADD2.F32 R0, -RZ, R0.H0_H0 ;  /* 0x20000000ff007230 */ /* 0x004fcc0000004100 */
[----:B------:R-:W0:Y:S02]  /*7980*/  F2I.FTZ.TRUNC.NTZ R0, R0 ;  /* 0x0000000000007305 */ /* 0x000e24000021f100 */
[----:B0-----:R-:W-:Y:S01]  /*7990*/  PRMT R19, R0, 0x7610, R19 ;  /* 0x0000761000137816 */ /* 0x001fe20000000013 */
[----:B------:R-:W-:Y:S06]  /*79a0*/  BRA `(.L_x_12887) ;  /* 0x0000000800ec7947 */ /* 0x000fec0003800000 */
.L_x_12890:
        /* <DEDUP_REMOVED lines=9> */
.L_x_12893:
[----:B------:R-:W2:Y:S02]  /*7a40*/  LDG.E.U16 R4, desc[UR36][R4.64] ;  /* 0x0000002404047981 */ /* 0x000ea4000c1e1500 */
[----:B--2---:R-:W-:-:S06]  /*7a50*/  HADD2.F32 R0, -RZ, R4.H0_H0 ;  /* 0x20000004ff007230 */ /* 0x004fcc0000004100 */
[----:B------:R-:W0:Y:S02]  /*7a60*/  F2I.FTZ.TRUNC.NTZ R0, R0 ;  /* 0x0000000000007305 */ /* 0x000e24000021f100 */
[----:B0-----:R-:W-:Y:S01]  /*7a70*/  PRMT R19, R0, 0x7610, R19 ;  /* 0x0000761000137816 */ /* 0x001fe20000000013 */
[----:B------:R-:W-:Y:S06]  /*7a80*/  BRA `(.L_x_12887) ;  /* 0x0000000800b47947 */ /* 0x000fec0003800000 */
.L_x_12892:
[----:B------:R-:W2:Y:S02]  /*7a90*/  LDG.E.64 R4, desc[UR36][R4.64] ;  /* 0x0000002404047981 */ /* 0x000ea4000c1e1b00 */
[----:B--2---:R4:W0:Y:S01]  /*7aa0*/  F2I.F64.TRUNC R19, R4 ;  /* 0x0000000400137311 */ /* 0x004822000030d100 */
[----:B------:R-:W-:Y:S05]  /*7ab0*/  BRA `(.L_x_12887) ;  /* 0x0000000800a87947 */ /* 0x000fea0003800000 */
.L_x_12882:
        /* <DEDUP_REMOVED lines=12> */
.L_x_12896:
[----:B------:R-:W2:Y:S02]  /*7b80*/  LDG.E.64 R4, desc[UR36][R4.64] ;  /* 0x0000002404047981 */ /* 0x000ea4000c1e1b00 */
[----:B--2---:R0:W1:Y:S01]  /*7b90*/  F2I.F64.TRUNC R19, R4 ;  /* 0x0000000400137311 */ /* 0x004062000030d100 */
[----:B------:R-:W-:Y:S05]  /*7ba0*/  BRA `(.L_x_12887) ;  /* 0x00000008006c7947 */ /* 0x000fea0003800000 */
.L_x_12895:
        /* <DEDUP_REMOVED lines=28> */
.L_x_12898:
        /* <DEDUP_REMOVED lines=15> */
.L_x_12897:
[----:B------:R-:W2:Y:S02]  /*7e60*/  LDG.E.U16 R0, desc[UR36][R4.64] ;  /* 0x0000002404007981 */ /* 0x000ea4000c1e1500 */
[----:B--2---:R-:W-:-:S06]  /*7e70*/  IMAD.U32 R0, R0, 0x10000, RZ ;  /* 0x0001000000007824 */ /* 0x004fcc00078e00ff */
[----:B------:R-:W0:Y:S02]  /*7e80*/  F2I.FTZ.TRUNC.NTZ R0, R0 ;  /* 0x0000000000007305 */ /* 0x000e24000021f100 */
[----:B0-----:R-:W-:Y:S01]  /*7e90*/  PRMT R19, R0, 0x7610, R19 ;  /* 0x0000761000137816 */ /* 0x001fe20000000013 */
[----:B------:R-:W-:Y:S06]  /*7ea0*/  BRA `(.L_x_12887) ;  /* 0x0000000400ac7947 */ /* 0x000fec0003800000 */
.L_x_12894:
        /* <DEDUP_REMOVED lines=10> */
.L_x_12901:
        /* <DEDUP_REMOVED lines=21> */
.L_x_12905:
[----:B------:R-:W-:Y:S05]  /*80a0*/  BSYNC B1 ;  /* 0x0000000000017941 */ /* 0x000fea0003800000 */
.L_x_12904:
[----:B------:R-:W-:Y:S01]  /*80b0*/  LEA R5, R0, 0x3b800000, 0x17 ;  /* 0x3b80000000057811 */ /* 0x000fe200078eb8ff */
[----:B------:R-:W-:-:S05]  /*80c0*/  IMAD.SHL.U32 R0, R3, 0x100000, RZ ;  /* 0x0010000003007824 */ /* 0x000fca00078e00ff */
[----:B------:R-:W-:-:S07]  /*80d0*/  LOP3.LUT R0, R5, R0, R6, 0xfe, !PT ;  /* 0x0000000005007212 */ /* 0x000fce00078efe06 */
.L_x_12903:
[----:B------:R-:W-:Y:S05]  /*80e0*/  BSYNC B0 ;  /* 0x0000000000007941 */ /* 0x000fea0003800000 */
.L_x_12902:
[----:B------:R-:W0:Y:S02]  /*80f0*/  F2I.FTZ.TRUNC.NTZ R0, R0 ;  /* 0x0000000000007305 */ /* 0x000e24000021f100 */
[----:B0-----:R-:W-:Y:S01]  /*8100*/  PRMT R19, R0, 0x7610, R19 ;  /* 0x0000761000137816 */ /* 0x001fe20000000013 */
[----:B------:R-:W-:Y:S06]  /*8110*/  BRA `(.L_x_12887) ;  /* 0x0000000400107947 */ /* 0x000fec0003800000 */
.L_x_12900:
        /* <DEDUP_REMOVED lines=21> */
.L_x_12909:
[----:B------:R-:W-:Y:S05]  /*8270*/  BSYNC B1 ;  /* 0x0000000000017941 */ /* 0x000fea0003800000 */
.L_x_12908:
[----:B------:R-:W-:Y:S01]  /*8280*/  LEA R5, R0, 0x37800000, 0x17 ;  /* 0x3780000000057811 */ /* 0x000fe200078eb8ff */
[----:B------:R-:W-:-:S05]  /*8290*/  IMAD.SHL.U32 R0, R3, 0x200000, RZ ;  /* 0x0020000003007824 */ /* 0x000fca00078e00ff */
[----:B------:R-:W-:-:S07]  /*82a0*/  LOP3.LUT R0, R5, R0, R6, 0xfe, !PT ;  /* 0x0000000005007212 */ /* 0x000fce00078efe06 */
.L_x_12907:
[----:B------:R-:W-:Y:S05]  /*82b0*/  BSYNC B0 ;  /* 0x0000000000007941 */ /* 0x000fea0003800000 */
.L_x_12906:
[----:B------:R-:W0:Y:S02]  /*82c0*/  F2I.FTZ.TRUNC.NTZ R0, R0 ;  /* 0x0000000000007305 */ /* 0x000e24000021f100 */
[----:B0-----:R-:W-:Y:S01]  /*82d0*/  PRMT R19, R0, 0x7610, R19 ;  /* 0x0000761000137816 */ /* 0x001fe20000000013 */
[----:B------:R-:W-:Y:S06]  /*82e0*/  BRA `(.L_x_12887) ;  /* 0x00000000009c7947 */ /* 0x000fec0003800000 */
.L_x_12899:
        /* <DEDUP_REMOVED lines=14> */
.L_x_12913:
[----:B------:R-:W-:Y:S05]  /*83d0*/  BSYNC B0 ;  /* 0x0000000000007941 */ /* 0x000fea0003800000 */
.L_x_12912:
[----:B------:R-:W0:Y:S02]  /*83e0*/  F2I.FTZ.TRUNC.NTZ R0, R0 ;  /* 0x0000000000007305 */ /* 0x000e24000021f100 */
[----:B0-----:R-:W-:Y:S01]  /*83f0*/  PRMT R19, R0, 0x7610, R19 ;  /* 0x0000761000137816 */ /* 0x001fe20000000013 */
[----:B------:R-:W-:Y:S06]  /*8400*/  BRA `(.L_x_12887) ;  /* 0x0000000000547947 */ /* 0x000fec0003800000 */
.L_x_12886:
        /* <DEDUP_REMOVED lines=16> */
.L_x_12914:
[----:B------:R-:W-:Y:S01]  /*8510*/  PRMT R19, RZ, 0x7610, R19 ;  /* 0x00007610ff137816 */ /* 0x000fe20000000013 */
[----:B------:R-:W-:Y:S06]  /*8520*/  BRA `(.L_x_12887) ;  /* 0x00000000000c7947 */ /* 0x000fec0003800000 */
.L_x_12911:
[----:B------:R0:W5:Y:S01]  /*8530*/  LDG.E.U16 R19, desc[UR36][R4.64] ;  /* 0x0000002404137981 */ /* 0x000162000c1e1500 */
[----:B------:R-:W-:Y:S05]  /*8540*/  BRA `(.L_x_12887) ;  /* 0x0000000000047947 */ /* 0x000fea0003800000 */
.L_x_12910:
[----:B------:R0:W5:Y:S02]  /*8550*/  LDG.E.U16 R19, desc[UR36][R4.64] ;  /* 0x0000002404137981 */ /* 0x000164000c1e1500 */
.L_x_12887:
[----:B------:R-:W-:-:S07]  /*8560*/  VIADD R27, R27, 0x80 ;  /* 0x000000801b1b7836 */ /* 0x000fce0000000000 */
.L_x_12815:
[----:B------:R-:W-:Y:S05]  /*8570*/  BSYNC B6 ;  /* 0x0000000000067941 */ /* 0x000fea0003800000 */
.L_x_12814:
        /* <DEDUP_REMOVED lines=24> */
.L_x_12920:
[----:B------:R0:W5:Y:S01]  /*8700*/  LDG.E.U8 R22, desc[UR36][R4.64] ;  /* 0x0000002404167981 */ /* 0x000162000c1e1100 */
[----:B------:R-:W-:Y:S05]  /*8710*/  BRA `(.L_x_12922) ;  /* 0x0000000c00547947 */ /* 0x000fea0003800000 */
.L_x_12919:
        /* <DEDUP_REMOVED lines=8> */
.L_x_12924:
[----:B------:R0:W5:Y:S01]  /*87a0*/  LDG.E.U16 R22, desc[UR36][R4.64] ;  /* 0x0000002404167981 */ /* 0x000162000c1e1500 */
[----:B------:R-:W-:Y:S05]  /*87b0*/  BRA `(.L_x_12922) ;  /* 0x0000000c002c7947 */ /* 0x000fea0003800000 */
.L_x_12923:
[----:B------:R0:W5:Y:S01]  /*87c0*/  LDG.E.U16 R22, desc[UR36][R4.64] ;  /* 0x0000002404167981 */ /* 0x000162000c1e1500 */
[----:B------:R-:W-:Y:S05]  /*87d0*/  BRA `(.L_x_12922) ;  /* 0x0000000c00247947 */ /* 0x000fea0003800000 */
.L_x_12918:
        /* <DEDUP_REMOVED lines=9> */
.L_x_12926:
[----:B------:R-:W2:Y:S02]  /*8870*/  LDG.E.U16 R0, desc[UR36][R4.64] ;  /* 0x0000002404007981 */ /* 0x000ea4000c1e1500 */
[----:B--2---:R-:W-:-:S06]  /*8880*/  HADD2.F32 R0, -RZ, R0.H0_H0 ;  /* 0x20000000ff007230 */ /* 0x004fcc0000004100 */
[----:B------:R-:W0:Y:S02]  /*8890*/  F2I.FTZ.TRUNC.NTZ R0, R0 ;  /* 0x0000000000007305 */ /* 0x000e24000021f100 */
[----:B0-----:R-:W-:Y:S01]  /*88a0*/  PRMT R22, R0, 0x7610, R22 ;  /* 0x0000761000167816 */ /* 0x001fe20000000016 */
[----:B------:R-:W-:Y:S06]  /*88b0*/  BRA `(.L_x_12922) ;  /* 0x0000000800ec7947 */ /* 0x000fec0003800000 */
.L_x_12925:
        /* <DEDUP_REMOVED lines=9> */
.L_x_12928:
[----:B------:R-:W2:Y:S02]  /*8950*/  LDG.E.U16 R4, desc[UR36][R4.64] ;  /* 0x0000002404047981 */ /* 0x000ea4000c1e1500 */
[----:B--2---:R-:W-:-:S06]  /*8960*/  HADD2.F32 R0, -RZ, R4.H0_H0 ;  /* 0x20000004ff007230 */ /* 0x004fcc0000004100 */
[----:B------:R-:W0:Y:S02]  /*8970*/  F2I.FTZ.TRUNC.NTZ R0, R0 ;  /* 0x0000000000007305 */ /* 0x000e24000021f100 */
[----:B0-----:R-:W-:Y:S01]  /*8980*/  PRMT R22, R0, 0x7610, R22 ;  /* 0x0000761000167816 */ /* 0x001fe20000000016 */
[----:B------:R-:W-:Y:S06]  /*8990*/  BRA `(.L_x_12922) ;  /* 0x0000000800b47947 */ /* 0x000fec0003800000 */
.L_x_12927:
[----:B------:R-:W2:Y:S02]  /*89a0*/  LDG.E.64 R4, desc[UR36][R4.64] ;  /* 0x0000002404047981 */ /* 0x000ea4000c1e1b00 */
[----:B--2---:R0:W2:Y:S01]  /*89b0*/  F2I.F64.TRUNC R22, R4 ;  /* 0x0000000400167311 */ /* 0x0040a2000030d100 */
[----:B------:R-:W-:Y:S05]  /*89c0*/  BRA `(.L_x_12922) ;  /* 0x0000000800a87947 */ /* 0x000fea0003800000 */
.L_x_12917:
        /* <DEDUP_REMOVED lines=12> */
.L_x_12931:
[----:B------:R-:W2:Y:S02]  /*8a90*/  LDG.E.64 R4, desc[UR36][R4.64] ;  /* 0x0000002404047981 */ /* 0x000ea4000c1e1b00 */
[----:B--2---:R0:W2:Y:S01]  /*8aa0*/  F2I.F64.TRUNC R22, R4 ;  /* 0x0000000400167311 */ /* 0x0040a2000030d100 */
[----:B------:R-:W-:Y:S05]  /*8ab0*/  BRA `(.L_x_12922) ;  /* 0x00000008006c7947 */ /* 0x000fea0003800000 */
.L_x_12930:
        /* <DEDUP_REMOVED lines=28> */
.L_x_12933:
        /* <DEDUP_REMOVED lines=15> */
.L_x_12932:
[----:B------:R-:W2:Y:S02]  /*8d70*/  LDG.E.U16 R0, desc[UR36][R4.64] ;  /* 0x0000002404007981 */ /* 0x000ea4000c1e1500 */
[----:B--2---:R-:W-:-:S06]  /*8d80*/  IMAD.U32 R0, R0, 0x10000, RZ ;  /* 0x0001000000007824 */ /* 0x004fcc00078e00ff */
[----:B------:R-:W0:Y:S02]  /*8d90*/  F2I.FTZ.TRUNC.NTZ R0, R0 ;  /* 0x0000000000007305 */ /* 0x000e24000021f100 */
[----:B0-----:R-:W-:Y:S01]  /*8da0*/  PRMT R22, R0, 0x7610, R22 ;  /* 0x0000761000167816 */ /* 0x001fe20000000016 */
[----:B------:R-:W-:Y:S06]  /*8db0*/  BRA `(.L_x_12922) ;  /* 0x0000000400ac7947 */ /* 0x000fec0003800000 */
.L_x_12929:
        /* <DEDUP_REMOVED lines=10> */
.L_x_12936:
        /* <DEDUP_REMOVED lines=21> */
.L_x_12940:
[----:B------:R-:W-:Y:S05]  /*8fb0*/  BSYNC B1 ;  /* 0x0000000000017941 */ /* 0x000fea0003800000 */
.L_x_12939:
[----:B------:R-:W-:Y:S01]  /*8fc0*/  LEA R5, R0, 0x3b800000, 0x17 ;  /* 0x3b80000000057811 */ /* 0x000fe200078eb8ff */
[----:B------:R-:W-:-:S05]  /*8fd0*/  IMAD.SHL.U32 R0, R3, 0x100000, RZ ;  /* 0x0010000003007824 */ /* 0x000fca00078e00ff */
[----:B------:R-:W-:-:S07]  /*8fe0*/  LOP3.LUT R0, R5, R0, R6, 0xfe, !PT ;  /* 0x0000000005007212 */ /* 0x000fce00078efe06 */
.L_x_12938:
[----:B------:R-:W-:Y:S05]  /*8ff0*/  BSYNC B0 ;  /* 0x0000000000007941 */ /* 0x000fea0003800000 */
.L_x_12937:
[----:B------:R-:W0:Y:S02]  /*9000*/  F2I.FTZ.TRUNC.NTZ R0, R0 ;  /* 0x0000000000007305 */ /* 0x000e24000021f100 */
[----:B0-----:R-:W-:Y:S01]  /*9010*/  PRMT R22, R0, 0x7610, R22 ;  /* 0x0000761000167816 */ /* 0x001fe20000000016 */
[----:B------:R-:W-:Y:S06]  /*9020*/  BRA `(.L_x_12922) ;  /* 0x0000000400107947 */ /* 0x000fec0003800000 */
.L_x_12935:
        /* <DEDUP_REMOVED lines=21> */
.L_x_12944:
[----:B------:R-:W-:Y:S05]  /*9180*/  BSYNC B1 ;  /* 0x0000000000017941 */ /* 0x000fea0003800000 */
.L_x_12943:
[----:B------:R-:W-:Y:S01]  /*9190*/  LEA R5, R0, 0x37800000, 0x17 ;  /* 0x3780000000057811 */ /* 0x000fe200078eb8ff */
[----:B------:R-:W-:-:S05]  /*91a0*/  IMAD.SHL.U32 R0, R3, 0x200000, RZ ;  /* 0x0020000003007824 */ /* 0x000fca00078e00ff */
[----:B------:R-:W-:-:S07]  /*91b0*/  LOP3.LUT R0, R5, R0, R6, 0xfe, !PT ;  /* 0x0000000005007212 */ /* 0x000fce00078efe06 */
.L_x_12942:
[----:B------:R-:W-:Y:S05]  /*91c0*/  BSYNC B0 ;  /* 0x0000000000007941 */ /* 0x000fea0003800000 */
.L_x_12941:
[----:B------:R-:W0:Y:S02]  /*91d0*/  F2I.FTZ.TRUNC.NTZ R0, R0 ;  /* 0x0000000000007305 */ /* 0x000e24000021f100 */
[----:B0-----:R-:W-:Y:S01]  /*91e0*/  PRMT R22, R0, 0x7610, R22 ;  /* 0x0000761000167816 */ /* 0x001fe20000000016 */
[----:B------:R-:W-:Y:S06]  /*91f0*/  BRA `(.L_x_12922) ;  /* 0x00000000009c7947 */ /* 0x000fec0003800000 */
.L_x_12934:
        /* <DEDUP_REMOVED lines=14> */
.L_x_12948:
[----:B------:R-:W-:Y:S05]  /*92e0*/  BSYNC B0 ;  /* 0x0000000000007941 */ /* 0x000fea0003800000 */
.L_x_12947:
[----:B------:R-:W0:Y:S02]  /*92f0*/  F2I.FTZ.TRUNC.NTZ R0, R0 ;  /* 0x0000000000007305 */ /* 0x000e24000021f100 */
[----:B0-----:R-:W-:Y:S01]  /*9300*/  PRMT R22, R0, 0x7610, R22 ;  /* 0x0000761000167816 */ /* 0x001fe20000000016 */
[----:B------:R-:W-:Y:S06]  /*9310*/  BRA `(.L_x_12922) ;  /* 0x0000000000547947 */ /* 0x000fec0003800000 */
.L_x_12921:
        /* <DEDUP_REMOVED lines=16> */
.L_x_12949:
[----:B------:R-:W-:Y:S01]  /*9420*/  PRMT R22, RZ, 0x7610, R22 ;  /* 0x00007610ff167816 */ /* 0x000fe20000000016 */
[----:B------:R-:W-:Y:S06]  /*9430*/  BRA `(.L_x_12922) ;  /* 0x00000000000c7947 */ /* 0x000fec0003800000 */
.L_x_12946:
[----:B------:R4:W5:Y:S01]  /*9440*/  LDG.E.U16 R22, desc[UR36][R4.64] ;  /* 0x0000002404167981 */ /* 0x000962000c1e1500 */
[----:B------:R-:W-:Y:S05]  /*9450*/  BRA `(.L_x_12922) ;  /* 0x0000000000047947 */ /* 0x000fea0003800000 */
.L_x_12945:
[----:B------:R2:W5:Y:S02]  /*9460*/  LDG.E.U16 R22, desc[UR36][R4.64] ;  /* 0x0000002404167981 */ /* 0x000564000c1e1500 */
.L_x_12922:
        /* <DEDUP_REMOVED lines=19> */
.L_x_12953:
[----:B------:R0:W5:Y:S01]  /*95a0*/  LDG.E.U8 R23, desc[UR36][R4.64] ;  /* 0x0000002404177981 */ /* 0x000162000c1e1100 */
[----:B------:R-:W-:Y:S05]  /*95b0*/  BRA `(.L_x_12955) ;  /* 0x0000000c00547947 */ /* 0x000fea0003800000 */
.L_x_12952:
        /* <DEDUP_REMOVED lines=8> */
.L_x_12957:
[----:B------:R2:W5:Y:S01]  /*9640*/  LDG.E.U16 R23, desc[UR36][R4.64] ;  /* 0x0000002404177981 */ /* 0x000562000c1e1500 */
[----:B------:R-:W-:Y:S05]  /*9650*/  BRA `(.L_x_12955) ;  /* 0x0000000c002c7947 */ /* 0x000fea0003800000 */
.L_x_12956:
[----:B------:R0:W5:Y:S01]  /*9660*/  LDG.E.U16 R23, desc[UR36][R4.64] ;  /* 0x0000002404177981 */ /* 0x000162000c1e1500 */
[----:B------:R-:W-:Y:S05]  /*9670*/  BRA `(.L_x_12955) ;  /* 0x0000000c00247947 */ /* 0x000fea0003800000 */
.L_x_12951:
        /* <DEDUP_REMOVED lines=9> */
.L_x_12959:
[----:B------:R-:W2:Y:S02]  /*9710*/  LDG.E.U16 R0, desc[UR36][R4.64] ;  /* 0x0000002404007981 */ /* 0x000ea4000c1e1500 */
[----:B--2---:R-:W-:-:S06]  /*9720*/  HADD2.F32 R0, -RZ, R0.H0_H0 ;  /* 0x20000000ff007230 */ /* 0x004fcc0000004100 */
[----:B------:R-:W0:Y:S02]  /*9730*/  F2I.FTZ.TRUNC.NTZ R0, R0 ;  /* 0x0000000000007305 */ /* 0x000e24000021f100 */
[----:B0-----:R-:W-:Y:S01]  /*9740*/  PRMT R23, R0, 0x7610, R23 ;  /* 0x0000761000177816 */ /* 0x001fe20000000017 */
[----:B------:R-:W-:Y:S06]  /*9750*/  BRA `(.L_x_12955) ;  /* 0x0000000800ec7947 */ /* 0x000fec0003800000 */
.L_x_12958:
        /* <DEDUP_REMOVED lines=9> */
.L_x_12961:
[----:B------:R-:W2:Y:S02]  /*97f0*/  LDG.E.U16 R4, desc[UR36][R4.64] ;  /* 0x0000002404047981 */ /* 0x000ea4000c1e1500 */
[----:B--2---:R-:W-:-:S06]  /*9800*/  HADD2.F32 R0, -RZ, R4.H0_H0 ;  /* 0x20000004ff007230 */ /* 0x004fcc0000004100 */
[----:B------:R-:W0:Y:S02]  /*9810*/  F2I.FTZ.TRUNC.NTZ R0, R0 ;  /* 0x0000000000007305 */ /* 0x000e24000021f100 */
[----:B0-----:R-:W-:Y:S01]  /*9820*/  PRMT R23, R0, 0x7610, R23 ;  /* 0x0000761000177816 */ /* 0x001fe20000000017 */
[----:B------:R-:W-:Y:S06]  /*9830*/  BRA `(.L_x_12955) ;  /* 0x0000000800b47947 */ /* 0x000fec0003800000 */
.L_x_12960:
[----:B------:R-:W2:Y:S02]  /*9840*/  LDG.E.64 R4, desc[UR36][R4.64] ;  /* 0x0000002404047981 */ /* 0x000ea4000c1e1b00 */
[----:B--2---:R0:W1:Y:S01]  /*9850*/  F2I.F64.TRUNC R23, R4 ;  /* 0x0000000400177311 */ /* 0x004062000030d100 */
[----:B------:R-:W-:Y:S05]  /*9860*/  BRA `(.L_x_12955) ;  /* 0x0000000800a87947 */ /* 0x000fea0003800000 */
.L_x_12950:
        /* <DEDUP_REMOVED lines=12> */
.L_x_12964:
[----:B------:R-:W2:Y:S02]  /*9930*/  LDG.E.64 R4, desc[UR36][R4.64] ;  /* 0x0000002404047981 */ /* 0x000ea4000c1e1b00 */
[----:B--2---:R0:W1:Y:S01]  /*9940*/  F2I.F64.TRUNC R23, R4 ;  /* 0x0000000400177311 */ /* 0x004062000030d100 */
[----:B------:R-:W-:Y:S05]  /*9950*/  BRA `(.L_x_12955) ;  /* 0x00000008006c7947 */ /* 0x000fea0003800000 */
.L_x_12963:
        /* <DEDUP_REMOVED lines=28> */
.L_x_12966:
        /* <DEDUP_REMOVED lines=15> */
.L_x_12965:
[----:B------:R-:W2:Y:S02]  /*9c10*/  LDG.E.U16 R0, desc[UR36][R4.64] ;  /* 0x0000002404007981 */ /* 0x000ea4000c1e1500 */
[----:B--2---:R-:W-:-:S06]  /*9c20*/  IMAD.U32 R0, R0, 0x10000, RZ ;  /* 0x0001000000007824 */ /* 0x004fcc00078e00ff */
[----:B------:R-:W0:Y:S02]  /*9c30*/  F2I.FTZ.TRUNC.NTZ R0, R0 ;  /* 0x0000000000007305 */ /* 0x000e24000021f100 */
[----:B0-----:R-:W-:Y:S01]  /*9c40*/  PRMT R23, R0, 0x7610, R23 ;  /* 0x0000761000177816 */ /* 0x001fe20000000017 */
[----:B------:R-:W-:Y:S06]  /*9c50*/  BRA `(.L_x_12955) ;  /* 0x0000000400ac7947 */ /* 0x000fec0003800000 */
.L_x_12962:
        /* <DEDUP_REMOVED lines=10> */
.L_x_12969:
        /* <DEDUP_REMOVED lines=21> */
.L_x_12973:
[----:B------:R-:W-:Y:S05]  /*9e50*/  BSYNC B1 ;  /* 0x0000000000017941 */ /* 0x000fea0003800000 */
.L_x_12972:
[----:B------:R-:W-:Y:S01]  /*9e60*/  LEA R5, R0, 0x3b800000, 0x17 ;  /* 0x3b80000000057811 */ /* 0x000fe200078eb8ff */
[----:B------:R-:W-:-:S05]  /*9e70*/  IMAD.SHL.U32 R0, R3, 0x100000, RZ ;  /* 0x0010000003007824 */ /* 0x000fca00078e00ff */
[----:B------:R-:W-:-:S07]  /*9e80*/  LOP3.LUT R0, R5, R0, R6, 0xfe, !PT ;  /* 0x0000000005007212 */ /* 0x000fce00078efe06 */
.L_x_12971:
[----:B------:R-:W-:Y:S05]  /*9e90*/  BSYNC B0 ;  /* 0x0000000000007941 */ /* 0x000fea0003800000 */
.L_x_12970:
[----:B------:R-:W0:Y:S02]  /*9ea0*/  F2I.FTZ.TRUNC.NTZ R0, R0 ;  /* 0x0000000000007305 */ /* 0x000e24000021f100 */
[----:B0-----:R-:W-:Y:S01]  /*9eb0*/  PRMT R23, R0, 0x7610, R23 ;  /* 0x0000761000177816 */ /* 0x001fe20000000017 */
[----:B------:R-:W-:Y:S06]  /*9ec0*/  BRA `(.L_x_12955) ;  /* 0x0000000400107947 */ /* 0x000fec0003800000 */
.L_x_12968:
        /* <DEDUP_REMOVED lines=21> */
.L_x_12977:
[----:B------:R-:W-:Y:S05]  /*a020*/  BSYNC B1 ;  /* 0x0000000000017941 */ /* 0x000fea0003800000 */
.L_x_12976:
[----:B------:R-:W-:Y:S01]  /*a030*/  LEA R5, R0, 0x37800000, 0x17 ;  /* 0x3780000000057811 */ /* 0x000fe200078eb8ff */
[----:B------:R-:W-:-:S05]  /*a040*/  IMAD.SHL.U32 R0, R3, 0x200000, RZ ;  /* 0x0020000003007824 */ /* 0x000fca00078e00ff */
[----:B------:R-:W-:-:S07]  /*a050*/  LOP3.LUT R0, R5, R0, R6, 0xfe, !PT ;  /* 0x0000000005007212 */ /* 0x000fce00078efe06 */
.L_x_12975:
[----:B------:R-:W-:Y:S05]  /*a060*/  BSYNC B0 ;  /* 0x0000000000007941 */ /* 0x000fea0003800000 */
.L_x_12974:
[----:B------:R-:W0:Y:S02]  /*a070*/  F2I.FTZ.TRUNC.NTZ R0, R0 ;  /* 0x0000000000007305 */ /* 0x000e24000021f100 */
[----:B0-----:R-:W-:Y:S01]  /*a080*/  PRMT R23, R0, 0x7610, R23 ;  /* 0x0000761000177816 */ /* 0x001fe20000000017 */
[----:B------:R-:W-:Y:S06]  /*a090*/  BRA `(.L_x_12955) ;  /* 0x00000000009c7947 */ /* 0x000fec0003800000 */
.L_x_12967:
        /* <DEDUP_REMOVED lines=14> */
.L_x_12981:
[----:B------:R-:W-:Y:S05]  /*a180*/  BSYNC B0 ;  /* 0x0000000000007941 */ /* 0x000fea0003800000 */
.L_x_12980:
[----:B------:R-:W0:Y:S02]  /*a190*/  F2I.FTZ.TRUNC.NTZ R0, R0 ;  /* 0x0000000000007305 */ /* 0x000e24000021f100 */
[----:B0-----:R-:W-:Y:S01]  /*a1a0*/  PRMT R23, R0, 0x7610, R23 ;  /* 0x0000761000177816 */ /* 0x001fe20000000017 */
[----:B------:R-:W-:Y:S06]  /*a1b0*/  BRA `(.L_x_12955) ;  /* 0x0000000000547947 */ /* 0x000fec0003800000 */
.L_x_12954:
        /* <DEDUP_REMOVED lines=16> */
.L_x_12982:
[----:B------:R-:W-:Y:S01]  /*a2c0*/  PRMT R23, RZ, 0x7610, R23 ;  /* 0x00007610ff177816 */ /* 0x000fe20000000017 */
[----:B------:R-:W-:Y:S06]  /*a2d0*/  BRA `(.L_x_12955) ;  /* 0x00000000000c7947 */ /* 0x000fec0003800000 */
.L_x_12979:
[----:B------:R0:W5:Y:S01]  /*a2e0*/  LDG.E.U16 R23, desc[UR36][R4.64] ;  /* 0x0000002404177981 */ /* 0x000162000c1e1500 */
[----:B------:R-:W-:Y:S05]  /*a2f0*/  BRA `(.L_x_12955) ;  /* 0x0000000000047947 */ /* 0x000fea0003800000 */
.L_x_12978:
[----:B------:R0:W5:Y:S02]  /*a300*/  LDG.E.U16 R23, desc[UR36][R4.64] ;  /* 0x0000002404177981 */ /* 0x000164000c1e1500 */
.L_x_12955:
        /* <DEDUP_REMOVED lines=19> */
.L_x_12986:
[----:B------:R0:W5:Y:S01]  /*a440*/  LDG.E.U8 R16, desc[UR36][R4.64] ;  /* 0x0000002404107981 */ /* 0x000162000c1e1100 */
[----:B------:R-:W-:Y:S05]  /*a450*/  BRA `(.L_x_12916) ;  /* 0x0000000c00507947 */ /* 0x000fea0003800000 */
.L_x_12985:
        /* <DEDUP_REMOVED lines=8> */
.L_x_12989:
[----:B------:R0:W5:Y:S01]  /*a4e0*/  LDG.E.U16 R16, desc[UR36][R4.64] ;  /* 0x0000002404107981 */ /* 0x000162000c1e1500 */
[----:B------:R-:W-:Y:S05]  /*a4f0*/  BRA `(.L_x_12916) ;  /* 0x0000000c00287947 */ /* 0x000fea0003800000 */
.L_x_12988:
[----:B------:R0:W5:Y:S01]  /*a500*/  LDG.E.U16 R16, desc[UR36][R4.64] ;  /* 0x0000002404107981 */ /* 0x000162000c1e1500 */
[----:B------:R-:W-:Y:S05]  /*a510*/  BRA `(.L_x_12916) ;  /* 0x0000000c00207947 */ /* 0x000fea0003800000 */
.L_x_12984:
        /* <DEDUP_REMOVED lines=9> */
.L_x_12991:
[----:B------:R-:W2:Y:S02]  /*a5b0*/  LDG.E.U16 R0, desc[UR36][R4.64] ;  /* 0x0000002404007981 */ /* 0x000ea4000c1e1500 */
[----:B--2---:R-:W-:-:S06]  /*a5c0*/  HADD2.F32 R0, -RZ, R0.H0_H0 ;  /* 0x20000000ff007230 */ /* 0x004fcc0000004100 */
[----:B------:R-:W0:Y:S02]  /*a5d0*/  F2I.FTZ.TRUNC.NTZ R0, R0 ;  /* 0x0000000000007305 */ /* 0x000e24000021f100 */
[----:B0-----:R-:W-:Y:S01]  /*a5e0*/  PRMT R16, R0, 0x7610, R16 ;  /* 0x0000761000107816 */ /* 0x001fe20000000010 */
[----:B------:R-:W-:Y:S06]  /*a5f0*/  BRA `(.L_x_12916) ;  /* 0x0000000800e87947 */ /* 0x000fec0003800000 */
.L_x_12990:
        /* <DEDUP_REMOVED lines=9> */
.L_x_12993:
[----:B------:R-:W2:Y:S02]  /*a690*/  LDG.E.U16 R4, desc[UR36][R4.64] ;  /* 0x0000002404047981 */ /* 0x000ea4000c1e1500 */
[----:B--2---:R-:W-:-:S06]  /*a6a0*/  HADD2.F32 R0, -RZ, R4.H0_H0 ;  /* 0x20000004ff007230 */ /* 0x004fcc0000004100 */
[----:B------:R-:W0:Y:S02]  /*a6b0*/  F2I.FTZ.TRUNC.NTZ R0, R0 ;  /* 0x0000000000007305 */ /* 0x000e24000021f100 */
[----:B0-----:R-:W-:Y:S01]  /*a6c0*/  PRMT R16, R0, 0x7610, R16 ;  /* 0x0000761000107816 */ /* 0x001fe20000000010 */
[----:B------:R-:W-:Y:S06]  /*a6d0*/  BRA `(.L_x_12916) ;  /* 0x0000000800b07947 */ /* 0x000fec0003800000 */
.L_x_12992:
[----:B------:R-:W2:Y:S02]  /*a6e0*/  LDG.E.64 R4, desc[UR36][R4.64] ;  /* 0x0000002404047981 */ /* 0x000ea4000c1e1b00 */
[----:B--2---:R0:W1:Y:S01]  /*a6f0*/  F2I.F64.TRUNC R16, R4 ;  /* 0x0000000400107311 */ /* 0x004062000030d100 */
[----:B------:R-:W-:Y:S05]  /*a700*/  BRA `(.L_x_12916) ;  /* 0x0000000800a47947 */ /* 0x000fea0003800000 */
.L_x_12983:
        /* <DEDUP_REMOVED lines=12> */
.L_x_12996:
[----:B------:R-:W2:Y:S02]  /*a7d0*/  LDG.E.64 R4, desc[UR36][R4.64] ;  /* 0x0000002404047981 */ /* 0x000ea4000c1e1b00 */
[----:B--2---:R0:W1:Y:S01]  /*a7e0*/  F2I.F64.TRUNC R16, R4 ;  /* 0x0000000400107311 */ /* 0x004062000030d100 */
[----:B------:R-:W-:Y:S05]  /*a7f0*/  BRA `(.L_x_12916) ;  /* 0x0000000800687947 */ /* 0x000fea0003800000 */
.L_x_12995:
        /* <DEDUP_REMOVED lines=28> */
.L_x_12998:
        /* <DEDUP_REMOVED lines=15> */
.L_x_12997:
[----:B------:R-:W2:Y:S02]  /*aab0*/  LDG.E.U16 R0, desc[UR36][R4.64] ;  /* 0x0000002404007981 */ /* 0x000ea4000c1e1500 */
[----:B--2---:R-:W-:-:S06]  /*aac0*/  IMAD.U32 R0, R0, 0x10000, RZ ;  /* 0x0001000000007824 */ /* 0x004fcc00078e00ff */
[----:B------:R-:W0:Y:S02]  /*aad0*/  F2I.FTZ.TRUNC.NTZ R0, R0 ;  /* 0x0000000000007305 */ /* 0x000e24000021f100 */
[----:B0-----:R-:W-:Y:S01]  /*aae0*/  PRMT R16, R0, 0x7610, R16 ;  /* 0x0000761000107816 */ /* 0x001fe20000000010 */
[----:B------:R-:W-:Y:S06]  /*aaf0*/  BRA `(.L_x_12916) ;  /* 0x0000000400a87947 */ /* 0x000fec0003800000 */
.L_x_12994:
        /* <DEDUP_REMOVED lines=10> */
.L_x_13001:
        /* <DEDUP_REMOVED lines=21> */
.L_x_13005:
[----:B------:R-:W-:Y:S05]  /*acf0*/  BSYNC B1 ;  /* 0x0000000000017941 */ /* 0x000fea0003800000 */
.L_x_13004:
[----:B------:R-:W-:Y:S01]  /*ad00*/  LEA R5, R0, 0x3b800000, 0x17 ;  /* 0x3b80000000057811 */ /* 0x000fe200078eb8ff */
[----:B------:R-:W-:-:S05]  /*ad10*/  IMAD.SHL.U32 R0, R3, 0x100000, RZ ;  /* 0x0010000003007824 */ /* 0x000fca00078e00ff */
[----:B------:R-:W-:-:S07]  /*ad20*/  LOP3.LUT R0, R5, R0, R6, 0xfe, !PT ;  /* 0x0000000005007212 */ /* 0x000fce00078efe06 */
.L_x_13003:
[----:B------:R-:W-:Y:S05]  /*ad30*/  BSYNC B0 ;  /* 0x0000000000007941 */ /* 0x000fea0003800000 */
.L_x_13002:
[----:B------:R-:W0:Y:S02]  /*ad40*/  F2I.FTZ.TRUNC.NTZ R0, R0 ;  /* 0x0000000000007305 */ /* 0x000e24000021f100 */
[----:B0-----:R-:W-:Y:S01]  /*ad50*/  PRMT R16, R0, 0x7610, R16 ;  /* 0x0000761000107816 */ /* 0x001fe20000000010 */
[----:B------:R-:W-:Y:S06]  /*ad60*/  BRA `(.L_x_12916) ;  /* 0x00000004000c7947 */ /* 0x000fec0003800000 */
.L_x_13000:
        /* <DEDUP_REMOVED lines=21> */
.L_x_13009:
[----:B------:R-:W-:Y:S05]  /*aec0*/  BSYNC B1 ;  /* 0x0000000000017941 */ /* 0x000fea0003800000 */
.L_x_13008:
[----:B------:R-:W-:Y:S01]  /*aed0*/  LEA R5, R0, 0x37800000, 0x17 ;  /* 0x3780000000057811 */ /* 0x000fe200078eb8ff */
[----:B------:R-:W-:-:S05]  /*aee0*/  IMAD.SHL.U32 R0, R3, 0x200000, RZ ;  /* 0x0020000003007824 */ /* 0x000fca00078e00ff */
[----:B------:R-:W-:-:S07]  /*aef0*/  LOP3.LUT R0, R5, R0, R6, 0xfe, !PT ;  /* 0x0000000005007212 */ /* 0x000fce00078efe06 */
.L_x_13007:
[----:B------:R-:W-:Y:S05]  /*af00*/  BSYNC B0 ;  /* 0x0000000000007941 */ /* 0x000fea0003800000 */
.L_x_13006:
[----:B------:R-:W0:Y:S02]  /*af10*/  F2I.FTZ.TRUNC.NTZ R0, R0 ;  /* 0x0000000000007305 */ /* 0x000e24000021f100 */
[----:B0-----:R-:W-:Y:S01]  /*af20*/  PRMT R16, R0, 0x7610, R16 ;  /* 0x0000761000107816 */ /* 0x001fe20000000010 */
[----:B------:R-:W-:Y:S06]  /*af30*/  BRA `(.L_x_12916) ;  /* 0x0000000000987947 */ /* 0x000fec0003800000 */
.L_x_12999:
        /* <DEDUP_REMOVED lines=14> */
.L_x_13013:
[----:B------:R-:W-:Y:S05]  /*b020*/  BSYNC B0 ;  /* 0x0000000000007941 */ /* 0x000fea0003800000 */
.L_x_13012:
[----:B------:R-:W0:Y:S02]  /*b030*/  F2I.FTZ.TRUNC.NTZ R0, R0 ;  /* 0x0000000000007305 */ /* 0x000e24000021f100 */
[----:B0-----:R-:W-:Y:S01]  /*b040*/  PRMT R16, R0, 0x7610, R16 ;  /* 0x0000761000107816 */ /* 0x001fe20000000010 */
[----:B------:R-:W-:Y:S06]  /*b050*/  BRA `(.L_x_12916) ;  /* 0x0000000000507947 */ /* 0x000fec0003800000 */
.L_x_12987:
        /* <DEDUP_REMOVED lines=16> */
.L_x_13014:
[----:B------:R-:W-:Y:S05]  /*b160*/  BRA `(.L_x_12916) ;  /* 0x00000000000c7947 */ /* 0x000fea0003800000 */
.L_x_13011:
[----:B------:R0:W5:Y:S01]  /*b170*/  LDG.E.U16 R16, desc[UR36][R4.64] ;  /* 0x0000002404107981 */ /* 0x000162000c1e1500 */
[----:B------:R-:W-:Y:S05]  /*b180*/  BRA `(.L_x_12916) ;  /* 0x0000000000047947 */ /* 0x000fea0003800000 */
.L_x_13010:
[----:B------:R0:W5:Y:S02]  /*b190*/  LDG.E.U16 R16, desc[UR36][R4.64] ;  /* 0x0000002404107981 */ /* 0x000164000c1e1500 */
.L_x_12916:
[----:B------:R-:W-:Y:S05]  /*b1a0*/  BSYNC B6 ;  /* 0x0000000000067941 */ /* 0x000fea0003800000 */
.L_x_12915:
[----:B------:R-:W2:Y:S01]  /*b1b0*/  S2R R25, SR_TID.X ;  /* 0x0000000000197919 */ /* 0x000ea20000002100 */
[----:B------:R-:W3:Y:S01]  /*b1c0*/  LDC R3, c[0x0][0x210] ;  /* 0x00008400ff037b82 */ /* 0x000ee20000000800 */
[----:B------:R-:W-:Y:S01]  /*b1d0*/  ULDC.U16 UR4, c[0x0][0x218] ;  /* 0x0000860000047ab9 */ /* 0x000fe20000000400 */
[----:B------:R-:W-:Y:S01]  /*b1e0*/  ULDC.U16 UR5, c[0x0][0x21a] ;  /* 0x0000868000057ab9 */ /* 0x000fe20000000400 */
[----:B------:R-:W-:Y:S01]  /*b1f0*/  UPRMT UR4, UR4, 0x9910, URZ ;  /* 0x0000991004047896 */ /* 0x000fe2000800003f */
[----:B------:R-:W-:Y:S01]  /*b200*/  BSSY B6, `(.L_x_13015) ;  /* 0x000012a000067945 */ /* 0x000fe20003800000 */
[----:B------:R-:W-:-:S03]  /*b210*/  UPRMT UR5, UR5, 0x9910, URZ ;  /* 0x0000991005057896 */ /* 0x000fc6000800003f */
[----:B------:R-:W0:Y:S01]  /*b220*/  LDC.U8 R26, c[0x0][0x25c] ;  /* 0x00009700ff1a7b82 */ /* 0x000e220000000000 */
[----:B---3--:R-:W-:Y:S02]  /*b230*/  IMAD R24, R2, -0x200, R3 ;  /* 0xfffffe0002187824 */ /* 0x008fe400078e0203 */
[----:B--2---:R-:W-:-:S03]  /*b240*/  VIADD R3, R25, 0x100 ;  /* 0x0000010019037836 */ /* 0x004fc60000000000 */
[CC--:B------:R-:W-:Y:S01]  /*b250*/  ISETP.GE.AND P3, PT, R25.reuse, R24.reuse, PT ;  /* 0x000000181900720c */ /* 0x0c0fe20003f66270 */
[----:B------:R-:W-:Y:S01]  /*b260*/  VIADD R27, R25, 0x80 ;  /* 0x00000080191b7836 */ /* 0x000fe20000000000 */
[----:B------:R-:W-:Y:S01]  /*b270*/  ISETP.GE.AND P1, PT, R3, R24, PT ;  /* 0x000000180300720c */ /* 0x000fe20003f26270 */
[----:B------:R-:W-:-:S03]  /*b280*/  VIADD R3, R25, 0x180 ;  /* 0x0000018019037836 */ /* 0x000fc60000000000 */
[-C--:B------:R-:W-:Y:S02]  /*b290*/  ISETP.GE.AND P0, PT, R27, R24.reuse, PT ;  /* 0x000000181b00720c */ /* 0x080fe40003f06270 */
[----:B------:R-:W-:-:S05]  /*b2a0*/  ISETP.GE.AND P2, PT, R3, R24, PT ;  /* 0x000000180300720c */ /* 0x000fca0003f46270 */
[----:B-----5:R-:W-:Y:S02]  /*b2b0*/  @!P3 LOP3.LUT R3, R32, 0xffff, RZ, 0xc0, !PT ;  /* 0x0000ffff2003b812 */ /* 0x020fe400078ec0ff */
[----:B------:R-:W-:Y:S02]  /*b2c0*/  @!P3 LOP3.LUT R0, R31, 0xffff, RZ, 0xc0, !PT ;  /* 0x0000ffff1f00b812 */ /* 0x000fe400078ec0ff */
[----:B------:R-:W-:Y:S01]  /*b2d0*/  @!P1 LOP3.LUT R6, R17, 0xffff, RZ, 0xc0, !PT ;  /* 0x0000ffff11069812 */ /* 0x000fe200078ec0ff */
[----:B------:R-:W-:Y:S01]  /*b2e0*/  @!P3 IMAD R3, R3, UR4, RZ ;  /* 0x000000040303bc24 */ /* 0x000fe2000f8e02ff */
[----:B0---4-:R-:W-:Y:S01]  /*b2f0*/  @!P1 LOP3.LUT R4, R18, 0xffff, RZ, 0xc0, !PT ;  /* 0x0000ffff12049812 */ /* 0x011fe200078ec0ff */
[----:B------:R-:W-:Y:S01]  /*b300*/  @!P3 IMAD R0, R0, UR5, RZ ;  /* 0x000000050000bc24 */ /* 0x000fe2000f8e02ff */
[----:B------:R-:W-:Y:S01]  /*b310*/  @!P0 LOP3.LUT R33, R33, 0xffff, RZ, 0xc0, !PT ;  /* 0x0000ffff21218812 */ /* 0x000fe200078ec0ff */
[----:B------:R-:W-:Y:S01]  /*b320*/  @!P1 IMAD R6, R6, UR4, RZ ;  /* 0x0000000406069c24 */ /* 0x000fe2000f8e02ff */
[----:B------:R-:W-:Y:S01]  /*b330*/  @!P0 LOP3.LUT R29, R29, 0xffff, RZ, 0xc0, !PT ;  /* 0x0000ffff1d1d8812 */ /* 0x000fe200078ec0ff */
[----:B------:R-:W-:Y:S01]  /*b340*/  @!P1 IMAD R4, R4, UR5, RZ ;  /* 0x0000000504049c24 */ /* 0x000fe2000f8e02ff */
[----:B------:R-:W-:Y:S01]  /*b350*/  @!P2 LOP3.LUT R22, R22, 0xffff, RZ, 0xc0, !PT ;  /* 0x0000ffff1616a812 */ /* 0x000fe200078ec0ff */
[----:B------:R-:W-:Y:S01]  /*b360*/  @!P0 IMAD R33, R33, UR4, RZ ;  /* 0x0000000421218c24 */ /* 0x000fe2000f8e02ff */
[----:B------:R-:W-:Y:S01]  /*b370*/  @!P2 LOP3.LUT R23, R23, 0xffff, RZ, 0xc0, !PT ;  /* 0x0000ffff1717a812 */ /* 0x000fe200078ec0ff */
[----:B------:R-:W-:Y:S01]  /*b380*/  @!P0 IMAD R29, R29, UR5, RZ ;  /* 0x000000051d1d8c24 */ /* 0x000fe2000f8e02ff */
[----:B-1----:R-:W-:Y:S01]  /*b390*/  @!P3 LOP3.LUT R30, R30, 0xffff, RZ, 0xc0, !PT ;  /* 0x0000ffff1e1eb812 */ /* 0x002fe200078ec0ff */
[----:B------:R-:W-:Y:S01]  /*b3a0*/  @!P2 IMAD R22, R22, UR4, RZ ;  /* 0x000000041616ac24 */ /* 0x000fe2000f8e02ff */
[----:B------:R-:W-:Y:S01]  /*b3b0*/  @!P1 LOP3.LUT R19, R19, 0xffff, RZ, 0xc0, !PT ;  /* 0x0000ffff13139812 */ /* 0x000fe200078ec0ff */
[----:B------:R-:W-:Y:S01]  /*b3c0*/  @!P2 IMAD R23, R23, UR5, RZ ;  /* 0x000000051717ac24 */ /* 0x000fe2000f8e02ff */
[----:B------:R-:W-:Y:S01]  /*b3d0*/  @!P0 LOP3.LUT R28, R28, 0xffff, RZ, 0xc0, !PT ;  /* 0x0000ffff1c1c8812 */ /* 0x000fe200078ec0ff */
[----:B------:R-:W-:Y:S01]  /*b3e0*/  @!P3 IMAD R5, R0, R30, R3 ;  /* 0x0000001e0005b224 */ /* 0x000fe200078e0203 */
[----:B------:R-:W-:Y:S01]  /*b3f0*/  @!P2 LOP3.LUT R7, R16, 0xffff, RZ, 0xc0, !PT ;  /* 0x0000ffff1007a812 */ /* 0x000fe200078ec0ff */
[----:B------:R-:W-:-:S02]  /*b400*/  @!P1 IMAD R17, R4, R19, R6 ;  /* 0x0000001304119224 */ /* 0x000fc400078e0206 */
[----:B------:R-:W-:Y:S02]  /*b410*/  @!P0 IMAD R18, R29, R28, R33 ;  /* 0x0000001c1d128224 */ /* 0x000fe400078e0221 */
[----:B------:R-:W-:Y:S01]  /*b420*/  @!P2 IMAD R16, R23, R7, R22 ;  /* 0x000000071710a224 */ /* 0x000fe200078e0216 */
[----:B------:R-:W-:Y:S06]  /*b430*/  @P3 BRA `(.L_x_13016) ;  /* 0x0000001000183947 */ /* 0x000fec0003800000 */
        /* <DEDUP_REMOVED lines=18> */
[----:B------:R-:W-:Y:S01]  /*b560*/  IMAD.MOV.U32 R25, RZ, RZ, R27 ;  /* 0x000000ffff197224 */ /* 0x000fe200078e001b */
[----:B------:R-:W-:Y:S06]  /*b570*/  BRA `(.L_x_13016) ;  /* 0x0000000c00c87947 */ /* 0x000fec0003800000 */
.L_x_13020:
[----:B------:R1:W-:Y:S01]  /*b580*/  STG.E.U8 desc[UR36][R8.64], R5 ;  /* 0x0000000508007986 */ /* 0x0003e2000c101124 */
[----:B------:R-:W-:Y:S01]  /*b590*/  IMAD.MOV.U32 R25, RZ, RZ, R27 ;  /* 0x000000ffff197224 */ /* 0x000fe200078e001b */
[----:B------:R-:W-:Y:S06]  /*b5a0*/  BRA `(.L_x_13016) ;  /* 0x0000000c00bc7947 */ /* 0x000fec0003800000 */
.L_x_13019:
[----:B------:R-:W-:-:S13]  /*b5b0*/  ISETP.NE.AND P0, PT, R0, 0x2, PT ;  /* 0x000000020000780c */ /* 0x000fda0003f05270 */
[----:B------:R-:W-:Y:S05]  /*b5c0*/  @!P0 BRA `(.L_x_13022) ;  /* 0x0000000000388947 */ /* 0x000fea0003800000 */
[----:B------:R-:W-:-:S13]  /*b5d0*/  ISETP.NE.AND P0, PT, R0, 0x3, PT ;  /* 0x000000030000780c */ /* 0x000fda0003f05270 */
[----:B------:R-:W-:Y:S05]  /*b5e0*/  @!P0 BRA `(.L_x_13023) ;  /* 0x0000000000208947 */ /* 0x000fea0003800000 */
[----:B------:R-:W-:-:S13]  /*b5f0*/  ISETP.NE.AND P0, PT, R0, 0x4, PT ;  /* 0x000000040000780c */ /* 0x000fda0003f05270 */
[----:B------:R-:W-:Y:S05]  /*b600*/  @P0 BRA `(.L_x_13021) ;  /* 0x0000000c00380947 */ /* 0x000fea0003800000 */
[----:B------:R-:W-:Y:S01]  /*b610*/  PRMT R5, R5, 0x9910, RZ ;  /* 0x0000991005057816 */ /* 0x000fe200000000ff */
[----:B------:R-:W-:-:S04]  /*b620*/  IMAD.MOV.U32 R25, RZ, RZ, R27 ;  /* 0x000000ffff197224 */ /* 0x000fc800078e001b */
[----:B------:R-:W-:-:S05]  /*b630*/  IMAD.MOV.U32 R4, RZ, RZ, R5 ;  /* 0x000000ffff047224 */ /* 0x000fca00078e0005 */
[----:B------:R-:W-:-:S05]  /*b640*/  SHF.R.S32.HI R5, RZ, 0x1f, R4 ;  /* 0x0000001fff057819 */ /* 0x000fca0000011404 */
[----:B------:R4:W-:Y:S01]  /*b650*/  STG.E.64 desc[UR36][R8.64], R4 ;  /* 0x0000000408007986 */ /* 0x0009e2000c101b24 */
[----:B------:R-:W-:Y:S05]  /*b660*/  BRA `(.L_x_13016) ;  /* 0x0000000c008c7947 */ /* 0x000fea0003800000 */
.L_x_13023:
[----:B------:R-:W-:Y:S01]  /*b670*/  PRMT R3, R5, 0x9910, RZ ;  /* 0x0000991005037816 */ /* 0x000fe200000000ff */
[----:B------:R-:W-:-:S04]  /*b680*/  IMAD.MOV.U32 R25, RZ, RZ, R27 ;  /* 0x000000ffff197224 */ /* 0x000fc800078e001b */
[----:B------:R3:W-:Y:S01]  /*b690*/  STG.E desc[UR36][R8.64], R3 ;  /* 0x0000000308007986 */ /* 0x0007e2000c101924 */
[----:B------:R-:W-:Y:S05]  /*b6a0*/  BRA `(.L_x_13016) ;  /* 0x0000000c007c7947 */ /* 0x000fea0003800000 */
.L_x_13022:
[----:B------:R2:W-:Y:S01]  /*b6b0*/  STG.E.U16 desc[UR36][R8.64], R5 ;  /* 0x0000000508007986 */ /* 0x0005e2000c101524 */
[----:B------:R-:W-:Y:S01]  /*b6c0*/  IMAD.MOV.U32 R25, RZ, RZ, R27 ;  /* 0x000000ffff197224 */ /* 0x000fe200078e001b */
[----:B------:R-:W-:Y:S06]  /*b6d0*/  BRA `(.L_x_13016) ;  /* 0x0000000c00707947 */ /* 0x000fec0003800000 */
.L_x_13018:
[----:B------:R-:W-:-:S13]  /*b6e0*/  ISETP.GT.AND P0, PT, R0, 0x6, PT ;  /* 0x000000060000780c */ /* 0x000fda0003f04270 */
[----:B------:R-:W-:Y:S05]  /*b6f0*/  @P0 BRA `(.L_x_13024) ;  /* 0x0000000000340947 */ /* 0x000fea0003800000 */
[----:B------:R-:W-:-:S13]  /*b700*/  ISETP.NE.AND P0, PT, R0, 0x5, PT ;  /* 0x000000050000780c */ /* 0x000fda0003f05270 */
[----:B------:R-:W-:Y:S05]  /*b710*/  @!P0 BRA `(.L_x_13025) ;  /* 0x0000000000188947 */ /* 0x000fea0003800000 */
[----:B------:R-:W-:-:S13]  /*b720*/  ISETP.NE.AND P0, PT, R0, 0x6, PT ;  /* 0x000000060000780c */ /* 0x000fda0003f05270 */
[----:B------:R-:W-:Y:S05]  /*b730*/  @P0 BRA `(.L_x_13021) ;  /* 0x0000000800ec0947 */ /* 0x000fea0003800000 */
[----:B------:R-:W0:Y:S01]  /*b740*/  I2F.S16 R5, R5 ;  /* 0x0000000500057306 */ /* 0x000e220000101400 */
[----:B------:R-:W-:Y:S01]  /*b750*/  IMAD.MOV.U32 R25, RZ, RZ, R27 ;  /* 0x000000ffff197224 */ /* 0x000fe200078e001b */
[----:B0-----:R0:W-:Y:S01]  /*b760*/  STG.E desc[UR36][R8.64], R5 ;  /* 0x0000000508007986 */ /* 0x0011e2000c101924 */
[----:B------:R-:W-:Y:S05]  /*b770*/  BRA `(.L_x_13016) ;  /* 0x0000000c00487947 */ /* 0x000fea0003800000 */
.L_x_13025:
[----:B------:R-:W0:Y:S01]  /*b780*/  I2F.S16 R0, R5 ;  /* 0x0000000500007306 */ /* 0x000e220000101400 */
[----:B------:R-:W-:Y:S01]  /*b790*/  IMAD.MOV.U32 R25, RZ, RZ, R27 ;  /* 0x000000ffff197224 */ /* 0x000fe200078e001b */
[----:B0-----:R-:W-:-:S05]  /*b7a0*/  F2FP.F16.F32.PACK_AB R0, RZ, R0 ;  /* 0x00000000ff00723e */ /* 0x001fca00000000ff */
[----:B------:R0:W-:Y:S01]  /*b7b0*/  STG.E.U16 desc[UR36][R8.64], R0 ;  /* 0x0000000008007986 */ /* 0x0001e2000c101524 */
[----:B------:R-:W-:Y:S05]  /*b7c0*/  BRA `(.L_x_13016) ;  /* 0x0000000c00347947 */ /* 0x000fea0003800000 */
.L_x_13024:
[----:B------:R-:W-:-:S13]  /*b7d0*/  ISETP.NE.AND P0, PT, R0, 0x7, PT ;  /* 0x000000070000780c */ /* 0x000fda0003f05270 */
[----:B------:R-:W-:Y:S05]  /*b7e0*/  @!P0 BRA `(.L_x_13026) ;  /* 0x00000000003c8947 */ /* 0x000fea0003800000 */
[----:B------:R-:W-:-:S13]  /*b7f0*/  ISETP.NE.AND P0, PT, R0, 0x8, PT ;  /* 0x000000080000780c */ /* 0x000fda0003f05270 */
[----:B------:R-:W-:Y:S05]  /*b800*/  @!P0 BRA `(.L_x_13027) ;  /* 0x00000000001c8947 */ /* 0x000fea0003800000 */
[----:B------:R-:W-:-:S13]  /*b810*/  ISETP.NE.AND P0, PT, R0, 0x9, PT ;  /* 0x000000090000780c */ /* 0x000fda0003f05270 */
[----:B------:R-:W-:Y:S05]  /*b820*/  @P0 BRA `(.L_x_13021) ;  /* 0x0000000800b00947 */ /* 0x000fea0003800000 */
[----:B------:R-:W0:Y:S01]  /*b830*/  I2F.S16 R6, R5 ;  /* 0x0000000500067306 */ /* 0x000e220000101400 */
[----:B------:R-:W-:Y:S02]  /*b840*/  IMAD.MOV.U32 R7, RZ, RZ, RZ ;  /* 0x000000ffff077224 */ /* 0x000fe400078e00ff */
[----:B------:R-:W-:-:S03]  /*b850*/  IMAD.MOV.U32 R25, RZ, RZ, R27 ;  /* 0x000000ffff197224 */ /* 0x000fc600078e001b */
[----:B0-----:R0:W-:Y:S01]  /*b860*/  STG.E.64 desc[UR36][R8.64], R6 ;  /* 0x0000000608007986 */ /* 0x0011e2000c101b24 */
[----:B------:R-:W-:Y:S05]  /*b870*/  BRA `(.L_x_13016) ;  /* 0x0000000c00087947 */ /* 0x000fea0003800000 */
.L_x_13027:
[----:B------:R-:W0:Y:S01]  /*b880*/  I2F.S16 R5, R5 ;  /* 0x0000000500057306 */ /* 0x000e220000101400 */
[----:B------:R-:W-:Y:S01]  /*b890*/  IMAD.MOV.U32 R25, RZ, RZ, R27 ;  /* 0x000000ffff197224 */ /* 0x000fe200078e001b */
[----:B0-----:R-:W-:-:S04]  /*b8a0*/  F2FP.F16.F32.PACK_AB R3, RZ, R5 ;  /* 0x00000005ff03723e */ /* 0x001fc800000000ff */
[----:B------:R-:W-:-:S05]  /*b8b0*/  PRMT R3, R3, 0x5410, RZ ;  /* 0x0000541003037816 */ /* 0x000fca00000000ff */
[----:B------:R0:W-:Y:S01]  /*b8c0*/  STG.E desc[UR36][R8.64], R3 ;  /* 0x0000000308007986 */ /* 0x0001e2000c101924 */
[----:B------:R-:W-:Y:S05]  /*b8d0*/  BRA `(.L_x_13016) ;  /* 0x0000000800f07947 */ /* 0x000fea0003800000 */
.L_x_13026:
[----:B------:R-:W0:Y:S01]  /*b8e0*/  I2F.F64.S16 R4, R5 ;  /* 0x0000000500047312 */ /* 0x000e220000101c00 */
[----:B------:R-:W-:Y:S01]  /*b8f0*/  IMAD.MOV.U32 R25, RZ, RZ, R27 ;  /* 0x000000ffff197224 */ /* 0x000fe200078e001b */
[----:B0-----:R0:W-:Y:S01]  /*b900*/  STG.E.64 desc[UR36][R8.64], R4 ;  /* 0x0000000408007986 */ /* 0x0011e2000c101b24 */
[----:B------:R-:W-:Y:S05]  /*b910*/  BRA `(.L_x_13016) ;  /* 0x0000000800e07947 */ /* 0x000fea0003800000 */
.L_x_13017:
        /* <DEDUP_REMOVED lines=8> */
[----:B------:R-:W-:Y:S01]  /*b9a0*/  PRMT R0, R5, 0x9910, RZ ;  /* 0x0000991005007816 */ /* 0x000fe200000000ff */
[----:B------:R-:W-:-:S03]  /*b9b0*/  IMAD.MOV.U32 R25, RZ, RZ, R27 ;  /* 0x000000ffff197224 */ /* 0x000fc600078e001b */
[----:B------:R-:W-:-:S04]  /*b9c0*/  ISETP.NE.AND P0, PT, R0, RZ, PT ;  /* 0x000000ff0000720c */ /* 0x000fc80003f05270 */
[----:B------:R-:W-:-:S05]  /*b9d0*/  SEL R3, RZ, 0x1, !P0 ;  /* 0x00000001ff037807 */ /* 0x000fca0004000000 */
[----:B------:R0:W-:Y:S01]  /*b9e0*/  STG.E.U8 desc[UR36][R8.64], R3 ;  /* 0x0000000308007986 */ /* 0x0001e2000c101124 */
[----:B------:R-:W-:Y:S05]  /*b9f0*/  BRA `(.L_x_13016) ;  /* 0x0000000800a87947 */ /* 0x000fea0003800000 */
.L_x_13030:
[----:B------:R-:W0:Y:S01]  /*ba00*/  I2F.F64.S16 R4, R5 ;  /* 0x0000000500047312 */ /* 0x000e220000101c00 */
[----:B------:R-:W-:Y:S01]  /*ba10*/  CS2R R6, SRZ ;  /* 0x0000000000067805 */ /* 0x000fe2000001ff00 */
[----:B------:R-:W-:-:S04]  /*ba20*/  IMAD.MOV.U32 R25, RZ, RZ, R27 ;  /* 0x000000ffff197224 */ /* 0x000fc800078e001b */
[----:B0-----:R0:W-:Y:S01]  /*ba30*/  STG.E.128 desc[UR36][R8.64], R4 ;  /* 0x0000000408007986 */ /* 0x0011e2000c101d24 */
[----:B------:R-:W-:Y:S05]  /*ba40*/  BRA `(.L_x_13016) ;  /* 0x0000000800947947 */ /* 0x000fea0003800000 */
.L_x_13029:
        /* <DEDUP_REMOVED lines=21> */
.L_x_13034:
[----:B------:R-:W-:Y:S05]  /*bba0*/  BSYNC B0 ;  /* 0x0000000000007941 */ /* 0x000fea0003800000 */
.L_x_13033:
[----:B------:R-:W-:Y:S01]  /*bbb0*/  LOP3.LUT R7, R0, R7, RZ, 0xfc, !PT ;  /* 0x0000000700077212 */ /* 0x000fe200078efcff */
[----:B------:R-:W-:-:S04]  /*bbc0*/  IMAD.MOV.U32 R25, RZ, RZ, R27 ;  /* 0x000000ffff197224 */ /* 0x000fc800078e001b */
[----:B------:R0:W-:Y:S01]  /*bbd0*/  STG.E.U8 desc[UR36][R8.64], R7 ;  /* 0x0000000708007986 */ /* 0x0001e2000c101124 */
[----:B------:R-:W-:Y:S05]  /*bbe0*/  BRA `(.L_x_13016) ;  /* 0x00000008002c7947 */ /* 0x000fea0003800000 */
.L_x_13032:
        /* <DEDUP_REMOVED lines=13> */
.L_x_13036:
[----:B------:R-:W-:Y:S01]  /*bcc0*/  IMAD.MOV.U32 R0, RZ, RZ, 0x7f ;  /* 0x0000007fff007424 */ /* 0x000fe200078e00ff */
[----:B------:R-:W-:-:S04]  /*bcd0*/  ISETP.GT.U32.AND P0, PT, R3, 0x7f800000, PT ;  /* 0x7f8000000300780c */ /* 0x000fc80003f04070 */
[----:B------:R-:W-:-:S09]  /*bce0*/  SEL R0, R0, 0x7c, P0 ;  /* 0x0000007c00007807 */ /* 0x000fd20000000000 */
.L_x_13037:
[----:B------:R-:W-:Y:S05]  /*bcf0*/  BSYNC B0 ;  /* 0x0000000000007941 */ /* 0x000fea0003800000 */
.L_x_13035:
[----:B------:R-:W-:Y:S01]  /*bd00*/  LOP3.LUT R3, R5, 0x80000000, RZ, 0xc0, !PT ;  /* 0x8000000005037812 */ /* 0x000fe200078ec0ff */
[----:B------:R-:W-:-:S03]  /*bd10*/  IMAD.MOV.U32 R25, RZ, RZ, R27 ;  /* 0x000000ffff197224 */ /* 0x000fc600078e001b */
[----:B------:R-:W-:-:S04]  /*bd20*/  SHF.R.U32.HI R3, RZ, 0x18, R3 ;  /* 0x00000018ff037819 */ /* 0x000fc80000011603 */
[----:B------:R-:W-:-:S05]  /*bd30*/  LOP3.LUT R3, R0, R3, RZ, 0xfc, !PT ;  /* 0x0000000300037212 */ /* 0x000fca00078efcff */
[----:B------:R0:W-:Y:S01]  /*bd40*/  STG.E.U8 desc[UR36][R8.64], R3 ;  /* 0x0000000308007986 */ /* 0x0001e2000c101124 */
[----:B------:R-:W-:Y:S05]  /*bd50*/  BRA `(.L_x_13016) ;  /* 0x0000000400d07947 */ /* 0x000fea0003800000 */
.L_x_13031:
[----:B------:R-:W0:Y:S01]  /*bd60*/  I2F.S16 R0, R5 ;  /* 0x0000000500007306 */ /* 0x000e220000101400 */
[----:B------:R-:W-:Y:S01]  /*bd70*/  IMAD.MOV.U32 R25, RZ, RZ, R27 ;  /* 0x000000ffff197224 */ /* 0x000fe200078e001b */
[----:B0-----:R-:W-:-:S05]  /*bd80*/  F2FP.BF16.F32.PACK_AB R0, RZ, R0 ;  /* 0x00000000ff00723e */ /* 0x001fca00000010ff */
[----:B------:R0:W-:Y:S01]  /*bd90*/  STG.E.U16 desc[UR36][R8.64], R0 ;  /* 0x0000000008007986 */ /* 0x0001e2000c101524 */
[----:B------:R-:W-:Y:S05]  /*bda0*/  BRA `(.L_x_13016) ;  /* 0x0000000400bc7947 */ /* 0x000fea0003800000 */
.L_x_13028:
        /* <DEDUP_REMOVED lines=9> */
[----:B------:R-:W-:Y:S01]  /*be40*/  IMAD.MOV.U32 R25, RZ, RZ, R27 ;  /* 0x000000ffff197224 */ /* 0x000fe200078e001b */
[----:B------:R-:W-:Y:S06]  /*be50*/  BRA `(.L_x_13016) ;  /* 0x0000000400907947 */ /* 0x000fec0003800000 */
.L_x_13040:
        /* <DEDUP_REMOVED lines=17> */
.L_x_13043:
[----:B------:R-:W-:-:S04]  /*bf70*/  LOP3.LUT R3, R5, 0x80000000, RZ, 0xc0, !PT ;  /* 0x8000000005037812 */ /* 0x000fc800078ec0ff */
[----:B------:R-:W-:-:S04]  /*bf80*/  SHF.R.U32.HI R3, RZ, 0x18, R3 ;  /* 0x00000018ff037819 */ /* 0x000fc80000011603 */
[----:B------:R-:W-:-:S04]  /*bf90*/  LOP3.LUT R0, R0, R3, RZ, 0xfc, !PT ;  /* 0x0000000300007212 */ /* 0x000fc800078efcff */
[----:B------:R-:W-:-:S07]  /*bfa0*/  PRMT R4, R0, 0x7610, R4 ;  /* 0x0000761000047816 */ /* 0x000fce0000000004 */
.L_x_13042:
[----:B------:R-:W-:Y:S05]  /*bfb0*/  BSYNC B0 ;  /* 0x0000000000007941 */ /* 0x000fea0003800000 */
.L_x_13041:
[----:B------:R0:W-:Y:S01]  /*bfc0*/  STG.E.U8 desc[UR36][R8.64], R4 ;  /* 0x0000000408007986 */ /* 0x0001e2000c101124 */
[----:B------:R-:W-:Y:S01]  /*bfd0*/  IMAD.MOV.U32 R25, RZ, RZ, R27 ;  /* 0x000000ffff197224 */ /* 0x000fe200078e001b */
[----:B------:R-:W-:Y:S06]  /*bfe0*/  BRA `(.L_x_13016) ;  /* 0x00000004002c7947 */ /* 0x000fec0003800000 */
.L_x_13039:
        /* <DEDUP_REMOVED lines=17> */
.L_x_13046:
[----:B------:R-:W-:-:S04]  /*c100*/  LOP3.LUT R3, R5, 0x80000000, RZ, 0xc0, !PT ;  /* 0x8000000005037812 */ /* 0x000fc800078ec0ff */
[----:B------:R-:W-:-:S04]  /*c110*/  SHF.R.U32.HI R3, RZ, 0x18, R3 ;  /* 0x00000018ff037819 */ /* 0x000fc80000011603 */
[----:B------:R-:W-:-:S04]  /*c120*/  LOP3.LUT R0, R0, R3, RZ, 0xfc, !PT ;  /* 0x0000000300007212 */ /* 0x000fc800078efcff */
[----:B------:R-:W-:-:S07]  /*c130*/  PRMT R4, R0, 0x7610, R4 ;  /* 0x0000761000047816 */ /* 0x000fce0000000004 */
.L_x_13045:
[----:B------:R-:W-:Y:S05]  /*c140*/  BSYNC B0 ;  /* 0x0000000000007941 */ /* 0x000fea0003800000 */
.L_x_13044:
[----:B------:R0:W-:Y:S01]  /*c150*/  STG.E.U8 desc[UR36][R8.64], R4 ;  /* 0x0000000408007986 */ /* 0x0001e2000c101124 */
[----:B------:R-:W-:Y:S01]  /*c160*/  IMAD.MOV.U32 R25, RZ, RZ, R27 ;  /* 0x000000ffff197224 */ /* 0x000fe200078e001b */
[----:B------:R-:W-:Y:S06]  /*c170*/  BRA `(.L_x_13016) ;  /* 0x0000000000c87947 */ /* 0x000fec0003800000 */
.L_x_13038:
[----:B------:R-:W-:-:S13]  /*c180*/  ISETP.NE.AND P0, PT, R0, 0x1c, PT ;  /* 0x0000001c0000780c */ /* 0x000fda0003f05270 */
[----:B------:R-:W-:Y:S05]  /*c190*/  @!P0 BRA `(.L_x_13047) ;  /* 0x0000000000b48947 */ /* 0x000fea0003800000 */
[----:B------:R-:W-:-:S13]  /*c1a0*/  ISETP.NE.AND P0, PT, R0, 0x1d, PT ;  /* 0x0000001d0000780c */ /* 0x000fda0003f05270 */
[----:B------:R-:W-:Y:S05]  /*c1b0*/  @!P0 BRA `(.L_x_13048) ;  /* 0x0000000000948947 */ /* 0x000fea0003800000 */
[----:B------:R-:W-:-:S13]  /*c1c0*/  ISETP.NE.AND P0, PT, R0, 0x2c, PT ;  /* 0x0000002c0000780c */ /* 0x000fda0003f05270 */
[----:B------:R-:W-:Y:S05]  /*c1d0*/  @P0 BRA `(.L_x_13021) ;  /* 0x0000000000440947 */ /* 0x000fea0003800000 */
[----:B------:R-:W0:Y:S01]  /*c1e0*/  I2F.S16 R6, R5 ;  /* 0x0000000500067306 */ /* 0x000e220000101400 */
[----:B------:R-:W-:Y:S01]  /*c1f0*/  IMAD.MOV.U32 R25, RZ, RZ, R27 ;  /* 0x000000ffff197224 */ /* 0x000fe200078e001b */
        /* <DEDUP_REMOVED lines=15> */
.L_x_13021:
        /* <DEDUP_REMOVED lines=16> */
.L_x_13049:
[----:B------:R-:W-:Y:S01]  /*c3f0*/  IMAD.MOV.U32 R25, RZ, RZ, R27 ;  /* 0x000000ffff197224 */ /* 0x000fe200078e001b */
[----:B------:R-:W-:Y:S06]  /*c400*/  BRA `(.L_x_13016) ;  /* 0x0000000000247947 */ /* 0x000fec0003800000 */
.L_x_13048:
[----:B------:R-:W-:Y:S01]  /*c410*/  PRMT R5, R5, 0x9910, RZ ;  /* 0x0000991005057816 */ /* 0x000fe200000000ff */
[----:B------:R-:W-:-:S04]  /*c420*/  IMAD.MOV.U32 R25, RZ, RZ, R27 ;  /* 0x000000ffff197224 */ /* 0x000fc800078e001b */
[----:B------:R-:W-:-:S05]  /*c430*/  IMAD.MOV.U32 R4, RZ, RZ, R5 ;  /* 0x000000ffff047224 */ /* 0x000fca00078e0005 */
[----:B------:R-:W-:-:S05]  /*c440*/  SHF.R.S32.HI R5, RZ, 0x1f, R4 ;  /* 0x0000001fff057819 */ /* 0x000fca0000011404 */
[----:B------:R0:W-:Y:S01]  /*c450*/  STG.E.64 desc[UR36][R8.64], R4 ;  /* 0x0000000408007986 */ /* 0x0001e2000c101b24 */
[----:B------:R-:W-:Y:S05]  /*c460*/  BRA `(.L_x_13016) ;  /* 0x00000000000c7947 */ /* 0x000fea0003800000 */
.L_x_13047:
[----:B------:R-:W-:Y:S01]  /*c470*/  PRMT R3, R5, 0x9910, RZ ;  /* 0x0000991005037816 */ /* 0x000fe200000000ff */
[----:B------:R-:W-:-:S04]  /*c480*/  IMAD.MOV.U32 R25, RZ, RZ, R27 ;  /* 0x000000ffff197224 */ /* 0x000fc800078e001b */
[----:B------:R0:W-:Y:S03]  /*c490*/  STG.E desc[UR36][R8.64], R3 ;  /* 0x0000000308007986 */ /* 0x0001e6000c101924 */
.L_x_13016:
[----:B------:R-:W-:Y:S05]  /*c4a0*/  BSYNC B6 ;  /* 0x0000000000067941 */ /* 0x000fea0003800000 */
.L_x_13015:
        /* <DEDUP_REMOVED lines=23> */
.L_x_13055:
[----:B------:R1:W-:Y:S01]  /*c620*/  STG.E.U8 desc[UR36][R8.64], R18 ;  /* 0x0000001208007986 */ /* 0x0003e2000c101124 */
[----:B------:R-:W-:Y:S05]  /*c630*/  BRA `(.L_x_13057) ;  /* 0x0000000c00647947 */ /* 0x000fea0003800000 */
.L_x_13054:
        /* <DEDUP_REMOVED lines=10> */
.L_x_13059:
[----:B------:R-:W-:-:S05]  /*c6e0*/  PRMT R3, R18, 0x9910, RZ ;  /* 0x0000991012037816 */ /* 0x000fca00000000ff */
[----:B------:R3:W-:Y:S01]  /*c6f0*/  STG.E desc[UR36][R8.64], R3 ;  /* 0x0000000308007986 */ /* 0x0007e2000c101924 */
[----:B------:R-:W-:Y:S05]  /*c700*/  BRA `(.L_x_13057) ;  /* 0x0000000c00307947 */ /* 0x000fea0003800000 */
.L_x_13058:
[----:B------:R2:W-:Y:S01]  /*c710*/  STG.E.U16 desc[UR36][R8.64], R18 ;  /* 0x0000001208007986 */ /* 0x0005e2000c101524 */
[----:B------:R-:W-:Y:S05]  /*c720*/  BRA `(.L_x_13057) ;  /* 0x0000000c00287947 */ /* 0x000fea0003800000 */
.L_x_13053:
        /* <DEDUP_REMOVED lines=9> */
.L_x_13061:
[----:B------:R-:W0:Y:S02]  /*c7c0*/  I2F.S16 R0, R18 ;  /* 0x0000001200007306 */ /* 0x000e240000101400 */
[----:B0-----:R-:W-:-:S05]  /*c7d0*/  F2FP.F16.F32.PACK_AB R0, RZ, R0 ;  /* 0x00000000ff00723e */ /* 0x001fca00000000ff */
[----:B------:R0:W-:Y:S01]  /*c7e0*/  STG.E.U16 desc[UR36][R8.64], R0 ;  /* 0x0000000008007986 */ /* 0x0001e2000c101524 */
[----:B------:R-:W-:Y:S05]  /*c7f0*/  BRA `(.L_x_13057) ;  /* 0x0000000800f47947 */ /* 0x000fea0003800000 */
.L_x_13060:
        /* <DEDUP_REMOVED lines=10> */
.L_x_13063:
[----:B------:R-:W0:Y:S02]  /*c8a0*/  I2F.S16 R18, R18 ;  /* 0x0000001200127306 */ /* 0x000e240000101400 */
[----:B0-----:R-:W-:-:S04]  /*c8b0*/  F2FP.F16.F32.PACK_AB R3, RZ, R18 ;  /* 0x00000012ff03723e */ /* 0x001fc800000000ff */
[----:B------:R-:W-:-:S05]  /*c8c0*/  PRMT R3, R3, 0x5410, RZ ;  /* 0x0000541003037816 */ /* 0x000fca00000000ff */
[----:B------:R0:W-:Y:S01]  /*c8d0*/  STG.E desc[UR36][R8.64], R3 ;  /* 0x0000000308007986 */ /* 0x0001e2000c101924 */
[----:B------:R-:W-:Y:S05]  /*c8e0*/  BRA `(.L_x_13057) ;  /* 0x0000000800b87947 */ /* 0x000fea0003800000 */
.L_x_13062:
[----:B------:R-:W0:Y:S02]  /*c8f0*/  I2F.F64.S16 R18, R18 ;  /* 0x0000001200127312 */ /* 0x000e240000101c00 */
[----:B0-----:R0:W-:Y:S01]  /*c900*/  STG.E.64 desc[UR36][R8.64], R18 ;  /* 0x0000001208007986 */ /* 0x0011e2000c101b24 */
[----:B------:R-:W-:Y:S05]  /*c910*/  BRA `(.L_x_13057) ;  /* 0x0000000800ac7947 */ /* 0x000fea0003800000 */
.L_x_13052:
        /* <DEDUP_REMOVED lines=13> */
.L_x_13066:
[----:B------:R-:W0:Y:S01]  /*c9f0*/  I2F.F64.S16 R4, R18 ;  /* 0x0000001200047312 */ /* 0x000e220000101c00 */
[----:B------:R-:W-:-:S05]  /*ca00*/  CS2R R6, SRZ ;  /* 0x0000000000067805 */ /* 0x000fca000001ff00 */
[----:B0-----:R0:W-:Y:S01]  /*ca10*/  STG.E.128 desc[UR36][R8.64], R4 ;  /* 0x0000000408007986 */ /* 0x0011e2000c101d24 */
[----:B------:R-:W-:Y:S05]  /*ca20*/  BRA `(.L_x_13057) ;  /* 0x0000000800687947 */ /* 0x000fea0003800000 */
.L_x_13065:
        /* <DEDUP_REMOVED lines=21> */
.L_x_13070:
[----:B------:R-:W-:Y:S05]  /*cb80*/  BSYNC B0 ;  /* 0x0000000000007941 */ /* 0x000fea0003800000 */
.L_x_13069:
[----:B------:R-:W-:-:S05]  /*cb90*/  LOP3.LUT R5, R0, R5, RZ, 0xfc, !PT ;  /* 0x0000000500057212 */ /* 0x000fca00078efcff */
[----:B------:R0:W-:Y:S01]  /*cba0*/  STG.E.U8 desc[UR36][R8.64], R5 ;  /* 0x0000000508007986 */ /* 0x0001e2000c101124 */
[----:B------:R-:W-:Y:S05]  /*cbb0*/  BRA `(.L_x_13057) ;  /* 0x0000000800047947 */ /* 0x000fea0003800000 */
.L_x_13068:
        /* <DEDUP_REMOVED lines=13> */
.L_x_13072:
[----:B------:R-:W-:Y:S01]  /*cc90*/  IMAD.MOV.U32 R0, RZ, RZ, 0x7f ;  /* 0x0000007fff007424 */ /* 0x000fe200078e00ff */
[----:B------:R-:W-:-:S04]  /*cca0*/  ISETP.GT.U32.AND P0, PT, R3, 0x7f800000, PT ;  /* 0x7f8000000300780c */ /* 0x000fc80003f04070 */
[----:B------:R-:W-:-:S09]  /*ccb0*/  SEL R0, R0, 0x7c, P0 ;  /* 0x0000007c00007807 */ /* 0x000fd20000000000 */
.L_x_13073:
[----:B------:R-:W-:Y:S05]  /*ccc0*/  BSYNC B0 ;  /* 0x0000000000007941 */ /* 0x000fea0003800000 */
.L_x_13071:
[----:B------:R-:W-:-:S04]  /*ccd0*/  LOP3.LUT R3, R5, 0x80000000, RZ, 0xc0, !PT ;  /* 0x8000000005037812 */ /* 0x000fc800078ec0ff */
[----:B------:R-:W-:-:S04]  /*cce0*/  SHF.R.U32.HI R3, RZ, 0x18, R3 ;  /* 0x00000018ff037819 */ /* 0x000fc80000011603 */
[----:B------:R-:W-:-:S05]  /*ccf0*/  LOP3.LUT R3, R0, R3, RZ, 0xfc, !PT ;  /* 0x0000000300037212 */ /* 0x000fca00078efcff */
[----:B------:R0:W-:Y:S01]  /*cd00*/  STG.E.U8 desc[UR36][R8.64], R3 ;  /* 0x0000000308007986 */ /* 0x0001e2000c101124 */
[----:B------:R-:W-:Y:S05]  /*cd10*/  BRA `(.L_x_13057) ;  /* 0x0000000400ac7947 */ /* 0x000fea0003800000 */
.L_x_13067:
[----:B------:R-:W0:Y:S02]  /*cd20*/  I2F.S16 R0, R18 ;  /* 0x0000001200007306 */ /* 0x000e240000101400 */
[----:B0-----:R-:W-:-:S05]  /*cd30*/  F2FP.BF16.F32.PACK_AB R0, RZ, R0 ;  /* 0x00000000ff00723e */ /* 0x001fca00000010ff */
[----:B------:R0:W-:Y:S01]  /*cd40*/  STG.E.U16 desc[UR36][R8.64], R0 ;  /* 0x0000000008007986 */ /* 0x0001e2000c101524 */
[----:B------:R-:W-:Y:S05]  /*cd50*/  BRA `(.L_x_13057) ;  /* 0x00000004009c7947 */ /* 0x000fea0003800000 */
.L_x_13064:
        /* <DEDUP_REMOVED lines=10> */
.L_x_13076:
        /* <DEDUP_REMOVED lines=17> */
.L_x_13079:
[----:B------:R-:W-:-:S04]  /*cf10*/  LOP3.LUT R3, R5, 0x80000000, RZ, 0xc0, !PT ;  /* 0x8000000005037812 */ /* 0x000fc800078ec0ff */
[----:B------:R-:W-:-:S04]  /*cf20*/  SHF.R.U32.HI R3, RZ, 0x18, R3 ;  /* 0x00000018ff037819 */ /* 0x000fc80000011603 */
[----:B------:R-:W-:-:S04]  /*cf30*/  LOP3.LUT R0, R0, R3, RZ, 0xfc, !PT ;  /* 0x0000000300007212 */ /* 0x000fc800078efcff */
[----:B------:R-:W-:-:S07]  /*cf40*/  PRMT R4, R0, 0x7610, R4 ;  /* 0x0000761000047816 */ /* 0x000fce0000000004 */
.L_x_13078:
[----:B------:R-:W-:Y:S05]  /*cf50*/  BSYNC B0 ;  /* 0x0000000000007941 */ /* 0x000fea0003800000 */
.L_x_13077:
[----:B------:R0:W-:Y:S01]  /*cf60*/  STG.E.U8 desc[UR36][R8.64], R4 ;  /* 0x0000000408007986 */ /* 0x0001e2000c101124 */
[----:B------:R-:W-:Y:S05]  /*cf70*/  BRA `(.L_x_13057) ;  /* 0x0000000400147947 */ /* 0x000fea0003800000 */
.L_x_13075:
        /* <DEDUP_REMOVED lines=17> */
.L_x_13082:
[----:B------:R-:W-:-:S04]  /*d090*/  LOP3.LUT R3, R5, 0x80000000, RZ, 0xc0, !PT ;  /* 0x8000000005037812 */ /* 0x000fc800078ec0ff */
[----:B------:R-:W-:-:S04]  /*d0a0*/  SHF.R.U32.HI R3, RZ, 0x18, R3 ;  /* 0x00000018ff037819 */ /* 0x000fc80000011603 */
[----:B------:R-:W-:-:S04]  /*d0b0*/  LOP3.LUT R0, R0, R3, RZ, 0xfc, !PT ;  /* 0x0000000300007212 */ /* 0x000fc800078efcff */
[----:B------:R-:W-:-:S07]  /*d0c0*/  PRMT R4, R0, 0x7610, R4 ;  /* 0x0000761000047816 */ /* 0x000fce0000000004 */
.L_x_13081:
[----:B------:R-:W-:Y:S05]  /*d0d0*/  BSYNC B0 ;  /* 0x0000000000007941 */ /* 0x000fea0003800000 */
.L_x_13080:
[----:B------:R0:W-:Y:S01]  /*d0e0*/  STG.E.U8 desc[UR36][R8.64], R4 ;  /* 0x0000000408007986 */ /* 0x0001e2000c101124 */
[----:B------:R-:W-:Y:S05]  /*d0f0*/  BRA `(.L_x_13057) ;  /* 0x0000000000b47947 */ /* 0x000fea0003800000 */
.L_x_13074:
        /* <DEDUP_REMOVED lines=22> */
.L_x_13056:
        /* <DEDUP_REMOVED lines=16> */
.L_x_13085:
[----:B------:R-:W-:Y:S05]  /*d360*/  BRA `(.L_x_13057) ;  /* 0x0000000000187947 */ /* 0x000fea0003800000 */
.L_x_13084:
[----:B------:R-:W-:-:S04]  /*d370*/  PRMT R4, R18, 0x9910, RZ ;  /* 0x0000991012047816 */ /* 0x000fc800000000ff */
[----:B------:R-:W-:-:S05]  /*d380*/  SHF.R.S32.HI R5, RZ, 0x1f, R4 ;  /* 0x0000001fff057819 */ /* 0x000fca0000011404 */
[----:B------:R0:W-:Y:S01]  /*d390*/  STG.E.64 desc[UR36][R8.64], R4 ;  /* 0x0000000408007986 */ /* 0x0001e2000c101b24 */
[----:B------:R-:W-:Y:S05]  /*d3a0*/  BRA `(.L_x_13057) ;  /* 0x0000000000087947 */ /* 0x000fea0003800000 */
.L_x_13083:
[----:B------:R-:W-:-:S05]  /*d3b0*/  PRMT R3, R18, 0x9910, RZ ;  /* 0x0000991012037816 */ /* 0x000fca00000000ff */
[----:B------:R0:W-:Y:S02]  /*d3c0*/  STG.E desc[UR36][R8.64], R3 ;  /* 0x0000000308007986 */ /* 0x0001e4000c101924 */
.L_x_13057:
        /* <DEDUP_REMOVED lines=23> */
.L_x_13089:
[----:B------:R0:W-:Y:S01]  /*d540*/  STG.E.U8 desc[UR36][R8.64], R17 ;  /* 0x0000001108007986 */ /* 0x0001e2000c101124 */
[----:B------:R-:W-:Y:S05]  /*d550*/  BRA `(.L_x_13091) ;  /* 0x0000000c00647947 */ /* 0x000fea0003800000 */
.L_x_13088:
        /* <DEDUP_REMOVED lines=10> */
.L_x_13093:
[----:B------:R-:W-:-:S05]  /*d600*/  PRMT R3, R17, 0x9910, RZ ;  /* 0x0000991011037816 */ /* 0x000fca00000000ff */
[----:B------:R0:W-:Y:S01]  /*d610*/  STG.E desc[UR36][R8.64], R3 ;  /* 0x0000000308007986 */ /* 0x0001e2000c101924 */
[----:B------:R-:W-:Y:S05]  /*d620*/  BRA `(.L_x_13091) ;  /* 0x0000000c00307947 */ /* 0x000fea0003800000 */
.L_x_13092:
[----:B------:R0:W-:Y:S01]  /*d630*/  STG.E.U16 desc[UR36][R8.64], R17 ;  /* 0x0000001108007986 */ /* 0x0001e2000c101524 */
[----:B------:R-:W-:Y:S05]  /*d640*/  BRA `(.L_x_13091) ;  /* 0x0000000c00287947 */ /* 0x000fea0003800000 */
.L_x_13087:
        /* <DEDUP_REMOVED lines=9> */
.L_x_13095:
[----:B------:R-:W0:Y:S02]  /*d6e0*/  I2F.S16 R0, R17 ;  /* 0x0000001100007306 */ /* 0x000e240000101400 */
[----:B0-----:R-:W-:-:S05]  /*d6f0*/  F2FP.F16.F32.PACK_AB R0, RZ, R0 ;  /* 0x00000000ff00723e */ /* 0x001fca00000000ff */
[----:B------:R0:W-:Y:S01]  /*d700*/  STG.E.U16 desc[UR36][R8.64], R0 ;  /* 0x0000000008007986 */ /* 0x0001e2000c101524 */
[----:B------:R-:W-:Y:S05]  /*d710*/  BRA `(.L_x_13091) ;  /* 0x0000000800f47947 */ /* 0x000fea0003800000 */
.L_x_13094:
        /* <DEDUP_REMOVED lines=10> */
.L_x_13097:
[----:B------:R-:W0:Y:S02]  /*d7c0*/  I2F.S16 R17, R17 ;  /* 0x0000001100117306 */ /* 0x000e240000101400 */
[----:B0-----:R-:W-:-:S04]  /*d7d0*/  F2FP.F16.F32.PACK_AB R3, RZ, R17 ;  /* 0x00000011ff03723e */ /* 0x001fc800000000ff */
[----:B------:R-:W-:-:S05]  /*d7e0*/  PRMT R3, R3, 0x5410, RZ ;  /* 0x0000541003037816 */ /* 0x000fca00000000ff */
[----:B------:R0:W-:Y:S01]  /*d7f0*/  STG.E desc[UR36][R8.64], R3 ;  /* 0x0000000308007986 */ /* 0x0001e2000c101924 */
[----:B------:R-:W-:Y:S05]  /*d800*/  BRA `(.L_x_13091) ;  /* 0x0000000800b87947 */ /* 0x000fea0003800000 */
.L_x_13096:
[----:B------:R-:W0:Y:S02]  /*d810*/  I2F.F64.S16 R4, R17 ;  /* 0x0000001100047312 */ /* 0x000e240000101c00 */
[----:B0-----:R0:W-:Y:S01]  /*d820*/  STG.E.64 desc[UR36][R8.64], R4 ;  /* 0x0000000408007986 */ /* 0x0011e2000c101b24 */
[----:B------:R-:W-:Y:S05]  /*d830*/  BRA `(.L_x_13091) ;  /* 0x0000000800ac7947 */ /* 0x000fea0003800000 */
.L_x_13086:
        /* <DEDUP_REMOVED lines=13> */
.L_x_13100:
[----:B------:R-:W0:Y:S01]  /*d910*/  I2F.F64.S16 R4, R17 ;  /* 0x0000001100047312 */ /* 0x000e220000101c00 */
[----:B------:R-:W-:-:S05]  /*d920*/  CS2R R6, SRZ ;  /* 0x0000000000067805 */ /* 0x000fca000001ff00 */
[----:B0-----:R0:W-:Y:S01]  /*d930*/  STG.E.128 desc[UR36][R8.64], R4 ;  /* 0x0000000408007986 */ /* 0x0011e2000c101d24 */
[----:B------:R-:W-:Y:S05]  /*d940*/  BRA `(.L_x_13091) ;  /* 0x0000000800687947 */ /* 0x000fea0003800000 */
.L_x_13099:
        /* <DEDUP_REMOVED lines=21> */
.L_x_13104:
[----:B------:R-:W-:Y:S05]  /*daa0*/  BSYNC B0 ;  /* 0x0000000000007941 */ /* 0x000fea0003800000 */
.L_x_13103:
[----:B------:R-:W-:-:S05]  /*dab0*/  LOP3.LUT R5, R0, R5, RZ, 0xfc, !PT ;  /* 0x0000000500057212 */ /* 0x000fca00078efcff */
[----:B------:R0:W-:Y:S01]  /*dac0*/  STG.E.U8 desc[UR36][R8.64], R5 ;  /* 0x0000000508007986 */ /* 0x0001e2000c101124 */
[----:B------:R-:W-:Y:S05]  /*dad0*/  BRA `(.L_x_13091) ;  /* 0x0000000800047947 */ /* 0x000fea0003800000 */
.L_x_13102:
        /* <DEDUP_REMOVED lines=13> */
.L_x_13106:
[----:B------:R-:W-:Y:S01]  /*dbb0*/  IMAD.MOV.U32 R0, RZ, RZ, 0x7f ;  /* 0x0000007fff007424 */ /* 0x000fe200078e00ff */
[----:B------:R-:W-:-:S04]  /*dbc0*/  ISETP.GT.U32.AND P0, PT, R3, 0x7f800000, PT ;  /* 0x7f8000000300780c */ /* 0x000fc80003f04070 */
[----:B------:R-:W-:-:S09]  /*dbd0*/  SEL R0, R0, 0x7c, P0 ;  /* 0x0000007c00007807 */ /* 0x000fd20000000000 */
.L_x_13107:
[----:B------:R-:W-:Y:S05]  /*dbe0*/  BSYNC B0 ;  /* 0x0000000000007941 */ /* 0x000fea0003800000 */
.L_x_13105:
[----:B------:R-:W-:-:S04]  /*dbf0*/  LOP3.LUT R3, R17, 0x80000000, RZ, 0xc0, !PT ;  /* 0x8000000011037812 */ /* 0x000fc800078ec0ff */
[----:B------:R-:W-:-:S04]  /*dc00*/  SHF.R.U32.HI R3, RZ, 0x18, R3 ;  /* 0x00000018ff037819 */ /* 0x000fc80000011603 */
[----:B------:R-:W-:-:S05]  /*dc10*/  LOP3.LUT R3, R0, R3, RZ, 0xfc, !PT ;  /* 0x0000000300037212 */ /* 0x000fca00078efcff */
[----:B------:R0:W-:Y:S01]  /*dc20*/  STG.E.U8 desc[UR36][R8.64], R3 ;  /* 0x0000000308007986 */ /* 0x0001e2000c101124 */
[----:B------:R-:W-:Y:S05]  /*dc30*/  BRA `(.L_x_13091) ;  /* 0x0000000400ac7947 */ /* 0x000fea0003800000 */
.L_x_13101:
[----:B------:R-:W0:Y:S02]  /*dc40*/  I2F.S16 R0, R17 ;  /* 0x0000001100007306 */ /* 0x000e240000101400 */
[----:B0-----:R-:W-:-:S05]  /*dc50*/  F2FP.BF16.F32.PACK_AB R0, RZ, R0 ;  /* 0x00000000ff00723e */ /* 0x001fca00000010ff */
[----:B------:R0:W-:Y:S01]  /*dc60*/  STG.E.U16 desc[UR36][R8.64], R0 ;  /* 0x0000000008007986 */ /* 0x0001e2000c101524 */
[----:B------:R-:W-:Y:S05]  /*dc70*/  BRA `(.L_x_13091) ;  /* 0x00000004009c7947 */ /* 0x000fea0003800000 */
.L_x_13098:
        /* <DEDUP_REMOVED lines=10> */
.L_x_13110:
        /* <DEDUP_REMOVED lines=17> */
.L_x_13113:
[----:B------:R-:W-:-:S04]  /*de30*/  LOP3.LUT R3, R17, 0x80000000, RZ, 0xc0, !PT ;  /* 0x8000000011037812 */ /* 0x000fc800078ec0ff */
[----:B------:R-:W-:-:S04]  /*de40*/  SHF.R.U32.HI R3, RZ, 0x18, R3 ;  /* 0x00000018ff037819 */ /* 0x000fc80000011603 */
[----:B------:R-:W-:-:S04]  /*de50*/  LOP3.LUT R0, R0, R3, RZ, 0xfc, !PT ;  /* 0x0000000300007212 */ /* 0x000fc800078efcff */
[----:B------:R-:W-:-:S07]  /*de60*/  PRMT R4, R0, 0x7610, R4 ;  /* 0x0000761000047816 */ /* 0x000fce0000000004 */
.L_x_13112:
[----:B------:R-:W-:Y:S05]  /*de70*/  BSYNC B0 ;  /* 0x0000000000007941 */ /* 0x000fea0003800000 */
.L_x_13111:
[----:B------:R3:W-:Y:S01]  /*de80*/  STG.E.U8 desc[UR36][R8.64], R4 ;  /* 0x0000000408007986 */ /* 0x0007e2000c101124 */
[----:B------:R-:W-:Y:S05]  /*de90*/  BRA `(.L_x_13091) ;  /* 0x0000000400147947 */ /* 0x000fea0003800000 */
.L_x_13109:
        /* <DEDUP_REMOVED lines=17> */
.L_x_13116:
[----:B------:R-:W-:-:S04]  /*dfb0*/  LOP3.LUT R3, R17, 0x80000000, RZ, 0xc0, !PT ;  /* 0x8000000011037812 */ /* 0x000fc800078ec0ff */
[----:B------:R-:W-:-:S04]  /*dfc0*/  SHF.R.U32.HI R3, RZ, 0x18, R3 ;  /* 0x00000018ff037819 */ /* 0x000fc80000011603 */
[----:B------:R-:W-:-:S04]  /*dfd0*/  LOP3.LUT R0, R0, R3, RZ, 0xfc, !PT ;  /* 0x0000000300007212 */ /* 0x000fc800078efcff */
[----:B------:R-:W-:-:S07]  /*dfe0*/  PRMT R4, R0, 0x7610, R4 ;  /* 0x0000761000047816 */ /* 0x000fce0000000004 */
.L_x_13115:
[----:B------:R-:W-:Y:S05]  /*dff0*/  BSYNC B0 ;  /* 0x0000000000007941 */ /* 0x000fea0003800000 */
.L_x_13114:
[----:B------:R0:W-:Y:S01]  /*e000*/  STG.E.U8 desc[UR36][R8.64], R4 ;  /* 0x0000000408007986 */ /* 0x0001e2000c101124 */
[----:B------:R-:W-:Y:S05]  /*e010*/  BRA `(.L_x_13091) ;  /* 0x0000000000b47947 */ /* 0x000fea0003800000 */
.L_x_13108:
        /* <DEDUP_REMOVED lines=22> */
.L_x_13090:
        /* <DEDUP_REMOVED lines=16> */
.L_x_13119:
[----:B------:R-:W-:Y:S05]  /*e280*/  BRA `(.L_x_13091) ;  /* 0x0000000000187947 */ /* 0x000fea0003800000 */
.L_x_13118:
[----:B------:R-:W-:-:S04]  /*e290*/  PRMT R4, R17, 0x9910, RZ ;  /* 0x0000991011047816 */ /* 0x000fc800000000ff */
[----:B------:R-:W-:-:S05]  /*e2a0*/  SHF.R.S32.HI R5, RZ, 0x1f, R4 ;  /* 0x0000001fff057819 */ /* 0x000fca0000011404 */
[----:B------:R1:W-:Y:S01]  /*e2b0*/  STG.E.64 desc[UR36][R8.64], R4 ;  /* 0x0000000408007986 */ /* 0x0003e2000c101b24 */
[----:B------:R-:W-:Y:S05]  /*e2c0*/  BRA `(.L_x_13091) ;  /* 0x0000000000087947 */ /* 0x000fea0003800000 */
.L_x_13117:
[----:B------:R-:W-:-:S05]  /*e2d0*/  PRMT R3, R17, 0x9910, RZ ;  /* 0x0000991011037816 */ /* 0x000fca00000000ff */
[----:B------:R0:W-:Y:S02]  /*e2e0*/  STG.E desc[UR36][R8.64], R3 ;  /* 0x0000000308007986 */ /* 0x0001e4000c101924 */
.L_x_13091:
[----:B------:R-:W-:-:S07]  /*e2f0*/  VIADD R25, R25, 0x80 ;  /* 0x0000008019197836 */ /* 0x000fce0000000000 */
.L_x_13051:
[----:B------:R-:W-:Y:S05]  /*e300*/  BSYNC B6 ;  /* 0x0000000000067941 */ /* 0x000fea0003800000 */
.L_x_13050:
        /* <DEDUP_REMOVED lines=21> */
.L_x_13123:
[----:B------:R-:W-:Y:S01]  /*e460*/  STG.E.U8 desc[UR36][R2.64], R16 ;  /* 0x0000001002007986 */ /* 0x000fe2000c101124 */
[----:B------:R-:W-:Y:S05]  /*e470*/  EXIT ;  /* 0x000000000000794d */ /* 0x000fea0003800000 */
.L_x_13122:
        /* <DEDUP_REMOVED lines=10> */
.L_x_13126:
[----:B------:R-:W-:-:S05]  /*e520*/  PRMT R5, R16, 0x9910, RZ ;  /* 0x0000991010057816 */ /* 0x000fca00000000ff */
[----:B------:R-:W-:Y:S01]  /*e530*/  STG.E desc[UR36][R2.64], R5 ;  /* 0x0000000502007986 */ /* 0x000fe2000c101924 */
[----:B------:R-:W-:Y:S05]  /*e540*/  EXIT ;  /* 0x000000000000794d */ /* 0x000fea0003800000 */
.L_x_13125:
[----:B------:R-:W-:Y:S01]  /*e550*/  STG.E.U16 desc[UR36][R2.64], R16 ;  /* 0x0000001002007986 */ /* 0x000fe2000c101524 */
[----:B------:R-:W-:Y:S05]  /*e560*/  EXIT ;  /* 0x000000000000794d */ /* 0x000fea0003800000 */
.L_x_13121:
        /* <DEDUP_REMOVED lines=9> */
.L_x_13128:
[----:B------:R-:W0:Y:S02]  /*e600*/  I2F.S16 R0, R16 ;  /* 0x0000001000007306 */ /* 0x000e240000101400 */
[----:B0-----:R-:W-:-:S05]  /*e610*/  F2FP.F16.F32.PACK_AB R0, RZ, R0 ;  /* 0x00000000ff00723e */ /* 0x001fca00000000ff */
[----:B------:R-:W-:Y:S01]  /*e620*/  STG.E.U16 desc[UR36][R2.64], R0 ;  /* 0x0000000002007986 */ /* 0x000fe2000c101524 */
[----:B------:R-:W-:Y:S05]  /*e630*/  EXIT ;  /* 0x000000000000794d */ /* 0x000fea0003800000 */
.L_x_13127:
        /* <DEDUP_REMOVED lines=10> */
.L_x_13130:
[----:B------:R-:W0:Y:S02]  /*e6e0*/  I2F.S16 R16, R16 ;  /* 0x0000001000107306 */ /* 0x000e240000101400 */
[----:B0-----:R-:W-:-:S04]  /*e6f0*/  F2FP.F16.F32.PACK_AB R5, RZ, R16 ;  /* 0x00000010ff05723e */ /* 0x001fc800000000ff */
[----:B------:R-:W-:-:S05]  /*e700*/  PRMT R5, R5, 0x5410, RZ ;  /* 0x0000541005057816 */ /* 0x000fca00000000ff */
[----:B------:R-:W-:Y:S01]  /*e710*/  STG.E desc[UR36][R2.64], R5 ;  /* 0x0000000502007986 */ /* 0x000fe2000c101924 */
[----:B------:R-:W-:Y:S05]  /*e720*/  EXIT ;  /* 0x000000000000794d */ /* 0x000fea0003800000 */
.L_x_13129:
[----:B------:R-:W0:Y:S02]  /*e730*/  I2F.F64.S16 R16, R16 ;  /* 0x0000001000107312 */ /* 0x000e240000101c00 */
[----:B0-----:R-:W-:Y:S01]  /*e740*/  STG.E.64 desc[UR36][R2.64], R16 ;  /* 0x0000001002007986 */ /* 0x001fe2000c101b24 */
[----:B------:R-:W-:Y:S05]  /*e750*/  EXIT ;  /* 0x000000000000794d */ /* 0x000fea0003800000 */
.L_x_13120:
        /* <DEDUP_REMOVED lines=13> */
.L_x_13133:
[----:B------:R-:W0:Y:S01]  /*e830*/  I2F.F64.S16 R16, R16 ;  /* 0x0000001000107312 */ /* 0x000e220000101c00 */
[----:B------:R-:W-:-:S05]  /*e840*/  CS2R R18, SRZ ;  /* 0x0000000000127805 */ /* 0x000fca000001ff00 */
[----:B0-----:R-:W-:Y:S01]  /*e850*/  STG.E.128 desc[UR36][R2.64], R16 ;  /* 0x0000001002007986 */ /* 0x001fe2000c101d24 */
[----:B------:R-:W-:Y:S05]  /*e860*/  EXIT ;  /* 0x000000000000794d */ /* 0x000fea0003800000 */
.L_x_13132:
        /* <DEDUP_REMOVED lines=21> */
.L_x_13137:
[----:B------:R-:W-:Y:S05]  /*e9c0*/  BSYNC B0 ;  /* 0x0000000000007941 */ /* 0x000fea0003800000 */
.L_x_13136:
[----:B------:R-:W-:-:S05]  /*e9d0*/  LOP3.LUT R5, R0, R5, RZ, 0xfc, !PT ;  /* 0x0000000500057212 */ /* 0x000fca00078efcff */
[----:B------:R-:W-:Y:S01]  /*e9e0*/  STG.E.U8 desc[UR36][R2.64], R5 ;  /* 0x0000000502007986 */ /* 0x000fe2000c101124 */
[----:B------:R-:W-:Y:S05]  /*e9f0*/  EXIT ;  /* 0x000000000000794d */ /* 0x000fea0003800000 */
.L_x_13135:
        /* <DEDUP_REMOVED lines=13> */
.L_x_13139:
[----:B------:R-:W-:Y:S01]  /*ead0*/  IMAD.MOV.U32 R0, RZ, RZ, 0x7f ;  /* 0x0000007fff007424 */ /* 0x000fe200078e00ff */
[----:B------:R-:W-:-:S04]  /*eae0*/  ISETP.GT.U32.AND P0, PT, R4, 0x7f800000, PT ;  /* 0x7f8000000400780c */ /* 0x000fc80003f04070 */
[----:B------:R-:W-:-:S09]  /*eaf0*/  SEL R0, R0, 0x7c, P0 ;  /* 0x0000007c00007807 */ /* 0x000fd20000000000 */
.L_x_13140:
[----:B------:R-:W-:Y:S05]  /*eb00*/  BSYNC B0 ;  /* 0x0000000000007941 */ /* 0x000fea0003800000 */
.L_x_13138:
[----:B------:R-:W-:-:S04]  /*eb10*/  LOP3.LUT R4, R5, 0x80000000, RZ, 0xc0, !PT ;  /* 0x8000000005047812 */ /* 0x000fc800078ec0ff */
[----:B------:R-:W-:-:S04]  /*eb20*/  SHF.R.U32.HI R5, RZ, 0x18, R4 ;  /* 0x00000018ff057819 */ /* 0x000fc80000011604 */
[----:B------:R-:W-:-:S05]  /*eb30*/  LOP3.LUT R5, R0, R5, RZ, 0xfc, !PT ;  /* 0x0000000500057212 */ /* 0x000fca00078efcff */
[----:B------:R-:W-:Y:S01]  /*eb40*/  STG.E.U8 desc[UR36][R2.64], R5 ;  /* 0x0000000502007986 */ /* 0x000fe2000c101124 */
[----:B------:R-:W-:Y:S05]  /*eb50*/  EXIT ;  /* 0x000000000000794d */ /* 0x000fea0003800000 */
.L_x_13134:
[----:B------:R-:W0:Y:S02]  /*eb60*/  I2F.S16 R0, R16 ;  /* 0x0000001000007306 */ /* 0x000e240000101400 */
[----:B0-----:R-:W-:-:S05]  /*eb70*/  F2FP.BF16.F32.PACK_AB R0, RZ, R0 ;  /* 0x00000000ff00723e */ /* 0x001fca00000010ff */
[----:B------:R-:W-:Y:S01]  /*eb80*/  STG.E.U16 desc[UR36][R2.64], R0 ;  /* 0x0000000002007986 */ /* 0x000fe2000c101524 */
[----:B------:R-:W-:Y:S05]  /*eb90*/  EXIT ;  /* 0x000000000000794d */ /* 0x000fea0003800000 */
.L_x_13131:
        /* <DEDUP_REMOVED lines=10> */
.L_x_13143:
        /* <DEDUP_REMOVED lines=17> */
.L_x_13146:
[----:B------:R-:W-:-:S04]  /*ed50*/  LOP3.LUT R0, R7, 0x80000000, RZ, 0xc0, !PT ;  /* 0x8000000007007812 */ /* 0x000fc800078ec0ff */
[----:B------:R-:W-:-:S04]  /*ed60*/  SHF.R.U32.HI R5, RZ, 0x18, R0 ;  /* 0x00000018ff057819 */ /* 0x000fc80000011600 */
[----:B------:R-:W-:-:S04]  /*ed70*/  LOP3.LUT R4, R4, R5, RZ, 0xfc, !PT ;  /* 0x0000000504047212 */ /* 0x000fc800078efcff */
[----:B------:R-:W-:-:S07]  /*ed80*/  PRMT R0, R4, 0x7610, R0 ;  /* 0x0000761004007816 */ /* 0x000fce0000000000 */
.L_x_13145:
[----:B------:R-:W-:Y:S05]  /*ed90*/  BSYNC B0 ;  /* 0x0000000000007941 */ /* 0x000fea0003800000 */
.L_x_13144:
[----:B------:R-:W-:Y:S01]  /*eda0*/  STG.E.U8 desc[UR36][R2.64], R0 ;  /* 0x0000000002007986 */ /* 0x000fe2000c101124 */
[----:B------:R-:W-:Y:S05]  /*edb0*/  EXIT ;  /* 0x000000000000794d */ /* 0x000fea0003800000 */
.L_x_13142:
        /* <DEDUP_REMOVED lines=17> */
.L_x_13149:
[----:B------:R-:W-:-:S04]  /*eed0*/  LOP3.LUT R0, R7, 0x80000000, RZ, 0xc0, !PT ;  /* 0x8000000007007812 */ /* 0x000fc800078ec0ff */
[----:B------:R-:W-:-:S04]  /*eee0*/  SHF.R.U32.HI R5, RZ, 0x18, R0 ;  /* 0x00000018ff057819 */ /* 0x000fc80000011600 */
[----:B------:R-:W-:-:S04]  /*eef0*/  LOP3.LUT R4, R4, R5, RZ, 0xfc, !PT ;  /* 0x0000000504047212 */ /* 0x000fc800078efcff */
[----:B------:R-:W-:-:S07]  /*ef00*/  PRMT R0, R4, 0x7610, R0 ;  /* 0x0000761004007816 */ /* 0x000fce0000000000 */
.L_x_13148:
[----:B------:R-:W-:Y:S05]  /*ef10*/  BSYNC B0 ;  /* 0x0000000000007941 */ /* 0x000fea0003800000 */
.L_x_13147:
[----:B------:R-:W-:Y:S01]  /*ef20*/  STG.E.U8 desc[UR36][R2.64], R0 ;  /* 0x0000000002007986 */ /* 0x000fe2000c101124 */
[----:B------:R-:W-:Y:S05]  /*ef30*/  EXIT ;  /* 0x000000000000794d */ /* 0x000fea0003800000 */
.L_x_13141:
        /* <DEDUP_REMOVED lines=22> */
.L_x_13124:
        /* <DEDUP_REMOVED lines=16> */
.L_x_13152:
[----:B------:R-:W-:Y:S05]  /*f1a0*/  EXIT ;  /* 0x000000000000794d */ /* 0x000fea0003800000 */
.L_x_13151:
[----:B------:R-:W-:-:S04]  /*f1b0*/  PRMT R4, R16, 0x9910, RZ ;  /* 0x0000991010047816 */ /* 0x000fc800000000ff */
[----:B------:R-:W-:-:S05]  /*f1c0*/  SHF.R.S32.HI R5, RZ, 0x1f, R4 ;  /* 0x0000001fff057819 */ /* 0x000fca0000011404 */
[----:B------:R-:W-:Y:S01]  /*f1d0*/  STG.E.64 desc[UR36][R2.64], R4 ;  /* 0x0000000402007986 */ /* 0x000fe2000c101b24 */
[----:B------:R-:W-:Y:S05]  /*f1e0*/  EXIT ;  /* 0x000000000000794d */ /* 0x000fea0003800000 */
.L_x_13150:
[----:B------:R-:W-:-:S05]  /*f1f0*/  PRMT R5, R16, 0x9910, RZ ;  /* 0x0000991010057816 */ /* 0x000fca00000000ff */
[----:B------:R-:W-:Y:S01]  /*f200*/  STG.E desc[UR36][R2.64], R5 ;  /* 0x0000000502007986 */ /* 0x000fe2000c101924 */
[----:B------:R-:W-:Y:S05]  /*f210*/  EXIT ;  /* 0x000000000000794d */ /* 0x000fea0003800000 */
.L_x_13153:
        /* <DEDUP_REMOVED lines=14> */
.L_x_24169:


//--------------------- .text._ZN2at6native18elementwise_kernelILi128ELi4EZNS0_22gpu_kernel_impl_nocastIZZZNS0_54_GLOBAL__N__d8c5977b_16_LinearAlgebra_cu_140f0503_289316addr_kernel_cudaERNS_14TensorIteratorERKN3c106ScalarES9_ENKUlvE_clEvENKUlvE3_clEvEUlsssE0_EEvRNS_18TensorIteratorBaseERKT_EUliE_EEviT1_ --------------------------
	.section	.text._ZN2at6native18elementwise_kernelILi128ELi4EZNS0_22gpu_kernel_impl_nocastIZZZNS0_54_GLOBAL__N__d8c5977b_16_LinearAlgebra_cu_140f0503_289316addr_kernel_cudaERNS_14TensorIteratorERKN3c106ScalarES9_ENKUlvE_clEvENKUlvE3_clEvEUlsssE0_EEvRNS_18TensorIteratorBaseERKT_EUliE_EEviT1_,"ax",@progbits
	.align	128
        .global         _ZN2at6native18elementwise_kernelILi128ELi4EZNS0_22gpu_kernel_impl_nocastIZZZNS0_54_GLOBAL__N__d8c5977b_16_LinearAlgebra_cu_140f0503_289316addr_kernel_cudaERNS_14TensorIteratorERKN3c106ScalarES9_ENKUlvE_clEvENKUlvE3_clEvEUlsssE0_EEvRNS_18TensorIteratorBaseERKT_EUliE_EEviT1_
        .type           _ZN2at6native18elementwise_kernelILi128ELi4EZNS0_22gpu_kernel_impl_nocastIZZZNS0_54_GLOBAL__N__d8c5977b_16_LinearAlgebra_cu_140f0503_289316addr_kernel_cudaERNS_14TensorIteratorERKN3c106ScalarES9_ENKUlvE_clEvENKUlvE3_clEvEUlsssE0_EEvRNS_18TensorIteratorBaseERKT_EUliE_EEviT1_,@function
        .size           _ZN2at6native18elementwise_kernelILi128ELi4EZNS0_22gpu_kernel_impl_nocastIZZZNS0_54_GLOBAL__N__d8c5977b_16_LinearAlgebra_cu_140f0503_289316addr_kernel_cudaERNS_14TensorIteratorERKN3c106ScalarES9_ENKUlvE_clEvENKUlvE3_clEvEUlsssE0_EEvRNS_18TensorIteratorBaseERKT_EUliE_EEviT1_,(.L_x_24170 - _ZN2at6native18elementwise_kernelILi128ELi4EZNS0_22gpu_kernel_impl_nocastIZZZNS0_54_GLOBAL__N__d8c5977b_16_LinearAlgebra_cu_140f0503_289316addr_kernel_cudaERNS_14TensorIteratorERKN3c106ScalarES9_ENKUlvE_clEvENKUlvE3_clEvEUlsssE0_EEvRNS_18TensorIteratorBaseERKT_EUliE_EEviT1_)
        .other          _ZN2at6native18elementwise_kernelILi128ELi4EZNS0_22gpu_kernel_impl_nocastIZZZNS0_54_GLOBAL__N__d8c5977b_16_LinearAlgebra_cu_140f0503_289316addr_kernel_cudaERNS_14TensorIteratorERKN3c106ScalarES9_ENKUlvE_clEvENKUlvE3_clEvEUlsssE0_EEvRNS_18TensorIteratorBaseERKT_EUliE_EEviT1_,@"STO_CUDA_ENTRY STV_DEFAULT"
_ZN2at6native18elementwise_kernelILi128ELi4EZNS0_22gpu_kernel_impl_nocastIZZZNS0_54_GLOBAL__N__d8c5977b_16_LinearAlgebra_cu_140f0503_289316addr_kernel_cudaERNS_14TensorIteratorERKN3c106ScalarES9_ENKUlvE_clEvENKUlvE3_clEvEUlsssE0_EEvRNS_18TensorIteratorBaseERKT_EUliE_EEviT1_:
.text._ZN2at6native18elementwise_kernelILi128ELi4EZNS0_22gpu_kernel_impl_nocastIZZZNS0_54_GLOBAL__N__d8c5977b_16_LinearAlgebra_cu_140f0503_289316addr_kernel_cudaERNS_14TensorIteratorERKN3c106ScalarES9_ENKUlvE_clEvENKUlvE3_clEvEUlsssE0_EEvRNS_18TensorIteratorBaseERKT_EUliE_EEviT1_:
        /* <DEDUP_REMOVED lines=389> */
.L_x_13156:
[----:B------:R-:W-:Y:S01]  /*1850*/  ULDC.64 UR12, c[0x0][0x4f0] ;  /* 0x00013c00000c7ab9 */ /* 0x000fe20000000a00 */
[----:B------:R-:W-:Y:S01]  /*1860*/  ULDC.64 UR8, c[0x0][0x4e0] ;  /* 0x0001380000087ab9 */ /* 0x000fe20000000a00 */
[----:B------:R-:W-:Y:S01]  /*1870*/  ULDC.64 UR10, c[0x0][0x4e8] ;  /* 0x00013a00000a7ab9 */ /* 0x000fe20000000a00 */
[----:B------:R-:W-:Y:S01]  /*1880*/  IADD3 R10, P2, R2, UR12, RZ ;  /* 0x0000000c020a7c10 */ /* 0x000fe2000ff5e0ff */
[----:B------:R-:W-:Y:S01]  /*1890*/  ULDC UR4, c[0x0][0x4f8] ;  /* 0x00013e0000047ab9 */ /* 0x000fe20000000800 */
[----:B------:R-:W-:Y:S02]  /*18a0*/  IADD3 R8, P1, R7, UR10, RZ ;  /* 0x0000000a07087c10 */ /* 0x000fe4000ff3e0ff */
[----:B------:R-:W-:Y:S02]  /*18b0*/  IADD3 R6, P0, R0, UR8, RZ ;  /* 0x0000000800067c10 */ /* 0x000fe4000ff1e0ff */
[----:B------:R-:W-:Y:S02]  /*18c0*/  IADD3.X R11, RZ, UR13, RZ, P2, !PT ;  /* 0x0000000dff0b7c10 */ /* 0x000fe400097fe4ff */
[----:B------:R-:W-:-:S02]  /*18d0*/  IADD3.X R9, RZ, UR11, RZ, P1, !PT ;  /* 0x0000000bff097c10 */ /* 0x000fc40008ffe4ff */
[----:B------:R-:W-:Y:S01]  /*18e0*/  IADD3.X R7, RZ, UR9, RZ, P0, !PT ;  /* 0x00000009ff077c10 */ /* 0x000fe200087fe4ff */
[----:B------:R-:W-:Y:S01]  /*18f0*/  ULOP3.LUT UR4, UR4, 0xffff, URZ, 0xc0, !UPT ;  /* 0x0000ffff04047892 */ /* 0x000fe2000f8ec03f */
[----:B------:R-:W2:Y:S01]  /*1900*/  LDG.E.U16 R11, desc[UR6][R10.64] ;  /* 0x000000060a0b7981 */ /* 0x000ea2000c1e1500 */
[----:B------:R-:W-:-:S03]  /*1910*/  ULDC.64 UR8, c[0x0][0x4d8] ;  /* 0x0001360000087ab9 */ /* 0x000fc60000000a00 */
[----:B------:R-:W2:Y:S04]  /*1920*/  LDG.E.U16 R8, desc[UR6][R8.64] ;  /* 0x0000000608087981 */ /* 0x000ea8000c1e1500 */
[----:B------:R-:W3:Y:S01]  /*1930*/  LDG.E.U16 R6, desc[UR6][R6.64] ;  /* 0x0000000606067981 */ /* 0x000ee2000c1e1500 */
[----:B------:R-:W-:-:S04]  /*1940*/  IADD3 R4, P0, R5, UR8, RZ ;  /* 0x0000000805047c10 */ /* 0x000fc8000ff1e0ff */
[----:B------:R-:W-:Y:S02]  /*1950*/  IADD3.X R5, RZ, UR9, RZ, P0, !PT ;  /* 0x00000009ff057c10 */ /* 0x000fe400087fe4ff */
[----:B------:R-:W-:Y:S01]  /*1960*/  IADD3 R3, R3, 0x80, RZ ;  /* 0x0000008003037810 */ /* 0x000fe20007ffe0ff */
[----:B--2---:R-:W-:Y:S02]  /*1970*/  IMAD R13, R8, R11, RZ ;  /* 0x0000000b080d7224 */ /* 0x004fe400078e02ff */
[----:B---3--:R-:W-:Y:S01]  /*1980*/  IMAD R0, R6, UR4, RZ ;  /* 0x0000000406007c24 */ /* 0x008fe2000f8e02ff */
[----:B------:R-:W-:-:S03]  /*1990*/  ULDC.U16 UR4, c[0x0][0x4fa] ;  /* 0x00013e8000047ab9 */ /* 0x000fc60000000400 */
[----:B------:R-:W-:-:S05]  /*19a0*/  IMAD R13, R13, UR4, R0 ;  /* 0x000000040d0d7c24 */ /* 0x000fca000f8e0200 */
[----:B------:R0:W-:Y:S02]  /*19b0*/  STG.E.U16 desc[UR6][R4.64], R13 ;  /* 0x0000000d04007986 */ /* 0x0001e4000c101506 */
.L_x_13155:
[----:B------:R-:W-:Y:S05]  /*19c0*/  BSYNC B0 ;  /* 0x0000000000007941 */ /* 0x000fea0003800000 */
.L_x_13154:
        /* <DEDUP_REMOVED lines=382> */
.L_x_13159:
        /* <DEDUP_REMOVED lines=17> */
[----:B------:R-:W-:-:S04]  /*32c0*/  IADD3 R3, R3, 0x80, RZ ;  /* 0x0000008003037810 */ /* 0x000fc80007ffe0ff */
[----:B------:R-:W-:Y:S01]  /*32d0*/  ISETP.GE.AND P0, PT, R3, UR5, PT ;  /* 0x0000000503007c0c */ /* 0x000fe2000bf06270 */
[----:B--2---:R-:W-:Y:S02]  /*32e0*/  IMAD R13, R8, R11, RZ ;  /* 0x0000000b080d7224 */ /* 0x004fe400078e02ff */
[----:B---3--:R-:W-:Y:S01]  /*32f0*/  IMAD R0, R6, UR4, RZ ;  /* 0x0000000406007c24 */ /* 0x008fe2000f8e02ff */
[----:B------:R-:W-:-:S03]  /*3300*/  ULDC.U16 UR4, c[0x0][0x4fa] ;  /* 0x00013e8000047ab9 */ /* 0x000fc60000000400 */
[----:B------:R-:W-:-:S05]  /*3310*/  IMAD R13, R13, UR4, R0 ;  /* 0x000000040d0d7c24 */ /* 0x000fca000f8e0200 */
        /* <DEDUP_REMOVED lines=381> */
.L_x_13160:
        /* <DEDUP_REMOVED lines=23> */
.L_x_13158:
[----:B------:R-:W-:Y:S05]  /*4c60*/  BSYNC B0 ;  /* 0x0000000000007941 */ /* 0x000fea0003800000 */
.L_x_13157:
        /* <DEDUP_REMOVED lines=381> */
.L_x_13161:
[----:B------:R-:W-:Y:S01]  /*6440*/  ULDC.64 UR10, c[0x0][0x4f0] ;  /* 0x00013c00000a7ab9 */ /* 0x000fe20000000a00 */
[----:B------:R-:W-:Y:S01]  /*6450*/  ULDC.64 UR4, c[0x0][0x4e0] ;  /* 0x0001380000047ab9 */ /* 0x000fe20000000a00 */
[----:B------:R-:W-:Y:S01]  /*6460*/  ULDC.64 UR8, c[0x0][0x4e8] ;  /* 0x00013a0000087ab9 */ /* 0x000fe20000000a00 */
[----:B------:R-:W-:Y:S02]  /*6470*/  IADD3 R8, P2, R2, UR10, RZ ;  /* 0x0000000a02087c10 */ /* 0x000fe4000ff5e0ff */
[----:B------:R-:W-:Y:S02]  /*6480*/  IADD3 R6, P1, R7, UR8, RZ ;  /* 0x0000000807067c10 */ /* 0x000fe4000ff3e0ff */
[----:B------:R-:W-:Y:S01]  /*6490*/  IADD3 R2, P0, R0, UR4, RZ ;  /* 0x0000000400027c10 */ /* 0x000fe2000ff1e0ff */
[----:B------:R-:W-:Y:S01]  /*64a0*/  ULDC UR4, c[0x0][0x4f8] ;  /* 0x00013e0000047ab9 */ /* 0x000fe20000000800 */
        /* <DEDUP_REMOVED lines=9> */
[----:B------:R-:W-:Y:S01]  /*6540*/  IADD3.X R5, RZ, UR9, RZ, P0, !PT ;  /* 0x00000009ff057c10 */ /* 0x000fe200087fe4ff */
[----:B--2---:R-:W-:Y:S02]  /*6550*/  IMAD R11, R6, R9, RZ ;  /* 0x00000009060b7224 */ /* 0x004fe400078e02ff */
[----:B---3--:R-:W-:Y:S01]  /*6560*/  IMAD R0, R2, UR4, RZ ;  /* 0x0000000402007c24 */ /* 0x008fe2000f8e02ff */
[----:B------:R-:W-:-:S03]  /*6570*/  ULDC.U16 UR4, c[0x0][0x4fa] ;  /* 0x00013e8000047ab9 */ /* 0x000fc60000000400 */
[----:B------:R-:W-:-:S05]  /*6580*/  IMAD R11, R11, UR4, R0 ;  /* 0x000000040b0b7c24 */ /* 0x000fca000f8e0200 */
[----:B------:R-:W-:Y:S01]  /*6590*/  STG.E.U16 desc[UR6][R4.64], R11 ;  /* 0x0000000b04007986 */ /* 0x000fe2000c101506 */
[----:B------:R-:W-:Y:S05]  /*65a0*/  EXIT ;  /* 0x000000000000794d */ /* 0x000fea0003800000 */
.L_x_13162:
        /* <DEDUP_REMOVED lines=13> */
.L_x_24170:


//--------------------- .text._ZN2at6native27unrolled_elementwise_kernelIZZZNS0_54_GLOBAL__N__d8c5977b_16_LinearAlgebra_cu_140f0503_289316addr_kernel_cudaERNS_14TensorIteratorERKN3c106ScalarES8_ENKUlvE_clEvENKUlvE3_clEvEUlsssE0_St5arrayIPcLm4EELi4E23TrivialOffsetCalculatorILi3EjESF_ILi1EjENS0_6memory15LoadWithoutCastENSI_16StoreWithoutCastEEEviT_T0_T2_T3_T4_T5_ --------------------------
	.section	.text._ZN2at6native27unrolled_elementwise_kernelIZZZNS0_54_GLOBAL__N__d8c5977b_16_LinearAlgebra_cu_140f0503_289316addr_kernel_cudaERNS_14TensorIteratorERKN3c106ScalarES8_ENKUlvE_clEvENKUlvE3_clEvEUlsssE0_St5arrayIPcLm4EELi4E23TrivialOffsetCalculatorILi3EjESF_ILi1EjENS0_6memory15LoadWithoutCastENSI_16StoreWithoutCastEEEviT_T0_T2_T3_T4_T5_,"ax",@progbits
	.align	128
        .global         _ZN2at6native27unrolled_elementwise_kernelIZZZNS0_54_GLOBAL__N__d8c5977b_16_LinearAlgebra_cu_140f0503_289316addr_kernel_cudaERNS_14TensorIteratorERKN3c106ScalarES8_ENKUlvE_clEvENKUlvE3_clEvEUlsssE0_St5arrayIPcLm4EELi4E23TrivialOffsetCalculatorILi3EjESF_ILi1EjENS0_6memory15LoadWithoutCastENSI_16StoreWithoutCastEEEviT_T0_T2_T3_T4_T5_
        .type           _ZN2at6native27unrolled_elementwise_kernelIZZZNS0_54_GLOBAL__N__d8c5977b_16_LinearAlgebra_cu_140f0503_289316addr_kernel_cudaERNS_14TensorIteratorERKN3c106ScalarES8_ENKUlvE_clEvENKUlvE3_clEvEUlsssE0_St5arrayIPcLm4EELi4E23TrivialOffsetCalculatorILi3EjESF_ILi1EjENS0_6memory15LoadWithoutCastENSI_16StoreWithoutCastEEEviT_T0_T2_T3_T4_T5_,@function
        .size           _ZN2at6native27unrolled_elementwise_kernelIZZZNS0_54_GLOBAL__N__d8c5977b_16_LinearAlgebra_cu_140f0503_289316addr_kernel_cudaERNS_14TensorIteratorERKN3c106ScalarES8_ENKUlvE_clEvENKUlvE3_clEvEUlsssE0_St5arrayIPcLm4EELi4E23TrivialOffsetCalculatorILi3EjESF_ILi1EjENS0_6memory15LoadWithoutCastENSI_16StoreWithoutCastEEEviT_T0_T2_T3_T4_T5_,(.L_x_24171 - _ZN2at6native27unrolled_elementwise_kernelIZZZNS0_54_GLOBAL__N__d8c5977b_16_LinearAlgebra_cu_140f0503_289316addr_kernel_cudaERNS_14TensorIteratorERKN3c106ScalarES8_ENKUlvE_clEvENKUlvE3_clEvEUlsssE0_St5arrayIPcLm4EELi4E23TrivialOffsetCalculatorILi3EjESF_ILi1EjENS0_6memory15LoadWithoutCastENSI_16StoreWithoutCastEEEviT_T0_T2_T3_T4_T5_)
        .other          _ZN2at6native27unrolled_elementwise_kernelIZZZNS0_54_GLOBAL__N__d8c5977b_16_LinearAlgebra_cu_140f0503_289316addr_kernel_cudaERNS_14TensorIteratorERKN3c106ScalarES8_ENKUlvE_clEvENKUlvE3_clEvEUlsssE0_St5arrayIPcLm4EELi4E23TrivialOffsetCalculatorILi3EjESF_ILi1EjENS0_6memory15LoadWithoutCastENSI_16StoreWithoutCastEEEviT_T0_T2_T3_T4_T5_,@"STO_CUDA_ENTRY STV_DEFAULT"
_ZN2at6native27unrolled_elementwise_kernelIZZZNS0_54_GLOBAL__N__d8c5977b_16_LinearAlgebra_cu_140f0503_289316addr_kernel_cudaERNS_14TensorIteratorERKN3c106ScalarES8_ENKUlvE_clEvENKUlvE3_clEvEUlsssE0_St5arrayIPcLm4EELi4E23TrivialOffsetCalculatorILi3EjESF_ILi1EjENS0_6memory15LoadWithoutCastENSI_16StoreWithoutCastEEEviT_T0_T2_T3_T4_T5_:
.text._ZN2at6native27unrolled_elementwise_kernelIZZZNS0_54_GLOBAL__N__d8c5977b_16_LinearAlgebra_cu_140f0503_289316addr_kernel_cudaERNS_14TensorIteratorERKN3c106ScalarES8_ENKUlvE_clEvENKUlvE3_clEvEUlsssE0_St5arrayIPcLm4EELi4E23TrivialOffsetCalculatorILi3EjESF_ILi1EjENS0_6memory15LoadWithoutCastENSI_16StoreWithoutCastEEEviT_T0_T2_T3_T4_T5_:
[----:B------:R-:W-:Y:S01]  /*0000*/  LDC R1, c[0x0][0x28] ;  /* 0x00000a00ff017b82 */ /* 0x000fe20000000800 */
[----:B------:R-:W0:Y:S07]  /*0010*/  S2R R0, SR_CTAID.X ;  /* 0x0000000000007919 */ /* 0x000e2e0000002500 */
[----:B------:R-:W0:Y:S01]  /*0020*/  LDC R3, c[0x0][0x210] ;  /* 0x00008400ff037b82 */ /* 0x000e220000000800 */
[----:B------:R-:W-:Y:S01]  /*0030*/  ULDC.64 UR6, c[0x0][0x208] ;  /* 0x0000820000067ab9 */ /* 0x000fe20000000a00 */
[----:B------:R-:W-:Y:S01]  /*0040*/  CS2R R22, SRZ ;  /* 0x0000000000167805 */ /* 0x000fe2000001ff00 */
[----:B------:R-:W1:Y:S01]  /*0050*/  S2R R5, SR_TID.X ;  /* 0x0000000000057919 */ /* 0x000e620000002100 */
[----:B------:R-:W-:Y:S01]  /*0060*/  MOV R6, RZ ;  /* 0x000000ff00067202 */ /* 0x000fe20000000f00 */
[----:B------:R-:W-:Y:S01]  /*0070*/  HFMA2.MMA R4, -RZ, RZ, 0, 0 ;  /* 0x00000000ff047435 */ /* 0x000fe200000001ff */
[----:B------:R-:W-:Y:S01]  /*0080*/  MOV R24, RZ ;  /* 0x000000ff00187202 */ /* 0x000fe20000000f00 */
[----:B------:R-:W-:Y:S01]  /*0090*/  IMAD.MOV.U32 R26, RZ, RZ, RZ ;  /* 0x000000ffff1a7224 */ /* 0x000fe200078e00ff */
[----:B------:R-:W-:Y:S01]  /*00a0*/  ULDC.U16 UR4, c[0x0][0x21a] ;  /* 0x0000868000047ab9 */ /* 0x000fe20000000400 */
[----:B------:R-:W-:Y:S01]  /*00b0*/  ULDC.U16 UR5, c[0x0][0x218] ;  /* 0x0000860000057ab9 */ /* 0x000fe20000000400 */
[----:B0-----:R-:W-:Y:S01]  /*00c0*/  IMAD R2, R0, -0x200, R3 ;  /* 0xfffffe0000027824 */ /* 0x001fe200078e0203 */
[----:B------:R-:W-:Y:S01]  /*00d0*/  HFMA2.MMA R3, -RZ, RZ, 0, 0 ;  /* 0x00000000ff037435 */ /* 0x000fe200000001ff */
[----:B-1----:R-:W-:-:S03]  /*00e0*/  MOV R7, R5 ;  /* 0x0000000500077202 */ /* 0x002fc60000000f00 */
        /* <DEDUP_REMOVED lines=10> */
[C---:B0-----:R-:W-:Y:S01]  /*0190*/  @!P0 IMAD.WIDE.U32 R8, R19.reuse, 0x2, R8 ;  /* 0x0000000213088825 */ /* 0x041fe200078e0008 */
[----:B------:R-:W0:Y:S04]  /*01a0*/  @!P1 LDC.64 R20, c[0x0][0x238] ;  /* 0x00008e00ff149b82 */ /* 0x000e280000000a00 */
[----:B------:R3:W4:Y:S01]  /*01b0*/  @!P0 LDG.E.S16 R3, desc[UR6][R8.64] ;  /* 0x0000000608038981 */ /* 0x000722000c1e1700 */
[----:B-1----:R-:W-:-:S03]  /*01c0*/  @!P0 IMAD.WIDE.U32 R12, R19, 0x2, R12 ;  /* 0x00000002130c8825 */ /* 0x002fc600078e000c */
[----:B------:R-:W1:Y:S03]  /*01d0*/  @!P1 LDC.64 R28, c[0x0][0x230] ;  /* 0x00008c00ff1c9b82 */ /* 0x000e660000000a00 */
[----:B------:R-:W-:Y:S01]  /*01e0*/  @!P3 LEA R25, R0, R7, 0x9 ;  /* 0x000000070019b211 */ /* 0x000fe200078e48ff */
[----:B------:R-:W4:Y:S01]  /*01f0*/  @!P0 LDG.E.S16 R23, desc[UR6][R12.64] ;  /* 0x000000060c178981 */ /* 0x000f22000c1e1700 */
[----:B------:R-:W-:Y:S01]  /*0200*/  @!P3 IADD3 R7, R7, 0x80, RZ ;  /* 0x000000800707b810 */ /* 0x000fe20007ffe0ff */
[----:B--2---:R-:W-:Y:S02]  /*0210*/  @!P0 IMAD.WIDE.U32 R10, R19, 0x2, R10 ;  /* 0x00000002130a8825 */ /* 0x004fe400078e000a */
[----:B------:R-:W2:Y:S01]  /*0220*/  @!P3 LDC.64 R14, c[0x0][0x230] ;  /* 0x00008c00ff0ebb82 */ /* 0x000ea20000000a00 */
[----:B------:R-:W-:Y:S02]  /*0230*/  ISETP.GE.AND P2, PT, R7, R2, PT ;  /* 0x000000020700720c */ /* 0x000fe40003f46270 */
[----:B------:R3:W4:Y:S05]  /*0240*/  @!P0 LDG.E.S16 R6, desc[UR6][R10.64] ;  /* 0x000000060a068981 */ /* 0x00072a000c1e1700 */
[----:B------:R-:W1:Y:S08]  /*0250*/  @!P3 LDC.64 R16, c[0x0][0x238] ;  /* 0x00008e00ff10bb82 */ /* 0x000e700000000a00 */
[----:B------:R-:W1:Y:S08]  /*0260*/  @!P3 LDC.64 R18, c[0x0][0x240] ;  /* 0x00009000ff12bb82 */ /* 0x000e700000000a00 */
[----:B---3--:R-:W3:Y:S08]  /*0270*/  @!P1 LDC.64 R8, c[0x0][0x240] ;  /* 0x00009000ff089b82 */ /* 0x008ef00000000a00 */
[----:B------:R-:W3:Y:S08]  /*0280*/  @!P2 LDC.64 R10, c[0x0][0x230] ;  /* 0x00008c00ff0aab82 */ /* 0x000ef00000000a00 */
[----:B------:R-:W3:Y:S01]  /*0290*/  @!P2 LDC.64 R12, c[0x0][0x238] ;  /* 0x00008e00ff0cab82 */ /* 0x000ee20000000a00 */
[----:B0-----:R-:W-:-:S04]  /*02a0*/  @!P1 IMAD.WIDE.U32 R20, R27, 0x2, R20 ;  /* 0x000000021b149825 */ /* 0x001fc800078e0014 */
[C---:B--2---:R-:W-:Y:S01]  /*02b0*/  @!P3 IMAD.WIDE.U32 R14, R25.reuse, 0x2, R14 ;  /* 0x00000002190eb825 */ /* 0x044fe200078e000e */
[----:B------:R0:W2:Y:S03]  /*02c0*/  @!P1 LDG.E.S16 R22, desc[UR6][R20.64] ;  /* 0x0000000614169981 */ /* 0x0000a6000c1e1700 */
[C---:B-1----:R-:W-:Y:S01]  /*02d0*/  @!P3 IMAD.WIDE.U32 R16, R25.reuse, 0x2, R16 ;  /* 0x000000021910b825 */ /* 0x042fe200078e0010 */
[----:B------:R1:W2:Y:S03]  /*02e0*/  @!P3 LDG.E.S16 R24, desc[UR6][R14.64] ;  /* 0x000000060e18b981 */ /* 0x0002a6000c1e1700 */
[----:B------:R-:W-:Y:S01]  /*02f0*/  @!P3 IMAD.WIDE.U32 R18, R25, 0x2, R18 ;  /* 0x000000021912b825 */ /* 0x000fe200078e0012 */
[----:B------:R-:W-:Y:S01]  /*0300*/  HFMA2.MMA R25, -RZ, RZ, 0, 0 ;  /* 0x00000000ff197435 */ /* 0x000fe200000001ff */
[----:B------:R1:W2:Y:S02]  /*0310*/  @!P3 LDG.E.S16 R26, desc[UR6][R16.64] ;  /* 0x00000006101ab981 */ /* 0x0002a4000c1e1700 */
[----:B------:R-:W-:-:S04]  /*0320*/  @!P1 IMAD.WIDE.U32 R28, R27, 0x2, R28 ;  /* 0x000000021b1c9825 */ /* 0x000fc800078e001c */
[----:B---3--:R-:W-:Y:S01]  /*0330*/  @!P1 IMAD.WIDE.U32 R8, R27, 0x2, R8 ;  /* 0x000000021b089825 */ /* 0x008fe200078e0008 */
[----:B------:R-:W-:Y:S02]  /*0340*/  @!P2 LEA R27, R0, R7, 0x9 ;  /* 0x00000007001ba211 */ /* 0x000fe400078e48ff */
[----:B0-----:R-:W-:Y:S02]  /*0350*/  CS2R R20, SRZ ;  /* 0x0000000000147805 */ /* 0x001fe4000001ff00 */
[----:B------:R-:W-:Y:S01]  /*0360*/  MOV R7, RZ ;  /* 0x000000ff00077202 */ /* 0x000fe20000000f00 */
[----:B------:R-:W3:Y:S01]  /*0370*/  @!P1 LDG.E.S16 R4, desc[UR6][R28.64] ;  /* 0x000000061c049981 */ /* 0x000ee2000c1e1700 */
[----:B-1----:R-:W0:Y:S01]  /*0380*/  @!P2 LDC.64 R14, c[0x0][0x240] ;  /* 0x00009000ff0eab82 */ /* 0x002e220000000a00 */
[C---:B------:R-:W-:Y:S02]  /*0390*/  @!P2 IMAD.WIDE.U32 R10, R27.reuse, 0x2, R10 ;  /* 0x000000021b0aa825 */ /* 0x040fe400078e000a */
[----:B------:R1:W3:Y:S02]  /*03a0*/  @!P1 LDG.E.S16 R25, desc[UR6][R8.64] ;  /* 0x0000000608199981 */ /* 0x0002e4000c1e1700 */
[----:B------:R-:W-:-:S02]  /*03b0*/  @!P2 IMAD.WIDE.U32 R12, R27, 0x2, R12 ;  /* 0x000000021b0ca825 */ /* 0x000fc400078e000c */
[----:B------:R-:W3:Y:S04]  /*03c0*/  @!P2 LDG.E.S16 R20, desc[UR6][R10.64] ;  /* 0x000000060a14a981 */ /* 0x000ee8000c1e1700 */
[----:B------:R-:W3:Y:S04]  /*03d0*/  @!P2 LDG.E.S16 R7, desc[UR6][R12.64] ;  /* 0x000000060c07a981 */ /* 0x000ee8000c1e1700 */
[----:B------:R-:W3:Y:S01]  /*03e0*/  @!P3 LDG.E.S16 R21, desc[UR6][R18.64] ;  /* 0x000000061215b981 */ /* 0x000ee2000c1e1700 */
[----:B0-----:R-:W-:Y:S02]  /*03f0*/  @!P2 IMAD.WIDE.U32 R16, R27, 0x2, R14 ;  /* 0x000000021b10a825 */ /* 0x001fe400078e000e */
[----:B------:R-:W0:Y:S01]  /*0400*/  @!P0 LDC.64 R14, c[0x0][0x228] ;  /* 0x00008a00ff0e8b82 */ /* 0x000e220000000a00 */
[----:B------:R-:W-:-:S02]  /*0410*/  UPRMT UR4, UR4, 0x9910, URZ ;  /* 0x0000991004047896 */ /* 0x000fc4000800003f */
[----:B------:R-:W-:Y:S01]  /*0420*/  UPRMT UR5, UR5, 0x9910, URZ ;  /* 0x0000991005057896 */ /* 0x000fe2000800003f */
[----:B------:R-:W-:Y:S01]  /*0430*/  HFMA2.MMA R27, -RZ, RZ, 0, 0 ;  /* 0x00000000ff1b7435 */ /* 0x000fe200000001ff */
[----:B-1----:R-:W-:Y:S01]  /*0440*/  @!P0 IMAD R9, R0, 0x200, R5 ;  /* 0x0000020000098824 */ /* 0x002fe200078e0205 */
[----:B------:R-:W-:-:S04]  /*0450*/  IADD3 R8, R5, 0x80, RZ ;  /* 0x0000008005087810 */ /* 0x000fc80007ffe0ff */
[----:B------:R-:W-:-:S04]  /*0460*/  @!P0 MOV R5, R8 ;  /* 0x0000000800058202 */ /* 0x000fc80000000f00 */
[----:B------:R1:W5:Y:S01]  /*0470*/  @!P2 LDG.E.S16 R27, desc[UR6][R16.64] ;  /* 0x00000006101ba981 */ /* 0x000362000c1e1700 */
[----:B0-----:R-:W-:Y:S01]  /*0480*/  @!P0 IMAD.WIDE.U32 R14, R9, 0x2, R14 ;  /* 0x00000002090e8825 */ /* 0x001fe200078e000e */
[----:B------:R-:W-:Y:S01]  /*0490*/  ISETP.GE.AND P1, PT, R5, R2, PT ;  /* 0x000000020500720c */ /* 0x000fe20003f26270 */
[----:B------:R-:W-:Y:S02]  /*04a0*/  BSSY B0, `(.L_x_13163) ;  /* 0x0000018000007945 */ /* 0x000fe40003800000 */
[----:B----4-:R-:W-:Y:S02]  /*04b0*/  IMAD R3, R3, UR4, RZ ;  /* 0x0000000403037c24 */ /* 0x010fe4000f8e02ff */
[----:B------:R-:W-:-:S04]  /*04c0*/  IMAD R23, R23, UR5, RZ ;  /* 0x0000000517177c24 */ /* 0x000fc8000f8e02ff */
[----:B------:R-:W-:-:S05]  /*04d0*/  IMAD R3, R3, R6, R23 ;  /* 0x0000000603037224 */ /* 0x000fca00078e0217 */
[----:B------:R1:W-:Y:S01]  /*04e0*/  @!P0 STG.E.U16 desc[UR6][R14.64], R3 ;  /* 0x000000030e008986 */ /* 0x0003e2000c101506 */
[----:B--2---:R-:W-:Y:S02]  /*04f0*/  IMAD R22, R22, UR4, RZ ;  /* 0x0000000416167c24 */ /* 0x004fe4000f8e02ff */
[----:B------:R-:W-:Y:S02]  /*0500*/  IMAD R24, R24, UR5, RZ ;  /* 0x0000000518187c24 */ /* 0x000fe4000f8e02ff */
[----:B------:R-:W-:Y:S02]  /*0510*/  IMAD R26, R26, UR4, RZ ;  /* 0x000000041a1a7c24 */ /* 0x000fe4000f8e02ff */
[----:B---3--:R-:W-:-:S04]  /*0520*/  IMAD R4, R4, UR5, RZ ;  /* 0x0000000504047c24 */ /* 0x008fc8000f8e02ff */
[----:B------:R-:W-:Y:S02]  /*0530*/  IMAD R25, R22, R25, R4 ;  /* 0x0000001916197224 */ /* 0x000fe400078e0204 */
[----:B------:R-:W-:Y:S02]  /*0540*/  IMAD R20, R20, UR5, RZ ;  /* 0x0000000514147c24 */ /* 0x000fe4000f8e02ff */
[----:B------:R-:W-:Y:S02]  /*0550*/  IMAD R4, R7, UR4, RZ ;  /* 0x0000000407047c24 */ /* 0x000fe4000f8e02ff */
[----:B------:R-:W-:Y:S01]  /*0560*/  IMAD R21, R26, R21, R24 ;  /* 0x000000151a157224 */ /* 0x000fe200078e0218 */
[----:B-1----:R-:W-:Y:S06]  /*0570*/  @P1 BRA `(.L_x_13164) ;  /* 0x0000000000281947 */ /* 0x002fec0003800000 */
        /* <DEDUP_REMOVED lines=8> */
[----:B------:R0:W-:Y:S04]  /*0600*/  STG.E.U16 desc[UR6][R6.64], R25 ;  /* 0x0000001906007986 */ /* 0x0001e8000c101506 */
[----:B------:R0:W-:Y:S02]  /*0610*/  @!P0 STG.E.U16 desc[UR6][R8.64], R21 ;  /* 0x0000001508008986 */ /* 0x0001e4000c101506 */
.L_x_13164:
[----:B------:R-:W-:Y:S05]  /*0620*/  BSYNC B0 ;  /* 0x0000000000007941 */ /* 0x000fea0003800000 */
.L_x_13163:
[----:B------:R-:W-:-:S13]  /*0630*/  ISETP.GE.AND P0, PT, R5, R2, PT ;  /* 0x000000020500720c */ /* 0x000fda0003f06270 */
[----:B------:R-:W-:Y:S05]  /*0640*/  @P0 EXIT ;  /* 0x000000000000094d */ /* 0x000fea0003800000 */
[----:B------:R-:W1:Y:S01]  /*0650*/  LDC.64 R2, c[0x0][0x228] ;  /* 0x00008a00ff027b82 */ /* 0x000e620000000a00 */
[----:B------:R-:W-:Y:S01]  /*0660*/  LEA R5, R0, R5, 0x9 ;  /* 0x0000000500057211 */ /* 0x000fe200078e48ff */
[----:B-----5:R-:W-:-:S04]  /*0670*/  IMAD R27, R4, R27, R20 ;  /* 0x0000001b041b7224 */ /* 0x020fc800078e0214 */
[----:B-1----:R-:W-:-:S05]  /*0680*/  IMAD.WIDE.U32 R2, R5, 0x2, R2 ;  /* 0x0000000205027825 */ /* 0x002fca00078e0002 */
[----:B------:R-:W-:Y:S01]  /*0690*/  STG.E.U16 desc[UR6][R2.64], R27 ;  /* 0x0000001b02007986 */ /* 0x000fe2000c101506 */
[----:B------:R-:W-:Y:S05]  /*06a0*/  EXIT ;  /* 0x000000000000794d */ /* 0x000fea0003800000 */
.L_x_13165:
        /* <DEDUP_REMOVED lines=13> */
.L_x_24171:


//--------------------- .text._ZN2at6native29vectorized_elementwise_kernelILi2EZZZNS0_54_GLOBAL__N__d8c5977b_16_LinearAlgebra_cu_140f0503_289316addr_kernel_cudaERNS_14TensorIteratorERKN3c106ScalarES8_ENKUlvE_clEvENKUlvE3_clEvEUlsssE0_St5arrayIPcLm4EEEEviT0_T1_ --------------------------
	.section	.text._ZN2at6native29vectorized_elementwise_kernelILi2EZZZNS0_54_GLOBAL__N__d8c5977b_16_LinearAlgebra_cu_140f0503_289316addr_kernel_cudaERNS_14TensorIteratorERKN3c106ScalarES8_ENKUlvE_clEvENKUlvE3_clEvEUlsssE0_St5arrayIPcLm4EEEEviT0_T1_,"ax",@progbits
	.align	128
        .global         _ZN2at6native29vectorized_elementwise_kernelILi2EZZZNS0_54_GLOBAL__N__d8c5977b_16_LinearAlgebra_cu_140f0503_289316addr_kernel_cudaERNS_14TensorIteratorERKN3c106ScalarES8_ENKUlvE_clEvENKUlvE3_clEvEUlsssE0_St5arrayIPcLm4EEEEviT0_T1_
        .type           _ZN2at6native29vectorized_elementwise_kernelILi2EZZZNS0_54_GLOBAL__N__d8c5977b_16_LinearAlgebra_cu_140f0503_289316addr_kernel_cudaERNS_14TensorIteratorERKN3c106ScalarES8_ENKUlvE_clEvENKUlvE3_clEvEUlsssE0_St5arrayIPcLm4EEEEviT0_T1_,@function
        .size           _ZN2at6native29vectorized_elementwise_kernelILi2EZZZNS0_54_GLOBAL__N__d8c5977b_16_LinearAlgebra_cu_140f0503_289316addr_kernel_cudaERNS_14TensorIteratorERKN3c106ScalarES8_ENKUlvE_clEvENKUlvE3_clEvEUlsssE0_St5arrayIPcLm4EEEEviT0_T1_,(.L_x_24172 - _ZN2at6native29vectorized_elementwise_kernelILi2EZZZNS0_54_GLOBAL__N__d8c5977b_16_LinearAlgebra_cu_140f0503_289316addr_kernel_cudaERNS_14TensorIteratorERKN3c106ScalarES8_ENKUlvE_clEvENKUlvE3_clEvEUlsssE0_St5arrayIPcLm4EEEEviT0_T1_)
        .other          _ZN2at6native29vectorized_elementwise_kernelILi2EZZZNS0_54_GLOBAL__N__d8c5977b_16_LinearAlgebra_cu_140f0503_289316addr_kernel_cudaERNS_14TensorIteratorERKN3c106ScalarES8_ENKUlvE_clEvENKUlvE3_clEvEUlsssE0_St5arrayIPcLm4EEEEviT0_T1_,@"STO_CUDA_ENTRY STV_DEFAULT"
_ZN2at6native29vectorized_elementwise_kernelILi2EZZZNS0_54_GLOBAL__N__d8c5977b_16_LinearAlgebra_cu_140f0503_289316addr_kernel_cudaERNS_14TensorIteratorERKN3c106ScalarES8_ENKUlvE_clEvENKUlvE3_clEvEUlsssE0_St5arrayIPcLm4EEEEviT0_T1_:
.text._ZN2at6native29vectorized_elementwise_kernelILi2EZZZNS0_54_GLOBAL__N__d8c5977b_16_LinearAlgebra_cu_140f0503_289316addr_kernel_cudaERNS_14TensorIteratorERKN3c106ScalarES8_ENKUlvE_clEvENKUlvE3_clEvEUlsssE0_St5arrayIPcLm4EEEEviT0_T1_:
[----:B------:R-:W-:Y:S01]  /*0000*/  LDC R1, c[0x0][0x28] ;  /* 0x00000a00ff017b82 */ /* 0x000fe20000000800 */
[----:B------:R-:W0:Y:S01]  /*0010*/  S2R R3, SR_CTAID.X ;  /* 0x0000000000037919 */ /* 0x000e220000002500 */
[----:B------:R-:W-:Y:S01]  /*0020*/  ULDC UR4, c[0x0][0x210] ;  /* 0x0000840000047ab9 */ /* 0x000fe20000000800 */
[----:B------:R-:W-:Y:S01]  /*0030*/  ULDC.64 UR6, c[0x0][0x208] ;  /* 0x0000820000067ab9 */ /* 0x000fe20000000a00 */
[----:B0-----:R-:W-:-:S04]  /*0040*/  SHF.L.U32 R3, R3, 0xa, RZ ;  /* 0x0000000a03037819 */ /* 0x001fc800000006ff */
[----:B------:R-:W-:-:S04]  /*0050*/  IADD3 R5, -R3, UR4, RZ ;  /* 0x0000000403057c10 */ /* 0x000fc8000fffe1ff */
[----:B------:R-:W-:-:S13]  /*0060*/  ISETP.GE.U32.AND P0, PT, R5, 0x400, PT ;  /* 0x000004000500780c */ /* 0x000fda0003f06070 */
[----:B------:R-:W-:Y:S05]  /*0070*/  @!P0 BRA `(.L_x_13166) ;  /* 0x00000004007c8947 */ /* 0x000fea0003800000 */
[----:B------:R-:W0:Y:S01]  /*0080*/  S2R R0, SR_TID.X ;  /* 0x0000000000007919 */ /* 0x000e220000002100 */
[----:B------:R-:W1:Y:S01]  /*0090*/  LDC.64 R14, c[0x0][0x238] ;  /* 0x00008e00ff0e7b82 */ /* 0x000e620000000a00 */
[----:B------:R-:W-:-:S07]  /*00a0*/  ULDC.U16 UR4, c[0x0][0x218] ;  /* 0x0000860000047ab9 */ /* 0x000fce0000000400 */
[----:B------:R-:W2:Y:S08]  /*00b0*/  LDC.64 R4, c[0x0][0x230] ;  /* 0x00008c00ff047b82 */ /* 0x000eb00000000a00 */
[----:B------:R-:W3:Y:S01]  /*00c0*/  LDC.64 R12, c[0x0][0x240] ;  /* 0x00009000ff0c7b82 */ /* 0x000ee20000000a00 */
[----:B-1----:R-:W-:-:S04]  /*00d0*/  IMAD.WIDE R14, R3, 0x2, R14 ;  /* 0x00000002030e7825 */ /* 0x002fc800078e020e */
[----:B0-----:R-:W-:-:S04]  /*00e0*/  IMAD.WIDE.U32 R14, R0, 0x4, R14 ;  /* 0x00000004000e7825 */ /* 0x001fc800078e000e */
[C---:B--2---:R-:W-:Y:S01]  /*00f0*/  IMAD.WIDE R4, R3.reuse, 0x2, R4 ;  /* 0x0000000203047825 */ /* 0x044fe200078e0204 */
[----:B------:R-:W2:Y:S03]  /*0100*/  LDG.E R22, desc[UR6][R14.64] ;  /* 0x000000060e167981 */ /* 0x000ea6000c1e1900 */
[----:B---3--:R-:W-:Y:S01]  /*0110*/  IMAD.WIDE R12, R3, 0x2, R12 ;  /* 0x00000002030c7825 */ /* 0x008fe200078e020c */
[----:B------:R-:W3:Y:S03]  /*0120*/  LDG.E R11, desc[UR6][R14.64+0x200] ;  /* 0x000200060e0b7981 */ /* 0x000ee6000c1e1900 */
[C---:B------:R-:W-:Y:S01]  /*0130*/  IMAD.WIDE.U32 R18, R0.reuse, 0x4, R4 ;  /* 0x0000000400127825 */ /* 0x040fe200078e0004 */
[----:B------:R-:W4:Y:S01]  /*0140*/  LDG.E R6, desc[UR6][R14.64+0x400] ;  /* 0x000400060e067981 */ /* 0x000f22000c1e1900 */
[----:B------:R-:W0:Y:S02]  /*0150*/  LDC.64 R4, c[0x0][0x228] ;  /* 0x00008a00ff047b82 */ /* 0x000e240000000a00 */
[----:B------:R-:W-:Y:S01]  /*0160*/  IMAD.WIDE.U32 R12, R0, 0x4, R12 ;  /* 0x00000004000c7825 */ /* 0x000fe200078e000c */
[----:B------:R-:W5:Y:S04]  /*0170*/  LDG.E R17, desc[UR6][R18.64] ;  /* 0x0000000612117981 */ /* 0x000f68000c1e1900 */
        /* <DEDUP_REMOVED lines=8> */
[----:B------:R-:W-:Y:S01]  /*0200*/  ULDC.U16 UR5, c[0x0][0x21a] ;  /* 0x0000868000057ab9 */ /* 0x000fe20000000400 */
[----:B------:R-:W-:-:S02]  /*0210*/  UPRMT UR4, UR4, 0x9910, URZ ;  /* 0x0000991004047896 */ /* 0x000fc4000800003f */
[----:B------:R-:W-:Y:S01]  /*0220*/  UPRMT UR5, UR5, 0x9910, URZ ;  /* 0x0000991005057896 */ /* 0x000fe2000800003f */
[----:B0-----:R-:W-:-:S04]  /*0230*/  IMAD.WIDE.U32 R4, R3, 0x2, R4 ;  /* 0x0000000203047825 */ /* 0x001fc800078e0004 */
[----:B------:R-:W-:Y:S01]  /*0240*/  IMAD.WIDE R4, R0, 0x4, R4 ;  /* 0x0000000400047825 */ /* 0x000fe200078e0204 */
[C---:B--2---:R-:W-:Y:S02]  /*0250*/  LOP3.LUT R15, R22.reuse, 0xffff, RZ, 0xc0, !PT ;  /* 0x0000ffff160f7812 */ /* 0x044fe400078ec0ff */
[----:B---3--:R-:W-:Y:S02]  /*0260*/  PRMT R18, R11, 0x7732, RZ ;  /* 0x000077320b127816 */ /* 0x008fe400000000ff */
[----:B------:R-:W-:Y:S02]  /*0270*/  PRMT R22, R22, 0x7732, RZ ;  /* 0x0000773216167816 */ /* 0x000fe400000000ff */
[C---:B-----5:R-:W-:Y:S02]  /*0280*/  LOP3.LUT R21, R17.reuse, 0xffff, RZ, 0xc0, !PT ;  /* 0x0000ffff11157812 */ /* 0x060fe400078ec0ff */
[----:B------:R-:W-:Y:S02]  /*0290*/  PRMT R24, R17, 0x7732, RZ ;  /* 0x0000773211187816 */ /* 0x000fe400000000ff */
[----:B----4-:R-:W-:-:S02]  /*02a0*/  LOP3.LUT R12, R23, 0xffff, RZ, 0xc0, !PT ;  /* 0x0000ffff170c7812 */ /* 0x010fc400078ec0ff */
[----:B------:R-:W-:Y:S02]  /*02b0*/  PRMT R23, R23, 0x7732, RZ ;  /* 0x0000773217177816 */ /* 0x000fe400000000ff */
[----:B------:R-:W-:Y:S02]  /*02c0*/  LOP3.LUT R17, R11, 0xffff, RZ, 0xc0, !PT ;  /* 0x0000ffff0b117812 */ /* 0x000fe400078ec0ff */
[C---:B------:R-:W-:Y:S02]  /*02d0*/  LOP3.LUT R11, R16.reuse, 0xffff, RZ, 0xc0, !PT ;  /* 0x0000ffff100b7812 */ /* 0x040fe400078ec0ff */
[----:B------:R-:W-:Y:S01]  /*02e0*/  PRMT R19, R16, 0x7732, RZ ;  /* 0x0000773210137816 */ /* 0x000fe200000000ff */
[----:B------:R-:W-:Y:S01]  /*02f0*/  IMAD R16, R15, UR5, RZ ;  /* 0x000000050f107c24 */ /* 0x000fe2000f8e02ff */
[----:B------:R-:W-:Y:S01]  /*0300*/  LOP3.LUT R14, R20, 0xffff, RZ, 0xc0, !PT ;  /* 0x0000ffff140e7812 */ /* 0x000fe200078ec0ff */
[----:B------:R-:W-:Y:S01]  /*0310*/  IMAD R13, R21, UR4, RZ ;  /* 0x00000004150d7c24 */ /* 0x000fe2000f8e02ff */
[----:B------:R-:W-:-:S02]  /*0320*/  MOV R15, R23 ;  /* 0x00000017000f7202 */ /* 0x000fc40000000f00 */
[----:B------:R-:W-:Y:S02]  /*0330*/  PRMT R20, R20, 0x7732, RZ ;  /* 0x0000773214147816 */ /* 0x000fe400000000ff */
[----:B------:R-:W-:Y:S02]  /*0340*/  MOV R21, R24 ;  /* 0x0000001800157202 */ /* 0x000fe40000000f00 */
[----:B------:R-:W-:Y:S01]  /*0350*/  MOV R23, R18 ;  /* 0x0000001200177202 */ /* 0x000fe20000000f00 */
[----:B------:R-:W-:Y:S02]  /*0360*/  IMAD R14, R14, UR4, RZ ;  /* 0x000000040e0e7c24 */ /* 0x000fe4000f8e02ff */
[----:B------:R-:W-:Y:S02]  /*0370*/  IMAD R17, R17, UR5, RZ ;  /* 0x0000000511117c24 */ /* 0x000fe4000f8e02ff */
[----:B------:R-:W-:Y:S02]  /*0380*/  IMAD R18, R21, UR4, RZ ;  /* 0x0000000415127c24 */ /* 0x000fe4000f8e02ff */
[----:B------:R-:W-:-:S02]  /*0390*/  IMAD R22, R22, UR5, RZ ;  /* 0x0000000516167c24 */ /* 0x000fc4000f8e02ff */
[----:B------:R-:W-:Y:S02]  /*03a0*/  IMAD R20, R20, UR4, RZ ;  /* 0x0000000414147c24 */ /* 0x000fe4000f8e02ff */
[----:B------:R-:W-:Y:S02]  /*03b0*/  IMAD R23, R23, UR5, RZ ;  /* 0x0000000517177c24 */ /* 0x000fe4000f8e02ff */
[----:B------:R-:W-:Y:S01]  /*03c0*/  IMAD R12, R16, R12, R13 ;  /* 0x0000000c100c7224 */ /* 0x000fe200078e020d */
[----:B------:R-:W-:Y:S01]  /*03d0*/  LOP3.LUT R13, R2, 0xffff, RZ, 0xc0, !PT ;  /* 0x0000ffff020d7812 */ /* 0x000fe200078ec0ff */
[----:B------:R-:W-:Y:S01]  /*03e0*/  IMAD R11, R17, R11, R14 ;  /* 0x0000000b110b7224 */ /* 0x000fe200078e020e */
[C---:B------:R-:W-:Y:S01]  /*03f0*/  LOP3.LUT R17, R7.reuse, 0xffff, RZ, 0xc0, !PT ;  /* 0x0000ffff07117812 */ /* 0x040fe200078ec0ff */
[----:B------:R-:W-:Y:S01]  /*0400*/  IMAD R15, R22, R15, R18 ;  /* 0x0000000f160f7224 */ /* 0x000fe200078e0212 */
[----:B------:R-:W-:Y:S01]  /*0410*/  PRMT R22, R7, 0x7732, RZ ;  /* 0x0000773207167816 */ /* 0x000fe200000000ff */
[----:B------:R-:W-:Y:S01]  /*0420*/  IMAD R14, R23, R19, R20 ;  /* 0x00000013170e7224 */ /* 0x000fe200078e0214 */
[----:B------:R-:W-:-:S02]  /*0430*/  PRMT R19, R2, 0x7732, RZ ;  /* 0x0000773202137816 */ /* 0x000fc400000000ff */
[C---:B------:R-:W-:Y:S02]  /*0440*/  PRMT R20, R6.reuse, 0x7732, RZ ;  /* 0x0000773206147816 */ /* 0x040fe400000000ff */
[----:B------:R-:W-:Y:S01]  /*0450*/  PRMT R23, R9, 0x7732, RZ ;  /* 0x0000773209177816 */ /* 0x000fe200000000ff */
[----:B------:R-:W-:Y:S01]  /*0460*/  IMAD R7, R17, UR4, RZ ;  /* 0x0000000411077c24 */ /* 0x000fe2000f8e02ff */
[----:B------:R-:W-:Y:S01]  /*0470*/  LOP3.LUT R16, R6, 0xffff, RZ, 0xc0, !PT ;  /* 0x0000ffff06107812 */ /* 0x000fe200078ec0ff */
[----:B------:R-:W-:Y:S01]  /*0480*/  IMAD R6, R13, UR4, RZ ;  /* 0x000000040d067c24 */ /* 0x000fe2000f8e02ff */
[C---:B------:R-:W-:Y:S02]  /*0490*/  LOP3.LUT R3, R8.reuse, 0xffff, RZ, 0xc0, !PT ;  /* 0x0000ffff08037812 */ /* 0x040fe400078ec0ff */
[----:B------:R-:W-:Y:S02]  /*04a0*/  PRMT R21, R8, 0x7732, RZ ;  /* 0x0000773208157816 */ /* 0x000fe400000000ff */
[----:B------:R-:W-:Y:S01]  /*04b0*/  LOP3.LUT R18, R9, 0xffff, RZ, 0xc0, !PT ;  /* 0x0000ffff09127812 */ /* 0x000fe200078ec0ff */
[----:B------:R-:W-:Y:S01]  /*04c0*/  IMAD.MOV.U32 R9, RZ, RZ, R20 ;  /* 0x000000ffff097224 */ /* 0x000fe200078e0014 */
[----:B------:R-:W-:-:S02]  /*04d0*/  PRMT R24, R10, 0x7732, RZ ;  /* 0x000077320a187816 */ /* 0x000fc400000000ff */
[----:B------:R-:W-:Y:S02]  /*04e0*/  MOV R8, R19 ;  /* 0x0000001300087202 */ /* 0x000fe40000000f00 */
[----:B------:R-:W-:Y:S02]  /*04f0*/  MOV R13, R22 ;  /* 0x00000016000d7202 */ /* 0x000fe40000000f00 */
[----:B------:R-:W-:Y:S02]  /*0500*/  MOV R17, R23 ;  /* 0x0000001700117202 */ /* 0x000fe40000000f00 */
[----:B------:R-:W-:Y:S01]  /*0510*/  LOP3.LUT R2, R10, 0xffff, RZ, 0xc0, !PT ;  /* 0x0000ffff0a027812 */ /* 0x000fe200078ec0ff */
[----:B------:R-:W-:Y:S01]  /*0520*/  IMAD R16, R16, UR5, RZ ;  /* 0x0000000510107c24 */ /* 0x000fe2000f8e02ff */
[----:B------:R-:W-:Y:S01]  /*0530*/  MOV R10, R21 ;  /* 0x00000015000a7202 */ /* 0x000fe20000000f00 */
[----:B------:R-:W-:Y:S01]  /*0540*/  IMAD R18, R18, UR5, RZ ;  /* 0x0000000512127c24 */ /* 0x000fe2000f8e02ff */
[----:B------:R-:W-:Y:S01]  /*0550*/  MOV R19, R24 ;  /* 0x0000001800137202 */ /* 0x000fe20000000f00 */
[----:B------:R-:W-:-:S02]  /*0560*/  IMAD R8, R8, UR4, RZ ;  /* 0x0000000408087c24 */ /* 0x000fc4000f8e02ff */
[----:B------:R-:W-:Y:S02]  /*0570*/  IMAD R9, R9, UR5, RZ ;  /* 0x0000000509097c24 */ /* 0x000fe4000f8e02ff */
[----:B------:R-:W-:Y:S02]  /*0580*/  IMAD R13, R13, UR4, RZ ;  /* 0x000000040d0d7c24 */ /* 0x000fe4000f8e02ff */
[----:B------:R-:W-:Y:S02]  /*0590*/  IMAD R20, R17, UR5, RZ ;  /* 0x0000000511147c24 */ /* 0x000fe4000f8e02ff */
[----:B------:R-:W-:Y:S02]  /*05a0*/  IMAD R3, R16, R3, R6 ;  /* 0x0000000310037224 */ /* 0x000fe400078e0206 */
[----:B------:R-:W-:Y:S02]  /*05b0*/  IMAD R8, R9, R10, R8 ;  /* 0x0000000a09087224 */ /* 0x000fe400078e0208 */
[----:B------:R-:W-:-:S02]  /*05c0*/  IMAD R2, R18, R2, R7 ;  /* 0x0000000212027224 */ /* 0x000fc400078e0207 */
[----:B------:R-:W-:Y:S01]  /*05d0*/  IMAD R13, R20, R19, R13 ;  /* 0x00000013140d7224 */ /* 0x000fe200078e020d */
[----:B------:R-:W-:Y:S02]  /*05e0*/  PRMT R15, R12, 0x5410, R15 ;  /* 0x000054100c0f7816 */ /* 0x000fe4000000000f */
[----:B------:R-:W-:Y:S02]  /*05f0*/  PRMT R11, R11, 0x5410, R14 ;  /* 0x000054100b0b7816 */ /* 0x000fe4000000000e */
[----:B------:R-:W-:Y:S02]  /*0600*/  PRMT R3, R3, 0x5410, R8 ;  /* 0x0000541003037816 */ /* 0x000fe40000000008 */
[----:B------:R-:W-:Y:S01]  /*0610*/  PRMT R13, R2, 0x5410, R13 ;  /* 0x00005410020d7816 */ /* 0x000fe2000000000d */
[----:B------:R-:W-:Y:S04]  /*0620*/  STG.E desc[UR6][R4.64], R15 ;  /* 0x0000000f04007986 */ /* 0x000fe8000c101906 */
[----:B------:R-:W-:Y:S04]  /*0630*/  STG.E desc[UR6][R4.64+0x200], R11 ;  /* 0x0002000b04007986 */ /* 0x000fe8000c101906 */
[----:B------:R-:W-:Y:S04]  /*0640*/  STG.E desc[UR6][R4.64+0x400], R3 ;  /* 0x0004000304007986 */ /* 0x000fe8000c101906 */
[----:B------:R-:W-:Y:S01]  /*0650*/  STG.E desc[UR6][R4.64+0x600], R13 ;  /* 0x0006000d04007986 */ /* 0x000fe2000c101906 */
[----:B------:R-:W-:Y:S05]  /*0660*/  EXIT ;  /* 0x000000000000794d */ /* 0x000fea0003800000 */
.L_x_13166:
[----:B------:R-:W0:Y:S01]  /*0670*/  S2R R0, SR_TID.X ;  /* 0x0000000000007919 */ /* 0x000e220000002100 */
[----:B------:R-:W-:Y:S01]  /*0680*/  HFMA2.MMA R4, -RZ, RZ, 0, 0 ;  /* 0x00000000ff047435 */ /* 0x000fe200000001ff */
[----:B------:R-:W-:Y:S01]  /*0690*/  MOV R10, RZ ;  /* 0x000000ff000a7202 */ /* 0x000fe20000000f00 */
[----:B------:R-:W-:Y:S01]  /*06a0*/  HFMA2.MMA R2, -RZ, RZ, 0, 0 ;  /* 0x00000000ff027435 */ /* 0x000fe200000001ff */
[----:B------:R-:W-:Y:S01]  /*06b0*/  ULDC.U16 UR4, c[0x0][0x218] ;  /* 0x0000860000047ab9 */ /* 0x000fe20000000400 */
        /* <DEDUP_REMOVED lines=8> */
[----:B------:R-:W-:-:S07]  /*0740*/  @!P1 IADD3 R19, R3, R26, RZ ;  /* 0x0000001a03139210 */ /* 0x000fce0007ffe0ff */
[----:B------:R-:W3:Y:S01]  /*0750*/  @!P1 LDC.64 R6, c[0x0][0x240] ;  /* 0x00009000ff069b82 */ /* 0x000ee20000000a00 */
[----:B0-----:R-:W-:-:S05]  /*0760*/  @!P0 IMAD.WIDE.U32 R20, R23, 0x2, R20 ;  /* 0x0000000217148825 */ /* 0x001fca00078e0014 */
[----:B------:R-:W4:Y:S02]  /*0770*/  @!P0 LDG.E.S16 R4, desc[UR6][R20.64] ;  /* 0x0000000614048981 */ /* 0x000f24000c1e1700 */
[----:B------:R-:W0:Y:S01]  /*0780*/  @!P1 LDC.64 R12, c[0x0][0x230] ;  /* 0x00008c00ff0c9b82 */ /* 0x000e220000000a00 */
[----:B-1----:R-:W-:-:S05]  /*0790*/  @!P0 IMAD.WIDE.U32 R16, R23, 0x2, R16 ;  /* 0x0000000217108825 */ /* 0x002fca00078e0010 */
[----:B------:R1:W5:Y:S02]  /*07a0*/  @!P0 LDG.E.S16 R10, desc[UR6][R16.64] ;  /* 0x00000006100a8981 */ /* 0x000364000c1e1700 */
[----:B------:R-:W1:Y:S01]  /*07b0*/  @!P1 LDC.64 R8, c[0x0][0x238] ;  /* 0x00008e00ff089b82 */ /* 0x000e620000000a00 */
[----:B--2---:R-:W-:-:S04]  /*07c0*/  @!P0 IMAD.WIDE.U32 R14, R23, 0x2, R14 ;  /* 0x00000002170e8825 */ /* 0x004fc800078e000e */
[----:B---3--:R-:W-:Y:S01]  /*07d0*/  @!P1 IMAD.WIDE.U32 R24, R19, 0x2, R6 ;  /* 0x0000000213189825 */ /* 0x008fe200078e0006 */
[----:B------:R-:W-:-:S06]  /*07e0*/  MOV R6, RZ ;  /* 0x000000ff00067202 */ /* 0x000fcc0000000f00 */
[----:B------:R2:W3:Y:S01]  /*07f0*/  @!P0 LDG.E.S16 R6, desc[UR6][R14.64] ;  /* 0x000000060e068981 */ /* 0x0004e2000c1e1700 */
[----:B0-----:R-:W-:-:S05]  /*0800*/  @!P1 IMAD.WIDE.U32 R12, R19, 0x2, R12 ;  /* 0x00000002130c9825 */ /* 0x001fca00078e000c */
[----:B------:R0:W3:Y:S01]  /*0810*/  @!P1 LDG.E.S16 R2, desc[UR6][R12.64] ;  /* 0x000000060c029981 */ /* 0x0000e2000c1e1700 */
[----:B-1----:R-:W-:Y:S01]  /*0820*/  @!P1 IMAD.WIDE.U32 R8, R19, 0x2, R8 ;  /* 0x0000000213089825 */ /* 0x002fe200078e0008 */
[----:B------:R-:W-:-:S06]  /*0830*/  CS2R R18, SRZ ;  /* 0x0000000000127805 */ /* 0x000fcc000001ff00 */
[----:B------:R-:W3:Y:S04]  /*0840*/  @!P1 LDG.E.S16 R18, desc[UR6][R8.64] ;  /* 0x0000000608129981 */ /* 0x000ee8000c1e1700 */
[----:B------:R1:W3:Y:S01]  /*0850*/  @!P1 LDG.E.S16 R19, desc[UR6][R24.64] ;  /* 0x0000000618139981 */ /* 0x0002e2000c1e1700 */
[----:B------:R-:W-:-:S05]  /*0860*/  @!P1 VIADD R26, R26, 0x80 ;  /* 0x000000801a1a9836 */ /* 0x000fca0000000000 */
[----:B------:R-:W-:Y:S01]  /*0870*/  ISETP.GE.AND P2, PT, R26, R5, PT ;  /* 0x000000051a00720c */ /* 0x000fe20003f46270 */
[----:B------:R-:W-:-:S12]  /*0880*/  ULDC.U16 UR5, c[0x0][0x21a] ;  /* 0x0000868000057ab9 */ /* 0x000fd80000000400 */
[----:B------:R-:W-:Y:S01]  /*0890*/  @!P2 IADD3 R27, R3, R26, RZ ;  /* 0x0000001a031ba210 */ /* 0x000fe20007ffe0ff */
[----:B------:R-:W1:Y:S01]  /*08a0*/  @!P2 LDC.64 R22, c[0x0][0x230] ;  /* 0x00008c00ff16ab82 */ /* 0x000e620000000a00 */
[----:B------:R-:W-:-:S04]  /*08b0*/  @!P2 IADD3 R26, R26, 0x80, RZ ;  /* 0x000000801a1aa810 */ /* 0x000fc80007ffe0ff */
[----:B------:R-:W-:Y:S01]  /*08c0*/  ISETP.GE.AND P3, PT, R26, R5, PT ;  /* 0x000000051a00720c */ /* 0x000fe20003f66270 */
[----:B------:R-:W-:Y:S02]  /*08d0*/  UPRMT UR4, UR4, 0x9910, URZ ;  /* 0x0000991004047896 */ /* 0x000fe4000800003f */
[----:B------:R-:W1:Y:S01]  /*08e0*/  @!P2 LDC.64 R16, c[0x0][0x238] ;  /* 0x00008e00ff10ab82 */ /* 0x000e620000000a00 */
[----:B------:R-:W-:-:S07]  /*08f0*/  UPRMT UR5, UR5, 0x9910, URZ ;  /* 0x0000991005057896 */ /* 0x000fce000800003f */
[----:B--2---:R-:W2:Y:S02]  /*0900*/  @!P2 LDC.64 R14, c[0x0][0x240] ;  /* 0x00009000ff0eab82 */ /* 0x004ea40000000a00 */
[----:B------:R-:W-:Y:S02]  /*0910*/  @!P3 IADD3 R7, R3, R26, RZ ;  /* 0x0000001a0307b210 */ /* 0x000fe40007ffe0ff */
[----:B------:R-:W-:-:S04]  /*0920*/  @!P3 IADD3 R26, R26, 0x80, RZ ;  /* 0x000000801a1ab810 */ /* 0x000fc80007ffe0ff */
[----:B------:R-:W-:Y:S01]  /*0930*/  ISETP.GE.AND P1, PT, R26, R5, PT ;  /* 0x000000051a00720c */ /* 0x000fe20003f26270 */
[----:B------:R-:W2:Y:S08]  /*0940*/  @!P3 LDC.64 R28, c[0x0][0x230] ;  /* 0x00008c00ff1cbb82 */ /* 0x000eb00000000a00 */
[----:B0-----:R-:W0:Y:S01]  /*0950*/  @!P3 LDC.64 R12, c[0x0][0x238] ;  /* 0x00008e00ff0cbb82 */ /* 0x001e220000000a00 */
[----:B-1----:R-:W-:-:S02]  /*0960*/  CS2R R24, SRZ ;  /* 0x0000000000187805 */ /* 0x002fc4000001ff00 */
[----:B------:R-:W-:Y:S01]  /*0970*/  CS2R R20, SRZ ;  /* 0x0000000000147805 */ /* 0x000fe2000001ff00 */
[----:B------:R-:W-:-:S04]  /*0980*/  @!P2 IMAD.WIDE.U32 R22, R27, 0x2, R22 ;  /* 0x000000021b16a825 */ /* 0x000fc800078e0016 */
[C---:B------:R-:W-:Y:S01]  /*0990*/  @!P2 IMAD.WIDE.U32 R16, R27.reuse, 0x2, R16 ;  /* 0x000000021b10a825 */ /* 0x040fe200078e0010 */
[----:B------:R1:W3:Y:S03]  /*09a0*/  @!P2 LDG.E.S16 R25, desc[UR6][R22.64] ;  /* 0x000000061619a981 */ /* 0x0002e6000c1e1700 */
[----:B--2---:R-:W-:Y:S01]  /*09b0*/  @!P2 IMAD.WIDE.U32 R14, R27, 0x2, R14 ;  /* 0x000000021b0ea825 */ /* 0x004fe200078e000e */
[----:B------:R-:W-:Y:S01]  /*09c0*/  @!P1 IADD3 R27, R3, R26, RZ ;  /* 0x0000001a031b9210 */ /* 0x000fe20007ffe0ff */
[----:B------:R2:W3:Y:S02]  /*09d0*/  @!P2 LDG.E.S16 R21, desc[UR6][R16.64] ;  /* 0x000000061015a981 */ /* 0x0004e4000c1e1700 */
[----:B------:R-:W-:Y:S02]  /*09e0*/  @!P1 VIADD R26, R26, 0x80 ;  /* 0x000000801a1a9836 */ /* 0x000fe40000000000 */
[----:B------:R0:W3:Y:S03]  /*09f0*/  @!P2 LDG.E.S16 R24, desc[UR6][R14.64] ;  /* 0x000000060e18a981 */ /* 0x0000e6000c1e1700 */
[----:B------:R-:W-:-:S02]  /*0a00*/  ISETP.GE.AND P2, PT, R26, R5, PT ;  /* 0x000000051a00720c */ /* 0x000fc40003f46270 */
[----:B-1----:R-:W-:Y:S01]  /*0a10*/  CS2R R22, SRZ ;  /* 0x0000000000167805 */ /* 0x002fe2000001ff00 */
[C---:B------:R-:W-:Y:S01]  /*0a20*/  @!P3 IMAD.WIDE.U32 R28, R7.reuse, 0x2, R28 ;  /* 0x00000002071cb825 */ /* 0x040fe200078e001c */
[----:B--2---:R-:W1:Y:S03]  /*0a30*/  @!P1 LDC.64 R16, c[0x0][0x238] ;  /* 0x00008e00ff109b82 */ /* 0x004e660000000a00 */
[----:B0-----:R-:W-:Y:S01]  /*0a40*/  @!P3 IMAD.WIDE.U32 R12, R7, 0x2, R12 ;  /* 0x00000002070cb825 */ /* 0x001fe200078e000c */
[----:B------:R0:W2:Y:S04]  /*0a50*/  @!P3 LDG.E.S16 R23, desc[UR6][R28.64] ;  /* 0x000000061c17b981 */ /* 0x0000a8000c1e1700 */
[----:B------:R-:W1:Y:S08]  /*0a60*/  @!P1 LDC.64 R14, c[0x0][0x240] ;  /* 0x00009000ff0e9b82 */ /* 0x000e700000000a00 */
[----:B0-----:R-:W0:Y:S01]  /*0a70*/  @!P2 LDC.64 R28, c[0x0][0x240] ;  /* 0x00009000ff1cab82 */ /* 0x001e220000000a00 */
[----:B-1----:R-:W-:-:S05]  /*0a80*/  @!P1 IMAD.WIDE.U32 R14, R27, 0x2, R14 ;  /* 0x000000021b0e9825 */ /* 0x002fca00078e000e */
[----:B------:R-:W2:Y:S01]  /*0a90*/  @!P1 LDG.E.S16 R20, desc[UR6][R14.64] ;  /* 0x000000060e149981 */ /* 0x000ea2000c1e1700 */
[----:B------:R-:W-:-:S04]  /*0aa0*/  @!P1 IMAD.WIDE.U32 R16, R27, 0x2, R16 ;  /* 0x000000021b109825 */ /* 0x000fc800078e0010 */
[----:B----4-:R-:W-:Y:S02]  /*0ab0*/  @!P0 IMAD R9, R4, UR4, RZ ;  /* 0x0000000404098c24 */ /* 0x010fe4000f8e02ff */
[----:B-----5:R-:W-:-:S04]  /*0ac0*/  @!P0 IMAD R10, R10, UR5, RZ ;  /* 0x000000050a0a8c24 */ /* 0x020fc8000f8e02ff */
[----:B---3--:R-:W-:Y:S02]  /*0ad0*/  @!P0 IMAD R11, R10, R6, R9 ;  /* 0x000000060a0b8224 */ /* 0x008fe400078e0209 */
[----:B------:R-:W1:Y:S01]  /*0ae0*/  @!P3 LDC.64 R8, c[0x0][0x240] ;  /* 0x00009000ff08bb82 */ /* 0x000e620000000a00 */
[----:B------:R-:W-:Y:S02]  /*0af0*/  IMAD R4, R2, UR4, RZ ;  /* 0x0000000402047c24 */ /* 0x000fe4000f8e02ff */
[----:B------:R-:W-:-:S04]  /*0b00*/  IMAD R2, R18, UR5, RZ ;  /* 0x0000000512027c24 */ /* 0x000fc8000f8e02ff */
[----:B------:R-:W-:Y:S01]  /*0b10*/  IMAD R2, R2, R19, R4 ;  /* 0x0000001302027224 */ /* 0x000fe200078e0204 */
[----:B------:R-:W-:Y:S01]  /*0b20*/  HFMA2.MMA R4, -RZ, RZ, 0, 0 ;  /* 0x00000000ff047435 */ /* 0x000fe200000001ff */
[----:B------:R-:W3:Y:S01]  /*0b30*/  @!P1 LDC.64 R18, c[0x0][0x230] ;  /* 0x00008c00ff129b82 */ /* 0x000ee20000000a00 */
[----:B-1----:R-:W-:Y:S01]  /*0b40*/  @!P3 IMAD.WIDE.U32 R8, R7, 0x2, R8 ;  /* 0x000000020708b825 */ /* 0x002fe200078e0008 */
[----:B------:R-:W-:-:S07]  /*0b50*/  @!P2 IADD3 R7, R3, R26, RZ ;  /* 0x0000001a0307a210 */ /* 0x000fce0007ffe0ff */
[----:B------:R1:W4:Y:S04]  /*0b60*/  @!P3 LDG.E.S16 R4, desc[UR6][R12.64] ;  /* 0x000000060c04b981 */ /* 0x000328000c1e1700 */
[----:B------:R5:W4:Y:S01]  /*0b70*/  @!P3 LDG.E.S16 R22, desc[UR6][R8.64] ;  /* 0x000000060816b981 */ /* 0x000b22000c1e1700 */
[----:B------:R-:W-:Y:S01]  /*0b80*/  @!P2 IADD3 R26, R26, 0x80, RZ ;  /* 0x000000801a1aa810 */ /* 0x000fe20007ffe0ff */
[----:B-1----:R-:W1:Y:S03]  /*0b90*/  @!P2 LDC.64 R12, c[0x0][0x230] ;  /* 0x00008c00ff0cab82 */ /* 0x002e660000000a00 */
[----:B------:R-:W-:-:S05]  /*0ba0*/  ISETP.GE.AND P3, PT, R26, R5, PT ;  /* 0x000000051a00720c */ /* 0x000fca0003f66270 */
[----:B-----5:R-:W5:Y:S01]  /*0bb0*/  @!P2 LDC.64 R8, c[0x0][0x238] ;  /* 0x00008e00ff08ab82 */ /* 0x020f620000000a00 */
[----:B0-----:R-:W-:Y:S01]  /*0bc0*/  @!P2 IMAD.WIDE.U32 R28, R7, 0x2, R28 ;  /* 0x00000002071ca825 */ /* 0x001fe200078e001c */
[----:B------:R-:W-:-:S06]  /*0bd0*/  HFMA2.MMA R10, -RZ, RZ, 0, 0 ;  /* 0x00000000ff0a7435 */ /* 0x000fcc00000001ff */
[----:B------:R-:W0:Y:S01]  /*0be0*/  @!P3 LDC.64 R14, c[0x0][0x238] ;  /* 0x00008e00ff0ebb82 */ /* 0x000e220000000a00 */
[----:B------:R-:W-:Y:S01]  /*0bf0*/  MOV R6, RZ ;  /* 0x000000ff00067202 */ /* 0x000fe20000000f00 */
[----:B---3--:R-:W-:Y:S02]  /*0c00*/  @!P1 IMAD.WIDE.U32 R18, R27, 0x2, R18 ;  /* 0x000000021b129825 */ /* 0x008fe400078e0012 */
[----:B------:R3:W4:Y:S02]  /*0c10*/  @!P1 LDG.E.S16 R10, desc[UR6][R16.64] ;  /* 0x00000006100a9981 */ /* 0x000724000c1e1700 */
[C---:B-1----:R-:W-:Y:S02]  /*0c20*/  @!P2 IMAD.WIDE.U32 R12, R7.reuse, 0x2, R12 ;  /* 0x00000002070ca825 */ /* 0x042fe400078e000c */
[----:B------:R1:W4:Y:S01]  /*0c30*/  @!P1 LDG.E.S16 R6, desc[UR6][R18.64] ;  /* 0x0000000612069981 */ /* 0x000322000c1e1700 */
[----:B---3--:R-:W3:Y:S01]  /*0c40*/  @!P3 LDC.64 R16, c[0x0][0x230] ;  /* 0x00008c00ff10bb82 */ /* 0x008ee20000000a00 */
[----:B-----5:R-:W-:-:S04]  /*0c50*/  @!P2 IMAD.WIDE.U32 R8, R7, 0x2, R8 ;  /* 0x000000020708a825 */ /* 0x020fc800078e0008 */
[----:B------:R-:W-:-:S06]  /*0c60*/  IMAD.MOV.U32 R7, RZ, RZ, RZ ;  /* 0x000000ffff077224 */ /* 0x000fcc00078e00ff */
[----:B------:R5:W4:Y:S01]  /*0c70*/  @!P2 LDG.E.S16 R7, desc[UR6][R8.64] ;  /* 0x000000060807a981 */ /* 0x000b22000c1e1700 */
[----:B-1----:R-:W-:-:S06]  /*0c80*/  CS2R R18, SRZ ;  /* 0x0000000000127805 */ /* 0x002fcc000001ff00 */
[----:B------:R1:W4:Y:S01]  /*0c90*/  @!P2 LDG.E.S16 R18, desc[UR6][R28.64] ;  /* 0x000000061c12a981 */ /* 0x000322000c1e1700 */
[----:B-----5:R-:W-:-:S03]  /*0ca0*/  @!P3 IADD3 R9, R3, R26, RZ ;  /* 0x0000001a0309b210 */ /* 0x020fc60007ffe0ff */
[----:B------:R-:W5:Y:S01]  /*0cb0*/  @!P2 LDG.E.S16 R19, desc[UR6][R12.64] ;  /* 0x000000060c13a981 */ /* 0x000f62000c1e1700 */
[----:B------:R-:W-:-:S04]  /*0cc0*/  @!P3 IADD3 R26, R26, 0x80, RZ ;  /* 0x000000801a1ab810 */ /* 0x000fc80007ffe0ff */
[----:B------:R-:W-:Y:S01]  /*0cd0*/  ISETP.GE.AND P1, PT, R26, R5, PT ;  /* 0x000000051a00720c */ /* 0x000fe20003f26270 */
[----:B-1----:R-:W1:Y:S01]  /*0ce0*/  @!P3 LDC.64 R28, c[0x0][0x240] ;  /* 0x00009000ff1cbb82 */ /* 0x002e620000000a00 */
[----:B------:R-:W-:Y:S01]  /*0cf0*/  MOV R8, RZ ;  /* 0x000000ff00087202 */ /* 0x000fe20000000f00 */
[----:B0-----:R-:W-:-:S05]  /*0d00*/  @!P3 IMAD.WIDE.U32 R14, R9, 0x2, R14 ;  /* 0x00000002090eb825 */ /* 0x001fca00078e000e */
[----:B------:R0:W5:Y:S05]  /*0d10*/  @!P3 LDG.E.S16 R8, desc[UR6][R14.64] ;  /* 0x000000060e08b981 */ /* 0x00016a000c1e1700 */
[----:B0-----:R-:W0:Y:S01]  /*0d20*/  @!P1 LDC.64 R14, c[0x0][0x238] ;  /* 0x00008e00ff0e9b82 */ /* 0x001e220000000a00 */
[----:B------:R-:W-:Y:S01]  /*0d30*/  CS2R R12, SRZ ;  /* 0x00000000000c7805 */ /* 0x000fe2000001ff00 */
[----:B---3--:R-:W-:-:S05]  /*0d40*/  @!P3 IMAD.WIDE.U32 R16, R9, 0x2, R16 ;  /* 0x000000020910b825 */ /* 0x008fca00078e0010 */
[----:B------:R3:W5:Y:S01]  /*0d50*/  @!P3 LDG.E.S16 R13, desc[UR6][R16.64] ;  /* 0x00000006100db981 */ /* 0x000762000c1e1700 */
[----:B-1----:R-:W-:Y:S01]  /*0d60*/  @!P3 IMAD.WIDE.U32 R28, R9, 0x2, R28 ;  /* 0x00000002091cb825 */ /* 0x002fe200078e001c */
[----:B------:R-:W-:-:S04]  /*0d70*/  @!P1 IADD3 R9, R3, R26, RZ ;  /* 0x0000001a03099210 */ /* 0x000fc80007ffe0ff */
[----:B------:R0:W5:Y:S01]  /*0d80*/  @!P3 LDG.E.S16 R12, desc[UR6][R28.64] ;  /* 0x000000061c0cb981 */ /* 0x000162000c1e1700 */
[----:B---3--:R-:W1:Y:S01]  /*0d90*/  @!P1 LDC.64 R16, c[0x0][0x230] ;  /* 0x00008c00ff109b82 */ /* 0x008e620000000a00 */
[----:B0-----:R-:W-:-:S07]  /*0da0*/  @!P1 IMAD.WIDE.U32 R28, R9, 0x2, R14 ;  /* 0x00000002091c9825 */ /* 0x001fce00078e000e */
[----:B------:R-:W0:Y:S01]  /*0db0*/  @!P1 LDC.64 R14, c[0x0][0x240] ;  /* 0x00009000ff0e9b82 */ /* 0x000e220000000a00 */
[----:B------:R-:W-:-:S06]  /*0dc0*/  CS2R R26, SRZ ;  /* 0x00000000001a7805 */ /* 0x000fcc000001ff00 */
[----:B------:R-:W3:Y:S01]  /*0dd0*/  @!P1 LDG.E.S16 R27, desc[UR6][R28.64] ;  /* 0x000000061c1b9981 */ /* 0x000ee2000c1e1700 */
[----:B-1----:R-:W-:-:S05]  /*0de0*/  @!P1 IMAD.WIDE.U32 R16, R9, 0x2, R16 ;  /* 0x0000000209109825 */ /* 0x002fca00078e0010 */
[----:B------:R0:W3:Y:S02]  /*0df0*/  @!P1 LDG.E.S16 R26, desc[UR6][R16.64] ;  /* 0x00000006101a9981 */ /* 0x0000e4000c1e1700 */
[----:B0-----:R-:W-:Y:S01]  /*0e00*/  @!P1 IMAD.WIDE.U32 R16, R9, 0x2, R14 ;  /* 0x0000000209109825 */ /* 0x001fe200078e000e */
[----:B------:R-:W-:Y:S01]  /*0e10*/  HFMA2.MMA R9, -RZ, RZ, 0, 0 ;  /* 0x00000000ff097435 */ /* 0x000fe200000001ff */
[----:B------:R-:W0:Y:S09]  /*0e20*/  @!P0 LDC.64 R14, c[0x0][0x228] ;  /* 0x00008a00ff0e8b82 */ /* 0x000e320000000a00 */
[----:B------:R1:W3:Y:S01]  /*0e30*/  @!P1 LDG.E.S16 R9, desc[UR6][R16.64] ;  /* 0x0000000610099981 */ /* 0x0002e2000c1e1700 */
[----:B------:R-:W-:Y:S01]  /*0e40*/  @!P0 IADD3 R29, R3, R0, RZ ;  /* 0x00000000031d8210 */ /* 0x000fe20007ffe0ff */
[----:B------:R-:W-:-:S04]  /*0e50*/  @!P0 VIADD R0, R0, 0x80 ;  /* 0x0000008000008836 */ /* 0x000fc80000000000 */
[----:B0-----:R-:W-:-:S05]  /*0e60*/  @!P0 IMAD.WIDE.U32 R14, R29, 0x2, R14 ;  /* 0x000000021d0e8825 */ /* 0x001fca00078e000e */
[----:B------:R0:W-:Y:S01]  /*0e70*/  @!P0 STG.E.U16 desc[UR6][R14.64], R11 ;  /* 0x0000000b0e008986 */ /* 0x0001e2000c101506 */
[----:B------:R-:W-:Y:S01]  /*0e80*/  ISETP.GE.AND P0, PT, R0, R5, PT ;  /* 0x000000050000720c */ /* 0x000fe20003f06270 */
[----:B--2---:R-:W-:Y:S01]  /*0e90*/  IMAD R28, R23, UR4, RZ ;  /* 0x00000004171c7c24 */ /* 0x004fe2000f8e02ff */
[----:B------:R-:W-:Y:S01]  /*0ea0*/  BSSY B0, `(.L_x_13167) ;  /* 0x000003d000007945 */ /* 0x000fe20003800000 */
[----:B------:R-:W-:-:S03]  /*0eb0*/  IMAD R25, R25, UR4, RZ ;  /* 0x0000000419197c24 */ /* 0x000fc6000f8e02ff */
[----:B------:R-:W-:Y:S01]  /*0ec0*/  BSSY B1, `(.L_x_13168) ;  /* 0x0000034000017945 */ /* 0x000fe20003800000 */
[----:B------:R-:W-:-:S04]  /*0ed0*/  IMAD R21, R21, UR5, RZ ;  /* 0x0000000515157c24 */ /* 0x000fc8000f8e02ff */
[----:B------:R-:W-:Y:S02]  /*0ee0*/  IMAD R24, R21, R24, R25 ;  /* 0x0000001815187224 */ /* 0x000fe400078e0219 */
[----:B----4-:R-:W-:-:S04]  /*0ef0*/  IMAD R23, R4, UR5, RZ ;  /* 0x0000000504177c24 */ /* 0x010fc8000f8e02ff */
[----:B------:R-:W-:Y:S02]  /*0f00*/  IMAD R22, R23, R22, R28 ;  /* 0x0000001617167224 */ /* 0x000fe400078e021c */
[----:B-1----:R-:W-:Y:S02]  /*0f10*/  IMAD R17, R10, UR5, RZ ;  /* 0x000000050a117c24 */ /* 0x002fe4000f8e02ff */
[----:B------:R-:W-:-:S04]  /*0f20*/  IMAD R6, R6, UR4, RZ ;  /* 0x0000000406067c24 */ /* 0x000fc8000f8e02ff */
[----:B------:R-:W-:Y:S02]  /*0f30*/  IMAD R20, R17, R20, R6 ;  /* 0x0000001411147224 */ /* 0x000fe400078e0206 */
[----:B------:R-:W-:Y:S02]  /*0f40*/  IMAD R7, R7, UR5, RZ ;  /* 0x0000000507077c24 */ /* 0x000fe4000f8e02ff */
[----:B-----5:R-:W-:-:S04]  /*0f50*/  IMAD R19, R19, UR4, RZ ;  /* 0x0000000413137c24 */ /* 0x020fc8000f8e02ff */
[----:B------:R-:W-:Y:S02]  /*0f60*/  IMAD R18, R7, R18, R19 ;  /* 0x0000001207127224 */ /* 0x000fe400078e0213 */
[----:B0-----:R-:W-:Y:S02]  /*0f70*/  IMAD R11, R8, UR5, RZ ;  /* 0x00000005080b7c24 */ /* 0x001fe4000f8e02ff */
[----:B------:R-:W-:-:S04]  /*0f80*/  IMAD R13, R13, UR4, RZ ;  /* 0x000000040d0d7c24 */ /* 0x000fc8000f8e02ff */
[----:B------:R-:W-:Y:S02]  /*0f90*/  IMAD R12, R11, R12, R13 ;  /* 0x0000000c0b0c7224 */ /* 0x000fe400078e020d */
[----:B---3--:R-:W-:Y:S02]  /*0fa0*/  IMAD R4, R27, UR5, RZ ;  /* 0x000000051b047c24 */ /* 0x008fe4000f8e02ff */
[----:B------:R-:W-:-:S04]  /*0fb0*/  IMAD R26, R26, UR4, RZ ;  /* 0x000000041a1a7c24 */ /* 0x000fc8000f8e02ff */
[----:B------:R-:W-:Y:S01]  /*0fc0*/  IMAD R9, R4, R9, R26 ;  /* 0x0000000904097224 */ /* 0x000fe200078e021a */
[----:B------:R-:W-:Y:S06]  /*0fd0*/  @P0 BRA `(.L_x_13169) ;  /* 0x0000000000300947 */ /* 0x000fec0003800000 */
        /* <DEDUP_REMOVED lines=12> */
.L_x_13169:
[----:B------:R-:W-:-:S13]  /*10a0*/  ISETP.GE.AND P0, PT, R0, R5, PT ;  /* 0x000000050000720c */ /* 0x000fda0003f06270 */
[----:B------:R-:W-:Y:S05]  /*10b0*/  @P0 BRA `(.L_x_13171) ;  /* 0x0000000000300947 */ /* 0x000fea0003800000 */
[----:B0-----:R-:W0:Y:S01]  /*10c0*/  LDC.64 R6, c[0x0][0x228] ;  /* 0x00008a00ff067b82 */ /* 0x001e220000000a00 */
[----:B------:R-:W-:Y:S02]  /*10d0*/  IADD3 R11, R3, R0, RZ ;  /* 0x00000000030b7210 */ /* 0x000fe40007ffe0ff */
[----:B------:R-:W-:-:S03]  /*10e0*/  IADD3 R0, R0, 0x80, RZ ;  /* 0x0000008000007810 */ /* 0x000fc60007ffe0ff */
[----:B0-----:R-:W-:-:S05]  /*10f0*/  IMAD.WIDE.U32 R6, R11, 0x2, R6 ;  /* 0x000000020b067825 */ /* 0x001fca00078e0006 */
[----:B------:R1:W-:Y:S02]  /*1100*/  STG.E.U16 desc[UR6][R6.64], R22 ;  /* 0x0000001606007986 */ /* 0x0003e4000c101506 */
.L_x_13170:
[----:B------:R-:W-:-:S13]  /*1110*/  ISETP.GE.AND P0, PT, R0, R5, PT ;  /* 0x000000050000720c */ /* 0x000fda0003f06270 */
[----:B------:R-:W-:Y:S05]  /*1120*/  @P0 BRA `(.L_x_13172) ;  /* 0x0000000000340947 */ /* 0x000fea0003800000 */
[----:B01----:R-:W0:Y:S01]  /*1130*/  LDC.64 R6, c[0x0][0x228] ;  /* 0x00008a00ff067b82 */ /* 0x003e220000000a00 */
[----:B------:R-:W-:Y:S01]  /*1140*/  IMAD.IADD R11, R3, 0x1, R0 ;  /* 0x00000001030b7824 */ /* 0x000fe200078e0200 */
[----:B------:R-:W-:-:S03]  /*1150*/  IADD3 R0, R0, 0x80, RZ ;  /* 0x0000008000007810 */ /* 0x000fc60007ffe0ff */
[----:B0-----:R-:W-:-:S05]  /*1160*/  IMAD.WIDE.U32 R6, R11, 0x2, R6 ;  /* 0x000000020b067825 */ /* 0x001fca00078e0006 */
[----:B------:R1:W-:Y:S02]  /*1170*/  STG.E.U16 desc[UR6][R6.64], R20 ;  /* 0x0000001406007986 */ /* 0x0003e4000c101506 */
.L_x_13171:
        /* <DEDUP_REMOVED lines=8> */
.L_x_13172:
[----:B------:R-:W-:Y:S05]  /*1200*/  BSYNC B1 ;  /* 0x0000000000017941 */ /* 0x000fea0003800000 */
.L_x_13168:
[----:B------:R-:W-:-:S13]  /*1210*/  ISETP.GE.AND P0, PT, R0, R5, PT ;  /* 0x000000050000720c */ /* 0x000fda0003f06270 */
[----:B012---:R-:W0:Y:S01]  /*1220*/  @!P0 LDC.64 R6, c[0x0][0x228] ;  /* 0x00008a00ff068b82 */ /* 0x007e220000000a00 */
[----:B------:R-:W-:Y:S02]  /*1230*/  @!P0 IADD3 R11, R3, R0, RZ ;  /* 0x00000000030b8210 */ /* 0x000fe40007ffe0ff */
[----:B------:R-:W-:-:S03]  /*1240*/  @!P0 IADD3 R0, R0, 0x80, RZ ;  /* 0x0000008000008810 */ /* 0x000fc60007ffe0ff */
[----:B0-----:R-:W-:-:S05]  /*1250*/  @!P0 IMAD.WIDE.U32 R6, R11, 0x2, R6 ;  /* 0x000000020b068825 */ /* 0x001fca00078e0006 */
[----:B------:R2:W-:Y:S02]  /*1260*/  @!P0 STG.E.U16 desc[UR6][R6.64], R12 ;  /* 0x0000000c06008986 */ /* 0x0005e4000c101506 */
.L_x_13173:
[----:B------:R-:W-:Y:S05]  /*1270*/  BSYNC B0 ;  /* 0x0000000000007941 */ /* 0x000fea0003800000 */
.L_x_13167:
        /* <DEDUP_REMOVED lines=8> */
.L_x_13174:
        /* <DEDUP_REMOVED lines=16> */
.L_x_24172:


//--------------------- .text._ZN2at6native29vectorized_elementwise_kernelILi4EZZZNS0_54_GLOBAL__N__d8c5977b_16_LinearAlgebra_cu_140f0503_289316addr_kernel_cudaERNS_14TensorIteratorERKN3c106ScalarES8_ENKUlvE_clEvENKUlvE3_clEvEUlsssE0_St5arrayIPcLm4EEEEviT0_T1_ --------------------------
	.section	.text._ZN2at6native29vectorized_elementwise_kernelILi4EZZZNS0_54_GLOBAL__N__d8c5977b_16_LinearAlgebra_cu_140f0503_289316addr_kernel_cudaERNS_14TensorIteratorERKN3c106ScalarES8_ENKUlvE_clEvENKUlvE3_clEvEUlsssE0_St5arrayIPcLm4EEEEviT0_T1_,"ax",@progbits
	.align	128
        .global         _ZN2at6native29vectorized_elementwise_kernelILi4EZZZNS0_54_GLOBAL__N__d8c5977b_16_LinearAlgebra_cu_140f0503_289316addr_kernel_cudaERNS_14TensorIteratorERKN3c106ScalarES8_ENKUlvE_clEvENKUlvE3_clEvEUlsssE0_St5arrayIPcLm4EEEEviT0_T1_
        .type           _ZN2at6native29vectorized_elementwise_kernelILi4EZZZNS0_54_GLOBAL__N__d8c5977b_16_LinearAlgebra_cu_140f0503_289316addr_kernel_cudaERNS_14TensorIteratorERKN3c106ScalarES8_ENKUlvE_clEvENKUlvE3_clEvEUlsssE0_St5arrayIPcLm4EEEEviT0_T1_,@function
        .size           _ZN2at6native29vectorized_elementwise_kernelILi4EZZZNS0_54_GLOBAL__N__d8c5977b_16_LinearAlgebra_cu_140f0503_289316addr_kernel_cudaERNS_14TensorIteratorERKN3c106ScalarES8_ENKUlvE_clEvENKUlvE3_clEvEUlsssE0_St5arrayIPcLm4EEEEviT0_T1_,(.L_x_24173 - _ZN2at6native29vectorized_elementwise_kernelILi4EZZZNS0_54_GLOBAL__N__d8c5977b_16_LinearAlgebra_cu_140f0503_289316addr_kernel_cudaERNS_14TensorIteratorERKN3c106ScalarES8_ENKUlvE_clEvENKUlvE3_clEvEUlsssE0_St5arrayIPcLm4EEEEviT0_T1_)
        .other          _ZN2at6native29vectorized_elementwise_kernelILi4EZZZNS0_54_GLOBAL__N__d8c5977b_16_LinearAlgebra_cu_140f0503_289316addr_kernel_cudaERNS_14TensorIteratorERKN3c106ScalarES8_ENKUlvE_clEvENKUlvE3_clEvEUlsssE0_St5arrayIPcLm4EEEEviT0_T1_,@"STO_CUDA_ENTRY STV_DEFAULT"
_ZN2at6native29vectorized_elementwise_kernelILi4EZZZNS0_54_GLOBAL__N__d8c5977b_16_LinearAlgebra_cu_140f0503_289316addr_kernel_cudaERNS_14TensorIteratorERKN3c106ScalarES8_ENKUlvE_clEvENKUlvE3_clEvEUlsssE0_St5arrayIPcLm4EEEEviT0_T1_:
.text._ZN2at6native29vectorized_elementwise_kernelILi4EZZZNS0_54_GLOBAL__N__d8c5977b_16_LinearAlgebra_cu_140f0503_289316addr_kernel_cudaERNS_14TensorIteratorERKN3c106ScalarES8_ENKUlvE_clEvENKUlvE3_clEvEUlsssE0_St5arrayIPcLm4EEEEviT0_T1_:
        /* <DEDUP_REMOVED lines=15> */
[----:B--2---:R-:W-:Y:S01]  /*00f0*/  IMAD.WIDE R4, R3, 0x2, R4 ;  /* 0x0000000203047825 */ /* 0x004fe200078e0204 */
[----:B------:R-:W2:Y:S03]  /*0100*/  LDG.E.64 R10, desc[UR6][R18.64] ;  /* 0x00000006120a7981 */ /* 0x000ea6000c1e1b00 */
[----:B------:R-:W-:-:S04]  /*0110*/  IMAD.WIDE.U32 R16, R0, 0x8, R4 ;  /* 0x0000000800107825 */ /* 0x000fc800078e0004 */
[----:B---3--:R-:W-:Y:S01]  /*0120*/  IMAD.WIDE R4, R3, 0x2, R8 ;  /* 0x0000000203047825 */ /* 0x008fe200078e0208 */
[----:B------:R-:W3:Y:S04]  /*0130*/  LDG.E.64 R14, desc[UR6][R16.64] ;  /* 0x00000006100e7981 */ /* 0x000ee8000c1e1b00 */
[----:B------:R0:W4:Y:S01]  /*0140*/  LDG.E.64 R8, desc[UR6][R16.64+0x400] ;  /* 0x0004000610087981 */ /* 0x000122000c1e1b00 */
[----:B------:R-:W-:-:S03]  /*0150*/  IMAD.WIDE.U32 R22, R0, 0x8, R4 ;  /* 0x0000000800167825 */ /* 0x000fc600078e0004 */
[----:B------:R-:W5:Y:S04]  /*0160*/  LDG.E.64 R4, desc[UR6][R18.64+0x400] ;  /* 0x0004000612047981 */ /* 0x000f68000c1e1b00 */
[----:B------:R-:W4:Y:S04]  /*0170*/  LDG.E.64 R12, desc[UR6][R22.64] ;  /* 0x00000006160c7981 */ /* 0x000f28000c1e1b00 */
[----:B------:R1:W5:Y:S01]  /*0180*/  LDG.E.64 R6, desc[UR6][R22.64+0x400] ;  /* 0x0004000616067981 */ /* 0x000362000c1e1b00 */
[----:B------:R-:W-:Y:S01]  /*0190*/  ULDC.U16 UR5, c[0x0][0x21a] ;  /* 0x0000868000057ab9 */ /* 0x000fe20000000400 */
[----:B------:R-:W-:-:S02]  /*01a0*/  UPRMT UR4, UR4, 0x9910, URZ ;  /* 0x0000991004047896 */ /* 0x000fc4000800003f */
[----:B------:R-:W-:Y:S01]  /*01b0*/  UPRMT UR5, UR5, 0x9910, URZ ;  /* 0x0000991005057896 */ /* 0x000fe2000800003f */
[C---:B--2---:R-:W-:Y:S02]  /*01c0*/  LOP3.LUT R20, R10.reuse, 0xffff, RZ, 0xc0, !PT ;  /* 0x0000ffff0a147812 */ /* 0x044fe400078ec0ff */
[----:B------:R-:W-:Y:S02]  /*01d0*/  PRMT R21, R10, 0x7732, RZ ;  /* 0x000077320a157816 */ /* 0x000fe400000000ff */
[C---:B0-----:R-:W-:Y:S02]  /*01e0*/  LOP3.LUT R16, R11.reuse, 0xffff, RZ, 0xc0, !PT ;  /* 0x0000ffff0b107812 */ /* 0x041fe400078ec0ff */
[----:B------:R-:W-:Y:S02]  /*01f0*/  PRMT R17, R11, 0x7732, RZ ;  /* 0x000077320b117816 */ /* 0x000fe400000000ff */
[----:B------:R-:W0:Y:S01]  /*0200*/  LDC.64 R10, c[0x0][0x228] ;  /* 0x00008a00ff0a7b82 */ /* 0x000e220000000a00 */
[----:B---3--:R-:W-:-:S02]  /*0210*/  PRMT R27, R15, 0x7732, RZ ;  /* 0x000077320f1b7816 */ /* 0x008fc400000000ff */
[C---:B------:R-:W-:Y:S02]  /*0220*/  PRMT R26, R14.reuse, 0x7732, RZ ;  /* 0x000077320e1a7816 */ /* 0x040fe400000000ff */
[----:B------:R-:W-:Y:S02]  /*0230*/  LOP3.LUT R24, R14, 0xffff, RZ, 0xc0, !PT ;  /* 0x0000ffff0e187812 */ /* 0x000fe400078ec0ff */
[----:B------:R-:W-:Y:S02]  /*0240*/  LOP3.LUT R25, R15, 0xffff, RZ, 0xc0, !PT ;  /* 0x0000ffff0f197812 */ /* 0x000fe400078ec0ff */
[----:B-1----:R-:W-:Y:S02]  /*0250*/  MOV R23, R27 ;  /* 0x0000001b00177202 */ /* 0x002fe40000000f00 */
[----:B------:R-:W-:Y:S01]  /*0260*/  MOV R22, R26 ;  /* 0x0000001a00167202 */ /* 0x000fe20000000f00 */
[----:B------:R-:W-:Y:S01]  /*0270*/  IMAD R15, R24, UR4, RZ ;  /* 0x00000004180f7c24 */ /* 0x000fe2000f8e02ff */
[----:B----4-:R-:W-:-:S02]  /*0280*/  LOP3.LUT R14, R12, 0xffff, RZ, 0xc0, !PT ;  /* 0x0000ffff0c0e7812 */ /* 0x010fc400078ec0ff */
[----:B------:R-:W-:Y:S01]  /*0290*/  PRMT R18, R12, 0x7732, RZ ;  /* 0x000077320c127816 */ /* 0x000fe200000000ff */
[----:B------:R-:W-:Y:S01]  /*02a0*/  IMAD R12, R20, UR5, RZ ;  /* 0x00000005140c7c24 */ /* 0x000fe2000f8e02ff */
[C---:B------:R-:W-:Y:S01]  /*02b0*/  LOP3.LUT R2, R13.reuse, 0xffff, RZ, 0xc0, !PT ;  /* 0x0000ffff0d027812 */ /* 0x040fe200078ec0ff */
[----:B------:R-:W-:Y:S01]  /*02c0*/  IMAD R16, R16, UR5, RZ ;  /* 0x0000000510107c24 */ /* 0x000fe2000f8e02ff */
[----:B------:R-:W-:Y:S01]  /*02d0*/  PRMT R19, R13, 0x7732, RZ ;  /* 0x000077320d137816 */ /* 0x000fe200000000ff */
[----:B------:R-:W-:Y:S02]  /*02e0*/  IMAD R13, R25, UR4, RZ ;  /* 0x00000004190d7c24 */ /* 0x000fe4000f8e02ff */
[----:B------:R-:W-:Y:S02]  /*02f0*/  IMAD R23, R23, UR4, RZ ;  /* 0x0000000417177c24 */ /* 0x000fe4000f8e02ff */
[----:B------:R-:W-:Y:S02]  /*0300*/  IMAD R20, R17, UR5, RZ ;  /* 0x0000000511147c24 */ /* 0x000fe4000f8e02ff */
[----:B------:R-:W-:-:S02]  /*0310*/  IMAD R22, R22, UR4, RZ ;  /* 0x0000000416167c24 */ /* 0x000fc4000f8e02ff */
[----:B------:R-:W-:Y:S02]  /*0320*/  IMAD R21, R21, UR5, RZ ;  /* 0x0000000515157c24 */ /* 0x000fe4000f8e02ff */
[----:B------:R-:W-:Y:S01]  /*0330*/  IMAD R12, R12, R14, R15 ;  /* 0x0000000e0c0c7224 */ /* 0x000fe200078e020f */
[----:B------:R-:W-:Y:S01]  /*0340*/  LOP3.LUT R14, R8, 0xffff, RZ, 0xc0, !PT ;  /* 0x0000ffff080e7812 */ /* 0x000fe200078ec0ff */
[----:B------:R-:W-:Y:S02]  /*0350*/  IMAD R2, R16, R2, R13 ;  /* 0x0000000210027224 */ /* 0x000fe400078e020d */
[----:B------:R-:W-:Y:S01]  /*0360*/  IMAD R15, R20, R19, R23 ;  /* 0x00000013140f7224 */ /* 0x000fe200078e0217 */
[----:B------:R-:W-:Y:S01]  /*0370*/  PRMT R19, R9, 0x7732, RZ ;  /* 0x0000773209137816 */ /* 0x000fe200000000ff */
[----:B------:R-:W-:Y:S01]  /*0380*/  IMAD R13, R21, R18, R22 ;  /* 0x00000012150d7224 */ /* 0x000fe200078e0216 */
[----:B------:R-:W-:Y:S01]  /*0390*/  PRMT R18, R8, 0x7732, RZ ;  /* 0x0000773208127816 */ /* 0x000fe200000000ff */
[----:B0-----:R-:W-:Y:S01]  /*03a0*/  IMAD.WIDE.U32 R10, R3, 0x2, R10 ;  /* 0x00000002030a7825 */ /* 0x001fe200078e000a */
[----:B-----5:R-:W-:-:S02]  /*03b0*/  PRMT R21, R5, 0x7732, RZ ;  /* 0x0000773205157816 */ /* 0x020fc400000000ff */
[----:B------:R-:W-:Y:S02]  /*03c0*/  LOP3.LUT R16, R9, 0xffff, RZ, 0xc0, !PT ;  /* 0x0000ffff09107812 */ /* 0x000fe400078ec0ff */
[C---:B------:R-:W-:Y:S02]  /*03d0*/  LOP3.LUT R3, R6.reuse, 0xffff, RZ, 0xc0, !PT ;  /* 0x0000ffff06037812 */ /* 0x040fe400078ec0ff */
[----:B------:R-:W-:Y:S01]  /*03e0*/  PRMT R20, R6, 0x7732, RZ ;  /* 0x0000773206147816 */ /* 0x000fe200000000ff */
[----:B------:R-:W-:Y:S01]  /*03f0*/  IMAD R6, R14, UR4, RZ ;  /* 0x000000040e067c24 */ /* 0x000fe2000f8e02ff */
[C---:B------:R-:W-:Y:S02]  /*0400*/  LOP3.LUT R8, R4.reuse, 0xffff, RZ, 0xc0, !PT ;  /* 0x0000ffff04087812 */ /* 0x040fe400078ec0ff */
[----:B------:R-:W-:Y:S02]  /*0410*/  PRMT R9, R4, 0x7732, RZ ;  /* 0x0000773204097816 */ /* 0x000fe400000000ff */
[----:B------:R-:W-:-:S02]  /*0420*/  LOP3.LUT R4, R7, 0xffff, RZ, 0xc0, !PT ;  /* 0x0000ffff07047812 */ /* 0x000fc400078ec0ff */
[----:B------:R-:W-:Y:S02]  /*0430*/  PRMT R22, R7, 0x7732, RZ ;  /* 0x0000773207167816 */ /* 0x000fe400000000ff */
[----:B------:R-:W-:Y:S02]  /*0440*/  MOV R14, R19 ;  /* 0x00000013000e7202 */ /* 0x000fe40000000f00 */
[----:B------:R-:W-:Y:S02]  /*0450*/  LOP3.LUT R17, R5, 0xffff, RZ, 0xc0, !PT ;  /* 0x0000ffff05117812 */ /* 0x000fe400078ec0ff */
[----:B------:R-:W-:Y:S02]  /*0460*/  MOV R7, R18 ;  /* 0x0000001200077202 */ /* 0x000fe40000000f00 */
[----:B------:R-:W-:Y:S01]  /*0470*/  MOV R19, R21 ;  /* 0x0000001500137202 */ /* 0x000fe20000000f00 */
[----:B------:R-:W-:Y:S01]  /*0480*/  IMAD R5, R16, UR4, RZ ;  /* 0x0000000410057c24 */ /* 0x000fe2000f8e02ff */
[----:B------:R-:W-:Y:S01]  /*0490*/  MOV R16, R20 ;  /* 0x0000001400107202 */ /* 0x000fe20000000f00 */
[----:B------:R-:W-:-:S02]  /*04a0*/  IMAD R18, R14, UR4, RZ ;  /* 0x000000040e127c24 */ /* 0x000fc4000f8e02ff */
[----:B------:R-:W-:Y:S02]  /*04b0*/  IMAD R8, R8, UR5, RZ ;  /* 0x0000000508087c24 */ /* 0x000fe4000f8e02ff */
[----:B------:R-:W-:Y:S02]  /*04c0*/  IMAD R17, R17, UR5, RZ ;  /* 0x0000000511117c24 */ /* 0x000fe4000f8e02ff */
[----:B------:R-:W-:Y:S02]  /*04d0*/  IMAD.MOV.U32 R20, RZ, RZ, R22 ;  /* 0x000000ffff147224 */ /* 0x000fe400078e0016 */
[----:B------:R-:W-:Y:S02]  /*04e0*/  IMAD R7, R7, UR4, RZ ;  /* 0x0000000407077c24 */ /* 0x000fe4000f8e02ff */
[----:B------:R-:W-:Y:S02]  /*04f0*/  IMAD R14, R9, UR5, RZ ;  /* 0x00000005090e7c24 */ /* 0x000fe4000f8e02ff */
[----:B------:R-:W-:-:S02]  /*0500*/  IMAD R19, R19, UR5, RZ ;  /* 0x0000000513137c24 */ /* 0x000fc4000f8e02ff */
[----:B------:R-:W-:Y:S02]  /*0510*/  IMAD R3, R8, R3, R6 ;  /* 0x0000000308037224 */ /* 0x000fe400078e0206 */
[----:B------:R-:W-:Y:S02]  /*0520*/  IMAD R4, R17, R4, R5 ;  /* 0x0000000411047224 */ /* 0x000fe400078e0205 */
[----:B------:R-:W-:Y:S02]  /*0530*/  IMAD R14, R14, R16, R7 ;  /* 0x000000100e0e7224 */ /* 0x000fe400078e0207 */
[----:B------:R-:W-:Y:S01]  /*0540*/  IMAD R19, R19, R20, R18 ;  /* 0x0000001413137224 */ /* 0x000fe200078e0212 */
[----:B------:R-:W-:Y:S01]  /*0550*/  PRMT R12, R12, 0x5410, R13 ;  /* 0x000054100c0c7816 */ /* 0x000fe2000000000d */
[----:B------:R-:W-:Y:S01]  /*0560*/  IMAD.WIDE R10, R0, 0x8, R10 ;  /* 0x00000008000a7825 */ /* 0x000fe200078e020a */
[----:B------:R-:W-:Y:S02]  /*0570*/  PRMT R13, R2, 0x5410, R15 ;  /* 0x00005410020d7816 */ /* 0x000fe4000000000f */
[----:B------:R-:W-:-:S02]  /*0580*/  PRMT R14, R3, 0x5410, R14 ;  /* 0x00005410030e7816 */ /* 0x000fc4000000000e */
[----:B------:R-:W-:Y:S01]  /*0590*/  PRMT R15, R4, 0x5410, R19 ;  /* 0x00005410040f7816 */ /* 0x000fe20000000013 */
[----:B------:R-:W-:Y:S04]  /*05a0*/  STG.E.64 desc[UR6][R10.64], R12 ;  /* 0x0000000c0a007986 */ /* 0x000fe8000c101b06 */
[----:B------:R-:W-:Y:S01]  /*05b0*/  STG.E.64 desc[UR6][R10.64+0x400], R14 ;  /* 0x0004000e0a007986 */ /* 0x000fe2000c101b06 */
[----:B------:R-:W-:Y:S05]  /*05c0*/  EXIT ;  /* 0x000000000000794d */ /* 0x000fea0003800000 */
.L_x_13175:
[----:B------:R-:W0:Y:S01]  /*05d0*/  S2R R0, SR_TID.X ;  /* 0x0000000000007919 */ /* 0x000e220000002100 */
[----:B------:R-:W-:Y:S01]  /*05e0*/  HFMA2.MMA R4, -RZ, RZ, 0, 0 ;  /* 0x00000000ff047435 */ /* 0x000fe200000001ff */
[----:B------:R-:W-:Y:S01]  /*05f0*/  MOV R10, RZ ;  /* 0x000000ff000a7202 */ /* 0x000fe20000000f00 */
[----:B------:R-:W-:Y:S01]  /*0600*/  IMAD.MOV.U32 R2, RZ, RZ, RZ ;  /* 0x000000ffff027224 */ /* 0x000fe200078e00ff */
[----:B------:R-:W-:Y:S01]  /*0610*/  ULDC.U16 UR4, c[0x0][0x218] ;  /* 0x0000860000047ab9 */ /* 0x000fe20000000400 */
        /* <DEDUP_REMOVED lines=8> */
[----:B------:R-:W-:-:S06]  /*06a0*/  @!P1 IADD3 R19, R3, R26, RZ ;  /* 0x0000001a03139210 */ /* 0x000fcc0007ffe0ff */
        /* <DEDUP_REMOVED lines=9> */
[----:B------:R-:W-:-:S10]  /*0740*/  HFMA2.MMA R6, -RZ, RZ, 0, 0 ;  /* 0x00000000ff067435 */ /* 0x000fd400000001ff */
[----:B------:R2:W3:Y:S01]  /*0750*/  @!P0 LDG.E.S16 R6, desc[UR6][R14.64] ;  /* 0x000000060e068981 */ /* 0x0004e2000c1e1700 */
[----:B0-----:R-:W-:-:S04]  /*0760*/  @!P1 IMAD.WIDE.U32 R12, R19, 0x2, R12 ;  /* 0x00000002130c9825 */ /* 0x001fc800078e000c */
[----:B-1----:R-:W-:Y:S01]  /*0770*/  @!P1 IMAD.WIDE.U32 R8, R19, 0x2, R8 ;  /* 0x0000000213089825 */ /* 0x002fe200078e0008 */
[----:B------:R-:W-:Y:S01]  /*0780*/  CS2R R18, SRZ ;  /* 0x0000000000127805 */ /* 0x000fe2000001ff00 */
[----:B------:R0:W3:Y:S05]  /*0790*/  @!P1 LDG.E.S16 R2, desc[UR6][R12.64] ;  /* 0x000000060c029981 */ /* 0x0000ea000c1e1700 */
[----:B------:R-:W3:Y:S04]  /*07a0*/  @!P1 LDG.E.S16 R18, desc[UR6][R8.64] ;  /* 0x0000000608129981 */ /* 0x000ee8000c1e1700 */
[----:B------:R1:W3:Y:S01]  /*07b0*/  @!P1 LDG.E.S16 R19, desc[UR6][R24.64] ;  /* 0x0000000618139981 */ /* 0x0002e2000c1e1700 */
[----:B------:R-:W-:-:S04]  /*07c0*/  @!P1 IADD3 R26, R26, 0x80, RZ ;  /* 0x000000801a1a9810 */ /* 0x000fc80007ffe0ff */
        /* <DEDUP_REMOVED lines=21> */
[----:B------:R2:W3:Y:S03]  /*0920*/  @!P2 LDG.E.S16 R21, desc[UR6][R16.64] ;  /* 0x000000061015a981 */ /* 0x0004e6000c1e1700 */
[----:B------:R-:W-:Y:S01]  /*0930*/  @!P1 IMAD.IADD R27, R3, 0x1, R26 ;  /* 0x00000001031b9824 */ /* 0x000fe200078e021a */
[----:B------:R-:W-:Y:S01]  /*0940*/  @!P1 IADD3 R26, R26, 0x80, RZ ;  /* 0x000000801a1a9810 */ /* 0x000fe20007ffe0ff */
        /* <DEDUP_REMOVED lines=21> */
[----:B-1----:R-:W-:-:S08]  /*0aa0*/  @!P3 IMAD.WIDE.U32 R8, R7, 0x2, R8 ;  /* 0x000000020708b825 */ /* 0x002fd000078e0008 */
[----:B------:R1:W4:Y:S01]  /*0ab0*/  @!P3 LDG.E.S16 R4, desc[UR6][R12.64] ;  /* 0x000000060c04b981 */ /* 0x000322000c1e1700 */
[----:B------:R-:W-:-:S03]  /*0ac0*/  @!P2 IADD3 R7, R3, R26, RZ ;  /* 0x0000001a0307a210 */ /* 0x000fc60007ffe0ff */
        /* <DEDUP_REMOVED lines=83> */
.L_x_13178:
[----:B------:R-:W-:-:S13]  /*1000*/  ISETP.GE.AND P0, PT, R0, R5, PT ;  /* 0x000000050000720c */ /* 0x000fda0003f06270 */
[----:B------:R-:W-:Y:S05]  /*1010*/  @P0 BRA `(.L_x_13180) ;  /* 0x0000000000300947 */ /* 0x000fea0003800000 */
[----:B0-----:R-:W0:Y:S01]  /*1020*/  LDC.64 R6, c[0x0][0x228] ;  /* 0x00008a00ff067b82 */ /* 0x001e220000000a00 */
[----:B------:R-:W-:Y:S02]  /*1030*/  IADD3 R11, R3, R0, RZ ;  /* 0x00000000030b7210 */ /* 0x000fe40007ffe0ff */
[----:B------:R-:W-:-:S03]  /*1040*/  IADD3 R0, R0, 0x80, RZ ;  /* 0x0000008000007810 */ /* 0x000fc60007ffe0ff */
[----:B0-----:R-:W-:-:S05]  /*1050*/  IMAD.WIDE.U32 R6, R11, 0x2, R6 ;  /* 0x000000020b067825 */ /* 0x001fca00078e0006 */
[----:B------:R1:W-:Y:S02]  /*1060*/  STG.E.U16 desc[UR6][R6.64], R22 ;  /* 0x0000001606007986 */ /* 0x0003e4000c101506 */
.L_x_13179:
[----:B------:R-:W-:-:S13]  /*1070*/  ISETP.GE.AND P0, PT, R0, R5, PT ;  /* 0x000000050000720c */ /* 0x000fda0003f06270 */
[----:B------:R-:W-:Y:S05]  /*1080*/  @P0 BRA `(.L_x_13181) ;  /* 0x0000000000340947 */ /* 0x000fea0003800000 */
[----:B01----:R-:W0:Y:S01]  /*1090*/  LDC.64 R6, c[0x0][0x228] ;  /* 0x00008a00ff067b82 */ /* 0x003e220000000a00 */
[----:B------:R-:W-:Y:S01]  /*10a0*/  IMAD.IADD R11, R3, 0x1, R0 ;  /* 0x00000001030b7824 */ /* 0x000fe200078e0200 */
[----:B------:R-:W-:-:S03]  /*10b0*/  IADD3 R0, R0, 0x80, RZ ;  /* 0x0000008000007810 */ /* 0x000fc60007ffe0ff */
[----:B0-----:R-:W-:-:S05]  /*10c0*/  IMAD.WIDE.U32 R6, R11, 0x2, R6 ;  /* 0x000000020b067825 */ /* 0x001fca00078e0006 */
[----:B------:R1:W-:Y:S02]  /*10d0*/  STG.E.U16 desc[UR6][R6.64], R20 ;  /* 0x0000001406007986 */ /* 0x0003e4000c101506 */
.L_x_13180:
        /* <DEDUP_REMOVED lines=8> */
.L_x_13181:
[----:B------:R-:W-:Y:S05]  /*1160*/  BSYNC B1 ;  /* 0x0000000000017941 */ /* 0x000fea0003800000 */
.L_x_13177:
[----:B------:R-:W-:-:S13]  /*1170*/  ISETP.GE.AND P0, PT, R0, R5, PT ;  /* 0x000000050000720c */ /* 0x000fda0003f06270 */
[----:B012---:R-:W0:Y:S01]  /*1180*/  @!P0 LDC.64 R6, c[0x0][0x228] ;  /* 0x00008a00ff068b82 */ /* 0x007e220000000a00 */
[----:B------:R-:W-:Y:S02]  /*1190*/  @!P0 IADD3 R11, R3, R0, RZ ;  /* 0x00000000030b8210 */ /* 0x000fe40007ffe0ff */
[----:B------:R-:W-:-:S03]  /*11a0*/  @!P0 IADD3 R0, R0, 0x80, RZ ;  /* 0x0000008000008810 */ /* 0x000fc60007ffe0ff */
[----:B0-----:R-:W-:-:S05]  /*11b0*/  @!P0 IMAD.WIDE.U32 R6, R11, 0x2, R6 ;  /* 0x000000020b068825 */ /* 0x001fca00078e0006 */
[----:B------:R2:W-:Y:S02]  /*11c0*/  @!P0 STG.E.U16 desc[UR6][R6.64], R12 ;  /* 0x0000000c06008986 */ /* 0x0005e4000c101506 */
.L_x_13182:
[----:B------:R-:W-:Y:S05]  /*11d0*/  BSYNC B0 ;  /* 0x0000000000007941 */ /* 0x000fea0003800000 */
.L_x_13176:
        /* <DEDUP_REMOVED lines=8> */
.L_x_13183:
        /* <DEDUP_REMOVED lines=10> */
.L_x_24173:


//--------------------- .text._ZN2at6native29vectorized_elementwise_kernelILi8EZZZNS0_54_GLOBAL__N__d8c5977b_16_LinearAlgebra_cu_140f0503_289316addr_kernel_cudaERNS_14TensorIteratorERKN3c106ScalarES8_ENKUlvE_clEvENKUlvE3_clEvEUlsssE0_St5arrayIPcLm4EEEEviT0_T1_ --------------------------
	.section	.text._ZN2at6native29vectorized_elementwise_kernelILi8EZZZNS0_54_GLOBAL__N__d8c5977b_16_LinearAlgebra_cu_140f0503_289316addr_kernel_cudaERNS_14TensorIteratorERKN3c106ScalarES8_ENKUlvE_clEvENKUlvE3_clEvEUlsssE0_St5arrayIPcLm4EEEEviT0_T1_,"ax",@progbits
	.align	128
        .global         _ZN2at6native29vectorized_elementwise_kernelILi8EZZZNS0_54_GLOBAL__N__d8c5977b_16_LinearAlgebra_cu_140f0503_289316addr_kernel_cudaERNS_14TensorIteratorERKN3c106ScalarES8_ENKUlvE_clEvENKUlvE3_clEvEUlsssE0_St5arrayIPcLm4EEEEviT0_T1_
        .type           _ZN2at6native29vectorized_elementwise_kernelILi8EZZZNS0_54_GLOBAL__N__d8c5977b_16_LinearAlgebra_cu_140f0503_289316addr_kernel_cudaERNS_14TensorIteratorERKN3c106ScalarES8_ENKUlvE_clEvENKUlvE3_clEvEUlsssE0_St5arrayIPcLm4EEEEviT0_T1_,@function
        .size           _ZN2at6native29vectorized_elementwise_kernelILi8EZZZNS0_54_GLOBAL__N__d8c5977b_16_LinearAlgebra_cu_140f0503_289316addr_kernel_cudaERNS_14TensorIteratorERKN3c106ScalarES8_ENKUlvE_clEvENKUlvE3_clEvEUlsssE0_St5arrayIPcLm4EEEEviT0_T1_,(.L_x_24174 - _ZN2at6native29vectorized_elementwise_kernelILi8EZZZNS0_54_GLOBAL__N__d8c5977b_16_LinearAlgebra_cu_140f0503_289316addr_kernel_cudaERNS_14TensorIteratorERKN3c106ScalarES8_ENKUlvE_clEvENKUlvE3_clEvEUlsssE0_St5arrayIPcLm4EEEEviT0_T1_)
        .other          _ZN2at6native29vectorized_elementwise_kernelILi8EZZZNS0_54_GLOBAL__N__d8c5977b_16_LinearAlgebra_cu_140f0503_289316addr_kernel_cudaERNS_14TensorIteratorERKN3c106ScalarES8_ENKUlvE_clEvENKUlvE3_clEvEUlsssE0_St5arrayIPcLm4EEEEviT0_T1_,@"STO_CUDA_ENTRY STV_DEFAULT"
_ZN2at6native29vectorized_elementwise_kernelILi8EZZZNS0_54_GLOBAL__N__d8c5977b_16_LinearAlgebra_cu_140f0503_289316addr_kernel_cudaERNS_14TensorIteratorERKN3c106ScalarES8_ENKUlvE_clEvENKUlvE3_clEvEUlsssE0_St5arrayIPcLm4EEEEviT0_T1_:
.text._ZN2at6native29vectorized_elementwise_kernelILi8EZZZNS0_54_GLOBAL__N__d8c5977b_16_LinearAlgebra_cu_140f0503_289316addr_kernel_cudaERNS_14TensorIteratorERKN3c106ScalarES8_ENKUlvE_clEvENKUlvE3_clEvEUlsssE0_St5arrayIPcLm4EEEEviT0_T1_:
        /* <DEDUP_REMOVED lines=15> */
[C---:B--2---:R-:W-:Y:S02]  /*00f0*/  IMAD.WIDE R6, R3.reuse, 0x2, R6 ;  /* 0x0000000203067825 */ /* 0x044fe400078e0206 */
[----:B------:R-:W2:Y:S02]  /*0100*/  LDG.E.128 R12, desc[UR6][R12.64] ;  /* 0x000000060c0c7981 */ /* 0x000ea4000c1e1d00 */
[----:B---3--:R-:W-:-:S04]  /*0110*/  IMAD.WIDE R8, R3, 0x2, R8 ;  /* 0x0000000203087825 */ /* 0x008fc800078e0208 */
[----:B------:R-:W-:-:S04]  /*0120*/  IMAD.WIDE.U32 R6, R0, 0x10, R6 ;  /* 0x0000001000067825 */ /* 0x000fc800078e0006 */
[----:B------:R-:W-:Y:S02]  /*0130*/  IMAD.WIDE.U32 R8, R0, 0x10, R8 ;  /* 0x0000001000087825 */ /* 0x000fe400078e0008 */
[----:B------:R-:W3:Y:S04]  /*0140*/  LDG.E.128 R4, desc[UR6][R6.64] ;  /* 0x0000000606047981 */ /* 0x000ee8000c1e1d00 */
[----:B------:R-:W4:Y:S01]  /*0150*/  LDG.E.128 R8, desc[UR6][R8.64] ;  /* 0x0000000608087981 */ /* 0x000f22000c1e1d00 */
[----:B------:R-:W-:Y:S01]  /*0160*/  ULDC.U16 UR5, c[0x0][0x21a] ;  /* 0x0000868000057ab9 */ /* 0x000fe20000000400 */
[----:B------:R-:W-:Y:S02]  /*0170*/  UPRMT UR4, UR4, 0x9910, URZ ;  /* 0x0000991004047896 */ /* 0x000fe4000800003f */
[----:B------:R-:W-:Y:S01]  /*0180*/  UPRMT UR5, UR5, 0x9910, URZ ;  /* 0x0000991005057896 */ /* 0x000fe2000800003f */
[----:B--2---:R-:W-:-:S02]  /*0190*/  LOP3.LUT R16, R13, 0xffff, RZ, 0xc0, !PT ;  /* 0x0000ffff0d107812 */ /* 0x004fc400078ec0ff */
[----:B------:R-:W-:-:S03]  /*01a0*/  PRMT R2, R13, 0x7732, RZ ;  /* 0x000077320d027816 */ /* 0x000fc600000000ff */
[----:B------:R-:W-:Y:S01]  /*01b0*/  IMAD R16, R16, UR4, RZ ;  /* 0x0000000410107c24 */ /* 0x000fe2000f8e02ff */
[----:B---3--:R-:W-:Y:S02]  /*01c0*/  LOP3.LUT R13, R5, 0xffff, RZ, 0xc0, !PT ;  /* 0x0000ffff050d7812 */ /* 0x008fe400078ec0ff */
[----:B----4-:R-:W-:-:S03]  /*01d0*/  LOP3.LUT R21, R9, 0xffff, RZ, 0xc0, !PT ;  /* 0x0000ffff09157812 */ /* 0x010fc600078ec0ff */
[----:B------:R-:W-:Y:S01]  /*01e0*/  IMAD R13, R13, UR5, RZ ;  /* 0x000000050d0d7c24 */ /* 0x000fe2000f8e02ff */
[C---:B------:R-:W-:Y:S02]  /*01f0*/  LOP3.LUT R20, R12.reuse, 0xffff, RZ, 0xc0, !PT ;  /* 0x0000ffff0c147812 */ /* 0x040fe400078ec0ff */
[----:B------:R-:W-:Y:S01]  /*0200*/  PRMT R17, R12, 0x7732, RZ ;  /* 0x000077320c117816 */ /* 0x000fe200000000ff */
[----:B------:R-:W-:Y:S02]  /*0210*/  IMAD R16, R13, R21, R16 ;  /* 0x000000150d107224 */ /* 0x000fe400078e0210 */
[----:B------:R-:W0:Y:S01]  /*0220*/  LDC.64 R12, c[0x0][0x228] ;  /* 0x00008a00ff0c7b82 */ /* 0x000e220000000a00 */
[----:B------:R-:W-:Y:S02]  /*0230*/  LOP3.LUT R22, R6, 0xffff, RZ, 0xc0, !PT ;  /* 0x0000ffff06167812 */ /* 0x000fe400078ec0ff */
[----:B------:R-:W-:Y:S02]  /*0240*/  LOP3.LUT R18, R14, 0xffff, RZ, 0xc0, !PT ;  /* 0x0000ffff0e127812 */ /* 0x000fe400078ec0ff */
[----:B------:R-:W-:Y:S01]  /*0250*/  LOP3.LUT R19, R15, 0xffff, RZ, 0xc0, !PT ;  /* 0x0000ffff0f137812 */ /* 0x000fe200078ec0ff */
[----:B------:R-:W-:Y:S01]  /*0260*/  IMAD R23, R22, UR5, RZ ;  /* 0x0000000516177c24 */ /* 0x000fe2000f8e02ff */
[----:B------:R-:W-:Y:S01]  /*0270*/  LOP3.LUT R24, R10, 0xffff, RZ, 0xc0, !PT ;  /* 0x0000ffff0a187812 */ /* 0x000fe200078ec0ff */
[----:B------:R-:W-:Y:S01]  /*0280*/  IMAD R18, R18, UR4, RZ ;  /* 0x0000000412127c24 */ /* 0x000fe2000f8e02ff */
[----:B------:R-:W-:-:S02]  /*0290*/  PRMT R14, R14, 0x7732, RZ ;  /* 0x000077320e0e7816 */ /* 0x000fc400000000ff */
[----:B------:R-:W-:Y:S02]  /*02a0*/  PRMT R5, R5, 0x7732, RZ ;  /* 0x0000773205057816 */ /* 0x000fe400000000ff */
[----:B------:R-:W-:Y:S02]  /*02b0*/  LOP3.LUT R21, R7, 0xffff, RZ, 0xc0, !PT ;  /* 0x0000ffff07157812 */ /* 0x000fe400078ec0ff */
[----:B------:R-:W-:Y:S02]  /*02c0*/  LOP3.LUT R22, R4, 0xffff, RZ, 0xc0, !PT ;  /* 0x0000ffff04167812 */ /* 0x000fe400078ec0ff */
[----:B------:R-:W-:Y:S02]  /*02d0*/  PRMT R15, R15, 0x7732, RZ ;  /* 0x000077320f0f7816 */ /* 0x000fe400000000ff */
[----:B------:R-:W-:Y:S02]  /*02e0*/  PRMT R6, R6, 0x7732, RZ ;  /* 0x0000773206067816 */ /* 0x000fe400000000ff */
[----:B------:R-:W-:-:S02]  /*02f0*/  PRMT R7, R7, 0x7732, RZ ;  /* 0x0000773207077816 */ /* 0x000fc400000000ff */
[----:B------:R-:W-:Y:S01]  /*0300*/  PRMT R4, R4, 0x7732, RZ ;  /* 0x0000773204047816 */ /* 0x000fe200000000ff */
[----:B------:R-:W-:Y:S01]  /*0310*/  IMAD R18, R23, R24, R18 ;  /* 0x0000001817127224 */ /* 0x000fe200078e0212 */
[----:B------:R-:W-:Y:S01]  /*0320*/  PRMT R9, R9, 0x7732, RZ ;  /* 0x0000773209097816 */ /* 0x000fe200000000ff */
[----:B------:R-:W-:Y:S01]  /*0330*/  IMAD R25, R19, UR4, RZ ;  /* 0x0000000413197c24 */ /* 0x000fe2000f8e02ff */
[----:B------:R-:W-:Y:S01]  /*0340*/  PRMT R10, R10, 0x7732, RZ ;  /* 0x000077320a0a7816 */ /* 0x000fe200000000ff */
[----:B------:R-:W-:Y:S01]  /*0350*/  IMAD R26, R20, UR4, RZ ;  /* 0x00000004141a7c24 */ /* 0x000fe2000f8e02ff */
[----:B------:R-:W-:Y:S01]  /*0360*/  LOP3.LUT R24, R11, 0xffff, RZ, 0xc0, !PT ;  /* 0x0000ffff0b187812 */ /* 0x000fe200078ec0ff */
[----:B0-----:R-:W-:Y:S01]  /*0370*/  IMAD.WIDE.U32 R12, R3, 0x2, R12 ;  /* 0x00000002030c7825 */ /* 0x001fe200078e000c */
[----:B------:R-:W-:Y:S02]  /*0380*/  LOP3.LUT R23, R8, 0xffff, RZ, 0xc0, !PT ;  /* 0x0000ffff08177812 */ /* 0x000fe400078ec0ff */
[----:B------:R-:W-:Y:S01]  /*0390*/  PRMT R19, R11, 0x7732, RZ ;  /* 0x000077320b137816 */ /* 0x000fe200000000ff */
[----:B------:R-:W-:Y:S01]  /*03a0*/  IMAD R2, R2, UR4, RZ ;  /* 0x0000000402027c24 */ /* 0x000fe2000f8e02ff */
[----:B------:R-:W-:Y:S01]  /*03b0*/  PRMT R20, R8, 0x7732, RZ ;  /* 0x0000773208147816 */ /* 0x000fe200000000ff */
[----:B------:R-:W-:-:S02]  /*03c0*/  IMAD R3, R14, UR4, RZ ;  /* 0x000000040e037c24 */ /* 0x000fc4000f8e02ff */
[----:B------:R-:W-:Y:S02]  /*03d0*/  IMAD R5, R5, UR5, RZ ;  /* 0x0000000505057c24 */ /* 0x000fe4000f8e02ff */
[----:B------:R-:W-:Y:S02]  /*03e0*/  IMAD R21, R21, UR5, RZ ;  /* 0x0000000515157c24 */ /* 0x000fe4000f8e02ff */
[----:B------:R-:W-:Y:S02]  /*03f0*/  IMAD R22, R22, UR5, RZ ;  /* 0x0000000516167c24 */ /* 0x000fe4000f8e02ff */
[----:B------:R-:W-:Y:S02]  /*0400*/  IMAD R14, R15, UR4, RZ ;  /* 0x000000040f0e7c24 */ /* 0x000fe4000f8e02ff */
[----:B------:R-:W-:Y:S02]  /*0410*/  IMAD R17, R17, UR4, RZ ;  /* 0x0000000411117c24 */ /* 0x000fe4000f8e02ff */
[----:B------:R-:W-:-:S02]  /*0420*/  IMAD R6, R6, UR5, RZ ;  /* 0x0000000506067c24 */ /* 0x000fc4000f8e02ff */
[----:B------:R-:W-:Y:S02]  /*0430*/  IMAD R7, R7, UR5, RZ ;  /* 0x0000000507077c24 */ /* 0x000fe4000f8e02ff */
[----:B------:R-:W-:Y:S02]  /*0440*/  IMAD R4, R4, UR5, RZ ;  /* 0x0000000504047c24 */ /* 0x000fe4000f8e02ff */
[----:B------:R-:W-:Y:S02]  /*0450*/  IMAD R5, R5, R9, R2 ;  /* 0x0000000905057224 */ /* 0x000fe400078e0202 */
[----:B------:R-:W-:Y:S02]  /*0460*/  IMAD R8, R21, R24, R25 ;  /* 0x0000001815087224 */ /* 0x000fe400078e0219 */
[----:B------:R-:W-:Y:S02]  /*0470*/  IMAD R11, R22, R23, R26 ;  /* 0x00000017160b7224 */ /* 0x000fe400078e021a */
[----:B------:R-:W-:-:S02]  /*0480*/  IMAD R3, R6, R10, R3 ;  /* 0x0000000a06037224 */ /* 0x000fc400078e0203 */
[----:B------:R-:W-:Y:S02]  /*0490*/  IMAD R19, R7, R19, R14 ;  /* 0x0000001307137224 */ /* 0x000fe400078e020e */
[----:B------:R-:W-:Y:S01]  /*04a0*/  IMAD R4, R4, R20, R17 ;  /* 0x0000001404047224 */ /* 0x000fe200078e0211 */
[----:B------:R-:W-:Y:S01]  /*04b0*/  PRMT R17, R5, 0x1054, R16 ;  /* 0x0000105405117816 */ /* 0x000fe20000000010 */
[----:B------:R-:W-:Y:S01]  /*04c0*/  IMAD.WIDE R12, R0, 0x10, R12 ;  /* 0x00000010000c7825 */ /* 0x000fe200078e020c */
[----:B------:R-:W-:Y:S02]  /*04d0*/  PRMT R18, R3, 0x1054, R18 ;  /* 0x0000105403127816 */ /* 0x000fe40000000012 */
[----:B------:R-:W-:Y:S02]  /*04e0*/  PRMT R19, R19, 0x1054, R8 ;  /* 0x0000105413137816 */ /* 0x000fe40000000008 */
[----:B------:R-:W-:-:S05]  /*04f0*/  PRMT R16, R4, 0x1054, R11 ;  /* 0x0000105404107816 */ /* 0x000fca000000000b */
[----:B------:R-:W-:Y:S01]  /*0500*/  STG.E.128 desc[UR6][R12.64], R16 ;  /* 0x000000100c007986 */ /* 0x000fe2000c101d06 */
[----:B------:R-:W-:Y:S05]  /*0510*/  EXIT ;  /* 0x000000000000794d */ /* 0x000fea0003800000 */
.L_x_13184:
        /* <DEDUP_REMOVED lines=42> */
[----:B------:R-:W-:Y:S01]  /*07c0*/  @!P3 IADD3 R7, R3, R26, RZ ;  /* 0x0000001a0307b210 */ /* 0x000fe20007ffe0ff */
[----:B------:R-:W-:-:S05]  /*07d0*/  @!P3 VIADD R26, R26, 0x80 ;  /* 0x000000801a1ab836 */ /* 0x000fca0000000000 */
        /* <DEDUP_REMOVED lines=10> */
[----:B------:R2:W3:Y:S01]  /*0880*/  @!P2 LDG.E.S16 R21, desc[UR6][R16.64] ;  /* 0x000000061015a981 */ /* 0x0004e2000c1e1700 */
[----:B------:R-:W-:-:S03]  /*0890*/  @!P1 IADD3 R26, R26, 0x80, RZ ;  /* 0x000000801a1a9810 */ /* 0x000fc60007ffe0ff */
[----:B------:R0:W3:Y:S01]  /*08a0*/  @!P2 LDG.E.S16 R24, desc[UR6][R14.64] ;  /* 0x000000060e18a981 */ /* 0x0000e2000c1e1700 */
[----:B------:R-:W-:Y:S02]  /*08b0*/  ISETP.GE.AND P2, PT, R26, R5, PT ;  /* 0x000000051a00720c */ /* 0x000fe40003f46270 */
        /* <DEDUP_REMOVED lines=36> */
[----:B-----5:R-:W-:Y:S01]  /*0b00*/  @!P2 IMAD.WIDE.U32 R8, R7, 0x2, R8 ;  /* 0x000000020708a825 */ /* 0x020fe200078e0008 */
[----:B------:R-:W-:-:S06]  /*0b10*/  MOV R7, RZ ;  /* 0x000000ff00077202 */ /* 0x000fcc0000000f00 */
[----:B------:R5:W4:Y:S01]  /*0b20*/  @!P2 LDG.E.S16 R7, desc[UR6][R8.64] ;  /* 0x000000060807a981 */ /* 0x000b22000c1e1700 */
[----:B-1----:R-:W-:-:S06]  /*0b30*/  CS2R R18, SRZ ;  /* 0x0000000000127805 */ /* 0x002fcc000001ff00 */
[----:B------:R1:W4:Y:S01]  /*0b40*/  @!P2 LDG.E.S16 R18, desc[UR6][R28.64] ;  /* 0x000000061c12a981 */ /* 0x000322000c1e1700 */
[----:B-----5:R-:W-:Y:S01]  /*0b50*/  @!P3 IMAD.IADD R9, R3, 0x1, R26 ;  /* 0x000000010309b824 */ /* 0x020fe200078e021a */
[----:B------:R-:W-:Y:S01]  /*0b60*/  @!P3 IADD3 R26, R26, 0x80, RZ ;  /* 0x000000801a1ab810 */ /* 0x000fe20007ffe0ff */
[----:B------:R-:W-:Y:S01]  /*0b70*/  HFMA2.MMA R8, -RZ, RZ, 0, 0 ;  /* 0x00000000ff087435 */ /* 0x000fe200000001ff */
[----:B------:R-:W5:Y:S02]  /*0b80*/  @!P2 LDG.E.S16 R19, desc[UR6][R12.64] ;  /* 0x000000060c13a981 */ /* 0x000f64000c1e1700 */
[----:B------:R-:W-:Y:S01]  /*0b90*/  ISETP.GE.AND P1, PT, R26, R5, PT ;  /* 0x000000051a00720c */ /* 0x000fe20003f26270 */
[C---:B0-----:R-:W-:Y:S01]  /*0ba0*/  @!P3 IMAD.WIDE.U32 R14, R9.reuse, 0x2, R14 ;  /* 0x00000002090eb825 */ /* 0x041fe200078e000e */
[----:B-1----:R-:W0:Y:S05]  /*0bb0*/  @!P3 LDC.64 R28, c[0x0][0x240] ;  /* 0x00009000ff1cbb82 */ /* 0x002e2a0000000a00 */
[----:B------:R1:W5:Y:S06]  /*0bc0*/  @!P3 LDG.E.S16 R8, desc[UR6][R14.64] ;  /* 0x000000060e08b981 */ /* 0x00036c000c1e1700 */
[----:B-1----:R-:W1:Y:S01]  /*0bd0*/  @!P1 LDC.64 R14, c[0x0][0x238] ;  /* 0x00008e00ff0e9b82 */ /* 0x002e620000000a00 */
[----:B------:R-:W-:Y:S01]  /*0be0*/  CS2R R12, SRZ ;  /* 0x00000000000c7805 */ /* 0x000fe2000001ff00 */
[----:B---3--:R-:W-:-:S05]  /*0bf0*/  @!P3 IMAD.WIDE.U32 R16, R9, 0x2, R16 ;  /* 0x000000020910b825 */ /* 0x008fca00078e0010 */
[----:B------:R3:W5:Y:S01]  /*0c00*/  @!P3 LDG.E.S16 R13, desc[UR6][R16.64] ;  /* 0x00000006100db981 */ /* 0x000762000c1e1700 */
[----:B0-----:R-:W-:Y:S01]  /*0c10*/  @!P3 IMAD.WIDE.U32 R28, R9, 0x2, R28 ;  /* 0x00000002091cb825 */ /* 0x001fe200078e001c */
[----:B------:R-:W-:-:S04]  /*0c20*/  @!P1 IADD3 R9, R3, R26, RZ ;  /* 0x0000001a03099210 */ /* 0x000fc80007ffe0ff */
[----:B------:R1:W5:Y:S01]  /*0c30*/  @!P3 LDG.E.S16 R12, desc[UR6][R28.64] ;  /* 0x000000061c0cb981 */ /* 0x000362000c1e1700 */
[----:B---3--:R-:W0:Y:S01]  /*0c40*/  @!P1 LDC.64 R16, c[0x0][0x230] ;  /* 0x00008c00ff109b82 */ /* 0x008e220000000a00 */
[----:B-1----:R-:W-:-:S07]  /*0c50*/  @!P1 IMAD.WIDE.U32 R28, R9, 0x2, R14 ;  /* 0x00000002091c9825 */ /* 0x002fce00078e000e */
[----:B------:R-:W1:Y:S01]  /*0c60*/  @!P1 LDC.64 R14, c[0x0][0x240] ;  /* 0x00009000ff0e9b82 */ /* 0x000e620000000a00 */
[----:B------:R-:W-:-:S06]  /*0c70*/  CS2R R26, SRZ ;  /* 0x00000000001a7805 */ /* 0x000fcc000001ff00 */
[----:B------:R-:W3:Y:S01]  /*0c80*/  @!P1 LDG.E.S16 R27, desc[UR6][R28.64] ;  /* 0x000000061c1b9981 */ /* 0x000ee2000c1e1700 */
[----:B0-----:R-:W-:-:S05]  /*0c90*/  @!P1 IMAD.WIDE.U32 R16, R9, 0x2, R16 ;  /* 0x0000000209109825 */ /* 0x001fca00078e0010 */
[----:B------:R1:W3:Y:S02]  /*0ca0*/  @!P1 LDG.E.S16 R26, desc[UR6][R16.64] ;  /* 0x00000006101a9981 */ /* 0x0002e4000c1e1700 */
[----:B-1----:R-:W-:Y:S01]  /*0cb0*/  @!P1 IMAD.WIDE.U32 R16, R9, 0x2, R14 ;  /* 0x0000000209109825 */ /* 0x002fe200078e000e */
[----:B------:R-:W-:Y:S01]  /*0cc0*/  MOV R9, RZ ;  /* 0x000000ff00097202 */ /* 0x000fe20000000f00 */
[----:B------:R-:W0:Y:S05]  /*0cd0*/  @!P0 LDC.64 R14, c[0x0][0x228] ;  /* 0x00008a00ff0e8b82 */ /* 0x000e2a0000000a00 */
[----:B------:R1:W3:Y:S01]  /*0ce0*/  @!P1 LDG.E.S16 R9, desc[UR6][R16.64] ;  /* 0x0000000610099981 */ /* 0x0002e2000c1e1700 */
[----:B------:R-:W-:-:S02]  /*0cf0*/  @!P0 IADD3 R29, R3, R0, RZ ;  /* 0x00000000031d8210 */ /* 0x000fc40007ffe0ff */
[----:B------:R-:W-:Y:S01]  /*0d00*/  @!P0 IADD3 R0, R0, 0x80, RZ ;  /* 0x0000008000008810 */ /* 0x000fe20007ffe0ff */
[----:B--2---:R-:W-:Y:S02]  /*0d10*/  IMAD R28, R23, UR4, RZ ;  /* 0x00000004171c7c24 */ /* 0x004fe4000f8e02ff */
[----:B0-----:R-:W-:-:S05]  /*0d20*/  @!P0 IMAD.WIDE.U32 R14, R29, 0x2, R14 ;  /* 0x000000021d0e8825 */ /* 0x001fca00078e000e */
[----:B------:R0:W-:Y:S01]  /*0d30*/  @!P0 STG.E.U16 desc[UR6][R14.64], R11 ;  /* 0x0000000b0e008986 */ /* 0x0001e2000c101506 */
[----:B------:R-:W-:Y:S01]  /*0d40*/  ISETP.GE.AND P0, PT, R0, R5, PT ;  /* 0x000000050000720c */ /* 0x000fe20003f06270 */
[----:B------:R-:W-:Y:S01]  /*0d50*/  IMAD R25, R25, UR4, RZ ;  /* 0x0000000419197c24 */ /* 0x000fe2000f8e02ff */
[----:B------:R-:W-:Y:S01]  /*0d60*/  BSSY B0, `(.L_x_13185) ;  /* 0x000003c000007945 */ /* 0x000fe20003800000 */
[----:B------:R-:W-:-:S03]  /*0d70*/  IMAD R21, R21, UR5, RZ ;  /* 0x0000000515157c24 */ /* 0x000fc6000f8e02ff */
[----:B------:R-:W-:Y:S01]  /*0d80*/  BSSY B1, `(.L_x_13186) ;  /* 0x0000033000017945 */ /* 0x000fe20003800000 */
        /* <DEDUP_REMOVED lines=24> */
[----:B------:R-:W-:Y:S01]  /*0f10*/  IADD3 R11, R3, R0, RZ ;  /* 0x00000000030b7210 */ /* 0x000fe20007ffe0ff */
[----:B------:R-:W-:-:S04]  /*0f20*/  VIADD R0, R0, 0x80 ;  /* 0x0000008000007836 */ /* 0x000fc80000000000 */
[----:B0-----:R-:W-:-:S05]  /*0f30*/  IMAD.WIDE.U32 R6, R11, 0x2, R6 ;  /* 0x000000020b067825 */ /* 0x001fca00078e0006 */
[----:B------:R0:W-:Y:S02]  /*0f40*/  STG.E.U16 desc[UR6][R6.64], R24 ;  /* 0x0000001806007986 */ /* 0x0001e4000c101506 */
.L_x_13187:
[----:B------:R-:W-:-:S13]  /*0f50*/  ISETP.GE.AND P0, PT, R0, R5, PT ;  /* 0x000000050000720c */ /* 0x000fda0003f06270 */
[----:B------:R-:W-:Y:S05]  /*0f60*/  @P0 BRA `(.L_x_13189) ;  /* 0x0000000000300947 */ /* 0x000fea0003800000 */
[----:B0-----:R-:W0:Y:S01]  /*0f70*/  LDC.64 R6, c[0x0][0x228] ;  /* 0x00008a00ff067b82 */ /* 0x001e220000000a00 */
[----:B------:R-:W-:Y:S02]  /*0f80*/  IADD3 R11, R3, R0, RZ ;  /* 0x00000000030b7210 */ /* 0x000fe40007ffe0ff */
[----:B------:R-:W-:-:S03]  /*0f90*/  IADD3 R0, R0, 0x80, RZ ;  /* 0x0000008000007810 */ /* 0x000fc60007ffe0ff */
[----:B0-----:R-:W-:-:S05]  /*0fa0*/  IMAD.WIDE.U32 R6, R11, 0x2, R6 ;  /* 0x000000020b067825 */ /* 0x001fca00078e0006 */
[----:B------:R1:W-:Y:S02]  /*0fb0*/  STG.E.U16 desc[UR6][R6.64], R22 ;  /* 0x0000001606007986 */ /* 0x0003e4000c101506 */
.L_x_13188:
[----:B------:R-:W-:-:S13]  /*0fc0*/  ISETP.GE.AND P0, PT, R0, R5, PT ;  /* 0x000000050000720c */ /* 0x000fda0003f06270 */
[----:B------:R-:W-:Y:S05]  /*0fd0*/  @P0 BRA `(.L_x_13190) ;  /* 0x0000000000340947 */ /* 0x000fea0003800000 */
[----:B01----:R-:W0:Y:S01]  /*0fe0*/  LDC.64 R6, c[0x0][0x228] ;  /* 0x00008a00ff067b82 */ /* 0x003e220000000a00 */
[----:B------:R-:W-:Y:S02]  /*0ff0*/  IADD3 R11, R3, R0, RZ ;  /* 0x00000000030b7210 */ /* 0x000fe40007ffe0ff */
[----:B------:R-:W-:-:S03]  /*1000*/  IADD3 R0, R0, 0x80, RZ ;  /* 0x0000008000007810 */ /* 0x000fc60007ffe0ff */
[----:B0-----:R-:W-:-:S05]  /*1010*/  IMAD.WIDE.U32 R6, R11, 0x2, R6 ;  /* 0x000000020b067825 */ /* 0x001fca00078e0006 */
[----:B------:R1:W-:Y:S02]  /*1020*/  STG.E.U16 desc[UR6][R6.64], R20 ;  /* 0x0000001406007986 */ /* 0x0003e4000c101506 */
.L_x_13189:
        /* <DEDUP_REMOVED lines=8> */
.L_x_13190:
[----:B------:R-:W-:Y:S05]  /*10b0*/  BSYNC B1 ;  /* 0x0000000000017941 */ /* 0x000fea0003800000 */
.L_x_13186:
[----:B------:R-:W-:-:S13]  /*10c0*/  ISETP.GE.AND P0, PT, R0, R5, PT ;  /* 0x000000050000720c */ /* 0x000fda0003f06270 */
[----:B012---:R-:W0:Y:S01]  /*10d0*/  @!P0 LDC.64 R6, c[0x0][0x228] ;  /* 0x00008a00ff068b82 */ /* 0x007e220000000a00 */
[----:B------:R-:W-:Y:S02]  /*10e0*/  @!P0 IADD3 R11, R3, R0, RZ ;  /* 0x00000000030b8210 */ /* 0x000fe40007ffe0ff */
[----:B------:R-:W-:-:S03]  /*10f0*/  @!P0 IADD3 R0, R0, 0x80, RZ ;  /* 0x0000008000008810 */ /* 0x000fc60007ffe0ff */
[----:B0-----:R-:W-:-:S05]  /*1100*/  @!P0 IMAD.WIDE.U32 R6, R11, 0x2, R6 ;  /* 0x000000020b068825 */ /* 0x001fca00078e0006 */
[----:B------:R2:W-:Y:S02]  /*1110*/  @!P0 STG.E.U16 desc[UR6][R6.64], R12 ;  /* 0x0000000c06008986 */ /* 0x0005e4000c101506 */
.L_x_13191:
[----:B------:R-:W-:Y:S05]  /*1120*/  BSYNC B0 ;  /* 0x0000000000007941 */ /* 0x000fea0003800000 */
.L_x_13185:
        /* <DEDUP_REMOVED lines=8> */
.L_x_13192:
        /* <DEDUP_REMOVED lines=13> */
.L_x_24174:


//--------------------- .text._ZN2at6native18elementwise_kernelILi128ELi4EZNS0_15gpu_kernel_implIZZZNS0_54_GLOBAL__N__d8c5977b_16_LinearAlgebra_cu_140f0503_289316addr_kernel_cudaERNS_14TensorIteratorERKN3c106ScalarES9_ENKUlvE_clEvENKUlvE3_clEvEUlsssE_EEvRNS_18TensorIteratorBaseERKT_EUliE_EEviT1_ --------------------------
	.section	.text._ZN2at6native18elementwise_kernelILi128ELi4EZNS0_15gpu_kernel_implIZZZNS0_54_GLOBAL__N__d8c5977b_16_LinearAlgebra_cu_140f0503_289316addr_kernel_cudaERNS_14TensorIteratorERKN3c106ScalarES9_ENKUlvE_clEvENKUlvE3_clEvEUlsssE_EEvRNS_18TensorIteratorBaseERKT_EUliE_EEviT1_,"ax",@progbits
	.align	128
        .global         _ZN2at6native18elementwise_kernelILi128ELi4EZNS0_15gpu_kernel_implIZZZNS0_54_GLOBAL__N__d8c5977b_16_LinearAlgebra_cu_140f0503_289316addr_kernel_cudaERNS_14TensorIteratorERKN3c106ScalarES9_ENKUlvE_clEvENKUlvE3_clEvEUlsssE_EEvRNS_18TensorIteratorBaseERKT_EUliE_EEviT1_
        .type           _ZN2at6native18elementwise_kernelILi128ELi4EZNS0_15gpu_kernel_implIZZZNS0_54_GLOBAL__N__d8c5977b_16_LinearAlgebra_cu_140f0503_289316addr_kernel_cudaERNS_14TensorIteratorERKN3c106ScalarES9_ENKUlvE_clEvENKUlvE3_clEvEUlsssE_EEvRNS_18TensorIteratorBaseERKT_EUliE_EEviT1_,@function
        .size           _ZN2at6native18elementwise_kernelILi128ELi4EZNS0_15gpu_kernel_implIZZZNS0_54_GLOBAL__N__d8c5977b_16_LinearAlgebra_cu_140f0503_289316addr_kernel_cudaERNS_14TensorIteratorERKN3c106ScalarES9_ENKUlvE_clEvENKUlvE3_clEvEUlsssE_EEvRNS_18TensorIteratorBaseERKT_EUliE_EEviT1_,(.L_x_24175 - _ZN2at6native18elementwise_kernelILi128ELi4EZNS0_15gpu_kernel_implIZZZNS0_54_GLOBAL__N__d8c5977b_16_LinearAlgebra_cu_140f0503_289316addr_kernel_cudaERNS_14TensorIteratorERKN3c106ScalarES9_ENKUlvE_clEvENKUlvE3_clEvEUlsssE_EEvRNS_18TensorIteratorBaseERKT_EUliE_EEviT1_)
        .other          _ZN2at6native18elementwise_kernelILi128ELi4EZNS0_15gpu_kernel_implIZZZNS0_54_GLOBAL__N__d8c5977b_16_LinearAlgebra_cu_140f0503_289316addr_kernel_cudaERNS_14TensorIteratorERKN3c106ScalarES9_ENKUlvE_clEvENKUlvE3_clEvEUlsssE_EEvRNS_18TensorIteratorBaseERKT_EUliE_EEviT1_,@"STO_CUDA_ENTRY STV_DEFAULT"
_ZN2at6native18elementwise_kernelILi128ELi4EZNS0_15gpu_kernel_implIZZZNS0_54_GLOBAL__N__d8c5977b_16_LinearAlgebra_cu_140f0503_289316addr_kernel_cudaERNS_14TensorIteratorERKN3c106ScalarES9_ENKUlvE_clEvENKUlvE3_clEvEUlsssE_EEvRNS_18TensorIteratorBaseERKT_EUliE_EEviT1_:
.text._ZN2at6native18elementwise_kernelILi128ELi4EZNS0_15gpu_kernel_implIZZZNS0_54_GLOBAL__N__d8c5977b_16_LinearAlgebra_cu_140f0503_289316addr_kernel_cudaERNS_14TensorIteratorERKN3c106ScalarES9_ENKUlvE_clEvENKUlvE3_clEvEUlsssE_EEvRNS_18TensorIteratorBaseERKT_EUliE_EEviT1_:
        /* <DEDUP_REMOVED lines=364> */
.L_x_13195:
        /* <DEDUP_REMOVED lines=27> */
.L_x_13196:
        /* <DEDUP_REMOVED lines=17> */
.L_x_13200:
[----:B------:R1:W5:Y:S01]  /*1980*/  LDG.E.U8 R19, desc[UR36][R2.64] ;  /* 0x0000002402137981 */ /* 0x000362000c1e1100 */
[----:B------:R-:W-:Y:S05]  /*1990*/  BRA `(.L_x_13202) ;  /* 0x0000000c00547947 */ /* 0x000fea0003800000 */
.L_x_13199:
        /* <DEDUP_REMOVED lines=8> */
.L_x_13204:
[----:B------:R3:W5:Y:S01]  /*1a20*/  LDG.E.U16 R19, desc[UR36][R2.64] ;  /* 0x0000002402137981 */ /* 0x000762000c1e1500 */
[----:B------:R-:W-:Y:S05]  /*1a30*/  BRA `(.L_x_13202) ;  /* 0x0000000c002c7947 */ /* 0x000fea0003800000 */
.L_x_13203:
[----:B------:R2:W5:Y:S01]  /*1a40*/  LDG.E.U16 R19, desc[UR36][R2.64] ;  /* 0x0000002402137981 */ /* 0x000562000c1e1500 */
[----:B------:R-:W-:Y:S05]  /*1a50*/  BRA `(.L_x_13202) ;  /* 0x0000000c00247947 */ /* 0x000fea0003800000 */
.L_x_13198:
        /* <DEDUP_REMOVED lines=9> */
.L_x_13206:
[----:B------:R-:W2:Y:S02]  /*1af0*/  LDG.E.U16 R0, desc[UR36][R2.64] ;  /* 0x0000002402007981 */ /* 0x000ea4000c1e1500 */
[----:B--2---:R-:W-:-:S06]  /*1b00*/  HADD2.F32 R0, -RZ, R0.H0_H0 ;  /* 0x20000000ff007230 */ /* 0x004fcc0000004100 */
[----:B------:R-:W0:Y:S02]  /*1b10*/  F2I.FTZ.TRUNC.NTZ R0, R0 ;  /* 0x0000000000007305 */ /* 0x000e24000021f100 */
[----:B0-----:R-:W-:Y:S01]  /*1b20*/  PRMT R19, R0, 0x7610, R19 ;  /* 0x0000761000137816 */ /* 0x001fe20000000013 */
[----:B------:R-:W-:Y:S06]  /*1b30*/  BRA `(.L_x_13202) ;  /* 0x0000000800ec7947 */ /* 0x000fec0003800000 */
.L_x_13205:
        /* <DEDUP_REMOVED lines=9> */
.L_x_13208:
[----:B------:R-:W2:Y:S02]  /*1bd0*/  LDG.E.U16 R2, desc[UR36][R2.64] ;  /* 0x0000002402027981 */ /* 0x000ea4000c1e1500 */
[----:B--2---:R-:W-:-:S06]  /*1be0*/  HADD2.F32 R0, -RZ, R2.H0_H0 ;  /* 0x20000002ff007230 */ /* 0x004fcc0000004100 */
[----:B------:R-:W0:Y:S02]  /*1bf0*/  F2I.FTZ.TRUNC.NTZ R0, R0 ;  /* 0x0000000000007305 */ /* 0x000e24000021f100 */
[----:B0-----:R-:W-:Y:S01]  /*1c00*/  PRMT R19, R0, 0x7610, R19 ;  /* 0x0000761000137816 */ /* 0x001fe20000000013 */
[----:B------:R-:W-:Y:S06]  /*1c10*/  BRA `(.L_x_13202) ;  /* 0x0000000800b47947 */ /* 0x000fec0003800000 */
.L_x_13207:
[----:B------:R-:W2:Y:S02]  /*1c20*/  LDG.E.64 R2, desc[UR36][R2.64] ;  /* 0x0000002402027981 */ /* 0x000ea4000c1e1b00 */
[----:B--2---:R0:W1:Y:S01]  /*1c30*/  F2I.F64.TRUNC R19, R2 ;  /* 0x0000000200137311 */ /* 0x004062000030d100 */
[----:B------:R-:W-:Y:S05]  /*1c40*/  BRA `(.L_x_13202) ;  /* 0x0000000800a87947 */ /* 0x000fea0003800000 */
.L_x_13197:
        /* <DEDUP_REMOVED lines=12> */
.L_x_13211:
[----:B------:R-:W2:Y:S02]  /*1d10*/  LDG.E.64 R2, desc[UR36][R2.64] ;  /* 0x0000002402027981 */ /* 0x000ea4000c1e1b00 */
[----:B--2---:R0:W1:Y:S01]  /*1d20*/  F2I.F64.TRUNC R19, R2 ;  /* 0x0000000200137311 */ /* 0x004062000030d100 */
[----:B------:R-:W-:Y:S05]  /*1d30*/  BRA `(.L_x_13202) ;  /* 0x00000008006c7947 */ /* 0x000fea0003800000 */
.L_x_13210:
        /* <DEDUP_REMOVED lines=28> */
.L_x_13213:
        /* <DEDUP_REMOVED lines=15> */
.L_x_13212:
[----:B------:R-:W2:Y:S02]  /*1ff0*/  LDG.E.U16 R0, desc[UR36][R2.64] ;  /* 0x0000002402007981 */ /* 0x000ea4000c1e1500 */
[----:B--2---:R-:W-:-:S06]  /*2000*/  IMAD.U32 R0, R0, 0x10000, RZ ;  /* 0x0001000000007824 */ /* 0x004fcc00078e00ff */
[----:B------:R-:W0:Y:S02]  /*2010*/  F2I.FTZ.TRUNC.NTZ R0, R0 ;  /* 0x0000000000007305 */ /* 0x000e24000021f100 */
[----:B0-----:R-:W-:Y:S01]  /*2020*/  PRMT R19, R0, 0x7610, R19 ;  /* 0x0000761000137816 */ /* 0x001fe20000000013 */
[----:B------:R-:W-:Y:S06]  /*2030*/  BRA `(.L_x_13202) ;  /* 0x0000000400ac7947 */ /* 0x000fec0003800000 */
.L_x_13209:
        /* <DEDUP_REMOVED lines=10> */
.L_x_13216:
        /* <DEDUP_REMOVED lines=21> */
.L_x_13220:
[----:B------:R-:W-:Y:S05]  /*2230*/  BSYNC B1 ;  /* 0x0000000000017941 */ /* 0x000fea0003800000 */
.L_x_13219:
[----:B------:R-:W-:Y:S01]  /*2240*/  LEA R3, R0, 0x3b800000, 0x17 ;  /* 0x3b80000000037811 */ /* 0x000fe200078eb8ff */
[----:B------:R-:W-:-:S05]  /*2250*/  IMAD.SHL.U32 R0, R2, 0x100000, RZ ;  /* 0x0010000002007824 */ /* 0x000fca00078e00ff */
[----:B------:R-:W-:-:S07]  /*2260*/  LOP3.LUT R0, R3, R0, R4, 0xfe, !PT ;  /* 0x0000000003007212 */ /* 0x000fce00078efe04 */
.L_x_13218:
[----:B------:R-:W-:Y:S05]  /*2270*/  BSYNC B0 ;  /* 0x0000000000007941 */ /* 0x000fea0003800000 */
.L_x_13217:
[----:B------:R-:W0:Y:S02]  /*2280*/  F2I.FTZ.TRUNC.NTZ R0, R0 ;  /* 0x0000000000007305 */ /* 0x000e24000021f100 */
[----:B0-----:R-:W-:Y:S01]  /*2290*/  PRMT R19, R0, 0x7610, R19 ;  /* 0x0000761000137816 */ /* 0x001fe20000000013 */
[----:B------:R-:W-:Y:S06]  /*22a0*/  BRA `(.L_x_13202) ;  /* 0x0000000400107947 */ /* 0x000fec0003800000 */
.L_x_13215:
        /* <DEDUP_REMOVED lines=21> */
.L_x_13224:
[----:B------:R-:W-:Y:S05]  /*2400*/  BSYNC B1 ;  /* 0x0000000000017941 */ /* 0x000fea0003800000 */
.L_x_13223:
[----:B------:R-:W-:Y:S01]  /*2410*/  LEA R3, R0, 0x37800000, 0x17 ;  /* 0x3780000000037811 */ /* 0x000fe200078eb8ff */
[----:B------:R-:W-:-:S05]  /*2420*/  IMAD.SHL.U32 R0, R2, 0x200000, RZ ;  /* 0x0020000002007824 */ /* 0x000fca00078e00ff */
[----:B------:R-:W-:-:S07]  /*2430*/  LOP3.LUT R0, R3, R0, R4, 0xfe, !PT ;  /* 0x0000000003007212 */ /* 0x000fce00078efe04 */
.L_x_13222:
[----:B------:R-:W-:Y:S05]  /*2440*/  BSYNC B0 ;  /* 0x0000000000007941 */ /* 0x000fea0003800000 */
.L_x_13221:
[----:B------:R-:W0:Y:S02]  /*2450*/  F2I.FTZ.TRUNC.NTZ R0, R0 ;  /* 0x0000000000007305 */ /* 0x000e24000021f100 */
[----:B0-----:R-:W-:Y:S01]  /*2460*/  PRMT R19, R0, 0x7610, R19 ;  /* 0x0000761000137816 */ /* 0x001fe20000000013 */
[----:B------:R-:W-:Y:S06]  /*2470*/  BRA `(.L_x_13202) ;  /* 0x00000000009c7947 */ /* 0x000fec0003800000 */
.L_x_13214:
        /* <DEDUP_REMOVED lines=14> */
.L_x_13228:
[----:B------:R-:W-:Y:S05]  /*2560*/  BSYNC B0 ;  /* 0x0000000000007941 */ /* 0x000fea0003800000 */
.L_x_13227:
[----:B------:R-:W0:Y:S02]  /*2570*/  F2I.FTZ.TRUNC.NTZ R0, R0 ;  /* 0x0000000000007305 */ /* 0x000e24000021f100 */
[----:B0-----:R-:W-:Y:S01]  /*2580*/  PRMT R19, R0, 0x7610, R19 ;  /* 0x0000761000137816 */ /* 0x001fe20000000013 */
[----:B------:R-:W-:Y:S06]  /*2590*/  BRA `(.L_x_13202) ;  /* 0x0000000000547947 */ /* 0x000fec0003800000 */
.L_x_13201:
        /* <DEDUP_REMOVED lines=16> */
.L_x_13229:
[----:B------:R-:W-:Y:S01]  /*26a0*/  PRMT R19, RZ, 0x7610, R19 ;  /* 0x00007610ff137816 */ /* 0x000fe20000000013 */
[----:B------:R-:W-:Y:S06]  /*26b0*/  BRA `(.L_x_13202) ;  /* 0x00000000000c7947 */ /* 0x000fec0003800000 */
.L_x_13226:
[----:B------:R0:W5:Y:S01]  /*26c0*/  LDG.E.U16 R19, desc[UR36][R2.64] ;  /* 0x0000002402137981 */ /* 0x000162000c1e1500 */
[----:B------:R-:W-:Y:S05]  /*26d0*/  BRA `(.L_x_13202) ;  /* 0x0000000000047947 */ /* 0x000fea0003800000 */
.L_x_13225:
[----:B------:R0:W5:Y:S02]  /*26e0*/  LDG.E.U16 R19, desc[UR36][R2.64] ;  /* 0x0000002402137981 */ /* 0x000164000c1e1500 */
.L_x_13202:
        /* <DEDUP_REMOVED lines=17> */
.L_x_13233:
[----:B------:R0:W5:Y:S01]  /*2800*/  LDG.E.U8 R0, desc[UR36][R2.64] ;  /* 0x0000002402007981 */ /* 0x000162000c1e1100 */
[----:B------:R-:W-:Y:S05]  /*2810*/  BRA `(.L_x_13235) ;  /* 0x0000000c00547947 */ /* 0x000fea0003800000 */
.L_x_13232:
        /* <DEDUP_REMOVED lines=8> */
.L_x_13237:
[----:B------:R0:W5:Y:S01]  /*28a0*/  LDG.E.U16 R0, desc[UR36][R2.64] ;  /* 0x0000002402007981 */ /* 0x000162000c1e1500 */
[----:B------:R-:W-:Y:S05]  /*28b0*/  BRA `(.L_x_13235) ;  /* 0x0000000c002c7947 */ /* 0x000fea0003800000 */
.L_x_13236:
[----:B------:R0:W5:Y:S01]  /*28c0*/  LDG.E.U16 R0, desc[UR36][R2.64] ;  /* 0x0000002402007981 */ /* 0x000162000c1e1500 */
[----:B------:R-:W-:Y:S05]  /*28d0*/  BRA `(.L_x_13235) ;  /* 0x0000000c00247947 */ /* 0x000fea0003800000 */
.L_x_13231:
        /* <DEDUP_REMOVED lines=9> */
.L_x_13239:
[----:B------:R-:W2:Y:S02]  /*2970*/  LDG.E.U16 R4, desc[UR36][R2.64] ;  /* 0x0000002402047981 */ /* 0x000ea4000c1e1500 */
[----:B--2---:R-:W-:-:S06]  /*2980*/  HADD2.F32 R4, -RZ, R4.H0_H0 ;  /* 0x20000004ff047230 */ /* 0x004fcc0000004100 */
[----:B------:R-:W0:Y:S02]  /*2990*/  F2I.FTZ.TRUNC.NTZ R4, R4 ;  /* 0x0000000400047305 */ /* 0x000e24000021f100 */
[----:B0-----:R-:W-:Y:S01]  /*29a0*/  PRMT R0, R4, 0x7610, R0 ;  /* 0x0000761004007816 */ /* 0x001fe20000000000 */
[----:B------:R-:W-:Y:S06]  /*29b0*/  BRA `(.L_x_13235) ;  /* 0x0000000800ec7947 */ /* 0x000fec0003800000 */
.L_x_13238:
        /* <DEDUP_REMOVED lines=9> */
.L_x_13241:
[----:B------:R-:W2:Y:S02]  /*2a50*/  LDG.E.U16 R2, desc[UR36][R2.64] ;  /* 0x0000002402027981 */ /* 0x000ea4000c1e1500 */
[----:B--2---:R-:W-:-:S06]  /*2a60*/  HADD2.F32 R4, -RZ, R2.H0_H0 ;  /* 0x20000002ff047230 */ /* 0x004fcc0000004100 */
[----:B------:R-:W0:Y:S02]  /*2a70*/  F2I.FTZ.TRUNC.NTZ R4, R4 ;  /* 0x0000000400047305 */ /* 0x000e24000021f100 */
[----:B0-----:R-:W-:Y:S01]  /*2a80*/  PRMT R0, R4, 0x7610, R0 ;  /* 0x0000761004007816 */ /* 0x001fe20000000000 */
[----:B------:R-:W-:Y:S06]  /*2a90*/  BRA `(.L_x_13235) ;  /* 0x0000000800b47947 */ /* 0x000fec0003800000 */
.L_x_13240:
[----:B------:R-:W2:Y:S02]  /*2aa0*/  LDG.E.64 R2, desc[UR36][R2.64] ;  /* 0x0000002402027981 */ /* 0x000ea4000c1e1b00 */
[----:B--2---:R4:W0:Y:S01]  /*2ab0*/  F2I.F64.TRUNC R0, R2 ;  /* 0x0000000200007311 */ /* 0x004822000030d100 */
[----:B------:R-:W-:Y:S05]  /*2ac0*/  BRA `(.L_x_13235) ;  /* 0x0000000800a87947 */ /* 0x000fea0003800000 */
.L_x_13230:
        /* <DEDUP_REMOVED lines=12> */
.L_x_13244:
[----:B------:R-:W2:Y:S02]  /*2b90*/  LDG.E.64 R2, desc[UR36][R2.64] ;  /* 0x0000002402027981 */ /* 0x000ea4000c1e1b00 */
[----:B--2---:R0:W1:Y:S01]  /*2ba0*/  F2I.F64.TRUNC R0, R2 ;  /* 0x0000000200007311 */ /* 0x004062000030d100 */
[----:B------:R-:W-:Y:S05]  /*2bb0*/  BRA `(.L_x_13235) ;  /* 0x00000008006c7947 */ /* 0x000fea0003800000 */
.L_x_13243:
        /* <DEDUP_REMOVED lines=28> */
.L_x_13246:
        /* <DEDUP_REMOVED lines=15> */
.L_x_13245:
[----:B------:R-:W2:Y:S02]  /*2e70*/  LDG.E.U16 R4, desc[UR36][R2.64] ;  /* 0x0000002402047981 */ /* 0x000ea4000c1e1500 */
[----:B--2---:R-:W-:-:S06]  /*2e80*/  IMAD.U32 R4, R4, 0x10000, RZ ;  /* 0x0001000004047824 */ /* 0x004fcc00078e00ff */
[----:B------:R-:W0:Y:S02]  /*2e90*/  F2I.FTZ.TRUNC.NTZ R4, R4 ;  /* 0x0000000400047305 */ /* 0x000e24000021f100 */
[----:B0-----:R-:W-:Y:S01]  /*2ea0*/  PRMT R0, R4, 0x7610, R0 ;  /* 0x0000761004007816 */ /* 0x001fe20000000000 */
[----:B------:R-:W-:Y:S06]  /*2eb0*/  BRA `(.L_x_13235) ;  /* 0x0000000400ac7947 */ /* 0x000fec0003800000 */
.L_x_13242:
        /* <DEDUP_REMOVED lines=10> */
.L_x_13249:
        /* <DEDUP_REMOVED lines=21> */
.L_x_13253:
[----:B------:R-:W-:Y:S05]  /*30b0*/  BSYNC B1 ;  /* 0x0000000000017941 */ /* 0x000fea0003800000 */
.L_x_13252:
[----:B------:R-:W-:Y:S01]  /*30c0*/  IMAD.SHL.U32 R2, R2, 0x100000, RZ ;  /* 0x0010000002027824 */ /* 0x000fe200078e00ff */
[----:B------:R-:W-:-:S04]  /*30d0*/  LEA R3, R0, 0x3b800000, 0x17 ;  /* 0x3b80000000037811 */ /* 0x000fc800078eb8ff */
[----:B------:R-:W-:-:S07]  /*30e0*/  LOP3.LUT R4, R3, R2, R4, 0xfe, !PT ;  /* 0x0000000203047212 */ /* 0x000fce00078efe04 */
.L_x_13251:
[----:B------:R-:W-:Y:S05]  /*30f0*/  BSYNC B0 ;  /* 0x0000000000007941 */ /* 0x000fea0003800000 */
.L_x_13250:
[----:B------:R-:W0:Y:S02]  /*3100*/  F2I.FTZ.TRUNC.NTZ R4, R4 ;  /* 0x0000000400047305 */ /* 0x000e24000021f100 */
[----:B0-----:R-:W-:Y:S01]  /*3110*/  PRMT R0, R4, 0x7610, R0 ;  /* 0x0000761004007816 */ /* 0x001fe20000000000 */
[----:B------:R-:W-:Y:S06]  /*3120*/  BRA `(.L_x_13235) ;  /* 0x0000000400107947 */ /* 0x000fec0003800000 */
.L_x_13248:
        /* <DEDUP_REMOVED lines=21> */
.L_x_13257:
[----:B------:R-:W-:Y:S05]  /*3280*/  BSYNC B1 ;  /* 0x0000000000017941 */ /* 0x000fea0003800000 */
.L_x_13256:
[----:B------:R-:W-:Y:S01]  /*3290*/  IMAD.SHL.U32 R2, R2, 0x200000, RZ ;  /* 0x0020000002027824 */ /* 0x000fe200078e00ff */
[----:B------:R-:W-:-:S04]  /*32a0*/  LEA R3, R0, 0x37800000, 0x17 ;  /* 0x3780000000037811 */ /* 0x000fc800078eb8ff */
[----:B------:R-:W-:-:S07]  /*32b0*/  LOP3.LUT R4, R3, R2, R4, 0xfe, !PT ;  /* 0x0000000203047212 */ /* 0x000fce00078efe04 */
.L_x_13255:
[----:B------:R-:W-:Y:S05]  /*32c0*/  BSYNC B0 ;  /* 0x0000000000007941 */ /* 0x000fea0003800000 */
.L_x_13254:
[----:B------:R-:W0:Y:S02]  /*32d0*/  F2I.FTZ.TRUNC.NTZ R4, R4 ;  /* 0x0000000400047305 */ /* 0x000e24000021f100 */
[----:B0-----:R-:W-:Y:S01]  /*32e0*/  PRMT R0, R4, 0x7610, R0 ;  /* 0x0000761004007816 */ /* 0x001fe20000000000 */
[----:B------:R-:W-:Y:S06]  /*32f0*/  BRA `(.L_x_13235) ;  /* 0x00000000009c7947 */ /* 0x000fec0003800000 */
.L_x_13247:
        /* <DEDUP_REMOVED lines=14> */
.L_x_13261:
[----:B------:R-:W-:Y:S05]  /*33e0*/  BSYNC B0 ;  /* 0x0000000000007941 */ /* 0x000fea0003800000 */
.L_x_13260:
[----:B------:R-:W0:Y:S02]  /*33f0*/  F2I.FTZ.TRUNC.NTZ R4, R4 ;  /* 0x0000000400047305 */ /* 0x000e24000021f100 */
[----:B0-----:R-:W-:Y:S01]  /*3400*/  PRMT R0, R4, 0x7610, R0 ;  /* 0x0000761004007816 */ /* 0x001fe20000000000 */
[----:B------:R-:W-:Y:S06]  /*3410*/  BRA `(.L_x_13235) ;  /* 0x0000000000547947 */ /* 0x000fec0003800000 */
.L_x_13234:
        /* <DEDUP_REMOVED lines=16> */
.L_x_13262:
[----:B------:R-:W-:Y:S01]  /*3520*/  PRMT R0, RZ, 0x7610, R0 ;  /* 0x00007610ff007816 */ /* 0x000fe20000000000 */
[----:B------:R-:W-:Y:S06]  /*3530*/  BRA `(.L_x_13235) ;  /* 0x00000000000c7947 */ /* 0x000fec0003800000 */
.L_x_13259:
[----:B------:R0:W5:Y:S01]  /*3540*/  LDG.E.U16 R0, desc[UR36][R2.64] ;  /* 0x0000002402007981 */ /* 0x000162000c1e1500 */
[----:B------:R-:W-:Y:S05]  /*3550*/  BRA `(.L_x_13235) ;  /* 0x0000000000047947 */ /* 0x000fea0003800000 */
.L_x_13258:
[----:B------:R0:W5:Y:S02]  /*3560*/  LDG.E.U16 R0, desc[UR36][R2.64] ;  /* 0x0000002402007981 */ /* 0x000164000c1e1500 */
.L_x_13235:
[----:B------:R-:W2:Y:S01]  /*3570*/  LDC.U8 R4, c[0x0][0x508] ;  /* 0x00014200ff047b82 */ /* 0x000ea20000000000 */
[----:B-----5:R-:W-:Y:S01]  /*3580*/  PRMT R19, R19, 0x9910, RZ ;  /* 0x0000991013137816 */ /* 0x020fe200000000ff */
[----:B------:R-:W-:Y:S01]  /*3590*/  ULDC.U16 UR4, c[0x0][0x4f8] ;  /* 0x00013e0000047ab9 */ /* 0x000fe20000000400 */
[----:B01-34-:R-:W-:Y:S01]  /*35a0*/  PRMT R3, R0, 0x9910, RZ ;  /* 0x0000991000037816 */ /* 0x01bfe200000000ff */
[----:B------:R-:W-:Y:S02]  /*35b0*/  UPRMT UR4, UR4, 0x9910, URZ ;  /* 0x0000991004047896 */ /* 0x000fe4000800003f */
[----:B------:R-:W-:-:S04]  /*35c0*/  IMAD.MOV.U32 R0, RZ, RZ, R19 ;  /* 0x000000ffff007224 */ /* 0x000fc800078e0013 */
[----:B------:R-:W-:-:S05]  /*35d0*/  IMAD R0, R0, R3, RZ ;  /* 0x0000000300007224 */ /* 0x000fca00078e02ff */
[----:B------:R-:W-:-:S05]  /*35e0*/  PRMT R0, R0, 0x9910, RZ ;  /* 0x0000991000007816 */ /* 0x000fca00000000ff */
[----:B------:R-:W-:Y:S01]  /*35f0*/  IMAD R5, R0, UR4, RZ ;  /* 0x0000000400057c24 */ /* 0x000fe2000f8e02ff */
        /* <DEDUP_REMOVED lines=13> */
.L_x_13266:
[----:B------:R0:W-:Y:S01]  /*36d0*/  STG.E.U8 desc[UR36][R16.64], R5 ;  /* 0x0000000510007986 */ /* 0x0001e2000c101124 */
[----:B------:R-:W-:Y:S05]  /*36e0*/  BRA `(.L_x_13268) ;  /* 0x0000000c00647947 */ /* 0x000fea0003800000 */
.L_x_13265:
        /* <DEDUP_REMOVED lines=10> */
.L_x_13270:
[----:B------:R-:W-:-:S05]  /*3790*/  PRMT R3, R5, 0x9910, RZ ;  /* 0x0000991005037816 */ /* 0x000fca00000000ff */
[----:B------:R0:W-:Y:S01]  /*37a0*/  STG.E desc[UR36][R16.64], R3 ;  /* 0x0000000310007986 */ /* 0x0001e2000c101924 */
[----:B------:R-:W-:Y:S05]  /*37b0*/  BRA `(.L_x_13268) ;  /* 0x0000000c00307947 */ /* 0x000fea0003800000 */
.L_x_13269:
[----:B------:R0:W-:Y:S01]  /*37c0*/  STG.E.U16 desc[UR36][R16.64], R5 ;  /* 0x0000000510007986 */ /* 0x0001e2000c101524 */
[----:B------:R-:W-:Y:S05]  /*37d0*/  BRA `(.L_x_13268) ;  /* 0x0000000c00287947 */ /* 0x000fea0003800000 */
.L_x_13264:
        /* <DEDUP_REMOVED lines=9> */
.L_x_13272:
[----:B------:R-:W0:Y:S02]  /*3870*/  I2F.S16 R0, R5 ;  /* 0x0000000500007306 */ /* 0x000e240000101400 */
[----:B0-----:R-:W-:-:S05]  /*3880*/  F2FP.F16.F32.PACK_AB R0, RZ, R0 ;  /* 0x00000000ff00723e */ /* 0x001fca00000000ff */
[----:B------:R0:W-:Y:S01]  /*3890*/  STG.E.U16 desc[UR36][R16.64], R0 ;  /* 0x0000000010007986 */ /* 0x0001e2000c101524 */
[----:B------:R-:W-:Y:S05]  /*38a0*/  BRA `(.L_x_13268) ;  /* 0x0000000800f47947 */ /* 0x000fea0003800000 */
.L_x_13271:
        /* <DEDUP_REMOVED lines=10> */
.L_x_13274:
[----:B------:R-:W0:Y:S02]  /*3950*/  I2F.S16 R5, R5 ;  /* 0x0000000500057306 */ /* 0x000e240000101400 */
[----:B0-----:R-:W-:-:S04]  /*3960*/  F2FP.F16.F32.PACK_AB R3, RZ, R5 ;  /* 0x00000005ff03723e */ /* 0x001fc800000000ff */
[----:B------:R-:W-:-:S05]  /*3970*/  PRMT R3, R3, 0x5410, RZ ;  /* 0x0000541003037816 */ /* 0x000fca00000000ff */
[----:B------:R0:W-:Y:S01]  /*3980*/  STG.E desc[UR36][R16.64], R3 ;  /* 0x0000000310007986 */ /* 0x0001e2000c101924 */
[----:B------:R-:W-:Y:S05]  /*3990*/  BRA `(.L_x_13268) ;  /* 0x0000000800b87947 */ /* 0x000fea0003800000 */
.L_x_13273:
[----:B------:R-:W0:Y:S02]  /*39a0*/  I2F.F64.S16 R2, R5 ;  /* 0x0000000500027312 */ /* 0x000e240000101c00 */
[----:B0-----:R0:W-:Y:S01]  /*39b0*/  STG.E.64 desc[UR36][R16.64], R2 ;  /* 0x0000000210007986 */ /* 0x0011e2000c101b24 */
[----:B------:R-:W-:Y:S05]  /*39c0*/  BRA `(.L_x_13268) ;  /* 0x0000000800ac7947 */ /* 0x000fea0003800000 */
.L_x_13263:
        /* <DEDUP_REMOVED lines=13> */
.L_x_13277:
[----:B------:R-:W0:Y:S01]  /*3aa0*/  I2F.F64.S16 R4, R5 ;  /* 0x0000000500047312 */ /* 0x000e220000101c00 */
[----:B------:R-:W-:-:S05]  /*3ab0*/  CS2R R6, SRZ ;  /* 0x0000000000067805 */ /* 0x000fca000001ff00 */
[----:B0-----:R0:W-:Y:S01]  /*3ac0*/  STG.E.128 desc[UR36][R16.64], R4 ;  /* 0x0000000410007986 */ /* 0x0011e2000c101d24 */
[----:B------:R-:W-:Y:S05]  /*3ad0*/  BRA `(.L_x_13268) ;  /* 0x0000000800687947 */ /* 0x000fea0003800000 */
.L_x_13276:
        /* <DEDUP_REMOVED lines=21> */
.L_x_13281:
[----:B------:R-:W-:Y:S05]  /*3c30*/  BSYNC B0 ;  /* 0x0000000000007941 */ /* 0x000fea0003800000 */
.L_x_13280:
[----:B------:R-:W-:-:S05]  /*3c40*/  LOP3.LUT R3, R0, R3, RZ, 0xfc, !PT ;  /* 0x0000000300037212 */ /* 0x000fca00078efcff */
[----:B------:R0:W-:Y:S01]  /*3c50*/  STG.E.U8 desc[UR36][R16.64], R3 ;  /* 0x0000000310007986 */ /* 0x0001e2000c101124 */
[----:B------:R-:W-:Y:S05]  /*3c60*/  BRA `(.L_x_13268) ;  /* 0x0000000800047947 */ /* 0x000fea0003800000 */
.L_x_13279:
        /* <DEDUP_REMOVED lines=13> */
.L_x_13283:
[----:B------:R-:W-:Y:S01]  /*3d40*/  IMAD.MOV.U32 R0, RZ, RZ, 0x7f ;  /* 0x0000007fff007424 */ /* 0x000fe200078e00ff */
[----:B------:R-:W-:-:S04]  /*3d50*/  ISETP.GT.U32.AND P0, PT, R2, 0x7f800000, PT ;  /* 0x7f8000000200780c */ /* 0x000fc80003f04070 */
[----:B------:R-:W-:-:S09]  /*3d60*/  SEL R0, R0, 0x7c, P0 ;  /* 0x0000007c00007807 */ /* 0x000fd20000000000 */
.L_x_13284:
[----:B------:R-:W-:Y:S05]  /*3d70*/  BSYNC B0 ;  /* 0x0000000000007941 */ /* 0x000fea0003800000 */
.L_x_13282:
[----:B------:R-:W-:-:S04]  /*3d80*/  LOP3.LUT R2, R5, 0x80000000, RZ, 0xc0, !PT ;  /* 0x8000000005027812 */ /* 0x000fc800078ec0ff */
[----:B------:R-:W-:-:S04]  /*3d90*/  SHF.R.U32.HI R3, RZ, 0x18, R2 ;  /* 0x00000018ff037819 */ /* 0x000fc80000011602 */
[----:B------:R-:W-:-:S05]  /*3da0*/  LOP3.LUT R3, R0, R3, RZ, 0xfc, !PT ;  /* 0x0000000300037212 */ /* 0x000fca00078efcff */
[----:B------:R0:W-:Y:S01]  /*3db0*/  STG.E.U8 desc[UR36][R16.64], R3 ;  /* 0x0000000310007986 */ /* 0x0001e2000c101124 */
[----:B------:R-:W-:Y:S05]  /*3dc0*/  BRA `(.L_x_13268) ;  /* 0x0000000400ac7947 */ /* 0x000fea0003800000 */
.L_x_13278:
[----:B------:R-:W0:Y:S02]  /*3dd0*/  I2F.S16 R0, R5 ;  /* 0x0000000500007306 */ /* 0x000e240000101400 */
[----:B0-----:R-:W-:-:S05]  /*3de0*/  F2FP.BF16.F32.PACK_AB R0, RZ, R0 ;  /* 0x00000000ff00723e */ /* 0x001fca00000010ff */
[----:B------:R0:W-:Y:S01]  /*3df0*/  STG.E.U16 desc[UR36][R16.64], R0 ;  /* 0x0000000010007986 */ /* 0x0001e2000c101524 */
[----:B------:R-:W-:Y:S05]  /*3e00*/  BRA `(.L_x_13268) ;  /* 0x00000004009c7947 */ /* 0x000fea0003800000 */
.L_x_13275:
        /* <DEDUP_REMOVED lines=10> */
.L_x_13287:
        /* <DEDUP_REMOVED lines=17> */
.L_x_13290:
[----:B------:R-:W-:-:S04]  /*3fc0*/  LOP3.LUT R2, R5, 0x80000000, RZ, 0xc0, !PT ;  /* 0x8000000005027812 */ /* 0x000fc800078ec0ff */
[----:B------:R-:W-:-:S04]  /*3fd0*/  SHF.R.U32.HI R3, RZ, 0x18, R2 ;  /* 0x00000018ff037819 */ /* 0x000fc80000011602 */
[----:B------:R-:W-:-:S04]  /*3fe0*/  LOP3.LUT R0, R0, R3, RZ, 0xfc, !PT ;  /* 0x0000000300007212 */ /* 0x000fc800078efcff */
[----:B------:R-:W-:-:S07]  /*3ff0*/  PRMT R8, R0, 0x7610, R8 ;  /* 0x0000761000087816 */ /* 0x000fce0000000008 */
.L_x_13289:
[----:B------:R-:W-:Y:S05]  /*4000*/  BSYNC B0 ;  /* 0x0000000000007941 */ /* 0x000fea0003800000 */
.L_x_13288:
[----:B------:R3:W-:Y:S01]  /*4010*/  STG.E.U8 desc[UR36][R16.64], R8 ;  /* 0x0000000810007986 */ /* 0x0007e2000c101124 */
[----:B------:R-:W-:Y:S05]  /*4020*/  BRA `(.L_x_13268) ;  /* 0x0000000400147947 */ /* 0x000fea0003800000 */
.L_x_13286:
        /* <DEDUP_REMOVED lines=17> */
.L_x_13293:
[----:B------:R-:W-:-:S04]  /*4140*/  LOP3.LUT R2, R5, 0x80000000, RZ, 0xc0, !PT ;  /* 0x8000000005027812 */ /* 0x000fc800078ec0ff */
[----:B------:R-:W-:-:S04]  /*4150*/  SHF.R.U32.HI R3, RZ, 0x18, R2 ;  /* 0x00000018ff037819 */ /* 0x000fc80000011602 */
[----:B------:R-:W-:-:S04]  /*4160*/  LOP3.LUT R0, R0, R3, RZ, 0xfc, !PT ;  /* 0x0000000300007212 */ /* 0x000fc800078efcff */
[----:B------:R-:W-:-:S07]  /*4170*/  PRMT R8, R0, 0x7610, R8 ;  /* 0x0000761000087816 */ /* 0x000fce0000000008 */
.L_x_13292:
[----:B------:R-:W-:Y:S05]  /*4180*/  BSYNC B0 ;  /* 0x0000000000007941 */ /* 0x000fea0003800000 */
.L_x_13291:
[----:B------:R0:W-:Y:S01]  /*4190*/  STG.E.U8 desc[UR36][R16.64], R8 ;  /* 0x0000000810007986 */ /* 0x0001e2000c101124 */
[----:B------:R-:W-:Y:S05]  /*41a0*/  BRA `(.L_x_13268) ;  /* 0x0000000000b47947 */ /* 0x000fea0003800000 */
.L_x_13285:
        /* <DEDUP_REMOVED lines=22> */
.L_x_13267:
        /* <DEDUP_REMOVED lines=16> */
.L_x_13296:
[----:B------:R-:W-:Y:S05]  /*4410*/  BRA `(.L_x_13268) ;  /* 0x0000000000187947 */ /* 0x000fea0003800000 */
.L_x_13295:
[----:B------:R-:W-:-:S04]  /*4420*/  PRMT R2, R5, 0x9910, RZ ;  /* 0x0000991005027816 */ /* 0x000fc800000000ff */
[----:B------:R-:W-:-:S05]  /*4430*/  SHF.R.S32.HI R3, RZ, 0x1f, R2 ;  /* 0x0000001fff037819 */ /* 0x000fca0000011402 */
[----:B------:R2:W-:Y:S01]  /*4440*/  STG.E.64 desc[UR36][R16.64], R2 ;  /* 0x0000000210007986 */ /* 0x0005e2000c101b24 */
[----:B------:R-:W-:Y:S05]  /*4450*/  BRA `(.L_x_13268) ;  /* 0x0000000000087947 */ /* 0x000fea0003800000 */
.L_x_13294:
[----:B------:R-:W-:-:S05]  /*4460*/  PRMT R3, R5, 0x9910, RZ ;  /* 0x0000991005037816 */ /* 0x000fca00000000ff */
[----:B------:R0:W-:Y:S02]  /*4470*/  STG.E desc[UR36][R16.64], R3 ;  /* 0x0000000310007986 */ /* 0x0001e4000c101924 */
.L_x_13268:
[----:B------:R-:W-:-:S04]  /*4480*/  IMAD R18, R23, 0x200, R18 ;  /* 0x0000020017127824 */ /* 0x000fc800078e0212 */
[----:B------:R-:W-:-:S07]  /*4490*/  VIADD R19, R18, 0x80 ;  /* 0x0000008012137836 */ /* 0x000fce0000000000 */
.L_x_13194:
[----:B------:R-:W-:Y:S05]  /*44a0*/  BSYNC B6 ;  /* 0x0000000000067941 */ /* 0x000fea0003800000 */
.L_x_13193:
        /* <DEDUP_REMOVED lines=358> */
.L_x_13299:
        /* <DEDUP_REMOVED lines=27> */
.L_x_13300:
        /* <DEDUP_REMOVED lines=17> */
.L_x_13304:
[----:B------:R0:W5:Y:S01]  /*5dd0*/  LDG.E.U8 R22, desc[UR36][R2.64] ;  /* 0x0000002402167981 */ /* 0x000162000c1e1100 */
[----:B------:R-:W-:Y:S05]  /*5de0*/  BRA `(.L_x_13306) ;  /* 0x0000000c00547947 */ /* 0x000fea0003800000 */
.L_x_13303:
        /* <DEDUP_REMOVED lines=8> */
.L_x_13308:
[----:B------:R0:W5:Y:S01]  /*5e70*/  LDG.E.U16 R22, desc[UR36][R2.64] ;  /* 0x0000002402167981 */ /* 0x000162000c1e1500 */
[----:B------:R-:W-:Y:S05]  /*5e80*/  BRA `(.L_x_13306) ;  /* 0x0000000c002c7947 */ /* 0x000fea0003800000 */
.L_x_13307:
[----:B------:R0:W5:Y:S01]  /*5e90*/  LDG.E.U16 R22, desc[UR36][R2.64] ;  /* 0x0000002402167981 */ /* 0x000162000c1e1500 */
[----:B------:R-:W-:Y:S05]  /*5ea0*/  BRA `(.L_x_13306) ;  /* 0x0000000c00247947 */ /* 0x000fea0003800000 */
.L_x_13302:
        /* <DEDUP_REMOVED lines=9> */
.L_x_13310:
[----:B------:R-:W2:Y:S02]  /*5f40*/  LDG.E.U16 R0, desc[UR36][R2.64] ;  /* 0x0000002402007981 */ /* 0x000ea4000c1e1500 */
[----:B--2---:R-:W-:-:S06]  /*5f50*/  HADD2.F32 R0, -RZ, R0.H0_H0 ;  /* 0x20000000ff007230 */ /* 0x004fcc0000004100 */
[----:B------:R-:W0:Y:S02]  /*5f60*/  F2I.FTZ.TRUNC.NTZ R0, R0 ;  /* 0x0000000000007305 */ /* 0x000e24000021f100 */
[----:B0-----:R-:W-:Y:S01]  /*5f70*/  PRMT R22, R0, 0x7610, R22 ;  /* 0x0000761000167816 */ /* 0x001fe20000000016 */
[----:B------:R-:W-:Y:S06]  /*5f80*/  BRA `(.L_x_13306) ;  /* 0x0000000800ec7947 */ /* 0x000fec0003800000 */
.L_x_13309:
        /* <DEDUP_REMOVED lines=9> */
.L_x_13312:
[----:B------:R-:W2:Y:S02]  /*6020*/  LDG.E.U16 R2, desc[UR36][R2.64] ;  /* 0x0000002402027981 */ /* 0x000ea4000c1e1500 */
[----:B--2---:R-:W-:-:S06]  /*6030*/  HADD2.F32 R0, -RZ, R2.H0_H0 ;  /* 0x20000002ff007230 */ /* 0x004fcc0000004100 */
[----:B------:R-:W0:Y:S02]  /*6040*/  F2I.FTZ.TRUNC.NTZ R0, R0 ;  /* 0x0000000000007305 */ /* 0x000e24000021f100 */
[----:B0-----:R-:W-:Y:S01]  /*6050*/  PRMT R22, R0, 0x7610, R22 ;  /* 0x0000761000167816 */ /* 0x001fe20000000016 */
[----:B------:R-:W-:Y:S06]  /*6060*/  BRA `(.L_x_13306) ;  /* 0x0000000800b47947 */ /* 0x000fec0003800000 */
.L_x_13311:
[----:B------:R-:W2:Y:S02]  /*6070*/  LDG.E.64 R2, desc[UR36][R2.64] ;  /* 0x0000002402027981 */ /* 0x000ea4000c1e1b00 */
[----:B--2---:R0:W1:Y:S01]  /*6080*/  F2I.F64.TRUNC R22, R2 ;  /* 0x0000000200167311 */ /* 0x004062000030d100 */
[----:B------:R-:W-:Y:S05]  /*6090*/  BRA `(.L_x_13306) ;  /* 0x0000000800a87947 */ /* 0x000fea0003800000 */
.L_x_13301:
        /* <DEDUP_REMOVED lines=12> */
.L_x_13315:
[----:B------:R-:W2:Y:S02]  /*6160*/  LDG.E.64 R2, desc[UR36][R2.64] ;  /* 0x0000002402027981 */ /* 0x000ea4000c1e1b00 */
[----:B--2---:R0:W1:Y:S01]  /*6170*/  F2I.F64.TRUNC R22, R2 ;  /* 0x0000000200167311 */ /* 0x004062000030d100 */
[----:B------:R-:W-:Y:S05]  /*6180*/  BRA `(.L_x_13306) ;  /* 0x00000008006c7947 */ /* 0x000fea0003800000 */
.L_x_13314:
        /* <DEDUP_REMOVED lines=28> */
.L_x_13317:
        /* <DEDUP_REMOVED lines=15> */
.L_x_13316:
[----:B------:R-:W2:Y:S02]  /*6440*/  LDG.E.U16 R0, desc[UR36][R2.64] ;  /* 0x0000002402007981 */ /* 0x000ea4000c1e1500 */
[----:B--2---:R-:W-:-:S06]  /*6450*/  IMAD.U32 R0, R0, 0x10000, RZ ;  /* 0x0001000000007824 */ /* 0x004fcc00078e00ff */
[----:B------:R-:W0:Y:S02]  /*6460*/  F2I.FTZ.TRUNC.NTZ R0, R0 ;  /* 0x0000000000007305 */ /* 0x000e24000021f100 */
[----:B0-----:R-:W-:Y:S01]  /*6470*/  PRMT R22, R0, 0x7610, R22 ;  /* 0x0000761000167816 */ /* 0x001fe20000000016 */
[----:B------:R-:W-:Y:S06]  /*6480*/  BRA `(.L_x_13306) ;  /* 0x0000000400ac7947 */ /* 0x000fec0003800000 */
.L_x_13313:
        /* <DEDUP_REMOVED lines=10> */
.L_x_13320:
        /* <DEDUP_REMOVED lines=21> */
.L_x_13324:
[----:B------:R-:W-:Y:S05]  /*6680*/  BSYNC B1 ;  /* 0x0000000000017941 */ /* 0x000fea0003800000 */
.L_x_13323:
[----:B------:R-:W-:Y:S01]  /*6690*/  LEA R3, R0, 0x3b800000, 0x17 ;  /* 0x3b80000000037811 */ /* 0x000fe200078eb8ff */
[----:B------:R-:W-:-:S05]  /*66a0*/  IMAD.SHL.U32 R0, R2, 0x100000, RZ ;  /* 0x0010000002007824 */ /* 0x000fca00078e00ff */
[----:B------:R-:W-:-:S07]  /*66b0*/  LOP3.LUT R0, R3, R0, R4, 0xfe, !PT ;  /* 0x0000000003007212 */ /* 0x000fce00078efe04 */
.L_x_13322:
[----:B------:R-:W-:Y:S05]  /*66c0*/  BSYNC B0 ;  /* 0x0000000000007941 */ /* 0x000fea0003800000 */
.L_x_13321:
[----:B------:R-:W0:Y:S02]  /*66d0*/  F2I.FTZ.TRUNC.NTZ R0, R0 ;  /* 0x0000000000007305 */ /* 0x000e24000021f100 */
[----:B0-----:R-:W-:Y:S01]  /*66e0*/  PRMT R22, R0, 0x7610, R22 ;  /* 0x0000761000167816 */ /* 0x001fe20000000016 */
[----:B------:R-:W-:Y:S06]  /*66f0*/  BRA `(.L_x_13306) ;  /* 0x0000000400107947 */ /* 0x000fec0003800000 */
.L_x_13319:
        /* <DEDUP_REMOVED lines=21> */
.L_x_13328:
[----:B------:R-:W-:Y:S05]  /*6850*/  BSYNC B1 ;  /* 0x0000000000017941 */ /* 0x000fea0003800000 */
.L_x_13327:
[----:B------:R-:W-:Y:S01]  /*6860*/  LEA R3, R0, 0x37800000, 0x17 ;  /* 0x3780000000037811 */ /* 0x000fe200078eb8ff */
[----:B------:R-:W-:-:S05]  /*6870*/  IMAD.SHL.U32 R0, R2, 0x200000, RZ ;  /* 0x0020000002007824 */ /* 0x000fca00078e00ff */
[----:B------:R-:W-:-:S07]  /*6880*/  LOP3.LUT R0, R3, R0, R4, 0xfe, !PT ;  /* 0x0000000003007212 */ /* 0x000fce00078efe04 */
.L_x_13326:
[----:B------:R-:W-:Y:S05]  /*6890*/  BSYNC B0 ;  /* 0x0000000000007941 */ /* 0x000fea0003800000 */
.L_x_13325:
[----:B------:R-:W0:Y:S02]  /*68a0*/  F2I.FTZ.TRUNC.NTZ R0, R0 ;  /* 0x0000000000007305 */ /* 0x000e24000021f100 */
[----:B0-----:R-:W-:Y:S01]  /*68b0*/  PRMT R22, R0, 0x7610, R22 ;  /* 0x0000761000167816 */ /* 0x001fe20000000016 */
[----:B------:R-:W-:Y:S06]  /*68c0*/  BRA `(.L_x_13306) ;  /* 0x00000000009c7947 */ /* 0x000fec0003800000 */
.L_x_13318:
        /* <DEDUP_REMOVED lines=14> */
.L_x_13332:
[----:B------:R-:W-:Y:S05]  /*69b0*/  BSYNC B0 ;  /* 0x0000000000007941 */ /* 0x000fea0003800000 */
.L_x_13331:
[----:B------:R-:W0:Y:S02]  /*69c0*/  F2I.FTZ.TRUNC.NTZ R0, R0 ;  /* 0x0000000000007305 */ /* 0x000e24000021f100 */
[----:B0-----:R-:W-:Y:S01]  /*69d0*/  PRMT R22, R0, 0x7610, R22 ;  /* 0x0000761000167816 */ /* 0x001fe20000000016 */
[----:B------:R-:W-:Y:S06]  /*69e0*/  BRA `(.L_x_13306) ;  /* 0x0000000000547947 */ /* 0x000fec0003800000 */
.L_x_13305:
        /* <DEDUP_REMOVED lines=16> */
.L_x_13333:
[----:B------:R-:W-:Y:S01]  /*6af0*/  PRMT R22, RZ, 0x7610, R22 ;  /* 0x00007610ff167816 */ /* 0x000fe20000000016 */
[----:B------:R-:W-:Y:S06]  /*6b00*/  BRA `(.L_x_13306) ;  /* 0x00000000000c7947 */ /* 0x000fec0003800000 */
.L_x_13330:
[----:B------:R3:W5:Y:S01]  /*6b10*/  LDG.E.U16 R22, desc[UR36][R2.64] ;  /* 0x0000002402167981 */ /* 0x000762000c1e1500 */
[----:B------:R-:W-:Y:S05]  /*6b20*/  BRA `(.L_x_13306) ;  /* 0x0000000000047947 */ /* 0x000fea0003800000 */
.L_x_13329:
[----:B------:R4:W5:Y:S02]  /*6b30*/  LDG.E.U16 R22, desc[UR36][R2.64] ;  /* 0x0000002402167981 */ /* 0x000964000c1e1500 */
.L_x_13306:
[----:B------:R-:W1:Y:S01]  /*6b40*/  LDC.U8 R4, c[0x0][0x50b] ;  /* 0x000142c0ff047b82 */ /* 0x000e620000000000 */
[----:B------:R-:W-:Y:S02]  /*6b50*/  ULDC.64 UR4, c[0x0][0x4f0] ;  /* 0x00013c0000047ab9 */ /* 0x000fe40000000a00 */
        /* <DEDUP_REMOVED lines=15> */
.L_x_13337:
[----:B------:R4:W5:Y:S01]  /*6c50*/  LDG.E.U8 R0, desc[UR36][R2.64] ;  /* 0x0000002402007981 */ /* 0x000962000c1e1100 */
[----:B------:R-:W-:Y:S05]  /*6c60*/  BRA `(.L_x_13339) ;  /* 0x0000000c00547947 */ /* 0x000fea0003800000 */
.L_x_13336:
        /* <DEDUP_REMOVED lines=8> */
.L_x_13341:
[----:B------:R2:W5:Y:S01]  /*6cf0*/  LDG.E.U16 R0, desc[UR36][R2.64] ;  /* 0x0000002402007981 */ /* 0x000562000c1e1500 */
[----:B------:R-:W-:Y:S05]  /*6d00*/  BRA `(.L_x_13339) ;  /* 0x0000000c002c7947 */ /* 0x000fea0003800000 */
.L_x_13340:
[----:B------:R0:W5:Y:S01]  /*6d10*/  LDG.E.U16 R0, desc[UR36][R2.64] ;  /* 0x0000002402007981 */ /* 0x000162000c1e1500 */
[----:B------:R-:W-:Y:S05]  /*6d20*/  BRA `(.L_x_13339) ;  /* 0x0000000c00247947 */ /* 0x000fea0003800000 */
.L_x_13335:
        /* <DEDUP_REMOVED lines=9> */
.L_x_13343:
[----:B------:R-:W2:Y:S02]  /*6dc0*/  LDG.E.U16 R4, desc[UR36][R2.64] ;  /* 0x0000002402047981 */ /* 0x000ea4000c1e1500 */
[----:B--2---:R-:W-:-:S06]  /*6dd0*/  HADD2.F32 R4, -RZ, R4.H0_H0 ;  /* 0x20000004ff047230 */ /* 0x004fcc0000004100 */
[----:B------:R-:W0:Y:S02]  /*6de0*/  F2I.FTZ.TRUNC.NTZ R4, R4 ;  /* 0x0000000400047305 */ /* 0x000e24000021f100 */
[----:B0-----:R-:W-:Y:S01]  /*6df0*/  PRMT R0, R4, 0x7610, R0 ;  /* 0x0000761004007816 */ /* 0x001fe20000000000 */
[----:B------:R-:W-:Y:S06]  /*6e00*/  BRA `(.L_x_13339) ;  /* 0x0000000800ec7947 */ /* 0x000fec0003800000 */
.L_x_13342:
        /* <DEDUP_REMOVED lines=9> */
.L_x_13345:
[----:B------:R-:W2:Y:S02]  /*6ea0*/  LDG.E.U16 R2, desc[UR36][R2.64] ;  /* 0x0000002402027981 */ /* 0x000ea4000c1e1500 */
[----:B--2---:R-:W-:-:S06]  /*6eb0*/  HADD2.F32 R4, -RZ, R2.H0_H0 ;  /* 0x20000002ff047230 */ /* 0x004fcc0000004100 */
[----:B------:R-:W0:Y:S02]  /*6ec0*/  F2I.FTZ.TRUNC.NTZ R4, R4 ;  /* 0x0000000400047305 */ /* 0x000e24000021f100 */
[----:B0-----:R-:W-:Y:S01]  /*6ed0*/  PRMT R0, R4, 0x7610, R0 ;  /* 0x0000761004007816 */ /* 0x001fe20000000000 */
[----:B------:R-:W-:Y:S06]  /*6ee0*/  BRA `(.L_x_13339) ;  /* 0x0000000800b47947 */ /* 0x000fec0003800000 */
.L_x_13344:
[----:B------:R-:W2:Y:S02]  /*6ef0*/  LDG.E.64 R2, desc[UR36][R2.64] ;  /* 0x0000002402027981 */ /* 0x000ea4000c1e1b00 */
[----:B--2---:R0:W1:Y:S01]  /*6f00*/  F2I.F64.TRUNC R0, R2 ;  /* 0x0000000200007311 */ /* 0x004062000030d100 */
[----:B------:R-:W-:Y:S05]  /*6f10*/  BRA `(.L_x_13339) ;  /* 0x0000000800a87947 */ /* 0x000fea0003800000 */
.L_x_13334:
        /* <DEDUP_REMOVED lines=12> */
.L_x_13348:
[----:B------:R-:W2:Y:S02]  /*6fe0*/  LDG.E.64 R2, desc[UR36][R2.64] ;  /* 0x0000002402027981 */ /* 0x000ea4000c1e1b00 */
[----:B--2---:R0:W1:Y:S01]  /*6ff0*/  F2I.F64.TRUNC R0, R2 ;  /* 0x0000000200007311 */ /* 0x004062000030d100 */
[----:B------:R-:W-:Y:S05]  /*7000*/  BRA `(.L_x_13339) ;  /* 0x00000008006c7947 */ /* 0x000fea0003800000 */
.L_x_13347:
        /* <DEDUP_REMOVED lines=28> */
.L_x_13350:
        /* <DEDUP_REMOVED lines=15> */
.L_x_13349:
[----:B------:R-:W2:Y:S02]  /*72c0*/  LDG.E.U16 R4, desc[UR36][R2.64] ;  /* 0x0000002402047981 */ /* 0x000ea4000c1e1500 */
[----:B--2---:R-:W-:-:S06]  /*72d0*/  IMAD.U32 R4, R4, 0x10000, RZ ;  /* 0x0001000004047824 */ /* 0x004fcc00078e00ff */
[----:B------:R-:W0:Y:S02]  /*72e0*/  F2I.FTZ.TRUNC.NTZ R4, R4 ;  /* 0x0000000400047305 */ /* 0x000e24000021f100 */
[----:B0-----:R-:W-:Y:S01]  /*72f0*/  PRMT R0, R4, 0x7610, R0 ;  /* 0x0000761004007816 */ /* 0x001fe20000000000 */
[----:B------:R-:W-:Y:S06]  /*7300*/  BRA `(.L_x_13339) ;  /* 0x0000000400ac7947 */ /* 0x000fec0003800000 */
.L_x_13346:
        /* <DEDUP_REMOVED lines=10> */
.L_x_13353:
        /* <DEDUP_REMOVED lines=21> */
.L_x_13357:
[----:B------:R-:W-:Y:S05]  /*7500*/  BSYNC B1 ;  /* 0x0000000000017941 */ /* 0x000fea0003800000 */
.L_x_13356:
[----:B------:R-:W-:Y:S01]  /*7510*/  IMAD.SHL.U32 R2, R2, 0x100000, RZ ;  /* 0x0010000002027824 */ /* 0x000fe200078e00ff */
[----:B------:R-:W-:-:S04]  /*7520*/  LEA R3, R0, 0x3b800000, 0x17 ;  /* 0x3b80000000037811 */ /* 0x000fc800078eb8ff */
[----:B------:R-:W-:-:S07]  /*7530*/  LOP3.LUT R4, R3, R2, R4, 0xfe, !PT ;  /* 0x0000000203047212 */ /* 0x000fce00078efe04 */
.L_x_13355:
[----:B------:R-:W-:Y:S05]  /*7540*/  BSYNC B0 ;  /* 0x0000000000007941 */ /* 0x000fea0003800000 */
.L_x_13354:
[----:B------:R-:W0:Y:S02]  /*7550*/  F2I.FTZ.TRUNC.NTZ R4, R4 ;  /* 0x0000000400047305 */ /* 0x000e24000021f100 */
[----:B0-----:R-:W-:Y:S01]  /*7560*/  PRMT R0, R4, 0x7610, R0 ;  /* 0x0000761004007816 */ /* 0x001fe20000000000 */
[----:B------:R-:W-:Y:S06]  /*7570*/  BRA `(.L_x_13339) ;  /* 0x0000000400107947 */ /* 0x000fec0003800000 */
.L_x_13352:
        /* <DEDUP_REMOVED lines=21> */
.L_x_13361:
[----:B------:R-:W-:Y:S05]  /*76d0*/  BSYNC B1 ;  /* 0x0000000000017941 */ /* 0x000fea0003800000 */
.L_x_13360:
[----:B------:R-:W-:Y:S01]  /*76e0*/  IMAD.SHL.U32 R2, R2, 0x200000, RZ ;  /* 0x0020000002027824 */ /* 0x000fe200078e00ff */
[----:B------:R-:W-:-:S04]  /*76f0*/  LEA R3, R0, 0x37800000, 0x17 ;  /* 0x3780000000037811 */ /* 0x000fc800078eb8ff */
[----:B------:R-:W-:-:S07]  /*7700*/  LOP3.LUT R4, R3, R2, R4, 0xfe, !PT ;  /* 0x0000000203047212 */ /* 0x000fce00078efe04 */
.L_x_13359:
[----:B------:R-:W-:Y:S05]  /*7710*/  BSYNC B0 ;  /* 0x0000000000007941 */ /* 0x000fea0003800000 */
.L_x_13358:
[----:B------:R-:W0:Y:S02]  /*7720*/  F2I.FTZ.TRUNC.NTZ R4, R4 ;  /* 0x0000000400047305 */ /* 0x000e24000021f100 */
[----:B0-----:R-:W-:Y:S01]  /*7730*/  PRMT R0, R4, 0x7610, R0 ;  /* 0x0000761004007816 */ /* 0x001fe20000000000 */
[----:B------:R-:W-:Y:S06]  /*7740*/  BRA `(.L_x_13339) ;  /* 0x00000000009c7947 */ /* 0x000fec0003800000 */
.L_x_13351:
        /* <DEDUP_REMOVED lines=14> */
.L_x_13365:
[----:B------:R-:W-:Y:S05]  /*7830*/  BSYNC B0 ;  /* 0x0000000000007941 */ /* 0x000fea0003800000 */
.L_x_13364:
[----:B------:R-:W0:Y:S02]  /*7840*/  F2I.FTZ.TRUNC.NTZ R4, R4 ;  /* 0x0000000400047305 */ /* 0x000e24000021f100 */
[----:B0-----:R-:W-:Y:S01]  /*7850*/  PRMT R0, R4, 0x7610, R0 ;  /* 0x0000761004007816 */ /* 0x001fe20000000000 */
[----:B------:R-:W-:Y:S06]  /*7860*/  BRA `(.L_x_13339) ;  /* 0x0000000000547947 */ /* 0x000fec0003800000 */
.L_x_13338:
        /* <DEDUP_REMOVED lines=16> */
.L_x_13366:
[----:B------:R-:W-:Y:S01]  /*7970*/  PRMT R0, RZ, 0x7610, R0 ;  /* 0x00007610ff007816 */ /* 0x000fe20000000000 */
[----:B------:R-:W-:Y:S06]  /*7980*/  BRA `(.L_x_13339) ;  /* 0x00000000000c7947 */ /* 0x000fec0003800000 */
.L_x_13363:
[----:B------:R0:W5:Y:S01]  /*7990*/  LDG.E.U16 R0, desc[UR36][R2.64] ;  /* 0x0000002402007981 */ /* 0x000162000c1e1500 */
[----:B------:R-:W-:Y:S05]  /*79a0*/  BRA `(.L_x_13339) ;  /* 0x0000000000047947 */ /* 0x000fea0003800000 */
.L_x_13362:
[----:B------:R0:W5:Y:S02]  /*79b0*/  LDG.E.U16 R0, desc[UR36][R2.64] ;  /* 0x0000002402007981 */ /* 0x000164000c1e1500 */
.L_x_13339:
[----:B------:R-:W0:Y:S01]  /*79c0*/  LDC.U8 R4, c[0x0][0x508] ;  /* 0x00014200ff047b82 */ /* 0x000e220000000000 */
[----:B-----5:R-:W-:Y:S01]  /*79d0*/  PRMT R22, R22, 0x9910, RZ ;  /* 0x0000991016167816 */ /* 0x020fe200000000ff */
[----:B------:R-:W-:Y:S01]  /*79e0*/  ULDC.U16 UR4, c[0x0][0x4f8] ;  /* 0x00013e0000047ab9 */ /* 0x000fe20000000400 */
[----:B01234-:R-:W-:Y:S01]  /*79f0*/  PRMT R3, R0, 0x9910, RZ ;  /* 0x0000991000037816 */ /* 0x01ffe200000000ff */
[----:B------:R-:W-:Y:S02]  /*7a00*/  UPRMT UR4, UR4, 0x9910, URZ ;  /* 0x0000991004047896 */ /* 0x000fe4000800003f */
[----:B------:R-:W-:-:S04]  /*7a10*/  IMAD.MOV.U32 R0, RZ, RZ, R22 ;  /* 0x000000ffff007224 */ /* 0x000fc800078e0016 */
[----:B------:R-:W-:-:S05]  /*7a20*/  IMAD R0, R0, R3, RZ ;  /* 0x0000000300007224 */ /* 0x000fca00078e02ff */
[----:B------:R-:W-:-:S05]  /*7a30*/  PRMT R0, R0, 0x9910, RZ ;  /* 0x0000991000007816 */ /* 0x000fca00000000ff */
[----:B------:R-:W-:Y:S01]  /*7a40*/  IMAD R5, R0, UR4, RZ ;  /* 0x0000000400057c24 */ /* 0x000fe2000f8e02ff */
        /* <DEDUP_REMOVED lines=13> */
.L_x_13370:
[----:B------:R0:W-:Y:S01]  /*7b20*/  STG.E.U8 desc[UR36][R16.64], R5 ;  /* 0x0000000510007986 */ /* 0x0001e2000c101124 */
[----:B------:R-:W-:Y:S05]  /*7b30*/  BRA `(.L_x_13372) ;  /* 0x0000000c00647947 */ /* 0x000fea0003800000 */
.L_x_13369:
        /* <DEDUP_REMOVED lines=10> */
.L_x_13374:
[----:B------:R-:W-:-:S05]  /*7be0*/  PRMT R3, R5, 0x9910, RZ ;  /* 0x0000991005037816 */ /* 0x000fca00000000ff */
[----:B------:R3:W-:Y:S01]  /*7bf0*/  STG.E desc[UR36][R16.64], R3 ;  /* 0x0000000310007986 */ /* 0x0007e2000c101924 */
[----:B------:R-:W-:Y:S05]  /*7c00*/  BRA `(.L_x_13372) ;  /* 0x0000000c00307947 */ /* 0x000fea0003800000 */
.L_x_13373:
[----:B------:R2:W-:Y:S01]  /*7c10*/  STG.E.U16 desc[UR36][R16.64], R5 ;  /* 0x0000000510007986 */ /* 0x0005e2000c101524 */
[----:B------:R-:W-:Y:S05]  /*7c20*/  BRA `(.L_x_13372) ;  /* 0x0000000c00287947 */ /* 0x000fea0003800000 */
.L_x_13368:
        /* <DEDUP_REMOVED lines=9> */
.L_x_13376:
[----:B------:R-:W0:Y:S02]  /*7cc0*/  I2F.S16 R0, R5 ;  /* 0x0000000500007306 */ /* 0x000e240000101400 */
[----:B0-----:R-:W-:-:S05]  /*7cd0*/  F2FP.F16.F32.PACK_AB R0, RZ, R0 ;  /* 0x00000000ff00723e */ /* 0x001fca00000000ff */
[----:B------:R0:W-:Y:S01]  /*7ce0*/  STG.E.U16 desc[UR36][R16.64], R0 ;  /* 0x0000000010007986 */ /* 0x0001e2000c101524 */
[----:B------:R-:W-:Y:S05]  /*7cf0*/  BRA `(.L_x_13372) ;  /* 0x0000000800f47947 */ /* 0x000fea0003800000 */
.L_x_13375:
        /* <DEDUP_REMOVED lines=10> */
.L_x_13378:
[----:B------:R-:W0:Y:S02]  /*7da0*/  I2F.S16 R5, R5 ;  /* 0x0000000500057306 */ /* 0x000e240000101400 */
[----:B0-----:R-:W-:-:S04]  /*7db0*/  F2FP.F16.F32.PACK_AB R3, RZ, R5 ;  /* 0x00000005ff03723e */ /* 0x001fc800000000ff */
[----:B------:R-:W-:-:S05]  /*7dc0*/  PRMT R3, R3, 0x5410, RZ ;  /* 0x0000541003037816 */ /* 0x000fca00000000ff */
[----:B------:R0:W-:Y:S01]  /*7dd0*/  STG.E desc[UR36][R16.64], R3 ;  /* 0x0000000310007986 */ /* 0x0001e2000c101924 */
[----:B------:R-:W-:Y:S05]  /*7de0*/  BRA `(.L_x_13372) ;  /* 0x0000000800b87947 */ /* 0x000fea0003800000 */
.L_x_13377:
[----:B------:R-:W0:Y:S02]  /*7df0*/  I2F.F64.S16 R2, R5 ;  /* 0x0000000500027312 */ /* 0x000e240000101c00 */
[----:B0-----:R0:W-:Y:S01]  /*7e00*/  STG.E.64 desc[UR36][R16.64], R2 ;  /* 0x0000000210007986 */ /* 0x0011e2000c101b24 */
[----:B------:R-:W-:Y:S05]  /*7e10*/  BRA `(.L_x_13372) ;  /* 0x0000000800ac7947 */ /* 0x000fea0003800000 */
.L_x_13367:
        /* <DEDUP_REMOVED lines=13> */
.L_x_13381:
[----:B------:R-:W0:Y:S01]  /*7ef0*/  I2F.F64.S16 R4, R5 ;  /* 0x0000000500047312 */ /* 0x000e220000101c00 */
[----:B------:R-:W-:-:S05]  /*7f00*/  CS2R R6, SRZ ;  /* 0x0000000000067805 */ /* 0x000fca000001ff00 */
[----:B0-----:R0:W-:Y:S01]  /*7f10*/  STG.E.128 desc[UR36][R16.64], R4 ;  /* 0x0000000410007986 */ /* 0x0011e2000c101d24 */
[----:B------:R-:W-:Y:S05]  /*7f20*/  BRA `(.L_x_13372) ;  /* 0x0000000800687947 */ /* 0x000fea0003800000 */
.L_x_13380:
        /* <DEDUP_REMOVED lines=21> */
.L_x_13385:
[----:B------:R-:W-:Y:S05]  /*8080*/  BSYNC B0 ;  /* 0x0000000000007941 */ /* 0x000fea0003800000 */
.L_x_13384:
[----:B------:R-:W-:-:S05]  /*8090*/  LOP3.LUT R3, R0, R3, RZ, 0xfc, !PT ;  /* 0x0000000300037212 */ /* 0x000fca00078efcff */
[----:B------:R0:W-:Y:S01]  /*80a0*/  STG.E.U8 desc[UR36][R16.64], R3 ;  /* 0x0000000310007986 */ /* 0x0001e2000c101124 */
[----:B------:R-:W-:Y:S05]  /*80b0*/  BRA `(.L_x_13372) ;  /* 0x0000000800047947 */ /* 0x000fea0003800000 */
.L_x_13383:
        /* <DEDUP_REMOVED lines=13> */
.L_x_13387:
[----:B------:R-:W-:Y:S01]  /*8190*/  IMAD.MOV.U32 R0, RZ, RZ, 0x7f ;  /* 0x0000007fff007424 */ /* 0x000fe200078e00ff */
[----:B------:R-:W-:-:S04]  /*81a0*/  ISETP.GT.U32.AND P0, PT, R2, 0x7f800000, PT ;  /* 0x7f8000000200780c */ /* 0x000fc80003f04070 */
[----:B------:R-:W-:-:S09]  /*81b0*/  SEL R0, R0, 0x7c, P0 ;  /* 0x0000007c00007807 */ /* 0x000fd20000000000 */
.L_x_13388:
[----:B------:R-:W-:Y:S05]  /*81c0*/  BSYNC B0 ;  /* 0x0000000000007941 */ /* 0x000fea0003800000 */
.L_x_13386:
[----:B------:R-:W-:-:S04]  /*81d0*/  LOP3.LUT R2, R5, 0x80000000, RZ, 0xc0, !PT ;  /* 0x8000000005027812 */ /* 0x000fc800078ec0ff */
[----:B------:R-:W-:-:S04]  /*81e0*/  SHF.R.U32.HI R3, RZ, 0x18, R2 ;  /* 0x00000018ff037819 */ /* 0x000fc80000011602 */
[----:B------:R-:W-:-:S05]  /*81f0*/  LOP3.LUT R3, R0, R3, RZ, 0xfc, !PT ;  /* 0x0000000300037212 */ /* 0x000fca00078efcff */
[----:B------:R0:W-:Y:S01]  /*8200*/  STG.E.U8 desc[UR36][R16.64], R3 ;  /* 0x0000000310007986 */ /* 0x0001e2000c101124 */
[----:B------:R-:W-:Y:S05]  /*8210*/  BRA `(.L_x_13372) ;  /* 0x0000000400ac7947 */ /* 0x000fea0003800000 */
.L_x_13382:
[----:B------:R-:W0:Y:S02]  /*8220*/  I2F.S16 R0, R5 ;  /* 0x0000000500007306 */ /* 0x000e240000101400 */
[----:B0-----:R-:W-:-:S05]  /*8230*/  F2FP.BF16.F32.PACK_AB R0, RZ, R0 ;  /* 0x00000000ff00723e */ /* 0x001fca00000010ff */
[----:B------:R0:W-:Y:S01]  /*8240*/  STG.E.U16 desc[UR36][R16.64], R0 ;  /* 0x0000000010007986 */ /* 0x0001e2000c101524 */
[----:B------:R-:W-:Y:S05]  /*8250*/  BRA `(.L_x_13372) ;  /* 0x00000004009c7947 */ /* 0x000fea0003800000 */
.L_x_13379:
        /* <DEDUP_REMOVED lines=10> */
.L_x_13391:
        /* <DEDUP_REMOVED lines=17> */
.L_x_13394:
[----:B------:R-:W-:-:S04]  /*8410*/  LOP3.LUT R2, R5, 0x80000000, RZ, 0xc0, !PT ;  /* 0x8000000005027812 */ /* 0x000fc800078ec0ff */
[----:B------:R-:W-:-:S04]  /*8420*/  SHF.R.U32.HI R3, RZ, 0x18, R2 ;  /* 0x00000018ff037819 */ /* 0x000fc80000011602 */
[----:B------:R-:W-:-:S04]  /*8430*/  LOP3.LUT R0, R0, R3, RZ, 0xfc, !PT ;  /* 0x0000000300007212 */ /* 0x000fc800078efcff */
[----:B------:R-:W-:-:S07]  /*8440*/  PRMT R8, R0, 0x7610, R8 ;  /* 0x0000761000087816 */ /* 0x000fce0000000008 */
.L_x_13393:
[----:B------:R-:W-:Y:S05]  /*8450*/  BSYNC B0 ;  /* 0x0000000000007941 */ /* 0x000fea0003800000 */
.L_x_13392:
[----:B------:R0:W-:Y:S01]  /*8460*/  STG.E.U8 desc[UR36][R16.64], R8 ;  /* 0x0000000810007986 */ /* 0x0001e2000c101124 */
[----:B------:R-:W-:Y:S05]  /*8470*/  BRA `(.L_x_13372) ;  /* 0x0000000400147947 */ /* 0x000fea0003800000 */
.L_x_13390:
        /* <DEDUP_REMOVED lines=17> */
.L_x_13397:
[----:B------:R-:W-:-:S04]  /*8590*/  LOP3.LUT R2, R5, 0x80000000, RZ, 0xc0, !PT ;  /* 0x8000000005027812 */ /* 0x000fc800078ec0ff */
[----:B------:R-:W-:-:S04]  /*85a0*/  SHF.R.U32.HI R3, RZ, 0x18, R2 ;  /* 0x00000018ff037819 */ /* 0x000fc80000011602 */
[----:B------:R-:W-:-:S04]  /*85b0*/  LOP3.LUT R0, R0, R3, RZ, 0xfc, !PT ;  /* 0x0000000300007212 */ /* 0x000fc800078efcff */
[----:B------:R-:W-:-:S07]  /*85c0*/  PRMT R8, R0, 0x7610, R8 ;  /* 0x0000761000087816 */ /* 0x000fce0000000008 */
.L_x_13396:
[----:B------:R-:W-:Y:S05]  /*85d0*/  BSYNC B0 ;  /* 0x0000000000007941 */ /* 0x000fea0003800000 */
.L_x_13395:
[----:B------:R0:W-:Y:S01]  /*85e0*/  STG.E.U8 desc[UR36][R16.64], R8 ;  /* 0x0000000810007986 */ /* 0x0001e2000c101124 */
[----:B------:R-:W-:Y:S05]  /*85f0*/  BRA `(.L_x_13372) ;  /* 0x0000000000b47947 */ /* 0x000fea0003800000 */
.L_x_13389:
        /* <DEDUP_REMOVED lines=22> */
.L_x_13371:
        /* <DEDUP_REMOVED lines=16> */
.L_x_13400:
[----:B------:R-:W-:Y:S05]  /*8860*/  BRA `(.L_x_13372) ;  /* 0x0000000000187947 */ /* 0x000fea0003800000 */
.L_x_13399:
[----:B------:R-:W-:-:S04]  /*8870*/  PRMT R2, R5, 0x9910, RZ ;  /* 0x0000991005027816 */ /* 0x000fc800000000ff */
[----:B------:R-:W-:-:S05]  /*8880*/  SHF.R.S32.HI R3, RZ, 0x1f, R2 ;  /* 0x0000001fff037819 */ /* 0x000fca0000011402 */
[----:B------:R0:W-:Y:S01]  /*8890*/  STG.E.64 desc[UR36][R16.64], R2 ;  /* 0x0000000210007986 */ /* 0x0001e2000c101b24 */
[----:B------:R-:W-:Y:S05]  /*88a0*/  BRA `(.L_x_13372) ;  /* 0x0000000000087947 */ /* 0x000fea0003800000 */
.L_x_13398:
[----:B------:R-:W-:-:S05]  /*88b0*/  PRMT R3, R5, 0x9910, RZ ;  /* 0x0000991005037816 */ /* 0x000fca00000000ff */
[----:B------:R0:W-:Y:S02]  /*88c0*/  STG.E desc[UR36][R16.64], R3 ;  /* 0x0000000310007986 */ /* 0x0001e4000c101924 */
.L_x_13372:
[----:B------:R-:W-:-:S07]  /*88d0*/  VIADD R19, R19, 0x80 ;  /* 0x0000008013137836 */ /* 0x000fce0000000000 */
.L_x_13298:
[----:B------:R-:W-:Y:S05]  /*88e0*/  BSYNC B6 ;  /* 0x0000000000067941 */ /* 0x000fea0003800000 */
.L_x_13297:
        /* <DEDUP_REMOVED lines=358> */
.L_x_13403:
        /* <DEDUP_REMOVED lines=27> */
.L_x_13404:
        /* <DEDUP_REMOVED lines=17> */
.L_x_13408:
[----:B------:R0:W5:Y:S01]  /*a210*/  LDG.E.U8 R22, desc[UR36][R2.64] ;  /* 0x0000002402167981 */ /* 0x000162000c1e1100 */
[----:B------:R-:W-:Y:S05]  /*a220*/  BRA `(.L_x_13410) ;  /* 0x0000000c00547947 */ /* 0x000fea0003800000 */
.L_x_13407:
        /* <DEDUP_REMOVED lines=8> */
.L_x_13412:
[----:B------:R0:W5:Y:S01]  /*a2b0*/  LDG.E.U16 R22, desc[UR36][R2.64] ;  /* 0x0000002402167981 */ /* 0x000162000c1e1500 */
[----:B------:R-:W-:Y:S05]  /*a2c0*/  BRA `(.L_x_13410) ;  /* 0x0000000c002c7947 */ /* 0x000fea0003800000 */
.L_x_13411:
[----:B------:R0:W5:Y:S01]  /*a2d0*/  LDG.E.U16 R22, desc[UR36][R2.64] ;  /* 0x0000002402167981 */ /* 0x000162000c1e1500 */
[----:B------:R-:W-:Y:S05]  /*a2e0*/  BRA `(.L_x_13410) ;  /* 0x0000000c00247947 */ /* 0x000fea0003800000 */
.L_x_13406:
        /* <DEDUP_REMOVED lines=9> */
.L_x_13414:
[----:B------:R-:W2:Y:S02]  /*a380*/  LDG.E.U16 R0, desc[UR36][R2.64] ;  /* 0x0000002402007981 */ /* 0x000ea4000c1e1500 */
[----:B--2---:R-:W-:-:S06]  /*a390*/  HADD2.F32 R0, -RZ, R0.H0_H0 ;  /* 0x20000000ff007230 */ /* 0x004fcc0000004100 */
[----:B------:R-:W0:Y:S02]  /*a3a0*/  F2I.FTZ.TRUNC.NTZ R0, R0 ;  /* 0x0000000000007305 */ /* 0x000e24000021f100 */
[----:B0-----:R-:W-:Y:S01]  /*a3b0*/  PRMT R22, R0, 0x7610, R22 ;  /* 0x0000761000167816 */ /* 0x001fe20000000016 */
[----:B------:R-:W-:Y:S06]  /*a3c0*/  BRA `(.L_x_13410) ;  /* 0x0000000800ec7947 */ /* 0x000fec0003800000 */
.L_x_13413:
        /* <DEDUP_REMOVED lines=9> */
.L_x_13416:
[----:B------:R-:W2:Y:S02]  /*a460*/  LDG.E.U16 R2, desc[UR36][R2.64] ;  /* 0x0000002402027981 */ /* 0x000ea4000c1e1500 */
[----:B--2---:R-:W-:-:S06]  /*a470*/  HADD2.F32 R0, -RZ, R2.H0_H0 ;  /* 0x20000002ff007230 */ /* 0x004fcc0000004100 */
[----:B------:R-:W0:Y:S02]  /*a480*/  F2I.FTZ.TRUNC.NTZ R0, R0 ;  /* 0x0000000000007305 */ /* 0x000e24000021f100 */
[----:B0-----:R-:W-:Y:S01]  /*a490*/  PRMT R22, R0, 0x7610, R22 ;  /* 0x0000761000167816 */ /* 0x001fe20000000016 */
[----:B------:R-:W-:Y:S06]  /*a4a0*/  BRA `(.L_x_13410) ;  /* 0x0000000800b47947 */ /* 0x000fec0003800000 */
.L_x_13415:
[----:B------:R-:W2:Y:S02]  /*a4b0*/  LDG.E.64 R2, desc[UR36][R2.64] ;  /* 0x0000002402027981 */ /* 0x000ea4000c1e1b00 */
[----:B--2---:R0:W1:Y:S01]  /*a4c0*/  F2I.F64.TRUNC R22, R2 ;  /* 0x0000000200167311 */ /* 0x004062000030d100 */
[----:B------:R-:W-:Y:S05]  /*a4d0*/  BRA `(.L_x_13410) ;  /* 0x0000000800a87947 */ /* 0x000fea0003800000 */
.L_x_13405:
        /* <DEDUP_REMOVED lines=12> */
.L_x_13419:
[----:B------:R-:W2:Y:S02]  /*a5a0*/  LDG.E.64 R2, desc[UR36][R2.64] ;  /* 0x0000002402027981 */ /* 0x000ea4000c1e1b00 */
[----:B--2---:R3:W4:Y:S01]  /*a5b0*/  F2I.F64.TRUNC R22, R2 ;  /* 0x0000000200167311 */ /* 0x004722000030d100 */
[----:B------:R-:W-:Y:S05]  /*a5c0*/  BRA `(.L_x_13410) ;  /* 0x00000008006c7947 */ /* 0x000fea0003800000 */
.L_x_13418:
        /* <DEDUP_REMOVED lines=28> */
.L_x_13421:
        /* <DEDUP_REMOVED lines=15> */
.L_x_13420:
[----:B------:R-:W2:Y:S02]  /*a880*/  LDG.E.U16 R0, desc[UR36][R2.64] ;  /* 0x0000002402007981 */ /* 0x000ea4000c1e1500 */
[----:B--2---:R-:W-:-:S06]  /*a890*/  IMAD.U32 R0, R0, 0x10000, RZ ;  /* 0x0001000000007824 */ /* 0x004fcc00078e00ff */
[----:B------:R-:W0:Y:S02]  /*a8a0*/  F2I.FTZ.TRUNC.NTZ R0, R0 ;  /* 0x0000000000007305 */ /* 0x000e24000021f100 */
[----:B0-----:R-:W-:Y:S01]  /*a8b0*/  PRMT R22, R0, 0x7610, R22 ;  /* 0x0000761000167816 */ /* 0x001fe20000000016 */
[----:B------:R-:W-:Y:S06]  /*a8c0*/  BRA `(.L_x_13410) ;  /* 0x0000000400ac7947 */ /* 0x000fec0003800000 */
.L_x_13417:
        /* <DEDUP_REMOVED lines=10> */
.L_x_13424:
        /* <DEDUP_REMOVED lines=21> */
.L_x_13428:
[----:B------:R-:W-:Y:S05]  /*aac0*/  BSYNC B1 ;  /* 0x0000000000017941 */ /* 0x000fea0003800000 */
.L_x_13427:
[----:B------:R-:W-:Y:S01]  /*aad0*/  LEA R3, R0, 0x3b800000, 0x17 ;  /* 0x3b80000000037811 */ /* 0x000fe200078eb8ff */
[----:B------:R-:W-:-:S05]  /*aae0*/  IMAD.SHL.U32 R0, R2, 0x100000, RZ ;  /* 0x0010000002007824 */ /* 0x000fca00078e00ff */
[----:B------:R-:W-:-:S07]  /*aaf0*/  LOP3.LUT R0, R3, R0, R4, 0xfe, !PT ;  /* 0x0000000003007212 */ /* 0x000fce00078efe04 */
.L_x_13426:
[----:B------:R-:W-:Y:S05]  /*ab00*/  BSYNC B0 ;  /* 0x0000000000007941 */ /* 0x000fea0003800000 */
.L_x_13425:
[----:B------:R-:W0:Y:S02]  /*ab10*/  F2I.FTZ.TRUNC.NTZ R0, R0 ;  /* 0x0000000000007305 */ /* 0x000e24000021f100 */
[----:B0-----:R-:W-:Y:S01]  /*ab20*/  PRMT R22, R0, 0x7610, R22 ;  /* 0x0000761000167816 */ /* 0x001fe20000000016 */
[----:B------:R-:W-:Y:S06]  /*ab30*/  BRA `(.L_x_13410) ;  /* 0x0000000400107947 */ /* 0x000fec0003800000 */
.L_x_13423:
        /* <DEDUP_REMOVED lines=21> */
.L_x_13432:
[----:B------:R-:W-:Y:S05]  /*ac90*/  BSYNC B1 ;  /* 0x0000000000017941 */ /* 0x000fea0003800000 */
.L_x_13431:
[----:B------:R-:W-:Y:S01]  /*aca0*/  LEA R3, R0, 0x37800000, 0x17 ;  /* 0x3780000000037811 */ /* 0x000fe200078eb8ff */
[----:B------:R-:W-:-:S05]  /*acb0*/  IMAD.SHL.U32 R0, R2, 0x200000, RZ ;  /* 0x0020000002007824 */ /* 0x000fca00078e00ff */
[----:B------:R-:W-:-:S07]  /*acc0*/  LOP3.LUT R0, R3, R0, R4, 0xfe, !PT ;  /* 0x0000000003007212 */ /* 0x000fce00078efe04 */
.L_x_13430:
[----:B------:R-:W-:Y:S05]  /*acd0*/  BSYNC B0 ;  /* 0x0000000000007941 */ /* 0x000fea0003800000 */
.L_x_13429:
[----:B------:R-:W0:Y:S02]  /*ace0*/  F2I.FTZ.TRUNC.NTZ R0, R0 ;  /* 0x0000000000007305 */ /* 0x000e24000021f100 */
[----:B0-----:R-:W-:Y:S01]  /*acf0*/  PRMT R22, R0, 0x7610, R22 ;  /* 0x0000761000167816 */ /* 0x001fe20000000016 */
[----:B------:R-:W-:Y:S06]  /*ad00*/  BRA `(.L_x_13410) ;  /* 0x00000000009c7947 */ /* 0x000fec0003800000 */
.L_x_13422:
        /* <DEDUP_REMOVED lines=14> */
.L_x_13436:
[----:B------:R-:W-:Y:S05]  /*adf0*/  BSYNC B0 ;  /* 0x0000000000007941 */ /* 0x000fea0003800000 */
.L_x_13435:
[----:B------:R-:W0:Y:S02]  /*ae00*/  F2I.FTZ.TRUNC.NTZ R0, R0 ;  /* 0x0000000000007305 */ /* 0x000e24000021f100 */
[----:B0-----:R-:W-:Y:S01]  /*ae10*/  PRMT R22, R0, 0x7610, R22 ;  /* 0x0000761000167816 */ /* 0x001fe20000000016 */
[----:B------:R-:W-:Y:S06]  /*ae20*/  BRA `(.L_x_13410) ;  /* 0x0000000000547947 */ /* 0x000fec0003800000 */
.L_x_13409:
        /* <DEDUP_REMOVED lines=16> */
.L_x_13437:
[----:B------:R-:W-:Y:S01]  /*af30*/  PRMT R22, RZ, 0x7610, R22 ;  /* 0x00007610ff167816 */ /* 0x000fe20000000016 */
[----:B------:R-:W-:Y:S06]  /*af40*/  BRA `(.L_x_13410) ;  /* 0x00000000000c7947 */ /* 0x000fec0003800000 */
.L_x_13434:
[----:B------:R2:W5:Y:S01]  /*af50*/  LDG.E.U16 R22, desc[UR36][R2.64] ;  /* 0x0000002402167981 */ /* 0x000562000c1e1500 */
[----:B------:R-:W-:Y:S05]  /*af60*/  BRA `(.L_x_13410) ;  /* 0x0000000000047947 */ /* 0x000fea0003800000 */
.L_x_13433:
[----:B------:R1:W5:Y:S02]  /*af70*/  LDG.E.U16 R22, desc[UR36][R2.64] ;  /* 0x0000002402167981 */ /* 0x000364000c1e1500 */
.L_x_13410:
        /* <DEDUP_REMOVED lines=17> */
.L_x_13441:
[----:B------:R0:W5:Y:S01]  /*b090*/  LDG.E.U8 R0, desc[UR36][R2.64] ;  /* 0x0000002402007981 */ /* 0x000162000c1e1100 */
[----:B------:R-:W-:Y:S05]  /*b0a0*/  BRA `(.L_x_13443) ;  /* 0x0000000c00547947 */ /* 0x000fea0003800000 */
.L_x_13440:
        /* <DEDUP_REMOVED lines=8> */
.L_x_13445:
[----:B------:R0:W5:Y:S01]  /*b130*/  LDG.E.U16 R0, desc[UR36][R2.64] ;  /* 0x0000002402007981 */ /* 0x000162000c1e1500 */
[----:B------:R-:W-:Y:S05]  /*b140*/  BRA `(.L_x_13443) ;  /* 0x0000000c002c7947 */ /* 0x000fea0003800000 */
.L_x_13444:
[----:B------:R0:W5:Y:S01]  /*b150*/  LDG.E.U16 R0, desc[UR36][R2.64] ;  /* 0x0000002402007981 */ /* 0x000162000c1e1500 */
[----:B------:R-:W-:Y:S05]  /*b160*/  BRA `(.L_x_13443) ;  /* 0x0000000c00247947 */ /* 0x000fea0003800000 */
.L_x_13439:
        /* <DEDUP_REMOVED lines=9> */
.L_x_13447:
[----:B------:R-:W2:Y:S02]  /*b200*/  LDG.E.U16 R4, desc[UR36][R2.64] ;  /* 0x0000002402047981 */ /* 0x000ea4000c1e1500 */
[----:B--2---:R-:W-:-:S06]  /*b210*/  HADD2.F32 R4, -RZ, R4.H0_H0 ;  /* 0x20000004ff047230 */ /* 0x004fcc0000004100 */
[----:B------:R-:W0:Y:S02]  /*b220*/  F2I.FTZ.TRUNC.NTZ R4, R4 ;  /* 0x0000000400047305 */ /* 0x000e24000021f100 */
[----:B0-----:R-:W-:Y:S01]  /*b230*/  PRMT R0, R4, 0x7610, R0 ;  /* 0x0000761004007816 */ /* 0x001fe20000000000 */
[----:B------:R-:W-:Y:S06]  /*b240*/  BRA `(.L_x_13443) ;  /* 0x0000000800ec7947 */ /* 0x000fec0003800000 */
.L_x_13446:
        /* <DEDUP_REMOVED lines=9> */
.L_x_13449:
[----:B------:R-:W2:Y:S02]  /*b2e0*/  LDG.E.U16 R2, desc[UR36][R2.64] ;  /* 0x0000002402027981 */ /* 0x000ea4000c1e1500 */
[----:B--2---:R-:W-:-:S06]  /*b2f0*/  HADD2.F32 R4, -RZ, R2.H0_H0 ;  /* 0x20000002ff047230 */ /* 0x004fcc0000004100 */
[----:B------:R-:W0:Y:S02]  /*b300*/  F2I.FTZ.TRUNC.NTZ R4, R4 ;  /* 0x0000000400047305 */ /* 0x000e24000021f100 */
[----:B0-----:R-:W-:Y:S01]  /*b310*/  PRMT R0, R4, 0x7610, R0 ;  /* 0x0000761004007816 */ /* 0x001fe20000000000 */
[----:B------:R-:W-:Y:S06]  /*b320*/  BRA `(.L_x_13443) ;  /* 0x0000000800b47947 */ /* 0x000fec0003800000 */
.L_x_13448:
[----:B------:R-:W2:Y:S02]  /*b330*/  LDG.E.64 R2, desc[UR36][R2.64] ;  /* 0x0000002402027981 */ /* 0x000ea4000c1e1b00 */
[----:B--2---:R0:W1:Y:S01]  /*b340*/  F2I.F64.TRUNC R0, R2 ;  /* 0x0000000200007311 */ /* 0x004062000030d100 */
[----:B------:R-:W-:Y:S05]  /*b350*/  BRA `(.L_x_13443) ;  /* 0x0000000800a87947 */ /* 0x000fea0003800000 */
.L_x_13438:
        /* <DEDUP_REMOVED lines=12> */
.L_x_13452:
[----:B------:R-:W2:Y:S02]  /*b420*/  LDG.E.64 R2, desc[UR36][R2.64] ;  /* 0x0000002402027981 */ /* 0x000ea4000c1e1b00 */
[----:B--2---:R0:W1:Y:S01]  /*b430*/  F2I.F64.TRUNC R0, R2 ;  /* 0x0000000200007311 */ /* 0x004062000030d100 */
[----:B------:R-:W-:Y:S05]  /*b440*/  BRA `(.L_x_13443) ;  /* 0x00000008006c7947 */ /* 0x000fea0003800000 */
.L_x_13451:
        /* <DEDUP_REMOVED lines=28> */
.L_x_13454:
        /* <DEDUP_REMOVED lines=15> */
.L_x_13453:
[----:B------:R-:W2:Y:S02]  /*b700*/  LDG.E.U16 R4, desc[UR36][R2.64] ;  /* 0x0000002402047981 */ /* 0x000ea4000c1e1500 */
[----:B--2---:R-:W-:-:S06]  /*b710*/  IMAD.U32 R4, R4, 0x10000, RZ ;  /* 0x0001000004047824 */ /* 0x004fcc00078e00ff */
[----:B------:R-:W0:Y:S02]  /*b720*/  F2I.FTZ.TRUNC.NTZ R4, R4 ;  /* 0x0000000400047305 */ /* 0x000e24000021f100 */
[----:B0-----:R-:W-:Y:S01]  /*b730*/  PRMT R0, R4, 0x7610, R0 ;  /* 0x0000761004007816 */ /* 0x001fe20000000000 */
[----:B------:R-:W-:Y:S06]  /*b740*/  BRA `(.L_x_13443) ;  /* 0x0000000400ac7947 */ /* 0x000fec0003800000 */
.L_x_13450:
        /* <DEDUP_REMOVED lines=10> */
.L_x_13457:
        /* <DEDUP_REMOVED lines=21> */
.L_x_13461:
[----:B------:R-:W-:Y:S05]  /*b940*/  BSYNC B1 ;  /* 0x0000000000017941 */ /* 0x000fea0003800000 */
.L_x_13460:
[----:B------:R-:W-:Y:S01]  /*b950*/  IMAD.SHL.U32 R2, R2, 0x100000, RZ ;  /* 0x0010000002027824 */ /* 0x000fe200078e00ff */
[----:B------:R-:W-:-:S04]  /*b960*/  LEA R3, R0, 0x3b800000, 0x17 ;  /* 0x3b80000000037811 */ /* 0x000fc800078eb8ff */
[----:B------:R-:W-:-:S07]  /*b970*/  LOP3.LUT R4, R3, R2, R4, 0xfe, !PT ;  /* 0x0000000203047212 */ /* 0x000fce00078efe04 */
.L_x_13459:
[----:B------:R-:W-:Y:S05]  /*b980*/  BSYNC B0 ;  /* 0x0000000000007941 */ /* 0x000fea0003800000 */
.L_x_13458:
[----:B------:R-:W0:Y:S02]  /*b990*/  F2I.FTZ.TRUNC.NTZ R4, R4 ;  /* 0x0000000400047305 */ /* 0x000e24000021f100 */
[----:B0-----:R-:W-:Y:S01]  /*b9a0*/  PRMT R0, R4, 0x7610, R0 ;  /* 0x0000761004007816 */ /* 0x001fe20000000000 */
[----:B------:R-:W-:Y:S06]  /*b9b0*/  BRA `(.L_x_13443) ;  /* 0x0000000400107947 */ /* 0x000fec0003800000 */
.L_x_13456:
        /* <DEDUP_REMOVED lines=21> */
.L_x_13465:
[----:B------:R-:W-:Y:S05]  /*bb10*/  BSYNC B1 ;  /* 0x0000000000017941 */ /* 0x000fea0003800000 */
.L_x_13464:
[----:B------:R-:W-:Y:S01]  /*bb20*/  IMAD.SHL.U32 R2, R2, 0x200000, RZ ;  /* 0x0020000002027824 */ /* 0x000fe200078e00ff */
[----:B------:R-:W-:-:S04]  /*bb30*/  LEA R3, R0, 0x37800000, 0x17 ;  /* 0x3780000000037811 */ /* 0x000fc800078eb8ff */
[----:B------:R-:W-:-:S07]  /*bb40*/  LOP3.LUT R4, R3, R2, R4, 0xfe, !PT ;  /* 0x0000000203047212 */ /* 0x000fce00078efe04 */
.L_x_13463:
[----:B------:R-:W-:Y:S05]  /*bb50*/  BSYNC B0 ;  /* 0x0000000000007941 */ /* 0x000fea0003800000 */
.L_x_13462:
[----:B------:R-:W0:Y:S02]  /*bb60*/  F2I.FTZ.TRUNC.NTZ R4, R4 ;  /* 0x0000000400047305 */ /* 0x000e24000021f100 */
[----:B0-----:R-:W-:Y:S01]  /*bb70*/  PRMT R0, R4, 0x7610, R0 ;  /* 0x0000761004007816 */ /* 0x001fe20000000000 */
[----:B------:R-:W-:Y:S06]  /*bb80*/  BRA `(.L_x_13443) ;  /* 0x00000000009c7947 */ /* 0x000fec0003800000 */
.L_x_13455:
        /* <DEDUP_REMOVED lines=14> */
.L_x_13469:
[----:B------:R-:W-:Y:S05]  /*bc70*/  BSYNC B0 ;  /* 0x0000000000007941 */ /* 0x000fea0003800000 */
.L_x_13468:
[----:B------:R-:W0:Y:S02]  /*bc80*/  F2I.FTZ.TRUNC.NTZ R4, R4 ;  /* 0x0000000400047305 */ /* 0x000e24000021f100 */
[----:B0-----:R-:W-:Y:S01]  /*bc90*/  PRMT R0, R4, 0x7610, R0 ;  /* 0x0000761004007816 */ /* 0x001fe20000000000 */
[----:B------:R-:W-:Y:S06]  /*bca0*/  BRA `(.L_x_13443) ;  /* 0x0000000000547947 */ /* 0x000fec0003800000 */
.L_x_13442:
        /* <DEDUP_REMOVED lines=16> */
.L_x_13470:
[----:B------:R-:W-:Y:S01]  /*bdb0*/  PRMT R0, RZ, 0x7610, R0 ;  /* 0x00007610ff007816 */ /* 0x000fe20000000000 */
[----:B------:R-:W-:Y:S06]  /*bdc0*/  BRA `(.L_x_13443) ;  /* 0x00000000000c7947 */ /* 0x000fec0003800000 */
.L_x_13467:
[----:B------:R0:W5:Y:S01]  /*bdd0*/  LDG.E.U16 R0, desc[UR36][R2.64] ;  /* 0x0000002402007981 */ /* 0x000162000c1e1500 */
[----:B------:R-:W-:Y:S05]  /*bde0*/  BRA `(.L_x_13443) ;  /* 0x0000000000047947 */ /* 0x000fea0003800000 */
.L_x_13466:
[----:B------:R0:W5:Y:S02]  /*bdf0*/  LDG.E.U16 R0, desc[UR36][R2.64] ;  /* 0x0000002402007981 */ /* 0x000164000c1e1500 */
.L_x_13443:
[----:B------:R-:W2:Y:S01]  /*be00*/  LDC.U8 R4, c[0x0][0x508] ;  /* 0x00014200ff047b82 */ /* 0x000ea20000000000 */
[----:B-----5:R-:W-:Y:S01]  /*be10*/  PRMT R22, R22, 0x9910, RZ ;  /* 0x0000991016167816 */ /* 0x020fe200000000ff */
[----:B------:R-:W-:Y:S01]  /*be20*/  ULDC.U16 UR4, c[0x0][0x4f8] ;  /* 0x00013e0000047ab9 */ /* 0x000fe20000000400 */
[----:B01-3--:R-:W-:Y:S01]  /*be30*/  PRMT R3, R0, 0x9910, RZ ;  /* 0x0000991000037816 */ /* 0x00bfe200000000ff */
[----:B------:R-:W-:Y:S02]  /*be40*/  UPRMT UR4, UR4, 0x9910, URZ ;  /* 0x0000991004047896 */ /* 0x000fe4000800003f */
[----:B------:R-:W-:-:S04]  /*be50*/  IMAD.MOV.U32 R0, RZ, RZ, R22 ;  /* 0x000000ffff007224 */ /* 0x000fc800078e0016 */
[----:B------:R-:W-:-:S05]  /*be60*/  IMAD R0, R0, R3, RZ ;  /* 0x0000000300007224 */ /* 0x000fca00078e02ff */
[----:B------:R-:W-:-:S05]  /*be70*/  PRMT R0, R0, 0x9910, RZ ;  /* 0x0000991000007816 */ /* 0x000fca00000000ff */
[----:B------:R-:W-:Y:S01]  /*be80*/  IMAD R5, R0, UR4, RZ ;  /* 0x0000000400057c24 */ /* 0x000fe2000f8e02ff */
        /* <DEDUP_REMOVED lines=13> */
.L_x_13474:
[----:B------:R0:W-:Y:S01]  /*bf60*/  STG.E.U8 desc[UR36][R16.64], R5 ;  /* 0x0000000510007986 */ /* 0x0001e2000c101124 */
[----:B------:R-:W-:Y:S05]  /*bf70*/  BRA `(.L_x_13476) ;  /* 0x0000000c00647947 */ /* 0x000fea0003800000 */
.L_x_13473:
        /* <DEDUP_REMOVED lines=10> */
.L_x_13478:
[----:B------:R-:W-:-:S05]  /*c020*/  PRMT R3, R5, 0x9910, RZ ;  /* 0x0000991005037816 */ /* 0x000fca00000000ff */
[----:B------:R0:W-:Y:S01]  /*c030*/  STG.E desc[UR36][R16.64], R3 ;  /* 0x0000000310007986 */ /* 0x0001e2000c101924 */
[----:B------:R-:W-:Y:S05]  /*c040*/  BRA `(.L_x_13476) ;  /* 0x0000000c00307947 */ /* 0x000fea0003800000 */
.L_x_13477:
[----:B------:R0:W-:Y:S01]  /*c050*/  STG.E.U16 desc[UR36][R16.64], R5 ;  /* 0x0000000510007986 */ /* 0x0001e2000c101524 */
[----:B------:R-:W-:Y:S05]  /*c060*/  BRA `(.L_x_13476) ;  /* 0x0000000c00287947 */ /* 0x000fea0003800000 */
.L_x_13472:
        /* <DEDUP_REMOVED lines=9> */
.L_x_13480:
[----:B------:R-:W0:Y:S02]  /*c100*/  I2F.S16 R0, R5 ;  /* 0x0000000500007306 */ /* 0x000e240000101400 */
[----:B0-----:R-:W-:-:S05]  /*c110*/  F2FP.F16.F32.PACK_AB R0, RZ, R0 ;  /* 0x00000000ff00723e */ /* 0x001fca00000000ff */
[----:B------:R1:W-:Y:S01]  /*c120*/  STG.E.U16 desc[UR36][R16.64], R0 ;  /* 0x0000000010007986 */ /* 0x0003e2000c101524 */
[----:B------:R-:W-:Y:S05]  /*c130*/  BRA `(.L_x_13476) ;  /* 0x0000000800f47947 */ /* 0x000fea0003800000 */
.L_x_13479:
        /* <DEDUP_REMOVED lines=10> */
.L_x_13482:
[----:B------:R-:W0:Y:S02]  /*c1e0*/  I2F.S16 R5, R5 ;  /* 0x0000000500057306 */ /* 0x000e240000101400 */
[----:B0-----:R-:W-:-:S04]  /*c1f0*/  F2FP.F16.F32.PACK_AB R3, RZ, R5 ;  /* 0x00000005ff03723e */ /* 0x001fc800000000ff */
[----:B------:R-:W-:-:S05]  /*c200*/  PRMT R3, R3, 0x5410, RZ ;  /* 0x0000541003037816 */ /* 0x000fca00000000ff */
[----:B------:R4:W-:Y:S01]  /*c210*/  STG.E desc[UR36][R16.64], R3 ;  /* 0x0000000310007986 */ /* 0x0009e2000c101924 */
[----:B------:R-:W-:Y:S05]  /*c220*/  BRA `(.L_x_13476) ;  /* 0x0000000800b87947 */ /* 0x000fea0003800000 */
.L_x_13481:
[----:B------:R-:W0:Y:S02]  /*c230*/  I2F.F64.S16 R2, R5 ;  /* 0x0000000500027312 */ /* 0x000e240000101c00 */
[----:B0-----:R2:W-:Y:S01]  /*c240*/  STG.E.64 desc[UR36][R16.64], R2 ;  /* 0x0000000210007986 */ /* 0x0015e2000c101b24 */
[----:B------:R-:W-:Y:S05]  /*c250*/  BRA `(.L_x_13476) ;  /* 0x0000000800ac7947 */ /* 0x000fea0003800000 */
.L_x_13471:
        /* <DEDUP_REMOVED lines=13> */
.L_x_13485:
[----:B------:R-:W0:Y:S01]  /*c330*/  I2F.F64.S16 R4, R5 ;  /* 0x0000000500047312 */ /* 0x000e220000101c00 */
[----:B------:R-:W-:-:S05]  /*c340*/  CS2R R6, SRZ ;  /* 0x0000000000067805 */ /* 0x000fca000001ff00 */
[----:B0-----:R0:W-:Y:S01]  /*c350*/  STG.E.128 desc[UR36][R16.64], R4 ;  /* 0x0000000410007986 */ /* 0x0011e2000c101d24 */
[----:B------:R-:W-:Y:S05]  /*c360*/  BRA `(.L_x_13476) ;  /* 0x0000000800687947 */ /* 0x000fea0003800000 */
.L_x_13484:
        /* <DEDUP_REMOVED lines=21> */
.L_x_13489:
[----:B------:R-:W-:Y:S05]  /*c4c0*/  BSYNC B0 ;  /* 0x0000000000007941 */ /* 0x000fea0003800000 */
.L_x_13488:
[----:B------:R-:W-:-:S05]  /*c4d0*/  LOP3.LUT R3, R0, R3, RZ, 0xfc, !PT ;  /* 0x0000000300037212 */ /* 0x000fca00078efcff */
[----:B------:R0:W-:Y:S01]  /*c4e0*/  STG.E.U8 desc[UR36][R16.64], R3 ;  /* 0x0000000310007986 */ /* 0x0001e2000c101124 */
[----:B------:R-:W-:Y:S05]  /*c4f0*/  BRA `(.L_x_13476) ;  /* 0x0000000800047947 */ /* 0x000fea0003800000 */
.L_x_13487:
        /* <DEDUP_REMOVED lines=13> */
.L_x_13491:
[----:B------:R-:W-:Y:S01]  /*c5d0*/  IMAD.MOV.U32 R0, RZ, RZ, 0x7f ;  /* 0x0000007fff007424 */ /* 0x000fe200078e00ff */
[----:B------:R-:W-:-:S04]  /*c5e0*/  ISETP.GT.U32.AND P0, PT, R2, 0x7f800000, PT ;  /* 0x7f8000000200780c */ /* 0x000fc80003f04070 */
[----:B------:R-:W-:-:S09]  /*c5f0*/  SEL R0, R0, 0x7c, P0 ;  /* 0x0000007c00007807 */ /* 0x000fd20000000000 */
.L_x_13492:
[----:B------:R-:W-:Y:S05]  /*c600*/  BSYNC B0 ;  /* 0x0000000000007941 */ /* 0x000fea0003800000 */
.L_x_13490:
[----:B------:R-:W-:-:S04]  /*c610*/  LOP3.LUT R2, R5, 0x80000000, RZ, 0xc0, !PT ;  /* 0x8000000005027812 */ /* 0x000fc800078ec0ff */
[----:B------:R-:W-:-:S04]  /*c620*/  SHF.R.U32.HI R3, RZ, 0x18, R2 ;  /* 0x00000018ff037819 */ /* 0x000fc80000011602 */
[----:B------:R-:W-:-:S05]  /*c630*/  LOP3.LUT R3, R0, R3, RZ, 0xfc, !PT ;  /* 0x0000000300037212 */ /* 0x000fca00078efcff */
[----:B------:R0:W-:Y:S01]  /*c640*/  STG.E.U8 desc[UR36][R16.64], R3 ;  /* 0x0000000310007986 */ /* 0x0001e2000c101124 */
[----:B------:R-:W-:Y:S05]  /*c650*/  BRA `(.L_x_13476) ;  /* 0x0000000400ac7947 */ /* 0x000fea0003800000 */
.L_x_13486:
[----:B------:R-:W0:Y:S02]  /*c660*/  I2F.S16 R0, R5 ;  /* 0x0000000500007306 */ /* 0x000e240000101400 */
[----:B0-----:R-:W-:-:S05]  /*c670*/  F2FP.BF16.F32.PACK_AB R0, RZ, R0 ;  /* 0x00000000ff00723e */ /* 0x001fca00000010ff */
[----:B------:R0:W-:Y:S01]  /*c680*/  STG.E.U16 desc[UR36][R16.64], R0 ;  /* 0x0000000010007986 */ /* 0x0001e2000c101524 */
[----:B------:R-:W-:Y:S05]  /*c690*/  BRA `(.L_x_13476) ;  /* 0x00000004009c7947 */ /* 0x000fea0003800000 */
.L_x_13483:
        /* <DEDUP_REMOVED lines=10> */
.L_x_13495:
        /* <DEDUP_REMOVED lines=17> */
.L_x_13498:
[----:B------:R-:W-:-:S04]  /*c850*/  LOP3.LUT R2, R5, 0x80000000, RZ, 0xc0, !PT ;  /* 0x8000000005027812 */ /* 0x000fc800078ec0ff */
[----:B------:R-:W-:-:S04]  /*c860*/  SHF.R.U32.HI R3, RZ, 0x18, R2 ;  /* 0x00000018ff037819 */ /* 0x000fc80000011602 */
[----:B------:R-:W-:-:S04]  /*c870*/  LOP3.LUT R0, R0, R3, RZ, 0xfc, !PT ;  /* 0x0000000300007212 */ /* 0x000fc800078efcff */
[----:B------:R-:W-:-:S07]  /*c880*/  PRMT R8, R0, 0x7610, R8 ;  /* 0x0000761000087816 */ /* 0x000fce0000000008 */
.L_x_13497:
[----:B------:R-:W-:Y:S05]  /*c890*/  BSYNC B0 ;  /* 0x0000000000007941 */ /* 0x000fea0003800000 */
.L_x_13496:
[----:B------:R0:W-:Y:S01]  /*c8a0*/  STG.E.U8 desc[UR36][R16.64], R8 ;  /* 0x0000000810007986 */ /* 0x0001e2000c101124 */
[----:B------:R-:W-:Y:S05]  /*c8b0*/  BRA `(.L_x_13476) ;  /* 0x0000000400147947 */ /* 0x000fea0003800000 */
.L_x_13494:
        /* <DEDUP_REMOVED lines=17> */
.L_x_13501:
[----:B------:R-:W-:-:S04]  /*c9d0*/  LOP3.LUT R2, R5, 0x80000000, RZ, 0xc0, !PT ;  /* 0x8000000005027812 */ /* 0x000fc800078ec0ff */
[----:B------:R-:W-:-:S04]  /*c9e0*/  SHF.R.U32.HI R3, RZ, 0x18, R2 ;  /* 0x00000018ff037819 */ /* 0x000fc80000011602 */
[----:B------:R-:W-:-:S04]  /*c9f0*/  LOP3.LUT R0, R0, R3, RZ, 0xfc, !PT ;  /* 0x0000000300007212 */ /* 0x000fc800078efcff */
[----:B------:R-:W-:-:S07]  /*ca00*/  PRMT R8, R0, 0x7610, R8 ;  /* 0x0000761000087816 */ /* 0x000fce0000000008 */
.L_x_13500:
[----:B------:R-:W-:Y:S05]  /*ca10*/  BSYNC B0 ;  /* 0x0000000000007941 */ /* 0x000fea0003800000 */
.L_x_13499:
[----:B------:R0:W-:Y:S01]  /*ca20*/  STG.E.U8 desc[UR36][R16.64], R8 ;  /* 0x0000000810007986 */ /* 0x0001e2000c101124 */
[----:B------:R-:W-:Y:S05]  /*ca30*/  BRA `(.L_x_13476) ;  /* 0x0000000000b47947 */ /* 0x000fea0003800000 */
.L_x_13493:
        /* <DEDUP_REMOVED lines=22> */
.L_x_13475:
        /* <DEDUP_REMOVED lines=16> */
.L_x_13504:
[----:B------:R-:W-:Y:S05]  /*cca0*/  BRA `(.L_x_13476) ;  /* 0x0000000000187947 */ /* 0x000fea0003800000 */
.L_x_13503:
[----:B------:R-:W-:-:S04]  /*ccb0*/  PRMT R2, R5, 0x9910, RZ ;  /* 0x0000991005027816 */ /* 0x000fc800000000ff */
[----:B------:R-:W-:-:S05]  /*ccc0*/  SHF.R.S32.HI R3, RZ, 0x1f, R2 ;  /* 0x0000001fff037819 */ /* 0x000fca0000011402 */
[----:B------:R0:W-:Y:S01]  /*ccd0*/  STG.E.64 desc[UR36][R16.64], R2 ;  /* 0x0000000210007986 */ /* 0x0001e2000c101b24 */
[----:B------:R-:W-:Y:S05]  /*cce0*/  BRA `(.L_x_13476) ;  /* 0x0000000000087947 */ /* 0x000fea0003800000 */
.L_x_13502:
[----:B------:R-:W-:-:S05]  /*ccf0*/  PRMT R3, R5, 0x9910, RZ ;  /* 0x0000991005037816 */ /* 0x000fca00000000ff */
[----:B------:R0:W-:Y:S02]  /*cd00*/  STG.E desc[UR36][R16.64], R3 ;  /* 0x0000000310007986 */ /* 0x0001e4000c101924 */
.L_x_13476:
[----:B------:R-:W-:-:S07]  /*cd10*/  VIADD R19, R19, 0x80 ;  /* 0x0000008013137836 */ /* 0x000fce0000000000 */
.L_x_13402:
[----:B------:R-:W-:Y:S05]  /*cd20*/  BSYNC B6 ;  /* 0x0000000000067941 */ /* 0x000fea0003800000 */
.L_x_13401:
        /* <DEDUP_REMOVED lines=357> */
.L_x_13505:
        /* <DEDUP_REMOVED lines=27> */
.L_x_13506:
        /* <DEDUP_REMOVED lines=17> */
.L_x_13510:
[----:B------:R0:W5:Y:S01]  /*e640*/  LDG.E.U8 R19, desc[UR36][R2.64] ;  /* 0x0000002402137981 */ /* 0x000162000c1e1100 */
[----:B------:R-:W-:Y:S05]  /*e650*/  BRA `(.L_x_13512) ;  /* 0x0000000c00547947 */ /* 0x000fea0003800000 */
.L_x_13509:
        /* <DEDUP_REMOVED lines=8> */
.L_x_13514:
[----:B------:R0:W5:Y:S01]  /*e6e0*/  LDG.E.U16 R19, desc[UR36][R2.64] ;  /* 0x0000002402137981 */ /* 0x000162000c1e1500 */
[----:B------:R-:W-:Y:S05]  /*e6f0*/  BRA `(.L_x_13512) ;  /* 0x0000000c002c7947 */ /* 0x000fea0003800000 */
.L_x_13513:
[----:B------:R0:W5:Y:S01]  /*e700*/  LDG.E.U16 R19, desc[UR36][R2.64] ;  /* 0x0000002402137981 */ /* 0x000162000c1e1500 */
[----:B------:R-:W-:Y:S05]  /*e710*/  BRA `(.L_x_13512) ;  /* 0x0000000c00247947 */ /* 0x000fea0003800000 */
.L_x_13508:
        /* <DEDUP_REMOVED lines=9> */
.L_x_13516:
[----:B------:R-:W2:Y:S02]  /*e7b0*/  LDG.E.U16 R0, desc[UR36][R2.64] ;  /* 0x0000002402007981 */ /* 0x000ea4000c1e1500 */
[----:B--2---:R-:W-:-:S06]  /*e7c0*/  HADD2.F32 R0, -RZ, R0.H0_H0 ;  /* 0x20000000ff007230 */ /* 0x004fcc0000004100 */
[----:B------:R-:W0:Y:S02]  /*e7d0*/  F2I.FTZ.TRUNC.NTZ R0, R0 ;  /* 0x0000000000007305 */ /* 0x000e24000021f100 */
[----:B0-----:R-:W-:Y:S01]  /*e7e0*/  PRMT R19, R0, 0x7610, R19 ;  /* 0x0000761000137816 */ /* 0x001fe20000000013 */
[----:B------:R-:W-:Y:S06]  /*e7f0*/  BRA `(.L_x_13512) ;  /* 0x0000000800ec7947 */ /* 0x000fec0003800000 */
.L_x_13515:
        /* <DEDUP_REMOVED lines=9> */
.L_x_13518:
[----:B------:R-:W2:Y:S02]  /*e890*/  LDG.E.U16 R2, desc[UR36][R2.64] ;  /* 0x0000002402027981 */ /* 0x000ea4000c1e1500 */
[----:B--2---:R-:W-:-:S06]  /*e8a0*/  HADD2.F32 R0, -RZ, R2.H0_H0 ;  /* 0x20000002ff007230 */ /* 0x004fcc0000004100 */
[----:B------:R-:W0:Y:S02]  /*e8b0*/  F2I.FTZ.TRUNC.NTZ R0, R0 ;  /* 0x0000000000007305 */ /* 0x000e24000021f100 */
[----:B0-----:R-:W-:Y:S01]  /*e8c0*/  PRMT R19, R0, 0x7610, R19 ;  /* 0x0000761000137816 */ /* 0x001fe20000000013 */
[----:B------:R-:W-:Y:S06]  /*e8d0*/  BRA `(.L_x_13512) ;  /* 0x0000000800b47947 */ /* 0x000fec0003800000 */
.L_x_13517:
[----:B------:R-:W2:Y:S02]  /*e8e0*/  LDG.E.64 R2, desc[UR36][R2.64] ;  /* 0x0000002402027981 */ /* 0x000ea4000c1e1b00 */
[----:B--2---:R0:W1:Y:S01]  /*e8f0*/  F2I.F64.TRUNC R19, R2 ;  /* 0x0000000200137311 */ /* 0x004062000030d100 */
[----:B------:R-:W-:Y:S05]  /*e900*/  BRA `(.L_x_13512) ;  /* 0x0000000800a87947 */ /* 0x000fea0003800000 */
.L_x_13507:
        /* <DEDUP_REMOVED lines=12> */
.L_x_13521:
[----:B------:R-:W2:Y:S02]  /*e9d0*/  LDG.E.64 R2, desc[UR36][R2.64] ;  /* 0x0000002402027981 */ /* 0x000ea4000c1e1b00 */
[----:B--2---:R0:W1:Y:S01]  /*e9e0*/  F2I.F64.TRUNC R19, R2 ;  /* 0x0000000200137311 */ /* 0x004062000030d100 */
[----:B------:R-:W-:Y:S05]  /*e9f0*/  BRA `(.L_x_13512) ;  /* 0x00000008006c7947 */ /* 0x000fea0003800000 */
.L_x_13520:
        /* <DEDUP_REMOVED lines=28> */
.L_x_13523:
        /* <DEDUP_REMOVED lines=15> */
.L_x_13522:
[----:B------:R-:W2:Y:S02]  /*ecb0*/  LDG.E.U16 R0, desc[UR36][R2.64] ;  /* 0x0000002402007981 */ /* 0x000ea4000c1e1500 */
[----:B--2---:R-:W-:-:S06]  /*ecc0*/  IMAD.U32 R0, R0, 0x10000, RZ ;  /* 0x0001000000007824 */ /* 0x004fcc00078e00ff */
[----:B------:R-:W0:Y:S02]  /*ecd0*/  F2I.FTZ.TRUNC.NTZ R0, R0 ;  /* 0x0000000000007305 */ /* 0x000e24000021f100 */
[----:B0-----:R-:W-:Y:S01]  /*ece0*/  PRMT R19, R0, 0x7610, R19 ;  /* 0x0000761000137816 */ /* 0x001fe20000000013 */
[----:B------:R-:W-:Y:S06]  /*ecf0*/  BRA `(.L_x_13512) ;  /* 0x0000000400ac7947 */ /* 0x000fec0003800000 */
.L_x_13519:
        /* <DEDUP_REMOVED lines=10> */
.L_x_13526:
        /* <DEDUP_REMOVED lines=21> */
.L_x_13530:
[----:B------:R-:W-:Y:S05]  /*eef0*/  BSYNC B1 ;  /* 0x0000000000017941 */ /* 0x000fea0003800000 */
.L_x_13529:
[----:B------:R-:W-:Y:S01]  /*ef00*/  LEA R3, R0, 0x3b800000, 0x17 ;  /* 0x3b80000000037811 */ /* 0x000fe200078eb8ff */
[----:B------:R-:W-:-:S05]  /*ef10*/  IMAD.SHL.U32 R0, R2, 0x100000, RZ ;  /* 0x0010000002007824 */ /* 0x000fca00078e00ff */
[----:B------:R-:W-:-:S07]  /*ef20*/  LOP3.LUT R0, R3, R0, R4, 0xfe, !PT ;  /* 0x0000000003007212 */ /* 0x000fce00078efe04 */
.L_x_13528:
[----:B------:R-:W-:Y:S05]  /*ef30*/  BSYNC B0 ;  /* 0x0000000000007941 */ /* 0x000fea0003800000 */
.L_x_13527:
[----:B------:R-:W0:Y:S02]  /*ef40*/  F2I.FTZ.TRUNC.NTZ R0, R0 ;  /* 0x0000000000007305 */ /* 0x000e24000021f100 */
[----:B0-----:R-:W-:Y:S01]  /*ef50*/  PRMT R19, R0, 0x7610, R19 ;  /* 0x0000761000137816 */ /* 0x001fe20000000013 */
[----:B------:R-:W-:Y:S06]  /*ef60*/  BRA `(.L_x_13512) ;  /* 0x0000000400107947 */ /* 0x000fec0003800000 */
.L_x_13525:
        /* <DEDUP_REMOVED lines=21> */
.L_x_13534:
[----:B------:R-:W-:Y:S05]  /*f0c0*/  BSYNC B1 ;  /* 0x0000000000017941 */ /* 0x000fea0003800000 */
.L_x_13533:
[----:B------:R-:W-:Y:S01]  /*f0d0*/  LEA R3, R0, 0x37800000, 0x17 ;  /* 0x3780000000037811 */ /* 0x000fe200078eb8ff */
[----:B------:R-:W-:-:S05]  /*f0e0*/  IMAD.SHL.U32 R0, R2, 0x200000, RZ ;  /* 0x0020000002007824 */ /* 0x000fca00078e00ff */
[----:B------:R-:W-:-:S07]  /*f0f0*/  LOP3.LUT R0, R3, R0, R4, 0xfe, !PT ;  /* 0x0000000003007212 */ /* 0x000fce00078efe04 */
.L_x_13532:
[----:B------:R-:W-:Y:S05]  /*f100*/  BSYNC B0 ;  /* 0x0000000000007941 */ /* 0x000fea0003800000 */
.L_x_13531:
[----:B------:R-:W0:Y:S02]  /*f110*/  F2I.FTZ.TRUNC.NTZ R0, R0 ;  /* 0x0000000000007305 */ /* 0x000e24000021f100 */
[----:B0-----:R-:W-:Y:S01]  /*f120*/  PRMT R19, R0, 0x7610, R19 ;  /* 0x0000761000137816 */ /* 0x001fe20000000013 */
[----:B------:R-:W-:Y:S06]  /*f130*/  BRA `(.L_x_13512) ;  /* 0x00000000009c7947 */ /* 0x000fec0003800000 */
.L_x_13524:
        /* <DEDUP_REMOVED lines=14> */
.L_x_13538:
[----:B------:R-:W-:Y:S05]  /*f220*/  BSYNC B0 ;  /* 0x0000000000007941 */ /* 0x000fea0003800000 */
.L_x_13537:
[----:B------:R-:W0:Y:S02]  /*f230*/  F2I.FTZ.TRUNC.NTZ R0, R0 ;  /* 0x0000000000007305 */ /* 0x000e24000021f100 */
[----:B0-----:R-:W-:Y:S01]  /*f240*/  PRMT R19, R0, 0x7610, R19 ;  /* 0x0000761000137816 */ /* 0x001fe20000000013 */
[----:B------:R-:W-:Y:S06]  /*f250*/  BRA `(.L_x_13512) ;  /* 0x0000000000547947 */ /* 0x000fec0003800000 */
.L_x_13511:
        /* <DEDUP_REMOVED lines=16> */
.L_x_13539:
[----:B------:R-:W-:Y:S01]  /*f360*/  PRMT R19, RZ, 0x7610, R19 ;  /* 0x00007610ff137816 */ /* 0x000fe20000000013 */
[----:B------:R-:W-:Y:S06]  /*f370*/  BRA `(.L_x_13512) ;  /* 0x00000000000c7947 */ /* 0x000fec0003800000 */
.L_x_13536:
[----:B------:R2:W5:Y:S01]  /*f380*/  LDG.E.U16 R19, desc[UR36][R2.64] ;  /* 0x0000002402137981 */ /* 0x000562000c1e1500 */
[----:B------:R-:W-:Y:S05]  /*f390*/  BRA `(.L_x_13512) ;  /* 0x0000000000047947 */ /* 0x000fea0003800000 */
.L_x_13535:
[----:B------:R3:W5:Y:S02]  /*f3a0*/  LDG.E.U16 R19, desc[UR36][R2.64] ;  /* 0x0000002402137981 */ /* 0x000764000c1e1500 */
.L_x_13512:
        /* <DEDUP_REMOVED lines=17> */
.L_x_13543:
[----:B------:R1:W5:Y:S01]  /*f4c0*/  LDG.E.U8 R0, desc[UR36][R2.64] ;  /* 0x0000002402007981 */ /* 0x000362000c1e1100 */
[----:B------:R-:W-:Y:S05]  /*f4d0*/  BRA `(.L_x_13545) ;  /* 0x0000000c00547947 */ /* 0x000fea0003800000 */
.L_x_13542:
        /* <DEDUP_REMOVED lines=8> */
.L_x_13547:
[----:B------:R3:W5:Y:S01]  /*f560*/  LDG.E.U16 R0, desc[UR36][R2.64] ;  /* 0x0000002402007981 */ /* 0x000762000c1e1500 */
[----:B------:R-:W-:Y:S05]  /*f570*/  BRA `(.L_x_13545) ;  /* 0x0000000c002c7947 */ /* 0x000fea0003800000 */
.L_x_13546:
[----:B------:R4:W5:Y:S01]  /*f580*/  LDG.E.U16 R0, desc[UR36][R2.64] ;  /* 0x0000002402007981 */ /* 0x000962000c1e1500 */
[----:B------:R-:W-:Y:S05]  /*f590*/  BRA `(.L_x_13545) ;  /* 0x0000000c00247947 */ /* 0x000fea0003800000 */
.L_x_13541:
        /* <DEDUP_REMOVED lines=9> */
.L_x_13549:
[----:B------:R-:W2:Y:S02]  /*f630*/  LDG.E.U16 R4, desc[UR36][R2.64] ;  /* 0x0000002402047981 */ /* 0x000ea4000c1e1500 */
[----:B--2---:R-:W-:-:S06]  /*f640*/  HADD2.F32 R4, -RZ, R4.H0_H0 ;  /* 0x20000004ff047230 */ /* 0x004fcc0000004100 */
[----:B------:R-:W0:Y:S02]  /*f650*/  F2I.FTZ.TRUNC.NTZ R4, R4 ;  /* 0x0000000400047305 */ /* 0x000e24000021f100 */
[----:B0-----:R-:W-:Y:S01]  /*f660*/  PRMT R0, R4, 0x7610, R0 ;  /* 0x0000761004007816 */ /* 0x001fe20000000000 */
[----:B------:R-:W-:Y:S06]  /*f670*/  BRA `(.L_x_13545) ;  /* 0x0000000800ec7947 */ /* 0x000fec0003800000 */
.L_x_13548:
        /* <DEDUP_REMOVED lines=9> */
.L_x_13551:
[----:B------:R-:W2:Y:S02]  /*f710*/  LDG.E.U16 R2, desc[UR36][R2.64] ;  /* 0x0000002402027981 */ /* 0x000ea4000c1e1500 */
[----:B--2---:R-:W-:-:S06]  /*f720*/  HADD2.F32 R4, -RZ, R2.H0_H0 ;  /* 0x20000002ff047230 */ /* 0x004fcc0000004100 */
[----:B------:R-:W0:Y:S02]  /*f730*/  F2I.FTZ.TRUNC.NTZ R4, R4 ;  /* 0x0000000400047305 */ /* 0x000e24000021f100 */
[----:B0-----:R-:W-:Y:S01]  /*f740*/  PRMT R0, R4, 0x7610, R0 ;  /* 0x0000761004007816 */ /* 0x001fe20000000000 */
[----:B------:R-:W-:Y:S06]  /*f750*/  BRA `(.L_x_13545) ;  /* 0x0000000800b47947 */ /* 0x000fec0003800000 */
.L_x_13550:
[----:B------:R-:W2:Y:S02]  /*f760*/  LDG.E.64 R2, desc[UR36][R2.64] ;  /* 0x0000002402027981 */ /* 0x000ea4000c1e1b00 */
[----:B--2---:R0:W1:Y:S01]  /*f770*/  F2I.F64.TRUNC R0, R2 ;  /* 0x0000000200007311 */ /* 0x004062000030d100 */
[----:B------:R-:W-:Y:S05]  /*f780*/  BRA `(.L_x_13545) ;  /* 0x0000000800a87947 */ /* 0x000fea0003800000 */
.L_x_13540:
        /* <DEDUP_REMOVED lines=12> */
.L_x_13554:
[----:B------:R-:W2:Y:S02]  /*f850*/  LDG.E.64 R2, desc[UR36][R2.64] ;  /* 0x0000002402027981 */ /* 0x000ea4000c1e1b00 */
[----:B--2---:R0:W1:Y:S01]  /*f860*/  F2I.F64.TRUNC R0, R2 ;  /* 0x0000000200007311 */ /* 0x004062000030d100 */
[----:B------:R-:W-:Y:S05]  /*f870*/  BRA `(.L_x_13545) ;  /* 0x00000008006c7947 */ /* 0x000fea0003800000 */
.L_x_13553:
        /* <DEDUP_REMOVED lines=28> */
.L_x_13556:
        /* <DEDUP_REMOVED lines=15> */
.L_x_13555:
[----:B------:R-:W2:Y:S02]  /*fb30*/  LDG.E.U16 R4, desc[UR36][R2.64] ;  /* 0x0000002402047981 */ /* 0x000ea4000c1e1500 */
[----:B--2---:R-:W-:-:S06]  /*fb40*/  IMAD.U32 R4, R4, 0x10000, RZ ;  /* 0x0001000004047824 */ /* 0x004fcc00078e00ff */
[----:B------:R-:W0:Y:S02]  /*fb50*/  F2I.FTZ.TRUNC.NTZ R4, R4 ;  /* 0x0000000400047305 */ /* 0x000e24000021f100 */
[----:B0-----:R-:W-:Y:S01]  /*fb60*/  PRMT R0, R4, 0x7610, R0 ;  /* 0x0000761004007816 */ /* 0x001fe20000000000 */
[----:B------:R-:W-:Y:S06]  /*fb70*/  BRA `(.L_x_13545) ;  /* 0x0000000400ac7947 */ /* 0x000fec0003800000 */
.L_x_13552:
        /* <DEDUP_REMOVED lines=10> */
.L_x_13559:
        /* <DEDUP_REMOVED lines=21> */
.L_x_13563:
[----:B------:R-:W-:Y:S05]  /*fd70*/  BSYNC B1 ;  /* 0x0000000000017941 */ /* 0x000fea0003800000 */
.L_x_13562:
[----:B------:R-:W-:Y:S01]  /*fd80*/  IMAD.SHL.U32 R2, R2, 0x100000, RZ ;  /* 0x0010000002027824 */ /* 0x000fe200078e00ff */
[----:B------:R-:W-:-:S04]  /*fd90*/  LEA R3, R0, 0x3b800000, 0x17 ;  /* 0x3b80000000037811 */ /* 0x000fc800078eb8ff */
[----:B------:R-:W-:-:S07]  /*fda0*/  LOP3.LUT R4, R3, R2, R4, 0xfe, !PT ;  /* 0x0000000203047212 */ /* 0x000fce00078efe04 */
.L_x_13561:
[----:B------:R-:W-:Y:S05]  /*fdb0*/  BSYNC B0 ;  /* 0x0000000000007941 */ /* 0x000fea0003800000 */
.L_x_13560:
[----:B------:R-:W0:Y:S02]  /*fdc0*/  F2I.FTZ.TRUNC.NTZ R4, R4 ;  /* 0x0000000400047305 */ /* 0x000e24000021f100 */
[----:B0-----:R-:W-:Y:S01]  /*fdd0*/  PRMT R0, R4, 0x7610, R0 ;  /* 0x0000761004007816 */ /* 0x001fe20000000000 */
[----:B------:R-:W-:Y:S06]  /*fde0*/  BRA `(.L_x_13545) ;  /* 0x0000000400107947 */ /* 0x000fec0003800000 */
.L_x_13558:
        /* <DEDUP_REMOVED lines=21> */
.L_x_13567:
[----:B------:R-:W-:Y:S05]  /*ff40*/  BSYNC B1 ;  /* 0x0000000000017941 */ /* 0x000fea0003800000 */
.L_x_13566:
[----:B------:R-:W-:Y:S01]  /*ff50*/  IMAD.SHL.U32 R2, R2, 0x200000, RZ ;  /* 0x0020000002027824 */ /* 0x000fe200078e00ff */
[----:B------:R-:W-:-:S04]  /*ff60*/  LEA R3, R0, 0x37800000, 0x17 ;  /* 0x3780000000037811 */ /* 0x000fc800078eb8ff */
[----:B------:R-:W-:-:S07]  /*ff70*/  LOP3.LUT R4, R3, R2, R4, 0xfe, !PT ;  /* 0x0000000203047212 */ /* 0x000fce00078efe04 */
.L_x_13565:
[----:B------:R-:W-:Y:S05]  /*ff80*/  BSYNC B0 ;  /* 0x0000000000007941 */ /* 0x000fea0003800000 */
.L_x_13564:
[----:B------:R-:W0:Y:S02]  /*ff90*/  F2I.FTZ.TRUNC.NTZ R4, R4 ;  /* 0x0000000400047305 */ /* 0x000e24000021f100 */
[----:B0-----:R-:W-:Y:S01]  /*ffa0*/  PRMT R0, R4, 0x7610, R0 ;  /* 0x0000761004007816 */ /* 0x001fe20000000000 */
[----:B------:R-:W-:Y:S06]  /*ffb0*/  BRA `(.L_x_13545) ;  /* 0x00000000009c7947 */ /* 0x000fec0003800000 */
.L_x_13557:
        /* <DEDUP_REMOVED lines=14> */
.L_x_13571:
[----:B------:R-:W-:Y:S05]  /*100a0*/  BSYNC B0 ;  /* 0x0000000000007941 */ /* 0x000fea0003800000 */
.L_x_13570:
[----:B------:R-:W0:Y:S02]  /*100b0*/  F2I.FTZ.TRUNC.NTZ R4, R4 ;  /* 0x0000000400047305 */ /* 0x000e24000021f100 */
[----:B0-----:R-:W-:Y:S01]  /*100c0*/  PRMT R0, R4, 0x7610, R0 ;  /* 0x0000761004007816 */ /* 0x001fe20000000000 */
[----:B------:R-:W-:Y:S06]  /*100d0*/  BRA `(.L_x_13545) ;  /* 0x0000000000547947 */ /* 0x000fec0003800000 */
.L_x_13544:
        /* <DEDUP_REMOVED lines=16> */
.L_x_13572:
[----:B------:R-:W-:Y:S01]  /*101e0*/  PRMT R0, RZ, 0x7610, R0 ;  /* 0x00007610ff007816 */ /* 0x000fe20000000000 */
[----:B------:R-:W-:Y:S06]  /*101f0*/  BRA `(.L_x_13545) ;  /* 0x00000000000c7947 */ /* 0x000fec0003800000 */
.L_x_13569:
[----:B------:R0:W5:Y:S01]  /*10200*/  LDG.E.U16 R0, desc[UR36][R2.64] ;  /* 0x0000002402007981 */ /* 0x000162000c1e1500 */
[----:B------:R-:W-:Y:S05]  /*10210*/  BRA `(.L_x_13545) ;  /* 0x0000000000047947 */ /* 0x000fea0003800000 */
.L_x_13568:
[----:B------:R0:W5:Y:S02]  /*10220*/  LDG.E.U16 R0, desc[UR36][R2.64] ;  /* 0x0000002402007981 */ /* 0x000164000c1e1500 */
.L_x_13545:
        /* <DEDUP_REMOVED lines=22> */
.L_x_13576:
[----:B------:R-:W-:Y:S01]  /*10390*/  STG.E.U8 desc[UR36][R16.64], R5 ;  /* 0x0000000510007986 */ /* 0x000fe2000c101124 */
[----:B------:R-:W-:Y:S05]  /*103a0*/  EXIT ;  /* 0x000000000000794d */ /* 0x000fea0003800000 */
.L_x_13575:
        /* <DEDUP_REMOVED lines=10> */
.L_x_13579:
[----:B------:R-:W-:-:S05]  /*10450*/  PRMT R3, R5, 0x9910, RZ ;  /* 0x0000991005037816 */ /* 0x000fca00000000ff */
[----:B------:R-:W-:Y:S01]  /*10460*/  STG.E desc[UR36][R16.64], R3 ;  /* 0x0000000310007986 */ /* 0x000fe2000c101924 */
[----:B------:R-:W-:Y:S05]  /*10470*/  EXIT ;  /* 0x000000000000794d */ /* 0x000fea0003800000 */
.L_x_13578:
[----:B------:R-:W-:Y:S01]  /*10480*/  STG.E.U16 desc[UR36][R16.64], R5 ;  /* 0x0000000510007986 */ /* 0x000fe2000c101524 */
[----:B------:R-:W-:Y:S05]  /*10490*/  EXIT ;  /* 0x000000000000794d */ /* 0x000fea0003800000 */
.L_x_13574:
        /* <DEDUP_REMOVED lines=9> */
.L_x_13581:
[----:B------:R-:W0:Y:S02]  /*10530*/  I2F.S16 R0, R5 ;  /* 0x0000000500007306 */ /* 0x000e240000101400 */
[----:B0-----:R-:W-:-:S05]  /*10540*/  F2FP.F16.F32.PACK_AB R0, RZ, R0 ;  /* 0x00000000ff00723e */ /* 0x001fca00000000ff */
[----:B------:R-:W-:Y:S01]  /*10550*/  STG.E.U16 desc[UR36][R16.64], R0 ;  /* 0x0000000010007986 */ /* 0x000fe2000c101524 */
[----:B------:R-:W-:Y:S05]  /*10560*/  EXIT ;  /* 0x000000000000794d */ /* 0x000fea0003800000 */
.L_x_13580:
        /* <DEDUP_REMOVED lines=10> */
.L_x_13583:
[----:B------:R-:W0:Y:S02]  /*10610*/  I2F.S16 R5, R5 ;  /* 0x0000000500057306 */ /* 0x000e240000101400 */
[----:B0-----:R-:W-:-:S04]  /*10620*/  F2FP.F16.F32.PACK_AB R3, RZ, R5 ;  /* 0x00000005ff03723e */ /* 0x001fc800000000ff */
[----:B------:R-:W-:-:S05]  /*10630*/  PRMT R3, R3, 0x5410, RZ ;  /* 0x0000541003037816 */ /* 0x000fca00000000ff */
[----:B------:R-:W-:Y:S01]  /*10640*/  STG.E desc[UR36][R16.64], R3 ;  /* 0x0000000310007986 */ /* 0x000fe2000c101924 */
[----:B------:R-:W-:Y:S05]  /*10650*/  EXIT ;  /* 0x000000000000794d */ /* 0x000fea0003800000 */
.L_x_13582:
[----:B------:R-:W0:Y:S02]  /*10660*/  I2F.F64.S16 R2, R5 ;  /* 0x0000000500027312 */ /* 0x000e240000101c00 */
[----:B0-----:R-:W-:Y:S01]  /*10670*/  STG.E.64 desc[UR36][R16.64], R2 ;  /* 0x0000000210007986 */ /* 0x001fe2000c101b24 */
[----:B------:R-:W-:Y:S05]  /*10680*/  EXIT ;  /* 0x000000000000794d */ /* 0x000fea0003800000 */
.L_x_13573:
        /* <DEDUP_REMOVED lines=13> */
.L_x_13586:
[----:B------:R-:W0:Y:S01]  /*10760*/  I2F.F64.S16 R4, R5 ;  /* 0x0000000500047312 */ /* 0x000e220000101c00 */
[----:B------:R-:W-:-:S05]  /*10770*/  CS2R R6, SRZ ;  /* 0x0000000000067805 */ /* 0x000fca000001ff00 */
[----:B0-----:R-:W-:Y:S01]  /*10780*/  STG.E.128 desc[UR36][R16.64], R4 ;  /* 0x0000000410007986 */ /* 0x001fe2000c101d24 */
[----:B------:R-:W-:Y:S05]  /*10790*/  EXIT ;  /* 0x000000000000794d */ /* 0x000fea0003800000 */
.L_x_13585:
        /* <DEDUP_REMOVED lines=21> */
.L_x_13590:
[----:B------:R-:W-:Y:S05]  /*108f0*/  BSYNC B0 ;  /* 0x0000000000007941 */ /* 0x000fea0003800000 */
.L_x_13589:
[----:B------:R-:W-:-:S05]  /*10900*/  LOP3.LUT R3, R0, R3, RZ, 0xfc, !PT ;  /* 0x0000000300037212 */ /* 0x000fca00078efcff */
[----:B------:R-:W-:Y:S01]  /*10910*/  STG.E.U8 desc[UR36][R16.64], R3 ;  /* 0x0000000310007986 */ /* 0x000fe2000c101124 */
[----:B------:R-:W-:Y:S05]  /*10920*/  EXIT ;  /* 0x000000000000794d */ /* 0x000fea0003800000 */
.L_x_13588:
        /* <DEDUP_REMOVED lines=13> */
.L_x_13592:
[----:B------:R-:W-:Y:S01]  /*10a00*/  IMAD.MOV.U32 R0, RZ, RZ, 0x7f ;  /* 0x0000007fff007424 */ /* 0x000fe200078e00ff */
[----:B------:R-:W-:-:S04]  /*10a10*/  ISETP.GT.U32.AND P0, PT, R2, 0x7f800000, PT ;  /* 0x7f8000000200780c */ /* 0x000fc80003f04070 */
[----:B------:R-:W-:-:S09]  /*10a20*/  SEL R0, R0, 0x7c, P0 ;  /* 0x0000007c00007807 */ /* 0x000fd20000000000 */
.L_x_13593:
[----:B------:R-:W-:Y:S05]  /*10a30*/  BSYNC B0 ;  /* 0x0000000000007941 */ /* 0x000fea0003800000 */
.L_x_13591:
[----:B------:R-:W-:-:S04]  /*10a40*/  LOP3.LUT R2, R5, 0x80000000, RZ, 0xc0, !PT ;  /* 0x8000000005027812 */ /* 0x000fc800078ec0ff */
[----:B------:R-:W-:-:S04]  /*10a50*/  SHF.R.U32.HI R3, RZ, 0x18, R2 ;  /* 0x00000018ff037819 */ /* 0x000fc80000011602 */
[----:B------:R-:W-:-:S05]  /*10a60*/  LOP3.LUT R3, R0, R3, RZ, 0xfc, !PT ;  /* 0x0000000300037212 */ /* 0x000fca00078efcff */
[----:B------:R-:W-:Y:S01]  /*10a70*/  STG.E.U8 desc[UR36][R16.64], R3 ;  /* 0x0000000310007986 */ /* 0x000fe2000c101124 */
[----:B------:R-:W-:Y:S05]  /*10a80*/  EXIT ;  /* 0x000000000000794d */ /* 0x000fea0003800000 */
.L_x_13587:
[----:B------:R-:W0:Y:S02]  /*10a90*/  I2F.S16 R0, R5 ;  /* 0x0000000500007306 */ /* 0x000e240000101400 */
[----:B0-----:R-:W-:-:S05]  /*10aa0*/  F2FP.BF16.F32.PACK_AB R0, RZ, R0 ;  /* 0x00000000ff00723e */ /* 0x001fca00000010ff */
[----:B------:R-:W-:Y:S01]  /*10ab0*/  STG.E.U16 desc[UR36][R16.64], R0 ;  /* 0x0000000010007986 */ /* 0x000fe2000c101524 */
[----:B------:R-:W-:Y:S05]  /*10ac0*/  EXIT ;  /* 0x000000000000794d */ /* 0x000fea0003800000 */
.L_x_13584:
        /* <DEDUP_REMOVED lines=10> */
.L_x_13596:
        /* <DEDUP_REMOVED lines=17> */
.L_x_13599:
[----:B------:R-:W-:-:S04]  /*10c80*/  LOP3.LUT R2, R5, 0x80000000, RZ, 0xc0, !PT ;  /* 0x8000000005027812 */ /* 0x000fc800078ec0ff */
[----:B------:R-:W-:-:S04]  /*10c90*/  SHF.R.U32.HI R3, RZ, 0x18, R2 ;  /* 0x00000018ff037819 */ /* 0x000fc80000011602 */
[----:B------:R-:W-:-:S04]  /*10ca0*/  LOP3.LUT R0, R0, R3, RZ, 0xfc, !PT ;  /* 0x0000000300007212 */ /* 0x000fc800078efcff */
[----:B------:R-:W-:-:S07]  /*10cb0*/  PRMT R8, R0, 0x7610, R8 ;  /* 0x0000761000087816 */ /* 0x000fce0000000008 */
.L_x_13598:
[----:B------:R-:W-:Y:S05]  /*10cc0*/  BSYNC B0 ;  /* 0x0000000000007941 */ /* 0x000fea0003800000 */
.L_x_13597:
[----:B------:R-:W-:Y:S01]  /*10cd0*/  STG.E.U8 desc[UR36][R16.64], R8 ;  /* 0x0000000810007986 */ /* 0x000fe2000c101124 */
[----:B------:R-:W-:Y:S05]  /*10ce0*/  EXIT ;  /* 0x000000000000794d */ /* 0x000fea0003800000 */
.L_x_13595:
        /* <DEDUP_REMOVED lines=17> */
.L_x_13602:
[----:B------:R-:W-:-:S04]  /*10e00*/  LOP3.LUT R2, R5, 0x80000000, RZ, 0xc0, !PT ;  /* 0x8000000005027812 */ /* 0x000fc800078ec0ff */
[----:B------:R-:W-:-:S04]  /*10e10*/  SHF.R.U32.HI R3, RZ, 0x18, R2 ;  /* 0x00000018ff037819 */ /* 0x000fc80000011602 */
[----:B------:R-:W-:-:S04]  /*10e20*/  LOP3.LUT R0, R0, R3, RZ, 0xfc, !PT ;  /* 0x0000000300007212 */ /* 0x000fc800078efcff */
[----:B------:R-:W-:-:S07]  /*10e30*/  PRMT R8, R0, 0x7610, R8 ;  /* 0x0000761000087816 */ /* 0x000fce0000000008 */
.L_x_13601:
[----:B------:R-:W-:Y:S05]  /*10e40*/  BSYNC B0 ;  /* 0x0000000000007941 */ /* 0x000fea0003800000 */
.L_x_13600:
[----:B------:R-:W-:Y:S01]  /*10e50*/  STG.E.U8 desc[UR36][R16.64], R8 ;  /* 0x0000000810007986 */ /* 0x000fe2000c101124 */
[----:B------:R-:W-:Y:S05]  /*10e60*/  EXIT ;  /* 0x000000000000794d */ /* 0x000fea0003800000 */
.L_x_13594:
        /* <DEDUP_REMOVED lines=22> */
.L_x_13577:
        /* <DEDUP_REMOVED lines=16> */
.L_x_13605:
[----:B------:R-:W-:Y:S05]  /*110d0*/  EXIT ;  /* 0x000000000000794d */ /* 0x000fea0003800000 */
.L_x_13604:
[----:B------:R-:W-:-:S04]  /*110e0*/  PRMT R2, R5, 0x9910, RZ ;  /* 0x0000991005027816 */ /* 0x000fc800000000ff */
[----:B------:R-:W-:-:S05]  /*110f0*/  SHF.R.S32.HI R3, RZ, 0x1f, R2 ;  /* 0x0000001fff037819 */ /* 0x000fca0000011402 */
[----:B------:R-:W-:Y:S01]  /*11100*/  STG.E.64 desc[UR36][R16.64], R2 ;  /* 0x0000000210007986 */ /* 0x000fe2000c101b24 */
[----:B------:R-:W-:Y:S05]  /*11110*/  EXIT ;  /* 0x000000000000794d */ /* 0x000fea0003800000 */
.L_x_13603:
[----:B------:R-:W-:-:S05]  /*11120*/  PRMT R3, R5, 0x9910, RZ ;  /* 0x0000991005037816 */ /* 0x000fca00000000ff */
[----:B------:R-:W-:Y:S01]  /*11130*/  STG.E desc[UR36][R16.64], R3 ;  /* 0x0000000310007986 */ /* 0x000fe2000c101924 */
[----:B------:R-:W-:Y:S05]  /*11140*/  EXIT ;  /* 0x000000000000794d */ /* 0x000fea0003800000 */
.L_x_13606:
        /* <DEDUP_REMOVED lines=11> */
.L_x_24175:


//--------------------- .text._ZN2at6native27unrolled_elementwise_kernelIZZZNS0_54_GLOBAL__N__d8c5977b_16_LinearAlgebra_cu_140f0503_289316addr_kernel_cudaERNS_14TensorIteratorERKN3c106ScalarES8_ENKUlvE_clEvENKUlvE3_clEvEUlsssE_St5arrayIPcLm4EELi4E23TrivialOffsetCalculatorILi3EjESF_ILi1EjENS0_6memory12LoadWithCastILi3EEENSI_13StoreWithCastILi1EEEEEviT_T0_T2_T3_T4_T5_ --------------------------
	.section	.text._ZN2at6native27unrolled_elementwise_kernelIZZZNS0_54_GLOBAL__N__d8c5977b_16_LinearAlgebra_cu_140f0503_289316addr_kernel_cudaERNS_14TensorIteratorERKN3c106ScalarES8_ENKUlvE_clEvENKUlvE3_clEvEUlsssE_St5arrayIPcLm4EELi4E23TrivialOffsetCalculatorILi3EjESF_ILi1EjENS0_6memory12LoadWithCastILi3EEENSI_13StoreWithCastILi1EEEEEviT_T0_T2_T3_T4_T5_,"ax",@progbits
	.align	128
        .global         _ZN2at6native27unrolled_elementwise_kernelIZZZNS0_54_GLOBAL__N__d8c5977b_16_LinearAlgebra_cu_140f0503_289316addr_kernel_cudaERNS_14TensorIteratorERKN3c106ScalarES8_ENKUlvE_clEvENKUlvE3_clEvEUlsssE_St5arrayIPcLm4EELi4E23TrivialOffsetCalculatorILi3EjESF_ILi1EjENS0_6memory12LoadWithCastILi3EEENSI_13StoreWithCastILi1EEEEEviT_T0_T2_T3_T4_T5_
        .type           _ZN2at6native27unrolled_elementwise_kernelIZZZNS0_54_GLOBAL__N__d8c5977b_16_LinearAlgebra_cu_140f0503_289316addr_kernel_cudaERNS_14TensorIteratorERKN3c106ScalarES8_ENKUlvE_clEvENKUlvE3_clEvEUlsssE_St5arrayIPcLm4EELi4E23TrivialOffsetCalculatorILi3EjESF_ILi1EjENS0_6memory12LoadWithCastILi3EEENSI_13StoreWithCastILi1EEEEEviT_T0_T2_T3_T4_T5_,@function
        .size           _ZN2at6native27unrolled_elementwise_kernelIZZZNS0_54_GLOBAL__N__d8c5977b_16_LinearAlgebra_cu_140f0503_289316addr_kernel_cudaERNS_14TensorIteratorERKN3c106ScalarES8_ENKUlvE_clEvENKUlvE3_clEvEUlsssE_St5arrayIPcLm4EELi4E23TrivialOffsetCalculatorILi3EjESF_ILi1EjENS0_6memory12LoadWithCastILi3EEENSI_13StoreWithCastILi1EEEEEviT_T0_T2_T3_T4_T5_,(.L_x_24176 - _ZN2at6native27unrolled_elementwise_kernelIZZZNS0_54_GLOBAL__N__d8c5977b_16_LinearAlgebra_cu_140f0503_289316addr_kernel_cudaERNS_14TensorIteratorERKN3c106ScalarES8_ENKUlvE_clEvENKUlvE3_clEvEUlsssE_St5arrayIPcLm4EELi4E23TrivialOffsetCalculatorILi3EjESF_ILi1EjENS0_6memory12LoadWithCastILi3EEENSI_13StoreWithCastILi1EEEEEviT_T0_T2_T3_T4_T5_)
        .other          _ZN2at6native27unrolled_elementwise_kernelIZZZNS0_54_GLOBAL__N__d8c5977b_16_LinearAlgebra_cu_140f0503_289316addr_kernel_cudaERNS_14TensorIteratorERKN3c106ScalarES8_ENKUlvE_clEvENKUlvE3_clEvEUlsssE_St5arrayIPcLm4EELi4E23TrivialOffsetCalculatorILi3EjESF_ILi1EjENS0_6memory12LoadWithCastILi3EEENSI_13StoreWithCastILi1EEEEEviT_T0_T2_T3_T4_T5_,@"STO_CUDA_ENTRY STV_DEFAULT"
_ZN2at6native27unrolled_elementwise_kernelIZZZNS0_54_GLOBAL__N__d8c5977b_16_LinearAlgebra_cu_140f0503_289316addr_kernel_cudaERNS_14TensorIteratorERKN3c106ScalarES8_ENKUlvE_clEvENKUlvE3_clEvEUlsssE_St5arrayIPcLm4EELi4E23TrivialOffsetCalculatorILi3EjESF_ILi1EjENS0_6memory12LoadWithCastILi3EEENSI_13StoreWithCastILi1EEEEEviT_T0_T2_T3_T4_T5_:
.text._ZN2at6native27unrolled_elementwise_kernelIZZZNS0_54_GLOBAL__N__d8c5977b_16_LinearAlgebra_cu_140f0503_289316addr_kernel_cudaERNS_14TensorIteratorERKN3c106ScalarES8_ENKUlvE_clEvENKUlvE3_clEvEUlsssE_St5arrayIPcLm4EELi4E23TrivialOffsetCalculatorILi3EjESF_ILi1EjENS0_6memory12LoadWithCastILi3EEENSI_13StoreWithCastILi1EEEEEviT_T0_T2_T3_T4_T5_:
        /* <DEDUP_REMOVED lines=40> */
.L_x_13609:
        /* <DEDUP_REMOVED lines=18> */
.L_x_13613:
[----:B------:R1:W5:Y:S01]  /*03a0*/  LDG.E.U8 R19, desc[UR36][R4.64] ;  /* 0x0000002404137981 */ /* 0x000362000c1e1100 */
[----:B------:R-:W-:Y:S05]  /*03b0*/  BRA `(.L_x_13615) ;  /* 0x0000000c00587947 */ /* 0x000fea0003800000 */
.L_x_13612:
        /* <DEDUP_REMOVED lines=8> */
.L_x_13617:
[----:B------:R1:W5:Y:S01]  /*0440*/  LDG.E.U16 R19, desc[UR36][R4.64] ;  /* 0x0000002404137981 */ /* 0x000362000c1e1500 */
[----:B------:R-:W-:Y:S05]  /*0450*/  BRA `(.L_x_13615) ;  /* 0x0000000c00307947 */ /* 0x000fea0003800000 */
.L_x_13616:
[----:B------:R1:W5:Y:S01]  /*0460*/  LDG.E.U16 R19, desc[UR36][R4.64] ;  /* 0x0000002404137981 */ /* 0x000362000c1e1500 */
[----:B------:R-:W-:Y:S05]  /*0470*/  BRA `(.L_x_13615) ;  /* 0x0000000c00287947 */ /* 0x000fea0003800000 */
.L_x_13611:
        /* <DEDUP_REMOVED lines=9> */
.L_x_13619:
[----:B------:R-:W2:Y:S02]  /*0510*/  LDG.E.U16 R0, desc[UR36][R4.64] ;  /* 0x0000002404007981 */ /* 0x000ea4000c1e1500 */
[----:B--2---:R-:W-:-:S06]  /*0520*/  HADD2.F32 R0, -RZ, R0.H0_H0 ;  /* 0x20000000ff007230 */ /* 0x004fcc0000004100 */
[----:B------:R-:W1:Y:S02]  /*0530*/  F2I.FTZ.TRUNC.NTZ R0, R0 ;  /* 0x0000000000007305 */ /* 0x000e64000021f100 */
[----:B-1----:R-:W-:Y:S01]  /*0540*/  PRMT R19, R0, 0x7610, R19 ;  /* 0x0000761000137816 */ /* 0x002fe20000000013 */
[----:B------:R-:W-:Y:S06]  /*0550*/  BRA `(.L_x_13615) ;  /* 0x0000000800f07947 */ /* 0x000fec0003800000 */
.L_x_13618:
[----:B------:R-:W-:-:S13]  /*0560*/  ISETP.NE.AND P0, PT, R0, 0x7, PT ;  /* 0x000000070000780c */ /* 0x000fda0003f05270 */
[----:B------:R-:W-:Y:S05]  /*0570*/  @!P0 BRA `(.L_x_13620) ;  /* 0x0000000000308947 */ /* 0x000fea0003800000 */
[----:B------:R-:W-:-:S13]  /*0580*/  ISETP.NE.AND P0, PT, R0, 0x8, PT ;  /* 0x000000080000780c */ /* 0x000fda0003f05270 */
[----:B------:R-:W-:Y:S05]  /*0590*/  @!P0 BRA `(.L_x_13621) ;  /* 0x0000000000148947 */ /* 0x000fea0003800000 */
[----:B------:R-:W-:-:S13]  /*05a0*/  ISETP.NE.AND P0, PT, R0, 0x9, PT ;  /* 0x000000090000780c */ /* 0x000fda0003f05270 */
[----:B------:R-:W-:Y:S05]  /*05b0*/  @P0 BRA `(.L_x_13614) ;  /* 0x0000000800840947 */ /* 0x000fea0003800000 */
[----:B------:R-:W2:Y:S02]  /*05c0*/  LDG.E R4, desc[UR36][R4.64] ;  /* 0x0000002404047981 */ /* 0x000ea4000c1e1900 */
[----:B--2---:R3:W4:Y:S01]  /*05d0*/  F2I.FTZ.TRUNC.NTZ R19, R4 ;  /* 0x0000000400137305 */ /* 0x004722000021f100 */
[----:B------:R-:W-:Y:S05]  /*05e0*/  BRA `(.L_x_13615) ;  /* 0x0000000800cc7947 */ /* 0x000fea0003800000 */
.L_x_13621:
[----:B------:R-:W2:Y:S02]  /*05f0*/  LDG.E.U16 R4, desc[UR36][R4.64] ;  /* 0x0000002404047981 */ /* 0x000ea4000c1e1500 */
[----:B--2---:R-:W-:-:S06]  /*0600*/  HADD2.F32 R0, -RZ, R4.H0_H0 ;  /* 0x20000004ff007230 */ /* 0x004fcc0000004100 */
[----:B------:R-:W1:Y:S02]  /*0610*/  F2I.FTZ.TRUNC.NTZ R0, R0 ;  /* 0x0000000000007305 */ /* 0x000e64000021f100 */
[----:B-1----:R-:W-:Y:S01]  /*0620*/  PRMT R19, R0, 0x7610, R19 ;  /* 0x0000761000137816 */ /* 0x002fe20000000013 */
[----:B------:R-:W-:Y:S06]  /*0630*/  BRA `(.L_x_13615) ;  /* 0x0000000800b87947 */ /* 0x000fec0003800000 */
.L_x_13620:
[----:B------:R-:W2:Y:S02]  /*0640*/  LDG.E.64 R4, desc[UR36][R4.64] ;  /* 0x0000002404047981 */ /* 0x000ea4000c1e1b00 */
[----:B--2---:R1:W2:Y:S01]  /*0650*/  F2I.F64.TRUNC R19, R4 ;  /* 0x0000000400137311 */ /* 0x0042a2000030d100 */
[----:B------:R-:W-:Y:S05]  /*0660*/  BRA `(.L_x_13615) ;  /* 0x0000000800ac7947 */ /* 0x000fea0003800000 */
.L_x_13610:
        /* <DEDUP_REMOVED lines=12> */
.L_x_13624:
[----:B------:R-:W2:Y:S02]  /*0730*/  LDG.E.64 R4, desc[UR36][R4.64] ;  /* 0x0000002404047981 */ /* 0x000ea4000c1e1b00 */
[----:B--2---:R1:W2:Y:S01]  /*0740*/  F2I.F64.TRUNC R19, R4 ;  /* 0x0000000400137311 */ /* 0x0042a2000030d100 */
[----:B------:R-:W-:Y:S05]  /*0750*/  BRA `(.L_x_13615) ;  /* 0x0000000800707947 */ /* 0x000fea0003800000 */
.L_x_13623:
        /* <DEDUP_REMOVED lines=28> */
.L_x_13626:
        /* <DEDUP_REMOVED lines=16> */
.L_x_13625:
[----:B------:R-:W2:Y:S02]  /*0a20*/  LDG.E.U16 R0, desc[UR36][R4.64] ;  /* 0x0000002404007981 */ /* 0x000ea4000c1e1500 */
[----:B--2---:R-:W-:-:S06]  /*0a30*/  IMAD.U32 R0, R0, 0x10000, RZ ;  /* 0x0001000000007824 */ /* 0x004fcc00078e00ff */
[----:B------:R-:W1:Y:S02]  /*0a40*/  F2I.FTZ.TRUNC.NTZ R0, R0 ;  /* 0x0000000000007305 */ /* 0x000e64000021f100 */
[----:B-1----:R-:W-:Y:S01]  /*0a50*/  PRMT R19, R0, 0x7610, R19 ;  /* 0x0000761000137816 */ /* 0x002fe20000000013 */
[----:B------:R-:W-:Y:S06]  /*0a60*/  BRA `(.L_x_13615) ;  /* 0x0000000400ac7947 */ /* 0x000fec0003800000 */
.L_x_13622:
        /* <DEDUP_REMOVED lines=10> */
.L_x_13629:
        /* <DEDUP_REMOVED lines=21> */
.L_x_13633:
[----:B------:R-:W-:Y:S05]  /*0c60*/  BSYNC B1 ;  /* 0x0000000000017941 */ /* 0x000fea0003800000 */
.L_x_13632:
[----:B------:R-:W-:Y:S01]  /*0c70*/  LEA R5, R0, 0x3b800000, 0x17 ;  /* 0x3b80000000057811 */ /* 0x000fe200078eb8ff */
[----:B------:R-:W-:-:S05]  /*0c80*/  IMAD.SHL.U32 R0, R3, 0x100000, RZ ;  /* 0x0010000003007824 */ /* 0x000fca00078e00ff */
[----:B------:R-:W-:-:S07]  /*0c90*/  LOP3.LUT R0, R5, R0, R6, 0xfe, !PT ;  /* 0x0000000005007212 */ /* 0x000fce00078efe06 */
.L_x_13631:
[----:B------:R-:W-:Y:S05]  /*0ca0*/  BSYNC B0 ;  /* 0x0000000000007941 */ /* 0x000fea0003800000 */
.L_x_13630:
[----:B------:R-:W1:Y:S02]  /*0cb0*/  F2I.FTZ.TRUNC.NTZ R0, R0 ;  /* 0x0000000000007305 */ /* 0x000e64000021f100 */
[----:B-1----:R-:W-:Y:S01]  /*0cc0*/  PRMT R19, R0, 0x7610, R19 ;  /* 0x0000761000137816 */ /* 0x002fe20000000013 */
[----:B------:R-:W-:Y:S06]  /*0cd0*/  BRA `(.L_x_13615) ;  /* 0x0000000400107947 */ /* 0x000fec0003800000 */
.L_x_13628:
        /* <DEDUP_REMOVED lines=21> */
.L_x_13637:
[----:B------:R-:W-:Y:S05]  /*0e30*/  BSYNC B1 ;  /* 0x0000000000017941 */ /* 0x000fea0003800000 */
.L_x_13636:
[----:B------:R-:W-:Y:S01]  /*0e40*/  LEA R5, R0, 0x37800000, 0x17 ;  /* 0x3780000000057811 */ /* 0x000fe200078eb8ff */
[----:B------:R-:W-:-:S05]  /*0e50*/  IMAD.SHL.U32 R0, R3, 0x200000, RZ ;  /* 0x0020000003007824 */ /* 0x000fca00078e00ff */
[----:B------:R-:W-:-:S07]  /*0e60*/  LOP3.LUT R0, R5, R0, R6, 0xfe, !PT ;  /* 0x0000000005007212 */ /* 0x000fce00078efe06 */
.L_x_13635:
[----:B------:R-:W-:Y:S05]  /*0e70*/  BSYNC B0 ;  /* 0x0000000000007941 */ /* 0x000fea0003800000 */
.L_x_13634:
[----:B------:R-:W1:Y:S02]  /*0e80*/  F2I.FTZ.TRUNC.NTZ R0, R0 ;  /* 0x0000000000007305 */ /* 0x000e64000021f100 */
[----:B-1----:R-:W-:Y:S01]  /*0e90*/  PRMT R19, R0, 0x7610, R19 ;  /* 0x0000761000137816 */ /* 0x002fe20000000013 */
[----:B------:R-:W-:Y:S06]  /*0ea0*/  BRA `(.L_x_13615) ;  /* 0x00000000009c7947 */ /* 0x000fec0003800000 */
.L_x_13627:
        /* <DEDUP_REMOVED lines=14> */
.L_x_13641:
[----:B------:R-:W-:Y:S05]  /*0f90*/  BSYNC B0 ;  /* 0x0000000000007941 */ /* 0x000fea0003800000 */
.L_x_13640:
[----:B------:R-:W1:Y:S02]  /*0fa0*/  F2I.FTZ.TRUNC.NTZ R0, R0 ;  /* 0x0000000000007305 */ /* 0x000e64000021f100 */
[----:B-1----:R-:W-:Y:S01]  /*0fb0*/  PRMT R19, R0, 0x7610, R19 ;  /* 0x0000761000137816 */ /* 0x002fe20000000013 */
[----:B------:R-:W-:Y:S06]  /*0fc0*/  BRA `(.L_x_13615) ;  /* 0x0000000000547947 */ /* 0x000fec0003800000 */
.L_x_13614:
        /* <DEDUP_REMOVED lines=16> */
.L_x_13642:
[----:B------:R-:W-:Y:S01]  /*10d0*/  PRMT R19, RZ, 0x7610, R19 ;  /* 0x00007610ff137816 */ /* 0x000fe20000000013 */
[----:B------:R-:W-:Y:S06]  /*10e0*/  BRA `(.L_x_13615) ;  /* 0x00000000000c7947 */ /* 0x000fec0003800000 */
.L_x_13639:
[----:B------:R1:W5:Y:S01]  /*10f0*/  LDG.E.U16 R19, desc[UR36][R4.64] ;  /* 0x0000002404137981 */ /* 0x000362000c1e1500 */
[----:B------:R-:W-:Y:S05]  /*1100*/  BRA `(.L_x_13615) ;  /* 0x0000000000047947 */ /* 0x000fea0003800000 */
.L_x_13638:
[----:B------:R1:W5:Y:S02]  /*1110*/  LDG.E.U16 R19, desc[UR36][R4.64] ;  /* 0x0000002404137981 */ /* 0x000364000c1e1500 */
.L_x_13615:
[----:B-1-3--:R-:W1:Y:S01]  /*1120*/  LDC.64 R4, c[0x0][0x240] ;  /* 0x00009000ff047b82 */ /* 0x00ae620000000a00 */
        /* <DEDUP_REMOVED lines=17> */
.L_x_13646:
[----:B------:R0:W5:Y:S01]  /*1240*/  LDG.E.U8 R22, desc[UR36][R4.64] ;  /* 0x0000002404167981 */ /* 0x000162000c1e1100 */
[----:B------:R-:W-:Y:S05]  /*1250*/  BRA `(.L_x_13648) ;  /* 0x0000000c00547947 */ /* 0x000fea0003800000 */
.L_x_13645:
        /* <DEDUP_REMOVED lines=8> */
.L_x_13650:
[----:B------:R0:W5:Y:S01]  /*12e0*/  LDG.E.U16 R22, desc[UR36][R4.64] ;  /* 0x0000002404167981 */ /* 0x000162000c1e1500 */
[----:B------:R-:W-:Y:S05]  /*12f0*/  BRA `(.L_x_13648) ;  /* 0x0000000c002c7947 */ /* 0x000fea0003800000 */
.L_x_13649:
[----:B------:R0:W5:Y:S01]  /*1300*/  LDG.E.U16 R22, desc[UR36][R4.64] ;  /* 0x0000002404167981 */ /* 0x000162000c1e1500 */
[----:B------:R-:W-:Y:S05]  /*1310*/  BRA `(.L_x_13648) ;  /* 0x0000000c00247947 */ /* 0x000fea0003800000 */
.L_x_13644:
[----:B------:R-:W-:-:S13]  /*1320*/  ISETP.GT.AND P0, PT, R0, 0x6, PT ;  /* 0x000000060000780c */ /* 0x000fda0003f04270 */
[----:B------:R-:W-:Y:S05]  /*1330*/  @P0 BRA `(.L_x_13651) ;  /* 0x0000000000300947 */ /* 0x000fea0003800000 */
[----:B------:R-:W-:-:S13]  /*1340*/  ISETP.NE.AND P0, PT, R0, 0x5, PT ;  /* 0x000000050000780c */ /* 0x000fda0003f05270 */
[----:B------:R-:W-:Y:S05]  /*1350*/  @!P0 BRA `(.L_x_13652) ;  /* 0x0000000000148947 */ /* 0x000fea0003800000 */
[----:B------:R-:W-:-:S13]  /*1360*/  ISETP.NE.AND P0, PT, R0, 0x6, PT ;  /* 0x000000060000780c */ /* 0x000fda0003f05270 */
[----:B------:R-:W-:Y:S05]  /*1370*/  @P0 BRA `(.L_x_13647) ;  /* 0x0000000800b80947 */ /* 0x000fea0003800000 */
[----:B------:R-:W3:Y:S02]  /*1380*/  LDG.E R4, desc[UR36][R4.64] ;  /* 0x0000002404047981 */ /* 0x000ee4000c1e1900 */
[----:B---3--:R0:W1:Y:S01]  /*1390*/  F2I.FTZ.TRUNC.NTZ R22, R4 ;  /* 0x0000000400167305 */ /* 0x008062000021f100 */
[----:B------:R-:W-:Y:S05]  /*13a0*/  BRA `(.L_x_13648) ;  /* 0x0000000c00007947 */ /* 0x000fea0003800000 */
.L_x_13652:
[----:B------:R-:W3:Y:S02]  /*13b0*/  LDG.E.U16 R0, desc[UR36][R4.64] ;  /* 0x0000002404007981 */ /* 0x000ee4000c1e1500 */
[----:B---3--:R-:W-:-:S06]  /*13c0*/  HADD2.F32 R0, -RZ, R0.H0_H0 ;  /* 0x20000000ff007230 */ /* 0x008fcc0000004100 */
[----:B------:R-:W0:Y:S02]  /*13d0*/  F2I.FTZ.TRUNC.NTZ R0, R0 ;  /* 0x0000000000007305 */ /* 0x000e24000021f100 */
[----:B0-----:R-:W-:Y:S01]  /*13e0*/  PRMT R22, R0, 0x7610, R22 ;  /* 0x0000761000167816 */ /* 0x001fe20000000016 */
[----:B------:R-:W-:Y:S06]  /*13f0*/  BRA `(.L_x_13648) ;  /* 0x0000000800ec7947 */ /* 0x000fec0003800000 */
.L_x_13651:
[----:B------:R-:W-:-:S13]  /*1400*/  ISETP.NE.AND P0, PT, R0, 0x7, PT ;  /* 0x000000070000780c */ /* 0x000fda0003f05270 */
[----:B------:R-:W-:Y:S05]  /*1410*/  @!P0 BRA `(.L_x_13653) ;  /* 0x0000000000308947 */ /* 0x000fea0003800000 */
[----:B------:R-:W-:-:S13]  /*1420*/  ISETP.NE.AND P0, PT, R0, 0x8, PT ;  /* 0x000000080000780c */ /* 0x000fda0003f05270 */
[----:B------:R-:W-:Y:S05]  /*1430*/  @!P0 BRA `(.L_x_13654) ;  /* 0x0000000000148947 */ /* 0x000fea0003800000 */
[----:B------:R-:W-:-:S13]  /*1440*/  ISETP.NE.AND P0, PT, R0, 0x9, PT ;  /* 0x000000090000780c */ /* 0x000fda0003f05270 */
[----:B------:R-:W-:Y:S05]  /*1450*/  @P0 BRA `(.L_x_13647) ;  /* 0x0000000800800947 */ /* 0x000fea0003800000 */
[----:B------:R-:W3:Y:S02]  /*1460*/  LDG.E R4, desc[UR36][R4.64] ;  /* 0x0000002404047981 */ /* 0x000ee4000c1e1900 */
[----:B---3--:R0:W1:Y:S01]  /*1470*/  F2I.FTZ.TRUNC.NTZ R22, R4 ;  /* 0x0000000400167305 */ /* 0x008062000021f100 */
[----:B------:R-:W-:Y:S05]  /*1480*/  BRA `(.L_x_13648) ;  /* 0x0000000800c87947 */ /* 0x000fea0003800000 */
.L_x_13654:
[----:B------:R-:W3:Y:S02]  /*1490*/  LDG.E.U16 R4, desc[UR36][R4.64] ;  /* 0x0000002404047981 */ /* 0x000ee4000c1e1500 */
[----:B---3--:R-:W-:-:S06]  /*14a0*/  HADD2.F32 R0, -RZ, R4.H0_H0 ;  /* 0x20000004ff007230 */ /* 0x008fcc0000004100 */
[----:B------:R-:W0:Y:S02]  /*14b0*/  F2I.FTZ.TRUNC.NTZ R0, R0 ;  /* 0x0000000000007305 */ /* 0x000e24000021f100 */
[----:B0-----:R-:W-:Y:S01]  /*14c0*/  PRMT R22, R0, 0x7610, R22 ;  /* 0x0000761000167816 */ /* 0x001fe20000000016 */
[----:B------:R-:W-:Y:S06]  /*14d0*/  BRA `(.L_x_13648) ;  /* 0x0000000800b47947 */ /* 0x000fec0003800000 */
.L_x_13653:
[----:B------:R-:W3:Y:S02]  /*14e0*/  LDG.E.64 R4, desc[UR36][R4.64] ;  /* 0x0000002404047981 */ /* 0x000ee4000c1e1b00 */
[----:B---3--:R0:W1:Y:S01]  /*14f0*/  F2I.F64.TRUNC R22, R4 ;  /* 0x0000000400167311 */ /* 0x008062000030d100 */
[----:B------:R-:W-:Y:S05]  /*1500*/  BRA `(.L_x_13648) ;  /* 0x0000000800a87947 */ /* 0x000fea0003800000 */
.L_x_13643:
        /* <DEDUP_REMOVED lines=10> */
[----:B------:R-:W-:Y:S01]  /*15b0*/  SEL R22, RZ, 0x1, !P0 ;  /* 0x00000001ff167807 */ /* 0x000fe20004000000 */
[----:B------:R-:W-:Y:S08]  /*15c0*/  BRA `(.L_x_13648) ;  /* 0x0000000800787947 */ /* 0x000ff00003800000 */
.L_x_13657:
[----:B------:R-:W3:Y:S02]  /*15d0*/  LDG.E.64 R4, desc[UR36][R4.64] ;  /* 0x0000002404047981 */ /* 0x000ee4000c1e1b00 */
[----:B---3--:R0:W1:Y:S01]  /*15e0*/  F2I.F64.TRUNC R22, R4 ;  /* 0x0000000400167311 */ /* 0x008062000030d100 */
[----:B------:R-:W-:Y:S05]  /*15f0*/  BRA `(.L_x_13648) ;  /* 0x00000008006c7947 */ /* 0x000fea0003800000 */
.L_x_13656:
        /* <DEDUP_REMOVED lines=28> */
.L_x_13659:
        /* <DEDUP_REMOVED lines=15> */
.L_x_13658:
[----:B------:R-:W3:Y:S02]  /*18b0*/  LDG.E.U16 R0, desc[UR36][R4.64] ;  /* 0x0000002404007981 */ /* 0x000ee4000c1e1500 */
[----:B---3--:R-:W-:-:S06]  /*18c0*/  IMAD.U32 R0, R0, 0x10000, RZ ;  /* 0x0001000000007824 */ /* 0x008fcc00078e00ff */
[----:B------:R-:W0:Y:S02]  /*18d0*/  F2I.FTZ.TRUNC.NTZ R0, R0 ;  /* 0x0000000000007305 */ /* 0x000e24000021f100 */
[----:B0-----:R-:W-:Y:S01]  /*18e0*/  PRMT R22, R0, 0x7610, R22 ;  /* 0x0000761000167816 */ /* 0x001fe20000000016 */
[----:B------:R-:W-:Y:S06]  /*18f0*/  BRA `(.L_x_13648) ;  /* 0x0000000400ac7947 */ /* 0x000fec0003800000 */
.L_x_13655:
        /* <DEDUP_REMOVED lines=10> */
.L_x_13662:
        /* <DEDUP_REMOVED lines=21> */
.L_x_13666:
[----:B------:R-:W-:Y:S05]  /*1af0*/  BSYNC B1 ;  /* 0x0000000000017941 */ /* 0x000fea0003800000 */
.L_x_13665:
[----:B------:R-:W-:Y:S01]  /*1b00*/  LEA R5, R0, 0x3b800000, 0x17 ;  /* 0x3b80000000057811 */ /* 0x000fe200078eb8ff */
[----:B------:R-:W-:-:S05]  /*1b10*/  IMAD.SHL.U32 R0, R3, 0x100000, RZ ;  /* 0x0010000003007824 */ /* 0x000fca00078e00ff */
[----:B------:R-:W-:-:S07]  /*1b20*/  LOP3.LUT R0, R5, R0, R6, 0xfe, !PT ;  /* 0x0000000005007212 */ /* 0x000fce00078efe06 */
.L_x_13664:
[----:B------:R-:W-:Y:S05]  /*1b30*/  BSYNC B0 ;  /* 0x0000000000007941 */ /* 0x000fea0003800000 */
.L_x_13663:
[----:B------:R-:W0:Y:S02]  /*1b40*/  F2I.FTZ.TRUNC.NTZ R0, R0 ;  /* 0x0000000000007305 */ /* 0x000e24000021f100 */
[----:B0-----:R-:W-:Y:S01]  /*1b50*/  PRMT R22, R0, 0x7610, R22 ;  /* 0x0000761000167816 */ /* 0x001fe20000000016 */
[----:B------:R-:W-:Y:S06]  /*1b60*/  BRA `(.L_x_13648) ;  /* 0x0000000400107947 */ /* 0x000fec0003800000 */
.L_x_13661:
        /* <DEDUP_REMOVED lines=21> */
.L_x_13670:
[----:B------:R-:W-:Y:S05]  /*1cc0*/  BSYNC B1 ;  /* 0x0000000000017941 */ /* 0x000fea0003800000 */
.L_x_13669:
[----:B------:R-:W-:Y:S01]  /*1cd0*/  LEA R5, R0, 0x37800000, 0x17 ;  /* 0x3780000000057811 */ /* 0x000fe200078eb8ff */
[----:B------:R-:W-:-:S05]  /*1ce0*/  IMAD.SHL.U32 R0, R3, 0x200000, RZ ;  /* 0x0020000003007824 */ /* 0x000fca00078e00ff */
[----:B------:R-:W-:-:S07]  /*1cf0*/  LOP3.LUT R0, R5, R0, R6, 0xfe, !PT ;  /* 0x0000000005007212 */ /* 0x000fce00078efe06 */
.L_x_13668:
[----:B------:R-:W-:Y:S05]  /*1d00*/  BSYNC B0 ;  /* 0x0000000000007941 */ /* 0x000fea0003800000 */
.L_x_13667:
[----:B------:R-:W0:Y:S02]  /*1d10*/  F2I.FTZ.TRUNC.NTZ R0, R0 ;  /* 0x0000000000007305 */ /* 0x000e24000021f100 */
[----:B0-----:R-:W-:Y:S01]  /*1d20*/  PRMT R22, R0, 0x7610, R22 ;  /* 0x0000761000167816 */ /* 0x001fe20000000016 */
[----:B------:R-:W-:Y:S06]  /*1d30*/  BRA `(.L_x_13648) ;  /* 0x00000000009c7947 */ /* 0x000fec0003800000 */
.L_x_13660:
        /* <DEDUP_REMOVED lines=14> */
.L_x_13674:
[----:B------:R-:W-:Y:S05]  /*1e20*/  BSYNC B0 ;  /* 0x0000000000007941 */ /* 0x000fea0003800000 */
.L_x_13673:
[----:B------:R-:W0:Y:S02]  /*1e30*/  F2I.FTZ.TRUNC.NTZ R0, R0 ;  /* 0x0000000000007305 */ /* 0x000e24000021f100 */
[----:B0-----:R-:W-:Y:S01]  /*1e40*/  PRMT R22, R0, 0x7610, R22 ;  /* 0x0000761000167816 */ /* 0x001fe20000000016 */
[----:B------:R-:W-:Y:S06]  /*1e50*/  BRA `(.L_x_13648) ;  /* 0x0000000000547947 */ /* 0x000fec0003800000 */
.L_x_13647:
        /* <DEDUP_REMOVED lines=16> */
.L_x_13675:
[----:B------:R-:W-:Y:S01]  /*1f60*/  PRMT R22, RZ, 0x7610, R22 ;  /* 0x00007610ff167816 */ /* 0x000fe20000000016 */
[----:B------:R-:W-:Y:S06]  /*1f70*/  BRA `(.L_x_13648) ;  /* 0x00000000000c7947 */ /* 0x000fec0003800000 */
.L_x_13672:
[----:B------:R3:W5:Y:S01]  /*1f80*/  LDG.E.U16 R22, desc[UR36][R4.64] ;  /* 0x0000002404167981 */ /* 0x000762000c1e1500 */
[----:B------:R-:W-:Y:S05]  /*1f90*/  BRA `(.L_x_13648) ;  /* 0x0000000000047947 */ /* 0x000fea0003800000 */
.L_x_13671:
[----:B------:R1:W5:Y:S02]  /*1fa0*/  LDG.E.U16 R22, desc[UR36][R4.64] ;  /* 0x0000002404167981 */ /* 0x000364000c1e1500 */
.L_x_13648:
[----:B------:R-:W2:Y:S02]  /*1fb0*/  S2R R16, SR_TID.X ;  /* 0x0000000000107919 */ /* 0x000ea40000002100 */
[----:B--2---:R-:W-:-:S07]  /*1fc0*/  VIADD R16, R16, 0x80 ;  /* 0x0000008010107836 */ /* 0x004fce0000000000 */
.L_x_13608:
[----:B------:R-:W-:Y:S05]  /*1fd0*/  BSYNC B6 ;  /* 0x0000000000067941 */ /* 0x000fea0003800000 */
.L_x_13607:
        /* <DEDUP_REMOVED lines=29> */
.L_x_13678:
        /* <DEDUP_REMOVED lines=18> */
.L_x_13682:
[----:B------:R0:W5:Y:S01]  /*22d0*/  LDG.E.U8 R18, desc[UR36][R4.64] ;  /* 0x0000002404127981 */ /* 0x000162000c1e1100 */
[----:B------:R-:W-:Y:S05]  /*22e0*/  BRA `(.L_x_13684) ;  /* 0x0000000c00547947 */ /* 0x000fea0003800000 */
.L_x_13681:
        /* <DEDUP_REMOVED lines=8> */
.L_x_13686:
[----:B------:R0:W5:Y:S01]  /*2370*/  LDG.E.U16 R18, desc[UR36][R4.64] ;  /* 0x0000002404127981 */ /* 0x000162000c1e1500 */
[----:B------:R-:W-:Y:S05]  /*2380*/  BRA `(.L_x_13684) ;  /* 0x0000000c002c7947 */ /* 0x000fea0003800000 */
.L_x_13685:
[----:B------:R0:W5:Y:S01]  /*2390*/  LDG.E.U16 R18, desc[UR36][R4.64] ;  /* 0x0000002404127981 */ /* 0x000162000c1e1500 */
[----:B------:R-:W-:Y:S05]  /*23a0*/  BRA `(.L_x_13684) ;  /* 0x0000000c00247947 */ /* 0x000fea0003800000 */
.L_x_13680:
        /* <DEDUP_REMOVED lines=9> */
.L_x_13688:
[----:B------:R-:W2:Y:S02]  /*2440*/  LDG.E.U16 R0, desc[UR36][R4.64] ;  /* 0x0000002404007981 */ /* 0x000ea4000c1e1500 */
[----:B--2---:R-:W-:-:S06]  /*2450*/  HADD2.F32 R0, -RZ, R0.H0_H0 ;  /* 0x20000000ff007230 */ /* 0x004fcc0000004100 */
[----:B------:R-:W0:Y:S02]  /*2460*/  F2I.FTZ.TRUNC.NTZ R0, R0 ;  /* 0x0000000000007305 */ /* 0x000e24000021f100 */
[----:B0-----:R-:W-:Y:S01]  /*2470*/  PRMT R18, R0, 0x7610, R18 ;  /* 0x0000761000127816 */ /* 0x001fe20000000012 */
[----:B------:R-:W-:Y:S06]  /*2480*/  BRA `(.L_x_13684) ;  /* 0x0000000800ec7947 */ /* 0x000fec0003800000 */
.L_x_13687:
        /* <DEDUP_REMOVED lines=9> */
.L_x_13690:
[----:B------:R-:W2:Y:S02]  /*2520*/  LDG.E.U16 R4, desc[UR36][R4.64] ;  /* 0x0000002404047981 */ /* 0x000ea4000c1e1500 */
[----:B--2---:R-:W-:-:S06]  /*2530*/  HADD2.F32 R0, -RZ, R4.H0_H0 ;  /* 0x20000004ff007230 */ /* 0x004fcc0000004100 */
[----:B------:R-:W0:Y:S02]  /*2540*/  F2I.FTZ.TRUNC.NTZ R0, R0 ;  /* 0x0000000000007305 */ /* 0x000e24000021f100 */
[----:B0-----:R-:W-:Y:S01]  /*2550*/  PRMT R18, R0, 0x7610, R18 ;  /* 0x0000761000127816 */ /* 0x001fe20000000012 */
[----:B------:R-:W-:Y:S06]  /*2560*/  BRA `(.L_x_13684) ;  /* 0x0000000800b47947 */ /* 0x000fec0003800000 */
.L_x_13689:
[----:B------:R-:W2:Y:S02]  /*2570*/  LDG.E.64 R4, desc[UR36][R4.64] ;  /* 0x0000002404047981 */ /* 0x000ea4000c1e1b00 */
[----:B--2---:R0:W1:Y:S01]  /*2580*/  F2I.F64.TRUNC R18, R4 ;  /* 0x0000000400127311 */ /* 0x004062000030d100 */
[----:B------:R-:W-:Y:S05]  /*2590*/  BRA `(.L_x_13684) ;  /* 0x0000000800a87947 */ /* 0x000fea0003800000 */
.L_x_13679:
        /* <DEDUP_REMOVED lines=12> */
.L_x_13693:
[----:B------:R-:W2:Y:S02]  /*2660*/  LDG.E.64 R4, desc[UR36][R4.64] ;  /* 0x0000002404047981 */ /* 0x000ea4000c1e1b00 */
[----:B--2---:R0:W1:Y:S01]  /*2670*/  F2I.F64.TRUNC R18, R4 ;  /* 0x0000000400127311 */ /* 0x004062000030d100 */
[----:B------:R-:W-:Y:S05]  /*2680*/  BRA `(.L_x_13684) ;  /* 0x00000008006c7947 */ /* 0x000fea0003800000 */
.L_x_13692:
        /* <DEDUP_REMOVED lines=28> */
.L_x_13695:
        /* <DEDUP_REMOVED lines=15> */
.L_x_13694:
[----:B------:R-:W2:Y:S02]  /*2940*/  LDG.E.U16 R0, desc[UR36][R4.64] ;  /* 0x0000002404007981 */ /* 0x000ea4000c1e1500 */
[----:B--2---:R-:W-:-:S06]  /*2950*/  IMAD.U32 R0, R0, 0x10000, RZ ;  /* 0x0001000000007824 */ /* 0x004fcc00078e00ff */
[----:B------:R-:W0:Y:S02]  /*2960*/  F2I.FTZ.TRUNC.NTZ R0, R0 ;  /* 0x0000000000007305 */ /* 0x000e24000021f100 */
[----:B0-----:R-:W-:Y:S01]  /*2970*/  PRMT R18, R0, 0x7610, R18 ;  /* 0x0000761000127816 */ /* 0x001fe20000000012 */
[----:B------:R-:W-:Y:S06]  /*2980*/  BRA `(.L_x_13684) ;  /* 0x0000000400ac7947 */ /* 0x000fec0003800000 */
.L_x_13691:
        /* <DEDUP_REMOVED lines=10> */
.L_x_13698:
        /* <DEDUP_REMOVED lines=21> */
.L_x_13702:
[----:B------:R-:W-:Y:S05]  /*2b80*/  BSYNC B1 ;  /* 0x0000000000017941 */ /* 0x000fea0003800000 */
.L_x_13701:
[----:B------:R-:W-:Y:S01]  /*2b90*/  LEA R5, R0, 0x3b800000, 0x17 ;  /* 0x3b80000000057811 */ /* 0x000fe200078eb8ff */
[----:B------:R-:W-:-:S05]  /*2ba0*/  IMAD.SHL.U32 R0, R3, 0x100000, RZ ;  /* 0x0010000003007824 */ /* 0x000fca00078e00ff */
[----:B------:R-:W-:-:S07]  /*2bb0*/  LOP3.LUT R0, R5, R0, R6, 0xfe, !PT ;  /* 0x0000000005007212 */ /* 0x000fce00078efe06 */
.L_x_13700:
[----:B------:R-:W-:Y:S05]  /*2bc0*/  BSYNC B0 ;  /* 0x0000000000007941 */ /* 0x000fea0003800000 */
.L_x_13699:
[----:B------:R-:W0:Y:S02]  /*2bd0*/  F2I.FTZ.TRUNC.NTZ R0, R0 ;  /* 0x0000000000007305 */ /* 0x000e24000021f100 */
[----:B0-----:R-:W-:Y:S01]  /*2be0*/  PRMT R18, R0, 0x7610, R18 ;  /* 0x0000761000127816 */ /* 0x001fe20000000012 */
[----:B------:R-:W-:Y:S06]  /*2bf0*/  BRA `(.L_x_13684) ;  /* 0x0000000400107947 */ /* 0x000fec0003800000 */
.L_x_13697:
        /* <DEDUP_REMOVED lines=21> */
.L_x_13706:
[----:B------:R-:W-:Y:S05]  /*2d50*/  BSYNC B1 ;  /* 0x0000000000017941 */ /* 0x000fea0003800000 */
.L_x_13705:
[----:B------:R-:W-:Y:S01]  /*2d60*/  LEA R5, R0, 0x37800000, 0x17 ;  /* 0x3780000000057811 */ /* 0x000fe200078eb8ff */
[----:B------:R-:W-:-:S05]  /*2d70*/  IMAD.SHL.U32 R0, R3, 0x200000, RZ ;  /* 0x0020000003007824 */ /* 0x000fca00078e00ff */
[----:B------:R-:W-:-:S07]  /*2d80*/  LOP3.LUT R0, R5, R0, R6, 0xfe, !PT ;  /* 0x0000000005007212 */ /* 0x000fce00078efe06 */
.L_x_13704:
[----:B------:R-:W-:Y:S05]  /*2d90*/  BSYNC B0 ;  /* 0x0000000000007941 */ /* 0x000fea0003800000 */
.L_x_13703:
[----:B------:R-:W0:Y:S02]  /*2da0*/  F2I.FTZ.TRUNC.NTZ R0, R0 ;  /* 0x0000000000007305 */ /* 0x000e24000021f100 */
[----:B0-----:R-:W-:Y:S01]  /*2db0*/  PRMT R18, R0, 0x7610, R18 ;  /* 0x0000761000127816 */ /* 0x001fe20000000012 */
[----:B------:R-:W-:Y:S06]  /*2dc0*/  BRA `(.L_x_13684) ;  /* 0x00000000009c7947 */ /* 0x000fec0003800000 */
.L_x_13696:
        /* <DEDUP_REMOVED lines=14> */
.L_x_13710:
[----:B------:R-:W-:Y:S05]  /*2eb0*/  BSYNC B0 ;  /* 0x0000000000007941 */ /* 0x000fea0003800000 */
.L_x_13709:
[----:B------:R-:W0:Y:S02]  /*2ec0*/  F2I.FTZ.TRUNC.NTZ R0, R0 ;  /* 0x0000000000007305 */ /* 0x000e24000021f100 */
[----:B0-----:R-:W-:Y:S01]  /*2ed0*/  PRMT R18, R0, 0x7610, R18 ;  /* 0x0000761000127816 */ /* 0x001fe20000000012 */
[----:B------:R-:W-:Y:S06]  /*2ee0*/  BRA `(.L_x_13684) ;  /* 0x0000000000547947 */ /* 0x000fec0003800000 */
.L_x_13683:
        /* <DEDUP_REMOVED lines=16> */
.L_x_13711:
[----:B------:R-:W-:Y:S01]  /*2ff0*/  PRMT R18, RZ, 0x7610, R18 ;  /* 0x00007610ff127816 */ /* 0x000fe20000000012 */
[----:B------:R-:W-:Y:S06]  /*3000*/  BRA `(.L_x_13684) ;  /* 0x00000000000c7947 */ /* 0x000fec0003800000 */
.L_x_13708:
[----:B------:R2:W5:Y:S01]  /*3010*/  LDG.E.U16 R18, desc[UR36][R4.64] ;  /* 0x0000002404127981 */ /* 0x000562000c1e1500 */
[----:B------:R-:W-:Y:S05]  /*3020*/  BRA `(.L_x_13684) ;  /* 0x0000000000047947 */ /* 0x000fea0003800000 */
.L_x_13707:
[----:B------:R3:W5:Y:S02]  /*3030*/  LDG.E.U16 R18, desc[UR36][R4.64] ;  /* 0x0000002404127981 */ /* 0x000764000c1e1500 */
.L_x_13684:
[----:B0-23--:R-:W0:Y:S01]  /*3040*/  LDC.64 R4, c[0x0][0x240] ;  /* 0x00009000ff047b82 */ /* 0x00de220000000a00 */
        /* <DEDUP_REMOVED lines=17> */
.L_x_13715:
[----:B------:R0:W5:Y:S01]  /*3160*/  LDG.E.U8 R23, desc[UR36][R4.64] ;  /* 0x0000002404177981 */ /* 0x000162000c1e1100 */
[----:B------:R-:W-:Y:S05]  /*3170*/  BRA `(.L_x_13717) ;  /* 0x0000000c00547947 */ /* 0x000fea0003800000 */
.L_x_13714:
        /* <DEDUP_REMOVED lines=8> */
.L_x_13719:
[----:B------:R0:W5:Y:S01]  /*3200*/  LDG.E.U16 R23, desc[UR36][R4.64] ;  /* 0x0000002404177981 */ /* 0x000162000c1e1500 */
[----:B------:R-:W-:Y:S05]  /*3210*/  BRA `(.L_x_13717) ;  /* 0x0000000c002c7947 */ /* 0x000fea0003800000 */
.L_x_13718:
[----:B------:R0:W5:Y:S01]  /*3220*/  LDG.E.U16 R23, desc[UR36][R4.64] ;  /* 0x0000002404177981 */ /* 0x000162000c1e1500 */
[----:B------:R-:W-:Y:S05]  /*3230*/  BRA `(.L_x_13717) ;  /* 0x0000000c00247947 */ /* 0x000fea0003800000 */
.L_x_13713:
        /* <DEDUP_REMOVED lines=9> */
.L_x_13721:
[----:B------:R-:W2:Y:S02]  /*32d0*/  LDG.E.U16 R0, desc[UR36][R4.64] ;  /* 0x0000002404007981 */ /* 0x000ea4000c1e1500 */
[----:B--2---:R-:W-:-:S06]  /*32e0*/  HADD2.F32 R0, -RZ, R0.H0_H0 ;  /* 0x20000000ff007230 */ /* 0x004fcc0000004100 */
[----:B------:R-:W0:Y:S02]  /*32f0*/  F2I.FTZ.TRUNC.NTZ R0, R0 ;  /* 0x0000000000007305 */ /* 0x000e24000021f100 */
[----:B0-----:R-:W-:Y:S01]  /*3300*/  PRMT R23, R0, 0x7610, R23 ;  /* 0x0000761000177816 */ /* 0x001fe20000000017 */
[----:B------:R-:W-:Y:S06]  /*3310*/  BRA `(.L_x_13717) ;  /* 0x0000000800ec7947 */ /* 0x000fec0003800000 */
.L_x_13720:
        /* <DEDUP_REMOVED lines=9> */
.L_x_13723:
[----:B------:R-:W2:Y:S02]  /*33b0*/  LDG.E.U16 R4, desc[UR36][R4.64] ;  /* 0x0000002404047981 */ /* 0x000ea4000c1e1500 */
[----:B--2---:R-:W-:-:S06]  /*33c0*/  HADD2.F32 R0, -RZ, R4.H0_H0 ;  /* 0x20000004ff007230 */ /* 0x004fcc0000004100 */
[----:B------:R-:W0:Y:S02]  /*33d0*/  F2I.FTZ.TRUNC.NTZ R0, R0 ;  /* 0x0000000000007305 */ /* 0x000e24000021f100 */
[----:B0-----:R-:W-:Y:S01]  /*33e0*/  PRMT R23, R0, 0x7610, R23 ;  /* 0x0000761000177816 */ /* 0x001fe20000000017 */
[----:B------:R-:W-:Y:S06]  /*33f0*/  BRA `(.L_x_13717) ;  /* 0x0000000800b47947 */ /* 0x000fec0003800000 */
.L_x_13722:
[----:B------:R-:W2:Y:S02]  /*3400*/  LDG.E.64 R4, desc[UR36][R4.64] ;  /* 0x0000002404047981 */ /* 0x000ea4000c1e1b00 */
[----:B--2---:R0:W2:Y:S01]  /*3410*/  F2I.F64.TRUNC R23, R4 ;  /* 0x0000000400177311 */ /* 0x0040a2000030d100 */
[----:B------:R-:W-:Y:S05]  /*3420*/  BRA `(.L_x_13717) ;  /* 0x0000000800a87947 */ /* 0x000fea0003800000 */
.L_x_13712:
        /* <DEDUP_REMOVED lines=12> */
.L_x_13726:
[----:B------:R-:W2:Y:S02]  /*34f0*/  LDG.E.64 R4, desc[UR36][R4.64] ;  /* 0x0000002404047981 */ /* 0x000ea4000c1e1b00 */
[----:B--2---:R0:W2:Y:S01]  /*3500*/  F2I.F64.TRUNC R23, R4 ;  /* 0x0000000400177311 */ /* 0x0040a2000030d100 */
[----:B------:R-:W-:Y:S05]  /*3510*/  BRA `(.L_x_13717) ;  /* 0x00000008006c7947 */ /* 0x000fea0003800000 */
.L_x_13725:
        /* <DEDUP_REMOVED lines=28> */
.L_x_13728:
        /* <DEDUP_REMOVED lines=15> */
.L_x_13727:
[----:B------:R-:W2:Y:S02]  /*37d0*/  LDG.E.U16 R0, desc[UR36][R4.64] ;  /* 0x0000002404007981 */ /* 0x000ea4000c1e1500 */
[----:B--2---:R-:W-:-:S06]  /*37e0*/  IMAD.U32 R0, R0, 0x10000, RZ ;  /* 0x0001000000007824 */ /* 0x004fcc00078e00ff */
[----:B------:R-:W0:Y:S02]  /*37f0*/  F2I.FTZ.TRUNC.NTZ R0, R0 ;  /* 0x0000000000007305 */ /* 0x000e24000021f100 */
[----:B0-----:R-:W-:Y:S01]  /*3800*/  PRMT R23, R0, 0x7610, R23 ;  /* 0x0000761000177816 */ /* 0x001fe20000000017 */
[----:B------:R-:W-:Y:S06]  /*3810*/  BRA `(.L_x_13717) ;  /* 0x0000000400ac7947 */ /* 0x000fec0003800000 */
.L_x_13724:
        /* <DEDUP_REMOVED lines=10> */
.L_x_13731:
        /* <DEDUP_REMOVED lines=21> */
.L_x_13735:
[----:B------:R-:W-:Y:S05]  /*3a10*/  BSYNC B1 ;  /* 0x0000000000017941 */ /* 0x000fea0003800000 */
.L_x_13734:
[----:B------:R-:W-:Y:S01]  /*3a20*/  LEA R5, R0, 0x3b800000, 0x17 ;  /* 0x3b80000000057811 */ /* 0x000fe200078eb8ff */
[----:B------:R-:W-:-:S05]  /*3a30*/  IMAD.SHL.U32 R0, R3, 0x100000, RZ ;  /* 0x0010000003007824 */ /* 0x000fca00078e00ff */
[----:B------:R-:W-:-:S07]  /*3a40*/  LOP3.LUT R0, R5, R0, R6, 0xfe, !PT ;  /* 0x0000000005007212 */ /* 0x000fce00078efe06 */
.L_x_13733:
[----:B------:R-:W-:Y:S05]  /*3a50*/  BSYNC B0 ;  /* 0x0000000000007941 */ /* 0x000fea0003800000 */
.L_x_13732:
[----:B------:R-:W0:Y:S02]  /*3a60*/  F2I.FTZ.TRUNC.NTZ R0, R0 ;  /* 0x0000000000007305 */ /* 0x000e24000021f100 */
[----:B0-----:R-:W-:Y:S01]  /*3a70*/  PRMT R23, R0, 0x7610, R23 ;  /* 0x0000761000177816 */ /* 0x001fe20000000017 */
[----:B------:R-:W-:Y:S06]  /*3a80*/  BRA `(.L_x_13717) ;  /* 0x0000000400107947 */ /* 0x000fec0003800000 */
.L_x_13730:
        /* <DEDUP_REMOVED lines=21> */
.L_x_13739:
[----:B------:R-:W-:Y:S05]  /*3be0*/  BSYNC B1 ;  /* 0x0000000000017941 */ /* 0x000fea0003800000 */
.L_x_13738:
[----:B------:R-:W-:Y:S01]  /*3bf0*/  LEA R5, R0, 0x37800000, 0x17 ;  /* 0x3780000000057811 */ /* 0x000fe200078eb8ff */
[----:B------:R-:W-:-:S05]  /*3c00*/  IMAD.SHL.U32 R0, R3, 0x200000, RZ ;  /* 0x0020000003007824 */ /* 0x000fca00078e00ff */
[----:B------:R-:W-:-:S07]  /*3c10*/  LOP3.LUT R0, R5, R0, R6, 0xfe, !PT ;  /* 0x0000000005007212 */ /* 0x000fce00078efe06 */
.L_x_13737:
[----:B------:R-:W-:Y:S05]  /*3c20*/  BSYNC B0 ;  /* 0x0000000000007941 */ /* 0x000fea0003800000 */
.L_x_13736:
[----:B------:R-:W0:Y:S02]  /*3c30*/  F2I.FTZ.TRUNC.NTZ R0, R0 ;  /* 0x0000000000007305 */ /* 0x000e24000021f100 */
[----:B0-----:R-:W-:Y:S01]  /*3c40*/  PRMT R23, R0, 0x7610, R23 ;  /* 0x0000761000177816 */ /* 0x001fe20000000017 */
[----:B------:R-:W-:Y:S06]  /*3c50*/  BRA `(.L_x_13717) ;  /* 0x00000000009c7947 */ /* 0x000fec0003800000 */
.L_x_13729:
        /* <DEDUP_REMOVED lines=14> */
.L_x_13743:
[----:B------:R-:W-:Y:S05]  /*3d40*/  BSYNC B0 ;  /* 0x0000000000007941 */ /* 0x000fea0003800000 */
.L_x_13742:
[----:B------:R-:W0:Y:S02]  /*3d50*/  F2I.FTZ.TRUNC.NTZ R0, R0 ;  /* 0x0000000000007305 */ /* 0x000e24000021f100 */
[----:B0-----:R-:W-:Y:S01]  /*3d60*/  PRMT R23, R0, 0x7610, R23 ;  /* 0x0000761000177816 */ /* 0x001fe20000000017 */
[----:B------:R-:W-:Y:S06]  /*3d70*/  BRA `(.L_x_13717) ;  /* 0x0000000000547947 */ /* 0x000fec0003800000 */
.L_x_13716:
        /* <DEDUP_REMOVED lines=16> */
.L_x_13744:
[----:B------:R-:W-:Y:S01]  /*3e80*/  PRMT R23, RZ, 0x7610, R23 ;  /* 0x00007610ff177816 */ /* 0x000fe20000000017 */
[----:B------:R-:W-:Y:S06]  /*3e90*/  BRA `(.L_x_13717) ;  /* 0x00000000000c7947 */ /* 0x000fec0003800000 */
.L_x_13741:
[----:B------:R0:W5:Y:S01]  /*3ea0*/  LDG.E.U16 R23, desc[UR36][R4.64] ;  /* 0x0000002404177981 */ /* 0x000162000c1e1500 */
[----:B------:R-:W-:Y:S05]  /*3eb0*/  BRA `(.L_x_13717) ;  /* 0x0000000000047947 */ /* 0x000fea0003800000 */
.L_x_13740:
[----:B------:R2:W5:Y:S02]  /*3ec0*/  LDG.E.U16 R23, desc[UR36][R4.64] ;  /* 0x0000002404177981 */ /* 0x000564000c1e1500 */
.L_x_13717:
[----:B------:R-:W-:-:S07]  /*3ed0*/  VIADD R16, R16, 0x80 ;  /* 0x0000008010107836 */ /* 0x000fce0000000000 */
.L_x_13677:
[----:B------:R-:W-:Y:S05]  /*3ee0*/  BSYNC B6 ;  /* 0x0000000000067941 */ /* 0x000fea0003800000 */
.L_x_13676:
        /* <DEDUP_REMOVED lines=10> */
[CC--:B-123--:R-:W-:Y:S02]  /*3f90*/  SHF.L.U32 R4, R3.reuse, R0.reuse, RZ ;  /* 0x0000000003047219 */ /* 0x0cefe400000006ff */
        /* <DEDUP_REMOVED lines=20> */
.L_x_13747:
        /* <DEDUP_REMOVED lines=19> */
.L_x_13751:
[----:B------:R3:W5:Y:S01]  /*4210*/  LDG.E.U8 R25, desc[UR36][R4.64] ;  /* 0x0000002404197981 */ /* 0x000762000c1e1100 */
[----:B------:R-:W-:Y:S05]  /*4220*/  BRA `(.L_x_13753) ;  /* 0x0000000c00547947 */ /* 0x000fea0003800000 */
.L_x_13750:
        /* <DEDUP_REMOVED lines=8> */
.L_x_13755:
[----:B------:R2:W5:Y:S01]  /*42b0*/  LDG.E.U16 R25, desc[UR36][R4.64] ;  /* 0x0000002404197981 */ /* 0x000562000c1e1500 */
[----:B------:R-:W-:Y:S05]  /*42c0*/  BRA `(.L_x_13753) ;  /* 0x0000000c002c7947 */ /* 0x000fea0003800000 */
.L_x_13754:
[----:B------:R0:W5:Y:S01]  /*42d0*/  LDG.E.U16 R25, desc[UR36][R4.64] ;  /* 0x0000002404197981 */ /* 0x000162000c1e1500 */
[----:B------:R-:W-:Y:S05]  /*42e0*/  BRA `(.L_x_13753) ;  /* 0x0000000c00247947 */ /* 0x000fea0003800000 */
.L_x_13749:
        /* <DEDUP_REMOVED lines=9> */
.L_x_13757:
[----:B------:R-:W2:Y:S02]  /*4380*/  LDG.E.U16 R0, desc[UR36][R4.64] ;  /* 0x0000002404007981 */ /* 0x000ea4000c1e1500 */
[----:B--2---:R-:W-:-:S06]  /*4390*/  HADD2.F32 R0, -RZ, R0.H0_H0 ;  /* 0x20000000ff007230 */ /* 0x004fcc0000004100 */
[----:B------:R-:W0:Y:S02]  /*43a0*/  F2I.FTZ.TRUNC.NTZ R0, R0 ;  /* 0x0000000000007305 */ /* 0x000e24000021f100 */
[----:B0-----:R-:W-:Y:S01]  /*43b0*/  PRMT R25, R0, 0x7610, R25 ;  /* 0x0000761000197816 */ /* 0x001fe20000000019 */
[----:B------:R-:W-:Y:S06]  /*43c0*/  BRA `(.L_x_13753) ;  /* 0x0000000800ec7947 */ /* 0x000fec0003800000 */
.L_x_13756:
        /* <DEDUP_REMOVED lines=9> */
.L_x_13759:
[----:B------:R-:W2:Y:S02]  /*4460*/  LDG.E.U16 R4, desc[UR36][R4.64] ;  /* 0x0000002404047981 */ /* 0x000ea4000c1e1500 */
[----:B--2---:R-:W-:-:S06]  /*4470*/  HADD2.F32 R0, -RZ, R4.H0_H0 ;  /* 0x20000004ff007230 */ /* 0x004fcc0000004100 */
[----:B------:R-:W0:Y:S02]  /*4480*/  F2I.FTZ.TRUNC.NTZ R0, R0 ;  /* 0x0000000000007305 */ /* 0x000e24000021f100 */
[----:B0-----:R-:W-:Y:S01]  /*4490*/  PRMT R25, R0, 0x7610, R25 ;  /* 0x0000761000197816 */ /* 0x001fe20000000019 */
[----:B------:R-:W-:Y:S06]  /*44a0*/  BRA `(.L_x_13753) ;  /* 0x0000000800b47947 */ /* 0x000fec0003800000 */
.L_x_13758:
[----:B------:R-:W2:Y:S02]  /*44b0*/  LDG.E.64 R4, desc[UR36][R4.64] ;  /* 0x0000002404047981 */ /* 0x000ea4000c1e1b00 */
[----:B--2---:R0:W1:Y:S01]  /*44c0*/  F2I.F64.TRUNC R25, R4 ;  /* 0x0000000400197311 */ /* 0x004062000030d100 */
[----:B------:R-:W-:Y:S05]  /*44d0*/  BRA `(.L_x_13753) ;  /* 0x0000000800a87947 */ /* 0x000fea0003800000 */
.L_x_13748:
        /* <DEDUP_REMOVED lines=12> */
.L_x_13762:
[----:B------:R-:W2:Y:S02]  /*45a0*/  LDG.E.64 R4, desc[UR36][R4.64] ;  /* 0x0000002404047981 */ /* 0x000ea4000c1e1b00 */
[----:B--2---:R0:W1:Y:S01]  /*45b0*/  F2I.F64.TRUNC R25, R4 ;  /* 0x0000000400197311 */ /* 0x004062000030d100 */
[----:B------:R-:W-:Y:S05]  /*45c0*/  BRA `(.L_x_13753) ;  /* 0x00000008006c7947 */ /* 0x000fea0003800000 */
.L_x_13761:
        /* <DEDUP_REMOVED lines=28> */
.L_x_13764:
        /* <DEDUP_REMOVED lines=15> */
.L_x_13763:
[----:B------:R-:W2:Y:S02]  /*4880*/  LDG.E.U16 R0, desc[UR36][R4.64] ;  /* 0x0000002404007981 */ /* 0x000ea4000c1e1500 */
[----:B--2---:R-:W-:-:S06]  /*4890*/  IMAD.U32 R0, R0, 0x10000, RZ ;  /* 0x0001000000007824 */ /* 0x004fcc00078e00ff */
[----:B------:R-:W0:Y:S02]  /*48a0*/  F2I.FTZ.TRUNC.NTZ R0, R0 ;  /* 0x0000000000007305 */ /* 0x000e24000021f100 */
[----:B0-----:R-:W-:Y:S01]  /*48b0*/  PRMT R25, R0, 0x7610, R25 ;  /* 0x0000761000197816 */ /* 0x001fe20000000019 */
[----:B------:R-:W-:Y:S06]  /*48c0*/  BRA `(.L_x_13753) ;  /* 0x0000000400ac7947 */ /* 0x000fec0003800000 */
.L_x_13760:
        /* <DEDUP_REMOVED lines=10> */
.L_x_13767:
        /* <DEDUP_REMOVED lines=21> */
.L_x_13771:
[----:B------:R-:W-:Y:S05]  /*4ac0*/  BSYNC B1 ;  /* 0x0000000000017941 */ /* 0x000fea0003800000 */
.L_x_13770:
[----:B------:R-:W-:Y:S01]  /*4ad0*/  LEA R5, R0, 0x3b800000, 0x17 ;  /* 0x3b80000000057811 */ /* 0x000fe200078eb8ff */
[----:B------:R-:W-:-:S05]  /*4ae0*/  IMAD.SHL.U32 R0, R3, 0x100000, RZ ;  /* 0x0010000003007824 */ /* 0x000fca00078e00ff */
[----:B------:R-:W-:-:S07]  /*4af0*/  LOP3.LUT R0, R5, R0, R6, 0xfe, !PT ;  /* 0x0000000005007212 */ /* 0x000fce00078efe06 */
.L_x_13769:
[----:B------:R-:W-:Y:S05]  /*4b00*/  BSYNC B0 ;  /* 0x0000000000007941 */ /* 0x000fea0003800000 */
.L_x_13768:
[----:B------:R-:W0:Y:S02]  /*4b10*/  F2I.FTZ.TRUNC.NTZ R0, R0 ;  /* 0x0000000000007305 */ /* 0x000e24000021f100 */
[----:B0-----:R-:W-:Y:S01]  /*4b20*/  PRMT R25, R0, 0x7610, R25 ;  /* 0x0000761000197816 */ /* 0x001fe20000000019 */
[----:B------:R-:W-:Y:S06]  /*4b30*/  BRA `(.L_x_13753) ;  /* 0x0000000400107947 */ /* 0x000fec0003800000 */
.L_x_13766:
        /* <DEDUP_REMOVED lines=21> */
.L_x_13775:
[----:B------:R-:W-:Y:S05]  /*4c90*/  BSYNC B1 ;  /* 0x0000000000017941 */ /* 0x000fea0003800000 */
.L_x_13774:
[----:B------:R-:W-:Y:S01]  /*4ca0*/  LEA R5, R0, 0x37800000, 0x17 ;  /* 0x3780000000057811 */ /* 0x000fe200078eb8ff */
[----:B------:R-:W-:-:S05]  /*4cb0*/  IMAD.SHL.U32 R0, R3, 0x200000, RZ ;  /* 0x0020000003007824 */ /* 0x000fca00078e00ff */
[----:B------:R-:W-:-:S07]  /*4cc0*/  LOP3.LUT R0, R5, R0, R6, 0xfe, !PT ;  /* 0x0000000005007212 */ /* 0x000fce00078efe06 */
.L_x_13773:
[----:B------:R-:W-:Y:S05]  /*4cd0*/  BSYNC B0 ;  /* 0x0000000000007941 */ /* 0x000fea0003800000 */
.L_x_13772:
[----:B------:R-:W0:Y:S02]  /*4ce0*/  F2I.FTZ.TRUNC.NTZ R0, R0 ;  /* 0x0000000000007305 */ /* 0x000e24000021f100 */
[----:B0-----:R-:W-:Y:S01]  /*4cf0*/  PRMT R25, R0, 0x7610, R25 ;  /* 0x0000761000197816 */ /* 0x001fe20000000019 */
[----:B------:R-:W-:Y:S06]  /*4d00*/  BRA `(.L_x_13753) ;  /* 0x00000000009c7947 */ /* 0x000fec0003800000 */
.L_x_13765:
        /* <DEDUP_REMOVED lines=14> */
.L_x_13779:
[----:B------:R-:W-:Y:S05]  /*4df0*/  BSYNC B0 ;  /* 0x0000000000007941 */ /* 0x000fea0003800000 */
.L_x_13778:
[----:B------:R-:W0:Y:S02]  /*4e00*/  F2I.FTZ.TRUNC.NTZ R0, R0 ;  /* 0x0000000000007305 */ /* 0x000e24000021f100 */
[----:B0-----:R-:W-:Y:S01]  /*4e10*/  PRMT R25, R0, 0x7610, R25 ;  /* 0x0000761000197816 */ /* 0x001fe20000000019 */
[----:B------:R-:W-:Y:S06]  /*4e20*/  BRA `(.L_x_13753) ;  /* 0x0000000000547947 */ /* 0x000fec0003800000 */
.L_x_13752:
        /* <DEDUP_REMOVED lines=16> */
.L_x_13780:
[----:B------:R-:W-:Y:S01]  /*4f30*/  PRMT R25, RZ, 0x7610, R25 ;  /* 0x00007610ff197816 */ /* 0x000fe20000000019 */
[----:B------:R-:W-:Y:S06]  /*4f40*/  BRA `(.L_x_13753) ;  /* 0x00000000000c7947 */ /* 0x000fec0003800000 */
.L_x_13777:
[----:B------:R0:W5:Y:S01]  /*4f50*/  LDG.E.U16 R25, desc[UR36][R4.64] ;  /* 0x0000002404197981 */ /* 0x000162000c1e1500 */
[----:B------:R-:W-:Y:S05]  /*4f60*/  BRA `(.L_x_13753) ;  /* 0x0000000000047947 */ /* 0x000fea0003800000 */
.L_x_13776:
[----:B------:R0:W5:Y:S02]  /*4f70*/  LDG.E.U16 R25, desc[UR36][R4.64] ;  /* 0x0000002404197981 */ /* 0x000164000c1e1500 */
.L_x_13753:
[----:B------:R-:W4:Y:S01]  /*4f80*/  LDC.U8 R6, c[0x0][0x24e] ;  /* 0x00009380ff067b82 */ /* 0x000f220000000000 */
[----:B------:R-:W-:Y:S02]  /*4f90*/  ULDC UR4, c[0x0][0x258] ;  /* 0x0000960000047ab9 */ /* 0x000fe40000000800 */
[----:B------:R-:W-:-:S05]  /*4fa0*/  IMAD R3, R26, UR4, RZ ;  /* 0x000000041a037c24 */ /* 0x000fca000f8e02ff */
[----:B0123--:R-:W0:Y:S01]  /*4fb0*/  LDC.64 R4, c[0x0][0x240] ;  /* 0x00009000ff047b82 */ /* 0x00fe220000000a00 */
[----:B----4-:R-:W-:-:S04]  /*4fc0*/  PRMT R0, R6, 0x9910, RZ ;  /* 0x0000991006007816 */ /* 0x010fc800000000ff */
        /* <DEDUP_REMOVED lines=14> */
.L_x_13784:
[----:B------:R0:W5:Y:S01]  /*50b0*/  LDG.E.U8 R26, desc[UR36][R4.64] ;  /* 0x00000024041a7981 */ /* 0x000162000c1e1100 */
[----:B------:R-:W-:Y:S05]  /*50c0*/  BRA `(.L_x_13786) ;  /* 0x0000000c00547947 */ /* 0x000fea0003800000 */
.L_x_13783:
        /* <DEDUP_REMOVED lines=8> */
.L_x_13788:
[----:B------:R0:W5:Y:S01]  /*5150*/  LDG.E.U16 R26, desc[UR36][R4.64] ;  /* 0x00000024041a7981 */ /* 0x000162000c1e1500 */
[----:B------:R-:W-:Y:S05]  /*5160*/  BRA `(.L_x_13786) ;  /* 0x0000000c002c7947 */ /* 0x000fea0003800000 */
.L_x_13787:
[----:B------:R0:W5:Y:S01]  /*5170*/  LDG.E.U16 R26, desc[UR36][R4.64] ;  /* 0x00000024041a7981 */ /* 0x000162000c1e1500 */
[----:B------:R-:W-:Y:S05]  /*5180*/  BRA `(.L_x_13786) ;  /* 0x0000000c00247947 */ /* 0x000fea0003800000 */
.L_x_13782:
        /* <DEDUP_REMOVED lines=9> */
.L_x_13790:
[----:B------:R-:W2:Y:S02]  /*5220*/  LDG.E.U16 R0, desc[UR36][R4.64] ;  /* 0x0000002404007981 */ /* 0x000ea4000c1e1500 */
[----:B--2---:R-:W-:-:S06]  /*5230*/  HADD2.F32 R0, -RZ, R0.H0_H0 ;  /* 0x20000000ff007230 */ /* 0x004fcc0000004100 */
[----:B------:R-:W0:Y:S02]  /*5240*/  F2I.FTZ.TRUNC.NTZ R0, R0 ;  /* 0x0000000000007305 */ /* 0x000e24000021f100 */
[----:B0-----:R-:W-:Y:S01]  /*5250*/  PRMT R26, R0, 0x7610, R26 ;  /* 0x00007610001a7816 */ /* 0x001fe2000000001a */
[----:B------:R-:W-:Y:S06]  /*5260*/  BRA `(.L_x_13786) ;  /* 0x0000000800ec7947 */ /* 0x000fec0003800000 */
.L_x_13789:
        /* <DEDUP_REMOVED lines=9> */
.L_x_13792:
[----:B------:R-:W2:Y:S02]  /*5300*/  LDG.E.U16 R4, desc[UR36][R4.64] ;  /* 0x0000002404047981 */ /* 0x000ea4000c1e1500 */
[----:B--2---:R-:W-:-:S06]  /*5310*/  HADD2.F32 R0, -RZ, R4.H0_H0 ;  /* 0x20000004ff007230 */ /* 0x004fcc0000004100 */
[----:B------:R-:W0:Y:S02]  /*5320*/  F2I.FTZ.TRUNC.NTZ R0, R0 ;  /* 0x0000000000007305 */ /* 0x000e24000021f100 */
[----:B0-----:R-:W-:Y:S01]  /*5330*/  PRMT R26, R0, 0x7610, R26 ;  /* 0x00007610001a7816 */ /* 0x001fe2000000001a */
[----:B------:R-:W-:Y:S06]  /*5340*/  BRA `(.L_x_13786) ;  /* 0x0000000800b47947 */ /* 0x000fec0003800000 */
.L_x_13791:
[----:B------:R-:W2:Y:S02]  /*5350*/  LDG.E.64 R4, desc[UR36][R4.64] ;  /* 0x0000002404047981 */ /* 0x000ea4000c1e1b00 */
[----:B--2---:R0:W1:Y:S01]  /*5360*/  F2I.F64.TRUNC R26, R4 ;  /* 0x00000004001a7311 */ /* 0x004062000030d100 */
[----:B------:R-:W-:Y:S05]  /*5370*/  BRA `(.L_x_13786) ;  /* 0x0000000800a87947 */ /* 0x000fea0003800000 */
.L_x_13781:
        /* <DEDUP_REMOVED lines=12> */
.L_x_13795:
[----:B------:R-:W2:Y:S02]  /*5440*/  LDG.E.64 R4, desc[UR36][R4.64] ;  /* 0x0000002404047981 */ /* 0x000ea4000c1e1b00 */
[----:B--2---:R0:W1:Y:S01]  /*5450*/  F2I.F64.TRUNC R26, R4 ;  /* 0x00000004001a7311 */ /* 0x004062000030d100 */
[----:B------:R-:W-:Y:S05]  /*5460*/  BRA `(.L_x_13786) ;  /* 0x00000008006c7947 */ /* 0x000fea0003800000 */
.L_x_13794:
        /* <DEDUP_REMOVED lines=28> */
.L_x_13797:
        /* <DEDUP_REMOVED lines=15> */
.L_x_13796:
[----:B------:R-:W2:Y:S02]  /*5720*/  LDG.E.U16 R0, desc[UR36][R4.64] ;  /* 0x0000002404007981 */ /* 0x000ea4000c1e1500 */
[----:B--2---:R-:W-:-:S06]  /*5730*/  IMAD.U32 R0, R0, 0x10000, RZ ;  /* 0x0001000000007824 */ /* 0x004fcc00078e00ff */
[----:B------:R-:W0:Y:S02]  /*5740*/  F2I.FTZ.TRUNC.NTZ R0, R0 ;  /* 0x0000000000007305 */ /* 0x000e24000021f100 */
[----:B0-----:R-:W-:Y:S01]  /*5750*/  PRMT R26, R0, 0x7610, R26 ;  /* 0x00007610001a7816 */ /* 0x001fe2000000001a */
[----:B------:R-:W-:Y:S06]  /*5760*/  BRA `(.L_x_13786) ;  /* 0x0000000400ac7947 */ /* 0x000fec0003800000 */
.L_x_13793:
        /* <DEDUP_REMOVED lines=10> */
.L_x_13800:
        /* <DEDUP_REMOVED lines=21> */
.L_x_13804:
[----:B------:R-:W-:Y:S05]  /*5960*/  BSYNC B1 ;  /* 0x0000000000017941 */ /* 0x000fea0003800000 */
.L_x_13803:
[----:B------:R-:W-:Y:S01]  /*5970*/  LEA R5, R0, 0x3b800000, 0x17 ;  /* 0x3b80000000057811 */ /* 0x000fe200078eb8ff */
[----:B------:R-:W-:-:S05]  /*5980*/  IMAD.SHL.U32 R0, R3, 0x100000, RZ ;  /* 0x0010000003007824 */ /* 0x000fca00078e00ff */
[----:B------:R-:W-:-:S07]  /*5990*/  LOP3.LUT R0, R5, R0, R6, 0xfe, !PT ;  /* 0x0000000005007212 */ /* 0x000fce00078efe06 */
.L_x_13802:
[----:B------:R-:W-:Y:S05]  /*59a0*/  BSYNC B0 ;  /* 0x0000000000007941 */ /* 0x000fea0003800000 */
.L_x_13801:
[----:B------:R-:W0:Y:S02]  /*59b0*/  F2I.FTZ.TRUNC.NTZ R0, R0 ;  /* 0x0000000000007305 */ /* 0x000e24000021f100 */
[----:B0-----:R-:W-:Y:S01]  /*59c0*/  PRMT R26, R0, 0x7610, R26 ;  /* 0x00007610001a7816 */ /* 0x001fe2000000001a */
[----:B------:R-:W-:Y:S06]  /*59d0*/  BRA `(.L_x_13786) ;  /* 0x0000000400107947 */ /* 0x000fec0003800000 */
.L_x_13799:
        /* <DEDUP_REMOVED lines=21> */
.L_x_13808:
[----:B------:R-:W-:Y:S05]  /*5b30*/  BSYNC B1 ;  /* 0x0000000000017941 */ /* 0x000fea0003800000 */
.L_x_13807:
[----:B------:R-:W-:Y:S01]  /*5b40*/  LEA R5, R0, 0x37800000, 0x17 ;  /* 0x3780000000057811 */ /* 0x000fe200078eb8ff */
[----:B------:R-:W-:-:S05]  /*5b50*/  IMAD.SHL.U32 R0, R3, 0x200000, RZ ;  /* 0x0020000003007824 */ /* 0x000fca00078e00ff */
[----:B------:R-:W-:-:S07]  /*5b60*/  LOP3.LUT R0, R5, R0, R6, 0xfe, !PT ;  /* 0x0000000005007212 */ /* 0x000fce00078efe06 */
.L_x_13806:
[----:B------:R-:W-:Y:S05]  /*5b70*/  BSYNC B0 ;  /* 0x0000000000007941 */ /* 0x000fea0003800000 */
.L_x_13805:
[----:B------:R-:W0:Y:S02]  /*5b80*/  F2I.FTZ.TRUNC.NTZ R0, R0 ;  /* 0x0000000000007305 */ /* 0x000e24000021f100 */
[----:B0-----:R-:W-:Y:S01]  /*5b90*/  PRMT R26, R0, 0x7610, R26 ;  /* 0x00007610001a7816 */ /* 0x001fe2000000001a */
[----:B------:R-:W-:Y:S06]  /*5ba0*/  BRA `(.L_x_13786) ;  /* 0x00000000009c7947 */ /* 0x000fec0003800000 */
.L_x_13798:
        /* <DEDUP_REMOVED lines=14> */
.L_x_13812:
[----:B------:R-:W-:Y:S05]  /*5c90*/  BSYNC B0 ;  /* 0x0000000000007941 */ /* 0x000fea0003800000 */
.L_x_13811:
[----:B------:R-:W0:Y:S02]  /*5ca0*/  F2I.FTZ.TRUNC.NTZ R0, R0 ;  /* 0x0000000000007305 */ /* 0x000e24000021f100 */
[----:B0-----:R-:W-:Y:S01]  /*5cb0*/  PRMT R26, R0, 0x7610, R26 ;  /* 0x00007610001a7816 */ /* 0x001fe2000000001a */
[----:B------:R-:W-:Y:S06]  /*5cc0*/  BRA `(.L_x_13786) ;  /* 0x0000000000547947 */ /* 0x000fec0003800000 */
.L_x_13785:
        /* <DEDUP_REMOVED lines=16> */
.L_x_13813:
[----:B------:R-:W-:Y:S01]  /*5dd0*/  PRMT R26, RZ, 0x7610, R26 ;  /* 0x00007610ff1a7816 */ /* 0x000fe2000000001a */
[----:B------:R-:W-:Y:S06]  /*5de0*/  BRA `(.L_x_13786) ;  /* 0x00000000000c7947 */ /* 0x000fec0003800000 */
.L_x_13810:
[----:B------:R2:W5:Y:S01]  /*5df0*/  LDG.E.U16 R26, desc[UR36][R4.64] ;  /* 0x00000024041a7981 */ /* 0x000562000c1e1500 */
[----:B------:R-:W-:Y:S05]  /*5e00*/  BRA `(.L_x_13786) ;  /* 0x0000000000047947 */ /* 0x000fea0003800000 */
.L_x_13809:
[----:B------:R3:W5:Y:S02]  /*5e10*/  LDG.E.U16 R26, desc[UR36][R4.64] ;  /* 0x00000024041a7981 */ /* 0x000764000c1e1500 */
.L_x_13786:
[----:B------:R-:W-:-:S07]  /*5e20*/  VIADD R16, R16, 0x80 ;  /* 0x0000008010107836 */ /* 0x000fce0000000000 */
.L_x_13746:
[----:B------:R-:W-:Y:S05]  /*5e30*/  BSYNC B6 ;  /* 0x0000000000067941 */ /* 0x000fea0003800000 */
.L_x_13745:
        /* <DEDUP_REMOVED lines=8> */
[CC--:B01234-:R-:W-:Y:S02]  /*5ec0*/  SHF.L.U32 R4, R3.reuse, R0.reuse, RZ ;  /* 0x0000000003047219 */ /* 0x0dffe400000006ff */
        /* <DEDUP_REMOVED lines=20> */
.L_x_13816:
        /* <DEDUP_REMOVED lines=19> */
.L_x_13820:
[----:B------:R0:W5:Y:S01]  /*6140*/  LDG.E.U8 R27, desc[UR36][R2.64] ;  /* 0x00000024021b7981 */ /* 0x000162000c1e1100 */
[----:B------:R-:W-:Y:S05]  /*6150*/  BRA `(.L_x_13822) ;  /* 0x0000000c00547947 */ /* 0x000fea0003800000 */
.L_x_13819:
        /* <DEDUP_REMOVED lines=8> */
.L_x_13824:
[----:B------:R3:W5:Y:S01]  /*61e0*/  LDG.E.U16 R27, desc[UR36][R2.64] ;  /* 0x00000024021b7981 */ /* 0x000762000c1e1500 */
[----:B------:R-:W-:Y:S05]  /*61f0*/  BRA `(.L_x_13822) ;  /* 0x0000000c002c7947 */ /* 0x000fea0003800000 */
.L_x_13823:
[----:B------:R2:W5:Y:S01]  /*6200*/  LDG.E.U16 R27, desc[UR36][R2.64] ;  /* 0x00000024021b7981 */ /* 0x000562000c1e1500 */
[----:B------:R-:W-:Y:S05]  /*6210*/  BRA `(.L_x_13822) ;  /* 0x0000000c00247947 */ /* 0x000fea0003800000 */
.L_x_13818:
        /* <DEDUP_REMOVED lines=9> */
.L_x_13826:
[----:B------:R-:W2:Y:S02]  /*62b0*/  LDG.E.U16 R0, desc[UR36][R2.64] ;  /* 0x0000002402007981 */ /* 0x000ea4000c1e1500 */
[----:B--2---:R-:W-:-:S06]  /*62c0*/  HADD2.F32 R0, -RZ, R0.H0_H0 ;  /* 0x20000000ff007230 */ /* 0x004fcc0000004100 */
[----:B------:R-:W0:Y:S02]  /*62d0*/  F2I.FTZ.TRUNC.NTZ R0, R0 ;  /* 0x0000000000007305 */ /* 0x000e24000021f100 */
[----:B0-----:R-:W-:Y:S01]  /*62e0*/  PRMT R27, R0, 0x7610, R27 ;  /* 0x00007610001b7816 */ /* 0x001fe2000000001b */
[----:B------:R-:W-:Y:S06]  /*62f0*/  BRA `(.L_x_13822) ;  /* 0x0000000800ec7947 */ /* 0x000fec0003800000 */
.L_x_13825:
        /* <DEDUP_REMOVED lines=9> */
.L_x_13828:
[----:B------:R-:W2:Y:S02]  /*6390*/  LDG.E.U16 R2, desc[UR36][R2.64] ;  /* 0x0000002402027981 */ /* 0x000ea4000c1e1500 */
[----:B--2---:R-:W-:-:S06]  /*63a0*/  HADD2.F32 R0, -RZ, R2.H0_H0 ;  /* 0x20000002ff007230 */ /* 0x004fcc0000004100 */
[----:B------:R-:W0:Y:S02]  /*63b0*/  F2I.FTZ.TRUNC.NTZ R0, R0 ;  /* 0x0000000000007305 */ /* 0x000e24000021f100 */
[----:B0-----:R-:W-:Y:S01]  /*63c0*/  PRMT R27, R0, 0x7610, R27 ;  /* 0x00007610001b7816 */ /* 0x001fe2000000001b */
[----:B------:R-:W-:Y:S06]  /*63d0*/  BRA `(.L_x_13822) ;  /* 0x0000000800b47947 */ /* 0x000fec0003800000 */
.L_x_13827:
[----:B------:R-:W2:Y:S02]  /*63e0*/  LDG.E.64 R2, desc[UR36][R2.64] ;  /* 0x0000002402027981 */ /* 0x000ea4000c1e1b00 */
[----:B--2---:R0:W1:Y:S01]  /*63f0*/  F2I.F64.TRUNC R27, R2 ;  /* 0x00000002001b7311 */ /* 0x004062000030d100 */
[----:B------:R-:W-:Y:S05]  /*6400*/  BRA `(.L_x_13822) ;  /* 0x0000000800a87947 */ /* 0x000fea0003800000 */
.L_x_13817:
        /* <DEDUP_REMOVED lines=12> */
.L_x_13831:
[----:B------:R-:W2:Y:S02]  /*64d0*/  LDG.E.64 R2, desc[UR36][R2.64] ;  /* 0x0000002402027981 */ /* 0x000ea4000c1e1b00 */
[----:B--2---:R0:W1:Y:S01]  /*64e0*/  F2I.F64.TRUNC R27, R2 ;  /* 0x00000002001b7311 */ /* 0x004062000030d100 */
[----:B------:R-:W-:Y:S05]  /*64f0*/  BRA `(.L_x_13822) ;  /* 0x00000008006c7947 */ /* 0x000fea0003800000 */
.L_x_13830:
        /* <DEDUP_REMOVED lines=28> */
.L_x_13833:
        /* <DEDUP_REMOVED lines=15> */
.L_x_13832:
[----:B------:R-:W2:Y:S02]  /*67b0*/  LDG.E.U16 R0, desc[UR36][R2.64] ;  /* 0x0000002402007981 */ /* 0x000ea4000c1e1500 */
[----:B--2---:R-:W-:-:S06]  /*67c0*/  IMAD.U32 R0, R0, 0x10000, RZ ;  /* 0x0001000000007824 */ /* 0x004fcc00078e00ff */
[----:B------:R-:W0:Y:S02]  /*67d0*/  F2I.FTZ.TRUNC.NTZ R0, R0 ;  /* 0x0000000000007305 */ /* 0x000e24000021f100 */
[----:B0-----:R-:W-:Y:S01]  /*67e0*/  PRMT R27, R0, 0x7610, R27 ;  /* 0x00007610001b7816 */ /* 0x001fe2000000001b */
[----:B------:R-:W-:Y:S06]  /*67f0*/  BRA `(.L_x_13822) ;  /* 0x0000000400ac7947 */ /* 0x000fec0003800000 */
.L_x_13829:
        /* <DEDUP_REMOVED lines=10> */
.L_x_13836:
        /* <DEDUP_REMOVED lines=21> */
.L_x_13840:
[----:B------:R-:W-:Y:S05]  /*69f0*/  BSYNC B1 ;  /* 0x0000000000017941 */ /* 0x000fea0003800000 */
.L_x_13839:
[----:B------:R-:W-:Y:S01]  /*6a00*/  LEA R3, R0, 0x3b800000, 0x17 ;  /* 0x3b80000000037811 */ /* 0x000fe200078eb8ff */
[----:B------:R-:W-:-:S05]  /*6a10*/  IMAD.SHL.U32 R0, R2, 0x100000, RZ ;  /* 0x0010000002007824 */ /* 0x000fca00078e00ff */
[----:B------:R-:W-:-:S07]  /*6a20*/  LOP3.LUT R0, R3, R0, R4, 0xfe, !PT ;  /* 0x0000000003007212 */ /* 0x000fce00078efe04 */
.L_x_13838:
[----:B------:R-:W-:Y:S05]  /*6a30*/  BSYNC B0 ;  /* 0x0000000000007941 */ /* 0x000fea0003800000 */
.L_x_13837:
[----:B------:R-:W0:Y:S02]  /*6a40*/  F2I.FTZ.TRUNC.NTZ R0, R0 ;  /* 0x0000000000007305 */ /* 0x000e24000021f100 */
[----:B0-----:R-:W-:Y:S01]  /*6a50*/  PRMT R27, R0, 0x7610, R27 ;  /* 0x00007610001b7816 */ /* 0x001fe2000000001b */
[----:B------:R-:W-:Y:S06]  /*6a60*/  BRA `(.L_x_13822) ;  /* 0x0000000400107947 */ /* 0x000fec0003800000 */
.L_x_13835:
        /* <DEDUP_REMOVED lines=21> */
.L_x_13844:
[----:B------:R-:W-:Y:S05]  /*6bc0*/  BSYNC B1 ;  /* 0x0000000000017941 */ /* 0x000fea0003800000 */
.L_x_13843:
[----:B------:R-:W-:Y:S01]  /*6bd0*/  LEA R3, R0, 0x37800000, 0x17 ;  /* 0x3780000000037811 */ /* 0x000fe200078eb8ff */
[----:B------:R-:W-:-:S05]  /*6be0*/  IMAD.SHL.U32 R0, R2, 0x200000, RZ ;  /* 0x0020000002007824 */ /* 0x000fca00078e00ff */
[----:B------:R-:W-:-:S07]  /*6bf0*/  LOP3.LUT R0, R3, R0, R4, 0xfe, !PT ;  /* 0x0000000003007212 */ /* 0x000fce00078efe04 */
.L_x_13842:
[----:B------:R-:W-:Y:S05]  /*6c00*/  BSYNC B0 ;  /* 0x0000000000007941 */ /* 0x000fea0003800000 */
.L_x_13841:
[----:B------:R-:W0:Y:S02]  /*6c10*/  F2I.FTZ.TRUNC.NTZ R0, R0 ;  /* 0x0000000000007305 */ /* 0x000e24000021f100 */
[----:B0-----:R-:W-:Y:S01]  /*6c20*/  PRMT R27, R0, 0x7610, R27 ;  /* 0x00007610001b7816 */ /* 0x001fe2000000001b */
[----:B------:R-:W-:Y:S06]  /*6c30*/  BRA `(.L_x_13822) ;  /* 0x00000000009c7947 */ /* 0x000fec0003800000 */
.L_x_13834:
        /* <DEDUP_REMOVED lines=14> */
.L_x_13848:
[----:B------:R-:W-:Y:S05]  /*6d20*/  BSYNC B0 ;  /* 0x0000000000007941 */ /* 0x000fea0003800000 */
.L_x_13847:
[----:B------:R-:W0:Y:S02]  /*6d30*/  F2I.FTZ.TRUNC.NTZ R0, R0 ;  /* 0x0000000000007305 */ /* 0x000e24000021f100 */
[----:B0-----:R-:W-:Y:S01]  /*6d40*/  PRMT R27, R0, 0x7610, R27 ;  /* 0x00007610001b7816 */ /* 0x001fe2000000001b */
[----:B------:R-:W-:Y:S06]  /*6d50*/  BRA `(.L_x_13822) ;  /* 0x0000000000547947 */ /* 0x000fec0003800000 */
.L_x_13821:
        /* <DEDUP_REMOVED lines=16> */
.L_x_13849:
[----:B------:R-:W-:Y:S01]  /*6e60*/  PRMT R27, RZ, 0x7610, R27 ;  /* 0x00007610ff1b7816 */ /* 0x000fe2000000001b */
[----:B------:R-:W-:Y:S06]  /*6e70*/  BRA `(.L_x_13822) ;  /* 0x00000000000c7947 */ /* 0x000fec0003800000 */
.L_x_13846:
[----:B------:R0:W5:Y:S01]  /*6e80*/  LDG.E.U16 R27, desc[UR36][R2.64] ;  /* 0x00000024021b7981 */ /* 0x000162000c1e1500 */
[----:B------:R-:W-:Y:S05]  /*6e90*/  BRA `(.L_x_13822) ;  /* 0x0000000000047947 */ /* 0x000fea0003800000 */
.L_x_13845:
[----:B------:R0:W5:Y:S02]  /*6ea0*/  LDG.E.U16 R27, desc[UR36][R2.64] ;  /* 0x00000024021b7981 */ /* 0x000164000c1e1500 */
.L_x_13822:
[----:B------:R-:W0:Y:S01]  /*6eb0*/  LDC.U8 R4, c[0x0][0x24e] ;  /* 0x00009380ff047b82 */ /* 0x000e220000000000 */
[----:B------:R-:W-:Y:S02]  /*6ec0*/  ULDC UR4, c[0x0][0x258] ;  /* 0x0000960000047ab9 */ /* 0x000fe40000000800 */
[----:B------:R-:W-:-:S05]  /*6ed0*/  IMAD R5, R16, UR4, RZ ;  /* 0x0000000410057c24 */ /* 0x000fca000f8e02ff */
[----:B01234-:R-:W0:Y:S01]  /*6ee0*/  LDC.64 R2, c[0x0][0x240] ;  /* 0x00009000ff027b82 */ /* 0x01fe220000000a00 */
[----:B------:R-:W-:-:S04]  /*6ef0*/  PRMT R0, R4, 0x9910, RZ ;  /* 0x0000991004007816 */ /* 0x000fc800000000ff */
        /* <DEDUP_REMOVED lines=14> */
.L_x_13853:
[----:B------:R0:W5:Y:S01]  /*6fe0*/  LDG.E.U8 R24, desc[UR36][R2.64] ;  /* 0x0000002402187981 */ /* 0x000162000c1e1100 */
[----:B------:R-:W-:Y:S05]  /*6ff0*/  BRA `(.L_x_13815) ;  /* 0x0000000c00507947 */ /* 0x000fea0003800000 */
.L_x_13852:
        /* <DEDUP_REMOVED lines=8> */
.L_x_13856:
[----:B------:R0:W5:Y:S01]  /*7080*/  LDG.E.U16 R24, desc[UR36][R2.64] ;  /* 0x0000002402187981 */ /* 0x000162000c1e1500 */
[----:B------:R-:W-:Y:S05]  /*7090*/  BRA `(.L_x_13815) ;  /* 0x0000000c00287947 */ /* 0x000fea0003800000 */
.L_x_13855:
[----:B------:R0:W5:Y:S01]  /*70a0*/  LDG.E.U16 R24, desc[UR36][R2.64] ;  /* 0x0000002402187981 */ /* 0x000162000c1e1500 */
[----:B------:R-:W-:Y:S05]  /*70b0*/  BRA `(.L_x_13815) ;  /* 0x0000000c00207947 */ /* 0x000fea0003800000 */
.L_x_13851:
        /* <DEDUP_REMOVED lines=9> */
.L_x_13858:
[----:B------:R-:W2:Y:S02]  /*7150*/  LDG.E.U16 R0, desc[UR36][R2.64] ;  /* 0x0000002402007981 */ /* 0x000ea4000c1e1500 */
[----:B--2---:R-:W-:-:S06]  /*7160*/  HADD2.F32 R0, -RZ, R0.H0_H0 ;  /* 0x20000000ff007230 */ /* 0x004fcc0000004100 */
[----:B------:R-:W0:Y:S02]  /*7170*/  F2I.FTZ.TRUNC.NTZ R0, R0 ;  /* 0x0000000000007305 */ /* 0x000e24000021f100 */
[----:B0-----:R-:W-:Y:S01]  /*7180*/  PRMT R24, R0, 0x7610, R24 ;  /* 0x0000761000187816 */ /* 0x001fe20000000018 */
[----:B------:R-:W-:Y:S06]  /*7190*/  BRA `(.L_x_13815) ;  /* 0x0000000800e87947 */ /* 0x000fec0003800000 */
.L_x_13857:
        /* <DEDUP_REMOVED lines=9> */
.L_x_13860:
[----:B------:R-:W2:Y:S02]  /*7230*/  LDG.E.U16 R2, desc[UR36][R2.64] ;  /* 0x0000002402027981 */ /* 0x000ea4000c1e1500 */
[----:B--2---:R-:W-:-:S06]  /*7240*/  HADD2.F32 R0, -RZ, R2.H0_H0 ;  /* 0x20000002ff007230 */ /* 0x004fcc0000004100 */
[----:B------:R-:W0:Y:S02]  /*7250*/  F2I.FTZ.TRUNC.NTZ R0, R0 ;  /* 0x0000000000007305 */ /* 0x000e24000021f100 */
[----:B0-----:R-:W-:Y:S01]  /*7260*/  PRMT R24, R0, 0x7610, R24 ;  /* 0x0000761000187816 */ /* 0x001fe20000000018 */
[----:B------:R-:W-:Y:S06]  /*7270*/  BRA `(.L_x_13815) ;  /* 0x0000000800b07947 */ /* 0x000fec0003800000 */
.L_x_13859:
[----:B------:R-:W2:Y:S02]  /*7280*/  LDG.E.64 R2, desc[UR36][R2.64] ;  /* 0x0000002402027981 */ /* 0x000ea4000c1e1b00 */
[----:B--2---:R0:W1:Y:S01]  /*7290*/  F2I.F64.TRUNC R24, R2 ;  /* 0x0000000200187311 */ /* 0x004062000030d100 */
[----:B------:R-:W-:Y:S05]  /*72a0*/  BRA `(.L_x_13815) ;  /* 0x0000000800a47947 */ /* 0x000fea0003800000 */
.L_x_13850:
        /* <DEDUP_REMOVED lines=12> */
.L_x_13863:
[----:B------:R-:W2:Y:S02]  /*7370*/  LDG.E.64 R2, desc[UR36][R2.64] ;  /* 0x0000002402027981 */ /* 0x000ea4000c1e1b00 */
[----:B--2---:R0:W1:Y:S01]  /*7380*/  F2I.F64.TRUNC R24, R2 ;  /* 0x0000000200187311 */ /* 0x004062000030d100 */
[----:B------:R-:W-:Y:S05]  /*7390*/  BRA `(.L_x_13815) ;  /* 0x0000000800687947 */ /* 0x000fea0003800000 */
.L_x_13862:
        /* <DEDUP_REMOVED lines=28> */
.L_x_13865:
        /* <DEDUP_REMOVED lines=15> */
.L_x_13864:
[----:B------:R-:W2:Y:S02]  /*7650*/  LDG.E.U16 R0, desc[UR36][R2.64] ;  /* 0x0000002402007981 */ /* 0x000ea4000c1e1500 */
[----:B--2---:R-:W-:-:S06]  /*7660*/  IMAD.U32 R0, R0, 0x10000, RZ ;  /* 0x0001000000007824 */ /* 0x004fcc00078e00ff */
[----:B------:R-:W0:Y:S02]  /*7670*/  F2I.FTZ.TRUNC.NTZ R0, R0 ;  /* 0x0000000000007305 */ /* 0x000e24000021f100 */
[----:B0-----:R-:W-:Y:S01]  /*7680*/  PRMT R24, R0, 0x7610, R24 ;  /* 0x0000761000187816 */ /* 0x001fe20000000018 */
[----:B------:R-:W-:Y:S06]  /*7690*/  BRA `(.L_x_13815) ;  /* 0x0000000400a87947 */ /* 0x000fec0003800000 */
.L_x_13861:
        /* <DEDUP_REMOVED lines=10> */
.L_x_13868:
        /* <DEDUP_REMOVED lines=21> */
.L_x_13872:
[----:B------:R-:W-:Y:S05]  /*7890*/  BSYNC B1 ;  /* 0x0000000000017941 */ /* 0x000fea0003800000 */
.L_x_13871:
[----:B------:R-:W-:Y:S01]  /*78a0*/  LEA R3, R0, 0x3b800000, 0x17 ;  /* 0x3b80000000037811 */ /* 0x000fe200078eb8ff */
[----:B------:R-:W-:-:S05]  /*78b0*/  IMAD.SHL.U32 R0, R2, 0x100000, RZ ;  /* 0x0010000002007824 */ /* 0x000fca00078e00ff */
[----:B------:R-:W-:-:S07]  /*78c0*/  LOP3.LUT R0, R3, R0, R4, 0xfe, !PT ;  /* 0x0000000003007212 */ /* 0x000fce00078efe04 */
.L_x_13870:
[----:B------:R-:W-:Y:S05]  /*78d0*/  BSYNC B0 ;  /* 0x0000000000007941 */ /* 0x000fea0003800000 */
.L_x_13869:
[----:B------:R-:W0:Y:S02]  /*78e0*/  F2I.FTZ.TRUNC.NTZ R0, R0 ;  /* 0x0000000000007305 */ /* 0x000e24000021f100 */
[----:B0-----:R-:W-:Y:S01]  /*78f0*/  PRMT R24, R0, 0x7610, R24 ;  /* 0x0000761000187816 */ /* 0x001fe20000000018 */
[----:B------:R-:W-:Y:S06]  /*7900*/  BRA `(.L_x_13815) ;  /* 0x00000004000c7947 */ /* 0x000fec0003800000 */
.L_x_13867:
        /* <DEDUP_REMOVED lines=21> */
.L_x_13876:
[----:B------:R-:W-:Y:S05]  /*7a60*/  BSYNC B1 ;  /* 0x0000000000017941 */ /* 0x000fea0003800000 */
.L_x_13875:
[----:B------:R-:W-:Y:S01]  /*7a70*/  LEA R3, R0, 0x37800000, 0x17 ;  /* 0x3780000000037811 */ /* 0x000fe200078eb8ff */
[----:B------:R-:W-:-:S05]  /*7a80*/  IMAD.SHL.U32 R0, R2, 0x200000, RZ ;  /* 0x0020000002007824 */ /* 0x000fca00078e00ff */
[----:B------:R-:W-:-:S07]  /*7a90*/  LOP3.LUT R0, R3, R0, R4, 0xfe, !PT ;  /* 0x0000000003007212 */ /* 0x000fce00078efe04 */
.L_x_13874:
[----:B------:R-:W-:Y:S05]  /*7aa0*/  BSYNC B0 ;  /* 0x0000000000007941 */ /* 0x000fea0003800000 */
.L_x_13873:
[----:B------:R-:W0:Y:S02]  /*7ab0*/  F2I.FTZ.TRUNC.NTZ R0, R0 ;  /* 0x0000000000007305 */ /* 0x000e24000021f100 */
[----:B0-----:R-:W-:Y:S01]  /*7ac0*/  PRMT R24, R0, 0x7610, R24 ;  /* 0x0000761000187816 */ /* 0x001fe20000000018 */
[----:B------:R-:W-:Y:S06]  /*7ad0*/  BRA `(.L_x_13815) ;  /* 0x0000000000987947 */ /* 0x000fec0003800000 */
.L_x_13866:
        /* <DEDUP_REMOVED lines=14> */
.L_x_13880:
[----:B------:R-:W-:Y:S05]  /*7bc0*/  BSYNC B0 ;  /* 0x0000000000007941 */ /* 0x000fea0003800000 */
.L_x_13879:
[----:B------:R-:W0:Y:S02]  /*7bd0*/  F2I.FTZ.TRUNC.NTZ R0, R0 ;  /* 0x0000000000007305 */ /* 0x000e24000021f100 */
[----:B0-----:R-:W-:Y:S01]  /*7be0*/  PRMT R24, R0, 0x7610, R24 ;  /* 0x0000761000187816 */ /* 0x001fe20000000018 */
[----:B------:R-:W-:Y:S06]  /*7bf0*/  BRA `(.L_x_13815) ;  /* 0x0000000000507947 */ /* 0x000fec0003800000 */
.L_x_13854:
        /* <DEDUP_REMOVED lines=16> */
.L_x_13881:
[----:B------:R-:W-:Y:S05]  /*7d00*/  BRA `(.L_x_13815) ;  /* 0x00000000000c7947 */ /* 0x000fea0003800000 */
.L_x_13878:
[----:B------:R0:W5:Y:S01]  /*7d10*/  LDG.E.U16 R24, desc[UR36][R2.64] ;  /* 0x0000002402187981 */ /* 0x000162000c1e1500 */
[----:B------:R-:W-:Y:S05]  /*7d20*/  BRA `(.L_x_13815) ;  /* 0x0000000000047947 */ /* 0x000fea0003800000 */
.L_x_13877:
[----:B------:R0:W5:Y:S02]  /*7d30*/  LDG.E.U16 R24, desc[UR36][R2.64] ;  /* 0x0000002402187981 */ /* 0x000164000c1e1500 */
.L_x_13815:
[----:B------:R-:W-:Y:S05]  /*7d40*/  BSYNC B6 ;  /* 0x0000000000067941 */ /* 0x000fea0003800000 */
.L_x_13814:
[----:B0-----:R-:W0:Y:S01]  /*7d50*/  S2R R2, SR_TID.X ;  /* 0x0000000000027919 */ /* 0x001e220000002100 */
[----:B------:R-:W-:Y:S01]  /*7d60*/  ULDC.U16 UR4, c[0x0][0x218] ;  /* 0x0000860000047ab9 */ /* 0x000fe20000000400 */
[----:B-12345:R-:W-:Y:S01]  /*7d70*/  PRMT R4, R18, 0x9910, RZ ;  /* 0x0000991012047816 */ /* 0x03efe200000000ff */
[----:B------:R-:W-:Y:S01]  /*7d80*/  UPRMT UR4, UR4, 0x9910, URZ ;  /* 0x0000991004047896 */ /* 0x000fe2000800003f */
[----:B------:R-:W-:Y:S01]  /*7d90*/  PRMT R5, R25, 0x9910, RZ ;  /* 0x0000991019057816 */ /* 0x000fe200000000ff */
[----:B------:R-:W1:Y:S01]  /*7da0*/  LDC.U8 R18, c[0x0][0x25c] ;  /* 0x00009700ff127b82 */ /* 0x000e620000000000 */
[----:B------:R-:W-:Y:S01]  /*7db0*/  PRMT R6, R27, 0x9910, RZ ;  /* 0x000099101b067816 */ /* 0x000fe200000000ff */
[----:B------:R-:W-:Y:S01]  /*7dc0*/  BSSY B6, `(.L_x_13882) ;  /* 0x000010a000067945 */ /* 0x000fe20003800000 */
[----:B------:R-:W-:Y:S01]  /*7dd0*/  PRMT R3, R19, 0x9910, RZ ;  /* 0x0000991013037816 */ /* 0x000fe200000000ff */
[----:B------:R-:W-:Y:S01]  /*7de0*/  IMAD R4, R4, UR4, RZ ;  /* 0x0000000404047c24 */ /* 0x000fe2000f8e02ff */
[----:B------:R-:W-:Y:S01]  /*7df0*/  PRMT R0, R22, 0x9910, RZ ;  /* 0x0000991016007816 */ /* 0x000fe200000000ff */
[----:B------:R-:W-:Y:S01]  /*7e00*/  IMAD R5, R5, UR4, RZ ;  /* 0x0000000405057c24 */ /* 0x000fe2000f8e02ff */
[----:B------:R-:W-:Y:S01]  /*7e10*/  PRMT R22, R23, 0x9910, RZ ;  /* 0x0000991017167816 */ /* 0x000fe200000000ff */
[----:B------:R-:W-:Y:S01]  /*7e20*/  IMAD R6, R6, UR4, RZ ;  /* 0x0000000406067c24 */ /* 0x000fe2000f8e02ff */
[----:B------:R-:W-:Y:S01]  /*7e30*/  PRMT R4, R4, 0x9910, RZ ;  /* 0x0000991004047816 */ /* 0x000fe200000000ff */
[----:B------:R-:W-:Y:S01]  /*7e40*/  IMAD R3, R3, UR4, RZ ;  /* 0x0000000403037c24 */ /* 0x000fe2000f8e02ff */
[----:B------:R-:W-:-:S02]  /*7e50*/  PRMT R7, R5, 0x9910, RZ ;  /* 0x0000991005077816 */ /* 0x000fc400000000ff */
[----:B------:R-:W-:Y:S01]  /*7e60*/  PRMT R6, R6, 0x9910, RZ ;  /* 0x0000991006067816 */ /* 0x000fe200000000ff */
[----:B------:R-:W-:Y:S01]  /*7e70*/  IMAD.MOV.U32 R5, RZ, RZ, R4 ;  /* 0x000000ffff057224 */ /* 0x000fe200078e0004 */
[----:B------:R-:W-:Y:S01]  /*7e80*/  PRMT R19, R26, 0x9910, RZ ;  /* 0x000099101a137816 */ /* 0x000fe200000000ff */
[----:B------:R-:W-:Y:S01]  /*7e90*/  IMAD.MOV.U32 R4, RZ, RZ, R7 ;  /* 0x000000ffff047224 */ /* 0x000fe200078e0007 */
[----:B------:R-:W-:Y:S01]  /*7ea0*/  PRMT R16, R24, 0x9910, RZ ;  /* 0x0000991018107816 */ /* 0x000fe200000000ff */
[----:B------:R-:W-:Y:S01]  /*7eb0*/  IMAD.MOV.U32 R7, RZ, RZ, R6 ;  /* 0x000000ffff077224 */ /* 0x000fe200078e0006 */
[----:B------:R-:W-:Y:S01]  /*7ec0*/  PRMT R3, R3, 0x9910, RZ ;  /* 0x0000991003037816 */ /* 0x000fe200000000ff */
[----:B------:R-:W-:Y:S02]  /*7ed0*/  IMAD R22, R22, R5, RZ ;  /* 0x0000000516167224 */ /* 0x000fe400078e02ff */
[----:B------:R-:W-:Y:S02]  /*7ee0*/  IMAD R19, R19, R4, RZ ;  /* 0x0000000413137224 */ /* 0x000fe400078e02ff */
[----:B------:R-:W-:-:S02]  /*7ef0*/  IMAD R3, R0, R3, RZ ;  /* 0x0000000300037224 */ /* 0x000fc400078e02ff */
[----:B------:R-:W-:Y:S01]  /*7f00*/  IMAD R16, R16, R7, RZ ;  /* 0x0000000710107224 */ /* 0x000fe200078e02ff */
[----:B0-----:R-:W-:-:S13]  /*7f10*/  ISETP.GE.AND P0, PT, R2, R29, PT ;  /* 0x0000001d0200720c */ /* 0x001fda0003f06270 */
[----:B------:R-:W-:Y:S05]  /*7f20*/  @P0 BRA `(.L_x_13883) ;  /* 0x0000000c00cc0947 */ /* 0x000fea0003800000 */
[----:B------:R-:W0:Y:S01]  /*7f30*/  LDC.64 R8, c[0x0][0x228] ;  /* 0x00008a00ff087b82 */ /* 0x000e220000000a00 */
[----:B------:R-:W-:Y:S01]  /*7f40*/  IMAD R0, R17, 0x200, R2 ;  /* 0x0000020011007824 */ /* 0x000fe200078e0202 */
[----:B-1----:R-:W-:Y:S01]  /*7f50*/  PRMT R4, R18, 0x9910, RZ ;  /* 0x0000991012047816 */ /* 0x002fe200000000ff */
        /* <DEDUP_REMOVED lines=18> */
.L_x_13887:
[----:B------:R0:W-:Y:S01]  /*8080*/  STG.E.U8 desc[UR36][R8.64], R3 ;  /* 0x0000000308007986 */ /* 0x0001e2000c101124 */
[----:B------:R-:W-:Y:S05]  /*8090*/  BRA `(.L_x_13883) ;  /* 0x0000000c00707947 */ /* 0x000fea0003800000 */
.L_x_13886:
[----:B------:R-:W-:-:S13]  /*80a0*/  ISETP.NE.AND P0, PT, R0, 0x2, PT ;  /* 0x000000020000780c */ /* 0x000fda0003f05270 */
[----:B------:R-:W-:Y:S05]  /*80b0*/  @!P0 BRA `(.L_x_13889) ;  /* 0x0000000000308947 */ /* 0x000fea0003800000 */
[----:B------:R-:W-:-:S13]  /*80c0*/  ISETP.NE.AND P0, PT, R0, 0x3, PT ;  /* 0x000000030000780c */ /* 0x000fda0003f05270 */
[----:B------:R-:W-:Y:S05]  /*80d0*/  @!P0 BRA `(.L_x_13890) ;  /* 0x00000000001c8947 */ /* 0x000fea0003800000 */
[----:B------:R-:W-:-:S13]  /*80e0*/  ISETP.NE.AND P0, PT, R0, 0x4, PT ;  /* 0x000000040000780c */ /* 0x000fda0003f05270 */
[----:B------:R-:W-:Y:S05]  /*80f0*/  @P0 BRA `(.L_x_13888) ;  /* 0x0000000800f80947 */ /* 0x000fea0003800000 */
[----:B------:R-:W-:-:S05]  /*8100*/  PRMT R3, R3, 0x9910, RZ ;  /* 0x0000991003037816 */ /* 0x000fca00000000ff */
[----:B------:R-:W-:-:S05]  /*8110*/  IMAD.MOV.U32 R4, RZ, RZ, R3 ;  /* 0x000000ffff047224 */ /* 0x000fca00078e0003 */
[----:B------:R-:W-:-:S05]  /*8120*/  SHF.R.S32.HI R5, RZ, 0x1f, R4 ;  /* 0x0000001fff057819 */ /* 0x000fca0000011404 */
[----:B------:R0:W-:Y:S01]  /*8130*/  STG.E.64 desc[UR36][R8.64], R4 ;  /* 0x0000000408007986 */ /* 0x0001e2000c101b24 */
[----:B------:R-:W-:Y:S05]  /*8140*/  BRA `(.L_x_13883) ;  /* 0x0000000c00447947 */ /* 0x000fea0003800000 */
.L_x_13890:
[----:B------:R-:W-:-:S05]  /*8150*/  PRMT R3, R3, 0x9910, RZ ;  /* 0x0000991003037816 */ /* 0x000fca00000000ff */
[----:B------:R0:W-:Y:S01]  /*8160*/  STG.E desc[UR36][R8.64], R3 ;  /* 0x0000000308007986 */ /* 0x0001e2000c101924 */
[----:B------:R-:W-:Y:S05]  /*8170*/  BRA `(.L_x_13883) ;  /* 0x0000000c00387947 */ /* 0x000fea0003800000 */
.L_x_13889:
[----:B------:R0:W-:Y:S01]  /*8180*/  STG.E.U16 desc[UR36][R8.64], R3 ;  /* 0x0000000308007986 */ /* 0x0001e2000c101524 */
[----:B------:R-:W-:Y:S05]  /*8190*/  BRA `(.L_x_13883) ;  /* 0x0000000c00307947 */ /* 0x000fea0003800000 */
.L_x_13885:
        /* <DEDUP_REMOVED lines=9> */
.L_x_13892:
[----:B------:R-:W0:Y:S02]  /*8230*/  I2F.S16 R0, R3 ;  /* 0x0000000300007306 */ /* 0x000e240000101400 */
[----:B0-----:R-:W-:-:S05]  /*8240*/  F2FP.F16.F32.PACK_AB R0, RZ, R0 ;  /* 0x00000000ff00723e */ /* 0x001fca00000000ff */
[----:B------:R0:W-:Y:S01]  /*8250*/  STG.E.U16 desc[UR36][R8.64], R0 ;  /* 0x0000000008007986 */ /* 0x0001e2000c101524 */
[----:B------:R-:W-:Y:S05]  /*8260*/  BRA `(.L_x_13883) ;  /* 0x0000000800fc7947 */ /* 0x000fea0003800000 */
.L_x_13891:
        /* <DEDUP_REMOVED lines=10> */
.L_x_13894:
[----:B------:R-:W0:Y:S02]  /*8310*/  I2F.S16 R3, R3 ;  /* 0x0000000300037306 */ /* 0x000e240000101400 */
[----:B0-----:R-:W-:-:S04]  /*8320*/  F2FP.F16.F32.PACK_AB R3, RZ, R3 ;  /* 0x00000003ff03723e */ /* 0x001fc800000000ff */
[----:B------:R-:W-:-:S05]  /*8330*/  PRMT R3, R3, 0x5410, RZ ;  /* 0x0000541003037816 */ /* 0x000fca00000000ff */
[----:B------:R4:W-:Y:S01]  /*8340*/  STG.E desc[UR36][R8.64], R3 ;  /* 0x0000000308007986 */ /* 0x0009e2000c101924 */
[----:B------:R-:W-:Y:S05]  /*8350*/  BRA `(.L_x_13883) ;  /* 0x0000000800c07947 */ /* 0x000fea0003800000 */
.L_x_13893:
[----:B------:R-:W0:Y:S02]  /*8360*/  I2F.F64.S16 R4, R3 ;  /* 0x0000000300047312 */ /* 0x000e240000101c00 */
[----:B0-----:R0:W-:Y:S01]  /*8370*/  STG.E.64 desc[UR36][R8.64], R4 ;  /* 0x0000000408007986 */ /* 0x0011e2000c101b24 */
[----:B------:R-:W-:Y:S05]  /*8380*/  BRA `(.L_x_13883) ;  /* 0x0000000800b47947 */ /* 0x000fea0003800000 */
.L_x_13884:
        /* <DEDUP_REMOVED lines=13> */
.L_x_13897:
[----:B------:R-:W0:Y:S01]  /*8460*/  I2F.F64.S16 R4, R3 ;  /* 0x0000000300047312 */ /* 0x000e220000101c00 */
[----:B------:R-:W-:-:S05]  /*8470*/  CS2R R6, SRZ ;  /* 0x0000000000067805 */ /* 0x000fca000001ff00 */
[----:B0-----:R0:W-:Y:S01]  /*8480*/  STG.E.128 desc[UR36][R8.64], R4 ;  /* 0x0000000408007986 */ /* 0x0011e2000c101d24 */
[----:B------:R-:W-:Y:S05]  /*8490*/  BRA `(.L_x_13883) ;  /* 0x0000000800707947 */ /* 0x000fea0003800000 */
.L_x_13896:
        /* <DEDUP_REMOVED lines=21> */
.L_x_13901:
[----:B------:R-:W-:Y:S05]  /*85f0*/  BSYNC B0 ;  /* 0x0000000000007941 */ /* 0x000fea0003800000 */
.L_x_13900:
[----:B------:R-:W-:-:S05]  /*8600*/  LOP3.LUT R5, R0, R5, RZ, 0xfc, !PT ;  /* 0x0000000500057212 */ /* 0x000fca00078efcff */
[----:B------:R0:W-:Y:S01]  /*8610*/  STG.E.U8 desc[UR36][R8.64], R5 ;  /* 0x0000000508007986 */ /* 0x0001e2000c101124 */
[----:B------:R-:W-:Y:S05]  /*8620*/  BRA `(.L_x_13883) ;  /* 0x00000008000c7947 */ /* 0x000fea0003800000 */
.L_x_13899:
        /* <DEDUP_REMOVED lines=13> */
.L_x_13903:
[----:B------:R-:W-:Y:S01]  /*8700*/  IMAD.MOV.U32 R0, RZ, RZ, 0x7f ;  /* 0x0000007fff007424 */ /* 0x000fe200078e00ff */
[----:B------:R-:W-:-:S04]  /*8710*/  ISETP.GT.U32.AND P0, PT, R4, 0x7f800000, PT ;  /* 0x7f8000000400780c */ /* 0x000fc80003f04070 */
[----:B------:R-:W-:-:S09]  /*8720*/  SEL R0, R0, 0x7c, P0 ;  /* 0x0000007c00007807 */ /* 0x000fd20000000000 */
.L_x_13904:
[----:B------:R-:W-:Y:S05]  /*8730*/  BSYNC B0 ;  /* 0x0000000000007941 */ /* 0x000fea0003800000 */
.L_x_13902:
[----:B------:R-:W-:-:S04]  /*8740*/  LOP3.LUT R3, R5, 0x80000000, RZ, 0xc0, !PT ;  /* 0x8000000005037812 */ /* 0x000fc800078ec0ff */
[----:B------:R-:W-:-:S04]  /*8750*/  SHF.R.U32.HI R3, RZ, 0x18, R3 ;  /* 0x00000018ff037819 */ /* 0x000fc80000011603 */
[----:B------:R-:W-:-:S05]  /*8760*/  LOP3.LUT R3, R0, R3, RZ, 0xfc, !PT ;  /* 0x0000000300037212 */ /* 0x000fca00078efcff */
[----:B------:R0:W-:Y:S01]  /*8770*/  STG.E.U8 desc[UR36][R8.64], R3 ;  /* 0x0000000308007986 */ /* 0x0001e2000c101124 */
[----:B------:R-:W-:Y:S05]  /*8780*/  BRA `(.L_x_13883) ;  /* 0x0000000400b47947 */ /* 0x000fea0003800000 */
.L_x_13898:
[----:B------:R-:W0:Y:S02]  /*8790*/  I2F.S16 R0, R3 ;  /* 0x0000000300007306 */ /* 0x000e240000101400 */
[----:B0-----:R-:W-:-:S05]  /*87a0*/  F2FP.BF16.F32.PACK_AB R0, RZ, R0 ;  /* 0x00000000ff00723e */ /* 0x001fca00000010ff */
[----:B------:R0:W-:Y:S01]  /*87b0*/  STG.E.U16 desc[UR36][R8.64], R0 ;  /* 0x0000000008007986 */ /* 0x0001e2000c101524 */
[----:B------:R-:W-:Y:S05]  /*87c0*/  BRA `(.L_x_13883) ;  /* 0x0000000400a47947 */ /* 0x000fea0003800000 */
.L_x_13895:
        /* <DEDUP_REMOVED lines=10> */
.L_x_13907:
        /* <DEDUP_REMOVED lines=17> */
.L_x_13910:
[----:B------:R-:W-:-:S04]  /*8980*/  LOP3.LUT R3, R3, 0x80000000, RZ, 0xc0, !PT ;  /* 0x8000000003037812 */ /* 0x000fc800078ec0ff */
[----:B------:R-:W-:-:S04]  /*8990*/  SHF.R.U32.HI R3, RZ, 0x18, R3 ;  /* 0x00000018ff037819 */ /* 0x000fc80000011603 */
[----:B------:R-:W-:-:S04]  /*89a0*/  LOP3.LUT R0, R0, R3, RZ, 0xfc, !PT ;  /* 0x0000000300007212 */ /* 0x000fc800078efcff */
[----:B------:R-:W-:-:S07]  /*89b0*/  PRMT R4, R0, 0x7610, R4 ;  /* 0x0000761000047816 */ /* 0x000fce0000000004 */
.L_x_13909:
[----:B------:R-:W-:Y:S05]  /*89c0*/  BSYNC B0 ;  /* 0x0000000000007941 */ /* 0x000fea0003800000 */
.L_x_13908:
[----:B------:R0:W-:Y:S01]  /*89d0*/  STG.E.U8 desc[UR36][R8.64], R4 ;  /* 0x0000000408007986 */ /* 0x0001e2000c101124 */
[----:B------:R-:W-:Y:S05]  /*89e0*/  BRA `(.L_x_13883) ;  /* 0x00000004001c7947 */ /* 0x000fea0003800000 */
.L_x_13906:
        /* <DEDUP_REMOVED lines=17> */
.L_x_13913:
[----:B------:R-:W-:-:S04]  /*8b00*/  LOP3.LUT R3, R3, 0x80000000, RZ, 0xc0, !PT ;  /* 0x8000000003037812 */ /* 0x000fc800078ec0ff */
[----:B------:R-:W-:-:S04]  /*8b10*/  SHF.R.U32.HI R3, RZ, 0x18, R3 ;  /* 0x00000018ff037819 */ /* 0x000fc80000011603 */
[----:B------:R-:W-:-:S04]  /*8b20*/  LOP3.LUT R0, R0, R3, RZ, 0xfc, !PT ;  /* 0x0000000300007212 */ /* 0x000fc800078efcff */
[----:B------:R-:W-:-:S07]  /*8b30*/  PRMT R4, R0, 0x7610, R4 ;  /* 0x0000761000047816 */ /* 0x000fce0000000004 */
.L_x_13912:
[----:B------:R-:W-:Y:S05]  /*8b40*/  BSYNC B0 ;  /* 0x0000000000007941 */ /* 0x000fea0003800000 */
.L_x_13911:
[----:B------:R0:W-:Y:S01]  /*8b50*/  STG.E.U8 desc[UR36][R8.64], R4 ;  /* 0x0000000408007986 */ /* 0x0001e2000c101124 */
[----:B------:R-:W-:Y:S05]  /*8b60*/  BRA `(.L_x_13883) ;  /* 0x0000000000bc7947 */ /* 0x000fea0003800000 */
.L_x_13905:
        /* <DEDUP_REMOVED lines=12> */
[----:B------:R-:W-:Y:S01]  /*8c30*/  @P1 VIADD R5, R4, 0x1 ;  /* 0x0000000104051836 */ /* 0x000fe20000000000 */
[----:B------:R-:W-:-:S04]  /*8c40*/  @P1 LOP3.LUT R0, R0, 0x1, RZ, 0xc0, !PT ;  /* 0x0000000100001812 */ /* 0x000fc800078ec0ff */
[----:B------:R-:W-:Y:S01]  /*8c50*/  @P1 ISETP.EQ.U32.AND P2, PT, R0, 0x1, P0 ;  /* 0x000000010000180c */ /* 0x000fe20000742070 */
[----:B------:R-:W-:Y:S01]  /*8c60*/  IMAD.MOV.U32 R0, RZ, RZ, 0xff ;  /* 0x000000ffff007424 */ /* 0x000fe200078e00ff */
[----:B------:R-:W-:Y:S02]  /*8c70*/  PLOP3.LUT P0, PT, PT, PT, PT, 0x80, 0x0 ;  /* 0x000000000000781c */ /* 0x000fe40003f0f070 */
[----:B------:R-:W-:Y:S02]  /*8c80*/  @P1 PLOP3.LUT P0, PT, P2, PT, PT, 0x80, 0x0 ;  /* 0x000000000000181c */ /* 0x000fe4000170f070 */
[----:B------:R-:W-:-:S11]  /*8c90*/  PRMT R3, R0, 0x7610, R3 ;  /* 0x0000761000037816 */ /* 0x000fd60000000003 */
[----:B------:R-:W-:-:S04]  /*8ca0*/  @!P0 IMAD.MOV R5, RZ, RZ, R4 ;  /* 0x000000ffff058224 */ /* 0x000fc800078e0204 */
[----:B------:R-:W-:-:S05]  /*8cb0*/  @P1 IMAD.MOV.U32 R3, RZ, RZ, R5 ;  /* 0x000000ffff031224 */ /* 0x000fca00078e0005 */
[----:B------:R0:W-:Y:S01]  /*8cc0*/  STG.E.U8 desc[UR36][R8.64], R3 ;  /* 0x0000000308007986 */ /* 0x0001e2000c101124 */
[----:B------:R-:W-:Y:S05]  /*8cd0*/  BRA `(.L_x_13883) ;  /* 0x0000000000607947 */ /* 0x000fea0003800000 */
.L_x_13888:
        /* <DEDUP_REMOVED lines=16> */
.L_x_13916:
[----:B------:R-:W-:Y:S05]  /*8de0*/  BRA `(.L_x_13883) ;  /* 0x00000000001c7947 */ /* 0x000fea0003800000 */
.L_x_13915:
[----:B------:R-:W-:-:S05]  /*8df0*/  PRMT R3, R3, 0x9910, RZ ;  /* 0x0000991003037816 */ /* 0x000fca00000000ff */
[----:B------:R-:W-:-:S05]  /*8e00*/  IMAD.MOV.U32 R4, RZ, RZ, R3 ;  /* 0x000000ffff047224 */ /* 0x000fca00078e0003 */
[----:B------:R-:W-:-:S05]  /*8e10*/  SHF.R.S32.HI R5, RZ, 0x1f, R4 ;  /* 0x0000001fff057819 */ /* 0x000fca0000011404 */
[----:B------:R0:W-:Y:S01]  /*8e20*/  STG.E.64 desc[UR36][R8.64], R4 ;  /* 0x0000000408007986 */ /* 0x0001e2000c101b24 */
[----:B------:R-:W-:Y:S05]  /*8e30*/  BRA `(.L_x_13883) ;  /* 0x0000000000087947 */ /* 0x000fea0003800000 */
.L_x_13914:
[----:B------:R-:W-:-:S05]  /*8e40*/  PRMT R3, R3, 0x9910, RZ ;  /* 0x0000991003037816 */ /* 0x000fca00000000ff */
[----:B------:R0:W-:Y:S02]  /*8e50*/  STG.E desc[UR36][R8.64], R3 ;  /* 0x0000000308007986 */ /* 0x0001e4000c101924 */
.L_x_13883:
[----:B------:R-:W-:Y:S05]  /*8e60*/  BSYNC B6 ;  /* 0x0000000000067941 */ /* 0x000fea0003800000 */
.L_x_13882:
[----:B------:R-:W-:Y:S01]  /*8e70*/  ISETP.GE.AND P0, PT, R2, R29, PT ;  /* 0x0000001d0200720c */ /* 0x000fe20003f06270 */
[----:B------:R-:W-:-:S12]  /*8e80*/  BSSY B6, `(.L_x_13917) ;  /* 0x00001e4000067945 */ /* 0x000fd80003800000 */
[----:B------:R-:W-:Y:S05]  /*8e90*/  @P0 BRA `(.L_x_13918) ;  /* 0x0000001c00880947 */ /* 0x000fea0003800000 */
[----:B0-234-:R-:W0:Y:S01]  /*8ea0*/  LDC.64 R8, c[0x0][0x228] ;  /* 0x00008a00ff087b82 */ /* 0x01de220000000a00 */
        /* <DEDUP_REMOVED lines=19> */
.L_x_13922:
[----:B------:R0:W-:Y:S01]  /*8fe0*/  STG.E.U8 desc[UR36][R8.64], R22 ;  /* 0x0000001608007986 */ /* 0x0001e2000c101124 */
[----:B------:R-:W-:Y:S05]  /*8ff0*/  BRA `(.L_x_13924) ;  /* 0x0000000c00647947 */ /* 0x000fea0003800000 */
.L_x_13921:
        /* <DEDUP_REMOVED lines=10> */
.L_x_13926:
[----:B------:R-:W-:-:S05]  /*90a0*/  PRMT R3, R22, 0x9910, RZ ;  /* 0x0000991016037816 */ /* 0x000fca00000000ff */
[----:B------:R0:W-:Y:S01]  /*90b0*/  STG.E desc[UR36][R8.64], R3 ;  /* 0x0000000308007986 */ /* 0x0001e2000c101924 */
[----:B------:R-:W-:Y:S05]  /*90c0*/  BRA `(.L_x_13924) ;  /* 0x0000000c00307947 */ /* 0x000fea0003800000 */
.L_x_13925:
[----:B------:R0:W-:Y:S01]  /*90d0*/  STG.E.U16 desc[UR36][R8.64], R22 ;  /* 0x0000001608007986 */ /* 0x0001e2000c101524 */
[----:B------:R-:W-:Y:S05]  /*90e0*/  BRA `(.L_x_13924) ;  /* 0x0000000c00287947 */ /* 0x000fea0003800000 */
.L_x_13920:
        /* <DEDUP_REMOVED lines=9> */
.L_x_13928:
[----:B------:R-:W0:Y:S02]  /*9180*/  I2F.S16 R0, R22 ;  /* 0x0000001600007306 */ /* 0x000e240000101400 */
[----:B0-----:R-:W-:-:S05]  /*9190*/  F2FP.F16.F32.PACK_AB R0, RZ, R0 ;  /* 0x00000000ff00723e */ /* 0x001fca00000000ff */
[----:B------:R0:W-:Y:S01]  /*91a0*/  STG.E.U16 desc[UR36][R8.64], R0 ;  /* 0x0000000008007986 */ /* 0x0001e2000c101524 */
[----:B------:R-:W-:Y:S05]  /*91b0*/  BRA `(.L_x_13924) ;  /* 0x0000000800f47947 */ /* 0x000fea0003800000 */
.L_x_13927:
        /* <DEDUP_REMOVED lines=10> */
.L_x_13930:
[----:B------:R-:W0:Y:S02]  /*9260*/  I2F.S16 R22, R22 ;  /* 0x0000001600167306 */ /* 0x000e240000101400 */
[----:B0-----:R-:W-:-:S04]  /*9270*/  F2FP.F16.F32.PACK_AB R3, RZ, R22 ;  /* 0x00000016ff03723e */ /* 0x001fc800000000ff */
[----:B------:R-:W-:-:S05]  /*9280*/  PRMT R3, R3, 0x5410, RZ ;  /* 0x0000541003037816 */ /* 0x000fca00000000ff */
[----:B------:R3:W-:Y:S01]  /*9290*/  STG.E desc[UR36][R8.64], R3 ;  /* 0x0000000308007986 */ /* 0x0007e2000c101924 */
[----:B------:R-:W-:Y:S05]  /*92a0*/  BRA `(.L_x_13924) ;  /* 0x0000000800b87947 */ /* 0x000fea0003800000 */
.L_x_13929:
[----:B------:R-:W0:Y:S02]  /*92b0*/  I2F.F64.S16 R22, R22 ;  /* 0x0000001600167312 */ /* 0x000e240000101c00 */
[----:B0-----:R4:W-:Y:S01]  /*92c0*/  STG.E.64 desc[UR36][R8.64], R22 ;  /* 0x0000001608007986 */ /* 0x0019e2000c101b24 */
[----:B------:R-:W-:Y:S05]  /*92d0*/  BRA `(.L_x_13924) ;  /* 0x0000000800ac7947 */ /* 0x000fea0003800000 */
.L_x_13919:
        /* <DEDUP_REMOVED lines=13> */
.L_x_13933:
[----:B------:R-:W0:Y:S01]  /*93b0*/  I2F.F64.S16 R4, R22 ;  /* 0x0000001600047312 */ /* 0x000e220000101c00 */
[----:B------:R-:W-:-:S05]  /*93c0*/  CS2R R6, SRZ ;  /* 0x0000000000067805 */ /* 0x000fca000001ff00 */
[----:B0-----:R0:W-:Y:S01]  /*93d0*/  STG.E.128 desc[UR36][R8.64], R4 ;  /* 0x0000000408007986 */ /* 0x0011e2000c101d24 */
[----:B------:R-:W-:Y:S05]  /*93e0*/  BRA `(.L_x_13924) ;  /* 0x0000000800687947 */ /* 0x000fea0003800000 */
.L_x_13932:
        /* <DEDUP_REMOVED lines=21> */
.L_x_13937:
[----:B------:R-:W-:Y:S05]  /*9540*/  BSYNC B0 ;  /* 0x0000000000007941 */ /* 0x000fea0003800000 */
.L_x_13936:
[----:B------:R-:W-:-:S05]  /*9550*/  LOP3.LUT R5, R0, R5, RZ, 0xfc, !PT ;  /* 0x0000000500057212 */ /* 0x000fca00078efcff */
[----:B------:R0:W-:Y:S01]  /*9560*/  STG.E.U8 desc[UR36][R8.64], R5 ;  /* 0x0000000508007986 */ /* 0x0001e2000c101124 */
[----:B------:R-:W-:Y:S05]  /*9570*/  BRA `(.L_x_13924) ;  /* 0x0000000800047947 */ /* 0x000fea0003800000 */
.L_x_13935:
        /* <DEDUP_REMOVED lines=13> */
.L_x_13939:
[----:B------:R-:W-:Y:S01]  /*9650*/  IMAD.MOV.U32 R0, RZ, RZ, 0x7f ;  /* 0x0000007fff007424 */ /* 0x000fe200078e00ff */
[----:B------:R-:W-:-:S04]  /*9660*/  ISETP.GT.U32.AND P0, PT, R3, 0x7f800000, PT ;  /* 0x7f8000000300780c */ /* 0x000fc80003f04070 */
[----:B------:R-:W-:-:S09]  /*9670*/  SEL R0, R0, 0x7c, P0 ;  /* 0x0000007c00007807 */ /* 0x000fd20000000000 */
.L_x_13940:
[----:B------:R-:W-:Y:S05]  /*9680*/  BSYNC B0 ;  /* 0x0000000000007941 */ /* 0x000fea0003800000 */
.L_x_13938:
[----:B------:R-:W-:-:S04]  /*9690*/  LOP3.LUT R3, R5, 0x80000000, RZ, 0xc0, !PT ;  /* 0x8000000005037812 */ /* 0x000fc800078ec0ff */
[----:B------:R-:W-:-:S04]  /*96a0*/  SHF.R.U32.HI R3, RZ, 0x18, R3 ;  /* 0x00000018ff037819 */ /* 0x000fc80000011603 */
[----:B------:R-:W-:-:S05]  /*96b0*/  LOP3.LUT R3, R0, R3, RZ, 0xfc, !PT ;  /* 0x0000000300037212 */ /* 0x000fca00078efcff */
[----:B------:R0:W-:Y:S01]  /*96c0*/  STG.E.U8 desc[UR36][R8.64], R3 ;  /* 0x0000000308007986 */ /* 0x0001e2000c101124 */
[----:B------:R-:W-:Y:S05]  /*96d0*/  BRA `(.L_x_13924) ;  /* 0x0000000400ac7947 */ /* 0x000fea0003800000 */
.L_x_13934:
[----:B------:R-:W0:Y:S02]  /*96e0*/  I2F.S16 R0, R22 ;  /* 0x0000001600007306 */ /* 0x000e240000101400 */
[----:B0-----:R-:W-:-:S05]  /*96f0*/  F2FP.BF16.F32.PACK_AB R0, RZ, R0 ;  /* 0x00000000ff00723e */ /* 0x001fca00000010ff */
[----:B------:R0:W-:Y:S01]  /*9700*/  STG.E.U16 desc[UR36][R8.64], R0 ;  /* 0x0000000008007986 */ /* 0x0001e2000c101524 */
[----:B------:R-:W-:Y:S05]  /*9710*/  BRA `(.L_x_13924) ;  /* 0x00000004009c7947 */ /* 0x000fea0003800000 */
.L_x_13931:
        /* <DEDUP_REMOVED lines=10> */
.L_x_13943:
        /* <DEDUP_REMOVED lines=17> */
.L_x_13946:
[----:B------:R-:W-:-:S04]  /*98d0*/  LOP3.LUT R3, R5, 0x80000000, RZ, 0xc0, !PT ;  /* 0x8000000005037812 */ /* 0x000fc800078ec0ff */
[----:B------:R-:W-:-:S04]  /*98e0*/  SHF.R.U32.HI R3, RZ, 0x18, R3 ;  /* 0x00000018ff037819 */ /* 0x000fc80000011603 */
[----:B------:R-:W-:-:S04]  /*98f0*/  LOP3.LUT R0, R0, R3, RZ, 0xfc, !PT ;  /* 0x0000000300007212 */ /* 0x000fc800078efcff */
[----:B------:R-:W-:-:S07]  /*9900*/  PRMT R4, R0, 0x7610, R4 ;  /* 0x0000761000047816 */ /* 0x000fce0000000004 */
.L_x_13945:
[----:B------:R-:W-:Y:S05]  /*9910*/  BSYNC B0 ;  /* 0x0000000000007941 */ /* 0x000fea0003800000 */
.L_x_13944:
[----:B------:R0:W-:Y:S01]  /*9920*/  STG.E.U8 desc[UR36][R8.64], R4 ;  /* 0x0000000408007986 */ /* 0x0001e2000c101124 */
[----:B------:R-:W-:Y:S05]  /*9930*/  BRA `(.L_x_13924) ;  /* 0x0000000400147947 */ /* 0x000fea0003800000 */
.L_x_13942:
        /* <DEDUP_REMOVED lines=17> */
.L_x_13949:
[----:B------:R-:W-:-:S04]  /*9a50*/  LOP3.LUT R3, R5, 0x80000000, RZ, 0xc0, !PT ;  /* 0x8000000005037812 */ /* 0x000fc800078ec0ff */
[----:B------:R-:W-:-:S04]  /*9a60*/  SHF.R.U32.HI R3, RZ, 0x18, R3 ;  /* 0x00000018ff037819 */ /* 0x000fc80000011603 */
[----:B------:R-:W-:-:S04]  /*9a70*/  LOP3.LUT R0, R0, R3, RZ, 0xfc, !PT ;  /* 0x0000000300007212 */ /* 0x000fc800078efcff */
[----:B------:R-:W-:-:S07]  /*9a80*/  PRMT R4, R0, 0x7610, R4 ;  /* 0x0000761000047816 */ /* 0x000fce0000000004 */
.L_x_13948:
[----:B------:R-:W-:Y:S05]  /*9a90*/  BSYNC B0 ;  /* 0x0000000000007941 */ /* 0x000fea0003800000 */
.L_x_13947:
[----:B------:R0:W-:Y:S01]  /*9aa0*/  STG.E.U8 desc[UR36][R8.64], R4 ;  /* 0x0000000408007986 */ /* 0x0001e2000c101124 */
[----:B------:R-:W-:Y:S05]  /*9ab0*/  BRA `(.L_x_13924) ;  /* 0x0000000000b47947 */ /* 0x000fea0003800000 */
.L_x_13941:
        /* <DEDUP_REMOVED lines=22> */
.L_x_13923:
        /* <DEDUP_REMOVED lines=16> */
.L_x_13952:
[----:B------:R-:W-:Y:S05]  /*9d20*/  BRA `(.L_x_13924) ;  /* 0x0000000000187947 */ /* 0x000fea0003800000 */
.L_x_13951:
[----:B------:R-:W-:-:S04]  /*9d30*/  PRMT R4, R22, 0x9910, RZ ;  /* 0x0000991016047816 */ /* 0x000fc800000000ff */
[----:B------:R-:W-:-:S05]  /*9d40*/  SHF.R.S32.HI R5, RZ, 0x1f, R4 ;  /* 0x0000001fff057819 */ /* 0x000fca0000011404 */
[----:B------:R0:W-:Y:S01]  /*9d50*/  STG.E.64 desc[UR36][R8.64], R4 ;  /* 0x0000000408007986 */ /* 0x0001e2000c101b24 */
[----:B------:R-:W-:Y:S05]  /*9d60*/  BRA `(.L_x_13924) ;  /* 0x0000000000087947 */ /* 0x000fea0003800000 */
.L_x_13950:
[----:B------:R-:W-:-:S05]  /*9d70*/  PRMT R3, R22, 0x9910, RZ ;  /* 0x0000991016037816 */ /* 0x000fca00000000ff */
[----:B------:R0:W-:Y:S02]  /*9d80*/  STG.E desc[UR36][R8.64], R3 ;  /* 0x0000000308007986 */ /* 0x0001e4000c101924 */
.L_x_13924:
        /* <DEDUP_REMOVED lines=23> */
.L_x_13956:
[----:B------:R0:W-:Y:S01]  /*9f00*/  STG.E.U8 desc[UR36][R8.64], R19 ;  /* 0x0000001308007986 */ /* 0x0001e2000c101124 */
[----:B------:R-:W-:Y:S05]  /*9f10*/  BRA `(.L_x_13958) ;  /* 0x0000000c00647947 */ /* 0x000fea0003800000 */
.L_x_13955:
        /* <DEDUP_REMOVED lines=10> */
.L_x_13960:
[----:B------:R-:W-:-:S05]  /*9fc0*/  PRMT R3, R19, 0x9910, RZ ;  /* 0x0000991013037816 */ /* 0x000fca00000000ff */
[----:B------:R0:W-:Y:S01]  /*9fd0*/  STG.E desc[UR36][R8.64], R3 ;  /* 0x0000000308007986 */ /* 0x0001e2000c101924 */
[----:B------:R-:W-:Y:S05]  /*9fe0*/  BRA `(.L_x_13958) ;  /* 0x0000000c00307947 */ /* 0x000fea0003800000 */
.L_x_13959:
[----:B------:R0:W-:Y:S01]  /*9ff0*/  STG.E.U16 desc[UR36][R8.64], R19 ;  /* 0x0000001308007986 */ /* 0x0001e2000c101524 */
[----:B------:R-:W-:Y:S05]  /*a000*/  BRA `(.L_x_13958) ;  /* 0x0000000c00287947 */ /* 0x000fea0003800000 */
.L_x_13954:
        /* <DEDUP_REMOVED lines=9> */
.L_x_13962:
[----:B------:R-:W0:Y:S02]  /*a0a0*/  I2F.S16 R0, R19 ;  /* 0x0000001300007306 */ /* 0x000e240000101400 */
[----:B0-----:R-:W-:-:S05]  /*a0b0*/  F2FP.F16.F32.PACK_AB R0, RZ, R0 ;  /* 0x00000000ff00723e */ /* 0x001fca00000000ff */
[----:B------:R4:W-:Y:S01]  /*a0c0*/  STG.E.U16 desc[UR36][R8.64], R0 ;  /* 0x0000000008007986 */ /* 0x0009e2000c101524 */
[----:B------:R-:W-:Y:S05]  /*a0d0*/  BRA `(.L_x_13958) ;  /* 0x0000000800f47947 */ /* 0x000fea0003800000 */
.L_x_13961:
        /* <DEDUP_REMOVED lines=10> */
.L_x_13964:
[----:B------:R-:W0:Y:S02]  /*a180*/  I2F.S16 R19, R19 ;  /* 0x0000001300137306 */ /* 0x000e240000101400 */
[----:B0-----:R-:W-:-:S04]  /*a190*/  F2FP.F16.F32.PACK_AB R3, RZ, R19 ;  /* 0x00000013ff03723e */ /* 0x001fc800000000ff */
[----:B------:R-:W-:-:S05]  /*a1a0*/  PRMT R3, R3, 0x5410, RZ ;  /* 0x0000541003037816 */ /* 0x000fca00000000ff */
[----:B------:R2:W-:Y:S01]  /*a1b0*/  STG.E desc[UR36][R8.64], R3 ;  /* 0x0000000308007986 */ /* 0x0005e2000c101924 */
[----:B------:R-:W-:Y:S05]  /*a1c0*/  BRA `(.L_x_13958) ;  /* 0x0000000800b87947 */ /* 0x000fea0003800000 */
.L_x_13963:
[----:B------:R-:W0:Y:S02]  /*a1d0*/  I2F.F64.S16 R4, R19 ;  /* 0x0000001300047312 */ /* 0x000e240000101c00 */
[----:B0-----:R0:W-:Y:S01]  /*a1e0*/  STG.E.64 desc[UR36][R8.64], R4 ;  /* 0x0000000408007986 */ /* 0x0011e2000c101b24 */
[----:B------:R-:W-:Y:S05]  /*a1f0*/  BRA `(.L_x_13958) ;  /* 0x0000000800ac7947 */ /* 0x000fea0003800000 */
.L_x_13953:
        /* <DEDUP_REMOVED lines=13> */
.L_x_13967:
[----:B------:R-:W0:Y:S01]  /*a2d0*/  I2F.F64.S16 R4, R19 ;  /* 0x0000001300047312 */ /* 0x000e220000101c00 */
[----:B------:R-:W-:-:S05]  /*a2e0*/  CS2R R6, SRZ ;  /* 0x0000000000067805 */ /* 0x000fca000001ff00 */
[----:B0-----:R0:W-:Y:S01]  /*a2f0*/  STG.E.128 desc[UR36][R8.64], R4 ;  /* 0x0000000408007986 */ /* 0x0011e2000c101d24 */
[----:B------:R-:W-:Y:S05]  /*a300*/  BRA `(.L_x_13958) ;  /* 0x0000000800687947 */ /* 0x000fea0003800000 */
.L_x_13966:
        /* <DEDUP_REMOVED lines=21> */
.L_x_13971:
[----:B------:R-:W-:Y:S05]  /*a460*/  BSYNC B0 ;  /* 0x0000000000007941 */ /* 0x000fea0003800000 */
.L_x_13970:
[----:B------:R-:W-:-:S05]  /*a470*/  LOP3.LUT R5, R0, R5, RZ, 0xfc, !PT ;  /* 0x0000000500057212 */ /* 0x000fca00078efcff */
[----:B------:R0:W-:Y:S01]  /*a480*/  STG.E.U8 desc[UR36][R8.64], R5 ;  /* 0x0000000508007986 */ /* 0x0001e2000c101124 */
[----:B------:R-:W-:Y:S05]  /*a490*/  BRA `(.L_x_13958) ;  /* 0x0000000800047947 */ /* 0x000fea0003800000 */
.L_x_13969:
        /* <DEDUP_REMOVED lines=13> */
.L_x_13973:
[----:B------:R-:W-:Y:S01]  /*a570*/  IMAD.MOV.U32 R0, RZ, RZ, 0x7f ;  /* 0x0000007fff007424 */ /* 0x000fe200078e00ff */
[----:B------:R-:W-:-:S04]  /*a580*/  ISETP.GT.U32.AND P0, PT, R3, 0x7f800000, PT ;  /* 0x7f8000000300780c */ /* 0x000fc80003f04070 */
[----:B------:R-:W-:-:S09]  /*a590*/  SEL R0, R0, 0x7c, P0 ;  /* 0x0000007c00007807 */ /* 0x000fd20000000000 */
.L_x_13974:
[----:B------:R-:W-:Y:S05]  /*a5a0*/  BSYNC B0 ;  /* 0x0000000000007941 */ /* 0x000fea0003800000 */
.L_x_13972:
[----:B------:R-:W-:-:S04]  /*a5b0*/  LOP3.LUT R3, R19, 0x80000000, RZ, 0xc0, !PT ;  /* 0x8000000013037812 */ /* 0x000fc800078ec0ff */
[----:B------:R-:W-:-:S04]  /*a5c0*/  SHF.R.U32.HI R3, RZ, 0x18, R3 ;  /* 0x00000018ff037819 */ /* 0x000fc80000011603 */
[----:B------:R-:W-:-:S05]  /*a5d0*/  LOP3.LUT R3, R0, R3, RZ, 0xfc, !PT ;  /* 0x0000000300037212 */ /* 0x000fca00078efcff */
[----:B------:R0:W-:Y:S01]  /*a5e0*/  STG.E.U8 desc[UR36][R8.64], R3 ;  /* 0x0000000308007986 */ /* 0x0001e2000c101124 */
[----:B------:R-:W-:Y:S05]  /*a5f0*/  BRA `(.L_x_13958) ;  /* 0x0000000400ac7947 */ /* 0x000fea0003800000 */
.L_x_13968:
[----:B------:R-:W0:Y:S02]  /*a600*/  I2F.S16 R0, R19 ;  /* 0x0000001300007306 */ /* 0x000e240000101400 */
[----:B0-----:R-:W-:-:S05]  /*a610*/  F2FP.BF16.F32.PACK_AB R0, RZ, R0 ;  /* 0x00000000ff00723e */ /* 0x001fca00000010ff */
[----:B------:R0:W-:Y:S01]  /*a620*/  STG.E.U16 desc[UR36][R8.64], R0 ;  /* 0x0000000008007986 */ /* 0x0001e2000c101524 */
[----:B------:R-:W-:Y:S05]  /*a630*/  BRA `(.L_x_13958) ;  /* 0x00000004009c7947 */ /* 0x000fea0003800000 */
.L_x_13965:
        /* <DEDUP_REMOVED lines=10> */
.L_x_13977:
        /* <DEDUP_REMOVED lines=17> */
.L_x_13980:
[----:B------:R-:W-:-:S04]  /*a7f0*/  LOP3.LUT R3, R19, 0x80000000, RZ, 0xc0, !PT ;  /* 0x8000000013037812 */ /* 0x000fc800078ec0ff */
[----:B------:R-:W-:-:S04]  /*a800*/  SHF.R.U32.HI R3, RZ, 0x18, R3 ;  /* 0x00000018ff037819 */ /* 0x000fc80000011603 */
[----:B------:R-:W-:-:S04]  /*a810*/  LOP3.LUT R0, R0, R3, RZ, 0xfc, !PT ;  /* 0x0000000300007212 */ /* 0x000fc800078efcff */
[----:B------:R-:W-:-:S07]  /*a820*/  PRMT R4, R0, 0x7610, R4 ;  /* 0x0000761000047816 */ /* 0x000fce0000000004 */
.L_x_13979:
[----:B------:R-:W-:Y:S05]  /*a830*/  BSYNC B0 ;  /* 0x0000000000007941 */ /* 0x000fea0003800000 */
.L_x_13978:
[----:B------:R0:W-:Y:S01]  /*a840*/  STG.E.U8 desc[UR36][R8.64], R4 ;  /* 0x0000000408007986 */ /* 0x0001e2000c101124 */
[----:B------:R-:W-:Y:S05]  /*a850*/  BRA `(.L_x_13958) ;  /* 0x0000000400147947 */ /* 0x000fea0003800000 */
.L_x_13976:
        /* <DEDUP_REMOVED lines=17> */
.L_x_13983:
[----:B------:R-:W-:-:S04]  /*a970*/  LOP3.LUT R3, R19, 0x80000000, RZ, 0xc0, !PT ;  /* 0x8000000013037812 */ /* 0x000fc800078ec0ff */
[----:B------:R-:W-:-:S04]  /*a980*/  SHF.R.U32.HI R3, RZ, 0x18, R3 ;  /* 0x00000018ff037819 */ /* 0x000fc80000011603 */
[----:B------:R-:W-:-:S04]  /*a990*/  LOP3.LUT R0, R0, R3, RZ, 0xfc, !PT ;  /* 0x0000000300007212 */ /* 0x000fc800078efcff */
[----:B------:R-:W-:-:S07]  /*a9a0*/  PRMT R4, R0, 0x7610, R4 ;  /* 0x0000761000047816 */ /* 0x000fce0000000004 */
.L_x_13982:
[----:B------:R-:W-:Y:S05]  /*a9b0*/  BSYNC B0 ;  /* 0x0000000000007941 */ /* 0x000fea0003800000 */
.L_x_13981:
[----:B------:R0:W-:Y:S01]  /*a9c0*/  STG.E.U8 desc[UR36][R8.64], R4 ;  /* 0x0000000408007986 */ /* 0x0001e2000c101124 */
[----:B------:R-:W-:Y:S05]  /*a9d0*/  BRA `(.L_x_13958) ;  /* 0x0000000000b47947 */ /* 0x000fea0003800000 */
.L_x_13975:
        /* <DEDUP_REMOVED lines=22> */
.L_x_13957:
        /* <DEDUP_REMOVED lines=16> */
.L_x_13986:
[----:B------:R-:W-:Y:S05]  /*ac40*/  BRA `(.L_x_13958) ;  /* 0x0000000000187947 */ /* 0x000fea0003800000 */
.L_x_13985:
[----:B------:R-:W-:-:S04]  /*ac50*/  PRMT R4, R19, 0x9910, RZ ;  /* 0x0000991013047816 */ /* 0x000fc800000000ff */
[----:B------:R-:W-:-:S05]  /*ac60*/  SHF.R.S32.HI R5, RZ, 0x1f, R4 ;  /* 0x0000001fff057819 */ /* 0x000fca0000011404 */
[----:B------:R0:W-:Y:S01]  /*ac70*/  STG.E.64 desc[UR36][R8.64], R4 ;  /* 0x0000000408007986 */ /* 0x0001e2000c101b24 */
[----:B------:R-:W-:Y:S05]  /*ac80*/  BRA `(.L_x_13958) ;  /* 0x0000000000087947 */ /* 0x000fea0003800000 */
.L_x_13984:
[----:B------:R-:W-:-:S05]  /*ac90*/  PRMT R3, R19, 0x9910, RZ ;  /* 0x0000991013037816 */ /* 0x000fca00000000ff */
[----:B------:R0:W-:Y:S02]  /*aca0*/  STG.E desc[UR36][R8.64], R3 ;  /* 0x0000000308007986 */ /* 0x0001e4000c101924 */
.L_x_13958:
[----:B------:R-:W-:-:S07]  /*acb0*/  VIADD R2, R2, 0x80 ;  /* 0x0000008002027836 */ /* 0x000fce0000000000 */
.L_x_13918:
[----:B------:R-:W-:Y:S05]  /*acc0*/  BSYNC B6 ;  /* 0x0000000000067941 */ /* 0x000fea0003800000 */
.L_x_13917:
[----:B------:R-:W-:-:S13]  /*acd0*/  ISETP.GE.AND P0, PT, R2, R29, PT ;  /* 0x0000001d0200720c */ /* 0x000fda0003f06270 */
[----:B------:R-:W-:Y:S05]  /*ace0*/  @P0 EXIT ;  /* 0x000000000000094d */ /* 0x000fea0003800000 */
[----:B01-3--:R-:W0:Y:S01]  /*acf0*/  LDC.64 R4, c[0x0][0x228] ;  /* 0x00008a00ff047b82 */ /* 0x00be220000000a00 */
[----:B----4-:R-:W-:Y:S01]  /*ad00*/  PRMT R0, R18, 0x9910, RZ ;  /* 0x0000991012007816 */ /* 0x010fe200000000ff */
        /* <DEDUP_REMOVED lines=17> */
.L_x_13990:
[----:B------:R-:W-:Y:S01]  /*ae20*/  STG.E.U8 desc[UR36][R2.64], R16 ;  /* 0x0000001002007986 */ /* 0x000fe2000c101124 */
[----:B------:R-:W-:Y:S05]  /*ae30*/  EXIT ;  /* 0x000000000000794d */ /* 0x000fea0003800000 */
.L_x_13989:
        /* <DEDUP_REMOVED lines=10> */
.L_x_13993:
[----:B------:R-:W-:-:S05]  /*aee0*/  PRMT R5, R16, 0x9910, RZ ;  /* 0x0000991010057816 */ /* 0x000fca00000000ff */
[----:B------:R-:W-:Y:S01]  /*aef0*/  STG.E desc[UR36][R2.64], R5 ;  /* 0x0000000502007986 */ /* 0x000fe2000c101924 */
[----:B------:R-:W-:Y:S05]  /*af00*/  EXIT ;  /* 0x000000000000794d */ /* 0x000fea0003800000 */
.L_x_13992:
[----:B------:R-:W-:Y:S01]  /*af10*/  STG.E.U16 desc[UR36][R2.64], R16 ;  /* 0x0000001002007986 */ /* 0x000fe2000c101524 */
[----:B------:R-:W-:Y:S05]  /*af20*/  EXIT ;  /* 0x000000000000794d */ /* 0x000fea0003800000 */
.L_x_13988:
        /* <DEDUP_REMOVED lines=9> */
.L_x_13995:
[----:B------:R-:W0:Y:S02]  /*afc0*/  I2F.S16 R0, R16 ;  /* 0x0000001000007306 */ /* 0x000e240000101400 */
[----:B0-----:R-:W-:-:S05]  /*afd0*/  F2FP.F16.F32.PACK_AB R0, RZ, R0 ;  /* 0x00000000ff00723e */ /* 0x001fca00000000ff */
[----:B------:R-:W-:Y:S01]  /*afe0*/  STG.E.U16 desc[UR36][R2.64], R0 ;  /* 0x0000000002007986 */ /* 0x000fe2000c101524 */
[----:B------:R-:W-:Y:S05]  /*aff0*/  EXIT ;  /* 0x000000000000794d */ /* 0x000fea0003800000 */
.L_x_13994:
        /* <DEDUP_REMOVED lines=10> */
.L_x_13997:
[----:B------:R-:W0:Y:S02]  /*b0a0*/  I2F.S16 R16, R16 ;  /* 0x0000001000107306 */ /* 0x000e240000101400 */
[----:B0-----:R-:W-:-:S04]  /*b0b0*/  F2FP.F16.F32.PACK_AB R5, RZ, R16 ;  /* 0x00000010ff05723e */ /* 0x001fc800000000ff */
[----:B------:R-:W-:-:S05]  /*b0c0*/  PRMT R5, R5, 0x5410, RZ ;  /* 0x0000541005057816 */ /* 0x000fca00000000ff */
[----:B------:R-:W-:Y:S01]  /*b0d0*/  STG.E desc[UR36][R2.64], R5 ;  /* 0x0000000502007986 */ /* 0x000fe2000c101924 */
[----:B------:R-:W-:Y:S05]  /*b0e0*/  EXIT ;  /* 0x000000000000794d */ /* 0x000fea0003800000 */
.L_x_13996:
[----:B------:R-:W0:Y:S02]  /*b0f0*/  I2F.F64.S16 R16, R16 ;  /* 0x0000001000107312 */ /* 0x000e240000101c00 */
[----:B0-----:R-:W-:Y:S01]  /*b100*/  STG.E.64 desc[UR36][R2.64], R16 ;  /* 0x0000001002007986 */ /* 0x001fe2000c101b24 */
[----:B------:R-:W-:Y:S05]  /*b110*/  EXIT ;  /* 0x000000000000794d */ /* 0x000fea0003800000 */
.L_x_13987:
        /* <DEDUP_REMOVED lines=13> */
.L_x_14000:
[----:B------:R-:W0:Y:S01]  /*b1f0*/  I2F.F64.S16 R16, R16 ;  /* 0x0000001000107312 */ /* 0x000e220000101c00 */
[----:B------:R-:W-:-:S05]  /*b200*/  CS2R R18, SRZ ;  /* 0x0000000000127805 */ /* 0x000fca000001ff00 */
[----:B0-----:R-:W-:Y:S01]  /*b210*/  STG.E.128 desc[UR36][R2.64], R16 ;  /* 0x0000001002007986 */ /* 0x001fe2000c101d24 */
[----:B------:R-:W-:Y:S05]  /*b220*/  EXIT ;  /* 0x000000000000794d */ /* 0x000fea0003800000 */
.L_x_13999:
        /* <DEDUP_REMOVED lines=21> */
.L_x_14004:
[----:B------:R-:W-:Y:S05]  /*b380*/  BSYNC B0 ;  /* 0x0000000000007941 */ /* 0x000fea0003800000 */
.L_x_14003:
[----:B------:R-:W-:-:S05]  /*b390*/  LOP3.LUT R5, R0, R5, RZ, 0xfc, !PT ;  /* 0x0000000500057212 */ /* 0x000fca00078efcff */
[----:B------:R-:W-:Y:S01]  /*b3a0*/  STG.E.U8 desc[UR36][R2.64], R5 ;  /* 0x0000000502007986 */ /* 0x000fe2000c101124 */
[----:B------:R-:W-:Y:S05]  /*b3b0*/  EXIT ;  /* 0x000000000000794d */ /* 0x000fea0003800000 */
.L_x_14002:
        /* <DEDUP_REMOVED lines=13> */
.L_x_14006:
[----:B------:R-:W-:Y:S01]  /*b490*/  IMAD.MOV.U32 R0, RZ, RZ, 0x7f ;  /* 0x0000007fff007424 */ /* 0x000fe200078e00ff */
[----:B------:R-:W-:-:S04]  /*b4a0*/  ISETP.GT.U32.AND P0, PT, R4, 0x7f800000, PT ;  /* 0x7f8000000400780c */ /* 0x000fc80003f04070 */
[----:B------:R-:W-:-:S09]  /*b4b0*/  SEL R0, R0, 0x7c, P0 ;  /* 0x0000007c00007807 */ /* 0x000fd20000000000 */
.L_x_14007:
[----:B------:R-:W-:Y:S05]  /*b4c0*/  BSYNC B0 ;  /* 0x0000000000007941 */ /* 0x000fea0003800000 */
.L_x_14005:
[----:B------:R-:W-:-:S04]  /*b4d0*/  LOP3.LUT R4, R5, 0x80000000, RZ, 0xc0, !PT ;  /* 0x8000000005047812 */ /* 0x000fc800078ec0ff */
[----:B------:R-:W-:-:S04]  /*b4e0*/  SHF.R.U32.HI R5, RZ, 0x18, R4 ;  /* 0x00000018ff057819 */ /* 0x000fc80000011604 */
[----:B------:R-:W-:-:S05]  /*b4f0*/  LOP3.LUT R5, R0, R5, RZ, 0xfc, !PT ;  /* 0x0000000500057212 */ /* 0x000fca00078efcff */
[----:B------:R-:W-:Y:S01]  /*b500*/  STG.E.U8 desc[UR36][R2.64], R5 ;  /* 0x0000000502007986 */ /* 0x000fe2000c101124 */
[----:B------:R-:W-:Y:S05]  /*b510*/  EXIT ;  /* 0x000000000000794d */ /* 0x000fea0003800000 */
.L_x_14001:
[----:B------:R-:W0:Y:S02]  /*b520*/  I2F.S16 R0, R16 ;  /* 0x0000001000007306 */ /* 0x000e240000101400 */
[----:B0-----:R-:W-:-:S05]  /*b530*/  F2FP.BF16.F32.PACK_AB R0, RZ, R0 ;  /* 0x00000000ff00723e */ /* 0x001fca00000010ff */
[----:B------:R-:W-:Y:S01]  /*b540*/  STG.E.U16 desc[UR36][R2.64], R0 ;  /* 0x0000000002007986 */ /* 0x000fe2000c101524 */
[----:B------:R-:W-:Y:S05]  /*b550*/  EXIT ;  /* 0x000000000000794d */ /* 0x000fea0003800000 */
.L_x_13998:
        /* <DEDUP_REMOVED lines=10> */
.L_x_14010:
        /* <DEDUP_REMOVED lines=17> */
.L_x_14013:
[----:B------:R-:W-:-:S04]  /*b710*/  LOP3.LUT R0, R7, 0x80000000, RZ, 0xc0, !PT ;  /* 0x8000000007007812 */ /* 0x000fc800078ec0ff */
[----:B------:R-:W-:-:S04]  /*b720*/  SHF.R.U32.HI R5, RZ, 0x18, R0 ;  /* 0x00000018ff057819 */ /* 0x000fc80000011600 */
[----:B------:R-:W-:-:S04]  /*b730*/  LOP3.LUT R4, R4, R5, RZ, 0xfc, !PT ;  /* 0x0000000504047212 */ /* 0x000fc800078efcff */
[----:B------:R-:W-:-:S07]  /*b740*/  PRMT R0, R4, 0x7610, R0 ;  /* 0x0000761004007816 */ /* 0x000fce0000000000 */
.L_x_14012:
[----:B------:R-:W-:Y:S05]  /*b750*/  BSYNC B0 ;  /* 0x0000000000007941 */ /* 0x000fea0003800000 */
.L_x_14011:
[----:B------:R-:W-:Y:S01]  /*b760*/  STG.E.U8 desc[UR36][R2.64], R0 ;  /* 0x0000000002007986 */ /* 0x000fe2000c101124 */
[----:B------:R-:W-:Y:S05]  /*b770*/  EXIT ;  /* 0x000000000000794d */ /* 0x000fea0003800000 */
.L_x_14009:
        /* <DEDUP_REMOVED lines=17> */
.L_x_14016:
[----:B------:R-:W-:-:S04]  /*b890*/  LOP3.LUT R0, R7, 0x80000000, RZ, 0xc0, !PT ;  /* 0x8000000007007812 */ /* 0x000fc800078ec0ff */
[----:B------:R-:W-:-:S04]  /*b8a0*/  SHF.R.U32.HI R5, RZ, 0x18, R0 ;  /* 0x00000018ff057819 */ /* 0x000fc80000011600 */
[----:B------:R-:W-:-:S04]  /*b8b0*/  LOP3.LUT R4, R4, R5, RZ, 0xfc, !PT ;  /* 0x0000000504047212 */ /* 0x000fc800078efcff */
[----:B------:R-:W-:-:S07]  /*b8c0*/  PRMT R0, R4, 0x7610, R0 ;  /* 0x0000761004007816 */ /* 0x000fce0000000000 */
.L_x_14015:
[----:B------:R-:W-:Y:S05]  /*b8d0*/  BSYNC B0 ;  /* 0x0000000000007941 */ /* 0x000fea0003800000 */
.L_x_14014:
[----:B------:R-:W-:Y:S01]  /*b8e0*/  STG.E.U8 desc[UR36][R2.64], R0 ;  /* 0x0000000002007986 */ /* 0x000fe2000c101124 */
[----:B------:R-:W-:Y:S05]  /*b8f0*/  EXIT ;  /* 0x000000000000794d */ /* 0x000fea0003800000 */
.L_x_14008:
        /* <DEDUP_REMOVED lines=22> */
.L_x_13991:
        /* <DEDUP_REMOVED lines=16> */
.L_x_14019:
[----:B------:R-:W-:Y:S05]  /*bb60*/  EXIT ;  /* 0x000000000000794d */ /* 0x000fea0003800000 */
.L_x_14018:
[----:B------:R-:W-:-:S04]  /*bb70*/  PRMT R4, R16, 0x9910, RZ ;  /* 0x0000991010047816 */ /* 0x000fc800000000ff */
[----:B------:R-:W-:-:S05]  /*bb80*/  SHF.R.S32.HI R5, RZ, 0x1f, R4 ;  /* 0x0000001fff057819 */ /* 0x000fca0000011404 */
[----:B------:R-:W-:Y:S01]  /*bb90*/  STG.E.64 desc[UR36][R2.64], R4 ;  /* 0x0000000402007986 */ /* 0x000fe2000c101b24 */
[----:B------:R-:W-:Y:S05]  /*bba0*/  EXIT ;  /* 0x000000000000794d */ /* 0x000fea0003800000 */
.L_x_14017:
[----:B------:R-:W-:-:S05]  /*bbb0*/  PRMT R5, R16, 0x9910, RZ ;  /* 0x0000991010057816 */ /* 0x000fca00000000ff */
[----:B------:R-:W-:Y:S01]  /*bbc0*/  STG.E desc[UR36][R2.64], R5 ;  /* 0x0000000502007986 */ /* 0x000fe2000c101924 */
[----:B------:R-:W-:Y:S05]  /*bbd0*/  EXIT ;  /* 0x000000000000794d */ /* 0x000fea0003800000 */
.L_x_14020:
        /* <DEDUP_REMOVED lines=10> */
.L_x_24176:


//--------------------- .text._ZN2at6native18elementwise_kernelILi128ELi4EZNS0_22gpu_kernel_impl_nocastIZZZNS0_54_GLOBAL__N__d8c5977b_16_LinearAlgebra_cu_140f0503_289316addr_kernel_cudaERNS_14TensorIteratorERKN3c106ScalarES9_ENKUlvE_clEvENKUlvE3_clEvEUlsssE_EEvRNS_18TensorIteratorBaseERKT_EUliE_EEviT1_ --------------------------
	.section	.text._ZN2at6native18elementwise_kernelILi128ELi4EZNS0_22gpu_kernel_impl_nocastIZZZNS0_54_GLOBAL__N__d8c5977b_16_LinearAlgebra_cu_140f0503_289316addr_kernel_cudaERNS_14TensorIteratorERKN3c106ScalarES9_ENKUlvE_clEvENKUlvE3_clEvEUlsssE_EEvRNS_18TensorIteratorBaseERKT_EUliE_EEviT1_,"ax",@progbits
	.align	128
        .global         _ZN2at6native18elementwise_kernelILi128ELi4EZNS0_22gpu_kernel_impl_nocastIZZZNS0_54_GLOBAL__N__d8c5977b_16_LinearAlgebra_cu_140f0503_289316addr_kernel_cudaERNS_14TensorIteratorERKN3c106ScalarES9_ENKUlvE_clEvENKUlvE3_clEvEUlsssE_EEvRNS_18TensorIteratorBaseERKT_EUliE_EEviT1_
        .type           _ZN2at6native18elementwise_kernelILi128ELi4EZNS0_22gpu_kernel_impl_nocastIZZZNS0_54_GLOBAL__N__d8c5977b_16_LinearAlgebra_cu_140f0503_289316addr_kernel_cudaERNS_14TensorIteratorERKN3c106ScalarES9_ENKUlvE_clEvENKUlvE3_clEvEUlsssE_EEvRNS_18TensorIteratorBaseERKT_EUliE_EEviT1_,@function
        .size           _ZN2at6native18elementwise_kernelILi128ELi4EZNS0_22gpu_kernel_impl_nocastIZZZNS0_54_GLOBAL__N__d8c5977b_16_LinearAlgebra_cu_140f0503_289316addr_kernel_cudaERNS_14TensorIteratorERKN3c106ScalarES9_ENKUlvE_clEvENKUlvE3_clEvEUlsssE_EEvRNS_18TensorIteratorBaseERKT_EUliE_EEviT1_,(.L_x_24177 - _ZN2at6native18elementwise_kernelILi128ELi4EZNS0_22gpu_kernel_impl_nocastIZZZNS0_54_GLOBAL__N__d8c5977b_16_LinearAlgebra_cu_140f0503_289316addr_kernel_cudaERNS_14TensorIteratorERKN3c106ScalarES9_ENKUlvE_clEvENKUlvE3_clEvEUlsssE_EEvRNS_18TensorIteratorBaseERKT_EUliE_EEviT1_)
        .other          _ZN2at6native18elementwise_kernelILi128ELi4EZNS0_22gpu_kernel_impl_nocastIZZZNS0_54_GLOBAL__N__d8c5977b_16_LinearAlgebra_cu_140f0503_289316addr_kernel_cudaERNS_14TensorIteratorERKN3c106ScalarES9_ENKUlvE_clEvENKUlvE3_clEvEUlsssE_EEvRNS_18TensorIteratorBaseERKT_EUliE_EEviT1_,@"STO_CUDA_ENTRY STV_DEFAULT"
_ZN2at6native18elementwise_kernelILi128ELi4EZNS0_22gpu_kernel_impl_nocastIZZZNS0_54_GLOBAL__N__d8c5977b_16_LinearAlgebra_cu_140f0503_289316addr_kernel_cudaERNS_14TensorIteratorERKN3c106ScalarES9_ENKUlvE_clEvENKUlvE3_clEvEUlsssE_EEvRNS_18TensorIteratorBaseERKT_EUliE_EEviT1_:
.text._ZN2at6native18elementwise_kernelILi128ELi4EZNS0_22gpu_kernel_impl_nocastIZZZNS0_54_GLOBAL__N__d8c5977b_16_LinearAlgebra_cu_140f0503_289316addr_kernel_cudaERNS_14TensorIteratorERKN3c106ScalarES9_ENKUlvE_clEvENKUlvE3_clEvEUlsssE_EEvRNS_18TensorIteratorBaseERKT_EUliE_EEviT1_:
        /* <DEDUP_REMOVED lines=363> */
.L_x_14023:
[----:B------:R-:W-:Y:S01]  /*16b0*/  ULDC.64 UR10, c[0x0][0x4f0] ;  /* 0x00013c00000a7ab9 */ /* 0x000fe20000000a00 */
[----:B------:R-:W-:Y:S01]  /*16c0*/  ULDC.64 UR8, c[0x0][0x4e8] ;  /* 0x00013a0000087ab9 */ /* 0x000fe20000000a00 */
[----:B------:R-:W-:Y:S01]  /*16d0*/  IADD3 R4, P1, R2, UR10, RZ ;  /* 0x0000000a02047c10 */ /* 0x000fe2000ff3e0ff */
[----:B------:R-:W-:Y:S01]  /*16e0*/  ULDC.U16 UR4, c[0x0][0x4f8] ;  /* 0x00013e0000047ab9 */ /* 0x000fe20000000400 */
[----:B------:R-:W-:Y:S02]  /*16f0*/  IADD3 R6, P0, R5, UR8, RZ ;  /* 0x0000000805067c10 */ /* 0x000fe4000ff1e0ff */
[----:B------:R-:W-:Y:S02]  /*1700*/  IADD3.X R5, RZ, UR11, RZ, P1, !PT ;  /* 0x0000000bff057c10 */ /* 0x000fe40008ffe4ff */
[----:B------:R-:W-:Y:S01]  /*1710*/  IADD3.X R7, RZ, UR9, RZ, P0, !PT ;  /* 0x00000009ff077c10 */ /* 0x000fe200087fe4ff */
[----:B------:R-:W-:Y:S02]  /*1720*/  UPRMT UR4, UR4, 0x9910, URZ ;  /* 0x0000991004047896 */ /* 0x000fe4000800003f */
[----:B------:R-:W2:Y:S01]  /*1730*/  LDG.E.U16 R4, desc[UR6][R4.64] ;  /* 0x0000000604047981 */ /* 0x000ea2000c1e1500 */
[----:B------:R-:W-:-:S03]  /*1740*/  ULDC.64 UR8, c[0x0][0x4d8] ;  /* 0x0001360000087ab9 */ /* 0x000fc60000000a00 */
[----:B------:R-:W3:Y:S01]  /*1750*/  LDG.E.U16 R6, desc[UR6][R6.64] ;  /* 0x0000000606067981 */ /* 0x000ee2000c1e1500 */
[----:B------:R-:W-:Y:S02]  /*1760*/  IADD3 R3, R3, 0x80, RZ ;  /* 0x0000008003037810 */ /* 0x000fe40007ffe0ff */
[----:B--2---:R-:W-:Y:S02]  /*1770*/  PRMT R9, R4, 0x9910, RZ ;  /* 0x0000991004097816 */ /* 0x004fe400000000ff */
[----:B------:R-:W-:Y:S02]  /*1780*/  IADD3 R4, P0, R0, UR8, RZ ;  /* 0x0000000800047c10 */ /* 0x000fe4000ff1e0ff */
[----:B---3--:R-:W-:Y:S02]  /*1790*/  PRMT R2, R6, 0x9910, RZ ;  /* 0x0000991006027816 */ /* 0x008fe400000000ff */
[----:B------:R-:W-:-:S03]  /*17a0*/  IADD3.X R5, RZ, UR9, RZ, P0, !PT ;  /* 0x00000009ff057c10 */ /* 0x000fc600087fe4ff */
[----:B------:R-:W-:-:S05]  /*17b0*/  IMAD R2, R2, R9, RZ ;  /* 0x0000000902027224 */ /* 0x000fca00078e02ff */
[----:B------:R-:W-:-:S04]  /*17c0*/  PRMT R2, R2, 0x9910, RZ ;  /* 0x0000991002027816 */ /* 0x000fc800000000ff */
[----:B------:R-:W-:-:S05]  /*17d0*/  MOV R7, R2 ;  /* 0x0000000200077202 */ /* 0x000fca0000000f00 */
[----:B------:R-:W-:-:S05]  /*17e0*/  IMAD R7, R7, UR4, RZ ;  /* 0x0000000407077c24 */ /* 0x000fca000f8e02ff */
[----:B------:R0:W-:Y:S02]  /*17f0*/  STG.E.U16 desc[UR6][R4.64], R7 ;  /* 0x0000000704007986 */ /* 0x0001e4000c101506 */
.L_x_14022:
[----:B------:R-:W-:Y:S05]  /*1800*/  BSYNC B0 ;  /* 0x0000000000007941 */ /* 0x000fea0003800000 */
.L_x_14021:
        /* <DEDUP_REMOVED lines=356> */
.L_x_14026:
        /* <DEDUP_REMOVED lines=15> */
[----:B------:R-:W-:Y:S02]  /*2f40*/  IADD3.X R5, RZ, UR9, RZ, P0, !PT ;  /* 0x00000009ff057c10 */ /* 0x000fe400087fe4ff */
[----:B------:R-:W-:Y:S01]  /*2f50*/  ISETP.GE.AND P0, PT, R3, UR5, PT ;  /* 0x0000000503007c0c */ /* 0x000fe2000bf06270 */
[----:B------:R-:W-:-:S05]  /*2f60*/  IMAD R2, R2, R9, RZ ;  /* 0x0000000902027224 */ /* 0x000fca00078e02ff */
[----:B------:R-:W-:-:S04]  /*2f70*/  PRMT R2, R2, 0x9910, RZ ;  /* 0x0000991002027816 */ /* 0x000fc800000000ff */
[----:B------:R-:W-:-:S05]  /*2f80*/  MOV R7, R2 ;  /* 0x0000000200077202 */ /* 0x000fca0000000f00 */
[----:B------:R-:W-:-:S05]  /*2f90*/  IMAD R7, R7, UR4, RZ ;  /* 0x0000000407077c24 */ /* 0x000fca000f8e02ff */
        /* <DEDUP_REMOVED lines=355> */
.L_x_14027:
        /* <DEDUP_REMOVED lines=21> */
.L_x_14025:
[----:B------:R-:W-:Y:S05]  /*4720*/  BSYNC B0 ;  /* 0x0000000000007941 */ /* 0x000fea0003800000 */
.L_x_14024:
        /* <DEDUP_REMOVED lines=355> */
.L_x_14028:
        /* <DEDUP_REMOVED lines=11> */
[----:B--2---:R-:W-:Y:S02]  /*5e10*/  PRMT R6, R4, 0x9910, RZ ;  /* 0x0000991004067816 */ /* 0x004fe400000000ff */
[----:B------:R-:W-:Y:S02]  /*5e20*/  IADD3 R4, P0, R0, UR8, RZ ;  /* 0x0000000800047c10 */ /* 0x000fe4000ff1e0ff */
[----:B---3--:R-:W-:Y:S02]  /*5e30*/  PRMT R7, R2, 0x9910, RZ ;  /* 0x0000991002077816 */ /* 0x008fe400000000ff */
[----:B------:R-:W-:-:S03]  /*5e40*/  IADD3.X R5, RZ, UR9, RZ, P0, !PT ;  /* 0x00000009ff057c10 */ /* 0x000fc600087fe4ff */
[----:B------:R-:W-:-:S05]  /*5e50*/  IMAD R6, R6, R7, RZ ;  /* 0x0000000706067224 */ /* 0x000fca00078e02ff */
[----:B------:R-:W-:-:S05]  /*5e60*/  PRMT R3, R6, 0x9910, RZ ;  /* 0x0000991006037816 */ /* 0x000fca00000000ff */
[----:B------:R-:W-:-:S05]  /*5e70*/  IMAD R3, R3, UR4, RZ ;  /* 0x0000000403037c24 */ /* 0x000fca000f8e02ff */
[----:B------:R-:W-:Y:S01]  /*5e80*/  STG.E.U16 desc[UR6][R4.64], R3 ;  /* 0x0000000304007986 */ /* 0x000fe2000c101506 */
[----:B------:R-:W-:Y:S05]  /*5e90*/  EXIT ;  /* 0x000000000000794d */ /* 0x000fea0003800000 */
.L_x_14029:
        /* <DEDUP_REMOVED lines=14> */
.L_x_24177:


//--------------------- .text._ZN2at6native27unrolled_elementwise_kernelIZZZNS0_54_GLOBAL__N__d8c5977b_16_LinearAlgebra_cu_140f0503_289316addr_kernel_cudaERNS_14TensorIteratorERKN3c106ScalarES8_ENKUlvE_clEvENKUlvE3_clEvEUlsssE_St5arrayIPcLm4EELi4E23TrivialOffsetCalculatorILi3EjESF_ILi1EjENS0_6memory15LoadWithoutCastENSI_16StoreWithoutCastEEEviT_T0_T2_T3_T4_T5_ --------------------------
	.section	.text._ZN2at6native27unrolled_elementwise_kernelIZZZNS0_54_GLOBAL__N__d8c5977b_16_LinearAlgebra_cu_140f0503_289316addr_kernel_cudaERNS_14TensorIteratorERKN3c106ScalarES8_ENKUlvE_clEvENKUlvE3_clEvEUlsssE_St5arrayIPcLm4EELi4E23TrivialOffsetCalculatorILi3EjESF_ILi1EjENS0_6memory15LoadWithoutCastENSI_16StoreWithoutCastEEEviT_T0_T2_T3_T4_T5_,"ax",@progbits
	.align	128
        .global         _ZN2at6native27unrolled_elementwise_kernelIZZZNS0_54_GLOBAL__N__d8c5977b_16_LinearAlgebra_cu_140f0503_289316addr_kernel_cudaERNS_14TensorIteratorERKN3c106ScalarES8_ENKUlvE_clEvENKUlvE3_clEvEUlsssE_St5arrayIPcLm4EELi4E23TrivialOffsetCalculatorILi3EjESF_ILi1EjENS0_6memory15LoadWithoutCastENSI_16StoreWithoutCastEEEviT_T0_T2_T3_T4_T5_
        .type           _ZN2at6native27unrolled_elementwise_kernelIZZZNS0_54_GLOBAL__N__d8c5977b_16_LinearAlgebra_cu_140f0503_289316addr_kernel_cudaERNS_14TensorIteratorERKN3c106ScalarES8_ENKUlvE_clEvENKUlvE3_clEvEUlsssE_St5arrayIPcLm4EELi4E23TrivialOffsetCalculatorILi3EjESF_ILi1EjENS0_6memory15LoadWithoutCastENSI_16StoreWithoutCastEEEviT_T0_T2_T3_T4_T5_,@function
        .size           _ZN2at6native27unrolled_elementwise_kernelIZZZNS0_54_GLOBAL__N__d8c5977b_16_LinearAlgebra_cu_140f0503_289316addr_kernel_cudaERNS_14TensorIteratorERKN3c106ScalarES8_ENKUlvE_clEvENKUlvE3_clEvEUlsssE_St5arrayIPcLm4EELi4E23TrivialOffsetCalculatorILi3EjESF_ILi1EjENS0_6memory15LoadWithoutCastENSI_16StoreWithoutCastEEEviT_T0_T2_T3_T4_T5_,(.L_x_24178 - _ZN2at6native27unrolled_elementwise_kernelIZZZNS0_54_GLOBAL__N__d8c5977b_16_LinearAlgebra_cu_140f0503_289316addr_kernel_cudaERNS_14TensorIteratorERKN3c106ScalarES8_ENKUlvE_clEvENKUlvE3_clEvEUlsssE_St5arrayIPcLm4EELi4E23TrivialOffsetCalculatorILi3EjESF_ILi1EjENS0_6memory15LoadWithoutCastENSI_16StoreWithoutCastEEEviT_T0_T2_T3_T4_T5_)
        .other          _ZN2at6native27unrolled_elementwise_kernelIZZZNS0_54_GLOBAL__N__d8c5977b_16_LinearAlgebra_cu_140f0503_289316addr_kernel_cudaERNS_14TensorIteratorERKN3c106ScalarES8_ENKUlvE_clEvENKUlvE3_clEvEUlsssE_St5arrayIPcLm4EELi4E23TrivialOffsetCalculatorILi3EjESF_ILi1EjENS0_6memory15LoadWithoutCastENSI_16StoreWithoutCastEEEviT_T0_T2_T3_T4_T5_,@"STO_CUDA_ENTRY STV_DEFAULT"
_ZN2at6native27unrolled_elementwise_kernelIZZZNS0_54_GLOBAL__N__d8c5977b_16_LinearAlgebra_cu_140f0503_289316addr_kernel_cudaERNS_14TensorIteratorERKN3c106ScalarES8_ENKUlvE_clEvENKUlvE3_clEvEUlsssE_St5arrayIPcLm4EELi4E23TrivialOffsetCalculatorILi3EjESF_ILi1EjENS0_6memory15LoadWithoutCastENSI_16StoreWithoutCastEEEviT_T0_T2_T3_T4_T5_:
.text._ZN2at6native27unrolled_elementwise_kernelIZZZNS0_54_GLOBAL__N__d8c5977b_16_LinearAlgebra_cu_140f0503_289316addr_kernel_cudaERNS_14TensorIteratorERKN3c106ScalarES8_ENKUlvE_clEvENKUlvE3_clEvEUlsssE_St5arrayIPcLm4EELi4E23TrivialOffsetCalculatorILi3EjESF_ILi1EjENS0_6memory15LoadWithoutCastENSI_16StoreWithoutCastEEEviT_T0_T2_T3_T4_T5_:
[----:B------:R-:W-:Y:S01]  /*0000*/  LDC R1, c[0x0][0x28] ;  /* 0x00000a00ff017b82 */ /* 0x000fe20000000800 */
[----:B------:R-:W0:Y:S07]  /*0010*/  S2R R12, SR_CTAID.X ;  /* 0x00000000000c7919 */ /* 0x000e2e0000002500 */
[----:B------:R-:W0:Y:S01]  /*0020*/  LDC R3, c[0x0][0x210] ;  /* 0x00008400ff037b82 */ /* 0x000e220000000800 */
[----:B------:R-:W-:Y:S01]  /*0030*/  PRMT R14, RZ, 0x7610, R14 ;  /* 0x00007610ff0e7816 */ /* 0x000fe2000000000e */
[----:B------:R-:W-:Y:S01]  /*0040*/  ULDC.64 UR6, c[0x0][0x208] ;  /* 0x0000820000067ab9 */ /* 0x000fe20000000a00 */
[----:B------:R-:W1:Y:S01]  /*0050*/  S2R R13, SR_TID.X ;  /* 0x00000000000d7919 */ /* 0x000e620000002100 */
[----:B------:R-:W-:Y:S01]  /*0060*/  PRMT R16, RZ, 0x7610, R16 ;  /* 0x00007610ff107816 */ /* 0x000fe20000000010 */
[----:B------:R-:W-:Y:S01]  /*0070*/  ULDC.U16 UR4, c[0x0][0x218] ;  /* 0x0000860000047ab9 */ /* 0x000fe20000000400 */
        /* <DEDUP_REMOVED lines=8> */
[----:B------:R-:W-:Y:S01]  /*0100*/  @!P1 IMAD R17, R12, 0x200, R21 ;  /* 0x000002000c119824 */ /* 0x000fe200078e0215 */
[----:B------:R-:W2:Y:S01]  /*0110*/  @!P1 LDC.64 R10, c[0x0][0x238] ;  /* 0x00008e00ff0a9b82 */ /* 0x000ea20000000a00 */
[----:B------:R-:W-:-:S05]  /*0120*/  @!P1 VIADD R21, R21, 0x80 ;  /* 0x0000008015159836 */ /* 0x000fca0000000000 */
[-C--:B------:R-:W-:Y:S01]  /*0130*/  ISETP.GE.AND P3, PT, R21, R0.reuse, PT ;  /* 0x000000001500720c */ /* 0x080fe20003f66270 */
[----:B0-----:R-:W-:Y:S01]  /*0140*/  @!P0 IMAD.WIDE.U32 R22, R25, 0x2, R22 ;  /* 0x0000000219168825 */ /* 0x001fe200078e0016 */
[----:B------:R-:W0:Y:S04]  /*0150*/  @!P1 LDC.64 R2, c[0x0][0x240] ;  /* 0x00009000ff029b82 */ /* 0x000e280000000a00 */
[----:B------:R0:W3:Y:S07]  /*0160*/  @!P0 LDG.E.U16 R14, desc[UR6][R22.64] ;  /* 0x00000006160e8981 */ /* 0x0000ee000c1e1500 */
[----:B------:R-:W-:Y:S01]  /*0170*/  @!P3 LEA R19, R12, R21, 0x9 ;  /* 0x000000150c13b211 */ /* 0x000fe200078e48ff */
[----:B------:R-:W-:Y:S01]  /*0180*/  @!P3 VIADD R21, R21, 0x80 ;  /* 0x000000801515b836 */ /* 0x000fe20000000000 */
[----:B------:R-:W4:Y:S04]  /*0190*/  @!P3 LDC.64 R8, c[0x0][0x238] ;  /* 0x00008e00ff08bb82 */ /* 0x000f280000000a00 */
[----:B------:R-:W-:Y:S01]  /*01a0*/  ISETP.GE.AND P2, PT, R21, R0, PT ;  /* 0x000000001500720c */ /* 0x000fe20003f46270 */
[----:B-1----:R-:W-:-:S03]  /*01b0*/  @!P0 IMAD.WIDE.U32 R24, R25, 0x2, R6 ;  /* 0x0000000219188825 */ /* 0x002fc600078e0006 */
[----:B------:R-:W1:Y:S02]  /*01c0*/  @!P3 LDC.64 R4, c[0x0][0x240] ;  /* 0x00009000ff04bb82 */ /* 0x000e640000000a00 */
[----:B------:R-:W3:Y:S07]  /*01d0*/  @!P0 LDG.E.U16 R16, desc[UR6][R24.64] ;  /* 0x0000000618108981 */ /* 0x000eee000c1e1500 */
[----:B------:R-:W1:Y:S01]  /*01e0*/  @!P2 LDC.64 R6, c[0x0][0x238] ;  /* 0x00008e00ff06ab82 */ /* 0x000e620000000a00 */
[----:B------:R-:W-:Y:S01]  /*01f0*/  PRMT R15, RZ, 0x7610, R15 ;  /* 0x00007610ff0f7816 */ /* 0x000fe2000000000f */
[----:B--2---:R-:W-:Y:S01]  /*0200*/  @!P1 IMAD.WIDE.U32 R10, R17, 0x2, R10 ;  /* 0x00000002110a9825 */ /* 0x004fe200078e000a */
[----:B------:R-:W-:-:S03]  /*0210*/  PRMT R18, RZ, 0x7610, R18 ;  /* 0x00007610ff127816 */ /* 0x000fc60000000012 */
[----:B----4-:R-:W-:Y:S01]  /*0220*/  @!P3 IMAD.WIDE.U32 R8, R19, 0x2, R8 ;  /* 0x000000021308b825 */ /* 0x010fe200078e0008 */
[----:B------:R2:W4:Y:S03]  /*0230*/  @!P1 LDG.E.U16 R15, desc[UR6][R10.64] ;  /* 0x000000060a0f9981 */ /* 0x000526000c1e1500 */
[----:B0-----:R-:W-:Y:S01]  /*0240*/  @!P1 IMAD.WIDE.U32 R22, R17, 0x2, R2 ;  /* 0x0000000211169825 */ /* 0x001fe200078e0002 */
[----:B------:R-:W-:Y:S01]  /*0250*/  PRMT R2, RZ, 0x7610, R2 ;  /* 0x00007610ff027816 */ /* 0x000fe20000000002 */
[----:B------:R-:W4:Y:S02]  /*0260*/  @!P3 LDG.E.U16 R18, desc[UR6][R8.64] ;  /* 0x000000060812b981 */ /* 0x000f24000c1e1500 */
[----:B------:R-:W-:Y:S02]  /*0270*/  @!P2 IMAD R3, R12, 0x200, R21 ;  /* 0x000002000c03a824 */ /* 0x000fe400078e0215 */
[----:B-1----:R-:W-:Y:S01]  /*0280*/  @!P3 IMAD.WIDE.U32 R4, R19, 0x2, R4 ;  /* 0x000000021304b825 */ /* 0x002fe200078e0004 */
[----:B------:R-:W-:Y:S01]  /*0290*/  PRMT R19, RZ, 0x7610, R19 ;  /* 0x00007610ff137816 */ /* 0x000fe20000000013 */
[----:B------:R-:W4:Y:S01]  /*02a0*/  @!P1 LDG.E.U16 R2, desc[UR6][R22.64] ;  /* 0x0000000616029981 */ /* 0x000f22000c1e1500 */
[----:B------:R-:W-:Y:S01]  /*02b0*/  PRMT R17, RZ, 0x7610, R17 ;  /* 0x00007610ff117816 */ /* 0x000fe20000000011 */
[----:B--2---:R-:W0:Y:S01]  /*02c0*/  @!P2 LDC.64 R10, c[0x0][0x240] ;  /* 0x00009000ff0aab82 */ /* 0x004e220000000a00 */
[----:B------:R-:W-:-:S02]  /*02d0*/  @!P2 IMAD.WIDE.U32 R6, R3, 0x2, R6 ;  /* 0x000000020306a825 */ /* 0x000fc400078e0006 */
[----:B------:R1:W2:Y:S04]  /*02e0*/  @!P3 LDG.E.U16 R19, desc[UR6][R4.64] ;  /* 0x000000060413b981 */ /* 0x0002a8000c1e1500 */
[----:B------:R0:W2:Y:S01]  /*02f0*/  @!P2 LDG.E.U16 R17, desc[UR6][R6.64] ;  /* 0x000000060611a981 */ /* 0x0000a2000c1e1500 */
[----:B------:R-:W-:Y:S01]  /*0300*/  UPRMT UR4, UR4, 0x9910, URZ ;  /* 0x0000991004047896 */ /* 0x000fe2000800003f */
[----:B-1----:R-:W1:Y:S01]  /*0310*/  @!P0 LDC.64 R4, c[0x0][0x228] ;  /* 0x00008a00ff048b82 */ /* 0x002e620000000a00 */
[----:B0-----:R-:W-:Y:S01]  /*0320*/  @!P2 IMAD.WIDE.U32 R8, R3, 0x2, R10 ;  /* 0x000000020308a825 */ /* 0x001fe200078e000a */
[----:B------:R-:W-:Y:S02]  /*0330*/  PRMT R3, RZ, 0x7610, R3 ;  /* 0x00007610ff037816 */ /* 0x000fe40000000003 */
[----:B------:R-:W-:-:S04]  /*0340*/  IADD3 R6, R13, 0x80, RZ ;  /* 0x000000800d067810 */ /* 0x000fc80007ffe0ff */
[----:B------:R0:W5:Y:S01]  /*0350*/  @!P2 LDG.E.U16 R3, desc[UR6][R8.64] ;  /* 0x000000060803a981 */ /* 0x000162000c1e1500 */
[----:B------:R-:W-:Y:S02]  /*0360*/  IMAD.MOV.U32 R7, RZ, RZ, R13 ;  /* 0x000000ffff077224 */ /* 0x000fe400078e000d */
[----:B------:R-:W-:-:S05]  /*0370*/  @!P0 IMAD.MOV.U32 R7, RZ, RZ, R6 ;  /* 0x000000ffff078224 */ /* 0x000fca00078e0006 */
[----:B------:R-:W-:Y:S01]  /*0380*/  ISETP.GE.AND P1, PT, R7, R0, PT ;  /* 0x000000000700720c */ /* 0x000fe20003f26270 */
[----:B------:R-:W-:Y:S01]  /*0390*/  BSSY B0, `(.L_x_14030) ;  /* 0x0000023000007945 */ /* 0x000fe20003800000 */
[----:B---3--:R-:W-:-:S05]  /*03a0*/  PRMT R10, R14, 0x9910, RZ ;  /* 0x000099100e0a7816 */ /* 0x008fca00000000ff */
[----:B------:R-:W-:-:S05]  /*03b0*/  IMAD R10, R10, UR4, RZ ;  /* 0x000000040a0a7c24 */ /* 0x000fca000f8e02ff */
[----:B0-----:R-:W-:Y:S02]  /*03c0*/  PRMT R9, R10, 0x9910, RZ ;  /* 0x000099100a097816 */ /* 0x001fe400000000ff */
[----:B------:R-:W-:-:S05]  /*03d0*/  PRMT R8, R16, 0x9910, RZ ;  /* 0x0000991010087816 */ /* 0x000fca00000000ff */
[----:B------:R-:W-:Y:S01]  /*03e0*/  IMAD R6, R8, R9, RZ ;  /* 0x0000000908067224 */ /* 0x000fe200078e02ff */
[----:B------:R-:W-:-:S05]  /*03f0*/  @!P0 LEA R9, R12, R13, 0x9 ;  /* 0x0000000d0c098211 */ /* 0x000fca00078e48ff */
[----:B-1----:R-:W-:Y:S01]  /*0400*/  @!P0 IMAD.WIDE.U32 R4, R9, 0x2, R4 ;  /* 0x0000000209048825 */ /* 0x002fe200078e0004 */
[----:B----4-:R-:W-:-:S04]  /*0410*/  PRMT R10, R15, 0x9910, RZ ;  /* 0x000099100f0a7816 */ /* 0x010fc800000000ff */
[----:B------:R0:W-:Y:S01]  /*0420*/  @!P0 STG.E.U16 desc[UR6][R4.64], R6 ;  /* 0x0000000604008986 */ /* 0x0001e2000c101506 */
[----:B------:R-:W-:Y:S01]  /*0430*/  PRMT R11, R18, 0x9910, RZ ;  /* 0x00009910120b7816 */ /* 0x000fe200000000ff */
[----:B------:R-:W-:Y:S01]  /*0440*/  IMAD R8, R10, UR4, RZ ;  /* 0x000000040a087c24 */ /* 0x000fe2000f8e02ff */
[----:B------:R-:W-:-:S03]  /*0450*/  PRMT R10, R2, 0x9910, RZ ;  /* 0x00009910020a7816 */ /* 0x000fc600000000ff */
[----:B------:R-:W-:Y:S01]  /*0460*/  IMAD R2, R11, UR4, RZ ;  /* 0x000000040b027c24 */ /* 0x000fe2000f8e02ff */
[----:B--2---:R-:W-:-:S04]  /*0470*/  PRMT R19, R19, 0x9910, RZ ;  /* 0x0000991013137816 */ /* 0x004fc800000000ff */
[----:B------:R-:W-:Y:S02]  /*0480*/  PRMT R13, R2, 0x9910, RZ ;  /* 0x00009910020d7816 */ /* 0x000fe400000000ff */
[----:B------:R-:W-:Y:S02]  /*0490*/  PRMT R17, R17, 0x9910, RZ ;  /* 0x0000991011117816 */ /* 0x000fe400000000ff */
[----:B------:R-:W-:-:S03]  /*04a0*/  MOV R2, R19 ;  /* 0x0000001300027202 */ /* 0x000fc60000000f00 */
[----:B------:R-:W-:Y:S01]  /*04b0*/  IMAD.MOV.U32 R9, RZ, RZ, R17 ;  /* 0x000000ffff097224 */ /* 0x000fe200078e0011 */
[----:B------:R-:W-:Y:S01]  /*04c0*/  PRMT R11, R8, 0x9910, RZ ;  /* 0x00009910080b7816 */ /* 0x000fe200000000ff */
[----:B------:R-:W-:Y:S02]  /*04d0*/  IMAD.MOV.U32 R8, RZ, RZ, R10 ;  /* 0x000000ffff087224 */ /* 0x000fe400078e000a */
[----:B------:R-:W-:Y:S02]  /*04e0*/  IMAD R13, R2, R13, RZ ;  /* 0x0000000d020d7224 */ /* 0x000fe400078e02ff */
[----:B------:R-:W-:Y:S02]  /*04f0*/  IMAD R2, R9, UR4, RZ ;  /* 0x0000000409027c24 */ /* 0x000fe4000f8e02ff */
[----:B------:R-:W-:Y:S01]  /*0500*/  IMAD R11, R8, R11, RZ ;  /* 0x0000000b080b7224 */ /* 0x000fe200078e02ff */
[----:B0-----:R-:W-:Y:S06]  /*0510*/  @P1 BRA `(.L_x_14031) ;  /* 0x0000000000281947 */ /* 0x001fec0003800000 */
[----:B------:R-:W0:Y:S01]  /*0520*/  LDC.64 R8, c[0x0][0x228] ;  /* 0x00008a00ff087b82 */ /* 0x000e220000000a00 */
[----:B------:R-:W-:Y:S01]  /*0530*/  LEA R5, R12, R7, 0x9 ;  /* 0x000000070c057211 */ /* 0x000fe200078e48ff */
[----:B------:R-:W-:-:S05]  /*0540*/  VIADD R7, R7, 0x80 ;  /* 0x0000008007077836 */ /* 0x000fca0000000000 */
[----:B------:R-:W-:-:S13]  /*0550*/  ISETP.GE.AND P0, PT, R7, R0, PT ;  /* 0x000000000700720c */ /* 0x000fda0003f06270 */
[----:B------:R-:W-:Y:S01]  /*0560*/  @!P0 LEA R15, R12, R7, 0x9 ;  /* 0x000000070c0f8211 */ /* 0x000fe200078e48ff */
[----:B------:R-:W-:Y:S02]  /*0570*/  @!P0 VIADD R7, R7, 0x80 ;  /* 0x0000008007078836 */ /* 0x000fe40000000000 */
[----:B0-----:R-:W-:-:S04]  /*0580*/  IMAD.WIDE.U32 R4, R5, 0x2, R8 ;  /* 0x0000000205047825 */ /* 0x001fc800078e0008 */
[----:B------:R-:W-:Y:S01]  /*0590*/  @!P0 IMAD.WIDE.U32 R8, R15, 0x2, R8 ;  /* 0x000000020f088825 */ /* 0x000fe200078e0008 */
[----:B------:R0:W-:Y:S04]  /*05a0*/  STG.E.U16 desc[UR6][R4.64], R11 ;  /* 0x0000000b04007986 */ /* 0x0001e8000c101506 */
[----:B------:R0:W-:Y:S02]  /*05b0*/  @!P0 STG.E.U16 desc[UR6][R8.64], R13 ;  /* 0x0000000d08008986 */ /* 0x0001e4000c101506 */
.L_x_14031:
[----:B------:R-:W-:Y:S05]  /*05c0*/  BSYNC B0 ;  /* 0x0000000000007941 */ /* 0x000fea0003800000 */
.L_x_14030:
[----:B------:R-:W-:-:S13]  /*05d0*/  ISETP.GE.AND P0, PT, R7, R0, PT ;  /* 0x000000000700720c */ /* 0x000fda0003f06270 */
[----:B------:R-:W-:Y:S05]  /*05e0*/  @P0 EXIT ;  /* 0x000000000000094d */ /* 0x000fea0003800000 */
[----:B0-----:R-:W0:Y:S01]  /*05f0*/  LDC.64 R4, c[0x0][0x228] ;  /* 0x00008a00ff047b82 */ /* 0x001e220000000a00 */
[----:B-----5:R-:W-:Y:S02]  /*0600*/  PRMT R0, R3, 0x9910, RZ ;  /* 0x0000991003007816 */ /* 0x020fe400000000ff */
[----:B------:R-:W-:Y:S02]  /*0610*/  PRMT R9, R2, 0x9910, RZ ;  /* 0x0000991002097816 */ /* 0x000fe400000000ff */
[----:B------:R-:W-:-:S03]  /*0620*/  LEA R3, R12, R7, 0x9 ;  /* 0x000000070c037211 */ /* 0x000fc600078e48ff */
[----:B------:R-:W-:Y:S02]  /*0630*/  IMAD R9, R0, R9, RZ ;  /* 0x0000000900097224 */ /* 0x000fe400078e02ff */
[----:B0-----:R-:W-:-:S05]  /*0640*/  IMAD.WIDE.U32 R2, R3, 0x2, R4 ;  /* 0x0000000203027825 */ /* 0x001fca00078e0004 */
[----:B------:R-:W-:Y:S01]  /*0650*/  STG.E.U16 desc[UR6][R2.64], R9 ;  /* 0x0000000902007986 */ /* 0x000fe2000c101506 */
[----:B------:R-:W-:Y:S05]  /*0660*/  EXIT ;  /* 0x000000000000794d */ /* 0x000fea0003800000 */
.L_x_14032:
        /* <DEDUP_REMOVED lines=9> */
.L_x_24178:


//--------------------- .text._ZN2at6native29vectorized_elementwise_kernelILi2EZZZNS0_54_GLOBAL__N__d8c5977b_16_LinearAlgebra_cu_140f0503_289316addr_kernel_cudaERNS_14TensorIteratorERKN3c106ScalarES8_ENKUlvE_clEvENKUlvE3_clEvEUlsssE_St5arrayIPcLm4EEEEviT0_T1_ --------------------------
	.section	.text._ZN2at6native29vectorized_elementwise_kernelILi2EZZZNS0_54_GLOBAL__N__d8c5977b_16_LinearAlgebra_cu_140f0503_289316addr_kernel_cudaERNS_14TensorIteratorERKN3c106ScalarES8_ENKUlvE_clEvENKUlvE3_clEvEUlsssE_St5arrayIPcLm4EEEEviT0_T1_,"ax",@progbits
	.align	128
        .global         _ZN2at6native29vectorized_elementwise_kernelILi2EZZZNS0_54_GLOBAL__N__d8c5977b_16_LinearAlgebra_cu_140f0503_289316addr_kernel_cudaERNS_14TensorIteratorERKN3c106ScalarES8_ENKUlvE_clEvENKUlvE3_clEvEUlsssE_St5arrayIPcLm4EEEEviT0_T1_
        .type           _ZN2at6native29vectorized_elementwise_kernelILi2EZZZNS0_54_GLOBAL__N__d8c5977b_16_LinearAlgebra_cu_140f0503_289316addr_kernel_cudaERNS_14TensorIteratorERKN3c106ScalarES8_ENKUlvE_clEvENKUlvE3_clEvEUlsssE_St5arrayIPcLm4EEEEviT0_T1_,@function
        .size           _ZN2at6native29vectorized_elementwise_kernelILi2EZZZNS0_54_GLOBAL__N__d8c5977b_16_LinearAlgebra_cu_140f0503_289316addr_kernel_cudaERNS_14TensorIteratorERKN3c106ScalarES8_ENKUlvE_clEvENKUlvE3_clEvEUlsssE_St5arrayIPcLm4EEEEviT0_T1_,(.L_x_24179 - _ZN2at6native29vectorized_elementwise_kernelILi2EZZZNS0_54_GLOBAL__N__d8c5977b_16_LinearAlgebra_cu_140f0503_289316addr_kernel_cudaERNS_14TensorIteratorERKN3c106ScalarES8_ENKUlvE_clEvENKUlvE3_clEvEUlsssE_St5arrayIPcLm4EEEEviT0_T1_)
        .other          _ZN2at6native29vectorized_elementwise_kernelILi2EZZZNS0_54_GLOBAL__N__d8c5977b_16_LinearAlgebra_cu_140f0503_289316addr_kernel_cudaERNS_14TensorIteratorERKN3c106ScalarES8_ENKUlvE_clEvENKUlvE3_clEvEUlsssE_St5arrayIPcLm4EEEEviT0_T1_,@"STO_CUDA_ENTRY STV_DEFAULT"
_ZN2at6native29vectorized_elementwise_kernelILi2EZZZNS0_54_GLOBAL__N__d8c5977b_16_LinearAlgebra_cu_140f0503_289316addr_kernel_cudaERNS_14TensorIteratorERKN3c106ScalarES8_ENKUlvE_clEvENKUlvE3_clEvEUlsssE_St5arrayIPcLm4EEEEviT0_T1_:
.text._ZN2at6native29vectorized_elementwise_kernelILi2EZZZNS0_54_GLOBAL__N__d8c5977b_16_LinearAlgebra_cu_140f0503_289316addr_kernel_cudaERNS_14TensorIteratorERKN3c106ScalarES8_ENKUlvE_clEvENKUlvE3_clEvEUlsssE_St5arrayIPcLm4EEEEviT0_T1_:
[----:B------:R-:W-:Y:S01]  /*0000*/  LDC R1, c[0x0][0x28] ;  /* 0x00000a00ff017b82 */ /* 0x000fe20000000800 */
[----:B------:R-:W0:Y:S01]  /*0010*/  S2R R0, SR_CTAID.X ;  /* 0x0000000000007919 */ /* 0x000e220000002500 */
[----:B------:R-:W-:Y:S01]  /*0020*/  ULDC UR4, c[0x0][0x210] ;  /* 0x0000840000047ab9 */ /* 0x000fe20000000800 */
[----:B------:R-:W-:Y:S01]  /*0030*/  ULDC.64 UR6, c[0x0][0x208] ;  /* 0x0000820000067ab9 */ /* 0x000fe20000000a00 */
[----:B0-----:R-:W-:-:S05]  /*0040*/  IMAD.SHL.U32 R0, R0, 0x400, RZ ;  /* 0x0000040000007824 */ /* 0x001fca00078e00ff */
[----:B------:R-:W-:-:S04]  /*0050*/  IADD3 R2, -R0, UR4, RZ ;  /* 0x0000000400027c10 */ /* 0x000fc8000fffe1ff */
[----:B------:R-:W-:-:S13]  /*0060*/  ISETP.GE.U32.AND P0, PT, R2, 0x400, PT ;  /* 0x000004000200780c */ /* 0x000fda0003f06070 */
[----:B------:R-:W-:Y:S05]  /*0070*/  @!P0 BRA `(.L_x_14033) ;  /* 0x0000000400548947 */ /* 0x000fea0003800000 */
[----:B------:R-:W0:Y:S01]  /*0080*/  S2R R5, SR_TID.X ;  /* 0x0000000000057919 */ /* 0x000e220000002100 */
[----:B------:R-:W1:Y:S01]  /*0090*/  LDC.64 R2, c[0x0][0x238] ;  /* 0x00008e00ff027b82 */ /* 0x000e620000000a00 */
[----:B------:R-:W-:-:S07]  /*00a0*/  ULDC.U16 UR4, c[0x0][0x218] ;  /* 0x0000860000047ab9 */ /* 0x000fce0000000400 */
[----:B------:R-:W2:Y:S01]  /*00b0*/  LDC.64 R8, c[0x0][0x240] ;  /* 0x00009000ff087b82 */ /* 0x000ea20000000a00 */
[----:B-1----:R-:W-:-:S04]  /*00c0*/  IMAD.WIDE R2, R0, 0x2, R2 ;  /* 0x0000000200027825 */ /* 0x002fc800078e0202 */
[----:B0-----:R-:W-:-:S03]  /*00d0*/  IMAD.WIDE.U32 R6, R5, 0x4, R2 ;  /* 0x0000000405067825 */ /* 0x001fc600078e0002 */
[----:B------:R-:W0:Y:S01]  /*00e0*/  LDC.64 R2, c[0x0][0x228] ;  /* 0x00008a00ff027b82 */ /* 0x000e220000000a00 */
[----:B--2---:R-:W-:Y:S01]  /*00f0*/  IMAD.WIDE R8, R0, 0x2, R8 ;  /* 0x0000000200087825 */ /* 0x004fe200078e0208 */
[----:B------:R-:W2:Y:S04]  /*0100*/  LDG.E R4, desc[UR6][R6.64] ;  /* 0x0000000606047981 */ /* 0x000ea8000c1e1900 */
[----:B------:R-:W3:Y:S01]  /*0110*/  LDG.E R12, desc[UR6][R6.64+0x600] ;  /* 0x00060006060c7981 */ /* 0x000ee2000c1e1900 */
[----:B------:R-:W-:-:S03]  /*0120*/  IMAD.WIDE.U32 R14, R5, 0x4, R8 ;  /* 0x00000004050e7825 */ /* 0x000fc600078e0008 */
[----:B------:R-:W4:Y:S04]  /*0130*/  LDG.E R8, desc[UR6][R6.64+0x200] ;  /* 0x0002000606087981 */ /* 0x000f28000c1e1900 */
[----:B------:R-:W5:Y:S04]  /*0140*/  LDG.E R16, desc[UR6][R14.64] ;  /* 0x000000060e107981 */ /* 0x000f68000c1e1900 */
[----:B------:R-:W3:Y:S04]  /*0150*/  LDG.E R10, desc[UR6][R14.64+0x200] ;  /* 0x000200060e0a7981 */ /* 0x000ee8000c1e1900 */
[----:B------:R1:W3:Y:S04]  /*0160*/  LDG.E R9, desc[UR6][R6.64+0x400] ;  /* 0x0004000606097981 */ /* 0x0002e8000c1e1900 */
[----:B------:R-:W3:Y:S04]  /*0170*/  LDG.E R13, desc[UR6][R14.64+0x600] ;  /* 0x000600060e0d7981 */ /* 0x000ee8000c1e1900 */
[----:B------:R5:W3:Y:S01]  /*0180*/  LDG.E R11, desc[UR6][R14.64+0x400] ;  /* 0x000400060e0b7981 */ /* 0x000ae2000c1e1900 */
[----:B------:R-:W-:Y:S01]  /*0190*/  UPRMT UR4, UR4, 0x9910, URZ ;  /* 0x0000991004047896 */ /* 0x000fe2000800003f */
[----:B0-----:R-:W-:-:S04]  /*01a0*/  IMAD.WIDE.U32 R2, R0, 0x2, R2 ;  /* 0x0000000200027825 */ /* 0x001fc800078e0002 */
[----:B------:R-:W-:Y:S01]  /*01b0*/  IMAD.WIDE R2, R5, 0x4, R2 ;  /* 0x0000000405027825 */ /* 0x000fe200078e0202 */
[----:B--2---:R-:W-:-:S05]  /*01c0*/  PRMT R17, R4, 0xbb32, RZ ;  /* 0x0000bb3204117816 */ /* 0x004fca00000000ff */
[----:B-1----:R-:W-:Y:S01]  /*01d0*/  IMAD.MOV.U32 R6, RZ, RZ, R17 ;  /* 0x000000ffff067224 */ /* 0x002fe200078e0011 */
[----:B----4-:R-:W-:-:S03]  /*01e0*/  PRMT R18, R8, 0xbb32, RZ ;  /* 0x0000bb3208127816 */ /* 0x010fc600000000ff */
[----:B------:R-:W-:Y:S01]  /*01f0*/  IMAD R6, R6, UR4, RZ ;  /* 0x0000000406067c24 */ /* 0x000fe2000f8e02ff */
[----:B------:R-:W-:Y:S01]  /*0200*/  PRMT R4, R4, 0x9910, RZ ;  /* 0x0000991004047816 */ /* 0x000fe200000000ff */
[----:B------:R-:W-:Y:S01]  /*0210*/  IMAD.MOV.U32 R7, RZ, RZ, R18 ;  /* 0x000000ffff077224 */ /* 0x000fe200078e0012 */
[----:B-----5:R-:W-:-:S03]  /*0220*/  PRMT R19, R16, 0xbb32, RZ ;  /* 0x0000bb3210137816 */ /* 0x020fc600000000ff */
[----:B------:R-:W-:Y:S01]  /*0230*/  IMAD R4, R4, UR4, RZ ;  /* 0x0000000404047c24 */ /* 0x000fe2000f8e02ff */
[----:B------:R-:W-:Y:S01]  /*0240*/  PRMT R6, R6, 0x9910, RZ ;  /* 0x0000991006067816 */ /* 0x000fe200000000ff */
[----:B------:R-:W-:Y:S01]  /*0250*/  IMAD R7, R7, UR4, RZ ;  /* 0x0000000407077c24 */ /* 0x000fe2000f8e02ff */
[----:B------:R-:W-:Y:S02]  /*0260*/  MOV R14, R19 ;  /* 0x00000013000e7202 */ /* 0x000fe40000000f00 */
[----:B------:R-:W-:Y:S02]  /*0270*/  PRMT R15, R16, 0x9910, RZ ;  /* 0x00009910100f7816 */ /* 0x000fe400000000ff */
[----:B------:R-:W-:Y:S01]  /*0280*/  PRMT R17, R7, 0x9910, RZ ;  /* 0x0000991007117816 */ /* 0x000fe200000000ff */
[----:B------:R-:W-:Y:S01]  /*0290*/  IMAD.MOV.U32 R7, RZ, RZ, R6 ;  /* 0x000000ffff077224 */ /* 0x000fe200078e0006 */
[----:B------:R-:W-:Y:S02]  /*02a0*/  PRMT R4, R4, 0x9910, RZ ;  /* 0x0000991004047816 */ /* 0x000fe400000000ff */
[----:B---3--:R-:W-:Y:S01]  /*02b0*/  PRMT R16, R10, 0xbb32, RZ ;  /* 0x0000bb320a107816 */ /* 0x008fe200000000ff */
[----:B------:R-:W-:Y:S01]  /*02c0*/  IMAD R6, R14, R7, RZ ;  /* 0x000000070e067224 */ /* 0x000fe200078e02ff */
[----:B------:R-:W-:Y:S01]  /*02d0*/  PRMT R8, R8, 0x9910, RZ ;  /* 0x0000991008087816 */ /* 0x000fe200000000ff */
[----:B------:R-:W-:Y:S01]  /*02e0*/  IMAD R7, R15, R4, RZ ;  /* 0x000000040f077224 */ /* 0x000fe200078e02ff */
[C---:B------:R-:W-:Y:S01]  /*02f0*/  PRMT R0, R9.reuse, 0x9910, RZ ;  /* 0x0000991009007816 */ /* 0x040fe200000000ff */
[----:B------:R-:W-:Y:S01]  /*0300*/  IMAD R4, R16, R17, RZ ;  /* 0x0000001110047224 */ /* 0x000fe200078e02ff */
[----:B------:R-:W-:-:S02]  /*0310*/  PRMT R14, R9, 0xbb32, RZ ;  /* 0x0000bb32090e7816 */ /* 0x000fc400000000ff */
[C---:B------:R-:W-:Y:S02]  /*0320*/  PRMT R15, R12.reuse, 0x9910, RZ ;  /* 0x000099100c0f7816 */ /* 0x040fe400000000ff */
[----:B------:R-:W-:Y:S01]  /*0330*/  PRMT R16, R12, 0xbb32, RZ ;  /* 0x0000bb320c107816 */ /* 0x000fe200000000ff */
[----:B------:R-:W-:Y:S01]  /*0340*/  IMAD.MOV.U32 R12, RZ, RZ, R8 ;  /* 0x000000ffff0c7224 */ /* 0x000fe200078e0008 */
[C---:B------:R-:W-:Y:S02]  /*0350*/  PRMT R18, R13.reuse, 0xbb32, RZ ;  /* 0x0000bb320d127816 */ /* 0x040fe400000000ff */
[----:B------:R-:W-:Y:S01]  /*0360*/  PRMT R19, R13, 0x9910, RZ ;  /* 0x000099100d137816 */ /* 0x000fe200000000ff */
[----:B------:R-:W-:Y:S01]  /*0370*/  IMAD.MOV.U32 R13, RZ, RZ, R0 ;  /* 0x000000ffff0d7224 */ /* 0x000fe200078e0000 */
[----:B------:R-:W-:Y:S01]  /*0380*/  PRMT R10, R10, 0x9910, RZ ;  /* 0x000099100a0a7816 */ /* 0x000fe200000000ff */
[----:B------:R-:W-:Y:S01]  /*0390*/  IMAD R12, R12, UR4, RZ ;  /* 0x000000040c0c7c24 */ /* 0x000fe2000f8e02ff */
[C---:B------:R-:W-:Y:S01]  /*03a0*/  PRMT R9, R11.reuse, 0xbb32, RZ ;  /* 0x0000bb320b097816 */ /* 0x040fe200000000ff */
[----:B------:R-:W-:Y:S01]  /*03b0*/  IMAD R14, R14, UR4, RZ ;  /* 0x000000040e0e7c24 */ /* 0x000fe2000f8e02ff */
[----:B------:R-:W-:Y:S01]  /*03c0*/  PRMT R17, R11, 0x9910, RZ ;  /* 0x000099100b117816 */ /* 0x000fe200000000ff */
[----:B------:R-:W-:-:S02]  /*03d0*/  IMAD R13, R13, UR4, RZ ;  /* 0x000000040d0d7c24 */ /* 0x000fc4000f8e02ff */
[----:B------:R-:W-:Y:S02]  /*03e0*/  IMAD R16, R16, UR4, RZ ;  /* 0x0000000410107c24 */ /* 0x000fe4000f8e02ff */
[----:B------:R-:W-:Y:S01]  /*03f0*/  IMAD R15, R15, UR4, RZ ;  /* 0x000000040f0f7c24 */ /* 0x000fe2000f8e02ff */
[----:B------:R-:W-:Y:S01]  /*0400*/  MOV R8, R10 ;  /* 0x0000000a00087202 */ /* 0x000fe20000000f00 */
[----:B------:R-:W-:Y:S01]  /*0410*/  IMAD.MOV.U32 R11, RZ, RZ, R9 ;  /* 0x000000ffff0b7224 */ /* 0x000fe200078e0009 */
[----:B------:R-:W-:Y:S01]  /*0420*/  MOV R10, R17 ;  /* 0x00000011000a7202 */ /* 0x000fe20000000f00 */
[----:B------:R-:W-:Y:S01]  /*0430*/  IMAD.MOV.U32 R9, RZ, RZ, R18 ;  /* 0x000000ffff097224 */ /* 0x000fe200078e0012 */
[----:B------:R-:W-:Y:S02]  /*0440*/  PRMT R12, R12, 0x9910, RZ ;  /* 0x000099100c0c7816 */ /* 0x000fe400000000ff */
[----:B------:R-:W-:Y:S02]  /*0450*/  PRMT R14, R14, 0x9910, RZ ;  /* 0x000099100e0e7816 */ /* 0x000fe400000000ff */
[----:B------:R-:W-:-:S02]  /*0460*/  PRMT R17, R13, 0x9910, RZ ;  /* 0x000099100d117816 */ /* 0x000fc400000000ff */
[----:B------:R-:W-:Y:S02]  /*0470*/  PRMT R16, R16, 0x9910, RZ ;  /* 0x0000991010107816 */ /* 0x000fe400000000ff */
[----:B------:R-:W-:Y:S02]  /*0480*/  PRMT R18, R15, 0x9910, RZ ;  /* 0x000099100f127816 */ /* 0x000fe400000000ff */
[----:B------:R-:W-:Y:S01]  /*0490*/  MOV R13, R12 ;  /* 0x0000000c000d7202 */ /* 0x000fe20000000f00 */
[----:B------:R-:W-:Y:S01]  /*04a0*/  IMAD.MOV.U32 R12, RZ, RZ, R14 ;  /* 0x000000ffff0c7224 */ /* 0x000fe200078e000e */
[----:B------:R-:W-:Y:S01]  /*04b0*/  MOV R14, R16 ;  /* 0x00000010000e7202 */ /* 0x000fe20000000f00 */
[----:B------:R-:W-:Y:S02]  /*04c0*/  IMAD.MOV.U32 R15, RZ, RZ, R17 ;  /* 0x000000ffff0f7224 */ /* 0x000fe400078e0011 */
[----:B------:R-:W-:Y:S02]  /*04d0*/  IMAD.MOV.U32 R0, RZ, RZ, R19 ;  /* 0x000000ffff007224 */ /* 0x000fe400078e0013 */
[----:B------:R-:W-:-:S02]  /*04e0*/  IMAD.MOV.U32 R17, RZ, RZ, R18 ;  /* 0x000000ffff117224 */ /* 0x000fc400078e0012 */
[----:B------:R-:W-:Y:S02]  /*04f0*/  IMAD R13, R8, R13, RZ ;  /* 0x0000000d080d7224 */ /* 0x000fe400078e02ff */
[----:B------:R-:W-:Y:S02]  /*0500*/  IMAD R11, R11, R12, RZ ;  /* 0x0000000c0b0b7224 */ /* 0x000fe400078e02ff */
[----:B------:R-:W-:Y:S02]  /*0510*/  IMAD R10, R10, R15, RZ ;  /* 0x0000000f0a0a7224 */ /* 0x000fe400078e02ff */
[----:B------:R-:W-:Y:S02]  /*0520*/  IMAD R9, R9, R14, RZ ;  /* 0x0000000e09097224 */ /* 0x000fe400078e02ff */
[----:B------:R-:W-:Y:S01]  /*0530*/  IMAD R0, R0, R17, RZ ;  /* 0x0000001100007224 */ /* 0x000fe200078e02ff */
[----:B------:R-:W-:Y:S02]  /*0540*/  PRMT R7, R7, 0x5410, R6 ;  /* 0x0000541007077816 */ /* 0x000fe40000000006 */
[----:B------:R-:W-:-:S02]  /*0550*/  PRMT R13, R13, 0x5410, R4 ;  /* 0x000054100d0d7816 */ /* 0x000fc40000000004 */
[----:B------:R-:W-:Y:S02]  /*0560*/  PRMT R11, R10, 0x5410, R11 ;  /* 0x000054100a0b7816 */ /* 0x000fe4000000000b */
[----:B------:R-:W-:Y:S01]  /*0570*/  PRMT R9, R0, 0x5410, R9 ;  /* 0x0000541000097816 */ /* 0x000fe20000000009 */
[----:B------:R-:W-:Y:S04]  /*0580*/  STG.E desc[UR6][R2.64], R7 ;  /* 0x0000000702007986 */ /* 0x000fe8000c101906 */
[----:B------:R-:W-:Y:S04]  /*0590*/  STG.E desc[UR6][R2.64+0x200], R13 ;  /* 0x0002000d02007986 */ /* 0x000fe8000c101906 */
[----:B------:R-:W-:Y:S04]  /*05a0*/  STG.E desc[UR6][R2.64+0x400], R11 ;  /* 0x0004000b02007986 */ /* 0x000fe8000c101906 */
[----:B------:R-:W-:Y:S01]  /*05b0*/  STG.E desc[UR6][R2.64+0x600], R9 ;  /* 0x0006000902007986 */ /* 0x000fe2000c101906 */
[----:B------:R-:W-:Y:S05]  /*05c0*/  EXIT ;  /* 0x000000000000794d */ /* 0x000fea0003800000 */
.L_x_14033:
[----:B------:R-:W0:Y:S01]  /*05d0*/  S2R R7, SR_TID.X ;  /* 0x0000000000077919 */ /* 0x000e220000002100 */
[----:B------:R-:W-:Y:S01]  /*05e0*/  PRMT R10, RZ, 0x7610, R10 ;  /* 0x00007610ff0a7816 */ /* 0x000fe2000000000a */
[----:B------:R-:W-:Y:S01]  /*05f0*/  ULDC.U16 UR4, c[0x0][0x218] ;  /* 0x0000860000047ab9 */ /* 0x000fe20000000400 */
[----:B------:R-:W-:Y:S02]  /*0600*/  PRMT R23, RZ, 0x7610, R23 ;  /* 0x00007610ff177816 */ /* 0x000fe40000000017 */
[----:B0-----:R-:W-:Y:S01]  /*0610*/  ISETP.GE.AND P0, PT, R7, R2, PT ;  /* 0x000000020700720c */ /* 0x001fe20003f06270 */
[----:B------:R-:W-:-:S12]  /*0620*/  IMAD.MOV.U32 R17, RZ, RZ, R7 ;  /* 0x000000ffff117224 */ /* 0x000fd800078e0007 */
[----:B------:R-:W-:Y:S01]  /*0630*/  @!P0 IADD3 R19, R0, R17, RZ ;  /* 0x0000001100138210 */ /* 0x000fe20007ffe0ff */
[----:B------:R-:W-:Y:S01]  /*0640*/  @!P0 VIADD R17, R17, 0x80 ;  /* 0x0000008011118836 */ /* 0x000fe20000000000 */
[----:B------:R-:W0:Y:S04]  /*0650*/  @!P0 LDC.64 R14, c[0x0][0x238] ;  /* 0x00008e00ff0e8b82 */ /* 0x000e280000000a00 */
[----:B------:R-:W-:-:S04]  /*0660*/  ISETP.GE.AND P5, PT, R17, R2, PT ;  /* 0x000000021100720c */ /* 0x000fc80003fa6270 */
[----:B------:R-:W1:Y:S09]  /*0670*/  @!P0 LDC.64 R8, c[0x0][0x240] ;  /* 0x00009000ff088b82 */ /* 0x000e720000000a00 */
[----:B------:R-:W-:Y:S01]  /*0680*/  @!P5 IMAD.IADD R3, R0, 0x1, R17 ;  /* 0x000000010003d824 */ /* 0x000fe200078e0211 */
[----:B------:R-:W-:Y:S01]  /*0690*/  @!P5 IADD3 R17, R17, 0x80, RZ ;  /* 0x000000801111d810 */ /* 0x000fe20007ffe0ff */
[----:B------:R-:W2:Y:S03]  /*06a0*/  @!P5 LDC.64 R28, c[0x0][0x238] ;  /* 0x00008e00ff1cdb82 */ /* 0x000ea60000000a00 */
[----:B------:R-:W-:Y:S01]  /*06b0*/  ISETP.GE.AND P6, PT, R17, R2, PT ;  /* 0x000000021100720c */ /* 0x000fe20003fc6270 */
[----:B0-----:R-:W-:-:S04]  /*06c0*/  @!P0 IMAD.WIDE.U32 R14, R19, 0x2, R14 ;  /* 0x00000002130e8825 */ /* 0x001fc800078e000e */
[----:B------:R-:W0:Y:S01]  /*06d0*/  @!P5 LDC.64 R20, c[0x0][0x240] ;  /* 0x00009000ff14db82 */ /* 0x000e220000000a00 */
[----:B------:R-:W3:Y:S01]  /*06e0*/  @!P0 LDG.E.U16 R10, desc[UR6][R14.64] ;  /* 0x000000060e0a8981 */ /* 0x000ee2000c1e1500 */
[----:B-1----:R-:W-:-:S06]  /*06f0*/  @!P0 IMAD.WIDE.U32 R8, R19, 0x2, R8 ;  /* 0x0000000213088825 */ /* 0x002fcc00078e0008 */
[----:B------:R-:W1:Y:S01]  /*0700*/  @!P6 LDC.64 R12, c[0x0][0x238] ;  /* 0x00008e00ff0ceb82 */ /* 0x000e620000000a00 */
[----:B------:R-:W-:Y:S01]  /*0710*/  @!P6 IMAD.IADD R11, R0, 0x1, R17 ;  /* 0x00000001000be824 */ /* 0x000fe200078e0211 */
[----:B------:R4:W5:Y:S01]  /*0720*/  @!P0 LDG.E.U16 R23, desc[UR6][R8.64] ;  /* 0x0000000608178981 */ /* 0x000962000c1e1500 */
[----:B------:R-:W-:-:S05]  /*0730*/  @!P6 VIADD R17, R17, 0x80 ;  /* 0x000000801111e836 */ /* 0x000fca0000000000 */
[----:B------:R-:W-:Y:S01]  /*0740*/  ISETP.GE.AND P1, PT, R17, R2, PT ;  /* 0x000000021100720c */ /* 0x000fe20003f26270 */
[----:B------:R-:W2:-:S12]  /*0750*/  @!P6 LDC.64 R26, c[0x0][0x240] ;  /* 0x00009000ff1aeb82 */ /* 0x000e980000000a00 */
[C---:B------:R-:W-:Y:S01]  /*0760*/  @!P1 IADD3 R5, R0.reuse, R17, RZ ;  /* 0x0000001100059210 */ /* 0x040fe20007ffe0ff */
[----:B------:R-:W-:Y:S01]  /*0770*/  @!P1 VIADD R17, R17, 0x80 ;  /* 0x0000008011119836 */ /* 0x000fe20000000000 */
[----:B------:R-:W0:Y:S04]  /*0780*/  @!P1 LDC.64 R18, c[0x0][0x238] ;  /* 0x00008e00ff129b82 */ /* 0x000e280000000a00 */
[----:B------:R-:W-:Y:S01]  /*0790*/  ISETP.GE.AND P2, PT, R17, R2, PT ;  /* 0x000000021100720c */ /* 0x000fe20003f46270 */
[----:B-1----:R-:W-:Y:S01]  /*07a0*/  @!P6 IMAD.WIDE.U32 R12, R11, 0x2, R12 ;  /* 0x000000020b0ce825 */ /* 0x002fe200078e000c */
[----:B----4-:R-:W-:Y:S02]  /*07b0*/  PRMT R9, RZ, 0x7610, R9 ;  /* 0x00007610ff097816 */ /* 0x010fe40000000009 */
[----:B------:R-:W1:Y:S09]  /*07c0*/  @!P1 LDC.64 R14, c[0x0][0x240] ;  /* 0x00009000ff0e9b82 */ /* 0x000e720000000a00 */
[----:B------:R-:W-:Y:S01]  /*07d0*/  @!P2 IMAD.IADD R25, R0, 0x1, R17 ;  /* 0x000000010019a824 */ /* 0x000fe200078e0211 */
[----:B------:R-:W-:-:S04]  /*07e0*/  @!P2 IADD3 R17, R17, 0x80, RZ ;  /* 0x000000801111a810 */ /* 0x000fc80007ffe0ff */
[----:B------:R-:W-:Y:S01]  /*07f0*/  ISETP.GE.AND P3, PT, R17, R2, PT ;  /* 0x000000021100720c */ /* 0x000fe20003f66270 */
[----:B--2---:R-:W-:Y:S01]  /*0800*/  @!P6 IMAD.WIDE.U32 R26, R11, 0x2, R26 ;  /* 0x000000020b1ae825 */ /* 0x004fe200078e001a */
[----:B------:R-:W-:-:S03]  /*0810*/  PRMT R11, RZ, 0x7610, R11 ;  /* 0x00007610ff0b7816 */ /* 0x000fc6000000000b */
[----:B------:R-:W-:-:S03]  /*0820*/  @!P5 IMAD.WIDE.U32 R28, R3, 0x2, R28 ;  /* 0x00000002031cd825 */ /* 0x000fc600078e001c */
[----:B------:R2:W4:Y:S05]  /*0830*/  @!P6 LDG.E.U16 R11, desc[UR6][R12.64] ;  /* 0x000000060c0be981 */ /* 0x00052a000c1e1500 */
[----:B------:R-:W-:Y:S02]  /*0840*/  @!P3 IMAD.IADD R6, R0, 0x1, R17 ;  /* 0x000000010006b824 */ /* 0x000fe400078e0211 */
[----:B------:R-:W-:Y:S02]  /*0850*/  @!P3 VIADD R17, R17, 0x80 ;  /* 0x000000801111b836 */ /* 0x000fe40000000000 */
[----:B0-----:R-:W-:Y:S01]  /*0860*/  @!P5 IMAD.WIDE.U32 R20, R3, 0x2, R20 ;  /* 0x000000020314d825 */ /* 0x001fe200078e0014 */
[----:B------:R-:W-:Y:S01]  /*0870*/  PRMT R3, RZ, 0x7610, R3 ;  /* 0x00007610ff037816 */ /* 0x000fe20000000003 */
[----:B--2---:R-:W0:Y:S01]  /*0880*/  @!P3 LDC.64 R12, c[0x0][0x238] ;  /* 0x00008e00ff0cbb82 */ /* 0x004e220000000a00 */
[----:B------:R-:W-:-:S02]  /*0890*/  ISETP.GE.AND P4, PT, R17, R2, PT ;  /* 0x000000021100720c */ /* 0x000fc40003f86270 */
[----:B------:R2:W4:Y:S04]  /*08a0*/  @!P5 LDG.E.U16 R9, desc[UR6][R20.64] ;  /* 0x000000061409d981 */ /* 0x000528000c1e1500 */
[----:B------:R2:W4:Y:S02]  /*08b0*/  @!P5 LDG.E.U16 R3, desc[UR6][R28.64] ;  /* 0x000000061c03d981 */ /* 0x000524000c1e1500 */
[----:B--2---:R-:W2:Y:S05]  /*08c0*/  @!P2 LDC.64 R20, c[0x0][0x240] ;  /* 0x00009000ff14ab82 */ /* 0x004eaa0000000a00 */
[----:B------:R-:W-:Y:S01]  /*08d0*/  @!P4 IADD3 R8, R0, R17, RZ ;  /* 0x000000110008c210 */ /* 0x000fe20007ffe0ff */
[----:B------:R-:W-:-:S02]  /*08e0*/  @!P4 VIADD R17, R17, 0x80 ;  /* 0x000000801111c836 */ /* 0x000fc40000000000 */
[----:B------:R-:W2:Y:S01]  /*08f0*/  @!P2 LDC.64 R28, c[0x0][0x238] ;  /* 0x00008e00ff1cab82 */ /* 0x000ea20000000a00 */
[----:B------:R-:W-:Y:S02]  /*0900*/  PRMT R4, RZ, 0x7610, R4 ;  /* 0x00007610ff047816 */ /* 0x000fe40000000004 */
[----:B------:R-:W-:Y:S01]  /*0910*/  ISETP.GE.AND P5, PT, R17, R2, PT ;  /* 0x000000021100720c */ /* 0x000fe20003fa6270 */
[C---:B------:R-:W-:Y:S01]  /*0920*/  @!P1 IMAD.WIDE.U32 R18, R5.reuse, 0x2, R18 ;  /* 0x0000000205129825 */ /* 0x040fe200078e0012 */
[----:B------:R-:W-:Y:S02]  /*0930*/  PRMT R22, RZ, 0x7610, R22 ;  /* 0x00007610ff167816 */ /* 0x000fe40000000016 */
[----:B------:R0:W4:Y:S01]  /*0940*/  @!P6 LDG.E.U16 R4, desc[UR6][R26.64] ;  /* 0x000000061a04e981 */ /* 0x000122000c1e1500 */
[----:B-1----:R-:W-:Y:S01]  /*0950*/  @!P1 IMAD.WIDE.U32 R14, R5, 0x2, R14 ;  /* 0x00000002050e9825 */ /* 0x002fe200078e000e */
[----:B------:R-:W-:Y:S02]  /*0960*/  PRMT R5, RZ, 0x7610, R5 ;  /* 0x00007610ff057816 */ /* 0x000fe40000000005 */
[----:B------:R1:W4:Y:S01]  /*0970*/  @!P1 LDG.E.U16 R22, desc[UR6][R18.64] ;  /* 0x0000000612169981 */ /* 0x000322000c1e1500 */
[----:B0-----:R-:W-:-:S03]  /*0980*/  @!P3 IMAD.WIDE.U32 R12, R6, 0x2, R12 ;  /* 0x00000002060cb825 */ /* 0x001fc600078e000c */
[----:B------:R0:W4:Y:S01]  /*0990*/  @!P1 LDG.E.U16 R5, desc[UR6][R14.64] ;  /* 0x000000060e059981 */ /* 0x000122000c1e1500 */
[----:B------:R-:W-:Y:S01]  /*09a0*/  PRMT R26, RZ, 0x7610, R26 ;  /* 0x00007610ff1a7816 */ /* 0x000fe2000000001a */
[----:B-1----:R-:W1:Y:S01]  /*09b0*/  @!P4 LDC.64 R18, c[0x0][0x238] ;  /* 0x00008e00ff12cb82 */ /* 0x002e620000000a00 */
[----:B--2---:R-:W-:-:S04]  /*09c0*/  @!P2 IMAD.WIDE.U32 R20, R25, 0x2, R20 ;  /* 0x000000021914a825 */ /* 0x004fc800078e0014 */
[----:B------:R2:W4:Y:S01]  /*09d0*/  @!P3 LDG.E.U16 R26, desc[UR6][R12.64] ;  /* 0x000000060c1ab981 */ /* 0x000522000c1e1500 */
[----:B------:R-:W-:Y:S01]  /*09e0*/  @!P2 IMAD.WIDE.U32 R28, R25, 0x2, R28 ;  /* 0x00000002191ca825 */ /* 0x000fe200078e001c */
[----:B------:R-:W-:Y:S01]  /*09f0*/  PRMT R25, RZ, 0x7610, R25 ;  /* 0x00007610ff197816 */ /* 0x000fe20000000019 */
[----:B0-----:R-:W0:Y:S02]  /*0a00*/  @!P5 LDC.64 R14, c[0x0][0x238] ;  /* 0x00008e00ff0edb82 */ /* 0x001e240000000a00 */
[----:B------:R-:W-:-:S03]  /*0a10*/  @!P5 IMAD.IADD R27, R0, 0x1, R17 ;  /* 0x00000001001bd824 */ /* 0x000fc600078e0211 */
[----:B------:R2:W4:Y:S03]  /*0a20*/  @!P2 LDG.E.U16 R25, desc[UR6][R20.64] ;  /* 0x000000061419a981 */ /* 0x000526000c1e1500 */
[----:B--2---:R-:W2:Y:S01]  /*0a30*/  @!P3 LDC.64 R12, c[0x0][0x240] ;  /* 0x00009000ff0cbb82 */ /* 0x004ea20000000a00 */
[----:B------:R-:W-:-:S06]  /*0a40*/  PRMT R24, RZ, 0x7610, R24 ;  /* 0x00007610ff187816 */ /* 0x000fcc0000000018 */
[----:B------:R1:W4:Y:S01]  /*0a50*/  @!P2 LDG.E.U16 R24, desc[UR6][R28.64] ;  /* 0x000000061c18a981 */ /* 0x000322000c1e1500 */
[----:B------:R-:W2:Y:S08]  /*0a60*/  @!P4 LDC.64 R16, c[0x0][0x240] ;  /* 0x00009000ff10cb82 */ /* 0x000eb00000000a00 */
[----:B------:R-:W2:Y:S01]  /*0a70*/  @!P5 LDC.64 R20, c[0x0][0x240] ;  /* 0x00009000ff14db82 */ /* 0x000ea20000000a00 */
[----:B-1----:R-:W-:Y:S01]  /*0a80*/  PRMT R28, RZ, 0x7610, R28 ;  /* 0x00007610ff1c7816 */ /* 0x002fe2000000001c */
[----:B------:R-:W-:Y:S01]  /*0a90*/  @!P4 IMAD.WIDE.U32 R18, R8, 0x2, R18 ;  /* 0x000000020812c825 */ /* 0x000fe200078e0012 */
[----:B------:R-:W-:-:S03]  /*0aa0*/  PRMT R29, RZ, 0x7610, R29 ;  /* 0x00007610ff1d7816 */ /* 0x000fc6000000001d */
[C---:B0-----:R-:W-:Y:S01]  /*0ab0*/  @!P5 IMAD.WIDE.U32 R14, R27.reuse, 0x2, R14 ;  /* 0x000000021b0ed825 */ /* 0x041fe200078e000e */
[----:B------:R-:W4:Y:S03]  /*0ac0*/  @!P4 LDG.E.U16 R28, desc[UR6][R18.64] ;  /* 0x00000006121cc981 */ /* 0x000f26000c1e1500 */
[----:B--2---:R-:W-:Y:S01]  /*0ad0*/  @!P3 IMAD.WIDE.U32 R12, R6, 0x2, R12 ;  /* 0x00000002060cb825 */ /* 0x004fe200078e000c */
[----:B------:R-:W-:Y:S01]  /*0ae0*/  PRMT R6, RZ, 0x7610, R6 ;  /* 0x00007610ff067816 */ /* 0x000fe20000000006 */
[----:B------:R0:W2:Y:S02]  /*0af0*/  @!P5 LDG.E.U16 R29, desc[UR6][R14.64] ;  /* 0x000000060e1dd981 */ /* 0x0000a4000c1e1500 */
[----:B------:R-:W-:Y:S01]  /*0b00*/  @!P4 IMAD.WIDE.U32 R16, R8, 0x2, R16 ;  /* 0x000000020810c825 */ /* 0x000fe200078e0010 */
[----:B------:R-:W-:Y:S02]  /*0b10*/  PRMT R8, RZ, 0x7610, R8 ;  /* 0x00007610ff087816 */ /* 0x000fe40000000008 */
[----:B------:R1:W2:Y:S04]  /*0b20*/  @!P3 LDG.E.U16 R6, desc[UR6][R12.64] ;  /* 0x000000060c06b981 */ /* 0x0002a8000c1e1500 */
[----:B------:R4:W2:Y:S01]  /*0b30*/  @!P4 LDG.E.U16 R8, desc[UR6][R16.64] ;  /* 0x000000061008c981 */ /* 0x0008a2000c1e1500 */
[----:B------:R-:W-:Y:S01]  /*0b40*/  @!P5 IMAD.WIDE.U32 R20, R27, 0x2, R20 ;  /* 0x000000021b14d825 */ /* 0x000fe200078e0014 */
[----:B------:R-:W-:-:S02]  /*0b50*/  PRMT R27, RZ, 0x7610, R27 ;  /* 0x00007610ff1b7816 */ /* 0x000fc4000000001b */
[----:B0-----:R-:W-:Y:S01]  /*0b60*/  IADD3 R14, R7, 0x80, RZ ;  /* 0x00000080070e7810 */ /* 0x001fe20007ffe0ff */
[----:B-1----:R-:W0:Y:S03]  /*0b70*/  @!P0 LDC.64 R12, c[0x0][0x228] ;  /* 0x00008a00ff0c8b82 */ /* 0x002e260000000a00 */
[----:B------:R-:W2:Y:S01]  /*0b80*/  @!P5 LDG.E.U16 R27, desc[UR6][R20.64] ;  /* 0x00000006141bd981 */ /* 0x000ea2000c1e1500 */
[----:B------:R-:W-:Y:S01]  /*0b90*/  UPRMT UR4, UR4, 0x9910, URZ ;  /* 0x0000991004047896 */ /* 0x000fe2000800003f */
[--C-:B------:R-:W-:Y:S02]  /*0ba0*/  IMAD.MOV.U32 R15, RZ, RZ, R7.reuse ;  /* 0x000000ffff0f7224 */ /* 0x100fe400078e0007 */
[----:B------:R-:W-:Y:S02]  /*0bb0*/  @!P0 IMAD.MOV.U32 R15, RZ, RZ, R14 ;  /* 0x000000ffff0f8224 */ /* 0x000fe400078e000e */
[----:B------:R-:W-:-:S04]  /*0bc0*/  @!P0 IMAD.IADD R7, R0, 0x1, R7 ;  /* 0x0000000100078824 */ /* 0x000fc800078e0207 */
[----:B0-----:R-:W-:Y:S01]  /*0bd0*/  @!P0 IMAD.WIDE.U32 R12, R7, 0x2, R12 ;  /* 0x00000002070c8825 */ /* 0x001fe200078e000c */
[----:B------:R-:W-:Y:S04]  /*0be0*/  BSSY B0, `(.L_x_14034) ;  /* 0x0000063000007945 */ /* 0x000fe80003800000 */
[----:B------:R-:W-:Y:S01]  /*0bf0*/  BSSY B1, `(.L_x_14035) ;  /* 0x000005b000017945 */ /* 0x000fe20003800000 */
[----:B---3--:R-:W-:Y:S02]  /*0c00*/  PRMT R10, R10, 0x9910, RZ ;  /* 0x000099100a0a7816 */ /* 0x008fe400000000ff */
[----:B-----5:R-:W-:Y:S02]  /*0c10*/  PRMT R23, R23, 0x9910, RZ ;  /* 0x0000991017177816 */ /* 0x020fe400000000ff */
[----:B----4-:R-:W-:Y:S01]  /*0c20*/  PRMT R14, R3, 0x9910, RZ ;  /* 0x00009910030e7816 */ /* 0x010fe200000000ff */
[----:B------:R-:W-:Y:S01]  /*0c30*/  IMAD R3, R10, UR4, RZ ;  /* 0x000000040a037c24 */ /* 0x000fe2000f8e02ff */
[----:B------:R-:W-:-:S02]  /*0c40*/  PRMT R10, R11, 0x9910, RZ ;  /* 0x000099100b0a7816 */ /* 0x000fc400000000ff */
[----:B------:R-:W-:Y:S02]  /*0c50*/  MOV R11, R14 ;  /* 0x0000000e000b7202 */ /* 0x000fe40000000f00 */
[----:B------:R-:W-:Y:S02]  /*0c60*/  PRMT R14, R3, 0x9910, RZ ;  /* 0x00009910030e7816 */ /* 0x000fe400000000ff */
[----:B------:R-:W-:Y:S01]  /*0c70*/  PRMT R16, R9, 0x9910, RZ ;  /* 0x0000991009107816 */ /* 0x000fe200000000ff */
[----:B------:R-:W-:Y:S02]  /*0c80*/  IMAD R11, R11, UR4, RZ ;  /* 0x000000040b0b7c24 */ /* 0x000fe4000f8e02ff */
[----:B------:R-:W-:Y:S01]  /*0c90*/  IMAD R9, R10, UR4, RZ ;  /* 0x000000040a097c24 */ /* 0x000fe2000f8e02ff */
[----:B------:R-:W-:Y:S02]  /*0ca0*/  MOV R10, R14 ;  /* 0x0000000e000a7202 */ /* 0x000fe40000000f00 */
[----:B------:R-:W-:Y:S01]  /*0cb0*/  PRMT R11, R11, 0x9910, RZ ;  /* 0x000099100b0b7816 */ /* 0x000fe200000000ff */
[----:B------:R-:W-:Y:S01]  /*0cc0*/  IMAD.MOV.U32 R3, RZ, RZ, R23 ;  /* 0x000000ffff037224 */ /* 0x000fe200078e0017 */
[----:B------:R-:W-:Y:S01]  /*0cd0*/  PRMT R14, R4, 0x9910, RZ ;  /* 0x00009910040e7816 */ /* 0x000fe200000000ff */
[----:B------:R-:W-:Y:S01]  /*0ce0*/  IMAD.MOV.U32 R4, RZ, RZ, R16 ;  /* 0x000000ffff047224 */ /* 0x000fe200078e0010 */
[----:B------:R-:W-:Y:S01]  /*0cf0*/  PRMT R16, R9, 0x9910, RZ ;  /* 0x0000991009107816 */ /* 0x000fe200000000ff */
[----:B------:R-:W-:Y:S01]  /*0d00*/  IMAD.MOV.U32 R9, RZ, RZ, R11 ;  /* 0x000000ffff097224 */ /* 0x000fe200078e000b */
[----:B------:R-:W-:Y:S01]  /*0d10*/  MOV R11, R14 ;  /* 0x0000000e000b7202 */ /* 0x000fe20000000f00 */
[----:B------:R-:W-:-:S02]  /*0d20*/  IMAD R17, R3, R10, RZ ;  /* 0x0000000a03117224 */ /* 0x000fc400078e02ff */
[----:B------:R-:W-:Y:S02]  /*0d30*/  IMAD.MOV.U32 R14, RZ, RZ, R16 ;  /* 0x000000ffff0e7224 */ /* 0x000fe400078e0010 */
[----:B------:R-:W-:Y:S01]  /*0d40*/  IMAD R3, R4, R9, RZ ;  /* 0x0000000904037224 */ /* 0x000fe200078e02ff */
[----:B------:R-:W-:Y:S01]  /*0d50*/  PRMT R22, R22, 0x9910, RZ ;  /* 0x0000991016167816 */ /* 0x000fe200000000ff */
[----:B------:R-:W-:Y:S01]  /*0d60*/  IMAD R4, R11, R14, RZ ;  /* 0x0000000e0b047224 */ /* 0x000fe200078e02ff */
[----:B------:R0:W-:Y:S01]  /*0d70*/  @!P0 STG.E.U16 desc[UR6][R12.64], R17 ;  /* 0x000000110c008986 */ /* 0x0001e2000c101506 */
[----:B------:R-:W-:Y:S02]  /*0d80*/  PRMT R11, R26, 0x9910, RZ ;  /* 0x000099101a0b7816 */ /* 0x000fe400000000ff */
[----:B------:R-:W-:Y:S01]  /*0d90*/  IMAD.MOV.U32 R9, RZ, RZ, R22 ;  /* 0x000000ffff097224 */ /* 0x000fe200078e0016 */
[----:B------:R-:W-:Y:S02]  /*0da0*/  ISETP.GE.AND P0, PT, R15, R2, PT ;  /* 0x000000020f00720c */ /* 0x000fe40003f06270 */
[----:B------:R-:W-:Y:S01]  /*0db0*/  PRMT R10, R5, 0x9910, RZ ;  /* 0x00009910050a7816 */ /* 0x000fe200000000ff */
[----:B------:R-:W-:Y:S01]  /*0dc0*/  IMAD R5, R9, UR4, RZ ;  /* 0x0000000409057c24 */ /* 0x000fe2000f8e02ff */
[----:B------:R-:W-:-:S05]  /*0dd0*/  PRMT R7, R24, 0x9910, RZ ;  /* 0x0000991018077816 */ /* 0x000fca00000000ff */
[----:B------:R-:W-:-:S05]  /*0de0*/  IMAD R7, R7, UR4, RZ ;  /* 0x0000000407077c24 */ /* 0x000fca000f8e02ff */
[----:B0-----:R-:W-:Y:S01]  /*0df0*/  PRMT R12, R7, 0x9910, RZ ;  /* 0x00009910070c7816 */ /* 0x001fe200000000ff */
[----:B------:R-:W-:Y:S01]  /*0e00*/  IMAD R7, R11, UR4, RZ ;  /* 0x000000040b077c24 */ /* 0x000fe2000f8e02ff */
[----:B------:R-:W-:Y:S02]  /*0e10*/  PRMT R28, R28, 0x9910, RZ ;  /* 0x000099101c1c7816 */ /* 0x000fe400000000ff */
[----:B--2---:R-:W-:-:S03]  /*0e20*/  PRMT R13, R29, 0x9910, RZ ;  /* 0x000099101d0d7816 */ /* 0x004fc600000000ff */
[----:B------:R-:W-:Y:S01]  /*0e30*/  IMAD.MOV.U32 R11, RZ, RZ, R28 ;  /* 0x000000ffff0b7224 */ /* 0x000fe200078e001c */
[----:B------:R-:W-:Y:S02]  /*0e40*/  PRMT R16, R7, 0x9910, RZ ;  /* 0x0000991007107816 */ /* 0x000fe400000000ff */
[----:B------:R-:W-:Y:S01]  /*0e50*/  PRMT R14, R6, 0x9910, RZ ;  /* 0x00009910060e7816 */ /* 0x000fe200000000ff */
[----:B------:R-:W-:Y:S02]  /*0e60*/  IMAD R6, R11, UR4, RZ ;  /* 0x000000040b067c24 */ /* 0x000fe4000f8e02ff */
[----:B------:R-:W-:Y:S01]  /*0e70*/  IMAD R7, R13, UR4, RZ ;  /* 0x000000040d077c24 */ /* 0x000fe2000f8e02ff */
[----:B------:R-:W-:Y:S02]  /*0e80*/  MOV R9, R10 ;  /* 0x0000000a00097202 */ /* 0x000fe40000000f00 */
[----:B------:R-:W-:Y:S01]  /*0e90*/  PRMT R8, R8, 0x9910, RZ ;  /* 0x0000991008087816 */ /* 0x000fe200000000ff */
[----:B------:R-:W-:Y:S01]  /*0ea0*/  IMAD.MOV.U32 R11, RZ, RZ, R14 ;  /* 0x000000ffff0b7224 */ /* 0x000fe200078e000e */
[----:B------:R-:W-:-:S02]  /*0eb0*/  PRMT R10, R5, 0x9910, RZ ;  /* 0x00009910050a7816 */ /* 0x000fc400000000ff */
[----:B------:R-:W-:Y:S02]  /*0ec0*/  PRMT R5, R25, 0x9910, RZ ;  /* 0x0000991019057816 */ /* 0x000fe400000000ff */
[----:B------:R-:W-:Y:S02]  /*0ed0*/  MOV R14, R16 ;  /* 0x00000010000e7202 */ /* 0x000fe40000000f00 */
[----:B------:R-:W-:Y:S01]  /*0ee0*/  PRMT R13, R6, 0x9910, RZ ;  /* 0x00009910060d7816 */ /* 0x000fe200000000ff */
[----:B------:R-:W-:Y:S01]  /*0ef0*/  IMAD.MOV.U32 R6, RZ, RZ, R8 ;  /* 0x000000ffff067224 */ /* 0x000fe200078e0008 */
[----:B------:R-:W-:Y:S02]  /*0f00*/  PRMT R16, R27, 0x9910, RZ ;  /* 0x000099101b107816 */ /* 0x000fe400000000ff */
[----:B------:R-:W-:Y:S01]  /*0f10*/  PRMT R17, R7, 0x9910, RZ ;  /* 0x0000991007117816 */ /* 0x000fe200000000ff */
[----:B------:R-:W-:Y:S02]  /*0f20*/  IMAD R8, R5, R12, RZ ;  /* 0x0000000c05087224 */ /* 0x000fe400078e02ff */
[----:B------:R-:W-:-:S02]  /*0f30*/  IMAD R9, R9, R10, RZ ;  /* 0x0000000a09097224 */ /* 0x000fc400078e02ff */
[----:B------:R-:W-:Y:S02]  /*0f40*/  IMAD R7, R11, R14, RZ ;  /* 0x0000000e0b077224 */ /* 0x000fe400078e02ff */
[----:B------:R-:W-:Y:S02]  /*0f50*/  IMAD R6, R6, R13, RZ ;  /* 0x0000000d06067224 */ /* 0x000fe400078e02ff */
[----:B------:R-:W-:Y:S01]  /*0f60*/  IMAD R5, R16, R17, RZ ;  /* 0x0000001110057224 */ /* 0x000fe200078e02ff */
[----:B------:R-:W-:Y:S06]  /*0f70*/  @P0 BRA `(.L_x_14036) ;  /* 0x0000000000300947 */ /* 0x000fec0003800000 */
        /* <DEDUP_REMOVED lines=8> */
[----:B------:R-:W-:Y:S02]  /*1000*/  IMAD.IADD R3, R0, 0x1, R15 ;  /* 0x0000000100037824 */ /* 0x000fe400078e020f */
[----:B------:R-:W-:Y:S02]  /*1010*/  VIADD R15, R15, 0x80 ;  /* 0x000000800f0f7836 */ /* 0x000fe40000000000 */
[----:B0-----:R-:W-:-:S05]  /*1020*/  IMAD.WIDE.U32 R10, R3, 0x2, R10 ;  /* 0x00000002030a7825 */ /* 0x001fca00078e000a */
[----:B------:R0:W-:Y:S02]  /*1030*/  STG.E.U16 desc[UR6][R10.64], R4 ;  /* 0x000000040a007986 */ /* 0x0001e4000c101506 */
.L_x_14036:
[----:B------:R-:W-:-:S13]  /*1040*/  ISETP.GE.AND P0, PT, R15, R2, PT ;  /* 0x000000020f00720c */ /* 0x000fda0003f06270 */
[----:B------:R-:W-:Y:S05]  /*1050*/  @P0 BRA `(.L_x_14038) ;  /* 0x0000000000300947 */ /* 0x000fea0003800000 */
[----:B0-----:R-:W0:Y:S01]  /*1060*/  LDC.64 R10, c[0x0][0x228] ;  /* 0x00008a00ff0a7b82 */ /* 0x001e220000000a00 */
[----:B------:R-:W-:Y:S01]  /*1070*/  IADD3 R3, R0, R15, RZ ;  /* 0x0000000f00037210 */ /* 0x000fe20007ffe0ff */
[----:B------:R-:W-:-:S04]  /*1080*/  VIADD R15, R15, 0x80 ;  /* 0x000000800f0f7836 */ /* 0x000fc80000000000 */
[----:B0-----:R-:W-:-:S05]  /*1090*/  IMAD.WIDE.U32 R10, R3, 0x2, R10 ;  /* 0x00000002030a7825 */ /* 0x001fca00078e000a */
[----:B------:R1:W-:Y:S02]  /*10a0*/  STG.E.U16 desc[UR6][R10.64], R9 ;  /* 0x000000090a007986 */ /* 0x0003e4000c101506 */
.L_x_14037:
[----:B------:R-:W-:-:S13]  /*10b0*/  ISETP.GE.AND P0, PT, R15, R2, PT ;  /* 0x000000020f00720c */ /* 0x000fda0003f06270 */
[----:B------:R-:W-:Y:S05]  /*10c0*/  @P0 BRA `(.L_x_14039) ;  /* 0x0000000000340947 */ /* 0x000fea0003800000 */
[----:B01----:R-:W0:Y:S01]  /*10d0*/  LDC.64 R10, c[0x0][0x228] ;  /* 0x00008a00ff0a7b82 */ /* 0x003e220000000a00 */
[----:B------:R-:W-:Y:S01]  /*10e0*/  IMAD.IADD R3, R0, 0x1, R15 ;  /* 0x0000000100037824 */ /* 0x000fe200078e020f */
[----:B------:R-:W-:-:S03]  /*10f0*/  IADD3 R15, R15, 0x80, RZ ;  /* 0x000000800f0f7810 */ /* 0x000fc60007ffe0ff */
[----:B0-----:R-:W-:-:S05]  /*1100*/  IMAD.WIDE.U32 R10, R3, 0x2, R10 ;  /* 0x00000002030a7825 */ /* 0x001fca00078e000a */
[----:B------:R1:W-:Y:S02]  /*1110*/  STG.E.U16 desc[UR6][R10.64], R8 ;  /* 0x000000080a007986 */ /* 0x0003e4000c101506 */
.L_x_14038:
[----:B------:R-:W-:-:S13]  /*1120*/  ISETP.GE.AND P0, PT, R15, R2, PT ;  /* 0x000000020f00720c */ /* 0x000fda0003f06270 */
[----:B------:R-:W-:Y:S05]  /*1130*/  @P0 BREAK B1 ;  /* 0x0000000000010942 */ /* 0x000fea0003800000 */
[----:B------:R-:W-:Y:S05]  /*1140*/  @P0 BRA `(.L_x_14040) ;  /* 0x0000000000300947 */ /* 0x000fea0003800000 */
[----:B-1----:R-:W1:Y:S01]  /*1150*/  LDC.64 R8, c[0x0][0x228] ;  /* 0x00008a00ff087b82 */ /* 0x002e620000000a00 */
[----:B------:R-:W-:Y:S02]  /*1160*/  IMAD.IADD R3, R0, 0x1, R15 ;  /* 0x0000000100037824 */ /* 0x000fe400078e020f */
[----:B------:R-:W-:Y:S02]  /*1170*/  VIADD R15, R15, 0x80 ;  /* 0x000000800f0f7836 */ /* 0x000fe40000000000 */
[----:B-1----:R-:W-:-:S05]  /*1180*/  IMAD.WIDE.U32 R8, R3, 0x2, R8 ;  /* 0x0000000203087825 */ /* 0x002fca00078e0008 */
[----:B------:R2:W-:Y:S02]  /*1190*/  STG.E.U16 desc[UR6][R8.64], R7 ;  /* 0x0000000708007986 */ /* 0x0005e4000c101506 */
.L_x_14039:
[----:B------:R-:W-:Y:S05]  /*11a0*/  BSYNC B1 ;  /* 0x0000000000017941 */ /* 0x000fea0003800000 */
.L_x_14035:
[----:B------:R-:W-:-:S13]  /*11b0*/  ISETP.GE.AND P0, PT, R15, R2, PT ;  /* 0x000000020f00720c */ /* 0x000fda0003f06270 */
[----:B-12---:R-:W1:Y:S01]  /*11c0*/  @!P0 LDC.64 R8, c[0x0][0x228] ;  /* 0x00008a00ff088b82 */ /* 0x006e620000000a00 */
[----:B0-----:R-:W-:Y:S01]  /*11d0*/  @!P0 IADD3 R3, R0, R15, RZ ;  /* 0x0000000f00038210 */ /* 0x001fe20007ffe0ff */
[----:B------:R-:W-:-:S04]  /*11e0*/  @!P0 VIADD R15, R15, 0x80 ;  /* 0x000000800f0f8836 */ /* 0x000fc80000000000 */
[----:B-1----:R-:W-:-:S05]  /*11f0*/  @!P0 IMAD.WIDE.U32 R8, R3, 0x2, R8 ;  /* 0x0000000203088825 */ /* 0x002fca00078e0008 */
[----:B------:R2:W-:Y:S02]  /*1200*/  @!P0 STG.E.U16 desc[UR6][R8.64], R6 ;  /* 0x0000000608008986 */ /* 0x0005e4000c101506 */
.L_x_14040:
[----:B------:R-:W-:Y:S05]  /*1210*/  BSYNC B0 ;  /* 0x0000000000007941 */ /* 0x000fea0003800000 */
.L_x_14034:
        /* <DEDUP_REMOVED lines=8> */
.L_x_14041:
        /* <DEDUP_REMOVED lines=14> */
.L_x_24179:


//--------------------- .text._ZN2at6native29vectorized_elementwise_kernelILi4EZZZNS0_54_GLOBAL__N__d8c5977b_16_LinearAlgebra_cu_140f0503_289316addr_kernel_cudaERNS_14TensorIteratorERKN3c106ScalarES8_ENKUlvE_clEvENKUlvE3_clEvEUlsssE_St5arrayIPcLm4EEEEviT0_T1_ --------------------------
	.section	.text._ZN2at6native29vectorized_elementwise_kernelILi4EZZZNS0_54_GLOBAL__N__d8c5977b_16_LinearAlgebra_cu_140f0503_289316addr_kernel_cudaERNS_14TensorIteratorERKN3c106ScalarES8_ENKUlvE_clEvENKUlvE3_clEvEUlsssE_St5arrayIPcLm4EEEEviT0_T1_,"ax",@progbits
	.align	128
        .global         _ZN2at6native29vectorized_elementwise_kernelILi4EZZZNS0_54_GLOBAL__N__d8c5977b_16_LinearAlgebra_cu_140f0503_289316addr_kernel_cudaERNS_14TensorIteratorERKN3c106ScalarES8_ENKUlvE_clEvENKUlvE3_clEvEUlsssE_St5arrayIPcLm4EEEEviT0_T1_
        .type           _ZN2at6native29vectorized_elementwise_kernelILi4EZZZNS0_54_GLOBAL__N__d8c5977b_16_LinearAlgebra_cu_140f0503_289316addr_kernel_cudaERNS_14TensorIteratorERKN3c106ScalarES8_ENKUlvE_clEvENKUlvE3_clEvEUlsssE_St5arrayIPcLm4EEEEviT0_T1_,@function
        .size           _ZN2at6native29vectorized_elementwise_kernelILi4EZZZNS0_54_GLOBAL__N__d8c5977b_16_LinearAlgebra_cu_140f0503_289316addr_kernel_cudaERNS_14TensorIteratorERKN3c106ScalarES8_ENKUlvE_clEvENKUlvE3_clEvEUlsssE_St5arrayIPcLm4EEEEviT0_T1_,(.L_x_24180 - _ZN2at6native29vectorized_elementwise_kernelILi4EZZZNS0_54_GLOBAL__N__d8c5977b_16_LinearAlgebra_cu_140f0503_289316addr_kernel_cudaERNS_14TensorIteratorERKN3c106ScalarES8_ENKUlvE_clEvENKUlvE3_clEvEUlsssE_St5arrayIPcLm4EEEEviT0_T1_)
        .other          _ZN2at6native29vectorized_elementwise_kernelILi4EZZZNS0_54_GLOBAL__N__d8c5977b_16_LinearAlgebra_cu_140f0503_289316addr_kernel_cudaERNS_14TensorIteratorERKN3c106ScalarES8_ENKUlvE_clEvENKUlvE3_clEvEUlsssE_St5arrayIPcLm4EEEEviT0_T1_,@"STO_CUDA_ENTRY STV_DEFAULT"
_ZN2at6native29vectorized_elementwise_kernelILi4EZZZNS0_54_GLOBAL__N__d8c5977b_16_LinearAlgebra_cu_140f0503_289316addr_kernel_cudaERNS_14TensorIteratorERKN3c106ScalarES8_ENKUlvE_clEvENKUlvE3_clEvEUlsssE_St5arrayIPcLm4EEEEviT0_T1_:
.text._ZN2at6native29vectorized_elementwise_kernelILi4EZZZNS0_54_GLOBAL__N__d8c5977b_16_LinearAlgebra_cu_140f0503_289316addr_kernel_cudaERNS_14TensorIteratorERKN3c106ScalarES8_ENKUlvE_clEvENKUlvE3_clEvEUlsssE_St5arrayIPcLm4EEEEviT0_T1_:
        /* <DEDUP_REMOVED lines=16> */
[----:B------:R1:W2:Y:S03]  /*0100*/  LDG.E.64 R10, desc[UR6][R12.64+0x400] ;  /* 0x000400060c0a7981 */ /* 0x0002a6000c1e1b00 */
[----:B------:R-:W-:Y:S02]  /*0110*/  IMAD.WIDE.U32 R16, R2, 0x8, R6 ;  /* 0x0000000802107825 */ /* 0x000fe400078e0006 */
[----:B------:R-:W3:Y:S04]  /*0120*/  LDG.E.64 R6, desc[UR6][R12.64] ;  /* 0x000000060c067981 */ /* 0x000ee8000c1e1b00 */
[----:B------:R-:W1:Y:S04]  /*0130*/  LDG.E.64 R8, desc[UR6][R16.64] ;  /* 0x0000000610087981 */ /* 0x000e68000c1e1b00 */
[----:B------:R4:W5:Y:S01]  /*0140*/  LDG.E.64 R14, desc[UR6][R16.64+0x400] ;  /* 0x00040006100e7981 */ /* 0x000962000c1e1b00 */
[----:B------:R-:W-:Y:S01]  /*0150*/  UPRMT UR4, UR4, 0x9910, URZ ;  /* 0x0000991004047896 */ /* 0x000fe2000800003f */
[----:B0-----:R-:W-:-:S04]  /*0160*/  IMAD.WIDE.U32 R4, R0, 0x2, R4 ;  /* 0x0000000200047825 */ /* 0x001fc800078e0004 */
[----:B------:R-:W-:Y:S01]  /*0170*/  IMAD.WIDE R4, R2, 0x8, R4 ;  /* 0x0000000802047825 */ /* 0x000fe200078e0204 */
[C---:B---3--:R-:W-:Y:S02]  /*0180*/  PRMT R18, R7.reuse, 0xbb32, RZ ;  /* 0x0000bb3207127816 */ /* 0x048fe400000000ff */
[----:B------:R-:W-:Y:S02]  /*0190*/  PRMT R7, R7, 0x9910, RZ ;  /* 0x0000991007077816 */ /* 0x000fe400000000ff */
[C---:B-1----:R-:W-:Y:S02]  /*01a0*/  PRMT R12, R9.reuse, 0xbb32, RZ ;  /* 0x0000bb32090c7816 */ /* 0x042fe400000000ff */
[----:B------:R-:W-:Y:S01]  /*01b0*/  PRMT R13, R9, 0x9910, RZ ;  /* 0x00009910090d7816 */ /* 0x000fe200000000ff */
[----:B------:R-:W-:Y:S01]  /*01c0*/  IMAD R9, R18, UR4, RZ ;  /* 0x0000000412097c24 */ /* 0x000fe2000f8e02ff */
[----:B------:R-:W-:Y:S01]  /*01d0*/  PRMT R3, R6, 0xbb32, RZ ;  /* 0x0000bb3206037816 */ /* 0x000fe200000000ff */
[----:B------:R-:W-:-:S03]  /*01e0*/  IMAD R7, R7, UR4, RZ ;  /* 0x0000000407077c24 */ /* 0x000fc6000f8e02ff */
[----:B------:R-:W-:Y:S01]  /*01f0*/  PRMT R9, R9, 0x9910, RZ ;  /* 0x0000991009097816 */ /* 0x000fe200000000ff */
[----:B------:R-:W-:Y:S01]  /*0200*/  IMAD R3, R3, UR4, RZ ;  /* 0x0000000403037c24 */ /* 0x000fe2000f8e02ff */
[----:B----4-:R-:W-:Y:S02]  /*0210*/  PRMT R16, R7, 0x9910, RZ ;  /* 0x0000991007107816 */ /* 0x010fe400000000ff */
[----:B------:R-:W-:Y:S01]  /*0220*/  PRMT R17, R8, 0xbb32, RZ ;  /* 0x0000bb3208117816 */ /* 0x000fe200000000ff */
[----:B------:R-:W-:Y:S01]  /*0230*/  IMAD.MOV.U32 R7, RZ, RZ, R9 ;  /* 0x000000ffff077224 */ /* 0x000fe200078e0009 */
[----:B------:R-:W-:Y:S02]  /*0240*/  PRMT R18, R3, 0x9910, RZ ;  /* 0x0000991003127816 */ /* 0x000fe400000000ff */
[----:B--2---:R-:W-:Y:S01]  /*0250*/  PRMT R0, R11, 0x9910, RZ ;  /* 0x000099100b007816 */ /* 0x004fe200000000ff */
[----:B------:R-:W-:Y:S01]  /*0260*/  IMAD R7, R12, R7, RZ ;  /* 0x000000070c077224 */ /* 0x000fe200078e02ff */
[----:B------:R-:W-:Y:S01]  /*0270*/  PRMT R6, R6, 0x9910, RZ ;  /* 0x0000991006067816 */ /* 0x000fe200000000ff */
[----:B------:R-:W-:Y:S01]  /*0280*/  IMAD R12, R13, R16, RZ ;  /* 0x000000100d0c7224 */ /* 0x000fe200078e02ff */
[C---:B------:R-:W-:Y:S01]  /*0290*/  PRMT R13, R10.reuse, 0x9910, RZ ;  /* 0x000099100a0d7816 */ /* 0x040fe200000000ff */
[----:B------:R-:W-:Y:S01]  /*02a0*/  IMAD.MOV.U32 R3, RZ, RZ, R17 ;  /* 0x000000ffff037224 */ /* 0x000fe200078e0011 */
[----:B------:R-:W-:-:S02]  /*02b0*/  PRMT R10, R10, 0xbb32, RZ ;  /* 0x0000bb320a0a7816 */ /* 0x000fc400000000ff */
[----:B------:R-:W-:Y:S01]  /*02c0*/  PRMT R9, R8, 0x9910, RZ ;  /* 0x0000991008097816 */ /* 0x000fe200000000ff */
[----:B------:R-:W-:Y:S01]  /*02d0*/  IMAD R3, R3, R18, RZ ;  /* 0x0000001203037224 */ /* 0x000fe200078e02ff */
[----:B------:R-:W-:Y:S02]  /*02e0*/  PRMT R16, R11, 0xbb32, RZ ;  /* 0x0000bb320b107816 */ /* 0x000fe400000000ff */
[C---:B-----5:R-:W-:Y:S02]  /*02f0*/  PRMT R8, R15.reuse, 0xbb32, RZ ;  /* 0x0000bb320f087816 */ /* 0x060fe400000000ff */
[----:B------:R-:W-:Y:S01]  /*0300*/  PRMT R17, R15, 0x9910, RZ ;  /* 0x000099100f117816 */ /* 0x000fe200000000ff */
[----:B------:R-:W-:Y:S01]  /*0310*/  IMAD.MOV.U32 R15, RZ, RZ, R0 ;  /* 0x000000ffff0f7224 */ /* 0x000fe200078e0000 */
[----:B------:R-:W-:Y:S02]  /*0320*/  MOV R11, R6 ;  /* 0x00000006000b7202 */ /* 0x000fe40000000f00 */
[----:B------:R-:W-:-:S02]  /*0330*/  PRMT R18, R14, 0xbb32, RZ ;  /* 0x0000bb320e127816 */ /* 0x000fc400000000ff */
[----:B------:R-:W-:Y:S01]  /*0340*/  PRMT R19, R14, 0x9910, RZ ;  /* 0x000099100e137816 */ /* 0x000fe200000000ff */
[----:B------:R-:W-:Y:S02]  /*0350*/  IMAD.MOV.U32 R14, RZ, RZ, R10 ;  /* 0x000000ffff0e7224 */ /* 0x000fe400078e000a */
[----:B------:R-:W-:Y:S02]  /*0360*/  IMAD R15, R15, UR4, RZ ;  /* 0x000000040f0f7c24 */ /* 0x000fe4000f8e02ff */
[----:B------:R-:W-:Y:S02]  /*0370*/  IMAD R11, R11, UR4, RZ ;  /* 0x000000040b0b7c24 */ /* 0x000fe4000f8e02ff */
[----:B------:R-:W-:Y:S02]  /*0380*/  IMAD R16, R16, UR4, RZ ;  /* 0x0000000410107c24 */ /* 0x000fe4000f8e02ff */
[----:B------:R-:W-:Y:S02]  /*0390*/  IMAD R14, R14, UR4, RZ ;  /* 0x000000040e0e7c24 */ /* 0x000fe4000f8e02ff */
[----:B------:R-:W-:Y:S01]  /*03a0*/  IMAD R13, R13, UR4, RZ ;  /* 0x000000040d0d7c24 */ /* 0x000fe2000f8e02ff */
[----:B------:R-:W-:Y:S01]  /*03b0*/  PRMT R15, R15, 0x9910, RZ ;  /* 0x000099100f0f7816 */ /* 0x000fe200000000ff */
[----:B------:R-:W-:Y:S01]  /*03c0*/  IMAD.MOV.U32 R6, RZ, RZ, R18 ;  /* 0x000000ffff067224 */ /* 0x000fe200078e0012 */
[----:B------:R-:W-:-:S02]  /*03d0*/  MOV R10, R17 ;  /* 0x00000011000a7202 */ /* 0x000fc40000000f00 */
[----:B------:R-:W-:Y:S02]  /*03e0*/  PRMT R11, R11, 0x9910, RZ ;  /* 0x000099100b0b7816 */ /* 0x000fe400000000ff */
[----:B------:R-:W-:Y:S02]  /*03f0*/  PRMT R16, R16, 0x9910, RZ ;  /* 0x0000991010107816 */ /* 0x000fe400000000ff */
[----:B------:R-:W-:Y:S02]  /*0400*/  PRMT R17, R14, 0x9910, RZ ;  /* 0x000099100e117816 */ /* 0x000fe400000000ff */
[----:B------:R-:W-:Y:S01]  /*0410*/  PRMT R18, R13, 0x9910, RZ ;  /* 0x000099100d127816 */ /* 0x000fe200000000ff */
[----:B------:R-:W-:Y:S01]  /*0420*/  IMAD.MOV.U32 R13, RZ, RZ, R15 ;  /* 0x000000ffff0d7224 */ /* 0x000fe200078e000f */
[----:B------:R-:W-:Y:S01]  /*0430*/  MOV R14, R11 ;  /* 0x0000000b000e7202 */ /* 0x000fe20000000f00 */
[----:B------:R-:W-:Y:S01]  /*0440*/  IMAD.MOV.U32 R11, RZ, RZ, R16 ;  /* 0x000000ffff0b7224 */ /* 0x000fe200078e0010 */
[----:B------:R-:W-:Y:S01]  /*0450*/  MOV R15, R17 ;  /* 0x00000011000f7202 */ /* 0x000fe20000000f00 */
[----:B------:R-:W-:-:S02]  /*0460*/  IMAD.MOV.U32 R0, RZ, RZ, R19 ;  /* 0x000000ffff007224 */ /* 0x000fc400078e0013 */
[----:B------:R-:W-:Y:S02]  /*0470*/  IMAD.MOV.U32 R17, RZ, RZ, R18 ;  /* 0x000000ffff117224 */ /* 0x000fe400078e0012 */
[----:B------:R-:W-:Y:S02]  /*0480*/  IMAD R14, R9, R14, RZ ;  /* 0x0000000e090e7224 */ /* 0x000fe400078e02ff */
[----:B------:R-:W-:Y:S02]  /*0490*/  IMAD R8, R8, R11, RZ ;  /* 0x0000000b08087224 */ /* 0x000fe400078e02ff */
[----:B------:R-:W-:Y:S02]  /*04a0*/  IMAD R9, R10, R13, RZ ;  /* 0x0000000d0a097224 */ /* 0x000fe400078e02ff */
[----:B------:R-:W-:Y:S02]  /*04b0*/  IMAD R6, R6, R15, RZ ;  /* 0x0000000f06067224 */ /* 0x000fe400078e02ff */
[----:B------:R-:W-:Y:S01]  /*04c0*/  IMAD R11, R0, R17, RZ ;  /* 0x00000011000b7224 */ /* 0x000fe200078e02ff */
[----:B------:R-:W-:-:S02]  /*04d0*/  PRMT R15, R12, 0x5410, R7 ;  /* 0x000054100c0f7816 */ /* 0x000fc40000000007 */
[----:B------:R-:W-:Y:S02]  /*04e0*/  PRMT R14, R14, 0x5410, R3 ;  /* 0x000054100e0e7816 */ /* 0x000fe40000000003 */
[----:B------:R-:W-:Y:S02]  /*04f0*/  PRMT R7, R9, 0x5410, R8 ;  /* 0x0000541009077816 */ /* 0x000fe40000000008 */
[----:B------:R-:W-:Y:S01]  /*0500*/  PRMT R6, R11, 0x5410, R6 ;  /* 0x000054100b067816 */ /* 0x000fe20000000006 */
[----:B------:R-:W-:Y:S04]  /*0510*/  STG.E.64 desc[UR6][R4.64], R14 ;  /* 0x0000000e04007986 */ /* 0x000fe8000c101b06 */
[----:B------:R-:W-:Y:S01]  /*0520*/  STG.E.64 desc[UR6][R4.64+0x400], R6 ;  /* 0x0004000604007986 */ /* 0x000fe2000c101b06 */
[----:B------:R-:W-:Y:S05]  /*0530*/  EXIT ;  /* 0x000000000000794d */ /* 0x000fea0003800000 */
.L_x_14042:
        /* <DEDUP_REMOVED lines=167> */
.L_x_14045:
[----:B------:R-:W-:-:S13]  /*0fb0*/  ISETP.GE.AND P0, PT, R15, R2, PT ;  /* 0x000000020f00720c */ /* 0x000fda0003f06270 */
[----:B------:R-:W-:Y:S05]  /*0fc0*/  @P0 BRA `(.L_x_14047) ;  /* 0x0000000000300947 */ /* 0x000fea0003800000 */
[----:B0-----:R-:W0:Y:S01]  /*0fd0*/  LDC.64 R10, c[0x0][0x228] ;  /* 0x00008a00ff0a7b82 */ /* 0x001e220000000a00 */
[----:B------:R-:W-:Y:S01]  /*0fe0*/  IADD3 R3, R0, R15, RZ ;  /* 0x0000000f00037210 */ /* 0x000fe20007ffe0ff */
[----:B------:R-:W-:-:S04]  /*0ff0*/  VIADD R15, R15, 0x80 ;  /* 0x000000800f0f7836 */ /* 0x000fc80000000000 */
[----:B0-----:R-:W-:-:S05]  /*1000*/  IMAD.WIDE.U32 R10, R3, 0x2, R10 ;  /* 0x00000002030a7825 */ /* 0x001fca00078e000a */
[----:B------:R1:W-:Y:S02]  /*1010*/  STG.E.U16 desc[UR6][R10.64], R9 ;  /* 0x000000090a007986 */ /* 0x0003e4000c101506 */
.L_x_14046:
[----:B------:R-:W-:-:S13]  /*1020*/  ISETP.GE.AND P0, PT, R15, R2, PT ;  /* 0x000000020f00720c */ /* 0x000fda0003f06270 */
[----:B------:R-:W-:Y:S05]  /*1030*/  @P0 BRA `(.L_x_14048) ;  /* 0x0000000000340947 */ /* 0x000fea0003800000 */
[----:B01----:R-:W0:Y:S01]  /*1040*/  LDC.64 R10, c[0x0][0x228] ;  /* 0x00008a00ff0a7b82 */ /* 0x003e220000000a00 */
[----:B------:R-:W-:Y:S01]  /*1050*/  IMAD.IADD R3, R0, 0x1, R15 ;  /* 0x0000000100037824 */ /* 0x000fe200078e020f */
[----:B------:R-:W-:-:S03]  /*1060*/  IADD3 R15, R15, 0x80, RZ ;  /* 0x000000800f0f7810 */ /* 0x000fc60007ffe0ff */
[----:B0-----:R-:W-:-:S05]  /*1070*/  IMAD.WIDE.U32 R10, R3, 0x2, R10 ;  /* 0x00000002030a7825 */ /* 0x001fca00078e000a */
[----:B------:R1:W-:Y:S02]  /*1080*/  STG.E.U16 desc[UR6][R10.64], R8 ;  /* 0x000000080a007986 */ /* 0x0003e4000c101506 */
.L_x_14047:
        /* <DEDUP_REMOVED lines=8> */
.L_x_14048:
[----:B------:R-:W-:Y:S05]  /*1110*/  BSYNC B1 ;  /* 0x0000000000017941 */ /* 0x000fea0003800000 */
.L_x_14044:
[----:B------:R-:W-:-:S13]  /*1120*/  ISETP.GE.AND P0, PT, R15, R2, PT ;  /* 0x000000020f00720c */ /* 0x000fda0003f06270 */
[----:B-12---:R-:W1:Y:S01]  /*1130*/  @!P0 LDC.64 R8, c[0x0][0x228] ;  /* 0x00008a00ff088b82 */ /* 0x006e620000000a00 */
[----:B0-----:R-:W-:Y:S01]  /*1140*/  @!P0 IADD3 R3, R0, R15, RZ ;  /* 0x0000000f00038210 */ /* 0x001fe20007ffe0ff */
[----:B------:R-:W-:-:S04]  /*1150*/  @!P0 VIADD R15, R15, 0x80 ;  /* 0x000000800f0f8836 */ /* 0x000fc80000000000 */
[----:B-1----:R-:W-:-:S05]  /*1160*/  @!P0 IMAD.WIDE.U32 R8, R3, 0x2, R8 ;  /* 0x0000000203088825 */ /* 0x002fca00078e0008 */
[----:B------:R2:W-:Y:S02]  /*1170*/  @!P0 STG.E.U16 desc[UR6][R8.64], R6 ;  /* 0x0000000608008986 */ /* 0x0005e4000c101506 */
.L_x_14049:
[----:B------:R-:W-:Y:S05]  /*1180*/  BSYNC B0 ;  /* 0x0000000000007941 */ /* 0x000fea0003800000 */
.L_x_14043:
        /* <DEDUP_REMOVED lines=8> */
.L_x_14050:
        /* <DEDUP_REMOVED lines=15> */
.L_x_24180:


//--------------------- .text._ZN2at6native29vectorized_elementwise_kernelILi8EZZZNS0_54_GLOBAL__N__d8c5977b_16_LinearAlgebra_cu_140f0503_289316addr_kernel_cudaERNS_14TensorIteratorERKN3c106ScalarES8_ENKUlvE_clEvENKUlvE3_clEvEUlsssE_St5arrayIPcLm4EEEEviT0_T1_ --------------------------
	.section	.text._ZN2at6native29vectorized_elementwise_kernelILi8EZZZNS0_54_GLOBAL__N__d8c5977b_16_LinearAlgebra_cu_140f0503_289316addr_kernel_cudaERNS_14TensorIteratorERKN3c106ScalarES8_ENKUlvE_clEvENKUlvE3_clEvEUlsssE_St5arrayIPcLm4EEEEviT0_T1_,"ax",@progbits
	.align	128
        .global         _ZN2at6native29vectorized_elementwise_kernelILi8EZZZNS0_54_GLOBAL__N__d8c5977b_16_LinearAlgebra_cu_140f0503_289316addr_kernel_cudaERNS_14TensorIteratorERKN3c106ScalarES8_ENKUlvE_clEvENKUlvE3_clEvEUlsssE_St5arrayIPcLm4EEEEviT0_T1_
        .type           _ZN2at6native29vectorized_elementwise_kernelILi8EZZZNS0_54_GLOBAL__N__d8c5977b_16_LinearAlgebra_cu_140f0503_289316addr_kernel_cudaERNS_14TensorIteratorERKN3c106ScalarES8_ENKUlvE_clEvENKUlvE3_clEvEUlsssE_St5arrayIPcLm4EEEEviT0_T1_,@function
        .size           _ZN2at6native29vectorized_elementwise_kernelILi8EZZZNS0_54_GLOBAL__N__d8c5977b_16_LinearAlgebra_cu_140f0503_289316addr_kernel_cudaERNS_14TensorIteratorERKN3c106ScalarES8_ENKUlvE_clEvENKUlvE3_clEvEUlsssE_St5arrayIPcLm4EEEEviT0_T1_,(.L_x_24181 - _ZN2at6native29vectorized_elementwise_kernelILi8EZZZNS0_54_GLOBAL__N__d8c5977b_16_LinearAlgebra_cu_140f0503_289316addr_kernel_cudaERNS_14TensorIteratorERKN3c106ScalarES8_ENKUlvE_clEvENKUlvE3_clEvEUlsssE_St5arrayIPcLm4EEEEviT0_T1_)
        .other          _ZN2at6native29vectorized_elementwise_kernelILi8EZZZNS0_54_GLOBAL__N__d8c5977b_16_LinearAlgebra_cu_140f0503_289316addr_kernel_cudaERNS_14TensorIteratorERKN3c106ScalarES8_ENKUlvE_clEvENKUlvE3_clEvEUlsssE_St5arrayIPcLm4EEEEviT0_T1_,@"STO_CUDA_ENTRY STV_DEFAULT"
_ZN2at6native29vectorized_elementwise_kernelILi8EZZZNS0_54_GLOBAL__N__d8c5977b_16_LinearAlgebra_cu_140f0503_289316addr_kernel_cudaERNS_14TensorIteratorERKN3c106ScalarES8_ENKUlvE_clEvENKUlvE3_clEvEUlsssE_St5arrayIPcLm4EEEEviT0_T1_:
.text._ZN2at6native29vectorized_elementwise_kernelILi8EZZZNS0_54_GLOBAL__N__d8c5977b_16_LinearAlgebra_cu_140f0503_289316addr_kernel_cudaERNS_14TensorIteratorERKN3c106ScalarES8_ENKUlvE_clEvENKUlvE3_clEvEUlsssE_St5arrayIPcLm4EEEEviT0_T1_:
        /* <DEDUP_REMOVED lines=13> */
[----:B0-----:R-:W-:-:S04]  /*00d0*/  IMAD.WIDE.U32 R2, R13, 0x10, R2 ;  /* 0x000000100d027825 */ /* 0x001fc800078e0002 */
[C---:B--2---:R-:W-:Y:S01]  /*00e0*/  IMAD.WIDE R4, R0.reuse, 0x2, R4 ;  /* 0x0000000200047825 */ /* 0x044fe200078e0204 */
[----:B------:R0:W2:Y:S03]  /*00f0*/  LDG.E.128 R8, desc[UR6][R2.64] ;  /* 0x0000000602087981 */ /* 0x0000a6000c1e1d00 */
[----:B------:R-:W-:Y:S01]  /*0100*/  IMAD.WIDE.U32 R4, R13, 0x10, R4 ;  /* 0x000000100d047825 */ /* 0x000fe200078e0004 */
[----:B------:R-:W-:Y:S01]  /*0110*/  UPRMT UR4, UR4, 0x9910, URZ ;  /* 0x0000991004047896 */ /* 0x000fe2000800003f */
[----:B0-----:R-:W0:Y:S04]  /*0120*/  LDC.64 R2, c[0x0][0x228] ;  /* 0x00008a00ff027b82 */ /* 0x001e280000000a00 */
[----:B------:R-:W3:Y:S01]  /*0130*/  LDG.E.128 R4, desc[UR6][R4.64] ;  /* 0x0000000604047981 */ /* 0x000ee2000c1e1d00 */
[----:B0-----:R-:W-:-:S04]  /*0140*/  IMAD.WIDE.U32 R2, R0, 0x2, R2 ;  /* 0x0000000200027825 */ /* 0x001fc800078e0002 */
[----:B------:R-:W-:Y:S01]  /*0150*/  IMAD.WIDE R2, R13, 0x10, R2 ;  /* 0x000000100d027825 */ /* 0x000fe200078e0202 */
[C---:B--2---:R-:W-:Y:S02]  /*0160*/  PRMT R14, R8.reuse, 0x9910, RZ ;  /* 0x00009910080e7816 */ /* 0x044fe400000000ff */
[----:B------:R-:W-:Y:S02]  /*0170*/  PRMT R17, R8, 0xbb32, RZ ;  /* 0x0000bb3208117816 */ /* 0x000fe400000000ff */
[C---:B------:R-:W-:Y:S02]  /*0180*/  PRMT R18, R9.reuse, 0xbb32, RZ ;  /* 0x0000bb3209127816 */ /* 0x040fe400000000ff */
[----:B------:R-:W-:Y:S02]  /*0190*/  PRMT R8, R9, 0x9910, RZ ;  /* 0x0000991009087816 */ /* 0x000fe400000000ff */
[C---:B------:R-:W-:Y:S02]  /*01a0*/  PRMT R9, R10.reuse, 0x9910, RZ ;  /* 0x000099100a097816 */ /* 0x040fe400000000ff */
[----:B------:R-:W-:Y:S01]  /*01b0*/  PRMT R12, R10, 0xbb32, RZ ;  /* 0x0000bb320a0c7816 */ /* 0x000fe200000000ff */
[----:B------:R-:W-:Y:S01]  /*01c0*/  IMAD R0, R8, UR4, RZ ;  /* 0x0000000408007c24 */ /* 0x000fe2000f8e02ff */
[----:B---3--:R-:W-:-:S02]  /*01d0*/  PRMT R19, R4, 0xbb32, RZ ;  /* 0x0000bb3204137816 */ /* 0x008fc400000000ff */
[----:B------:R-:W-:Y:S02]  /*01e0*/  PRMT R20, R4, 0x9910, RZ ;  /* 0x0000991004147816 */ /* 0x000fe400000000ff */
[C---:B------:R-:W-:Y:S02]  /*01f0*/  PRMT R4, R5.reuse, 0xbb32, RZ ;  /* 0x0000bb3205047816 */ /* 0x040fe400000000ff */
[----:B------:R-:W-:Y:S01]  /*0200*/  PRMT R16, R5, 0x9910, RZ ;  /* 0x0000991005107816 */ /* 0x000fe200000000ff */
[----:B------:R-:W-:Y:S01]  /*0210*/  IMAD.MOV.U32 R5, RZ, RZ, R14 ;  /* 0x000000ffff057224 */ /* 0x000fe200078e000e */
[C---:B------:R-:W-:Y:S02]  /*0220*/  PRMT R14, R6.reuse, 0xbb32, RZ ;  /* 0x0000bb32060e7816 */ /* 0x040fe400000000ff */
[----:B------:R-:W-:Y:S01]  /*0230*/  PRMT R15, R6, 0x9910, RZ ;  /* 0x00009910060f7816 */ /* 0x000fe200000000ff */
[----:B------:R-:W-:Y:S01]  /*0240*/  IMAD R6, R17, UR4, RZ ;  /* 0x0000000411067c24 */ /* 0x000fe2000f8e02ff */
[----:B------:R-:W-:Y:S01]  /*0250*/  PRMT R10, R11, 0x9910, RZ ;  /* 0x000099100b0a7816 */ /* 0x000fe200000000ff */
[----:B------:R-:W-:Y:S01]  /*0260*/  IMAD R5, R5, UR4, RZ ;  /* 0x0000000405057c24 */ /* 0x000fe2000f8e02ff */
[----:B------:R-:W-:Y:S01]  /*0270*/  PRMT R11, R11, 0xbb32, RZ ;  /* 0x0000bb320b0b7816 */ /* 0x000fe200000000ff */
[----:B------:R-:W-:Y:S01]  /*0280*/  IMAD R17, R18, UR4, RZ ;  /* 0x0000000412117c24 */ /* 0x000fe2000f8e02ff */
[----:B------:R-:W-:Y:S01]  /*0290*/  PRMT R6, R6, 0x9910, RZ ;  /* 0x0000991006067816 */ /* 0x000fe200000000ff */
[----:B------:R-:W-:Y:S01]  /*02a0*/  IMAD.MOV.U32 R18, RZ, RZ, R19 ;  /* 0x000000ffff127224 */ /* 0x000fe200078e0013 */
[----:B------:R-:W-:Y:S01]  /*02b0*/  MOV R19, R20 ;  /* 0x0000001400137202 */ /* 0x000fe20000000f00 */
[----:B------:R-:W-:Y:S01]  /*02c0*/  IMAD R11, R11, UR4, RZ ;  /* 0x000000040b0b7c24 */ /* 0x000fe2000f8e02ff */
[----:B------:R-:W-:Y:S01]  /*02d0*/  PRMT R20, R5, 0x9910, RZ ;  /* 0x0000991005147816 */ /* 0x000fe200000000ff */
[----:B------:R-:W-:Y:S01]  /*02e0*/  IMAD.MOV.U32 R5, RZ, RZ, R6 ;  /* 0x000000ffff057224 */ /* 0x000fe200078e0006 */
[----:B------:R-:W-:Y:S01]  /*02f0*/  PRMT R0, R0, 0x9910, RZ ;  /* 0x0000991000007816 */ /* 0x000fe200000000ff */
[----:B------:R-:W-:Y:S01]  /*0300*/  IMAD R10, R10, UR4, RZ ;  /* 0x000000040a0a7c24 */ /* 0x000fe2000f8e02ff */
[----:B------:R-:W-:Y:S01]  /*0310*/  PRMT R21, R17, 0x9910, RZ ;  /* 0x0000991011157816 */ /* 0x000fe200000000ff */
[----:B------:R-:W-:Y:S01]  /*0320*/  IMAD R5, R18, R5, RZ ;  /* 0x0000000512057224 */ /* 0x000fe200078e02ff */
[----:B------:R-:W-:Y:S01]  /*0330*/  MOV R18, R9 ;  /* 0x0000000900127202 */ /* 0x000fe20000000f00 */
[----:B------:R-:W-:Y:S01]  /*0340*/  IMAD R9, R12, UR4, RZ ;  /* 0x000000040c097c24 */ /* 0x000fe2000f8e02ff */
[----:B------:R-:W-:Y:S01]  /*0350*/  PRMT R10, R10, 0x9910, RZ ;  /* 0x000099100a0a7816 */ /* 0x000fe200000000ff */
[----:B------:R-:W-:Y:S01]  /*0360*/  IMAD.MOV.U32 R6, RZ, RZ, R20 ;  /* 0x000000ffff067224 */ /* 0x000fe200078e0014 */
[----:B------:R-:W-:Y:S01]  /*0370*/  PRMT R17, R7, 0xbb32, RZ ;  /* 0x0000bb3207117816 */ /* 0x000fe200000000ff */
[----:B------:R-:W-:Y:S01]  /*0380*/  IMAD R8, R18, UR4, RZ ;  /* 0x0000000412087c24 */ /* 0x000fe2000f8e02ff */
[----:B------:R-:W-:Y:S01]  /*0390*/  PRMT R12, R9, 0x9910, RZ ;  /* 0x00009910090c7816 */ /* 0x000fe200000000ff */
[----:B------:R-:W-:Y:S01]  /*03a0*/  IMAD.MOV.U32 R9, RZ, RZ, R0 ;  /* 0x000000ffff097224 */ /* 0x000fe200078e0000 */
[----:B------:R-:W-:Y:S01]  /*03b0*/  PRMT R18, R11, 0x9910, RZ ;  /* 0x000099100b127816 */ /* 0x000fe200000000ff */
[----:B------:R-:W-:Y:S01]  /*03c0*/  IMAD R6, R19, R6, RZ ;  /* 0x0000000613067224 */ /* 0x000fe200078e02ff */
[----:B------:R-:W-:Y:S01]  /*03d0*/  PRMT R8, R8, 0x9910, RZ ;  /* 0x0000991008087816 */ /* 0x000fe200000000ff */
[----:B------:R-:W-:Y:S01]  /*03e0*/  IMAD.MOV.U32 R11, RZ, RZ, R12 ;  /* 0x000000ffff0b7224 */ /* 0x000fe200078e000c */
[----:B------:R-:W-:Y:S01]  /*03f0*/  PRMT R7, R7, 0x9910, RZ ;  /* 0x0000991007077816 */ /* 0x000fe200000000ff */
[----:B------:R-:W-:Y:S01]  /*0400*/  IMAD.MOV.U32 R12, RZ, RZ, R10 ;  /* 0x000000ffff0c7224 */ /* 0x000fe200078e000a */
[----:B------:R-:W-:Y:S01]  /*0410*/  MOV R0, R8 ;  /* 0x0000000800007202 */ /* 0x000fe20000000f00 */
[----:B------:R-:W-:-:S02]  /*0420*/  IMAD.MOV.U32 R8, RZ, RZ, R18 ;  /* 0x000000ffff087224 */ /* 0x000fc400078e0012 */
[----:B------:R-:W-:Y:S02]  /*0430*/  IMAD R10, R14, R11, RZ ;  /* 0x0000000b0e0a7224 */ /* 0x000fe400078e02ff */
[----:B------:R-:W-:Y:S02]  /*0440*/  IMAD R15, R15, R0, RZ ;  /* 0x000000000f0f7224 */ /* 0x000fe400078e02ff */
[----:B------:R-:W-:Y:S02]  /*0450*/  IMAD R4, R4, R21, RZ ;  /* 0x0000001504047224 */ /* 0x000fe400078e02ff */
[----:B------:R-:W-:Y:S01]  /*0460*/  IMAD R9, R16, R9, RZ ;  /* 0x0000000910097224 */ /* 0x000fe200078e02ff */
[----:B------:R-:W-:Y:S01]  /*0470*/  PRMT R10, R15, 0x5410, R10 ;  /* 0x000054100f0a7816 */ /* 0x000fe2000000000a */
[----:B------:R-:W-:Y:S01]  /*0480*/  IMAD R11, R17, R8, RZ ;  /* 0x00000008110b7224 */ /* 0x000fe200078e02ff */
[----:B------:R-:W-:Y:S01]  /*0490*/  PRMT R8, R6, 0x5410, R5 ;  /* 0x0000541006087816 */ /* 0x000fe20000000005 */
[----:B------:R-:W-:Y:S01]  /*04a0*/  IMAD R0, R7, R12, RZ ;  /* 0x0000000c07007224 */ /* 0x000fe200078e02ff */
[----:B------:R-:W-:-:S04]  /*04b0*/  PRMT R9, R9, 0x5410, R4 ;  /* 0x0000541009097816 */ /* 0x000fc80000000004 */
[----:B------:R-:W-:-:S05]  /*04c0*/  PRMT R11, R0, 0x5410, R11 ;  /* 0x00005410000b7816 */ /* 0x000fca000000000b */
[----:B------:R-:W-:Y:S01]  /*04d0*/  STG.E.128 desc[UR6][R2.64], R8 ;  /* 0x0000000802007986 */ /* 0x000fe2000c101d06 */
[----:B------:R-:W-:Y:S05]  /*04e0*/  EXIT ;  /* 0x000000000000794d */ /* 0x000fea0003800000 */
.L_x_14051:
[----:B------:R-:W0:Y:S01]  /*04f0*/  S2R R7, SR_TID.X ;  /* 0x0000000000077919 */ /* 0x000e220000002100 */
[----:B------:R-:W-:Y:S01]  /*0500*/  PRMT R10, RZ, 0x7610, R10 ;  /* 0x00007610ff0a7816 */ /* 0x000fe2000000000a */
[----:B------:R-:W-:Y:S01]  /*0510*/  ULDC.U16 UR4, c[0x0][0x218] ;  /* 0x0000860000047ab9 */ /* 0x000fe20000000400 */
[----:B------:R-:W-:Y:S02]  /*0520*/  PRMT R23, RZ, 0x7610, R23 ;  /* 0x00007610ff177816 */ /* 0x000fe40000000017 */
[----:B0-----:R-:W-:Y:S02]  /*0530*/  ISETP.GE.AND P0, PT, R7, R2, PT ;  /* 0x000000020700720c */ /* 0x001fe40003f06270 */
[----:B------:R-:W-:-:S11]  /*0540*/  MOV R17, R7 ;  /* 0x0000000700117202 */ /* 0x000fd60000000f00 */
[----:B------:R-:W-:Y:S01]  /*0550*/  @!P0 IMAD.IADD R19, R0, 0x1, R17 ;  /* 0x0000000100138824 */ /* 0x000fe200078e0211 */
[----:B------:R-:W0:Y:S01]  /*0560*/  @!P0 LDC.64 R14, c[0x0][0x238] ;  /* 0x00008e00ff0e8b82 */ /* 0x000e220000000a00 */
[----:B------:R-:W-:-:S05]  /*0570*/  @!P0 VIADD R17, R17, 0x80 ;  /* 0x0000008011118836 */ /* 0x000fca0000000000 */
[C---:B------:R-:W-:Y:S02]  /*0580*/  ISETP.GE.AND P5, PT, R17.reuse, R2, PT ;  /* 0x000000021100720c */ /* 0x040fe40003fa6270 */
[----:B------:R-:W1:Y:S11]  /*0590*/  @!P0 LDC.64 R8, c[0x0][0x240] ;  /* 0x00009000ff088b82 */ /* 0x000e760000000a00 */
[----:B------:R-:W-:Y:S01]  /*05a0*/  @!P5 IADD3 R3, R0, R17, RZ ;  /* 0x000000110003d210 */ /* 0x000fe20007ffe0ff */
[----:B------:R-:W-:Y:S01]  /*05b0*/  @!P5 VIADD R17, R17, 0x80 ;  /* 0x000000801111d836 */ /* 0x000fe20000000000 */
[----:B------:R-:W2:Y:S01]  /*05c0*/  @!P5 LDC.64 R28, c[0x0][0x238] ;  /* 0x00008e00ff1cdb82 */ /* 0x000ea20000000a00 */
[----:B0-----:R-:W-:-:S03]  /*05d0*/  @!P0 IMAD.WIDE.U32 R14, R19, 0x2, R14 ;  /* 0x00000002130e8825 */ /* 0x001fc600078e000e */
[----:B------:R-:W-:-:S04]  /*05e0*/  ISETP.GE.AND P6, PT, R17, R2, PT ;  /* 0x000000021100720c */ /* 0x000fc80003fc6270 */
[----:B------:R-:W0:Y:S01]  /*05f0*/  @!P5 LDC.64 R20, c[0x0][0x240] ;  /* 0x00009000ff14db82 */ /* 0x000e220000000a00 */
[----:B------:R3:W4:Y:S01]  /*0600*/  @!P0 LDG.E.U16 R10, desc[UR6][R14.64] ;  /* 0x000000060e0a8981 */ /* 0x000722000c1e1500 */
[----:B-1----:R-:W-:-:S05]  /*0610*/  @!P0 IMAD.WIDE.U32 R8, R19, 0x2, R8 ;  /* 0x0000000213088825 */ /* 0x002fca00078e0008 */
[----:B------:R1:W5:Y:S02]  /*0620*/  @!P0 LDG.E.U16 R23, desc[UR6][R8.64] ;  /* 0x0000000608178981 */ /* 0x000364000c1e1500 */
[----:B------:R-:W-:Y:S01]  /*0630*/  @!P6 IMAD.IADD R11, R0, 0x1, R17 ;  /* 0x00000001000be824 */ /* 0x000fe200078e0211 */
[----:B------:R-:W-:Y:S01]  /*0640*/  @!P6 IADD3 R17, R17, 0x80, RZ ;  /* 0x000000801111e810 */ /* 0x000fe20007ffe0ff */
[----:B------:R-:W3:Y:S03]  /*0650*/  @!P6 LDC.64 R12, c[0x0][0x238] ;  /* 0x00008e00ff0ceb82 */ /* 0x000ee60000000a00 */
[----:B------:R-:W-:-:S05]  /*0660*/  ISETP.GE.AND P1, PT, R17, R2, PT ;  /* 0x000000021100720c */ /* 0x000fca0003f26270 */
[----:B------:R-:W2:Y:S08]  /*0670*/  @!P6 LDC.64 R26, c[0x0][0x240] ;  /* 0x00009000ff1aeb82 */ /* 0x000eb00000000a00 */
[----:B------:R-:W-:Y:S01]  /*0680*/  @!P1 IMAD.IADD R5, R0, 0x1, R17 ;  /* 0x0000000100059824 */ /* 0x000fe200078e0211 */
[----:B------:R-:W0:Y:S01]  /*0690*/  @!P1 LDC.64 R18, c[0x0][0x238] ;  /* 0x00008e00ff129b82 */ /* 0x000e220000000a00 */
[----:B------:R-:W-:-:S05]  /*06a0*/  @!P1 VIADD R17, R17, 0x80 ;  /* 0x0000008011119836 */ /* 0x000fca0000000000 */
[----:B------:R-:W-:Y:S01]  /*06b0*/  ISETP.GE.AND P2, PT, R17, R2, PT ;  /* 0x000000021100720c */ /* 0x000fe20003f46270 */
[----:B---3--:R-:W-:Y:S01]  /*06c0*/  @!P6 IMAD.WIDE.U32 R12, R11, 0x2, R12 ;  /* 0x000000020b0ce825 */ /* 0x008fe200078e000c */
[----:B------:R-:W3:Y:S11]  /*06d0*/  @!P1 LDC.64 R14, c[0x0][0x240] ;  /* 0x00009000ff0e9b82 */ /* 0x000ef60000000a00 */
[----:B------:R-:W-:Y:S01]  /*06e0*/  @!P2 IADD3 R25, R0, R17, RZ ;  /* 0x000000110019a210 */ /* 0x000fe20007ffe0ff */
[----:B------:R-:W-:-:S05]  /*06f0*/  @!P2 VIADD R17, R17, 0x80 ;  /* 0x000000801111a836 */ /* 0x000fca0000000000 */
[----:B------:R-:W-:Y:S01]  /*0700*/  ISETP.GE.AND P3, PT, R17, R2, PT ;  /* 0x000000021100720c */ /* 0x000fe20003f66270 */
[----:B--2---:R-:W-:Y:S01]  /*0710*/  @!P6 IMAD.WIDE.U32 R26, R11, 0x2, R26 ;  /* 0x000000020b1ae825 */ /* 0x004fe200078e001a */
[----:B------:R-:W-:Y:S02]  /*0720*/  PRMT R11, RZ, 0x7610, R11 ;  /* 0x00007610ff0b7816 */ /* 0x000fe4000000000b */
[----:B-1----:R-:W-:Y:S01]  /*0730*/  PRMT R9, RZ, 0x7610, R9 ;  /* 0x00007610ff097816 */ /* 0x002fe20000000009 */
[----:B------:R-:W-:-:S03]  /*0740*/  @!P5 IMAD.WIDE.U32 R28, R3, 0x2, R28 ;  /* 0x00000002031cd825 */ /* 0x000fc600078e001c */
[----:B------:R1:W2:Y:S05]  /*0750*/  @!P6 LDG.E.U16 R11, desc[UR6][R12.64] ;  /* 0x000000060c0be981 */ /* 0x0002aa000c1e1500 */
[C---:B------:R-:W-:Y:S01]  /*0760*/  @!P3 IMAD.IADD R6, R0.reuse, 0x1, R17 ;  /* 0x000000010006b824 */ /* 0x040fe200078e0211 */
[----:B------:R-:W-:Y:S01]  /*0770*/  @!P3 IADD3 R17, R17, 0x80, RZ ;  /* 0x000000801111b810 */ /* 0x000fe20007ffe0ff */
[----:B0-----:R-:W-:Y:S01]  /*0780*/  @!P5 IMAD.WIDE.U32 R20, R3, 0x2, R20 ;  /* 0x000000020314d825 */ /* 0x001fe200078e0014 */
[----:B------:R-:W-:Y:S02]  /*0790*/  PRMT R3, RZ, 0x7610, R3 ;  /* 0x00007610ff037816 */ /* 0x000fe40000000003 */
[----:B------:R-:W-:Y:S01]  /*07a0*/  ISETP.GE.AND P4, PT, R17, R2, PT ;  /* 0x000000021100720c */ /* 0x000fe20003f86270 */
[----:B-1----:R-:W0:Y:S01]  /*07b0*/  @!P3 LDC.64 R12, c[0x0][0x238] ;  /* 0x00008e00ff0cbb82 */ /* 0x002e220000000a00 */
[----:B------:R1:W2:Y:S04]  /*07c0*/  @!P5 LDG.E.U16 R9, desc[UR6][R20.64] ;  /* 0x000000061409d981 */ /* 0x0002a8000c1e1500 */
[----:B------:R1:W2:Y:S03]  /*07d0*/  @!P5 LDG.E.U16 R3, desc[UR6][R28.64] ;  /* 0x000000061c03d981 */ /* 0x0002a6000c1e1500 */
[----:B-1----:R-:W1:Y:S04]  /*07e0*/  @!P2 LDC.64 R20, c[0x0][0x240] ;  /* 0x00009000ff14ab82 */ /* 0x002e680000000a00 */
[----:B------:R-:W-:-:S04]  /*07f0*/  @!P4 IMAD.IADD R8, R0, 0x1, R17 ;  /* 0x000000010008c824 */ /* 0x000fc800078e0211 */
[----:B------:R-:W1:Y:S01]  /*0800*/  @!P2 LDC.64 R28, c[0x0][0x238] ;  /* 0x00008e00ff1cab82 */ /* 0x000e620000000a00 */
[----:B------:R-:W-:Y:S01]  /*0810*/  @!P4 VIADD R17, R17, 0x80 ;  /* 0x000000801111c836 */ /* 0x000fe20000000000 */
[----:B------:R-:W-:Y:S01]  /*0820*/  PRMT R4, RZ, 0x7610, R4 ;  /* 0x00007610ff047816 */ /* 0x000fe20000000004 */
[----:B------:R-:W-:Y:S01]  /*0830*/  @!P1 IMAD.WIDE.U32 R18, R5, 0x2, R18 ;  /* 0x0000000205129825 */ /* 0x000fe200078e0012 */
[----:B------:R-:W-:Y:S02]  /*0840*/  PRMT R22, RZ, 0x7610, R22 ;  /* 0x00007610ff167816 */ /* 0x000fe40000000016 */
[----:B------:R-:W-:Y:S01]  /*0850*/  ISETP.GE.AND P5, PT, R17, R2, PT ;  /* 0x000000021100720c */ /* 0x000fe20003fa6270 */
[----:B---3--:R-:W-:Y:S01]  /*0860*/  @!P1 IMAD.WIDE.U32 R14, R5, 0x2, R14 ;  /* 0x00000002050e9825 */ /* 0x008fe200078e000e */
[----:B------:R-:W-:Y:S01]  /*0870*/  PRMT R5, RZ, 0x7610, R5 ;  /* 0x00007610ff057816 */ /* 0x000fe20000000005 */
[----:B------:R3:W2:Y:S02]  /*0880*/  @!P6 LDG.E.U16 R4, desc[UR6][R26.64] ;  /* 0x000000061a04e981 */ /* 0x0006a4000c1e1500 */
[----:B0-----:R-:W-:-:S02]  /*0890*/  @!P3 IMAD.WIDE.U32 R12, R6, 0x2, R12 ;  /* 0x00000002060cb825 */ /* 0x001fc400078e000c */
[----:B------:R0:W2:Y:S02]  /*08a0*/  @!P1 LDG.E.U16 R22, desc[UR6][R18.64] ;  /* 0x0000000612169981 */ /* 0x0000a4000c1e1500 */
[C---:B-1----:R-:W-:Y:S02]  /*08b0*/  @!P2 IMAD.WIDE.U32 R20, R25.reuse, 0x2, R20 ;  /* 0x000000021914a825 */ /* 0x042fe400078e0014 */
[----:B------:R1:W2:Y:S01]  /*08c0*/  @!P1 LDG.E.U16 R5, desc[UR6][R14.64] ;  /* 0x000000060e059981 */ /* 0x0002a2000c1e1500 */
[----:B---3--:R-:W-:Y:S01]  /*08d0*/  PRMT R26, RZ, 0x7610, R26 ;  /* 0x00007610ff1a7816 */ /* 0x008fe2000000001a */
[----:B0-----:R-:W0:Y:S01]  /*08e0*/  @!P4 LDC.64 R18, c[0x0][0x238] ;  /* 0x00008e00ff12cb82 */ /* 0x001e220000000a00 */
[----:B------:R-:W-:Y:S01]  /*08f0*/  @!P2 IMAD.WIDE.U32 R28, R25, 0x2, R28 ;  /* 0x00000002191ca825 */ /* 0x000fe200078e001c */
[----:B------:R-:W-:-:S03]  /*0900*/  PRMT R25, RZ, 0x7610, R25 ;  /* 0x00007610ff197816 */ /* 0x000fc60000000019 */
[----:B------:R3:W2:Y:S01]  /*0910*/  @!P3 LDG.E.U16 R26, desc[UR6][R12.64] ;  /* 0x000000060c1ab981 */ /* 0x0006a2000c1e1500 */
[----:B------:R-:W-:Y:S02]  /*0920*/  @!P5 IADD3 R27, R0, R17, RZ ;  /* 0x00000011001bd210 */ /* 0x000fe40007ffe0ff */
[----:B-1----:R-:W1:Y:S01]  /*0930*/  @!P5 LDC.64 R14, c[0x0][0x238] ;  /* 0x00008e00ff0edb82 */ /* 0x002e620000000a00 */
[----:B------:R3:W2:Y:S07]  /*0940*/  @!P2 LDG.E.U16 R25, desc[UR6][R20.64] ;  /* 0x000000061419a981 */ /* 0x0006ae000c1e1500 */
[----:B---3--:R-:W3:Y:S01]  /*0950*/  @!P3 LDC.64 R12, c[0x0][0x240] ;  /* 0x00009000ff0cbb82 */ /* 0x008ee20000000a00 */
[----:B------:R-:W-:-:S06]  /*0960*/  PRMT R24, RZ, 0x7610, R24 ;  /* 0x00007610ff187816 */ /* 0x000fcc0000000018 */
[----:B------:R0:W2:Y:S01]  /*0970*/  @!P2 LDG.E.U16 R24, desc[UR6][R28.64] ;  /* 0x000000061c18a981 */ /* 0x0000a2000c1e1500 */
[----:B------:R-:W3:Y:S08]  /*0980*/  @!P4 LDC.64 R16, c[0x0][0x240] ;  /* 0x00009000ff10cb82 */ /* 0x000ef00000000a00 */
[----:B------:R-:W3:Y:S01]  /*0990*/  @!P5 LDC.64 R20, c[0x0][0x240] ;  /* 0x00009000ff14db82 */ /* 0x000ee20000000a00 */
[----:B0-----:R-:W-:Y:S01]  /*09a0*/  PRMT R28, RZ, 0x7610, R28 ;  /* 0x00007610ff1c7816 */ /* 0x001fe2000000001c */
[----:B------:R-:W-:Y:S01]  /*09b0*/  @!P4 IMAD.WIDE.U32 R18, R8, 0x2, R18 ;  /* 0x000000020812c825 */ /* 0x000fe200078e0012 */
[----:B------:R-:W-:-:S03]  /*09c0*/  PRMT R29, RZ, 0x7610, R29 ;  /* 0x00007610ff1d7816 */ /* 0x000fc6000000001d */
[C---:B-1----:R-:W-:Y:S01]  /*09d0*/  @!P5 IMAD.WIDE.U32 R14, R27.reuse, 0x2, R14 ;  /* 0x000000021b0ed825 */ /* 0x042fe200078e000e */
[----:B------:R-:W2:Y:S03]  /*09e0*/  @!P4 LDG.E.U16 R28, desc[UR6][R18.64] ;  /* 0x00000006121cc981 */ /* 0x000ea6000c1e1500 */
[----:B---3--:R-:W-:Y:S01]  /*09f0*/  @!P3 IMAD.WIDE.U32 R12, R6, 0x2, R12 ;  /* 0x00000002060cb825 */ /* 0x008fe200078e000c */
[----:B------:R-:W-:Y:S01]  /*0a00*/  PRMT R6, RZ, 0x7610, R6 ;  /* 0x00007610ff067816 */ /* 0x000fe20000000006 */
[----:B------:R0:W3:Y:S02]  /*0a10*/  @!P5 LDG.E.U16 R29, desc[UR6][R14.64] ;  /* 0x000000060e1dd981 */ /* 0x0000e4000c1e1500 */
[----:B------:R-:W-:Y:S01]  /*0a20*/  @!P4 IMAD.WIDE.U32 R16, R8, 0x2, R16 ;  /* 0x000000020810c825 */ /* 0x000fe200078e0010 */
[----:B------:R-:W-:Y:S02]  /*0a30*/  PRMT R8, RZ, 0x7610, R8 ;  /* 0x00007610ff087816 */ /* 0x000fe40000000008 */
[----:B------:R1:W3:Y:S04]  /*0a40*/  @!P3 LDG.E.U16 R6, desc[UR6][R12.64] ;  /* 0x000000060c06b981 */ /* 0x0002e8000c1e1500 */
[----:B------:R2:W3:Y:S01]  /*0a50*/  @!P4 LDG.E.U16 R8, desc[UR6][R16.64] ;  /* 0x000000061008c981 */ /* 0x0004e2000c1e1500 */
[----:B------:R-:W-:Y:S01]  /*0a60*/  @!P5 IMAD.WIDE.U32 R20, R27, 0x2, R20 ;  /* 0x000000021b14d825 */ /* 0x000fe200078e0014 */
[----:B------:R-:W-:Y:S01]  /*0a70*/  PRMT R27, RZ, 0x7610, R27 ;  /* 0x00007610ff1b7816 */ /* 0x000fe2000000001b */
[----:B------:R-:W-:-:S02]  /*0a80*/  UPRMT UR4, UR4, 0x9910, URZ ;  /* 0x0000991004047896 */ /* 0x000fc4000800003f */
[----:B0-----:R-:W-:Y:S01]  /*0a90*/  VIADD R14, R7, 0x80 ;  /* 0x00000080070e7836 */ /* 0x001fe20000000000 */
[----:B-1----:R-:W0:Y:S02]  /*0aa0*/  @!P0 LDC.64 R12, c[0x0][0x228] ;  /* 0x00008a00ff0c8b82 */ /* 0x002e240000000a00 */
[----:B------:R-:W3:Y:S01]  /*0ab0*/  @!P5 LDG.E.U16 R27, desc[UR6][R20.64] ;  /* 0x00000006141bd981 */ /* 0x000ee2000c1e1500 */
[--C-:B------:R-:W-:Y:S01]  /*0ac0*/  IMAD.MOV.U32 R15, RZ, RZ, R7.reuse ;  /* 0x000000ffff0f7224 */ /* 0x100fe200078e0007 */
[----:B------:R-:W-:Y:S01]  /*0ad0*/  @!P0 MOV R15, R14 ;  /* 0x0000000e000f8202 */ /* 0x000fe20000000f00 */
[----:B------:R-:W-:-:S04]  /*0ae0*/  @!P0 IMAD.IADD R7, R0, 0x1, R7 ;  /* 0x0000000100078824 */ /* 0x000fc800078e0207 */
[----:B0-----:R-:W-:Y:S01]  /*0af0*/  @!P0 IMAD.WIDE.U32 R12, R7, 0x2, R12 ;  /* 0x00000002070c8825 */ /* 0x001fe200078e000c */
[----:B------:R-:W-:Y:S04]  /*0b00*/  BSSY B0, `(.L_x_14052) ;  /* 0x0000063000007945 */ /* 0x000fe80003800000 */
[----:B------:R-:W-:Y:S01]  /*0b10*/  BSSY B1, `(.L_x_14053) ;  /* 0x000005b000017945 */ /* 0x000fe20003800000 */
[----:B----4-:R-:W-:Y:S02]  /*0b20*/  PRMT R10, R10, 0x9910, RZ ;  /* 0x000099100a0a7816 */ /* 0x010fe400000000ff */
[----:B-----5:R-:W-:Y:S02]  /*0b30*/  PRMT R23, R23, 0x9910, RZ ;  /* 0x0000991017177816 */ /* 0x020fe400000000ff */
[----:B--2---:R-:W-:Y:S01]  /*0b40*/  PRMT R14, R3, 0x9910, RZ ;  /* 0x00009910030e7816 */ /* 0x004fe200000000ff */
[----:B------:R-:W-:Y:S01]  /*0b50*/  IMAD R3, R10, UR4, RZ ;  /* 0x000000040a037c24 */ /* 0x000fe2000f8e02ff */
[----:B------:R-:W-:-:S03]  /*0b60*/  PRMT R10, R11, 0x9910, RZ ;  /* 0x000099100b0a7816 */ /* 0x000fc600000000ff */
[----:B------:R-:W-:Y:S01]  /*0b70*/  IMAD.MOV.U32 R11, RZ, RZ, R14 ;  /* 0x000000ffff0b7224 */ /* 0x000fe200078e000e */
[----:B------:R-:W-:Y:S02]  /*0b80*/  PRMT R14, R3, 0x9910, RZ ;  /* 0x00009910030e7816 */ /* 0x000fe400000000ff */
[----:B------:R-:W-:Y:S01]  /*0b90*/  PRMT R16, R9, 0x9910, RZ ;  /* 0x0000991009107816 */ /* 0x000fe200000000ff */
[----:B------:R-:W-:Y:S02]  /*0ba0*/  IMAD R11, R11, UR4, RZ ;  /* 0x000000040b0b7c24 */ /* 0x000fe4000f8e02ff */
[----:B------:R-:W-:Y:S02]  /*0bb0*/  IMAD R9, R10, UR4, RZ ;  /* 0x000000040a097c24 */ /* 0x000fe4000f8e02ff */
[----:B------:R-:W-:Y:S01]  /*0bc0*/  IMAD.MOV.U32 R10, RZ, RZ, R14 ;  /* 0x000000ffff0a7224 */ /* 0x000fe200078e000e */
[----:B------:R-:W-:Y:S02]  /*0bd0*/  PRMT R11, R11, 0x9910, RZ ;  /* 0x000099100b0b7816 */ /* 0x000fe400000000ff */
[----:B------:R-:W-:-:S02]  /*0be0*/  MOV R3, R23 ;  /* 0x0000001700037202 */ /* 0x000fc40000000f00 */
[----:B------:R-:W-:Y:S01]  /*0bf0*/  PRMT R14, R4, 0x9910, RZ ;  /* 0x00009910040e7816 */ /* 0x000fe200000000ff */
[----:B------:R-:W-:Y:S01]  /*0c00*/  IMAD.MOV.U32 R4, RZ, RZ, R16 ;  /* 0x000000ffff047224 */ /* 0x000fe200078e0010 */
[----:B------:R-:W-:Y:S02]  /*0c10*/  PRMT R16, R9, 0x9910, RZ ;  /* 0x0000991009107816 */ /* 0x000fe400000000ff */
[----:B------:R-:W-:Y:S01]  /*0c20*/  MOV R9, R11 ;  /* 0x0000000b00097202 */ /* 0x000fe20000000f00 */
[----:B------:R-:W-:Y:S02]  /*0c30*/  IMAD.MOV.U32 R11, RZ, RZ, R14 ;  /* 0x000000ffff0b7224 */ /* 0x000fe400078e000e */
[----:B------:R-:W-:Y:S02]  /*0c40*/  IMAD.MOV.U32 R14, RZ, RZ, R16 ;  /* 0x000000ffff0e7224 */ /* 0x000fe400078e0010 */
[----:B------:R-:W-:Y:S02]  /*0c50*/  IMAD R17, R3, R10, RZ ;  /* 0x0000000a03117224 */ /* 0x000fe400078e02ff */
[----:B------:R-:W-:Y:S01]  /*0c60*/  IMAD R3, R4, R9, RZ ;  /* 0x0000000904037224 */ /* 0x000fe200078e02ff */
[----:B------:R-:W-:Y:S01]  /*0c70*/  PRMT R22, R22, 0x9910, RZ ;  /* 0x0000991016167816 */ /* 0x000fe200000000ff */
[----:B------:R-:W-:Y:S01]  /*0c80*/  IMAD R4, R11, R14, RZ ;  /* 0x0000000e0b047224 */ /* 0x000fe200078e02ff */
[----:B------:R0:W-:Y:S01]  /*0c90*/  @!P0 STG.E.U16 desc[UR6][R12.64], R17 ;  /* 0x000000110c008986 */ /* 0x0001e2000c101506 */
[----:B------:R-:W-:-:S02]  /*0ca0*/  PRMT R11, R26, 0x9910, RZ ;  /* 0x000099101a0b7816 */ /* 0x000fc400000000ff */
[----:B------:R-:W-:Y:S02]  /*0cb0*/  MOV R9, R22 ;  /* 0x0000001600097202 */ /* 0x000fe40000000f00 */
[----:B------:R-:W-:Y:S02]  /*0cc0*/  ISETP.GE.AND P0, PT, R15, R2, PT ;  /* 0x000000020f00720c */ /* 0x000fe40003f06270 */
[----:B------:R-:W-:Y:S02]  /*0cd0*/  PRMT R10, R5, 0x9910, RZ ;  /* 0x00009910050a7816 */ /* 0x000fe400000000ff */
[----:B------:R-:W-:-:S05]  /*0ce0*/  PRMT R7, R24, 0x9910, RZ ;  /* 0x0000991018077816 */ /* 0x000fca00000000ff */
[----:B------:R-:W-:-:S05]  /*0cf0*/  IMAD R7, R7, UR4, RZ ;  /* 0x0000000407077c24 */ /* 0x000fca000f8e02ff */
[----:B0-----:R-:W-:Y:S01]  /*0d00*/  PRMT R12, R7, 0x9910, RZ ;  /* 0x00009910070c7816 */ /* 0x001fe200000000ff */
[----:B------:R-:W-:Y:S01]  /*0d10*/  IMAD R7, R11, UR4, RZ ;  /* 0x000000040b077c24 */ /* 0x000fe2000f8e02ff */
[----:B------:R-:W-:Y:S01]  /*0d20*/  PRMT R28, R28, 0x9910, RZ ;  /* 0x000099101c1c7816 */ /* 0x000fe200000000ff */
[----:B------:R-:W-:Y:S01]  /*0d30*/  IMAD R5, R9, UR4, RZ ;  /* 0x0000000409057c24 */ /* 0x000fe2000f8e02ff */
[----:B---3--:R-:W-:-:S03]  /*0d40*/  PRMT R13, R29, 0x9910, RZ ;  /* 0x000099101d0d7816 */ /* 0x008fc600000000ff */
[----:B------:R-:W-:Y:S01]  /*0d50*/  IMAD.MOV.U32 R11, RZ, RZ, R28 ;  /* 0x000000ffff0b7224 */ /* 0x000fe200078e001c */
[----:B------:R-:W-:Y:S01]  /*0d60*/  PRMT R16, R7, 0x9910, RZ ;  /* 0x0000991007107816 */ /* 0x000fe200000000ff */
[----:B------:R-:W-:Y:S02]  /*0d70*/  IMAD.MOV.U32 R9, RZ, RZ, R10 ;  /* 0x000000ffff097224 */ /* 0x000fe400078e000a */
[----:B------:R-:W-:Y:S01]  /*0d80*/  IMAD R7, R13, UR4, RZ ;  /* 0x000000040d077c24 */ /* 0x000fe2000f8e02ff */
[----:B------:R-:W-:Y:S01]  /*0d90*/  PRMT R14, R6, 0x9910, RZ ;  /* 0x00009910060e7816 */ /* 0x000fe200000000ff */
[----:B------:R-:W-:Y:S01]  /*0da0*/  IMAD R6, R11, UR4, RZ ;  /* 0x000000040b067c24 */ /* 0x000fe2000f8e02ff */
[----:B------:R-:W-:Y:S02]  /*0db0*/  PRMT R10, R5, 0x9910, RZ ;  /* 0x00009910050a7816 */ /* 0x000fe400000000ff */
[----:B------:R-:W-:Y:S02]  /*0dc0*/  PRMT R8, R8, 0x9910, RZ ;  /* 0x0000991008087816 */ /* 0x000fe400000000ff */
[----:B------:R-:W-:Y:S01]  /*0dd0*/  MOV R11, R14 ;  /* 0x0000000e000b7202 */ /* 0x000fe20000000f00 */
[----:B------:R-:W-:Y:S01]  /*0de0*/  IMAD.MOV.U32 R14, RZ, RZ, R16 ;  /* 0x000000ffff0e7224 */ /* 0x000fe200078e0010 */
[----:B------:R-:W-:-:S02]  /*0df0*/  PRMT R5, R25, 0x9910, RZ ;  /* 0x0000991019057816 */ /* 0x000fc400000000ff */
[----:B------:R-:W-:Y:S01]  /*0e00*/  PRMT R13, R6, 0x9910, RZ ;  /* 0x00009910060d7816 */ /* 0x000fe200000000ff */
[----:B------:R-:W-:Y:S01]  /*0e10*/  IMAD.MOV.U32 R6, RZ, RZ, R8 ;  /* 0x000000ffff067224 */ /* 0x000fe200078e0008 */
[----:B------:R-:W-:Y:S02]  /*0e20*/  PRMT R16, R27, 0x9910, RZ ;  /* 0x000099101b107816 */ /* 0x000fe400000000ff */
[----:B------:R-:W-:Y:S01]  /*0e30*/  PRMT R17, R7, 0x9910, RZ ;  /* 0x0000991007117816 */ /* 0x000fe200000000ff */
[----:B------:R-:W-:Y:S02]  /*0e40*/  IMAD R8, R5, R12, RZ ;  /* 0x0000000c05087224 */ /* 0x000fe400078e02ff */
[----:B------:R-:W-:Y:S02]  /*0e50*/  IMAD R9, R9, R10, RZ ;  /* 0x0000000a09097224 */ /* 0x000fe400078e02ff */
[----:B------:R-:W-:Y:S02]  /*0e60*/  IMAD R7, R11, R14, RZ ;  /* 0x0000000e0b077224 */ /* 0x000fe400078e02ff */
[----:B------:R-:W-:-:S02]  /*0e70*/  IMAD R6, R6, R13, RZ ;  /* 0x0000000d06067224 */ /* 0x000fc400078e02ff */
[----:B------:R-:W-:Y:S01]  /*0e80*/  IMAD R5, R16, R17, RZ ;  /* 0x0000001110057224 */ /* 0x000fe200078e02ff */
[----:B------:R-:W-:Y:S06]  /*0e90*/  @P0 BRA `(.L_x_14054) ;  /* 0x0000000000300947 */ /* 0x000fec0003800000 */
        /* <DEDUP_REMOVED lines=12> */
.L_x_14054:
[----:B------:R-:W-:-:S13]  /*0f60*/  ISETP.GE.AND P0, PT, R15, R2, PT ;  /* 0x000000020f00720c */ /* 0x000fda0003f06270 */
[----:B------:R-:W-:Y:S05]  /*0f70*/  @P0 BRA `(.L_x_14056) ;  /* 0x0000000000300947 */ /* 0x000fea0003800000 */
[----:B0-----:R-:W0:Y:S01]  /*0f80*/  LDC.64 R10, c[0x0][0x228] ;  /* 0x00008a00ff0a7b82 */ /* 0x001e220000000a00 */
[----:B------:R-:W-:Y:S02]  /*0f90*/  IMAD.IADD R3, R0, 0x1, R15 ;  /* 0x0000000100037824 */ /* 0x000fe400078e020f */
[----:B------:R-:W-:Y:S02]  /*0fa0*/  VIADD R15, R15, 0x80 ;  /* 0x000000800f0f7836 */ /* 0x000fe40000000000 */
[----:B0-----:R-:W-:-:S05]  /*0fb0*/  IMAD.WIDE.U32 R10, R3, 0x2, R10 ;  /* 0x00000002030a7825 */ /* 0x001fca00078e000a */
[----:B------:R1:W-:Y:S02]  /*0fc0*/  STG.E.U16 desc[UR6][R10.64], R9 ;  /* 0x000000090a007986 */ /* 0x0003e4000c101506 */
.L_x_14055:
[----:B------:R-:W-:-:S13]  /*0fd0*/  ISETP.GE.AND P0, PT, R15, R2, PT ;  /* 0x000000020f00720c */ /* 0x000fda0003f06270 */
[----:B------:R-:W-:Y:S05]  /*0fe0*/  @P0 BRA `(.L_x_14057) ;  /* 0x0000000000340947 */ /* 0x000fea0003800000 */
[----:B01----:R-:W0:Y:S01]  /*0ff0*/  LDC.64 R10, c[0x0][0x228] ;  /* 0x00008a00ff0a7b82 */ /* 0x003e220000000a00 */
[----:B------:R-:W-:Y:S01]  /*1000*/  IADD3 R3, R0, R15, RZ ;  /* 0x0000000f00037210 */ /* 0x000fe20007ffe0ff */
[----:B------:R-:W-:-:S04]  /*1010*/  VIADD R15, R15, 0x80 ;  /* 0x000000800f0f7836 */ /* 0x000fc80000000000 */
[----:B0-----:R-:W-:-:S05]  /*1020*/  IMAD.WIDE.U32 R10, R3, 0x2, R10 ;  /* 0x00000002030a7825 */ /* 0x001fca00078e000a */
[----:B------:R1:W-:Y:S02]  /*1030*/  STG.E.U16 desc[UR6][R10.64], R8 ;  /* 0x000000080a007986 */ /* 0x0003e4000c101506 */
.L_x_14056:
[----:B------:R-:W-:-:S13]  /*1040*/  ISETP.GE.AND P0, PT, R15, R2, PT ;  /* 0x000000020f00720c */ /* 0x000fda0003f06270 */
[----:B------:R-:W-:Y:S05]  /*1050*/  @P0 BREAK B1 ;  /* 0x0000000000010942 */ /* 0x000fea0003800000 */
[----:B------:R-:W-:Y:S05]  /*1060*/  @P0 BRA `(.L_x_14058) ;  /* 0x0000000000300947 */ /* 0x000fea0003800000 */
[----:B-1----:R-:W1:Y:S01]  /*1070*/  LDC.64 R8, c[0x0][0x228] ;  /* 0x00008a00ff087b82 */ /* 0x002e620000000a00 */
[----:B------:R-:W-:Y:S01]  /*1080*/  IMAD.IADD R3, R0, 0x1, R15 ;  /* 0x0000000100037824 */ /* 0x000fe200078e020f */
[----:B------:R-:W-:-:S03]  /*1090*/  IADD3 R15, R15, 0x80, RZ ;  /* 0x000000800f0f7810 */ /* 0x000fc60007ffe0ff */
[----:B-1----:R-:W-:-:S05]  /*10a0*/  IMAD.WIDE.U32 R8, R3, 0x2, R8 ;  /* 0x0000000203087825 */ /* 0x002fca00078e0008 */
[----:B------:R2:W-:Y:S02]  /*10b0*/  STG.E.U16 desc[UR6][R8.64], R7 ;  /* 0x0000000708007986 */ /* 0x0005e4000c101506 */
.L_x_14057:
[----:B------:R-:W-:Y:S05]  /*10c0*/  BSYNC B1 ;  /* 0x0000000000017941 */ /* 0x000fea0003800000 */
.L_x_14053:
[----:B------:R-:W-:-:S13]  /*10d0*/  ISETP.GE.AND P0, PT, R15, R2, PT ;  /* 0x000000020f00720c */ /* 0x000fda0003f06270 */
[----:B-12---:R-:W1:Y:S01]  /*10e0*/  @!P0 LDC.64 R8, c[0x0][0x228] ;  /* 0x00008a00ff088b82 */ /* 0x006e620000000a00 */
[----:B0-----:R-:W-:Y:S02]  /*10f0*/  @!P0 IMAD.IADD R3, R0, 0x1, R15 ;  /* 0x0000000100038824 */ /* 0x001fe400078e020f */
[----:B------:R-:W-:Y:S02]  /*1100*/  @!P0 VIADD R15, R15, 0x80 ;  /* 0x000000800f0f8836 */ /* 0x000fe40000000000 */
[----:B-1----:R-:W-:-:S05]  /*1110*/  @!P0 IMAD.WIDE.U32 R8, R3, 0x2, R8 ;  /* 0x0000000203088825 */ /* 0x002fca00078e0008 */
[----:B------:R2:W-:Y:S02]  /*1120*/  @!P0 STG.E.U16 desc[UR6][R8.64], R6 ;  /* 0x0000000608008986 */ /* 0x0005e4000c101506 */
.L_x_14058:
[----:B------:R-:W-:Y:S05]  /*1130*/  BSYNC B0 ;  /* 0x0000000000007941 */ /* 0x000fea0003800000 */
.L_x_14052:
        /* <DEDUP_REMOVED lines=8> */
.L_x_14059:
        /* <DEDUP_REMOVED lines=12> */
.L_x_24181:


//--------------------- .text._ZN2at6native18elementwise_kernelILi128ELi4EZNS0_15gpu_kernel_implIZZZNS0_54_GLOBAL__N__d8c5977b_16_LinearAlgebra_cu_140f0503_289316addr_kernel_cudaERNS_14TensorIteratorERKN3c106ScalarES9_ENKUlvE_clEvENKUlvE2_clEvEUllllE0_EEvRNS_18TensorIteratorBaseERKT_EUliE_EEviT1_ --------------------------
	.section	.text._ZN2at6native18elementwise_kernelILi128ELi4EZNS0_15gpu_kernel_implIZZZNS0_54_GLOBAL__N__d8c5977b_16_LinearAlgebra_cu_140f0503_289316addr_kernel_cudaERNS_14TensorIteratorERKN3c106ScalarES9_ENKUlvE_clEvENKUlvE2_clEvEUllllE0_EEvRNS_18TensorIteratorBaseERKT_EUliE_EEviT1_,"ax",@progbits
	.align	128
        .global         _ZN2at6native18elementwise_kernelILi128ELi4EZNS0_15gpu_kernel_implIZZZNS0_54_GLOBAL__N__d8c5977b_16_LinearAlgebra_cu_140f0503_289316addr_kernel_cudaERNS_14TensorIteratorERKN3c106ScalarES9_ENKUlvE_clEvENKUlvE2_clEvEUllllE0_EEvRNS_18TensorIteratorBaseERKT_EUliE_EEviT1_
        .type           _ZN2at6native18elementwise_kernelILi128ELi4EZNS0_15gpu_kernel_implIZZZNS0_54_GLOBAL__N__d8c5977b_16_LinearAlgebra_cu_140f0503_289316addr_kernel_cudaERNS_14TensorIteratorERKN3c106ScalarES9_ENKUlvE_clEvENKUlvE2_clEvEUllllE0_EEvRNS_18TensorIteratorBaseERKT_EUliE_EEviT1_,@function
        .size           _ZN2at6native18elementwise_kernelILi128ELi4EZNS0_15gpu_kernel_implIZZZNS0_54_GLOBAL__N__d8c5977b_16_LinearAlgebra_cu_140f0503_289316addr_kernel_cudaERNS_14TensorIteratorERKN3c106ScalarES9_ENKUlvE_clEvENKUlvE2_clEvEUllllE0_EEvRNS_18TensorIteratorBaseERKT_EUliE_EEviT1_,(.L_x_24182 - _ZN2at6native18elementwise_kernelILi128ELi4EZNS0_15gpu_kernel_implIZZZNS0_54_GLOBAL__N__d8c5977b_16_LinearAlgebra_cu_140f0503_289316addr_kernel_cudaERNS_14TensorIteratorERKN3c106ScalarES9_ENKUlvE_clEvENKUlvE2_clEvEUllllE0_EEvRNS_18TensorIteratorBaseERKT_EUliE_EEviT1_)
        .other          _ZN2at6native18elementwise_kernelILi128ELi4EZNS0_15gpu_kernel_implIZZZNS0_54_GLOBAL__N__d8c5977b_16_LinearAlgebra_cu_140f0503_289316addr_kernel_cudaERNS_14TensorIteratorERKN3c106ScalarES9_ENKUlvE_clEvENKUlvE2_clEvEUllllE0_EEvRNS_18TensorIteratorBaseERKT_EUliE_EEviT1_,@"STO_CUDA_ENTRY STV_DEFAULT"
_ZN2at6native18elementwise_kernelILi128ELi4EZNS0_15gpu_kernel_implIZZZNS0_54_GLOBAL__N__d8c5977b_16_LinearAlgebra_cu_140f0503_289316addr_kernel_cudaERNS_14TensorIteratorERKN3c106ScalarES9_ENKUlvE_clEvENKUlvE2_clEvEUllllE0_EEvRNS_18TensorIteratorBaseERKT_EUliE_EEviT1_:
.text._ZN2at6native18elementwise_kernelILi128ELi4EZNS0_15gpu_kernel_implIZZZNS0_54_GLOBAL__N__d8c5977b_16_LinearAlgebra_cu_140f0503_289316addr_kernel_cudaERNS_14TensorIteratorERKN3c106ScalarES9_ENKUlvE_clEvENKUlvE2_clEvEUllllE0_EEvRNS_18TensorIteratorBaseERKT_EUliE_EEviT1_:
        /* <DEDUP_REMOVED lines=391> */
.L_x_14062:
        /* <DEDUP_REMOVED lines=19> */
[----:B--2---:R-:W-:Y:S01]  /*19a0*/  SHF.R.S32.HI R23, RZ, 0x1f, R22 ;  /* 0x0000001fff177819 */ /* 0x004fe20000011416 */
[----:B------:R-:W-:Y:S06]  /*19b0*/  BRA `(.L_x_14068) ;  /* 0x0000000c00547947 */ /* 0x000fec0003800000 */
.L_x_14066:
[----:B------:R0:W5:Y:S01]  /*19c0*/  LDG.E.U8 R22, desc[UR36][R4.64] ;  /* 0x0000002404167981 */ /* 0x000162000c1e1100 */
[----:B------:R-:W-:Y:S01]  /*19d0*/  IMAD.MOV.U32 R23, RZ, RZ, RZ ;  /* 0x000000ffff177224 */ /* 0x000fe200078e00ff */
[----:B------:R-:W-:Y:S06]  /*19e0*/  BRA `(.L_x_14068) ;  /* 0x0000000c00487947 */ /* 0x000fec0003800000 */
.L_x_14065:
        /* <DEDUP_REMOVED lines=8> */
.L_x_14070:
[----:B------:R-:W2:Y:S02]  /*1a70*/  LDG.E R22, desc[UR36][R4.64] ;  /* 0x0000002404167981 */ /* 0x000ea4000c1e1900 */
[----:B--2---:R-:W-:Y:S01]  /*1a80*/  SHF.R.S32.HI R23, RZ, 0x1f, R22 ;  /* 0x0000001fff177819 */ /* 0x004fe20000011416 */
[----:B------:R-:W-:Y:S06]  /*1a90*/  BRA `(.L_x_14068) ;  /* 0x0000000c001c7947 */ /* 0x000fec0003800000 */
.L_x_14069:
[----:B------:R-:W2:Y:S02]  /*1aa0*/  LDG.E.S16 R22, desc[UR36][R4.64] ;  /* 0x0000002404167981 */ /* 0x000ea4000c1e1700 */
[----:B--2---:R-:W-:Y:S01]  /*1ab0*/  SHF.R.S32.HI R23, RZ, 0x1f, R22 ;  /* 0x0000001fff177819 */ /* 0x004fe20000011416 */
[----:B------:R-:W-:Y:S06]  /*1ac0*/  BRA `(.L_x_14068) ;  /* 0x0000000c00107947 */ /* 0x000fec0003800000 */
.L_x_14064:
[----:B------:R-:W-:-:S13]  /*1ad0*/  ISETP.GT.AND P0, PT, R3, 0x6, PT ;  /* 0x000000060300780c */ /* 0x000fda0003f04270 */
[----:B------:R-:W-:Y:S05]  /*1ae0*/  @P0 BRA `(.L_x_14071) ;  /* 0x00000000002c0947 */ /* 0x000fea0003800000 */
[----:B------:R-:W-:-:S13]  /*1af0*/  ISETP.NE.AND P0, PT, R3, 0x5, PT ;  /* 0x000000050300780c */ /* 0x000fda0003f05270 */
[----:B------:R-:W-:Y:S05]  /*1b00*/  @!P0 BRA `(.L_x_14072) ;  /* 0x0000000000148947 */ /* 0x000fea0003800000 */
[----:B------:R-:W-:-:S13]  /*1b10*/  ISETP.NE.AND P0, PT, R3, 0x6, PT ;  /* 0x000000060300780c */ /* 0x000fda0003f05270 */
[----:B------:R-:W-:Y:S05]  /*1b20*/  @P0 BRA `(.L_x_14067) ;  /* 0x0000000800a00947 */ /* 0x000fea0003800000 */
[----:B------:R-:W2:Y:S02]  /*1b30*/  LDG.E R4, desc[UR36][R4.64] ;  /* 0x0000002404047981 */ /* 0x000ea4000c1e1900 */
[----:B--2---:R0:W1:Y:S01]  /*1b40*/  F2I.S64.TRUNC R22, R4 ;  /* 0x0000000400167311 */ /* 0x004062000020d900 */
[----:B------:R-:W-:Y:S05]  /*1b50*/  BRA `(.L_x_14068) ;  /* 0x0000000800ec7947 */ /* 0x000fea0003800000 */
.L_x_14072:
[----:B------:R-:W2:Y:S02]  /*1b60*/  LDG.E.U16 R4, desc[UR36][R4.64] ;  /* 0x0000002404047981 */ /* 0x000ea4000c1e1500 */
[----:B--2---:R-:W-:-:S06]  /*1b70*/  HADD2.F32 R22, -RZ, R4.H0_H0 ;  /* 0x20000004ff167230 */ /* 0x004fcc0000004100 */
[----:B------:R-:W0:Y:S01]  /*1b80*/  F2I.S64.TRUNC R22, R22 ;  /* 0x0000001600167311 */ /* 0x000e22000020d900 */
[----:B------:R-:W-:Y:S05]  /*1b90*/  BRA `(.L_x_14068) ;  /* 0x0000000800dc7947 */ /* 0x000fea0003800000 */
.L_x_14071:
[----:B------:R-:W-:-:S13]  /*1ba0*/  ISETP.NE.AND P0, PT, R3, 0x7, PT ;  /* 0x000000070300780c */ /* 0x000fda0003f05270 */
[----:B------:R-:W-:Y:S05]  /*1bb0*/  @!P0 BRA `(.L_x_14073) ;  /* 0x00000000002c8947 */ /* 0x000fea0003800000 */
[----:B------:R-:W-:-:S13]  /*1bc0*/  ISETP.NE.AND P0, PT, R3, 0x8, PT ;  /* 0x000000080300780c */ /* 0x000fda0003f05270 */
[----:B------:R-:W-:Y:S05]  /*1bd0*/  @!P0 BRA `(.L_x_14074) ;  /* 0x0000000000148947 */ /* 0x000fea0003800000 */
[----:B------:R-:W-:-:S13]  /*1be0*/  ISETP.NE.AND P0, PT, R3, 0x9, PT ;  /* 0x000000090300780c */ /* 0x000fda0003f05270 */
[----:B------:R-:W-:Y:S05]  /*1bf0*/  @P0 BRA `(.L_x_14067) ;  /* 0x00000008006c0947 */ /* 0x000fea0003800000 */
[----:B------:R-:W2:Y:S02]  /*1c00*/  LDG.E R4, desc[UR36][R4.64] ;  /* 0x0000002404047981 */ /* 0x000ea4000c1e1900 */
[----:B--2---:R0:W1:Y:S01]  /*1c10*/  F2I.S64.TRUNC R22, R4 ;  /* 0x0000000400167311 */ /* 0x004062000020d900 */
[----:B------:R-:W-:Y:S05]  /*1c20*/  BRA `(.L_x_14068) ;  /* 0x0000000800b87947 */ /* 0x000fea0003800000 */
.L_x_14074:
[----:B------:R-:W2:Y:S02]  /*1c30*/  LDG.E.U16 R4, desc[UR36][R4.64] ;  /* 0x0000002404047981 */ /* 0x000ea4000c1e1500 */
[----:B--2---:R-:W-:-:S06]  /*1c40*/  HADD2.F32 R22, -RZ, R4.H0_H0 ;  /* 0x20000004ff167230 */ /* 0x004fcc0000004100 */
[----:B------:R-:W0:Y:S01]  /*1c50*/  F2I.S64.TRUNC R22, R22 ;  /* 0x0000001600167311 */ /* 0x000e22000020d900 */
[----:B------:R-:W-:Y:S05]  /*1c60*/  BRA `(.L_x_14068) ;  /* 0x0000000800a87947 */ /* 0x000fea0003800000 */
.L_x_14073:
[----:B------:R-:W2:Y:S02]  /*1c70*/  LDG.E.64 R4, desc[UR36][R4.64] ;  /* 0x0000002404047981 */ /* 0x000ea4000c1e1b00 */
[----:B--2---:R0:W1:Y:S01]  /*1c80*/  F2I.S64.F64.TRUNC R22, R4 ;  /* 0x0000000400167311 */ /* 0x004062000030d900 */
[----:B------:R-:W-:Y:S05]  /*1c90*/  BRA `(.L_x_14068) ;  /* 0x00000008009c7947 */ /* 0x000fea0003800000 */
.L_x_14063:
        /* <DEDUP_REMOVED lines=11> */
[----:B------:R-:W-:Y:S01]  /*1d50*/  SEL R22, RZ, 0x1, !P0 ;  /* 0x00000001ff167807 */ /* 0x000fe20004000000 */
[----:B------:R-:W-:Y:S08]  /*1d60*/  BRA `(.L_x_14068) ;  /* 0x0000000800687947 */ /* 0x000ff00003800000 */
.L_x_14077:
[----:B------:R-:W2:Y:S02]  /*1d70*/  LDG.E.64 R4, desc[UR36][R4.64] ;  /* 0x0000002404047981 */ /* 0x000ea4000c1e1b00 */
[----:B--2---:R0:W1:Y:S01]  /*1d80*/  F2I.S64.F64.TRUNC R22, R4 ;  /* 0x0000000400167311 */ /* 0x004062000030d900 */
[----:B------:R-:W-:Y:S05]  /*1d90*/  BRA `(.L_x_14068) ;  /* 0x00000008005c7947 */ /* 0x000fea0003800000 */
.L_x_14076:
        /* <DEDUP_REMOVED lines=25> */
[----:B------:R0:W1:Y:S01]  /*1f30*/  F2I.S64.TRUNC R22, R7 ;  /* 0x0000000700167311 */ /* 0x000062000020d900 */
[----:B------:R-:W-:Y:S05]  /*1f40*/  BRA `(.L_x_14068) ;  /* 0x0000000400f07947 */ /* 0x000fea0003800000 */
.L_x_14079:
        /* <DEDUP_REMOVED lines=12> */
[----:B------:R0:W1:Y:S01]  /*2010*/  F2I.S64.TRUNC R22, R0 ;  /* 0x0000000000167311 */ /* 0x000062000020d900 */
[----:B------:R-:W-:Y:S05]  /*2020*/  BRA `(.L_x_14068) ;  /* 0x0000000400b87947 */ /* 0x000fea0003800000 */
.L_x_14078:
[----:B------:R-:W2:Y:S02]  /*2030*/  LDG.E.U16 R22, desc[UR36][R4.64] ;  /* 0x0000002404167981 */ /* 0x000ea4000c1e1500 */
[----:B--2---:R-:W-:-:S06]  /*2040*/  IMAD.U32 R22, R22, 0x10000, RZ ;  /* 0x0001000016167824 */ /* 0x004fcc00078e00ff */
[----:B------:R-:W0:Y:S01]  /*2050*/  F2I.S64.TRUNC R22, R22 ;  /* 0x0000001600167311 */ /* 0x000e22000020d900 */
[----:B------:R-:W-:Y:S05]  /*2060*/  BRA `(.L_x_14068) ;  /* 0x0000000400a87947 */ /* 0x000fea0003800000 */
.L_x_14075:
        /* <DEDUP_REMOVED lines=9> */
[----:B------:R-:W-:Y:S01]  /*2100*/  IMAD.MOV.U32 R23, RZ, RZ, RZ ;  /* 0x000000ffff177224 */ /* 0x000fe200078e00ff */
[----:B------:R-:W-:Y:S06]  /*2110*/  BRA `(.L_x_14068) ;  /* 0x00000004007c7947 */ /* 0x000fec0003800000 */
.L_x_14082:
        /* <DEDUP_REMOVED lines=21> */
.L_x_14086:
[----:B------:R-:W-:Y:S05]  /*2270*/  BSYNC B1 ;  /* 0x0000000000017941 */ /* 0x000fea0003800000 */
.L_x_14085:
[----:B------:R-:W-:Y:S01]  /*2280*/  IMAD.SHL.U32 R3, R3, 0x100000, RZ ;  /* 0x0010000003037824 */ /* 0x000fe200078e00ff */
[----:B------:R-:W-:-:S04]  /*2290*/  LEA R5, R0, 0x3b800000, 0x17 ;  /* 0x3b80000000057811 */ /* 0x000fc800078eb8ff */
[----:B------:R-:W-:-:S07]  /*22a0*/  LOP3.LUT R22, R5, R3, R22, 0xfe, !PT ;  /* 0x0000000305167212 */ /* 0x000fce00078efe16 */
.L_x_14084:
[----:B------:R-:W-:Y:S05]  /*22b0*/  BSYNC B0 ;  /* 0x0000000000007941 */ /* 0x000fea0003800000 */
.L_x_14083:
[----:B------:R-:W1:Y:S01]  /*22c0*/  F2I.S64.TRUNC R22, R22 ;  /* 0x0000001600167311 */ /* 0x000e62000020d900 */
[----:B------:R-:W-:Y:S05]  /*22d0*/  BRA `(.L_x_14068) ;  /* 0x00000004000c7947 */ /* 0x000fea0003800000 */
.L_x_14081:
        /* <DEDUP_REMOVED lines=21> */
.L_x_14090:
[----:B------:R-:W-:Y:S05]  /*2430*/  BSYNC B1 ;  /* 0x0000000000017941 */ /* 0x000fea0003800000 */
.L_x_14089:
[----:B------:R-:W-:Y:S01]  /*2440*/  IMAD.SHL.U32 R3, R3, 0x200000, RZ ;  /* 0x0020000003037824 */ /* 0x000fe200078e00ff */
[----:B------:R-:W-:-:S04]  /*2450*/  LEA R5, R0, 0x37800000, 0x17 ;  /* 0x3780000000057811 */ /* 0x000fc800078eb8ff */
[----:B------:R-:W-:-:S07]  /*2460*/  LOP3.LUT R22, R5, R3, R22, 0xfe, !PT ;  /* 0x0000000305167212 */ /* 0x000fce00078efe16 */
.L_x_14088:
[----:B------:R-:W-:Y:S05]  /*2470*/  BSYNC B0 ;  /* 0x0000000000007941 */ /* 0x000fea0003800000 */
.L_x_14087:
[----:B------:R-:W2:Y:S01]  /*2480*/  F2I.S64.TRUNC R22, R22 ;  /* 0x0000001600167311 */ /* 0x000ea2000020d900 */
[----:B------:R-:W-:Y:S05]  /*2490*/  BRA `(.L_x_14068) ;  /* 0x00000000009c7947 */ /* 0x000fea0003800000 */
.L_x_14080:
        /* <DEDUP_REMOVED lines=14> */
.L_x_14094:
[----:B------:R-:W-:Y:S05]  /*2580*/  BSYNC B0 ;  /* 0x0000000000007941 */ /* 0x000fea0003800000 */
.L_x_14093:
[----:B------:R-:W4:Y:S01]  /*2590*/  F2I.S64.TRUNC R22, R22 ;  /* 0x0000001600167311 */ /* 0x000f22000020d900 */
[----:B------:R-:W-:Y:S05]  /*25a0*/  BRA `(.L_x_14068) ;  /* 0x0000000000587947 */ /* 0x000fea0003800000 */
.L_x_14067:
        /* <DEDUP_REMOVED lines=16> */
.L_x_14095:
[----:B------:R-:W-:Y:S01]  /*26b0*/  CS2R R22, SRZ ;  /* 0x0000000000167805 */ /* 0x000fe2000001ff00 */
[----:B------:R-:W-:Y:S06]  /*26c0*/  BRA `(.L_x_14068) ;  /* 0x0000000000107947 */ /* 0x000fec0003800000 */
.L_x_14092:
[----:B------:R0:W5:Y:S01]  /*26d0*/  LDG.E.64 R22, desc[UR36][R4.64] ;  /* 0x0000002404167981 */ /* 0x000162000c1e1b00 */
[----:B------:R-:W-:Y:S05]  /*26e0*/  BRA `(.L_x_14068) ;  /* 0x0000000000087947 */ /* 0x000fea0003800000 */
.L_x_14091:
[----:B------:R3:W5:Y:S01]  /*26f0*/  LDG.E R22, desc[UR36][R4.64] ;  /* 0x0000002404167981 */ /* 0x000762000c1e1900 */
[----:B------:R-:W-:-:S07]  /*2700*/  IMAD.MOV.U32 R23, RZ, RZ, RZ ;  /* 0x000000ffff177224 */ /* 0x000fce00078e00ff */
.L_x_14068:
[----:B------:R-:W1:Y:S01]  /*2710*/  LDC.U8 R3, c[0x0][0x512] ;  /* 0x00014480ff037b82 */ /* 0x000e620000000000 */
[----:B------:R-:W-:Y:S02]  /*2720*/  ULDC.64 UR4, c[0x0][0x4e8] ;  /* 0x00013a0000047ab9 */ /* 0x000fe40000000a00 */
[----:B0--3--:R-:W-:-:S05]  /*2730*/  IADD3 R4, P1, R18, UR4, RZ ;  /* 0x0000000412047c10 */ /* 0x009fca000ff3e0ff */
        /* <DEDUP_REMOVED lines=13> */
[----:B---3--:R-:W-:Y:S01]  /*2810*/  SHF.R.S32.HI R19, RZ, 0x1f, R18 ;  /* 0x0000001fff137819 */ /* 0x008fe20000011412 */
[----:B------:R-:W-:Y:S06]  /*2820*/  BRA `(.L_x_14101) ;  /* 0x0000000c00547947 */ /* 0x000fec0003800000 */
.L_x_14099:
[----:B------:R1:W5:Y:S01]  /*2830*/  LDG.E.U8 R18, desc[UR36][R4.64] ;  /* 0x0000002404127981 */ /* 0x000362000c1e1100 */
[----:B------:R-:W-:Y:S01]  /*2840*/  IMAD.MOV.U32 R19, RZ, RZ, RZ ;  /* 0x000000ffff137224 */ /* 0x000fe200078e00ff */
[----:B------:R-:W-:Y:S06]  /*2850*/  BRA `(.L_x_14101) ;  /* 0x0000000c00487947 */ /* 0x000fec0003800000 */
.L_x_14098:
        /* <DEDUP_REMOVED lines=8> */
.L_x_14103:
[----:B------:R-:W3:Y:S02]  /*28e0*/  LDG.E R18, desc[UR36][R4.64] ;  /* 0x0000002404127981 */ /* 0x000ee4000c1e1900 */
[----:B---3--:R-:W-:Y:S01]  /*28f0*/  SHF.R.S32.HI R19, RZ, 0x1f, R18 ;  /* 0x0000001fff137819 */ /* 0x008fe20000011412 */
[----:B------:R-:W-:Y:S06]  /*2900*/  BRA `(.L_x_14101) ;  /* 0x0000000c001c7947 */ /* 0x000fec0003800000 */
.L_x_14102:
[----:B------:R-:W3:Y:S02]  /*2910*/  LDG.E.S16 R18, desc[UR36][R4.64] ;  /* 0x0000002404127981 */ /* 0x000ee4000c1e1700 */
[----:B---3--:R-:W-:Y:S01]  /*2920*/  SHF.R.S32.HI R19, RZ, 0x1f, R18 ;  /* 0x0000001fff137819 */ /* 0x008fe20000011412 */
[----:B------:R-:W-:Y:S06]  /*2930*/  BRA `(.L_x_14101) ;  /* 0x0000000c00107947 */ /* 0x000fec0003800000 */
.L_x_14097:
[----:B------:R-:W-:-:S13]  /*2940*/  ISETP.GT.AND P0, PT, R0, 0x6, PT ;  /* 0x000000060000780c */ /* 0x000fda0003f04270 */
[----:B------:R-:W-:Y:S05]  /*2950*/  @P0 BRA `(.L_x_14104) ;  /* 0x00000000002c0947 */ /* 0x000fea0003800000 */
[----:B------:R-:W-:-:S13]  /*2960*/  ISETP.NE.AND P0, PT, R0, 0x5, PT ;  /* 0x000000050000780c */ /* 0x000fda0003f05270 */
[----:B------:R-:W-:Y:S05]  /*2970*/  @!P0 BRA `(.L_x_14105) ;  /* 0x0000000000148947 */ /* 0x000fea0003800000 */
[----:B------:R-:W-:-:S13]  /*2980*/  ISETP.NE.AND P0, PT, R0, 0x6, PT ;  /* 0x000000060000780c */ /* 0x000fda0003f05270 */
[----:B------:R-:W-:Y:S05]  /*2990*/  @P0 BRA `(.L_x_14100) ;  /* 0x0000000800a00947 */ /* 0x000fea0003800000 */
[----:B------:R-:W3:Y:S02]  /*29a0*/  LDG.E R4, desc[UR36][R4.64] ;  /* 0x0000002404047981 */ /* 0x000ee4000c1e1900 */
[----:B---3--:R0:W1:Y:S01]  /*29b0*/  F2I.S64.TRUNC R18, R4 ;  /* 0x0000000400127311 */ /* 0x008062000020d900 */
[----:B------:R-:W-:Y:S05]  /*29c0*/  BRA `(.L_x_14101) ;  /* 0x0000000800ec7947 */ /* 0x000fea0003800000 */
.L_x_14105:
[----:B------:R-:W3:Y:S02]  /*29d0*/  LDG.E.U16 R4, desc[UR36][R4.64] ;  /* 0x0000002404047981 */ /* 0x000ee4000c1e1500 */
[----:B---3--:R-:W-:-:S06]  /*29e0*/  HADD2.F32 R18, -RZ, R4.H0_H0 ;  /* 0x20000004ff127230 */ /* 0x008fcc0000004100 */
[----:B------:R-:W0:Y:S01]  /*29f0*/  F2I.S64.TRUNC R18, R18 ;  /* 0x0000001200127311 */ /* 0x000e22000020d900 */
[----:B------:R-:W-:Y:S05]  /*2a00*/  BRA `(.L_x_14101) ;  /* 0x0000000800dc7947 */ /* 0x000fea0003800000 */
.L_x_14104:
[----:B------:R-:W-:-:S13]  /*2a10*/  ISETP.NE.AND P0, PT, R0, 0x7, PT ;  /* 0x000000070000780c */ /* 0x000fda0003f05270 */
[----:B------:R-:W-:Y:S05]  /*2a20*/  @!P0 BRA `(.L_x_14106) ;  /* 0x00000000002c8947 */ /* 0x000fea0003800000 */
[----:B------:R-:W-:-:S13]  /*2a30*/  ISETP.NE.AND P0, PT, R0, 0x8, PT ;  /* 0x000000080000780c */ /* 0x000fda0003f05270 */
[----:B------:R-:W-:Y:S05]  /*2a40*/  @!P0 BRA `(.L_x_14107) ;  /* 0x0000000000148947 */ /* 0x000fea0003800000 */
[----:B------:R-:W-:-:S13]  /*2a50*/  ISETP.NE.AND P0, PT, R0, 0x9, PT ;  /* 0x000000090000780c */ /* 0x000fda0003f05270 */
[----:B------:R-:W-:Y:S05]  /*2a60*/  @P0 BRA `(.L_x_14100) ;  /* 0x00000008006c0947 */ /* 0x000fea0003800000 */
[----:B------:R-:W3:Y:S02]  /*2a70*/  LDG.E R4, desc[UR36][R4.64] ;  /* 0x0000002404047981 */ /* 0x000ee4000c1e1900 */
[----:B---3--:R0:W1:Y:S01]  /*2a80*/  F2I.S64.TRUNC R18, R4 ;  /* 0x0000000400127311 */ /* 0x008062000020d900 */
[----:B------:R-:W-:Y:S05]  /*2a90*/  BRA `(.L_x_14101) ;  /* 0x0000000800b87947 */ /* 0x000fea0003800000 */
.L_x_14107:
[----:B------:R-:W3:Y:S02]  /*2aa0*/  LDG.E.U16 R4, desc[UR36][R4.64] ;  /* 0x0000002404047981 */ /* 0x000ee4000c1e1500 */
[----:B---3--:R-:W-:-:S06]  /*2ab0*/  HADD2.F32 R18, -RZ, R4.H0_H0 ;  /* 0x20000004ff127230 */ /* 0x008fcc0000004100 */
[----:B------:R-:W0:Y:S01]  /*2ac0*/  F2I.S64.TRUNC R18, R18 ;  /* 0x0000001200127311 */ /* 0x000e22000020d900 */
[----:B------:R-:W-:Y:S05]  /*2ad0*/  BRA `(.L_x_14101) ;  /* 0x0000000800a87947 */ /* 0x000fea0003800000 */
.L_x_14106:
[----:B------:R-:W3:Y:S02]  /*2ae0*/  LDG.E.64 R4, desc[UR36][R4.64] ;  /* 0x0000002404047981 */ /* 0x000ee4000c1e1b00 */
[----:B---3--:R3:W0:Y:S01]  /*2af0*/  F2I.S64.F64.TRUNC R18, R4 ;  /* 0x0000000400127311 */ /* 0x008622000030d900 */
[----:B------:R-:W-:Y:S05]  /*2b00*/  BRA `(.L_x_14101) ;  /* 0x00000008009c7947 */ /* 0x000fea0003800000 */
.L_x_14096:
        /* <DEDUP_REMOVED lines=11> */
[----:B------:R-:W-:Y:S01]  /*2bc0*/  SEL R18, RZ, 0x1, !P0 ;  /* 0x00000001ff127807 */ /* 0x000fe20004000000 */
[----:B------:R-:W-:Y:S08]  /*2bd0*/  BRA `(.L_x_14101) ;  /* 0x0000000800687947 */ /* 0x000ff00003800000 */
.L_x_14110:
[----:B------:R-:W3:Y:S02]  /*2be0*/  LDG.E.64 R4, desc[UR36][R4.64] ;  /* 0x0000002404047981 */ /* 0x000ee4000c1e1b00 */
[----:B---3--:R0:W1:Y:S01]  /*2bf0*/  F2I.S64.F64.TRUNC R18, R4 ;  /* 0x0000000400127311 */ /* 0x008062000030d900 */
[----:B------:R-:W-:Y:S05]  /*2c00*/  BRA `(.L_x_14101) ;  /* 0x00000008005c7947 */ /* 0x000fea0003800000 */
.L_x_14109:
        /* <DEDUP_REMOVED lines=27> */
.L_x_14112:
        /* <DEDUP_REMOVED lines=14> */
.L_x_14111:
[----:B------:R-:W3:Y:S02]  /*2ea0*/  LDG.E.U16 R18, desc[UR36][R4.64] ;  /* 0x0000002404127981 */ /* 0x000ee4000c1e1500 */
[----:B---3--:R-:W-:-:S06]  /*2eb0*/  IMAD.U32 R18, R18, 0x10000, RZ ;  /* 0x0001000012127824 */ /* 0x008fcc00078e00ff */
[----:B------:R-:W0:Y:S01]  /*2ec0*/  F2I.S64.TRUNC R18, R18 ;  /* 0x0000001200127311 */ /* 0x000e22000020d900 */
[----:B------:R-:W-:Y:S05]  /*2ed0*/  BRA `(.L_x_14101) ;  /* 0x0000000400a87947 */ /* 0x000fea0003800000 */
.L_x_14108:
        /* <DEDUP_REMOVED lines=11> */
.L_x_14115:
        /* <DEDUP_REMOVED lines=21> */
.L_x_14119:
[----:B------:R-:W-:Y:S05]  /*30e0*/  BSYNC B1 ;  /* 0x0000000000017941 */ /* 0x000fea0003800000 */
.L_x_14118:
[----:B------:R-:W-:Y:S01]  /*30f0*/  IMAD.SHL.U32 R3, R3, 0x100000, RZ ;  /* 0x0010000003037824 */ /* 0x000fe200078e00ff */
[----:B------:R-:W-:-:S04]  /*3100*/  LEA R5, R0, 0x3b800000, 0x17 ;  /* 0x3b80000000057811 */ /* 0x000fc800078eb8ff */
[----:B------:R-:W-:-:S07]  /*3110*/  LOP3.LUT R18, R5, R3, R18, 0xfe, !PT ;  /* 0x0000000305127212 */ /* 0x000fce00078efe12 */
.L_x_14117:
[----:B------:R-:W-:Y:S05]  /*3120*/  BSYNC B0 ;  /* 0x0000000000007941 */ /* 0x000fea0003800000 */
.L_x_14116:
[----:B------:R-:W0:Y:S01]  /*3130*/  F2I.S64.TRUNC R18, R18 ;  /* 0x0000001200127311 */ /* 0x000e22000020d900 */
[----:B------:R-:W-:Y:S05]  /*3140*/  BRA `(.L_x_14101) ;  /* 0x00000004000c7947 */ /* 0x000fea0003800000 */
.L_x_14114:
        /* <DEDUP_REMOVED lines=21> */
.L_x_14123:
[----:B------:R-:W-:Y:S05]  /*32a0*/  BSYNC B1 ;  /* 0x0000000000017941 */ /* 0x000fea0003800000 */
.L_x_14122:
[----:B------:R-:W-:Y:S01]  /*32b0*/  IMAD.SHL.U32 R3, R3, 0x200000, RZ ;  /* 0x0020000003037824 */ /* 0x000fe200078e00ff */
[----:B------:R-:W-:-:S04]  /*32c0*/  LEA R5, R0, 0x37800000, 0x17 ;  /* 0x3780000000057811 */ /* 0x000fc800078eb8ff */
[----:B------:R-:W-:-:S07]  /*32d0*/  LOP3.LUT R18, R5, R3, R18, 0xfe, !PT ;  /* 0x0000000305127212 */ /* 0x000fce00078efe12 */
.L_x_14121:
[----:B------:R-:W-:Y:S05]  /*32e0*/  BSYNC B0 ;  /* 0x0000000000007941 */ /* 0x000fea0003800000 */
.L_x_14120:
[----:B------:R-:W0:Y:S01]  /*32f0*/  F2I.S64.TRUNC R18, R18 ;  /* 0x0000001200127311 */ /* 0x000e22000020d900 */
[----:B------:R-:W-:Y:S05]  /*3300*/  BRA `(.L_x_14101) ;  /* 0x00000000009c7947 */ /* 0x000fea0003800000 */
.L_x_14113:
        /* <DEDUP_REMOVED lines=14> */
.L_x_14127:
[----:B------:R-:W-:Y:S05]  /*33f0*/  BSYNC B0 ;  /* 0x0000000000007941 */ /* 0x000fea0003800000 */
.L_x_14126:
[----:B------:R-:W0:Y:S01]  /*3400*/  F2I.S64.TRUNC R18, R18 ;  /* 0x0000001200127311 */ /* 0x000e22000020d900 */
[----:B------:R-:W-:Y:S05]  /*3410*/  BRA `(.L_x_14101) ;  /* 0x0000000000587947 */ /* 0x000fea0003800000 */
.L_x_14100:
        /* <DEDUP_REMOVED lines=16> */
.L_x_14128:
[----:B------:R-:W-:Y:S01]  /*3520*/  CS2R R18, SRZ ;  /* 0x0000000000127805 */ /* 0x000fe2000001ff00 */
[----:B------:R-:W-:Y:S06]  /*3530*/  BRA `(.L_x_14101) ;  /* 0x0000000000107947 */ /* 0x000fec0003800000 */
.L_x_14125:
[----:B------:R0:W5:Y:S01]  /*3540*/  LDG.E.64 R18, desc[UR36][R4.64] ;  /* 0x0000002404127981 */ /* 0x000162000c1e1b00 */
[----:B------:R-:W-:Y:S05]  /*3550*/  BRA `(.L_x_14101) ;  /* 0x0000000000087947 */ /* 0x000fea0003800000 */
.L_x_14124:
[----:B------:R0:W5:Y:S01]  /*3560*/  LDG.E R18, desc[UR36][R4.64] ;  /* 0x0000002404127981 */ /* 0x000162000c1e1900 */
[----:B------:R-:W-:-:S07]  /*3570*/  IMAD.MOV.U32 R19, RZ, RZ, RZ ;  /* 0x000000ffff137224 */ /* 0x000fce00078e00ff */
.L_x_14101:
[----:B01-3--:R-:W0:Y:S01]  /*3580*/  LDC.U8 R4, c[0x0][0x513] ;  /* 0x000144c0ff047b82 */ /* 0x00be220000000000 */
        /* <DEDUP_REMOVED lines=17> */
.L_x_14132:
[----:B------:R0:W5:Y:S01]  /*36a0*/  LDG.E.U8 R4, desc[UR36][R2.64] ;  /* 0x0000002402047981 */ /* 0x000162000c1e1100 */
[----:B------:R-:W-:Y:S01]  /*36b0*/  IMAD.MOV.U32 R5, RZ, RZ, RZ ;  /* 0x000000ffff057224 */ /* 0x000fe200078e00ff */
[----:B------:R-:W-:Y:S06]  /*36c0*/  BRA `(.L_x_14134) ;  /* 0x0000000c00487947 */ /* 0x000fec0003800000 */
.L_x_14131:
        /* <DEDUP_REMOVED lines=8> */
.L_x_14136:
[----:B------:R-:W3:Y:S02]  /*3750*/  LDG.E R4, desc[UR36][R2.64] ;  /* 0x0000002402047981 */ /* 0x000ee4000c1e1900 */
[----:B---3--:R-:W-:Y:S01]  /*3760*/  SHF.R.S32.HI R5, RZ, 0x1f, R4 ;  /* 0x0000001fff057819 */ /* 0x008fe20000011404 */
[----:B------:R-:W-:Y:S06]  /*3770*/  BRA `(.L_x_14134) ;  /* 0x0000000c001c7947 */ /* 0x000fec0003800000 */
.L_x_14135:
[----:B------:R-:W3:Y:S02]  /*3780*/  LDG.E.S16 R4, desc[UR36][R2.64] ;  /* 0x0000002402047981 */ /* 0x000ee4000c1e1700 */
[----:B---3--:R-:W-:Y:S01]  /*3790*/  SHF.R.S32.HI R5, RZ, 0x1f, R4 ;  /* 0x0000001fff057819 */ /* 0x008fe20000011404 */
[----:B------:R-:W-:Y:S06]  /*37a0*/  BRA `(.L_x_14134) ;  /* 0x0000000c00107947 */ /* 0x000fec0003800000 */
.L_x_14130:
        /* <DEDUP_REMOVED lines=9> */
.L_x_14138:
[----:B------:R-:W3:Y:S02]  /*3840*/  LDG.E.U16 R2, desc[UR36][R2.64] ;  /* 0x0000002402027981 */ /* 0x000ee4000c1e1500 */
[----:B---3--:R-:W-:-:S06]  /*3850*/  HADD2.F32 R4, -RZ, R2.H0_H0 ;  /* 0x20000002ff047230 */ /* 0x008fcc0000004100 */
[----:B------:R-:W0:Y:S01]  /*3860*/  F2I.S64.TRUNC R4, R4 ;  /* 0x0000000400047311 */ /* 0x000e22000020d900 */
[----:B------:R-:W-:Y:S05]  /*3870*/  BRA `(.L_x_14134) ;  /* 0x0000000800dc7947 */ /* 0x000fea0003800000 */
.L_x_14137:
[----:B------:R-:W-:-:S13]  /*3880*/  ISETP.NE.AND P0, PT, R0, 0x7, PT ;  /* 0x000000070000780c */ /* 0x000fda0003f05270 */
[----:B------:R-:W-:Y:S05]  /*3890*/  @!P0 BRA `(.L_x_14139) ;  /* 0x00000000002c8947 */ /* 0x000fea0003800000 */
[----:B------:R-:W-:-:S13]  /*38a0*/  ISETP.NE.AND P0, PT, R0, 0x8, PT ;  /* 0x000000080000780c */ /* 0x000fda0003f05270 */
[----:B------:R-:W-:Y:S05]  /*38b0*/  @!P0 BRA `(.L_x_14140) ;  /* 0x0000000000148947 */ /* 0x000fea0003800000 */
[----:B------:R-:W-:-:S13]  /*38c0*/  ISETP.NE.AND P0, PT, R0, 0x9, PT ;  /* 0x000000090000780c */ /* 0x000fda0003f05270 */
[----:B------:R-:W-:Y:S05]  /*38d0*/  @P0 BRA `(.L_x_14133) ;  /* 0x00000008006c0947 */ /* 0x000fea0003800000 */
[----:B------:R-:W3:Y:S02]  /*38e0*/  LDG.E R2, desc[UR36][R2.64] ;  /* 0x0000002402027981 */ /* 0x000ee4000c1e1900 */
[----:B---3--:R3:W0:Y:S01]  /*38f0*/  F2I.S64.TRUNC R4, R2 ;  /* 0x0000000200047311 */ /* 0x008622000020d900 */
[----:B------:R-:W-:Y:S05]  /*3900*/  BRA `(.L_x_14134) ;  /* 0x0000000800b87947 */ /* 0x000fea0003800000 */
.L_x_14140:
[----:B------:R-:W3:Y:S02]  /*3910*/  LDG.E.U16 R2, desc[UR36][R2.64] ;  /* 0x0000002402027981 */ /* 0x000ee4000c1e1500 */
[----:B---3--:R-:W-:-:S06]  /*3920*/  HADD2.F32 R4, -RZ, R2.H0_H0 ;  /* 0x20000002ff047230 */ /* 0x008fcc0000004100 */
[----:B------:R-:W0:Y:S01]  /*3930*/  F2I.S64.TRUNC R4, R4 ;  /* 0x0000000400047311 */ /* 0x000e22000020d900 */
[----:B------:R-:W-:Y:S05]  /*3940*/  BRA `(.L_x_14134) ;  /* 0x0000000800a87947 */ /* 0x000fea0003800000 */
.L_x_14139:
[----:B------:R-:W3:Y:S02]  /*3950*/  LDG.E.64 R2, desc[UR36][R2.64] ;  /* 0x0000002402027981 */ /* 0x000ee4000c1e1b00 */
[----:B---3--:R0:W1:Y:S01]  /*3960*/  F2I.S64.F64.TRUNC R4, R2 ;  /* 0x0000000200047311 */ /* 0x008062000030d900 */
[----:B------:R-:W-:Y:S05]  /*3970*/  BRA `(.L_x_14134) ;  /* 0x00000008009c7947 */ /* 0x000fea0003800000 */
.L_x_14129:
        /* <DEDUP_REMOVED lines=13> */
.L_x_14143:
[----:B------:R-:W3:Y:S02]  /*3a50*/  LDG.E.64 R2, desc[UR36][R2.64] ;  /* 0x0000002402027981 */ /* 0x000ee4000c1e1b00 */
[----:B---3--:R0:W1:Y:S01]  /*3a60*/  F2I.S64.F64.TRUNC R4, R2 ;  /* 0x0000000200047311 */ /* 0x008062000030d900 */
[----:B------:R-:W-:Y:S05]  /*3a70*/  BRA `(.L_x_14134) ;  /* 0x00000008005c7947 */ /* 0x000fea0003800000 */
.L_x_14142:
        /* <DEDUP_REMOVED lines=25> */
[----:B------:R-:W0:Y:S01]  /*3c10*/  F2I.S64.TRUNC R4, R5 ;  /* 0x0000000500047311 */ /* 0x000e22000020d900 */
[----:B------:R-:W-:Y:S05]  /*3c20*/  BRA `(.L_x_14134) ;  /* 0x0000000400f07947 */ /* 0x000fea0003800000 */
.L_x_14145:
        /* <DEDUP_REMOVED lines=12> */
[----:B------:R-:W0:Y:S01]  /*3cf0*/  F2I.S64.TRUNC R4, R4 ;  /* 0x0000000400047311 */ /* 0x000e22000020d900 */
[----:B------:R-:W-:Y:S05]  /*3d00*/  BRA `(.L_x_14134) ;  /* 0x0000000400b87947 */ /* 0x000fea0003800000 */
.L_x_14144:
[----:B------:R-:W3:Y:S02]  /*3d10*/  LDG.E.U16 R4, desc[UR36][R2.64] ;  /* 0x0000002402047981 */ /* 0x000ee4000c1e1500 */
[----:B---3--:R-:W-:-:S06]  /*3d20*/  IMAD.U32 R4, R4, 0x10000, RZ ;  /* 0x0001000004047824 */ /* 0x008fcc00078e00ff */
[----:B------:R-:W0:Y:S01]  /*3d30*/  F2I.S64.TRUNC R4, R4 ;  /* 0x0000000400047311 */ /* 0x000e22000020d900 */
[----:B------:R-:W-:Y:S05]  /*3d40*/  BRA `(.L_x_14134) ;  /* 0x0000000400a87947 */ /* 0x000fea0003800000 */
.L_x_14141:
        /* <DEDUP_REMOVED lines=11> */
.L_x_14148:
        /* <DEDUP_REMOVED lines=21> */
.L_x_14152:
[----:B------:R-:W-:Y:S05]  /*3f50*/  BSYNC B1 ;  /* 0x0000000000017941 */ /* 0x000fea0003800000 */
.L_x_14151:
[----:B------:R-:W-:Y:S01]  /*3f60*/  IMAD.SHL.U32 R2, R2, 0x100000, RZ ;  /* 0x0010000002027824 */ /* 0x000fe200078e00ff */
[----:B------:R-:W-:-:S04]  /*3f70*/  LEA R3, R0, 0x3b800000, 0x17 ;  /* 0x3b80000000037811 */ /* 0x000fc800078eb8ff */
[----:B------:R-:W-:-:S07]  /*3f80*/  LOP3.LUT R4, R3, R2, R4, 0xfe, !PT ;  /* 0x0000000203047212 */ /* 0x000fce00078efe04 */
.L_x_14150:
[----:B------:R-:W-:Y:S05]  /*3f90*/  BSYNC B0 ;  /* 0x0000000000007941 */ /* 0x000fea0003800000 */
.L_x_14149:
[----:B------:R-:W0:Y:S01]  /*3fa0*/  F2I.S64.TRUNC R4, R4 ;  /* 0x0000000400047311 */ /* 0x000e22000020d900 */
[----:B------:R-:W-:Y:S05]  /*3fb0*/  BRA `(.L_x_14134) ;  /* 0x00000004000c7947 */ /* 0x000fea0003800000 */
.L_x_14147:
        /* <DEDUP_REMOVED lines=21> */
.L_x_14156:
[----:B------:R-:W-:Y:S05]  /*4110*/  BSYNC B1 ;  /* 0x0000000000017941 */ /* 0x000fea0003800000 */
.L_x_14155:
[----:B------:R-:W-:Y:S01]  /*4120*/  IMAD.SHL.U32 R2, R2, 0x200000, RZ ;  /* 0x0020000002027824 */ /* 0x000fe200078e00ff */
[----:B------:R-:W-:-:S04]  /*4130*/  LEA R3, R0, 0x37800000, 0x17 ;  /* 0x3780000000037811 */ /* 0x000fc800078eb8ff */
[----:B------:R-:W-:-:S07]  /*4140*/  LOP3.LUT R4, R3, R2, R4, 0xfe, !PT ;  /* 0x0000000203047212 */ /* 0x000fce00078efe04 */
.L_x_14154:
[----:B------:R-:W-:Y:S05]  /*4150*/  BSYNC B0 ;  /* 0x0000000000007941 */ /* 0x000fea0003800000 */
.L_x_14153:
[----:B------:R-:W0:Y:S01]  /*4160*/  F2I.S64.TRUNC R4, R4 ;  /* 0x0000000400047311 */ /* 0x000e22000020d900 */
[----:B------:R-:W-:Y:S05]  /*4170*/  BRA `(.L_x_14134) ;  /* 0x00000000009c7947 */ /* 0x000fea0003800000 */
.L_x_14146:
        /* <DEDUP_REMOVED lines=14> */
.L_x_14160:
[----:B------:R-:W-:Y:S05]  /*4260*/  BSYNC B0 ;  /* 0x0000000000007941 */ /* 0x000fea0003800000 */
.L_x_14159:
[----:B------:R-:W0:Y:S01]  /*4270*/  F2I.S64.TRUNC R4, R4 ;  /* 0x0000000400047311 */ /* 0x000e22000020d900 */
[----:B------:R-:W-:Y:S05]  /*4280*/  BRA `(.L_x_14134) ;  /* 0x0000000000587947 */ /* 0x000fea0003800000 */
.L_x_14133:
        /* <DEDUP_REMOVED lines=16> */
.L_x_14161:
[----:B------:R-:W-:Y:S01]  /*4390*/  CS2R R4, SRZ ;  /* 0x0000000000047805 */ /* 0x000fe2000001ff00 */
[----:B------:R-:W-:Y:S06]  /*43a0*/  BRA `(.L_x_14134) ;  /* 0x0000000000107947 */ /* 0x000fec0003800000 */
.L_x_14158:
[----:B------:R0:W5:Y:S01]  /*43b0*/  LDG.E.64 R4, desc[UR36][R2.64] ;  /* 0x0000002402047981 */ /* 0x000162000c1e1b00 */
[----:B------:R-:W-:Y:S05]  /*43c0*/  BRA `(.L_x_14134) ;  /* 0x0000000000087947 */ /* 0x000fea0003800000 */
.L_x_14157:
[----:B------:R0:W5:Y:S01]  /*43d0*/  LDG.E R4, desc[UR36][R2.64] ;  /* 0x0000002402047981 */ /* 0x000162000c1e1900 */
[----:B------:R-:W-:-:S07]  /*43e0*/  IMAD.MOV.U32 R5, RZ, RZ, RZ ;  /* 0x000000ffff057224 */ /* 0x000fce00078e00ff */
.L_x_14134:
[----:B------:R-:W2:Y:S01]  /*43f0*/  LDC.U8 R6, c[0x0][0x510] ;  /* 0x00014400ff067b82 */ /* 0x000ea20000000000 */
[-C--:B01---5:R-:W-:Y:S01]  /*4400*/  IMAD R7, R5, R18.reuse, RZ ;  /* 0x0000001205077224 */ /* 0x0a3fe200078e02ff */
[----:B------:R-:W-:Y:S01]  /*4410*/  ULDC.64 UR4, c[0x0][0x4f8] ;  /* 0x00013e0000047ab9 */ /* 0x000fe20000000a00 */
[----:B---3--:R-:W-:-:S04]  /*4420*/  IMAD.WIDE.U32 R2, R4, R18, RZ ;  /* 0x0000001204027225 */ /* 0x008fc800078e00ff */
[----:B--2-4-:R-:W-:Y:S02]  /*4430*/  IMAD R5, R23, UR4, RZ ;  /* 0x0000000417057c24 */ /* 0x014fe4000f8e02ff */
[----:B------:R-:W-:Y:S02]  /*4440*/  IMAD R7, R19, R4, R7 ;  /* 0x0000000413077224 */ /* 0x000fe400078e0207 */
[C---:B------:R-:W-:Y:S02]  /*4450*/  IMAD R5, R22.reuse, UR5, R5 ;  /* 0x0000000516057c24 */ /* 0x040fe4000f8e0205 */
[----:B------:R-:W-:Y:S02]  /*4460*/  IMAD.IADD R0, R3, 0x1, R7 ;  /* 0x0000000103007824 */ /* 0x000fe400078e0207 */
[----:B------:R-:W-:Y:S01]  /*4470*/  IMAD.WIDE.U32 R22, R22, UR4, RZ ;  /* 0x0000000416167c25 */ /* 0x000fe2000f8e00ff */
[----:B------:R-:W-:-:S03]  /*4480*/  ULDC.64 UR4, c[0x0][0x500] ;  /* 0x0001400000047ab9 */ /* 0x000fc60000000a00 */
[----:B------:R-:W-:Y:S02]  /*4490*/  IMAD R3, R0, UR4, RZ ;  /* 0x0000000400037c24 */ /* 0x000fe4000f8e02ff */
[----:B------:R-:W-:Y:S02]  /*44a0*/  IMAD.IADD R23, R23, 0x1, R5 ;  /* 0x0000000117177824 */ /* 0x000fe400078e0205 */
[----:B------:R-:W-:Y:S01]  /*44b0*/  IMAD R5, R2, UR5, R3 ;  /* 0x0000000502057c24 */ /* 0x000fe2000f8e0203 */
[----:B------:R-:W-:Y:S01]  /*44c0*/  PRMT R4, R6, 0x9910, RZ ;  /* 0x0000991006047816 */ /* 0x000fe200000000ff */
[----:B------:R-:W-:-:S04]  /*44d0*/  IMAD.WIDE.U32 R2, R2, UR4, R22 ;  /* 0x0000000402027c25 */ /* 0x000fc8000f8e0016 */
[----:B------:R-:W-:Y:S02]  /*44e0*/  IMAD.MOV.U32 R0, RZ, RZ, R4 ;  /* 0x000000ffff007224 */ /* 0x000fe400078e0004 */
[----:B------:R-:W-:Y:S02]  /*44f0*/  IMAD.IADD R5, R3, 0x1, R5 ;  /* 0x0000000103057824 */ /* 0x000fe400078e0205 */
[----:B------:R-:W-:Y:S01]  /*4500*/  IMAD.MOV.U32 R4, RZ, RZ, R2 ;  /* 0x000000ffff047224 */ /* 0x000fe200078e0002 */
        /* <DEDUP_REMOVED lines=12> */
.L_x_14165:
[----:B------:R0:W-:Y:S01]  /*45d0*/  STG.E.U8 desc[UR36][R16.64], R2 ;  /* 0x0000000210007986 */ /* 0x0001e2000c101124 */
[----:B------:R-:W-:Y:S05]  /*45e0*/  BRA `(.L_x_14167) ;  /* 0x0000000c004c7947 */ /* 0x000fea0003800000 */
.L_x_14164:
        /* <DEDUP_REMOVED lines=8> */
.L_x_14169:
[----:B------:R0:W-:Y:S01]  /*4670*/  STG.E desc[UR36][R16.64], R2 ;  /* 0x0000000210007986 */ /* 0x0001e2000c101924 */
[----:B------:R-:W-:Y:S05]  /*4680*/  BRA `(.L_x_14167) ;  /* 0x0000000c00247947 */ /* 0x000fea0003800000 */
.L_x_14168:
[----:B------:R0:W-:Y:S01]  /*4690*/  STG.E.U16 desc[UR36][R16.64], R2 ;  /* 0x0000000210007986 */ /* 0x0001e2000c101524 */
[----:B------:R-:W-:Y:S05]  /*46a0*/  BRA `(.L_x_14167) ;  /* 0x0000000c001c7947 */ /* 0x000fea0003800000 */
.L_x_14163:
[----:B------:R-:W-:-:S13]  /*46b0*/  ISETP.GT.AND P0, PT, R0, 0x6, PT ;  /* 0x000000060000780c */ /* 0x000fda0003f04270 */
[----:B------:R-:W-:Y:S05]  /*46c0*/  @P0 BRA `(.L_x_14170) ;  /* 0x00000000002c0947 */ /* 0x000fea0003800000 */
[----:B------:R-:W-:-:S13]  /*46d0*/  ISETP.NE.AND P0, PT, R0, 0x5, PT ;  /* 0x000000050000780c */ /* 0x000fda0003f05270 */
[----:B------:R-:W-:Y:S05]  /*46e0*/  @!P0 BRA `(.L_x_14171) ;  /* 0x0000000000148947 */ /* 0x000fea0003800000 */
[----:B------:R-:W-:-:S13]  /*46f0*/  ISETP.NE.AND P0, PT, R0, 0x6, PT ;  /* 0x000000060000780c */ /* 0x000fda0003f05270 */
[----:B------:R-:W-:Y:S05]  /*4700*/  @P0 BRA `(.L_x_14166) ;  /* 0x0000000800b40947 */ /* 0x000fea0003800000 */
[----:B------:R-:W0:Y:S02]  /*4710*/  I2F.S64 R5, R4 ;  /* 0x0000000400057312 */ /* 0x000e240000301400 */
[----:B0-----:R0:W-:Y:S01]  /*4720*/  STG.E desc[UR36][R16.64], R5 ;  /* 0x0000000510007986 */ /* 0x0011e2000c101924 */
[----:B------:R-:W-:Y:S05]  /*4730*/  BRA `(.L_x_14167) ;  /* 0x0000000800f87947 */ /* 0x000fea0003800000 */
.L_x_14171:
[----:B------:R-:W0:Y:S02]  /*4740*/  I2F.S64 R0, R4 ;  /* 0x0000000400007312 */ /* 0x000e240000301400 */
[----:B0-----:R-:W-:-:S05]  /*4750*/  F2FP.F16.F32.PACK_AB R0, RZ, R0 ;  /* 0x00000000ff00723e */ /* 0x001fca00000000ff */
[----:B------:R0:W-:Y:S01]  /*4760*/  STG.E.U16 desc[UR36][R16.64], R0 ;  /* 0x0000000010007986 */ /* 0x0001e2000c101524 */
[----:B------:R-:W-:Y:S05]  /*4770*/  BRA `(.L_x_14167) ;  /* 0x0000000800e87947 */ /* 0x000fea0003800000 */
.L_x_14170:
[----:B------:R-:W-:-:S13]  /*4780*/  ISETP.NE.AND P0, PT, R0, 0x7, PT ;  /* 0x000000070000780c */ /* 0x000fda0003f05270 */
[----:B------:R-:W-:Y:S05]  /*4790*/  @!P0 BRA `(.L_x_14172) ;  /* 0x0000000000348947 */ /* 0x000fea0003800000 */
[----:B------:R-:W-:-:S13]  /*47a0*/  ISETP.NE.AND P0, PT, R0, 0x8, PT ;  /* 0x000000080000780c */ /* 0x000fda0003f05270 */
[----:B------:R-:W-:Y:S05]  /*47b0*/  @!P0 BRA `(.L_x_14173) ;  /* 0x0000000000188947 */ /* 0x000fea0003800000 */
[----:B------:R-:W-:-:S13]  /*47c0*/  ISETP.NE.AND P0, PT, R0, 0x9, PT ;  /* 0x000000090000780c */ /* 0x000fda0003f05270 */
[----:B------:R-:W-:Y:S05]  /*47d0*/  @P0 BRA `(.L_x_14166) ;  /* 0x0000000800800947 */ /* 0x000fea0003800000 */
[----:B------:R-:W0:Y:S01]  /*47e0*/  I2F.S64 R2, R4 ;  /* 0x0000000400027312 */ /* 0x000e220000301400 */
[----:B------:R-:W-:-:S05]  /*47f0*/  IMAD.MOV.U32 R3, RZ, RZ, RZ ;  /* 0x000000ffff037224 */ /* 0x000fca00078e00ff */
[----:B0-----:R0:W-:Y:S01]  /*4800*/  STG.E.64 desc[UR36][R16.64], R2 ;  /* 0x0000000210007986 */ /* 0x0011e2000c101b24 */
[----:B------:R-:W-:Y:S05]  /*4810*/  BRA `(.L_x_14167) ;  /* 0x0000000800c07947 */ /* 0x000fea0003800000 */
.L_x_14173:
[----:B------:R-:W0:Y:S02]  /*4820*/  I2F.S64 R4, R4 ;  /* 0x0000000400047312 */ /* 0x000e240000301400 */
[----:B0-----:R-:W-:-:S04]  /*4830*/  F2FP.F16.F32.PACK_AB R3, RZ, R4 ;  /* 0x00000004ff03723e */ /* 0x001fc800000000ff */
[----:B------:R-:W-:-:S05]  /*4840*/  PRMT R3, R3, 0x5410, RZ ;  /* 0x0000541003037816 */ /* 0x000fca00000000ff */
[----:B------:R0:W-:Y:S01]  /*4850*/  STG.E desc[UR36][R16.64], R3 ;  /* 0x0000000310007986 */ /* 0x0001e2000c101924 */
[----:B------:R-:W-:Y:S05]  /*4860*/  BRA `(.L_x_14167) ;  /* 0x0000000800ac7947 */ /* 0x000fea0003800000 */
.L_x_14172:
[----:B------:R-:W0:Y:S02]  /*4870*/  I2F.F64.S64 R2, R4 ;  /* 0x0000000400027312 */ /* 0x000e240000301c00 */
[----:B0-----:R0:W-:Y:S01]  /*4880*/  STG.E.64 desc[UR36][R16.64], R2 ;  /* 0x0000000210007986 */ /* 0x0011e2000c101b24 */
[----:B------:R-:W-:Y:S05]  /*4890*/  BRA `(.L_x_14167) ;  /* 0x0000000800a07947 */ /* 0x000fea0003800000 */
.L_x_14162:
        /* <DEDUP_REMOVED lines=8> */
[----:B------:R-:W-:-:S04]  /*4920*/  ISETP.NE.U32.AND P0, PT, R2, RZ, PT ;  /* 0x000000ff0200720c */ /* 0x000fc80003f05070 */
[----:B------:R-:W-:-:S04]  /*4930*/  ISETP.NE.AND.EX P0, PT, R5, RZ, PT, P0 ;  /* 0x000000ff0500720c */ /* 0x000fc80003f05300 */
[----:B------:R-:W-:-:S05]  /*4940*/  SEL R3, RZ, 0x1, !P0 ;  /* 0x00000001ff037807 */ /* 0x000fca0004000000 */
[----:B------:R0:W-:Y:S01]  /*4950*/  STG.E.U8 desc[UR36][R16.64], R3 ;  /* 0x0000000310007986 */ /* 0x0001e2000c101124 */
[----:B------:R-:W-:Y:S05]  /*4960*/  BRA `(.L_x_14167) ;  /* 0x00000008006c7947 */ /* 0x000fea0003800000 */
.L_x_14176:
[----:B------:R-:W0:Y:S01]  /*4970*/  I2F.F64.S64 R4, R4 ;  /* 0x0000000400047312 */ /* 0x000e220000301c00 */
[----:B------:R-:W-:-:S05]  /*4980*/  CS2R R6, SRZ ;  /* 0x0000000000067805 */ /* 0x000fca000001ff00 */
[----:B0-----:R0:W-:Y:S01]  /*4990*/  STG.E.128 desc[UR36][R16.64], R4 ;  /* 0x0000000410007986 */ /* 0x0011e2000c101d24 */
[----:B------:R-:W-:Y:S05]  /*49a0*/  BRA `(.L_x_14167) ;  /* 0x00000008005c7947 */ /* 0x000fea0003800000 */
.L_x_14175:
[----:B------:R-:W-:-:S13]  /*49b0*/  ISETP.NE.AND P0, PT, R0, 0xf, PT ;  /* 0x0000000f0000780c */ /* 0x000fda0003f05270 */
[----:B------:R-:W-:Y:S05]  /*49c0*/  @!P0 BRA `(.L_x_14177) ;  /* 0x0000000000b48947 */ /* 0x000fea0003800000 */
[----:B------:R-:W-:-:S13]  /*49d0*/  ISETP.NE.AND P0, PT, R0, 0x17, PT ;  /* 0x000000170000780c */ /* 0x000fda0003f05270 */
[----:B------:R-:W-:Y:S05]  /*49e0*/  @!P0 BRA `(.L_x_14178) ;  /* 0x0000000000548947 */ /* 0x000fea0003800000 */
[----:B------:R-:W-:-:S13]  /*49f0*/  ISETP.NE.AND P0, PT, R0, 0x18, PT ;  /* 0x000000180000780c */ /* 0x000fda0003f05270 */
[----:B------:R-:W-:Y:S05]  /*4a00*/  @P0 BRA `(.L_x_14166) ;  /* 0x0000000400f40947 */ /* 0x000fea0003800000 */
[----:B------:R-:W0:Y:S01]  /*4a10*/  I2F.S64 R5, R4 ;  /* 0x0000000400057312 */ /* 0x000e220000301400 */
        /* <DEDUP_REMOVED lines=14> */
.L_x_14180:
[----:B------:R-:W-:Y:S05]  /*4b00*/  BSYNC B0 ;  /* 0x0000000000007941 */ /* 0x000fea0003800000 */
.L_x_14179:
[----:B------:R-:W-:-:S05]  /*4b10*/  LOP3.LUT R3, R0, R3, RZ, 0xfc, !PT ;  /* 0x0000000300037212 */ /* 0x000fca00078efcff */
[----:B------:R0:W-:Y:S01]  /*4b20*/  STG.E.U8 desc[UR36][R16.64], R3 ;  /* 0x0000000310007986 */ /* 0x0001e2000c101124 */
[----:B------:R-:W-:Y:S05]  /*4b30*/  BRA `(.L_x_14167) ;  /* 0x0000000400f87947 */ /* 0x000fea0003800000 */
.L_x_14178:
[----:B------:R-:W0:Y:S01]  /*4b40*/  I2F.S64 R5, R4 ;  /* 0x0000000400057312 */ /* 0x000e220000301400 */
        /* <DEDUP_REMOVED lines=12> */
.L_x_14182:
[----:B------:R-:W-:Y:S01]  /*4c10*/  IMAD.MOV.U32 R0, RZ, RZ, 0x7f ;  /* 0x0000007fff007424 */ /* 0x000fe200078e00ff */
[----:B------:R-:W-:-:S04]  /*4c20*/  ISETP.GT.U32.AND P0, PT, R2, 0x7f800000, PT ;  /* 0x7f8000000200780c */ /* 0x000fc80003f04070 */
[----:B------:R-:W-:-:S09]  /*4c30*/  SEL R0, R0, 0x7c, P0 ;  /* 0x0000007c00007807 */ /* 0x000fd20000000000 */
.L_x_14183:
[----:B------:R-:W-:Y:S05]  /*4c40*/  BSYNC B0 ;  /* 0x0000000000007941 */ /* 0x000fea0003800000 */
.L_x_14181:
[----:B------:R-:W-:-:S04]  /*4c50*/  LOP3.LUT R2, R5, 0x80000000, RZ, 0xc0, !PT ;  /* 0x8000000005027812 */ /* 0x000fc800078ec0ff */
[----:B------:R-:W-:-:S04]  /*4c60*/  SHF.R.U32.HI R3, RZ, 0x18, R2 ;  /* 0x00000018ff037819 */ /* 0x000fc80000011602 */
[----:B------:R-:W-:-:S05]  /*4c70*/  LOP3.LUT R3, R0, R3, RZ, 0xfc, !PT ;  /* 0x0000000300037212 */ /* 0x000fca00078efcff */
[----:B------:R0:W-:Y:S01]  /*4c80*/  STG.E.U8 desc[UR36][R16.64], R3 ;  /* 0x0000000310007986 */ /* 0x0001e2000c101124 */
[----:B------:R-:W-:Y:S05]  /*4c90*/  BRA `(.L_x_14167) ;  /* 0x0000000400a07947 */ /* 0x000fea0003800000 */
.L_x_14177:
[----:B------:R-:W0:Y:S02]  /*4ca0*/  I2F.S64 R0, R4 ;  /* 0x0000000400007312 */ /* 0x000e240000301400 */
[----:B0-----:R-:W-:-:S05]  /*4cb0*/  F2FP.BF16.F32.PACK_AB R0, RZ, R0 ;  /* 0x00000000ff00723e */ /* 0x001fca00000010ff */
[----:B------:R0:W-:Y:S01]  /*4cc0*/  STG.E.U16 desc[UR36][R16.64], R0 ;  /* 0x0000000010007986 */ /* 0x0001e2000c101524 */
[----:B------:R-:W-:Y:S05]  /*4cd0*/  BRA `(.L_x_14167) ;  /* 0x0000000400907947 */ /* 0x000fea0003800000 */
.L_x_14174:
        /* <DEDUP_REMOVED lines=10> */
.L_x_14186:
[----:B------:R-:W0:Y:S01]  /*4d80*/  I2F.S64 R5, R4 ;  /* 0x0000000400057312 */ /* 0x000e220000301400 */
        /* <DEDUP_REMOVED lines=16> */
.L_x_14189:
[----:B------:R-:W-:-:S04]  /*4e90*/  LOP3.LUT R2, R5, 0x80000000, RZ, 0xc0, !PT ;  /* 0x8000000005027812 */ /* 0x000fc800078ec0ff */
[----:B------:R-:W-:-:S04]  /*4ea0*/  SHF.R.U32.HI R3, RZ, 0x18, R2 ;  /* 0x00000018ff037819 */ /* 0x000fc80000011602 */
[----:B------:R-:W-:-:S04]  /*4eb0*/  LOP3.LUT R0, R0, R3, RZ, 0xfc, !PT ;  /* 0x0000000300007212 */ /* 0x000fc800078efcff */
[----:B------:R-:W-:-:S07]  /*4ec0*/  PRMT R8, R0, 0x7610, R8 ;  /* 0x0000761000087816 */ /* 0x000fce0000000008 */
.L_x_14188:
[----:B------:R-:W-:Y:S05]  /*4ed0*/  BSYNC B0 ;  /* 0x0000000000007941 */ /* 0x000fea0003800000 */
.L_x_14187:
[----:B------:R3:W-:Y:S01]  /*4ee0*/  STG.E.U8 desc[UR36][R16.64], R8 ;  /* 0x0000000810007986 */ /* 0x0007e2000c101124 */
[----:B------:R-:W-:Y:S05]  /*4ef0*/  BRA `(.L_x_14167) ;  /* 0x0000000400087947 */ /* 0x000fea0003800000 */
.L_x_14185:
        /* <DEDUP_REMOVED lines=17> */
.L_x_14192:
[----:B------:R-:W-:-:S04]  /*5010*/  LOP3.LUT R2, R5, 0x80000000, RZ, 0xc0, !PT ;  /* 0x8000000005027812 */ /* 0x000fc800078ec0ff */
[----:B------:R-:W-:-:S04]  /*5020*/  SHF.R.U32.HI R3, RZ, 0x18, R2 ;  /* 0x00000018ff037819 */ /* 0x000fc80000011602 */
[----:B------:R-:W-:-:S04]  /*5030*/  LOP3.LUT R0, R0, R3, RZ, 0xfc, !PT ;  /* 0x0000000300007212 */ /* 0x000fc800078efcff */
[----:B------:R-:W-:-:S07]  /*5040*/  PRMT R8, R0, 0x7610, R8 ;  /* 0x0000761000087816 */ /* 0x000fce0000000008 */
.L_x_14191:
[----:B------:R-:W-:Y:S05]  /*5050*/  BSYNC B0 ;  /* 0x0000000000007941 */ /* 0x000fea0003800000 */
.L_x_14190:
[----:B------:R0:W-:Y:S01]  /*5060*/  STG.E.U8 desc[UR36][R16.64], R8 ;  /* 0x0000000810007986 */ /* 0x0001e2000c101124 */
[----:B------:R-:W-:Y:S05]  /*5070*/  BRA `(.L_x_14167) ;  /* 0x0000000000a87947 */ /* 0x000fea0003800000 */
.L_x_14184:
[----:B------:R-:W-:-:S13]  /*5080*/  ISETP.NE.AND P0, PT, R0, 0x1c, PT ;  /* 0x0000001c0000780c */ /* 0x000fda0003f05270 */
[----:B------:R-:W-:Y:S05]  /*5090*/  @!P0 BRA `(.L_x_14193) ;  /* 0x00000000009c8947 */ /* 0x000fea0003800000 */
[----:B------:R-:W-:-:S13]  /*50a0*/  ISETP.NE.AND P0, PT, R0, 0x1d, PT ;  /* 0x0000001d0000780c */ /* 0x000fda0003f05270 */
[----:B------:R-:W-:Y:S05]  /*50b0*/  @!P0 BRA `(.L_x_14194) ;  /* 0x00000000008c8947 */ /* 0x000fea0003800000 */
[----:B------:R-:W-:-:S13]  /*50c0*/  ISETP.NE.AND P0, PT, R0, 0x2c, PT ;  /* 0x0000002c0000780c */ /* 0x000fda0003f05270 */
[----:B------:R-:W-:Y:S05]  /*50d0*/  @P0 BRA `(.L_x_14166) ;  /* 0x0000000000400947 */ /* 0x000fea0003800000 */
[----:B------:R-:W0:Y:S02]  /*50e0*/  I2F.S64 R4, R4 ;  /* 0x0000000400047312 */ /* 0x000e240000301400 */
        /* <DEDUP_REMOVED lines=15> */
.L_x_14166:
        /* <DEDUP_REMOVED lines=16> */
.L_x_14195:
[----:B------:R-:W-:Y:S05]  /*52e0*/  BRA `(.L_x_14167) ;  /* 0x00000000000c7947 */ /* 0x000fea0003800000 */
.L_x_14194:
[----:B------:R1:W-:Y:S01]  /*52f0*/  STG.E.64 desc[UR36][R16.64], R4 ;  /* 0x0000000410007986 */ /* 0x0003e2000c101b24 */
[----:B------:R-:W-:Y:S05]  /*5300*/  BRA `(.L_x_14167) ;  /* 0x0000000000047947 */ /* 0x000fea0003800000 */
.L_x_14193:
[----:B------:R0:W-:Y:S02]  /*5310*/  STG.E desc[UR36][R16.64], R2 ;  /* 0x0000000210007986 */ /* 0x0001e4000c101924 */
.L_x_14167:
[----:B------:R-:W-:-:S04]  /*5320*/  IMAD R24, R27, 0x200, R24 ;  /* 0x000002001b187824 */ /* 0x000fc800078e0218 */
[----:B------:R-:W-:-:S07]  /*5330*/  VIADD R25, R24, 0x80 ;  /* 0x0000008018197836 */ /* 0x000fce0000000000 */
.L_x_14061:
[----:B------:R-:W-:Y:S05]  /*5340*/  BSYNC B6 ;  /* 0x0000000000067941 */ /* 0x000fea0003800000 */
.L_x_14060:
        /* <DEDUP_REMOVED lines=384> */
.L_x_14198:
        /* <DEDUP_REMOVED lines=21> */
.L_x_14202:
[----:B------:R1:W5:Y:S01]  /*6ca0*/  LDG.E.U8 R22, desc[UR36][R2.64] ;  /* 0x0000002402167981 */ /* 0x000362000c1e1100 */
[----:B------:R-:W-:Y:S01]  /*6cb0*/  IMAD.MOV.U32 R23, RZ, RZ, RZ ;  /* 0x000000ffff177224 */ /* 0x000fe200078e00ff */
[----:B------:R-:W-:Y:S06]  /*6cc0*/  BRA `(.L_x_14204) ;  /* 0x0000000c00487947 */ /* 0x000fec0003800000 */
.L_x_14201:
        /* <DEDUP_REMOVED lines=8> */
.L_x_14206:
[----:B------:R-:W2:Y:S02]  /*6d50*/  LDG.E R22, desc[UR36][R2.64] ;  /* 0x0000002402167981 */ /* 0x000ea4000c1e1900 */
[----:B--2---:R-:W-:Y:S01]  /*6d60*/  SHF.R.S32.HI R23, RZ, 0x1f, R22 ;  /* 0x0000001fff177819 */ /* 0x004fe20000011416 */
[----:B------:R-:W-:Y:S06]  /*6d70*/  BRA `(.L_x_14204) ;  /* 0x0000000c001c7947 */ /* 0x000fec0003800000 */
.L_x_14205:
[----:B------:R-:W2:Y:S02]  /*6d80*/  LDG.E.S16 R22, desc[UR36][R2.64] ;  /* 0x0000002402167981 */ /* 0x000ea4000c1e1700 */
[----:B--2---:R-:W-:Y:S01]  /*6d90*/  SHF.R.S32.HI R23, RZ, 0x1f, R22 ;  /* 0x0000001fff177819 */ /* 0x004fe20000011416 */
[----:B------:R-:W-:Y:S06]  /*6da0*/  BRA `(.L_x_14204) ;  /* 0x0000000c00107947 */ /* 0x000fec0003800000 */
.L_x_14200:
        /* <DEDUP_REMOVED lines=9> */
.L_x_14208:
[----:B------:R-:W2:Y:S02]  /*6e40*/  LDG.E.U16 R2, desc[UR36][R2.64] ;  /* 0x0000002402027981 */ /* 0x000ea4000c1e1500 */
[----:B--2---:R-:W-:-:S06]  /*6e50*/  HADD2.F32 R22, -RZ, R2.H0_H0 ;  /* 0x20000002ff167230 */ /* 0x004fcc0000004100 */
[----:B------:R-:W0:Y:S01]  /*6e60*/  F2I.S64.TRUNC R22, R22 ;  /* 0x0000001600167311 */ /* 0x000e22000020d900 */
[----:B------:R-:W-:Y:S05]  /*6e70*/  BRA `(.L_x_14204) ;  /* 0x0000000800dc7947 */ /* 0x000fea0003800000 */
.L_x_14207:
[----:B------:R-:W-:-:S13]  /*6e80*/  ISETP.NE.AND P0, PT, R4, 0x7, PT ;  /* 0x000000070400780c */ /* 0x000fda0003f05270 */
[----:B------:R-:W-:Y:S05]  /*6e90*/  @!P0 BRA `(.L_x_14209) ;  /* 0x00000000002c8947 */ /* 0x000fea0003800000 */
[----:B------:R-:W-:-:S13]  /*6ea0*/  ISETP.NE.AND P0, PT, R4, 0x8, PT ;  /* 0x000000080400780c */ /* 0x000fda0003f05270 */
[----:B------:R-:W-:Y:S05]  /*6eb0*/  @!P0 BRA `(.L_x_14210) ;  /* 0x0000000000148947 */ /* 0x000fea0003800000 */
[----:B------:R-:W-:-:S13]  /*6ec0*/  ISETP.NE.AND P0, PT, R4, 0x9, PT ;  /* 0x000000090400780c */ /* 0x000fda0003f05270 */
[----:B------:R-:W-:Y:S05]  /*6ed0*/  @P0 BRA `(.L_x_14203) ;  /* 0x00000008006c0947 */ /* 0x000fea0003800000 */
[----:B------:R-:W2:Y:S02]  /*6ee0*/  LDG.E R2, desc[UR36][R2.64] ;  /* 0x0000002402027981 */ /* 0x000ea4000c1e1900 */
[----:B--2---:R4:W0:Y:S01]  /*6ef0*/  F2I.S64.TRUNC R22, R2 ;  /* 0x0000000200167311 */ /* 0x004822000020d900 */
[----:B------:R-:W-:Y:S05]  /*6f00*/  BRA `(.L_x_14204) ;  /* 0x0000000800b87947 */ /* 0x000fea0003800000 */
.L_x_14210:
[----:B------:R-:W2:Y:S02]  /*6f10*/  LDG.E.U16 R2, desc[UR36][R2.64] ;  /* 0x0000002402027981 */ /* 0x000ea4000c1e1500 */
[----:B--2---:R-:W-:-:S06]  /*6f20*/  HADD2.F32 R22, -RZ, R2.H0_H0 ;  /* 0x20000002ff167230 */ /* 0x004fcc0000004100 */
[----:B------:R-:W0:Y:S01]  /*6f30*/  F2I.S64.TRUNC R22, R22 ;  /* 0x0000001600167311 */ /* 0x000e22000020d900 */
[----:B------:R-:W-:Y:S05]  /*6f40*/  BRA `(.L_x_14204) ;  /* 0x0000000800a87947 */ /* 0x000fea0003800000 */
.L_x_14209:
[----:B------:R-:W2:Y:S02]  /*6f50*/  LDG.E.64 R2, desc[UR36][R2.64] ;  /* 0x0000002402027981 */ /* 0x000ea4000c1e1b00 */
[----:B--2---:R2:W3:Y:S01]  /*6f60*/  F2I.S64.F64.TRUNC R22, R2 ;  /* 0x0000000200167311 */ /* 0x0044e2000030d900 */
[----:B------:R-:W-:Y:S05]  /*6f70*/  BRA `(.L_x_14204) ;  /* 0x00000008009c7947 */ /* 0x000fea0003800000 */
.L_x_14199:
        /* <DEDUP_REMOVED lines=13> */
.L_x_14213:
[----:B------:R-:W2:Y:S02]  /*7050*/  LDG.E.64 R2, desc[UR36][R2.64] ;  /* 0x0000002402027981 */ /* 0x000ea4000c1e1b00 */
[----:B--2---:R0:W1:Y:S01]  /*7060*/  F2I.S64.F64.TRUNC R22, R2 ;  /* 0x0000000200167311 */ /* 0x004062000030d900 */
[----:B------:R-:W-:Y:S05]  /*7070*/  BRA `(.L_x_14204) ;  /* 0x00000008005c7947 */ /* 0x000fea0003800000 */
.L_x_14212:
        /* <DEDUP_REMOVED lines=27> */
.L_x_14215:
        /* <DEDUP_REMOVED lines=12> */
[----:B------:R0:W1:Y:S01]  /*72f0*/  F2I.S64.TRUNC R22, R4 ;  /* 0x0000000400167311 */ /* 0x000062000020d900 */
[----:B------:R-:W-:Y:S05]  /*7300*/  BRA `(.L_x_14204) ;  /* 0x0000000400b87947 */ /* 0x000fea0003800000 */
.L_x_14214:
[----:B------:R-:W2:Y:S02]  /*7310*/  LDG.E.U16 R22, desc[UR36][R2.64] ;  /* 0x0000002402167981 */ /* 0x000ea4000c1e1500 */
[----:B--2---:R-:W-:-:S06]  /*7320*/  IMAD.U32 R22, R22, 0x10000, RZ ;  /* 0x0001000016167824 */ /* 0x004fcc00078e00ff */
[----:B------:R-:W0:Y:S01]  /*7330*/  F2I.S64.TRUNC R22, R22 ;  /* 0x0000001600167311 */ /* 0x000e22000020d900 */
[----:B------:R-:W-:Y:S05]  /*7340*/  BRA `(.L_x_14204) ;  /* 0x0000000400a87947 */ /* 0x000fea0003800000 */
.L_x_14211:
        /* <DEDUP_REMOVED lines=11> */
.L_x_14218:
        /* <DEDUP_REMOVED lines=21> */
.L_x_14222:
[----:B------:R-:W-:Y:S05]  /*7550*/  BSYNC B1 ;  /* 0x0000000000017941 */ /* 0x000fea0003800000 */
.L_x_14221:
[----:B------:R-:W-:Y:S01]  /*7560*/  IMAD.SHL.U32 R2, R2, 0x100000, RZ ;  /* 0x0010000002027824 */ /* 0x000fe200078e00ff */
[----:B------:R-:W-:-:S04]  /*7570*/  LEA R3, R0, 0x3b800000, 0x17 ;  /* 0x3b80000000037811 */ /* 0x000fc800078eb8ff */
[----:B------:R-:W-:-:S07]  /*7580*/  LOP3.LUT R22, R3, R2, R22, 0xfe, !PT ;  /* 0x0000000203167212 */ /* 0x000fce00078efe16 */
.L_x_14220:
[----:B------:R-:W-:Y:S05]  /*7590*/  BSYNC B0 ;  /* 0x0000000000007941 */ /* 0x000fea0003800000 */
.L_x_14219:
[----:B------:R-:W0:Y:S01]  /*75a0*/  F2I.S64.TRUNC R22, R22 ;  /* 0x0000001600167311 */ /* 0x000e22000020d900 */
[----:B------:R-:W-:Y:S05]  /*75b0*/  BRA `(.L_x_14204) ;  /* 0x00000004000c7947 */ /* 0x000fea0003800000 */
.L_x_14217:
        /* <DEDUP_REMOVED lines=21> */
.L_x_14226:
[----:B------:R-:W-:Y:S05]  /*7710*/  BSYNC B1 ;  /* 0x0000000000017941 */ /* 0x000fea0003800000 */
.L_x_14225:
[----:B------:R-:W-:Y:S01]  /*7720*/  IMAD.SHL.U32 R2, R2, 0x200000, RZ ;  /* 0x0020000002027824 */ /* 0x000fe200078e00ff */
[----:B------:R-:W-:-:S04]  /*7730*/  LEA R3, R0, 0x37800000, 0x17 ;  /* 0x3780000000037811 */ /* 0x000fc800078eb8ff */
[----:B------:R-:W-:-:S07]  /*7740*/  LOP3.LUT R22, R3, R2, R22, 0xfe, !PT ;  /* 0x0000000203167212 */ /* 0x000fce00078efe16 */
.L_x_14224:
[----:B------:R-:W-:Y:S05]  /*7750*/  BSYNC B0 ;  /* 0x0000000000007941 */ /* 0x000fea0003800000 */
.L_x_14223:
[----:B------:R-:W0:Y:S01]  /*7760*/  F2I.S64.TRUNC R22, R22 ;  /* 0x0000001600167311 */ /* 0x000e22000020d900 */
[----:B------:R-:W-:Y:S05]  /*7770*/  BRA `(.L_x_14204) ;  /* 0x00000000009c7947 */ /* 0x000fea0003800000 */
.L_x_14216:
        /* <DEDUP_REMOVED lines=14> */
.L_x_14230:
[----:B------:R-:W-:Y:S05]  /*7860*/  BSYNC B0 ;  /* 0x0000000000007941 */ /* 0x000fea0003800000 */
.L_x_14229:
[----:B------:R-:W0:Y:S01]  /*7870*/  F2I.S64.TRUNC R22, R22 ;  /* 0x0000001600167311 */ /* 0x000e22000020d900 */
[----:B------:R-:W-:Y:S05]  /*7880*/  BRA `(.L_x_14204) ;  /* 0x0000000000587947 */ /* 0x000fea0003800000 */
.L_x_14203:
        /* <DEDUP_REMOVED lines=16> */
.L_x_14231:
[----:B------:R-:W-:Y:S01]  /*7990*/  CS2R R22, SRZ ;  /* 0x0000000000167805 */ /* 0x000fe2000001ff00 */
[----:B------:R-:W-:Y:S06]  /*79a0*/  BRA `(.L_x_14204) ;  /* 0x0000000000107947 */ /* 0x000fec0003800000 */
.L_x_14228:
[----:B------:R0:W5:Y:S01]  /*79b0*/  LDG.E.64 R22, desc[UR36][R2.64] ;  /* 0x0000002402167981 */ /* 0x000162000c1e1b00 */
[----:B------:R-:W-:Y:S05]  /*79c0*/  BRA `(.L_x_14204) ;  /* 0x0000000000087947 */ /* 0x000fea0003800000 */
.L_x_14227:
[----:B------:R0:W5:Y:S01]  /*79d0*/  LDG.E R22, desc[UR36][R2.64] ;  /* 0x0000002402167981 */ /* 0x000162000c1e1900 */
[----:B------:R-:W-:-:S07]  /*79e0*/  IMAD.MOV.U32 R23, RZ, RZ, RZ ;  /* 0x000000ffff177224 */ /* 0x000fce00078e00ff */
.L_x_14204:
[----:B0-----:R-:W0:Y:S01]  /*79f0*/  LDC.U8 R4, c[0x0][0x512] ;  /* 0x00014480ff047b82 */ /* 0x001e220000000000 */
[----:B------:R-:W-:Y:S02]  /*7a00*/  ULDC.64 UR4, c[0x0][0x4e8] ;  /* 0x00013a0000047ab9 */ /* 0x000fe40000000a00 */
[----:B-12-4-:R-:W-:-:S05]  /*7a10*/  IADD3 R2, P0, R18, UR4, RZ ;  /* 0x0000000412027c10 */ /* 0x016fca000ff1e0ff */
        /* <DEDUP_REMOVED lines=15> */
.L_x_14235:
[----:B------:R0:W5:Y:S01]  /*7b10*/  LDG.E.U8 R18, desc[UR36][R2.64] ;  /* 0x0000002402127981 */ /* 0x000162000c1e1100 */
[----:B------:R-:W-:Y:S01]  /*7b20*/  IMAD.MOV.U32 R19, RZ, RZ, RZ ;  /* 0x000000ffff137224 */ /* 0x000fe200078e00ff */
[----:B------:R-:W-:Y:S06]  /*7b30*/  BRA `(.L_x_14237) ;  /* 0x0000000c00487947 */ /* 0x000fec0003800000 */
.L_x_14234:
        /* <DEDUP_REMOVED lines=8> */
.L_x_14239:
[----:B------:R-:W2:Y:S02]  /*7bc0*/  LDG.E R18, desc[UR36][R2.64] ;  /* 0x0000002402127981 */ /* 0x000ea4000c1e1900 */
[----:B--2---:R-:W-:Y:S01]  /*7bd0*/  SHF.R.S32.HI R19, RZ, 0x1f, R18 ;  /* 0x0000001fff137819 */ /* 0x004fe20000011412 */
[----:B------:R-:W-:Y:S06]  /*7be0*/  BRA `(.L_x_14237) ;  /* 0x0000000c001c7947 */ /* 0x000fec0003800000 */
.L_x_14238:
[----:B------:R-:W2:Y:S02]  /*7bf0*/  LDG.E.S16 R18, desc[UR36][R2.64] ;  /* 0x0000002402127981 */ /* 0x000ea4000c1e1700 */
[----:B--2---:R-:W-:Y:S01]  /*7c00*/  SHF.R.S32.HI R19, RZ, 0x1f, R18 ;  /* 0x0000001fff137819 */ /* 0x004fe20000011412 */
[----:B------:R-:W-:Y:S06]  /*7c10*/  BRA `(.L_x_14237) ;  /* 0x0000000c00107947 */ /* 0x000fec0003800000 */
.L_x_14233:
[----:B------:R-:W-:-:S13]  /*7c20*/  ISETP.GT.AND P0, PT, R0, 0x6, PT ;  /* 0x000000060000780c */ /* 0x000fda0003f04270 */
[----:B------:R-:W-:Y:S05]  /*7c30*/  @P0 BRA `(.L_x_14240) ;  /* 0x00000000002c0947 */ /* 0x000fea0003800000 */
[----:B------:R-:W-:-:S13]  /*7c40*/  ISETP.NE.AND P0, PT, R0, 0x5, PT ;  /* 0x000000050000780c */ /* 0x000fda0003f05270 */
[----:B------:R-:W-:Y:S05]  /*7c50*/  @!P0 BRA `(.L_x_14241) ;  /* 0x0000000000148947 */ /* 0x000fea0003800000 */
[----:B------:R-:W-:-:S13]  /*7c60*/  ISETP.NE.AND P0, PT, R0, 0x6, PT ;  /* 0x000000060000780c */ /* 0x000fda0003f05270 */
[----:B------:R-:W-:Y:S05]  /*7c70*/  @P0 BRA `(.L_x_14236) ;  /* 0x0000000800a00947 */ /* 0x000fea0003800000 */
[----:B------:R-:W2:Y:S02]  /*7c80*/  LDG.E R2, desc[UR36][R2.64] ;  /* 0x0000002402027981 */ /* 0x000ea4000c1e1900 */
[----:B--2---:R4:W0:Y:S01]  /*7c90*/  F2I.S64.TRUNC R18, R2 ;  /* 0x0000000200127311 */ /* 0x004822000020d900 */
[----:B------:R-:W-:Y:S05]  /*7ca0*/  BRA `(.L_x_14237) ;  /* 0x0000000800ec7947 */ /* 0x000fea0003800000 */
.L_x_14241:
[----:B------:R-:W2:Y:S02]  /*7cb0*/  LDG.E.U16 R2, desc[UR36][R2.64] ;  /* 0x0000002402027981 */ /* 0x000ea4000c1e1500 */
[----:B--2---:R-:W-:-:S06]  /*7cc0*/  HADD2.F32 R18, -RZ, R2.H0_H0 ;  /* 0x20000002ff127230 */ /* 0x004fcc0000004100 */
[----:B------:R-:W2:Y:S01]  /*7cd0*/  F2I.S64.TRUNC R18, R18 ;  /* 0x0000001200127311 */ /* 0x000ea2000020d900 */
[----:B------:R-:W-:Y:S05]  /*7ce0*/  BRA `(.L_x_14237) ;  /* 0x0000000800dc7947 */ /* 0x000fea0003800000 */
.L_x_14240:
        /* <DEDUP_REMOVED lines=9> */
.L_x_14243:
[----:B------:R-:W2:Y:S02]  /*7d80*/  LDG.E.U16 R2, desc[UR36][R2.64] ;  /* 0x0000002402027981 */ /* 0x000ea4000c1e1500 */
[----:B--2---:R-:W-:-:S06]  /*7d90*/  HADD2.F32 R18, -RZ, R2.H0_H0 ;  /* 0x20000002ff127230 */ /* 0x004fcc0000004100 */
[----:B------:R-:W0:Y:S01]  /*7da0*/  F2I.S64.TRUNC R18, R18 ;  /* 0x0000001200127311 */ /* 0x000e22000020d900 */
[----:B------:R-:W-:Y:S05]  /*7db0*/  BRA `(.L_x_14237) ;  /* 0x0000000800a87947 */ /* 0x000fea0003800000 */
.L_x_14242:
[----:B------:R-:W2:Y:S02]  /*7dc0*/  LDG.E.64 R2, desc[UR36][R2.64] ;  /* 0x0000002402027981 */ /* 0x000ea4000c1e1b00 */
[----:B--2---:R0:W1:Y:S01]  /*7dd0*/  F2I.S64.F64.TRUNC R18, R2 ;  /* 0x0000000200127311 */ /* 0x004062000030d900 */
[----:B------:R-:W-:Y:S05]  /*7de0*/  BRA `(.L_x_14237) ;  /* 0x00000008009c7947 */ /* 0x000fea0003800000 */
.L_x_14232:
        /* <DEDUP_REMOVED lines=13> */
.L_x_14246:
[----:B------:R-:W2:Y:S02]  /*7ec0*/  LDG.E.64 R2, desc[UR36][R2.64] ;  /* 0x0000002402027981 */ /* 0x000ea4000c1e1b00 */
[----:B--2---:R0:W1:Y:S01]  /*7ed0*/  F2I.S64.F64.TRUNC R18, R2 ;  /* 0x0000000200127311 */ /* 0x004062000030d900 */
[----:B------:R-:W-:Y:S05]  /*7ee0*/  BRA `(.L_x_14237) ;  /* 0x00000008005c7947 */ /* 0x000fea0003800000 */
.L_x_14245:
        /* <DEDUP_REMOVED lines=27> */
.L_x_14248:
        /* <DEDUP_REMOVED lines=14> */
.L_x_14247:
[----:B------:R-:W2:Y:S02]  /*8180*/  LDG.E.U16 R18, desc[UR36][R2.64] ;  /* 0x0000002402127981 */ /* 0x000ea4000c1e1500 */
[----:B--2---:R-:W-:-:S06]  /*8190*/  IMAD.U32 R18, R18, 0x10000, RZ ;  /* 0x0001000012127824 */ /* 0x004fcc00078e00ff */
[----:B------:R-:W0:Y:S01]  /*81a0*/  F2I.S64.TRUNC R18, R18 ;  /* 0x0000001200127311 */ /* 0x000e22000020d900 */
[----:B------:R-:W-:Y:S05]  /*81b0*/  BRA `(.L_x_14237) ;  /* 0x0000000400a87947 */ /* 0x000fea0003800000 */
.L_x_14244:
        /* <DEDUP_REMOVED lines=11> */
.L_x_14251:
        /* <DEDUP_REMOVED lines=21> */
.L_x_14255:
[----:B------:R-:W-:Y:S05]  /*83c0*/  BSYNC B1 ;  /* 0x0000000000017941 */ /* 0x000fea0003800000 */
.L_x_14254:
[----:B------:R-:W-:Y:S01]  /*83d0*/  IMAD.SHL.U32 R2, R2, 0x100000, RZ ;  /* 0x0010000002027824 */ /* 0x000fe200078e00ff */
[----:B------:R-:W-:-:S04]  /*83e0*/  LEA R3, R0, 0x3b800000, 0x17 ;  /* 0x3b80000000037811 */ /* 0x000fc800078eb8ff */
[----:B------:R-:W-:-:S07]  /*83f0*/  LOP3.LUT R18, R3, R2, R18, 0xfe, !PT ;  /* 0x0000000203127212 */ /* 0x000fce00078efe12 */
.L_x_14253:
[----:B------:R-:W-:Y:S05]  /*8400*/  BSYNC B0 ;  /* 0x0000000000007941 */ /* 0x000fea0003800000 */
.L_x_14252:
[----:B------:R-:W0:Y:S01]  /*8410*/  F2I.S64.TRUNC R18, R18 ;  /* 0x0000001200127311 */ /* 0x000e22000020d900 */
[----:B------:R-:W-:Y:S05]  /*8420*/  BRA `(.L_x_14237) ;  /* 0x00000004000c7947 */ /* 0x000fea0003800000 */
.L_x_14250:
        /* <DEDUP_REMOVED lines=21> */
.L_x_14259:
[----:B------:R-:W-:Y:S05]  /*8580*/  BSYNC B1 ;  /* 0x0000000000017941 */ /* 0x000fea0003800000 */
.L_x_14258:
[----:B------:R-:W-:Y:S01]  /*8590*/  IMAD.SHL.U32 R2, R2, 0x200000, RZ ;  /* 0x0020000002027824 */ /* 0x000fe200078e00ff */
[----:B------:R-:W-:-:S04]  /*85a0*/  LEA R3, R0, 0x37800000, 0x17 ;  /* 0x3780000000037811 */ /* 0x000fc800078eb8ff */
[----:B------:R-:W-:-:S07]  /*85b0*/  LOP3.LUT R18, R3, R2, R18, 0xfe, !PT ;  /* 0x0000000203127212 */ /* 0x000fce00078efe12 */
.L_x_14257:
[----:B------:R-:W-:Y:S05]  /*85c0*/  BSYNC B0 ;  /* 0x0000000000007941 */ /* 0x000fea0003800000 */
.L_x_14256:
[----:B------:R-:W0:Y:S01]  /*85d0*/  F2I.S64.TRUNC R18, R18 ;  /* 0x0000001200127311 */ /* 0x000e22000020d900 */
[----:B------:R-:W-:Y:S05]  /*85e0*/  BRA `(.L_x_14237) ;  /* 0x00000000009c7947 */ /* 0x000fea0003800000 */
.L_x_14249:
        /* <DEDUP_REMOVED lines=14> */
.L_x_14263:
[----:B------:R-:W-:Y:S05]  /*86d0*/  BSYNC B0 ;  /* 0x0000000000007941 */ /* 0x000fea0003800000 */
.L_x_14262:
[----:B------:R-:W0:Y:S01]  /*86e0*/  F2I.S64.TRUNC R18, R18 ;  /* 0x0000001200127311 */ /* 0x000e22000020d900 */
[----:B------:R-:W-:Y:S05]  /*86f0*/  BRA `(.L_x_14237) ;  /* 0x0000000000587947 */ /* 0x000fea0003800000 */
.L_x_14236:
        /* <DEDUP_REMOVED lines=16> */
.L_x_14264:
[----:B------:R-:W-:Y:S01]  /*8800*/  CS2R R18, SRZ ;  /* 0x0000000000127805 */ /* 0x000fe2000001ff00 */
[----:B------:R-:W-:Y:S06]  /*8810*/  BRA `(.L_x_14237) ;  /* 0x0000000000107947 */ /* 0x000fec0003800000 */
.L_x_14261:
[----:B------:R0:W5:Y:S01]  /*8820*/  LDG.E.64 R18, desc[UR36][R2.64] ;  /* 0x0000002402127981 */ /* 0x000162000c1e1b00 */
[----:B------:R-:W-:Y:S05]  /*8830*/  BRA `(.L_x_14237) ;  /* 0x0000000000087947 */ /* 0x000fea0003800000 */
.L_x_14260:
[----:B------:R0:W5:Y:S01]  /*8840*/  LDG.E R18, desc[UR36][R2.64] ;  /* 0x0000002402127981 */ /* 0x000162000c1e1900 */
[----:B------:R-:W-:-:S07]  /*8850*/  IMAD.MOV.U32 R19, RZ, RZ, RZ ;  /* 0x000000ffff137224 */ /* 0x000fce00078e00ff */
.L_x_14237:
[----:B0-----:R-:W0:Y:S01]  /*8860*/  LDC.U8 R4, c[0x0][0x513] ;  /* 0x000144c0ff047b82 */ /* 0x001e220000000000 */
[----:B------:R-:W-:Y:S02]  /*8870*/  ULDC.64 UR4, c[0x0][0x4f0] ;  /* 0x00013c0000047ab9 */ /* 0x000fe40000000a00 */
[----:B-1--4-:R-:W-:-:S05]  /*8880*/  IADD3 R2, P0, R24, UR4, RZ ;  /* 0x0000000418027c10 */ /* 0x012fca000ff1e0ff */
        /* <DEDUP_REMOVED lines=13> */
[----:B----4-:R-:W-:Y:S01]  /*8960*/  SHF.R.S32.HI R5, RZ, 0x1f, R4 ;  /* 0x0000001fff057819 */ /* 0x010fe20000011404 */
[----:B------:R-:W-:Y:S06]  /*8970*/  BRA `(.L_x_14270) ;  /* 0x0000000c00547947 */ /* 0x000fec0003800000 */
.L_x_14268:
[----:B------:R0:W5:Y:S01]  /*8980*/  LDG.E.U8 R4, desc[UR36][R2.64] ;  /* 0x0000002402047981 */ /* 0x000162000c1e1100 */
[----:B------:R-:W-:Y:S01]  /*8990*/  IMAD.MOV.U32 R5, RZ, RZ, RZ ;  /* 0x000000ffff057224 */ /* 0x000fe200078e00ff */
[----:B------:R-:W-:Y:S06]  /*89a0*/  BRA `(.L_x_14270) ;  /* 0x0000000c00487947 */ /* 0x000fec0003800000 */
.L_x_14267:
        /* <DEDUP_REMOVED lines=8> */
.L_x_14272:
[----:B------:R-:W4:Y:S02]  /*8a30*/  LDG.E R4, desc[UR36][R2.64] ;  /* 0x0000002402047981 */ /* 0x000f24000c1e1900 */
[----:B----4-:R-:W-:Y:S01]  /*8a40*/  SHF.R.S32.HI R5, RZ, 0x1f, R4 ;  /* 0x0000001fff057819 */ /* 0x010fe20000011404 */
[----:B------:R-:W-:Y:S06]  /*8a50*/  BRA `(.L_x_14270) ;  /* 0x0000000c001c7947 */ /* 0x000fec0003800000 */
.L_x_14271:
[----:B------:R-:W4:Y:S02]  /*8a60*/  LDG.E.S16 R4, desc[UR36][R2.64] ;  /* 0x0000002402047981 */ /* 0x000f24000c1e1700 */
[----:B----4-:R-:W-:Y:S01]  /*8a70*/  SHF.R.S32.HI R5, RZ, 0x1f, R4 ;  /* 0x0000001fff057819 */ /* 0x010fe20000011404 */
[----:B------:R-:W-:Y:S06]  /*8a80*/  BRA `(.L_x_14270) ;  /* 0x0000000c00107947 */ /* 0x000fec0003800000 */
.L_x_14266:
[----:B------:R-:W-:-:S13]  /*8a90*/  ISETP.GT.AND P0, PT, R0, 0x6, PT ;  /* 0x000000060000780c */ /* 0x000fda0003f04270 */
[----:B------:R-:W-:Y:S05]  /*8aa0*/  @P0 BRA `(.L_x_14273) ;  /* 0x00000000002c0947 */ /* 0x000fea0003800000 */
[----:B------:R-:W-:-:S13]  /*8ab0*/  ISETP.NE.AND P0, PT, R0, 0x5, PT ;  /* 0x000000050000780c */ /* 0x000fda0003f05270 */
[----:B------:R-:W-:Y:S05]  /*8ac0*/  @!P0 BRA `(.L_x_14274) ;  /* 0x0000000000148947 */ /* 0x000fea0003800000 */
[----:B------:R-:W-:-:S13]  /*8ad0*/  ISETP.NE.AND P0, PT, R0, 0x6, PT ;  /* 0x000000060000780c */ /* 0x000fda0003f05270 */
[----:B------:R-:W-:Y:S05]  /*8ae0*/  @P0 BRA `(.L_x_14269) ;  /* 0x0000000800a00947 */ /* 0x000fea0003800000 */
[----:B------:R-:W4:Y:S02]  /*8af0*/  LDG.E R2, desc[UR36][R2.64] ;  /* 0x0000002402027981 */ /* 0x000f24000c1e1900 */
[----:B----4-:R0:W1:Y:S01]  /*8b00*/  F2I.S64.TRUNC R4, R2 ;  /* 0x0000000200047311 */ /* 0x010062000020d900 */
[----:B------:R-:W-:Y:S05]  /*8b10*/  BRA `(.L_x_14270) ;  /* 0x0000000800ec7947 */ /* 0x000fea0003800000 */
.L_x_14274:
[----:B------:R-:W4:Y:S02]  /*8b20*/  LDG.E.U16 R2, desc[UR36][R2.64] ;  /* 0x0000002402027981 */ /* 0x000f24000c1e1500 */
[----:B----4-:R-:W-:-:S06]  /*8b30*/  HADD2.F32 R4, -RZ, R2.H0_H0 ;  /* 0x20000002ff047230 */ /* 0x010fcc0000004100 */
[----:B------:R-:W0:Y:S01]  /*8b40*/  F2I.S64.TRUNC R4, R4 ;  /* 0x0000000400047311 */ /* 0x000e22000020d900 */
[----:B------:R-:W-:Y:S05]  /*8b50*/  BRA `(.L_x_14270) ;  /* 0x0000000800dc7947 */ /* 0x000fea0003800000 */
.L_x_14273:
[----:B------:R-:W-:-:S13]  /*8b60*/  ISETP.NE.AND P0, PT, R0, 0x7, PT ;  /* 0x000000070000780c */ /* 0x000fda0003f05270 */
[----:B------:R-:W-:Y:S05]  /*8b70*/  @!P0 BRA `(.L_x_14275) ;  /* 0x00000000002c8947 */ /* 0x000fea0003800000 */
[----:B------:R-:W-:-:S13]  /*8b80*/  ISETP.NE.AND P0, PT, R0, 0x8, PT ;  /* 0x000000080000780c */ /* 0x000fda0003f05270 */
[----:B------:R-:W-:Y:S05]  /*8b90*/  @!P0 BRA `(.L_x_14276) ;  /* 0x0000000000148947 */ /* 0x000fea0003800000 */
[----:B------:R-:W-:-:S13]  /*8ba0*/  ISETP.NE.AND P0, PT, R0, 0x9, PT ;  /* 0x000000090000780c */ /* 0x000fda0003f05270 */
[----:B------:R-:W-:Y:S05]  /*8bb0*/  @P0 BRA `(.L_x_14269) ;  /* 0x00000008006c0947 */ /* 0x000fea0003800000 */
[----:B------:R-:W4:Y:S02]  /*8bc0*/  LDG.E R2, desc[UR36][R2.64] ;  /* 0x0000002402027981 */ /* 0x000f24000c1e1900 */
[----:B----4-:R0:W1:Y:S01]  /*8bd0*/  F2I.S64.TRUNC R4, R2 ;  /* 0x0000000200047311 */ /* 0x010062000020d900 */
[----:B------:R-:W-:Y:S05]  /*8be0*/  BRA `(.L_x_14270) ;  /* 0x0000000800b87947 */ /* 0x000fea0003800000 */
.L_x_14276:
[----:B------:R-:W4:Y:S02]  /*8bf0*/  LDG.E.U16 R2, desc[UR36][R2.64] ;  /* 0x0000002402027981 */ /* 0x000f24000c1e1500 */
[----:B----4-:R-:W-:-:S06]  /*8c00*/  HADD2.F32 R4, -RZ, R2.H0_H0 ;  /* 0x20000002ff047230 */ /* 0x010fcc0000004100 */
[----:B------:R-:W0:Y:S01]  /*8c10*/  F2I.S64.TRUNC R4, R4 ;  /* 0x0000000400047311 */ /* 0x000e22000020d900 */
[----:B------:R-:W-:Y:S05]  /*8c20*/  BRA `(.L_x_14270) ;  /* 0x0000000800a87947 */ /* 0x000fea0003800000 */
.L_x_14275:
[----:B------:R-:W4:Y:S02]  /*8c30*/  LDG.E.64 R2, desc[UR36][R2.64] ;  /* 0x0000002402027981 */ /* 0x000f24000c1e1b00 */
[----:B----4-:R0:W1:Y:S01]  /*8c40*/  F2I.S64.F64.TRUNC R4, R2 ;  /* 0x0000000200047311 */ /* 0x010062000030d900 */
[----:B------:R-:W-:Y:S05]  /*8c50*/  BRA `(.L_x_14270) ;  /* 0x00000008009c7947 */ /* 0x000fea0003800000 */
.L_x_14265:
        /* <DEDUP_REMOVED lines=11> */
[----:B------:R-:W-:Y:S01]  /*8d10*/  SEL R4, RZ, 0x1, !P0 ;  /* 0x00000001ff047807 */ /* 0x000fe20004000000 */
[----:B------:R-:W-:Y:S08]  /*8d20*/  BRA `(.L_x_14270) ;  /* 0x0000000800687947 */ /* 0x000ff00003800000 */
.L_x_14279:
[----:B------:R-:W4:Y:S02]  /*8d30*/  LDG.E.64 R2, desc[UR36][R2.64] ;  /* 0x0000002402027981 */ /* 0x000f24000c1e1b00 */
[----:B----4-:R0:W1:Y:S01]  /*8d40*/  F2I.S64.F64.TRUNC R4, R2 ;  /* 0x0000000200047311 */ /* 0x010062000030d900 */
[----:B------:R-:W-:Y:S05]  /*8d50*/  BRA `(.L_x_14270) ;  /* 0x00000008005c7947 */ /* 0x000fea0003800000 */
.L_x_14278:
        /* <DEDUP_REMOVED lines=27> */
.L_x_14281:
[----:B------:R-:W4:Y:S02]  /*8f10*/  LDG.E.U8 R2, desc[UR36][R2.64] ;  /* 0x0000002402027981 */ /* 0x000f24000c1e1100 */
        /* <DEDUP_REMOVED lines=13> */
.L_x_14280:
[----:B------:R-:W4:Y:S02]  /*8ff0*/  LDG.E.U16 R4, desc[UR36][R2.64] ;  /* 0x0000002402047981 */ /* 0x000f24000c1e1500 */
[----:B----4-:R-:W-:-:S06]  /*9000*/  IMAD.U32 R4, R4, 0x10000, RZ ;  /* 0x0001000004047824 */ /* 0x010fcc00078e00ff */
[----:B------:R-:W0:Y:S01]  /*9010*/  F2I.S64.TRUNC R4, R4 ;  /* 0x0000000400047311 */ /* 0x000e22000020d900 */
[----:B------:R-:W-:Y:S05]  /*9020*/  BRA `(.L_x_14270) ;  /* 0x0000000400a87947 */ /* 0x000fea0003800000 */
.L_x_14277:
        /* <DEDUP_REMOVED lines=11> */
.L_x_14284:
        /* <DEDUP_REMOVED lines=21> */
.L_x_14288:
[----:B------:R-:W-:Y:S05]  /*9230*/  BSYNC B1 ;  /* 0x0000000000017941 */ /* 0x000fea0003800000 */
.L_x_14287:
[----:B------:R-:W-:Y:S01]  /*9240*/  IMAD.SHL.U32 R2, R2, 0x100000, RZ ;  /* 0x0010000002027824 */ /* 0x000fe200078e00ff */
[----:B------:R-:W-:-:S04]  /*9250*/  LEA R3, R0, 0x3b800000, 0x17 ;  /* 0x3b80000000037811 */ /* 0x000fc800078eb8ff */
[----:B------:R-:W-:-:S07]  /*9260*/  LOP3.LUT R4, R3, R2, R4, 0xfe, !PT ;  /* 0x0000000203047212 */ /* 0x000fce00078efe04 */
.L_x_14286:
[----:B------:R-:W-:Y:S05]  /*9270*/  BSYNC B0 ;  /* 0x0000000000007941 */ /* 0x000fea0003800000 */
.L_x_14285:
[----:B------:R-:W0:Y:S01]  /*9280*/  F2I.S64.TRUNC R4, R4 ;  /* 0x0000000400047311 */ /* 0x000e22000020d900 */
[----:B------:R-:W-:Y:S05]  /*9290*/  BRA `(.L_x_14270) ;  /* 0x00000004000c7947 */ /* 0x000fea0003800000 */
.L_x_14283:
        /* <DEDUP_REMOVED lines=21> */
.L_x_14292:
[----:B------:R-:W-:Y:S05]  /*93f0*/  BSYNC B1 ;  /* 0x0000000000017941 */ /* 0x000fea0003800000 */
.L_x_14291:
[----:B------:R-:W-:Y:S01]  /*9400*/  IMAD.SHL.U32 R2, R2, 0x200000, RZ ;  /* 0x0020000002027824 */ /* 0x000fe200078e00ff */
[----:B------:R-:W-:-:S04]  /*9410*/  LEA R3, R0, 0x37800000, 0x17 ;  /* 0x3780000000037811 */ /* 0x000fc800078eb8ff */
[----:B------:R-:W-:-:S07]  /*9420*/  LOP3.LUT R4, R3, R2, R4, 0xfe, !PT ;  /* 0x0000000203047212 */ /* 0x000fce00078efe04 */
.L_x_14290:
[----:B------:R-:W-:Y:S05]  /*9430*/  BSYNC B0 ;  /* 0x0000000000007941 */ /* 0x000fea0003800000 */
.L_x_14289:
[----:B------:R-:W0:Y:S01]  /*9440*/  F2I.S64.TRUNC R4, R4 ;  /* 0x0000000400047311 */ /* 0x000e22000020d900 */
[----:B------:R-:W-:Y:S05]  /*9450*/  BRA `(.L_x_14270) ;  /* 0x00000000009c7947 */ /* 0x000fea0003800000 */
.L_x_14282:
        /* <DEDUP_REMOVED lines=14> */
.L_x_14296:
[----:B------:R-:W-:Y:S05]  /*9540*/  BSYNC B0 ;  /* 0x0000000000007941 */ /* 0x000fea0003800000 */
.L_x_14295:
[----:B------:R-:W4:Y:S01]  /*9550*/  F2I.S64.TRUNC R4, R4 ;  /* 0x0000000400047311 */ /* 0x000f22000020d900 */
[----:B------:R-:W-:Y:S05]  /*9560*/  BRA `(.L_x_14270) ;  /* 0x0000000000587947 */ /* 0x000fea0003800000 */
.L_x_14269:
        /* <DEDUP_REMOVED lines=16> */
.L_x_14297:
[----:B------:R-:W-:Y:S01]  /*9670*/  CS2R R4, SRZ ;  /* 0x0000000000047805 */ /* 0x000fe2000001ff00 */
[----:B------:R-:W-:Y:S06]  /*9680*/  BRA `(.L_x_14270) ;  /* 0x0000000000107947 */ /* 0x000fec0003800000 */
.L_x_14294:
[----:B------:R1:W5:Y:S01]  /*9690*/  LDG.E.64 R4, desc[UR36][R2.64] ;  /* 0x0000002402047981 */ /* 0x000362000c1e1b00 */
[----:B------:R-:W-:Y:S05]  /*96a0*/  BRA `(.L_x_14270) ;  /* 0x0000000000087947 */ /* 0x000fea0003800000 */
.L_x_14293:
[----:B------:R0:W5:Y:S01]  /*96b0*/  LDG.E R4, desc[UR36][R2.64] ;  /* 0x0000002402047981 */ /* 0x000162000c1e1900 */
[----:B------:R-:W-:-:S07]  /*96c0*/  IMAD.MOV.U32 R5, RZ, RZ, RZ ;  /* 0x000000ffff057224 */ /* 0x000fce00078e00ff */
.L_x_14270:
[----:B------:R-:W3:Y:S01]  /*96d0*/  LDC.U8 R6, c[0x0][0x510] ;  /* 0x00014400ff067b82 */ /* 0x000ee20000000000 */
[-C--:B012-45:R-:W-:Y:S01]  /*96e0*/  IMAD R7, R5, R18.reuse, RZ ;  /* 0x0000001205077224 */ /* 0x0b7fe200078e02ff */
[----:B------:R-:W-:Y:S01]  /*96f0*/  ULDC.64 UR4, c[0x0][0x4f8] ;  /* 0x00013e0000047ab9 */ /* 0x000fe20000000a00 */
[----:B------:R-:W-:-:S04]  /*9700*/  IMAD.WIDE.U32 R2, R4, R18, RZ ;  /* 0x0000001204027225 */ /* 0x000fc800078e00ff */
[----:B---3--:R-:W-:Y:S02]  /*9710*/  IMAD R5, R23, UR4, RZ ;  /* 0x0000000417057c24 */ /* 0x008fe4000f8e02ff */
        /* <DEDUP_REMOVED lines=25> */
.L_x_14301:
[----:B------:R0:W-:Y:S01]  /*98b0*/  STG.E.U8 desc[UR36][R16.64], R2 ;  /* 0x0000000210007986 */ /* 0x0001e2000c101124 */
[----:B------:R-:W-:Y:S05]  /*98c0*/  BRA `(.L_x_14303) ;  /* 0x0000000c004c7947 */ /* 0x000fea0003800000 */
.L_x_14300:
        /* <DEDUP_REMOVED lines=8> */
.L_x_14305:
[----:B------:R0:W-:Y:S01]  /*9950*/  STG.E desc[UR36][R16.64], R2 ;  /* 0x0000000210007986 */ /* 0x0001e2000c101924 */
[----:B------:R-:W-:Y:S05]  /*9960*/  BRA `(.L_x_14303) ;  /* 0x0000000c00247947 */ /* 0x000fea0003800000 */
.L_x_14304:
[----:B------:R0:W-:Y:S01]  /*9970*/  STG.E.U16 desc[UR36][R16.64], R2 ;  /* 0x0000000210007986 */ /* 0x0001e2000c101524 */
[----:B------:R-:W-:Y:S05]  /*9980*/  BRA `(.L_x_14303) ;  /* 0x0000000c001c7947 */ /* 0x000fea0003800000 */
.L_x_14299:
        /* <DEDUP_REMOVED lines=9> */
.L_x_14307:
[----:B------:R-:W0:Y:S02]  /*9a20*/  I2F.S64 R0, R4 ;  /* 0x0000000400007312 */ /* 0x000e240000301400 */
[----:B0-----:R-:W-:-:S05]  /*9a30*/  F2FP.F16.F32.PACK_AB R0, RZ, R0 ;  /* 0x00000000ff00723e */ /* 0x001fca00000000ff */
[----:B------:R0:W-:Y:S01]  /*9a40*/  STG.E.U16 desc[UR36][R16.64], R0 ;  /* 0x0000000010007986 */ /* 0x0001e2000c101524 */
[----:B------:R-:W-:Y:S05]  /*9a50*/  BRA `(.L_x_14303) ;  /* 0x0000000800e87947 */ /* 0x000fea0003800000 */
.L_x_14306:
        /* <DEDUP_REMOVED lines=10> */
.L_x_14309:
[----:B------:R-:W0:Y:S02]  /*9b00*/  I2F.S64 R4, R4 ;  /* 0x0000000400047312 */ /* 0x000e240000301400 */
[----:B0-----:R-:W-:-:S04]  /*9b10*/  F2FP.F16.F32.PACK_AB R3, RZ, R4 ;  /* 0x00000004ff03723e */ /* 0x001fc800000000ff */
[----:B------:R-:W-:-:S05]  /*9b20*/  PRMT R3, R3, 0x5410, RZ ;  /* 0x0000541003037816 */ /* 0x000fca00000000ff */
[----:B------:R0:W-:Y:S01]  /*9b30*/  STG.E desc[UR36][R16.64], R3 ;  /* 0x0000000310007986 */ /* 0x0001e2000c101924 */
[----:B------:R-:W-:Y:S05]  /*9b40*/  BRA `(.L_x_14303) ;  /* 0x0000000800ac7947 */ /* 0x000fea0003800000 */
.L_x_14308:
[----:B------:R-:W0:Y:S02]  /*9b50*/  I2F.F64.S64 R2, R4 ;  /* 0x0000000400027312 */ /* 0x000e240000301c00 */
[----:B0-----:R0:W-:Y:S01]  /*9b60*/  STG.E.64 desc[UR36][R16.64], R2 ;  /* 0x0000000210007986 */ /* 0x0011e2000c101b24 */
[----:B------:R-:W-:Y:S05]  /*9b70*/  BRA `(.L_x_14303) ;  /* 0x0000000800a07947 */ /* 0x000fea0003800000 */
.L_x_14298:
        /* <DEDUP_REMOVED lines=13> */
.L_x_14312:
[----:B------:R-:W0:Y:S01]  /*9c50*/  I2F.F64.S64 R4, R4 ;  /* 0x0000000400047312 */ /* 0x000e220000301c00 */
[----:B------:R-:W-:-:S05]  /*9c60*/  CS2R R6, SRZ ;  /* 0x0000000000067805 */ /* 0x000fca000001ff00 */
[----:B0-----:R0:W-:Y:S01]  /*9c70*/  STG.E.128 desc[UR36][R16.64], R4 ;  /* 0x0000000410007986 */ /* 0x0011e2000c101d24 */
[----:B------:R-:W-:Y:S05]  /*9c80*/  BRA `(.L_x_14303) ;  /* 0x00000008005c7947 */ /* 0x000fea0003800000 */
.L_x_14311:
        /* <DEDUP_REMOVED lines=21> */
.L_x_14316:
[----:B------:R-:W-:Y:S05]  /*9de0*/  BSYNC B0 ;  /* 0x0000000000007941 */ /* 0x000fea0003800000 */
.L_x_14315:
[----:B------:R-:W-:-:S05]  /*9df0*/  LOP3.LUT R3, R0, R3, RZ, 0xfc, !PT ;  /* 0x0000000300037212 */ /* 0x000fca00078efcff */
[----:B------:R0:W-:Y:S01]  /*9e00*/  STG.E.U8 desc[UR36][R16.64], R3 ;  /* 0x0000000310007986 */ /* 0x0001e2000c101124 */
[----:B------:R-:W-:Y:S05]  /*9e10*/  BRA `(.L_x_14303) ;  /* 0x0000000400f87947 */ /* 0x000fea0003800000 */
.L_x_14314:
        /* <DEDUP_REMOVED lines=13> */
.L_x_14318:
[----:B------:R-:W-:Y:S01]  /*9ef0*/  IMAD.MOV.U32 R0, RZ, RZ, 0x7f ;  /* 0x0000007fff007424 */ /* 0x000fe200078e00ff */
[----:B------:R-:W-:-:S04]  /*9f00*/  ISETP.GT.U32.AND P0, PT, R2, 0x7f800000, PT ;  /* 0x7f8000000200780c */ /* 0x000fc80003f04070 */
[----:B------:R-:W-:-:S09]  /*9f10*/  SEL R0, R0, 0x7c, P0 ;  /* 0x0000007c00007807 */ /* 0x000fd20000000000 */
.L_x_14319:
[----:B------:R-:W-:Y:S05]  /*9f20*/  BSYNC B0 ;  /* 0x0000000000007941 */ /* 0x000fea0003800000 */
.L_x_14317:
[----:B------:R-:W-:-:S04]  /*9f30*/  LOP3.LUT R2, R5, 0x80000000, RZ, 0xc0, !PT ;  /* 0x8000000005027812 */ /* 0x000fc800078ec0ff */
[----:B------:R-:W-:-:S04]  /*9f40*/  SHF.R.U32.HI R3, RZ, 0x18, R2 ;  /* 0x00000018ff037819 */ /* 0x000fc80000011602 */
[----:B------:R-:W-:-:S05]  /*9f50*/  LOP3.LUT R3, R0, R3, RZ, 0xfc, !PT ;  /* 0x0000000300037212 */ /* 0x000fca00078efcff */
[----:B------:R0:W-:Y:S01]  /*9f60*/  STG.E.U8 desc[UR36][R16.64], R3 ;  /* 0x0000000310007986 */ /* 0x0001e2000c101124 */
[----:B------:R-:W-:Y:S05]  /*9f70*/  BRA `(.L_x_14303) ;  /* 0x0000000400a07947 */ /* 0x000fea0003800000 */
.L_x_14313:
[----:B------:R-:W0:Y:S02]  /*9f80*/  I2F.S64 R0, R4 ;  /* 0x0000000400007312 */ /* 0x000e240000301400 */
[----:B0-----:R-:W-:-:S05]  /*9f90*/  F2FP.BF16.F32.PACK_AB R0, RZ, R0 ;  /* 0x00000000ff00723e */ /* 0x001fca00000010ff */
[----:B------:R0:W-:Y:S01]  /*9fa0*/  STG.E.U16 desc[UR36][R16.64], R0 ;  /* 0x0000000010007986 */ /* 0x0001e2000c101524 */
[----:B------:R-:W-:Y:S05]  /*9fb0*/  BRA `(.L_x_14303) ;  /* 0x0000000400907947 */ /* 0x000fea0003800000 */
.L_x_14310:
        /* <DEDUP_REMOVED lines=10> */
.L_x_14322:
        /* <DEDUP_REMOVED lines=17> */
.L_x_14325:
[----:B------:R-:W-:-:S04]  /*a170*/  LOP3.LUT R2, R5, 0x80000000, RZ, 0xc0, !PT ;  /* 0x8000000005027812 */ /* 0x000fc800078ec0ff */
[----:B------:R-:W-:-:S04]  /*a180*/  SHF.R.U32.HI R3, RZ, 0x18, R2 ;  /* 0x00000018ff037819 */ /* 0x000fc80000011602 */
[----:B------:R-:W-:-:S04]  /*a190*/  LOP3.LUT R0, R0, R3, RZ, 0xfc, !PT ;  /* 0x0000000300007212 */ /* 0x000fc800078efcff */
[----:B------:R-:W-:-:S07]  /*a1a0*/  PRMT R8, R0, 0x7610, R8 ;  /* 0x0000761000087816 */ /* 0x000fce0000000008 */
.L_x_14324:
[----:B------:R-:W-:Y:S05]  /*a1b0*/  BSYNC B0 ;  /* 0x0000000000007941 */ /* 0x000fea0003800000 */
.L_x_14323:
[----:B------:R0:W-:Y:S01]  /*a1c0*/  STG.E.U8 desc[UR36][R16.64], R8 ;  /* 0x0000000810007986 */ /* 0x0001e2000c101124 */
[----:B------:R-:W-:Y:S05]  /*a1d0*/  BRA `(.L_x_14303) ;  /* 0x0000000400087947 */ /* 0x000fea0003800000 */
.L_x_14321:
        /* <DEDUP_REMOVED lines=17> */
.L_x_14328:
[----:B------:R-:W-:-:S04]  /*a2f0*/  LOP3.LUT R2, R5, 0x80000000, RZ, 0xc0, !PT ;  /* 0x8000000005027812 */ /* 0x000fc800078ec0ff */
[----:B------:R-:W-:-:S04]  /*a300*/  SHF.R.U32.HI R3, RZ, 0x18, R2 ;  /* 0x00000018ff037819 */ /* 0x000fc80000011602 */
[----:B------:R-:W-:-:S04]  /*a310*/  LOP3.LUT R0, R0, R3, RZ, 0xfc, !PT ;  /* 0x0000000300007212 */ /* 0x000fc800078efcff */
[----:B------:R-:W-:-:S07]  /*a320*/  PRMT R8, R0, 0x7610, R8 ;  /* 0x0000761000087816 */ /* 0x000fce0000000008 */
.L_x_14327:
[----:B------:R-:W-:Y:S05]  /*a330*/  BSYNC B0 ;  /* 0x0000000000007941 */ /* 0x000fea0003800000 */
.L_x_14326:
[----:B------:R3:W-:Y:S01]  /*a340*/  STG.E.U8 desc[UR36][R16.64], R8 ;  /* 0x0000000810007986 */ /* 0x0007e2000c101124 */
[----:B------:R-:W-:Y:S05]  /*a350*/  BRA `(.L_x_14303) ;  /* 0x0000000000a87947 */ /* 0x000fea0003800000 */
.L_x_14320:
        /* <DEDUP_REMOVED lines=22> */
.L_x_14302:
        /* <DEDUP_REMOVED lines=16> */
.L_x_14331:
[----:B------:R-:W-:Y:S05]  /*a5c0*/  BRA `(.L_x_14303) ;  /* 0x00000000000c7947 */ /* 0x000fea0003800000 */
.L_x_14330:
[----:B------:R2:W-:Y:S01]  /*a5d0*/  STG.E.64 desc[UR36][R16.64], R4 ;  /* 0x0000000410007986 */ /* 0x0005e2000c101b24 */
[----:B------:R-:W-:Y:S05]  /*a5e0*/  BRA `(.L_x_14303) ;  /* 0x0000000000047947 */ /* 0x000fea0003800000 */
.L_x_14329:
[----:B------:R0:W-:Y:S02]  /*a5f0*/  STG.E desc[UR36][R16.64], R2 ;  /* 0x0000000210007986 */ /* 0x0001e4000c101924 */
.L_x_14303:
[----:B------:R-:W-:-:S07]  /*a600*/  VIADD R25, R25, 0x80 ;  /* 0x0000008019197836 */ /* 0x000fce0000000000 */
.L_x_14197:
[----:B------:R-:W-:Y:S05]  /*a610*/  BSYNC B6 ;  /* 0x0000000000067941 */ /* 0x000fea0003800000 */
.L_x_14196:
        /* <DEDUP_REMOVED lines=384> */
.L_x_14334:
        /* <DEDUP_REMOVED lines=21> */
.L_x_14338:
[----:B------:R0:W5:Y:S01]  /*bf70*/  LDG.E.U8 R22, desc[UR36][R2.64] ;  /* 0x0000002402167981 */ /* 0x000162000c1e1100 */
[----:B------:R-:W-:Y:S01]  /*bf80*/  IMAD.MOV.U32 R23, RZ, RZ, RZ ;  /* 0x000000ffff177224 */ /* 0x000fe200078e00ff */
[----:B------:R-:W-:Y:S06]  /*bf90*/  BRA `(.L_x_14340) ;  /* 0x0000000c00487947 */ /* 0x000fec0003800000 */
.L_x_14337:
        /* <DEDUP_REMOVED lines=8> */
.L_x_14342:
[----:B------:R-:W2:Y:S02]  /*c020*/  LDG.E R22, desc[UR36][R2.64] ;  /* 0x0000002402167981 */ /* 0x000ea4000c1e1900 */
[----:B--2---:R-:W-:Y:S01]  /*c030*/  SHF.R.S32.HI R23, RZ, 0x1f, R22 ;  /* 0x0000001fff177819 */ /* 0x004fe20000011416 */
[----:B------:R-:W-:Y:S06]  /*c040*/  BRA `(.L_x_14340) ;  /* 0x0000000c001c7947 */ /* 0x000fec0003800000 */
.L_x_14341:
[----:B------:R-:W2:Y:S02]  /*c050*/  LDG.E.S16 R22, desc[UR36][R2.64] ;  /* 0x0000002402167981 */ /* 0x000ea4000c1e1700 */
[----:B--2---:R-:W-:Y:S01]  /*c060*/  SHF.R.S32.HI R23, RZ, 0x1f, R22 ;  /* 0x0000001fff177819 */ /* 0x004fe20000011416 */
[----:B------:R-:W-:Y:S06]  /*c070*/  BRA `(.L_x_14340) ;  /* 0x0000000c00107947 */ /* 0x000fec0003800000 */
.L_x_14336:
        /* <DEDUP_REMOVED lines=9> */
.L_x_14344:
[----:B------:R-:W2:Y:S02]  /*c110*/  LDG.E.U16 R2, desc[UR36][R2.64] ;  /* 0x0000002402027981 */ /* 0x000ea4000c1e1500 */
[----:B--2---:R-:W-:-:S06]  /*c120*/  HADD2.F32 R22, -RZ, R2.H0_H0 ;  /* 0x20000002ff167230 */ /* 0x004fcc0000004100 */
[----:B------:R-:W0:Y:S01]  /*c130*/  F2I.S64.TRUNC R22, R22 ;  /* 0x0000001600167311 */ /* 0x000e22000020d900 */
[----:B------:R-:W-:Y:S05]  /*c140*/  BRA `(.L_x_14340) ;  /* 0x0000000800dc7947 */ /* 0x000fea0003800000 */
.L_x_14343:
        /* <DEDUP_REMOVED lines=9> */
.L_x_14346:
[----:B------:R-:W2:Y:S02]  /*c1e0*/  LDG.E.U16 R2, desc[UR36][R2.64] ;  /* 0x0000002402027981 */ /* 0x000ea4000c1e1500 */
[----:B--2---:R-:W-:-:S06]  /*c1f0*/  HADD2.F32 R22, -RZ, R2.H0_H0 ;  /* 0x20000002ff167230 */ /* 0x004fcc0000004100 */
[----:B------:R-:W0:Y:S01]  /*c200*/  F2I.S64.TRUNC R22, R22 ;  /* 0x0000001600167311 */ /* 0x000e22000020d900 */
[----:B------:R-:W-:Y:S05]  /*c210*/  BRA `(.L_x_14340) ;  /* 0x0000000800a87947 */ /* 0x000fea0003800000 */
.L_x_14345:
[----:B------:R-:W2:Y:S02]  /*c220*/  LDG.E.64 R2, desc[UR36][R2.64] ;  /* 0x0000002402027981 */ /* 0x000ea4000c1e1b00 */
[----:B--2---:R0:W1:Y:S01]  /*c230*/  F2I.S64.F64.TRUNC R22, R2 ;  /* 0x0000000200167311 */ /* 0x004062000030d900 */
[----:B------:R-:W-:Y:S05]  /*c240*/  BRA `(.L_x_14340) ;  /* 0x00000008009c7947 */ /* 0x000fea0003800000 */
.L_x_14335:
        /* <DEDUP_REMOVED lines=13> */
.L_x_14349:
[----:B------:R-:W2:Y:S02]  /*c320*/  LDG.E.64 R2, desc[UR36][R2.64] ;  /* 0x0000002402027981 */ /* 0x000ea4000c1e1b00 */
[----:B--2---:R0:W1:Y:S01]  /*c330*/  F2I.S64.F64.TRUNC R22, R2 ;  /* 0x0000000200167311 */ /* 0x004062000030d900 */
[----:B------:R-:W-:Y:S05]  /*c340*/  BRA `(.L_x_14340) ;  /* 0x00000008005c7947 */ /* 0x000fea0003800000 */
.L_x_14348:
        /* <DEDUP_REMOVED lines=27> */
.L_x_14351:
        /* <DEDUP_REMOVED lines=14> */
.L_x_14350:
[----:B------:R-:W2:Y:S02]  /*c5e0*/  LDG.E.U16 R22, desc[UR36][R2.64] ;  /* 0x0000002402167981 */ /* 0x000ea4000c1e1500 */
[----:B--2---:R-:W-:-:S06]  /*c5f0*/  IMAD.U32 R22, R22, 0x10000, RZ ;  /* 0x0001000016167824 */ /* 0x004fcc00078e00ff */
[----:B------:R-:W0:Y:S01]  /*c600*/  F2I.S64.TRUNC R22, R22 ;  /* 0x0000001600167311 */ /* 0x000e22000020d900 */
[----:B------:R-:W-:Y:S05]  /*c610*/  BRA `(.L_x_14340) ;  /* 0x0000000400a87947 */ /* 0x000fea0003800000 */
.L_x_14347:
        /* <DEDUP_REMOVED lines=11> */
.L_x_14354:
        /* <DEDUP_REMOVED lines=21> */
.L_x_14358:
[----:B------:R-:W-:Y:S05]  /*c820*/  BSYNC B1 ;  /* 0x0000000000017941 */ /* 0x000fea0003800000 */
.L_x_14357:
[----:B------:R-:W-:Y:S01]  /*c830*/  IMAD.SHL.U32 R2, R2, 0x100000, RZ ;  /* 0x0010000002027824 */ /* 0x000fe200078e00ff */
[----:B------:R-:W-:-:S04]  /*c840*/  LEA R3, R0, 0x3b800000, 0x17 ;  /* 0x3b80000000037811 */ /* 0x000fc800078eb8ff */
[----:B------:R-:W-:-:S07]  /*c850*/  LOP3.LUT R22, R3, R2, R22, 0xfe, !PT ;  /* 0x0000000203167212 */ /* 0x000fce00078efe16 */
.L_x_14356:
[----:B------:R-:W-:Y:S05]  /*c860*/  BSYNC B0 ;  /* 0x0000000000007941 */ /* 0x000fea0003800000 */
.L_x_14355:
[----:B------:R-:W2:Y:S01]  /*c870*/  F2I.S64.TRUNC R22, R22 ;  /* 0x0000001600167311 */ /* 0x000ea2000020d900 */
[----:B------:R-:W-:Y:S05]  /*c880*/  BRA `(.L_x_14340) ;  /* 0x00000004000c7947 */ /* 0x000fea0003800000 */
.L_x_14353:
        /* <DEDUP_REMOVED lines=21> */
.L_x_14362:
[----:B------:R-:W-:Y:S05]  /*c9e0*/  BSYNC B1 ;  /* 0x0000000000017941 */ /* 0x000fea0003800000 */
.L_x_14361:
[----:B------:R-:W-:Y:S01]  /*c9f0*/  IMAD.SHL.U32 R2, R2, 0x200000, RZ ;  /* 0x0020000002027824 */ /* 0x000fe200078e00ff */
[----:B------:R-:W-:-:S04]  /*ca00*/  LEA R3, R0, 0x37800000, 0x17 ;  /* 0x3780000000037811 */ /* 0x000fc800078eb8ff */
[----:B------:R-:W-:-:S07]  /*ca10*/  LOP3.LUT R22, R3, R2, R22, 0xfe, !PT ;  /* 0x0000000203167212 */ /* 0x000fce00078efe16 */
.L_x_14360:
[----:B------:R-:W-:Y:S05]  /*ca20*/  BSYNC B0 ;  /* 0x0000000000007941 */ /* 0x000fea0003800000 */
.L_x_14359:
[----:B------:R-:W0:Y:S01]  /*ca30*/  F2I.S64.TRUNC R22, R22 ;  /* 0x0000001600167311 */ /* 0x000e22000020d900 */
[----:B------:R-:W-:Y:S05]  /*ca40*/  BRA `(.L_x_14340) ;  /* 0x00000000009c7947 */ /* 0x000fea0003800000 */
.L_x_14352:
        /* <DEDUP_REMOVED lines=14> */
.L_x_14366:
[----:B------:R-:W-:Y:S05]  /*cb30*/  BSYNC B0 ;  /* 0x0000000000007941 */ /* 0x000fea0003800000 */
.L_x_14365:
[----:B------:R-:W4:Y:S01]  /*cb40*/  F2I.S64.TRUNC R22, R22 ;  /* 0x0000001600167311 */ /* 0x000f22000020d900 */
[----:B------:R-:W-:Y:S05]  /*cb50*/  BRA `(.L_x_14340) ;  /* 0x0000000000587947 */ /* 0x000fea0003800000 */
.L_x_14339:
        /* <DEDUP_REMOVED lines=16> */
.L_x_14367:
[----:B------:R-:W-:Y:S01]  /*cc60*/  CS2R R22, SRZ ;  /* 0x0000000000167805 */ /* 0x000fe2000001ff00 */
[----:B------:R-:W-:Y:S06]  /*cc70*/  BRA `(.L_x_14340) ;  /* 0x0000000000107947 */ /* 0x000fec0003800000 */
.L_x_14364:
[----:B------:R0:W5:Y:S01]  /*cc80*/  LDG.E.64 R22, desc[UR36][R2.64] ;  /* 0x0000002402167981 */ /* 0x000162000c1e1b00 */
[----:B------:R-:W-:Y:S05]  /*cc90*/  BRA `(.L_x_14340) ;  /* 0x0000000000087947 */ /* 0x000fea0003800000 */
.L_x_14363:
[----:B------:R3:W5:Y:S01]  /*cca0*/  LDG.E R22, desc[UR36][R2.64] ;  /* 0x0000002402167981 */ /* 0x000762000c1e1900 */
[----:B------:R-:W-:-:S07]  /*ccb0*/  IMAD.MOV.U32 R23, RZ, RZ, RZ ;  /* 0x000000ffff177224 */ /* 0x000fce00078e00ff */
.L_x_14340:
[----:B0-----:R-:W0:Y:S01]  /*ccc0*/  LDC.U8 R4, c[0x0][0x512] ;  /* 0x00014480ff047b82 */ /* 0x001e220000000000 */
[----:B------:R-:W-:Y:S02]  /*ccd0*/  ULDC.64 UR4, c[0x0][0x4e8] ;  /* 0x00013a0000047ab9 */ /* 0x000fe40000000a00 */
[----:B-1-3--:R-:W-:-:S05]  /*cce0*/  IADD3 R2, P0, R18, UR4, RZ ;  /* 0x0000000412027c10 */ /* 0x00afca000ff1e0ff */
        /* <DEDUP_REMOVED lines=15> */
.L_x_14371:
[----:B------:R0:W5:Y:S01]  /*cde0*/  LDG.E.U8 R18, desc[UR36][R2.64] ;  /* 0x0000002402127981 */ /* 0x000162000c1e1100 */
[----:B------:R-:W-:Y:S01]  /*cdf0*/  IMAD.MOV.U32 R19, RZ, RZ, RZ ;  /* 0x000000ffff137224 */ /* 0x000fe200078e00ff */
[----:B------:R-:W-:Y:S06]  /*ce00*/  BRA `(.L_x_14373) ;  /* 0x0000000c00487947 */ /* 0x000fec0003800000 */
.L_x_14370:
        /* <DEDUP_REMOVED lines=8> */
.L_x_14375:
[----:B------:R-:W3:Y:S02]  /*ce90*/  LDG.E R18, desc[UR36][R2.64] ;  /* 0x0000002402127981 */ /* 0x000ee4000c1e1900 */
[----:B---3--:R-:W-:Y:S01]  /*cea0*/  SHF.R.S32.HI R19, RZ, 0x1f, R18 ;  /* 0x0000001fff137819 */ /* 0x008fe20000011412 */
[----:B------:R-:W-:Y:S06]  /*ceb0*/  BRA `(.L_x_14373) ;  /* 0x0000000c001c7947 */ /* 0x000fec0003800000 */
.L_x_14374:
[----:B------:R-:W3:Y:S02]  /*cec0*/  LDG.E.S16 R18, desc[UR36][R2.64] ;  /* 0x0000002402127981 */ /* 0x000ee4000c1e1700 */
[----:B---3--:R-:W-:Y:S01]  /*ced0*/  SHF.R.S32.HI R19, RZ, 0x1f, R18 ;  /* 0x0000001fff137819 */ /* 0x008fe20000011412 */
[----:B------:R-:W-:Y:S06]  /*cee0*/  BRA `(.L_x_14373) ;  /* 0x0000000c00107947 */ /* 0x000fec0003800000 */
.L_x_14369:
        /* <DEDUP_REMOVED lines=9> */
.L_x_14377:
[----:B------:R-:W3:Y:S02]  /*cf80*/  LDG.E.U16 R2, desc[UR36][R2.64] ;  /* 0x0000002402027981 */ /* 0x000ee4000c1e1500 */
[----:B---3--:R-:W-:-:S06]  /*cf90*/  HADD2.F32 R18, -RZ, R2.H0_H0 ;  /* 0x20000002ff127230 */ /* 0x008fcc0000004100 */
[----:B------:R-:W0:Y:S01]  /*cfa0*/  F2I.S64.TRUNC R18, R18 ;  /* 0x0000001200127311 */ /* 0x000e22000020d900 */
[----:B------:R-:W-:Y:S05]  /*cfb0*/  BRA `(.L_x_14373) ;  /* 0x0000000800dc7947 */ /* 0x000fea0003800000 */
.L_x_14376:
        /* <DEDUP_REMOVED lines=9> */
.L_x_14379:
[----:B------:R-:W3:Y:S02]  /*d050*/  LDG.E.U16 R2, desc[UR36][R2.64] ;  /* 0x0000002402027981 */ /* 0x000ee4000c1e1500 */
[----:B---3--:R-:W-:-:S06]  /*d060*/  HADD2.F32 R18, -RZ, R2.H0_H0 ;  /* 0x20000002ff127230 */ /* 0x008fcc0000004100 */
[----:B------:R-:W0:Y:S01]  /*d070*/  F2I.S64.TRUNC R18, R18 ;  /* 0x0000001200127311 */ /* 0x000e22000020d900 */
[----:B------:R-:W-:Y:S05]  /*d080*/  BRA `(.L_x_14373) ;  /* 0x0000000800a87947 */ /* 0x000fea0003800000 */
.L_x_14378:
[----:B------:R-:W3:Y:S02]  /*d090*/  LDG.E.64 R2, desc[UR36][R2.64] ;  /* 0x0000002402027981 */ /* 0x000ee4000c1e1b00 */
[----:B---3--:R0:W1:Y:S01]  /*d0a0*/  F2I.S64.F64.TRUNC R18, R2 ;  /* 0x0000000200127311 */ /* 0x008062000030d900 */
[----:B------:R-:W-:Y:S05]  /*d0b0*/  BRA `(.L_x_14373) ;  /* 0x00000008009c7947 */ /* 0x000fea0003800000 */
.L_x_14368:
        /* <DEDUP_REMOVED lines=13> */
.L_x_14382:
[----:B------:R-:W3:Y:S02]  /*d190*/  LDG.E.64 R2, desc[UR36][R2.64] ;  /* 0x0000002402027981 */ /* 0x000ee4000c1e1b00 */
[----:B---3--:R0:W1:Y:S01]  /*d1a0*/  F2I.S64.F64.TRUNC R18, R2 ;  /* 0x0000000200127311 */ /* 0x008062000030d900 */
[----:B------:R-:W-:Y:S05]  /*d1b0*/  BRA `(.L_x_14373) ;  /* 0x00000008005c7947 */ /* 0x000fea0003800000 */
.L_x_14381:
        /* <DEDUP_REMOVED lines=27> */
.L_x_14384:
        /* <DEDUP_REMOVED lines=14> */
.L_x_14383:
[----:B------:R-:W3:Y:S02]  /*d450*/  LDG.E.U16 R18, desc[UR36][R2.64] ;  /* 0x0000002402127981 */ /* 0x000ee4000c1e1500 */
[----:B---3--:R-:W-:-:S06]  /*d460*/  IMAD.U32 R18, R18, 0x10000, RZ ;  /* 0x0001000012127824 */ /* 0x008fcc00078e00ff */
[----:B------:R-:W0:Y:S01]  /*d470*/  F2I.S64.TRUNC R18, R18 ;  /* 0x0000001200127311 */ /* 0x000e22000020d900 */
[----:B------:R-:W-:Y:S05]  /*d480*/  BRA `(.L_x_14373) ;  /* 0x0000000400a87947 */ /* 0x000fea0003800000 */
.L_x_14380:
        /* <DEDUP_REMOVED lines=11> */
.L_x_14387:
        /* <DEDUP_REMOVED lines=21> */
.L_x_14391:
[----:B------:R-:W-:Y:S05]  /*d690*/  BSYNC B1 ;  /* 0x0000000000017941 */ /* 0x000fea0003800000 */
.L_x_14390:
[----:B------:R-:W-:Y:S01]  /*d6a0*/  IMAD.SHL.U32 R2, R2, 0x100000, RZ ;  /* 0x0010000002027824 */ /* 0x000fe200078e00ff */
[----:B------:R-:W-:-:S04]  /*d6b0*/  LEA R3, R0, 0x3b800000, 0x17 ;  /* 0x3b80000000037811 */ /* 0x000fc800078eb8ff */
[----:B------:R-:W-:-:S07]  /*d6c0*/  LOP3.LUT R18, R3, R2, R18, 0xfe, !PT ;  /* 0x0000000203127212 */ /* 0x000fce00078efe12 */
.L_x_14389:
[----:B------:R-:W-:Y:S05]  /*d6d0*/  BSYNC B0 ;  /* 0x0000000000007941 */ /* 0x000fea0003800000 */
.L_x_14388:
[----:B------:R-:W0:Y:S01]  /*d6e0*/  F2I.S64.TRUNC R18, R18 ;  /* 0x0000001200127311 */ /* 0x000e22000020d900 */
[----:B------:R-:W-:Y:S05]  /*d6f0*/  BRA `(.L_x_14373) ;  /* 0x00000004000c7947 */ /* 0x000fea0003800000 */
.L_x_14386:
        /* <DEDUP_REMOVED lines=21> */
.L_x_14395:
[----:B------:R-:W-:Y:S05]  /*d850*/  BSYNC B1 ;  /* 0x0000000000017941 */ /* 0x000fea0003800000 */
.L_x_14394:
[----:B------:R-:W-:Y:S01]  /*d860*/  IMAD.SHL.U32 R2, R2, 0x200000, RZ ;  /* 0x0020000002027824 */ /* 0x000fe200078e00ff */
[----:B------:R-:W-:-:S04]  /*d870*/  LEA R3, R0, 0x37800000, 0x17 ;  /* 0x3780000000037811 */ /* 0x000fc800078eb8ff */
[----:B------:R-:W-:-:S07]  /*d880*/  LOP3.LUT R18, R3, R2, R18, 0xfe, !PT ;  /* 0x0000000203127212 */ /* 0x000fce00078efe12 */
.L_x_14393:
[----:B------:R-:W-:Y:S05]  /*d890*/  BSYNC B0 ;  /* 0x0000000000007941 */ /* 0x000fea0003800000 */
.L_x_14392:
[----:B------:R-:W0:Y:S01]  /*d8a0*/  F2I.S64.TRUNC R18, R18 ;  /* 0x0000001200127311 */ /* 0x000e22000020d900 */
[----:B------:R-:W-:Y:S05]  /*d8b0*/  BRA `(.L_x_14373) ;  /* 0x00000000009c7947 */ /* 0x000fea0003800000 */
.L_x_14385:
        /* <DEDUP_REMOVED lines=14> */
.L_x_14399:
[----:B------:R-:W-:Y:S05]  /*d9a0*/  BSYNC B0 ;  /* 0x0000000000007941 */ /* 0x000fea0003800000 */
.L_x_14398:
[----:B------:R-:W0:Y:S01]  /*d9b0*/  F2I.S64.TRUNC R18, R18 ;  /* 0x0000001200127311 */ /* 0x000e22000020d900 */
[----:B------:R-:W-:Y:S05]  /*d9c0*/  BRA `(.L_x_14373) ;  /* 0x0000000000587947 */ /* 0x000fea0003800000 */
.L_x_14372:
        /* <DEDUP_REMOVED lines=16> */
.L_x_14400:
[----:B------:R-:W-:Y:S01]  /*dad0*/  CS2R R18, SRZ ;  /* 0x0000000000127805 */ /* 0x000fe2000001ff00 */
[----:B------:R-:W-:Y:S06]  /*dae0*/  BRA `(.L_x_14373) ;  /* 0x0000000000107947 */ /* 0x000fec0003800000 */
.L_x_14397:
[----:B------:R0:W5:Y:S01]  /*daf0*/  LDG.E.64 R18, desc[UR36][R2.64] ;  /* 0x0000002402127981 */ /* 0x000162000c1e1b00 */
[----:B------:R-:W-:Y:S05]  /*db00*/  BRA `(.L_x_14373) ;  /* 0x0000000000087947 */ /* 0x000fea0003800000 */
.L_x_14396:
[----:B------:R0:W5:Y:S01]  /*db10*/  LDG.E R18, desc[UR36][R2.64] ;  /* 0x0000002402127981 */ /* 0x000162000c1e1900 */
[----:B------:R-:W-:-:S07]  /*db20*/  IMAD.MOV.U32 R19, RZ, RZ, RZ ;  /* 0x000000ffff137224 */ /* 0x000fce00078e00ff */
.L_x_14373:
        /* <DEDUP_REMOVED lines=18> */
.L_x_14404:
[----:B------:R0:W5:Y:S01]  /*dc50*/  LDG.E.U8 R4, desc[UR36][R2.64] ;  /* 0x0000002402047981 */ /* 0x000162000c1e1100 */
[----:B------:R-:W-:Y:S01]  /*dc60*/  IMAD.MOV.U32 R5, RZ, RZ, RZ ;  /* 0x000000ffff057224 */ /* 0x000fe200078e00ff */
[----:B------:R-:W-:Y:S06]  /*dc70*/  BRA `(.L_x_14406) ;  /* 0x0000000c00487947 */ /* 0x000fec0003800000 */
.L_x_14403:
        /* <DEDUP_REMOVED lines=8> */
.L_x_14408:
[----:B------:R-:W3:Y:S02]  /*dd00*/  LDG.E R4, desc[UR36][R2.64] ;  /* 0x0000002402047981 */ /* 0x000ee4000c1e1900 */
[----:B---3--:R-:W-:Y:S01]  /*dd10*/  SHF.R.S32.HI R5, RZ, 0x1f, R4 ;  /* 0x0000001fff057819 */ /* 0x008fe20000011404 */
[----:B------:R-:W-:Y:S06]  /*dd20*/  BRA `(.L_x_14406) ;  /* 0x0000000c001c7947 */ /* 0x000fec0003800000 */
.L_x_14407:
[----:B------:R-:W3:Y:S02]  /*dd30*/  LDG.E.S16 R4, desc[UR36][R2.64] ;  /* 0x0000002402047981 */ /* 0x000ee4000c1e1700 */
[----:B---3--:R-:W-:Y:S01]  /*dd40*/  SHF.R.S32.HI R5, RZ, 0x1f, R4 ;  /* 0x0000001fff057819 */ /* 0x008fe20000011404 */
[----:B------:R-:W-:Y:S06]  /*dd50*/  BRA `(.L_x_14406) ;  /* 0x0000000c00107947 */ /* 0x000fec0003800000 */
.L_x_14402:
[----:B------:R-:W-:-:S13]  /*dd60*/  ISETP.GT.AND P0, PT, R0, 0x6, PT ;  /* 0x000000060000780c */ /* 0x000fda0003f04270 */
[----:B------:R-:W-:Y:S05]  /*dd70*/  @P0 BRA `(.L_x_14409) ;  /* 0x00000000002c0947 */ /* 0x000fea0003800000 */
[----:B------:R-:W-:-:S13]  /*dd80*/  ISETP.NE.AND P0, PT, R0, 0x5, PT ;  /* 0x000000050000780c */ /* 0x000fda0003f05270 */
[----:B------:R-:W-:Y:S05]  /*dd90*/  @!P0 BRA `(.L_x_14410) ;  /* 0x0000000000148947 */ /* 0x000fea0003800000 */
[----:B------:R-:W-:-:S13]  /*dda0*/  ISETP.NE.AND P0, PT, R0, 0x6, PT ;  /* 0x000000060000780c */ /* 0x000fda0003f05270 */
[----:B------:R-:W-:Y:S05]  /*ddb0*/  @P0 BRA `(.L_x_14405) ;  /* 0x0000000800a00947 */ /* 0x000fea0003800000 */
[----:B------:R-:W3:Y:S02]  /*ddc0*/  LDG.E R2, desc[UR36][R2.64] ;  /* 0x0000002402027981 */ /* 0x000ee4000c1e1900 */
[----:B---3--:R0:W3:Y:S01]  /*ddd0*/  F2I.S64.TRUNC R4, R2 ;  /* 0x0000000200047311 */ /* 0x0080e2000020d900 */
[----:B------:R-:W-:Y:S05]  /*dde0*/  BRA `(.L_x_14406) ;  /* 0x0000000800ec7947 */ /* 0x000fea0003800000 */
.L_x_14410:
[----:B------:R-:W3:Y:S02]  /*ddf0*/  LDG.E.U16 R2, desc[UR36][R2.64] ;  /* 0x0000002402027981 */ /* 0x000ee4000c1e1500 */
[----:B---3--:R-:W-:-:S06]  /*de00*/  HADD2.F32 R4, -RZ, R2.H0_H0 ;  /* 0x20000002ff047230 */ /* 0x008fcc0000004100 */
[----:B------:R-:W0:Y:S01]  /*de10*/  F2I.S64.TRUNC R4, R4 ;  /* 0x0000000400047311 */ /* 0x000e22000020d900 */
[----:B------:R-:W-:Y:S05]  /*de20*/  BRA `(.L_x_14406) ;  /* 0x0000000800dc7947 */ /* 0x000fea0003800000 */
.L_x_14409:
[----:B------:R-:W-:-:S13]  /*de30*/  ISETP.NE.AND P0, PT, R0, 0x7, PT ;  /* 0x000000070000780c */ /* 0x000fda0003f05270 */
[----:B------:R-:W-:Y:S05]  /*de40*/  @!P0 BRA `(.L_x_14411) ;  /* 0x00000000002c8947 */ /* 0x000fea0003800000 */
[----:B------:R-:W-:-:S13]  /*de50*/  ISETP.NE.AND P0, PT, R0, 0x8, PT ;  /* 0x000000080000780c */ /* 0x000fda0003f05270 */
[----:B------:R-:W-:Y:S05]  /*de60*/  @!P0 BRA `(.L_x_14412) ;  /* 0x0000000000148947 */ /* 0x000fea0003800000 */
[----:B------:R-:W-:-:S13]  /*de70*/  ISETP.NE.AND P0, PT, R0, 0x9, PT ;  /* 0x000000090000780c */ /* 0x000fda0003f05270 */
[----:B------:R-:W-:Y:S05]  /*de80*/  @P0 BRA `(.L_x_14405) ;  /* 0x00000008006c0947 */ /* 0x000fea0003800000 */
[----:B------:R-:W3:Y:S02]  /*de90*/  LDG.E R2, desc[UR36][R2.64] ;  /* 0x0000002402027981 */ /* 0x000ee4000c1e1900 */
[----:B---3--:R0:W3:Y:S01]  /*dea0*/  F2I.S64.TRUNC R4, R2 ;  /* 0x0000000200047311 */ /* 0x0080e2000020d900 */
[----:B------:R-:W-:Y:S05]  /*deb0*/  BRA `(.L_x_14406) ;  /* 0x0000000800b87947 */ /* 0x000fea0003800000 */
.L_x_14412:
[----:B------:R-:W3:Y:S02]  /*dec0*/  LDG.E.U16 R2, desc[UR36][R2.64] ;  /* 0x0000002402027981 */ /* 0x000ee4000c1e1500 */
[----:B---3--:R-:W-:-:S06]  /*ded0*/  HADD2.F32 R4, -RZ, R2.H0_H0 ;  /* 0x20000002ff047230 */ /* 0x008fcc0000004100 */
[----:B------:R-:W0:Y:S01]  /*dee0*/  F2I.S64.TRUNC R4, R4 ;  /* 0x0000000400047311 */ /* 0x000e22000020d900 */
[----:B------:R-:W-:Y:S05]  /*def0*/  BRA `(.L_x_14406) ;  /* 0x0000000800a87947 */ /* 0x000fea0003800000 */
.L_x_14411:
[----:B------:R-:W3:Y:S02]  /*df00*/  LDG.E.64 R2, desc[UR36][R2.64] ;  /* 0x0000002402027981 */ /* 0x000ee4000c1e1b00 */
[----:B---3--:R0:W3:Y:S01]  /*df10*/  F2I.S64.F64.TRUNC R4, R2 ;  /* 0x0000000200047311 */ /* 0x0080e2000030d900 */
[----:B------:R-:W-:Y:S05]  /*df20*/  BRA `(.L_x_14406) ;  /* 0x00000008009c7947 */ /* 0x000fea0003800000 */
.L_x_14401:
        /* <DEDUP_REMOVED lines=13> */
.L_x_14415:
[----:B------:R-:W3:Y:S02]  /*e000*/  LDG.E.64 R2, desc[UR36][R2.64] ;  /* 0x0000002402027981 */ /* 0x000ee4000c1e1b00 */
[----:B---3--:R0:W3:Y:S01]  /*e010*/  F2I.S64.F64.TRUNC R4, R2 ;  /* 0x0000000200047311 */ /* 0x0080e2000030d900 */
[----:B------:R-:W-:Y:S05]  /*e020*/  BRA `(.L_x_14406) ;  /* 0x00000008005c7947 */ /* 0x000fea0003800000 */
.L_x_14414:
        /* <DEDUP_REMOVED lines=27> */
.L_x_14417:
        /* <DEDUP_REMOVED lines=12> */
[----:B------:R-:W3:Y:S01]  /*e2a0*/  F2I.S64.TRUNC R4, R4 ;  /* 0x0000000400047311 */ /* 0x000ee2000020d900 */
[----:B------:R-:W-:Y:S05]  /*e2b0*/  BRA `(.L_x_14406) ;  /* 0x0000000400b87947 */ /* 0x000fea0003800000 */
.L_x_14416:
[----:B------:R-:W3:Y:S02]  /*e2c0*/  LDG.E.U16 R4, desc[UR36][R2.64] ;  /* 0x0000002402047981 */ /* 0x000ee4000c1e1500 */
[----:B---3--:R-:W-:-:S06]  /*e2d0*/  IMAD.U32 R4, R4, 0x10000, RZ ;  /* 0x0001000004047824 */ /* 0x008fcc00078e00ff */
[----:B------:R-:W0:Y:S01]  /*e2e0*/  F2I.S64.TRUNC R4, R4 ;  /* 0x0000000400047311 */ /* 0x000e22000020d900 */
[----:B------:R-:W-:Y:S05]  /*e2f0*/  BRA `(.L_x_14406) ;  /* 0x0000000400a87947 */ /* 0x000fea0003800000 */
.L_x_14413:
        /* <DEDUP_REMOVED lines=11> */
.L_x_14420:
        /* <DEDUP_REMOVED lines=21> */
.L_x_14424:
[----:B------:R-:W-:Y:S05]  /*e500*/  BSYNC B1 ;  /* 0x0000000000017941 */ /* 0x000fea0003800000 */
.L_x_14423:
[----:B------:R-:W-:Y:S01]  /*e510*/  IMAD.SHL.U32 R2, R2, 0x100000, RZ ;  /* 0x0010000002027824 */ /* 0x000fe200078e00ff */
[----:B------:R-:W-:-:S04]  /*e520*/  LEA R3, R0, 0x3b800000, 0x17 ;  /* 0x3b80000000037811 */ /* 0x000fc800078eb8ff */
[----:B------:R-:W-:-:S07]  /*e530*/  LOP3.LUT R4, R3, R2, R4, 0xfe, !PT ;  /* 0x0000000203047212 */ /* 0x000fce00078efe04 */
.L_x_14422:
[----:B------:R-:W-:Y:S05]  /*e540*/  BSYNC B0 ;  /* 0x0000000000007941 */ /* 0x000fea0003800000 */
.L_x_14421:
[----:B------:R-:W0:Y:S01]  /*e550*/  F2I.S64.TRUNC R4, R4 ;  /* 0x0000000400047311 */ /* 0x000e22000020d900 */
[----:B------:R-:W-:Y:S05]  /*e560*/  BRA `(.L_x_14406) ;  /* 0x00000004000c7947 */ /* 0x000fea0003800000 */
.L_x_14419:
        /* <DEDUP_REMOVED lines=21> */
.L_x_14428:
[----:B------:R-:W-:Y:S05]  /*e6c0*/  BSYNC B1 ;  /* 0x0000000000017941 */ /* 0x000fea0003800000 */
.L_x_14427:
[----:B------:R-:W-:Y:S01]  /*e6d0*/  IMAD.SHL.U32 R2, R2, 0x200000, RZ ;  /* 0x0020000002027824 */ /* 0x000fe200078e00ff */
[----:B------:R-:W-:-:S04]  /*e6e0*/  LEA R3, R0, 0x37800000, 0x17 ;  /* 0x3780000000037811 */ /* 0x000fc800078eb8ff */
[----:B------:R-:W-:-:S07]  /*e6f0*/  LOP3.LUT R4, R3, R2, R4, 0xfe, !PT ;  /* 0x0000000203047212 */ /* 0x000fce00078efe04 */
.L_x_14426:
[----:B------:R-:W-:Y:S05]  /*e700*/  BSYNC B0 ;  /* 0x0000000000007941 */ /* 0x000fea0003800000 */
.L_x_14425:
[----:B------:R-:W0:Y:S01]  /*e710*/  F2I.S64.TRUNC R4, R4 ;  /* 0x0000000400047311 */ /* 0x000e22000020d900 */
[----:B------:R-:W-:Y:S05]  /*e720*/  BRA `(.L_x_14406) ;  /* 0x00000000009c7947 */ /* 0x000fea0003800000 */
.L_x_14418:
        /* <DEDUP_REMOVED lines=14> */
.L_x_14432:
[----:B------:R-:W-:Y:S05]  /*e810*/  BSYNC B0 ;  /* 0x0000000000007941 */ /* 0x000fea0003800000 */
.L_x_14431:
[----:B------:R-:W0:Y:S01]  /*e820*/  F2I.S64.TRUNC R4, R4 ;  /* 0x0000000400047311 */ /* 0x000e22000020d900 */
[----:B------:R-:W-:Y:S05]  /*e830*/  BRA `(.L_x_14406) ;  /* 0x0000000000587947 */ /* 0x000fea0003800000 */
.L_x_14405:
        /* <DEDUP_REMOVED lines=16> */
.L_x_14433:
[----:B------:R-:W-:Y:S01]  /*e940*/  CS2R R4, SRZ ;  /* 0x0000000000047805 */ /* 0x000fe2000001ff00 */
[----:B------:R-:W-:Y:S06]  /*e950*/  BRA `(.L_x_14406) ;  /* 0x0000000000107947 */ /* 0x000fec0003800000 */
.L_x_14430:
[----:B------:R0:W5:Y:S01]  /*e960*/  LDG.E.64 R4, desc[UR36][R2.64] ;  /* 0x0000002402047981 */ /* 0x000162000c1e1b00 */
[----:B------:R-:W-:Y:S05]  /*e970*/  BRA `(.L_x_14406) ;  /* 0x0000000000087947 */ /* 0x000fea0003800000 */
.L_x_14429:
[----:B------:R0:W5:Y:S01]  /*e980*/  LDG.E R4, desc[UR36][R2.64] ;  /* 0x0000002402047981 */ /* 0x000162000c1e1900 */
[----:B------:R-:W-:-:S07]  /*e990*/  IMAD.MOV.U32 R5, RZ, RZ, RZ ;  /* 0x000000ffff057224 */ /* 0x000fce00078e00ff */
.L_x_14406:
[----:B------:R-:W2:Y:S01]  /*e9a0*/  LDC.U8 R6, c[0x0][0x510] ;  /* 0x00014400ff067b82 */ /* 0x000ea20000000000 */
[-C--:B01-3-5:R-:W-:Y:S01]  /*e9b0*/  IMAD R7, R5, R18.reuse, RZ ;  /* 0x0000001205077224 */ /* 0x0abfe200078e02ff */
[----:B------:R-:W-:Y:S01]  /*e9c0*/  ULDC.64 UR4, c[0x0][0x4f8] ;  /* 0x00013e0000047ab9 */ /* 0x000fe20000000a00 */
[----:B------:R-:W-:-:S04]  /*e9d0*/  IMAD.WIDE.U32 R2, R4, R18, RZ ;  /* 0x0000001204027225 */ /* 0x000fc800078e00ff */
        /* <DEDUP_REMOVED lines=26> */
.L_x_14437:
[----:B------:R0:W-:Y:S01]  /*eb80*/  STG.E.U8 desc[UR36][R16.64], R2 ;  /* 0x0000000210007986 */ /* 0x0001e2000c101124 */
[----:B------:R-:W-:Y:S05]  /*eb90*/  BRA `(.L_x_14439) ;  /* 0x0000000c004c7947 */ /* 0x000fea0003800000 */
.L_x_14436:
        /* <DEDUP_REMOVED lines=8> */
.L_x_14441:
[----:B------:R0:W-:Y:S01]  /*ec20*/  STG.E desc[UR36][R16.64], R2 ;  /* 0x0000000210007986 */ /* 0x0001e2000c101924 */
[----:B------:R-:W-:Y:S05]  /*ec30*/  BRA `(.L_x_14439) ;  /* 0x0000000c00247947 */ /* 0x000fea0003800000 */
.L_x_14440:
[----:B------:R0:W-:Y:S01]  /*ec40*/  STG.E.U16 desc[UR36][R16.64], R2 ;  /* 0x0000000210007986 */ /* 0x0001e2000c101524 */
[----:B------:R-:W-:Y:S05]  /*ec50*/  BRA `(.L_x_14439) ;  /* 0x0000000c001c7947 */ /* 0x000fea0003800000 */
.L_x_14435:
        /* <DEDUP_REMOVED lines=9> */
.L_x_14443:
[----:B------:R-:W0:Y:S02]  /*ecf0*/  I2F.S64 R0, R4 ;  /* 0x0000000400007312 */ /* 0x000e240000301400 */
[----:B0-----:R-:W-:-:S05]  /*ed00*/  F2FP.F16.F32.PACK_AB R0, RZ, R0 ;  /* 0x00000000ff00723e */ /* 0x001fca00000000ff */
[----:B------:R0:W-:Y:S01]  /*ed10*/  STG.E.U16 desc[UR36][R16.64], R0 ;  /* 0x0000000010007986 */ /* 0x0001e2000c101524 */
[----:B------:R-:W-:Y:S05]  /*ed20*/  BRA `(.L_x_14439) ;  /* 0x0000000800e87947 */ /* 0x000fea0003800000 */
.L_x_14442:
        /* <DEDUP_REMOVED lines=10> */
.L_x_14445:
[----:B------:R-:W0:Y:S02]  /*edd0*/  I2F.S64 R4, R4 ;  /* 0x0000000400047312 */ /* 0x000e240000301400 */
[----:B0-----:R-:W-:-:S04]  /*ede0*/  F2FP.F16.F32.PACK_AB R3, RZ, R4 ;  /* 0x00000004ff03723e */ /* 0x001fc800000000ff */
[----:B------:R-:W-:-:S05]  /*edf0*/  PRMT R3, R3, 0x5410, RZ ;  /* 0x0000541003037816 */ /* 0x000fca00000000ff */
[----:B------:R0:W-:Y:S01]  /*ee00*/  STG.E desc[UR36][R16.64], R3 ;  /* 0x0000000310007986 */ /* 0x0001e2000c101924 */
[----:B------:R-:W-:Y:S05]  /*ee10*/  BRA `(.L_x_14439) ;  /* 0x0000000800ac7947 */ /* 0x000fea0003800000 */
.L_x_14444:
[----:B------:R-:W0:Y:S02]  /*ee20*/  I2F.F64.S64 R2, R4 ;  /* 0x0000000400027312 */ /* 0x000e240000301c00 */
[----:B0-----:R0:W-:Y:S01]  /*ee30*/  STG.E.64 desc[UR36][R16.64], R2 ;  /* 0x0000000210007986 */ /* 0x0011e2000c101b24 */
[----:B------:R-:W-:Y:S05]  /*ee40*/  BRA `(.L_x_14439) ;  /* 0x0000000800a07947 */ /* 0x000fea0003800000 */
.L_x_14434:
        /* <DEDUP_REMOVED lines=13> */
.L_x_14448:
[----:B------:R-:W0:Y:S01]  /*ef20*/  I2F.F64.S64 R4, R4 ;  /* 0x0000000400047312 */ /* 0x000e220000301c00 */
[----:B------:R-:W-:-:S05]  /*ef30*/  CS2R R6, SRZ ;  /* 0x0000000000067805 */ /* 0x000fca000001ff00 */
[----:B0-----:R1:W-:Y:S01]  /*ef40*/  STG.E.128 desc[UR36][R16.64], R4 ;  /* 0x0000000410007986 */ /* 0x0013e2000c101d24 */
[----:B------:R-:W-:Y:S05]  /*ef50*/  BRA `(.L_x_14439) ;  /* 0x00000008005c7947 */ /* 0x000fea0003800000 */
.L_x_14447:
        /* <DEDUP_REMOVED lines=21> */
.L_x_14452:
[----:B------:R-:W-:Y:S05]  /*f0b0*/  BSYNC B0 ;  /* 0x0000000000007941 */ /* 0x000fea0003800000 */
.L_x_14451:
[----:B------:R-:W-:-:S05]  /*f0c0*/  LOP3.LUT R3, R0, R3, RZ, 0xfc, !PT ;  /* 0x0000000300037212 */ /* 0x000fca00078efcff */
[----:B------:R2:W-:Y:S01]  /*f0d0*/  STG.E.U8 desc[UR36][R16.64], R3 ;  /* 0x0000000310007986 */ /* 0x0005e2000c101124 */
[----:B------:R-:W-:Y:S05]  /*f0e0*/  BRA `(.L_x_14439) ;  /* 0x0000000400f87947 */ /* 0x000fea0003800000 */
.L_x_14450:
        /* <DEDUP_REMOVED lines=13> */
.L_x_14454:
[----:B------:R-:W-:Y:S01]  /*f1c0*/  IMAD.MOV.U32 R0, RZ, RZ, 0x7f ;  /* 0x0000007fff007424 */ /* 0x000fe200078e00ff */
[----:B------:R-:W-:-:S04]  /*f1d0*/  ISETP.GT.U32.AND P0, PT, R2, 0x7f800000, PT ;  /* 0x7f8000000200780c */ /* 0x000fc80003f04070 */
[----:B------:R-:W-:-:S09]  /*f1e0*/  SEL R0, R0, 0x7c, P0 ;  /* 0x0000007c00007807 */ /* 0x000fd20000000000 */
.L_x_14455:
[----:B------:R-:W-:Y:S05]  /*f1f0*/  BSYNC B0 ;  /* 0x0000000000007941 */ /* 0x000fea0003800000 */
.L_x_14453:
[----:B------:R-:W-:-:S04]  /*f200*/  LOP3.LUT R2, R5, 0x80000000, RZ, 0xc0, !PT ;  /* 0x8000000005027812 */ /* 0x000fc800078ec0ff */
[----:B------:R-:W-:-:S04]  /*f210*/  SHF.R.U32.HI R3, RZ, 0x18, R2 ;  /* 0x00000018ff037819 */ /* 0x000fc80000011602 */
[----:B------:R-:W-:-:S05]  /*f220*/  LOP3.LUT R3, R0, R3, RZ, 0xfc, !PT ;  /* 0x0000000300037212 */ /* 0x000fca00078efcff */
[----:B------:R3:W-:Y:S01]  /*f230*/  STG.E.U8 desc[UR36][R16.64], R3 ;  /* 0x0000000310007986 */ /* 0x0007e2000c101124 */
[----:B------:R-:W-:Y:S05]  /*f240*/  BRA `(.L_x_14439) ;  /* 0x0000000400a07947 */ /* 0x000fea0003800000 */
.L_x_14449:
[----:B------:R-:W0:Y:S02]  /*f250*/  I2F.S64 R0, R4 ;  /* 0x0000000400007312 */ /* 0x000e240000301400 */
[----:B0-----:R-:W-:-:S05]  /*f260*/  F2FP.BF16.F32.PACK_AB R0, RZ, R0 ;  /* 0x00000000ff00723e */ /* 0x001fca00000010ff */
[----:B------:R4:W-:Y:S01]  /*f270*/  STG.E.U16 desc[UR36][R16.64], R0 ;  /* 0x0000000010007986 */ /* 0x0009e2000c101524 */
[----:B------:R-:W-:Y:S05]  /*f280*/  BRA `(.L_x_14439) ;  /* 0x0000000400907947 */ /* 0x000fea0003800000 */
.L_x_14446:
        /* <DEDUP_REMOVED lines=10> */
.L_x_14458:
        /* <DEDUP_REMOVED lines=17> */
.L_x_14461:
[----:B------:R-:W-:-:S04]  /*f440*/  LOP3.LUT R2, R5, 0x80000000, RZ, 0xc0, !PT ;  /* 0x8000000005027812 */ /* 0x000fc800078ec0ff */
[----:B------:R-:W-:-:S04]  /*f450*/  SHF.R.U32.HI R3, RZ, 0x18, R2 ;  /* 0x00000018ff037819 */ /* 0x000fc80000011602 */
[----:B------:R-:W-:-:S04]  /*f460*/  LOP3.LUT R0, R0, R3, RZ, 0xfc, !PT ;  /* 0x0000000300007212 */ /* 0x000fc800078efcff */
[----:B------:R-:W-:-:S07]  /*f470*/  PRMT R8, R0, 0x7610, R8 ;  /* 0x0000761000087816 */ /* 0x000fce0000000008 */
.L_x_14460:
[----:B------:R-:W-:Y:S05]  /*f480*/  BSYNC B0 ;  /* 0x0000000000007941 */ /* 0x000fea0003800000 */
.L_x_14459:
[----:B------:R0:W-:Y:S01]  /*f490*/  STG.E.U8 desc[UR36][R16.64], R8 ;  /* 0x0000000810007986 */ /* 0x0001e2000c101124 */
[----:B------:R-:W-:Y:S05]  /*f4a0*/  BRA `(.L_x_14439) ;  /* 0x0000000400087947 */ /* 0x000fea0003800000 */
.L_x_14457:
        /* <DEDUP_REMOVED lines=17> */
.L_x_14464:
[----:B------:R-:W-:-:S04]  /*f5c0*/  LOP3.LUT R2, R5, 0x80000000, RZ, 0xc0, !PT ;  /* 0x8000000005027812 */ /* 0x000fc800078ec0ff */
[----:B------:R-:W-:-:S04]  /*f5d0*/  SHF.R.U32.HI R3, RZ, 0x18, R2 ;  /* 0x00000018ff037819 */ /* 0x000fc80000011602 */
[----:B------:R-:W-:-:S04]  /*f5e0*/  LOP3.LUT R0, R0, R3, RZ, 0xfc, !PT ;  /* 0x0000000300007212 */ /* 0x000fc800078efcff */
[----:B------:R-:W-:-:S07]  /*f5f0*/  PRMT R8, R0, 0x7610, R8 ;  /* 0x0000761000087816 */ /* 0x000fce0000000008 */
.L_x_14463:
[----:B------:R-:W-:Y:S05]  /*f600*/  BSYNC B0 ;  /* 0x0000000000007941 */ /* 0x000fea0003800000 */
.L_x_14462:
[----:B------:R0:W-:Y:S01]  /*f610*/  STG.E.U8 desc[UR36][R16.64], R8 ;  /* 0x0000000810007986 */ /* 0x0001e2000c101124 */
[----:B------:R-:W-:Y:S05]  /*f620*/  BRA `(.L_x_14439) ;  /* 0x0000000000a87947 */ /* 0x000fea0003800000 */
.L_x_14456:
        /* <DEDUP_REMOVED lines=22> */
.L_x_14438:
        /* <DEDUP_REMOVED lines=16> */
.L_x_14467:
[----:B------:R-:W-:Y:S05]  /*f890*/  BRA `(.L_x_14439) ;  /* 0x00000000000c7947 */ /* 0x000fea0003800000 */
.L_x_14466:
[----:B------:R0:W-:Y:S01]  /*f8a0*/  STG.E.64 desc[UR36][R16.64], R4 ;  /* 0x0000000410007986 */ /* 0x0001e2000c101b24 */
[----:B------:R-:W-:Y:S05]  /*f8b0*/  BRA `(.L_x_14439) ;  /* 0x0000000000047947 */ /* 0x000fea0003800000 */
.L_x_14465:
[----:B------:R0:W-:Y:S02]  /*f8c0*/  STG.E desc[UR36][R16.64], R2 ;  /* 0x0000000210007986 */ /* 0x0001e4000c101924 */
.L_x_14439:
[----:B------:R-:W-:-:S07]  /*f8d0*/  VIADD R25, R25, 0x80 ;  /* 0x0000008019197836 */ /* 0x000fce0000000000 */
.L_x_14333:
[----:B------:R-:W-:Y:S05]  /*f8e0*/  BSYNC B6 ;  /* 0x0000000000067941 */ /* 0x000fea0003800000 */
.L_x_14332:
        /* <DEDUP_REMOVED lines=383> */
.L_x_14468:
        /* <DEDUP_REMOVED lines=21> */
.L_x_14472:
[----:B------:R0:W5:Y:S01]  /*11230*/  LDG.E.U8 R22, desc[UR36][R2.64] ;  /* 0x0000002402167981 */ /* 0x000162000c1e1100 */
[----:B------:R-:W-:Y:S01]  /*11240*/  IMAD.MOV.U32 R23, RZ, RZ, RZ ;  /* 0x000000ffff177224 */ /* 0x000fe200078e00ff */
[----:B------:R-:W-:Y:S06]  /*11250*/  BRA `(.L_x_14474) ;  /* 0x0000000c00487947 */ /* 0x000fec0003800000 */
.L_x_14471:
        /* <DEDUP_REMOVED lines=8> */
.L_x_14476:
[----:B------:R-:W2:Y:S02]  /*112e0*/  LDG.E R22, desc[UR36][R2.64] ;  /* 0x0000002402167981 */ /* 0x000ea4000c1e1900 */
[----:B--2---:R-:W-:Y:S01]  /*112f0*/  SHF.R.S32.HI R23, RZ, 0x1f, R22 ;  /* 0x0000001fff177819 */ /* 0x004fe20000011416 */
[----:B------:R-:W-:Y:S06]  /*11300*/  BRA `(.L_x_14474) ;  /* 0x0000000c001c7947 */ /* 0x000fec0003800000 */
.L_x_14475:
[----:B------:R-:W2:Y:S02]  /*11310*/  LDG.E.S16 R22, desc[UR36][R2.64] ;  /* 0x0000002402167981 */ /* 0x000ea4000c1e1700 */
[----:B--2---:R-:W-:Y:S01]  /*11320*/  SHF.R.S32.HI R23, RZ, 0x1f, R22 ;  /* 0x0000001fff177819 */ /* 0x004fe20000011416 */
[----:B------:R-:W-:Y:S06]  /*11330*/  BRA `(.L_x_14474) ;  /* 0x0000000c00107947 */ /* 0x000fec0003800000 */
.L_x_14470:
        /* <DEDUP_REMOVED lines=9> */
.L_x_14478:
[----:B------:R-:W2:Y:S02]  /*113d0*/  LDG.E.U16 R2, desc[UR36][R2.64] ;  /* 0x0000002402027981 */ /* 0x000ea4000c1e1500 */
[----:B--2---:R-:W-:-:S06]  /*113e0*/  HADD2.F32 R22, -RZ, R2.H0_H0 ;  /* 0x20000002ff167230 */ /* 0x004fcc0000004100 */
[----:B------:R-:W2:Y:S01]  /*113f0*/  F2I.S64.TRUNC R22, R22 ;  /* 0x0000001600167311 */ /* 0x000ea2000020d900 */
[----:B------:R-:W-:Y:S05]  /*11400*/  BRA `(.L_x_14474) ;  /* 0x0000000800dc7947 */ /* 0x000fea0003800000 */
.L_x_14477:
        /* <DEDUP_REMOVED lines=9> */
.L_x_14480:
[----:B------:R-:W2:Y:S02]  /*114a0*/  LDG.E.U16 R2, desc[UR36][R2.64] ;  /* 0x0000002402027981 */ /* 0x000ea4000c1e1500 */
[----:B--2---:R-:W-:-:S06]  /*114b0*/  HADD2.F32 R22, -RZ, R2.H0_H0 ;  /* 0x20000002ff167230 */ /* 0x004fcc0000004100 */
[----:B------:R-:W0:Y:S01]  /*114c0*/  F2I.S64.TRUNC R22, R22 ;  /* 0x0000001600167311 */ /* 0x000e22000020d900 */
[----:B------:R-:W-:Y:S05]  /*114d0*/  BRA `(.L_x_14474) ;  /* 0x0000000800a87947 */ /* 0x000fea0003800000 */
.L_x_14479:
[----:B------:R-:W2:Y:S02]  /*114e0*/  LDG.E.64 R2, desc[UR36][R2.64] ;  /* 0x0000002402027981 */ /* 0x000ea4000c1e1b00 */
[----:B--2---:R3:W4:Y:S01]  /*114f0*/  F2I.S64.F64.TRUNC R22, R2 ;  /* 0x0000000200167311 */ /* 0x004722000030d900 */
[----:B------:R-:W-:Y:S05]  /*11500*/  BRA `(.L_x_14474) ;  /* 0x00000008009c7947 */ /* 0x000fea0003800000 */
.L_x_14469:
        /* <DEDUP_REMOVED lines=13> */
.L_x_14483:
[----:B------:R-:W2:Y:S02]  /*115e0*/  LDG.E.64 R2, desc[UR36][R2.64] ;  /* 0x0000002402027981 */ /* 0x000ea4000c1e1b00 */
[----:B--2---:R0:W1:Y:S01]  /*115f0*/  F2I.S64.F64.TRUNC R22, R2 ;  /* 0x0000000200167311 */ /* 0x004062000030d900 */
[----:B------:R-:W-:Y:S05]  /*11600*/  BRA `(.L_x_14474) ;  /* 0x00000008005c7947 */ /* 0x000fea0003800000 */
.L_x_14482:
        /* <DEDUP_REMOVED lines=27> */
.L_x_14485:
        /* <DEDUP_REMOVED lines=14> */
.L_x_14484:
[----:B------:R-:W2:Y:S02]  /*118a0*/  LDG.E.U16 R22, desc[UR36][R2.64] ;  /* 0x0000002402167981 */ /* 0x000ea4000c1e1500 */
[----:B--2---:R-:W-:-:S06]  /*118b0*/  IMAD.U32 R22, R22, 0x10000, RZ ;  /* 0x0001000016167824 */ /* 0x004fcc00078e00ff */
[----:B------:R-:W0:Y:S01]  /*118c0*/  F2I.S64.TRUNC R22, R22 ;  /* 0x0000001600167311 */ /* 0x000e22000020d900 */
[----:B------:R-:W-:Y:S05]  /*118d0*/  BRA `(.L_x_14474) ;  /* 0x0000000400a87947 */ /* 0x000fea0003800000 */
.L_x_14481:
        /* <DEDUP_REMOVED lines=11> */
.L_x_14488:
        /* <DEDUP_REMOVED lines=21> */
.L_x_14492:
[----:B------:R-:W-:Y:S05]  /*11ae0*/  BSYNC B1 ;  /* 0x0000000000017941 */ /* 0x000fea0003800000 */
.L_x_14491:
[----:B------:R-:W-:Y:S01]  /*11af0*/  IMAD.SHL.U32 R2, R2, 0x100000, RZ ;  /* 0x0010000002027824 */ /* 0x000fe200078e00ff */
[----:B------:R-:W-:-:S04]  /*11b00*/  LEA R3, R0, 0x3b800000, 0x17 ;  /* 0x3b80000000037811 */ /* 0x000fc800078eb8ff */
[----:B------:R-:W-:-:S07]  /*11b10*/  LOP3.LUT R22, R3, R2, R22, 0xfe, !PT ;  /* 0x0000000203167212 */ /* 0x000fce00078efe16 */
.L_x_14490:
[----:B------:R-:W-:Y:S05]  /*11b20*/  BSYNC B0 ;  /* 0x0000000000007941 */ /* 0x000fea0003800000 */
.L_x_14489:
[----:B------:R-:W0:Y:S01]  /*11b30*/  F2I.S64.TRUNC R22, R22 ;  /* 0x0000001600167311 */ /* 0x000e22000020d900 */
[----:B------:R-:W-:Y:S05]  /*11b40*/  BRA `(.L_x_14474) ;  /* 0x00000004000c7947 */ /* 0x000fea0003800000 */
.L_x_14487:
        /* <DEDUP_REMOVED lines=21> */
.L_x_14496:
[----:B------:R-:W-:Y:S05]  /*11ca0*/  BSYNC B1 ;  /* 0x0000000000017941 */ /* 0x000fea0003800000 */
.L_x_14495:
[----:B------:R-:W-:Y:S01]  /*11cb0*/  IMAD.SHL.U32 R2, R2, 0x200000, RZ ;  /* 0x0020000002027824 */ /* 0x000fe200078e00ff */
[----:B------:R-:W-:-:S04]  /*11cc0*/  LEA R3, R0, 0x37800000, 0x17 ;  /* 0x3780000000037811 */ /* 0x000fc800078eb8ff */
[----:B------:R-:W-:-:S07]  /*11cd0*/  LOP3.LUT R22, R3, R2, R22, 0xfe, !PT ;  /* 0x0000000203167212 */ /* 0x000fce00078efe16 */
.L_x_14494:
[----:B------:R-:W-:Y:S05]  /*11ce0*/  BSYNC B0 ;  /* 0x0000000000007941 */ /* 0x000fea0003800000 */
.L_x_14493:
[----:B------:R-:W0:Y:S01]  /*11cf0*/  F2I.S64.TRUNC R22, R22 ;  /* 0x0000001600167311 */ /* 0x000e22000020d900 */
[----:B------:R-:W-:Y:S05]  /*11d00*/  BRA `(.L_x_14474) ;  /* 0x00000000009c7947 */ /* 0x000fea0003800000 */
.L_x_14486:
        /* <DEDUP_REMOVED lines=14> */
.L_x_14500:
[----:B------:R-:W-:Y:S05]  /*11df0*/  BSYNC B0 ;  /* 0x0000000000007941 */ /* 0x000fea0003800000 */
.L_x_14499:
[----:B------:R-:W0:Y:S01]  /*11e00*/  F2I.S64.TRUNC R22, R22 ;  /* 0x0000001600167311 */ /* 0x000e22000020d900 */
[----:B------:R-:W-:Y:S05]  /*11e10*/  BRA `(.L_x_14474) ;  /* 0x0000000000587947 */ /* 0x000fea0003800000 */
.L_x_14473:
        /* <DEDUP_REMOVED lines=16> */
.L_x_14501:
[----:B------:R-:W-:Y:S01]  /*11f20*/  CS2R R22, SRZ ;  /* 0x0000000000167805 */ /* 0x000fe2000001ff00 */
[----:B------:R-:W-:Y:S06]  /*11f30*/  BRA `(.L_x_14474) ;  /* 0x0000000000107947 */ /* 0x000fec0003800000 */
.L_x_14498:
[----:B------:R0:W5:Y:S01]  /*11f40*/  LDG.E.64 R22, desc[UR36][R2.64] ;  /* 0x0000002402167981 */ /* 0x000162000c1e1b00 */
[----:B------:R-:W-:Y:S05]  /*11f50*/  BRA `(.L_x_14474) ;  /* 0x0000000000087947 */ /* 0x000fea0003800000 */
.L_x_14497:
[----:B------:R0:W5:Y:S01]  /*11f60*/  LDG.E R22, desc[UR36][R2.64] ;  /* 0x0000002402167981 */ /* 0x000162000c1e1900 */
[----:B------:R-:W-:-:S07]  /*11f70*/  IMAD.MOV.U32 R23, RZ, RZ, RZ ;  /* 0x000000ffff177224 */ /* 0x000fce00078e00ff */
.L_x_14474:
        /* <DEDUP_REMOVED lines=18> */
.L_x_14505:
[----:B------:R0:W5:Y:S01]  /*120a0*/  LDG.E.U8 R18, desc[UR36][R2.64] ;  /* 0x0000002402127981 */ /* 0x000162000c1e1100 */
[----:B------:R-:W-:Y:S01]  /*120b0*/  IMAD.MOV.U32 R19, RZ, RZ, RZ ;  /* 0x000000ffff137224 */ /* 0x000fe200078e00ff */
[----:B------:R-:W-:Y:S06]  /*120c0*/  BRA `(.L_x_14507) ;  /* 0x0000000c00487947 */ /* 0x000fec0003800000 */
.L_x_14504:
        /* <DEDUP_REMOVED lines=8> */
.L_x_14509:
[----:B------:R-:W3:Y:S02]  /*12150*/  LDG.E R18, desc[UR36][R2.64] ;  /* 0x0000002402127981 */ /* 0x000ee4000c1e1900 */
[----:B---3--:R-:W-:Y:S01]  /*12160*/  SHF.R.S32.HI R19, RZ, 0x1f, R18 ;  /* 0x0000001fff137819 */ /* 0x008fe20000011412 */
[----:B------:R-:W-:Y:S06]  /*12170*/  BRA `(.L_x_14507) ;  /* 0x0000000c001c7947 */ /* 0x000fec0003800000 */
.L_x_14508:
[----:B------:R-:W3:Y:S02]  /*12180*/  LDG.E.S16 R18, desc[UR36][R2.64] ;  /* 0x0000002402127981 */ /* 0x000ee4000c1e1700 */
[----:B---3--:R-:W-:Y:S01]  /*12190*/  SHF.R.S32.HI R19, RZ, 0x1f, R18 ;  /* 0x0000001fff137819 */ /* 0x008fe20000011412 */
[----:B------:R-:W-:Y:S06]  /*121a0*/  BRA `(.L_x_14507) ;  /* 0x0000000c00107947 */ /* 0x000fec0003800000 */
.L_x_14503:
        /* <DEDUP_REMOVED lines=9> */
.L_x_14511:
[----:B------:R-:W3:Y:S02]  /*12240*/  LDG.E.U16 R2, desc[UR36][R2.64] ;  /* 0x0000002402027981 */ /* 0x000ee4000c1e1500 */
[----:B---3--:R-:W-:-:S06]  /*12250*/  HADD2.F32 R18, -RZ, R2.H0_H0 ;  /* 0x20000002ff127230 */ /* 0x008fcc0000004100 */
[----:B------:R-:W0:Y:S01]  /*12260*/  F2I.S64.TRUNC R18, R18 ;  /* 0x0000001200127311 */ /* 0x000e22000020d900 */
[----:B------:R-:W-:Y:S05]  /*12270*/  BRA `(.L_x_14507) ;  /* 0x0000000800dc7947 */ /* 0x000fea0003800000 */
.L_x_14510:
        /* <DEDUP_REMOVED lines=9> */
.L_x_14513:
[----:B------:R-:W3:Y:S02]  /*12310*/  LDG.E.U16 R2, desc[UR36][R2.64] ;  /* 0x0000002402027981 */ /* 0x000ee4000c1e1500 */
[----:B---3--:R-:W-:-:S06]  /*12320*/  HADD2.F32 R18, -RZ, R2.H0_H0 ;  /* 0x20000002ff127230 */ /* 0x008fcc0000004100 */
[----:B------:R-:W0:Y:S01]  /*12330*/  F2I.S64.TRUNC R18, R18 ;  /* 0x0000001200127311 */ /* 0x000e22000020d900 */
[----:B------:R-:W-:Y:S05]  /*12340*/  BRA `(.L_x_14507) ;  /* 0x0000000800a87947 */ /* 0x000fea0003800000 */
.L_x_14512:
[----:B------:R-:W3:Y:S02]  /*12350*/  LDG.E.64 R2, desc[UR36][R2.64] ;  /* 0x0000002402027981 */ /* 0x000ee4000c1e1b00 */
[----:B---3--:R0:W3:Y:S01]  /*12360*/  F2I.S64.F64.TRUNC R18, R2 ;  /* 0x0000000200127311 */ /* 0x0080e2000030d900 */
[----:B------:R-:W-:Y:S05]  /*12370*/  BRA `(.L_x_14507) ;  /* 0x00000008009c7947 */ /* 0x000fea0003800000 */
.L_x_14502:
        /* <DEDUP_REMOVED lines=13> */
.L_x_14516:
[----:B------:R-:W3:Y:S02]  /*12450*/  LDG.E.64 R2, desc[UR36][R2.64] ;  /* 0x0000002402027981 */ /* 0x000ee4000c1e1b00 */
[----:B---3--:R0:W3:Y:S01]  /*12460*/  F2I.S64.F64.TRUNC R18, R2 ;  /* 0x0000000200127311 */ /* 0x0080e2000030d900 */
[----:B------:R-:W-:Y:S05]  /*12470*/  BRA `(.L_x_14507) ;  /* 0x00000008005c7947 */ /* 0x000fea0003800000 */
.L_x_14515:
        /* <DEDUP_REMOVED lines=25> */
[----:B------:R0:W3:Y:S01]  /*12610*/  F2I.S64.TRUNC R18, R5 ;  /* 0x0000000500127311 */ /* 0x0000e2000020d900 */
[----:B------:R-:W-:Y:S05]  /*12620*/  BRA `(.L_x_14507) ;  /* 0x0000000400f07947 */ /* 0x000fea0003800000 */
.L_x_14518:
        /* <DEDUP_REMOVED lines=12> */
[----:B------:R0:W3:Y:S01]  /*126f0*/  F2I.S64.TRUNC R18, R4 ;  /* 0x0000000400127311 */ /* 0x0000e2000020d900 */
[----:B------:R-:W-:Y:S05]  /*12700*/  BRA `(.L_x_14507) ;  /* 0x0000000400b87947 */ /* 0x000fea0003800000 */
.L_x_14517:
[----:B------:R-:W3:Y:S02]  /*12710*/  LDG.E.U16 R18, desc[UR36][R2.64] ;  /* 0x0000002402127981 */ /* 0x000ee4000c1e1500 */
[----:B---3--:R-:W-:-:S06]  /*12720*/  IMAD.U32 R18, R18, 0x10000, RZ ;  /* 0x0001000012127824 */ /* 0x008fcc00078e00ff */
[----:B------:R-:W0:Y:S01]  /*12730*/  F2I.S64.TRUNC R18, R18 ;  /* 0x0000001200127311 */ /* 0x000e22000020d900 */
[----:B------:R-:W-:Y:S05]  /*12740*/  BRA `(.L_x_14507) ;  /* 0x0000000400a87947 */ /* 0x000fea0003800000 */
.L_x_14514:
        /* <DEDUP_REMOVED lines=11> */
.L_x_14521:
        /* <DEDUP_REMOVED lines=21> */
.L_x_14525:
[----:B------:R-:W-:Y:S05]  /*12950*/  BSYNC B1 ;  /* 0x0000000000017941 */ /* 0x000fea0003800000 */
.L_x_14524:
[----:B------:R-:W-:Y:S01]  /*12960*/  IMAD.SHL.U32 R2, R2, 0x100000, RZ ;  /* 0x0010000002027824 */ /* 0x000fe200078e00ff */
[----:B------:R-:W-:-:S04]  /*12970*/  LEA R3, R0, 0x3b800000, 0x17 ;  /* 0x3b80000000037811 */ /* 0x000fc800078eb8ff */
[----:B------:R-:W-:-:S07]  /*12980*/  LOP3.LUT R18, R3, R2, R18, 0xfe, !PT ;  /* 0x0000000203127212 */ /* 0x000fce00078efe12 */
.L_x_14523:
[----:B------:R-:W-:Y:S05]  /*12990*/  BSYNC B0 ;  /* 0x0000000000007941 */ /* 0x000fea0003800000 */
.L_x_14522:
[----:B------:R-:W3:Y:S01]  /*129a0*/  F2I.S64.TRUNC R18, R18 ;  /* 0x0000001200127311 */ /* 0x000ee2000020d900 */
[----:B------:R-:W-:Y:S05]  /*129b0*/  BRA `(.L_x_14507) ;  /* 0x00000004000c7947 */ /* 0x000fea0003800000 */
.L_x_14520:
        /* <DEDUP_REMOVED lines=21> */
.L_x_14529:
[----:B------:R-:W-:Y:S05]  /*12b10*/  BSYNC B1 ;  /* 0x0000000000017941 */ /* 0x000fea0003800000 */
.L_x_14528:
[----:B------:R-:W-:Y:S01]  /*12b20*/  IMAD.SHL.U32 R2, R2, 0x200000, RZ ;  /* 0x0020000002027824 */ /* 0x000fe200078e00ff */
[----:B------:R-:W-:-:S04]  /*12b30*/  LEA R3, R0, 0x37800000, 0x17 ;  /* 0x3780000000037811 */ /* 0x000fc800078eb8ff */
[----:B------:R-:W-:-:S07]  /*12b40*/  LOP3.LUT R18, R3, R2, R18, 0xfe, !PT ;  /* 0x0000000203127212 */ /* 0x000fce00078efe12 */
.L_x_14527:
[----:B------:R-:W-:Y:S05]  /*12b50*/  BSYNC B0 ;  /* 0x0000000000007941 */ /* 0x000fea0003800000 */
.L_x_14526:
[----:B------:R-:W0:Y:S01]  /*12b60*/  F2I.S64.TRUNC R18, R18 ;  /* 0x0000001200127311 */ /* 0x000e22000020d900 */
[----:B------:R-:W-:Y:S05]  /*12b70*/  BRA `(.L_x_14507) ;  /* 0x00000000009c7947 */ /* 0x000fea0003800000 */
.L_x_14519:
        /* <DEDUP_REMOVED lines=14> */
.L_x_14533:
[----:B------:R-:W-:Y:S05]  /*12c60*/  BSYNC B0 ;  /* 0x0000000000007941 */ /* 0x000fea0003800000 */
.L_x_14532:
[----:B------:R-:W0:Y:S01]  /*12c70*/  F2I.S64.TRUNC R18, R18 ;  /* 0x0000001200127311 */ /* 0x000e22000020d900 */
[----:B------:R-:W-:Y:S05]  /*12c80*/  BRA `(.L_x_14507) ;  /* 0x0000000000587947 */ /* 0x000fea0003800000 */
.L_x_14506:
        /* <DEDUP_REMOVED lines=16> */
.L_x_14534:
[----:B------:R-:W-:Y:S01]  /*12d90*/  CS2R R18, SRZ ;  /* 0x0000000000127805 */ /* 0x000fe2000001ff00 */
[----:B------:R-:W-:Y:S06]  /*12da0*/  BRA `(.L_x_14507) ;  /* 0x0000000000107947 */ /* 0x000fec0003800000 */
.L_x_14531:
[----:B------:R0:W5:Y:S01]  /*12db0*/  LDG.E.64 R18, desc[UR36][R2.64] ;  /* 0x0000002402127981 */ /* 0x000162000c1e1b00 */
[----:B------:R-:W-:Y:S05]  /*12dc0*/  BRA `(.L_x_14507) ;  /* 0x0000000000087947 */ /* 0x000fea0003800000 */
.L_x_14530:
[----:B------:R0:W5:Y:S01]  /*12dd0*/  LDG.E R18, desc[UR36][R2.64] ;  /* 0x0000002402127981 */ /* 0x000162000c1e1900 */
[----:B------:R-:W-:-:S07]  /*12de0*/  IMAD.MOV.U32 R19, RZ, RZ, RZ ;  /* 0x000000ffff137224 */ /* 0x000fce00078e00ff */
.L_x_14507:
        /* <DEDUP_REMOVED lines=18> */
.L_x_14538:
[----:B------:R0:W5:Y:S01]  /*12f10*/  LDG.E.U8 R4, desc[UR36][R24.64] ;  /* 0x0000002418047981 */ /* 0x000162000c1e1100 */
[----:B------:R-:W-:Y:S01]  /*12f20*/  IMAD.MOV.U32 R5, RZ, RZ, RZ ;  /* 0x000000ffff057224 */ /* 0x000fe200078e00ff */
[----:B------:R-:W-:Y:S06]  /*12f30*/  BRA `(.L_x_14540) ;  /* 0x0000000c00487947 */ /* 0x000fec0003800000 */
.L_x_14537:
        /* <DEDUP_REMOVED lines=8> */
.L_x_14542:
[----:B------:R-:W2:Y:S02]  /*12fc0*/  LDG.E R4, desc[UR36][R24.64] ;  /* 0x0000002418047981 */ /* 0x000ea4000c1e1900 */
[----:B--2---:R-:W-:Y:S01]  /*12fd0*/  SHF.R.S32.HI R5, RZ, 0x1f, R4 ;  /* 0x0000001fff057819 */ /* 0x004fe20000011404 */
[----:B------:R-:W-:Y:S06]  /*12fe0*/  BRA `(.L_x_14540) ;  /* 0x0000000c001c7947 */ /* 0x000fec0003800000 */
.L_x_14541:
[----:B------:R-:W2:Y:S02]  /*12ff0*/  LDG.E.S16 R4, desc[UR36][R24.64] ;  /* 0x0000002418047981 */ /* 0x000ea4000c1e1700 */
[----:B--2---:R-:W-:Y:S01]  /*13000*/  SHF.R.S32.HI R5, RZ, 0x1f, R4 ;  /* 0x0000001fff057819 */ /* 0x004fe20000011404 */
[----:B------:R-:W-:Y:S06]  /*13010*/  BRA `(.L_x_14540) ;  /* 0x0000000c00107947 */ /* 0x000fec0003800000 */
.L_x_14536:
[----:B------:R-:W-:-:S13]  /*13020*/  ISETP.GT.AND P0, PT, R0, 0x6, PT ;  /* 0x000000060000780c */ /* 0x000fda0003f04270 */
[----:B------:R-:W-:Y:S05]  /*13030*/  @P0 BRA `(.L_x_14543) ;  /* 0x00000000002c0947 */ /* 0x000fea0003800000 */
[----:B------:R-:W-:-:S13]  /*13040*/  ISETP.NE.AND P0, PT, R0, 0x5, PT ;  /* 0x000000050000780c */ /* 0x000fda0003f05270 */
[----:B------:R-:W-:Y:S05]  /*13050*/  @!P0 BRA `(.L_x_14544) ;  /* 0x0000000000148947 */ /* 0x000fea0003800000 */
[----:B------:R-:W-:-:S13]  /*13060*/  ISETP.NE.AND P0, PT, R0, 0x6, PT ;  /* 0x000000060000780c */ /* 0x000fda0003f05270 */
[----:B------:R-:W-:Y:S05]  /*13070*/  @P0 BRA `(.L_x_14539) ;  /* 0x0000000800a00947 */ /* 0x000fea0003800000 */
[----:B------:R-:W2:Y:S02]  /*13080*/  LDG.E R4, desc[UR36][R24.64] ;  /* 0x0000002418047981 */ /* 0x000ea4000c1e1900 */
[----:B--2---:R-:W0:Y:S01]  /*13090*/  F2I.S64.TRUNC R4, R4 ;  /* 0x0000000400047311 */ /* 0x004e22000020d900 */
[----:B------:R-:W-:Y:S05]  /*130a0*/  BRA `(.L_x_14540) ;  /* 0x0000000800ec7947 */ /* 0x000fea0003800000 */
.L_x_14544:
[----:B------:R-:W2:Y:S02]  /*130b0*/  LDG.E.U16 R24, desc[UR36][R24.64] ;  /* 0x0000002418187981 */ /* 0x000ea4000c1e1500 */
[----:B--2---:R-:W-:-:S06]  /*130c0*/  HADD2.F32 R4, -RZ, R24.H0_H0 ;  /* 0x20000018ff047230 */ /* 0x004fcc0000004100 */
[----:B------:R-:W0:Y:S01]  /*130d0*/  F2I.S64.TRUNC R4, R4 ;  /* 0x0000000400047311 */ /* 0x000e22000020d900 */
[----:B------:R-:W-:Y:S05]  /*130e0*/  BRA `(.L_x_14540) ;  /* 0x0000000800dc7947 */ /* 0x000fea0003800000 */
.L_x_14543:
[----:B------:R-:W-:-:S13]  /*130f0*/  ISETP.NE.AND P0, PT, R0, 0x7, PT ;  /* 0x000000070000780c */ /* 0x000fda0003f05270 */
[----:B------:R-:W-:Y:S05]  /*13100*/  @!P0 BRA `(.L_x_14545) ;  /* 0x00000000002c8947 */ /* 0x000fea0003800000 */
[----:B------:R-:W-:-:S13]  /*13110*/  ISETP.NE.AND P0, PT, R0, 0x8, PT ;  /* 0x000000080000780c */ /* 0x000fda0003f05270 */
[----:B------:R-:W-:Y:S05]  /*13120*/  @!P0 BRA `(.L_x_14546) ;  /* 0x0000000000148947 */ /* 0x000fea0003800000 */
[----:B------:R-:W-:-:S13]  /*13130*/  ISETP.NE.AND P0, PT, R0, 0x9, PT ;  /* 0x000000090000780c */ /* 0x000fda0003f05270 */
[----:B------:R-:W-:Y:S05]  /*13140*/  @P0 BRA `(.L_x_14539) ;  /* 0x00000008006c0947 */ /* 0x000fea0003800000 */
[----:B------:R-:W2:Y:S02]  /*13150*/  LDG.E R4, desc[UR36][R24.64] ;  /* 0x0000002418047981 */ /* 0x000ea4000c1e1900 */
[----:B--2---:R-:W0:Y:S01]  /*13160*/  F2I.S64.TRUNC R4, R4 ;  /* 0x0000000400047311 */ /* 0x004e22000020d900 */
[----:B------:R-:W-:Y:S05]  /*13170*/  BRA `(.L_x_14540) ;  /* 0x0000000800b87947 */ /* 0x000fea0003800000 */
.L_x_14546:
[----:B------:R-:W2:Y:S02]  /*13180*/  LDG.E.U16 R24, desc[UR36][R24.64] ;  /* 0x0000002418187981 */ /* 0x000ea4000c1e1500 */
[----:B--2---:R-:W-:-:S06]  /*13190*/  HADD2.F32 R4, -RZ, R24.H0_H0 ;  /* 0x20000018ff047230 */ /* 0x004fcc0000004100 */
[----:B------:R-:W0:Y:S01]  /*131a0*/  F2I.S64.TRUNC R4, R4 ;  /* 0x0000000400047311 */ /* 0x000e22000020d900 */
[----:B------:R-:W-:Y:S05]  /*131b0*/  BRA `(.L_x_14540) ;  /* 0x0000000800a87947 */ /* 0x000fea0003800000 */
.L_x_14545:
[----:B------:R-:W2:Y:S02]  /*131c0*/  LDG.E.64 R4, desc[UR36][R24.64] ;  /* 0x0000002418047981 */ /* 0x000ea4000c1e1b00 */
[----:B--2---:R-:W0:Y:S01]  /*131d0*/  F2I.S64.F64.TRUNC R4, R4 ;  /* 0x0000000400047311 */ /* 0x004e22000030d900 */
[----:B------:R-:W-:Y:S05]  /*131e0*/  BRA `(.L_x_14540) ;  /* 0x00000008009c7947 */ /* 0x000fea0003800000 */
.L_x_14535:
        /* <DEDUP_REMOVED lines=13> */
.L_x_14549:
[----:B------:R-:W2:Y:S02]  /*132c0*/  LDG.E.64 R4, desc[UR36][R24.64] ;  /* 0x0000002418047981 */ /* 0x000ea4000c1e1b00 */
[----:B--2---:R-:W0:Y:S01]  /*132d0*/  F2I.S64.F64.TRUNC R4, R4 ;  /* 0x0000000400047311 */ /* 0x004e22000030d900 */
[----:B------:R-:W-:Y:S05]  /*132e0*/  BRA `(.L_x_14540) ;  /* 0x00000008005c7947 */ /* 0x000fea0003800000 */
.L_x_14548:
        /* <DEDUP_REMOVED lines=25> */
[----:B------:R0:W2:Y:S01]  /*13480*/  F2I.S64.TRUNC R4, R3 ;  /* 0x0000000300047311 */ /* 0x0000a2000020d900 */
[----:B------:R-:W-:Y:S05]  /*13490*/  BRA `(.L_x_14540) ;  /* 0x0000000400f07947 */ /* 0x000fea0003800000 */
.L_x_14551:
        /* <DEDUP_REMOVED lines=12> */
[----:B------:R0:W2:Y:S01]  /*13560*/  F2I.S64.TRUNC R4, R2 ;  /* 0x0000000200047311 */ /* 0x0000a2000020d900 */
[----:B------:R-:W-:Y:S05]  /*13570*/  BRA `(.L_x_14540) ;  /* 0x0000000400b87947 */ /* 0x000fea0003800000 */
.L_x_14550:
[----:B------:R-:W2:Y:S02]  /*13580*/  LDG.E.U16 R4, desc[UR36][R24.64] ;  /* 0x0000002418047981 */ /* 0x000ea4000c1e1500 */
[----:B--2---:R-:W-:-:S06]  /*13590*/  IMAD.U32 R4, R4, 0x10000, RZ ;  /* 0x0001000004047824 */ /* 0x004fcc00078e00ff */
[----:B------:R-:W0:Y:S01]  /*135a0*/  F2I.S64.TRUNC R4, R4 ;  /* 0x0000000400047311 */ /* 0x000e22000020d900 */
[----:B------:R-:W-:Y:S05]  /*135b0*/  BRA `(.L_x_14540) ;  /* 0x0000000400a87947 */ /* 0x000fea0003800000 */
.L_x_14547:
        /* <DEDUP_REMOVED lines=11> */
.L_x_14554:
        /* <DEDUP_REMOVED lines=21> */
.L_x_14558:
[----:B------:R-:W-:Y:S05]  /*137c0*/  BSYNC B1 ;  /* 0x0000000000017941 */ /* 0x000fea0003800000 */
.L_x_14557:
[----:B------:R-:W-:Y:S01]  /*137d0*/  IMAD.SHL.U32 R2, R2, 0x100000, RZ ;  /* 0x0010000002027824 */ /* 0x000fe200078e00ff */
[----:B------:R-:W-:-:S04]  /*137e0*/  LEA R3, R0, 0x3b800000, 0x17 ;  /* 0x3b80000000037811 */ /* 0x000fc800078eb8ff */
[----:B------:R-:W-:-:S07]  /*137f0*/  LOP3.LUT R4, R3, R2, R4, 0xfe, !PT ;  /* 0x0000000203047212 */ /* 0x000fce00078efe04 */
.L_x_14556:
[----:B------:R-:W-:Y:S05]  /*13800*/  BSYNC B0 ;  /* 0x0000000000007941 */ /* 0x000fea0003800000 */
.L_x_14555:
[----:B------:R-:W0:Y:S01]  /*13810*/  F2I.S64.TRUNC R4, R4 ;  /* 0x0000000400047311 */ /* 0x000e22000020d900 */
[----:B------:R-:W-:Y:S05]  /*13820*/  BRA `(.L_x_14540) ;  /* 0x00000004000c7947 */ /* 0x000fea0003800000 */
.L_x_14553:
        /* <DEDUP_REMOVED lines=21> */
.L_x_14562:
[----:B------:R-:W-:Y:S05]  /*13980*/  BSYNC B1 ;  /* 0x0000000000017941 */ /* 0x000fea0003800000 */
.L_x_14561:
[----:B------:R-:W-:Y:S01]  /*13990*/  IMAD.SHL.U32 R2, R2, 0x200000, RZ ;  /* 0x0020000002027824 */ /* 0x000fe200078e00ff */
[----:B------:R-:W-:-:S04]  /*139a0*/  LEA R3, R0, 0x37800000, 0x17 ;  /* 0x3780000000037811 */ /* 0x000fc800078eb8ff */
[----:B------:R-:W-:-:S07]  /*139b0*/  LOP3.LUT R4, R3, R2, R4, 0xfe, !PT ;  /* 0x0000000203047212 */ /* 0x000fce00078efe04 */
.L_x_14560:
[----:B------:R-:W-:Y:S05]  /*139c0*/  BSYNC B0 ;  /* 0x0000000000007941 */ /* 0x000fea0003800000 */
.L_x_14559:
[----:B------:R-:W0:Y:S01]  /*139d0*/  F2I.S64.TRUNC R4, R4 ;  /* 0x0000000400047311 */ /* 0x000e22000020d900 */
[----:B------:R-:W-:Y:S05]  /*139e0*/  BRA `(.L_x_14540) ;  /* 0x00000000009c7947 */ /* 0x000fea0003800000 */
.L_x_14552:
        /* <DEDUP_REMOVED lines=14> */
.L_x_14566:
[----:B------:R-:W-:Y:S05]  /*13ad0*/  BSYNC B0 ;  /* 0x0000000000007941 */ /* 0x000fea0003800000 */
.L_x_14565:
[----:B------:R-:W0:Y:S01]  /*13ae0*/  F2I.S64.TRUNC R4, R4 ;  /* 0x0000000400047311 */ /* 0x000e22000020d900 */
[----:B------:R-:W-:Y:S05]  /*13af0*/  BRA `(.L_x_14540) ;  /* 0x0000000000587947 */ /* 0x000fea0003800000 */
.L_x_14539:
        /* <DEDUP_REMOVED lines=16> */
.L_x_14567:
[----:B------:R-:W-:Y:S01]  /*13c00*/  CS2R R4, SRZ ;  /* 0x0000000000047805 */ /* 0x000fe2000001ff00 */
[----:B------:R-:W-:Y:S06]  /*13c10*/  BRA `(.L_x_14540) ;  /* 0x0000000000107947 */ /* 0x000fec0003800000 */
.L_x_14564:
[----:B------:R0:W5:Y:S01]  /*13c20*/  LDG.E.64 R4, desc[UR36][R24.64] ;  /* 0x0000002418047981 */ /* 0x000162000c1e1b00 */
[----:B------:R-:W-:Y:S05]  /*13c30*/  BRA `(.L_x_14540) ;  /* 0x0000000000087947 */ /* 0x000fea0003800000 */
.L_x_14563:
[----:B------:R0:W5:Y:S01]  /*13c40*/  LDG.E R4, desc[UR36][R24.64] ;  /* 0x0000002418047981 */ /* 0x000162000c1e1900 */
[----:B------:R-:W-:-:S07]  /*13c50*/  IMAD.MOV.U32 R5, RZ, RZ, RZ ;  /* 0x000000ffff057224 */ /* 0x000fce00078e00ff */
.L_x_14540:
[----:B------:R-:W1:Y:S01]  /*13c60*/  LDC.U8 R6, c[0x0][0x510] ;  /* 0x00014400ff067b82 */ /* 0x000e620000000000 */
[-C--:B0-23-5:R-:W-:Y:S01]  /*13c70*/  IMAD R7, R5, R18.reuse, RZ ;  /* 0x0000001205077224 */ /* 0x0adfe200078e02ff */
[----:B------:R-:W-:Y:S01]  /*13c80*/  ULDC.64 UR4, c[0x0][0x4f8] ;  /* 0x00013e0000047ab9 */ /* 0x000fe20000000a00 */
[----:B------:R-:W-:-:S04]  /*13c90*/  IMAD.WIDE.U32 R2, R4, R18, RZ ;  /* 0x0000001204027225 */ /* 0x000fc800078e00ff */
[----:B-1--4-:R-:W-:Y:S02]  /*13ca0*/  IMAD R5, R23, UR4, RZ ;  /* 0x0000000417057c24 */ /* 0x012fe4000f8e02ff */
        /* <DEDUP_REMOVED lines=25> */
.L_x_14571:
[----:B------:R-:W-:Y:S01]  /*13e40*/  STG.E.U8 desc[UR36][R16.64], R2 ;  /* 0x0000000210007986 */ /* 0x000fe2000c101124 */
[----:B------:R-:W-:Y:S05]  /*13e50*/  EXIT ;  /* 0x000000000000794d */ /* 0x000fea0003800000 */
.L_x_14570:
        /* <DEDUP_REMOVED lines=8> */
.L_x_14574:
[----:B------:R-:W-:Y:S01]  /*13ee0*/  STG.E desc[UR36][R16.64], R2 ;  /* 0x0000000210007986 */ /* 0x000fe2000c101924 */
[----:B------:R-:W-:Y:S05]  /*13ef0*/  EXIT ;  /* 0x000000000000794d */ /* 0x000fea0003800000 */
.L_x_14573:
[----:B------:R-:W-:Y:S01]  /*13f00*/  STG.E.U16 desc[UR36][R16.64], R2 ;  /* 0x0000000210007986 */ /* 0x000fe2000c101524 */
[----:B------:R-:W-:Y:S05]  /*13f10*/  EXIT ;  /* 0x000000000000794d */ /* 0x000fea0003800000 */
.L_x_14569:
[----:B------:R-:W-:-:S13]  /*13f20*/  ISETP.GT.AND P0, PT, R0, 0x6, PT ;  /* 0x000000060000780c */ /* 0x000fda0003f04270 */
[----:B------:R-:W-:Y:S05]  /*13f30*/  @P0 BRA `(.L_x_14575) ;  /* 0x00000000002c0947 */ /* 0x000fea0003800000 */
[----:B------:R-:W-:-:S13]  /*13f40*/  ISETP.NE.AND P0, PT, R0, 0x5, PT ;  /* 0x000000050000780c */ /* 0x000fda0003f05270 */
[----:B------:R-:W-:Y:S05]  /*13f50*/  @!P0 BRA `(.L_x_14576) ;  /* 0x0000000000148947 */ /* 0x000fea0003800000 */
[----:B------:R-:W-:-:S13]  /*13f60*/  ISETP.NE.AND P0, PT, R0, 0x6, PT ;  /* 0x000000060000780c */ /* 0x000fda0003f05270 */
[----:B------:R-:W-:Y:S05]  /*13f70*/  @P0 BRA `(.L_x_14572) ;  /* 0x0000000800b40947 */ /* 0x000fea0003800000 */
[----:B------:R-:W0:Y:S02]  /*13f80*/  I2F.S64 R5, R4 ;  /* 0x0000000400057312 */ /* 0x000e240000301400 */
[----:B0-----:R-:W-:Y:S01]  /*13f90*/  STG.E desc[UR36][R16.64], R5 ;  /* 0x0000000510007986 */ /* 0x001fe2000c101924 */
[----:B------:R-:W-:Y:S05]  /*13fa0*/  EXIT ;  /* 0x000000000000794d */ /* 0x000fea0003800000 */
.L_x_14576:
[----:B------:R-:W0:Y:S02]  /*13fb0*/  I2F.S64 R0, R4 ;  /* 0x0000000400007312 */ /* 0x000e240000301400 */
[----:B0-----:R-:W-:-:S05]  /*13fc0*/  F2FP.F16.F32.PACK_AB R0, RZ, R0 ;  /* 0x00000000ff00723e */ /* 0x001fca00000000ff */
[----:B------:R-:W-:Y:S01]  /*13fd0*/  STG.E.U16 desc[UR36][R16.64], R0 ;  /* 0x0000000010007986 */ /* 0x000fe2000c101524 */
[----:B------:R-:W-:Y:S05]  /*13fe0*/  EXIT ;  /* 0x000000000000794d */ /* 0x000fea0003800000 */
.L_x_14575:
        /* <DEDUP_REMOVED lines=8> */
[----:B0-----:R-:W-:Y:S01]  /*14070*/  STG.E.64 desc[UR36][R16.64], R2 ;  /* 0x0000000210007986 */ /* 0x001fe2000c101b24 */
[----:B------:R-:W-:Y:S05]  /*14080*/  EXIT ;  /* 0x000000000000794d */ /* 0x000fea0003800000 */
.L_x_14578:
[----:B------:R-:W0:Y:S02]  /*14090*/  I2F.S64 R4, R4 ;  /* 0x0000000400047312 */ /* 0x000e240000301400 */
[----:B0-----:R-:W-:-:S04]  /*140a0*/  F2FP.F16.F32.PACK_AB R3, RZ, R4 ;  /* 0x00000004ff03723e */ /* 0x001fc800000000ff */
[----:B------:R-:W-:-:S05]  /*140b0*/  PRMT R3, R3, 0x5410, RZ ;  /* 0x0000541003037816 */ /* 0x000fca00000000ff */
[----:B------:R-:W-:Y:S01]  /*140c0*/  STG.E desc[UR36][R16.64], R3 ;  /* 0x0000000310007986 */ /* 0x000fe2000c101924 */
[----:B------:R-:W-:Y:S05]  /*140d0*/  EXIT ;  /* 0x000000000000794d */ /* 0x000fea0003800000 */
.L_x_14577:
[----:B------:R-:W0:Y:S02]  /*140e0*/  I2F.F64.S64 R2, R4 ;  /* 0x0000000400027312 */ /* 0x000e240000301c00 */
[----:B0-----:R-:W-:Y:S01]  /*140f0*/  STG.E.64 desc[UR36][R16.64], R2 ;  /* 0x0000000210007986 */ /* 0x001fe2000c101b24 */
[----:B------:R-:W-:Y:S05]  /*14100*/  EXIT ;  /* 0x000000000000794d */ /* 0x000fea0003800000 */
.L_x_14568:
        /* <DEDUP_REMOVED lines=11> */
[----:B------:R-:W-:Y:S01]  /*141c0*/  STG.E.U8 desc[UR36][R16.64], R3 ;  /* 0x0000000310007986 */ /* 0x000fe2000c101124 */
[----:B------:R-:W-:Y:S05]  /*141d0*/  EXIT ;  /* 0x000000000000794d */ /* 0x000fea0003800000 */
.L_x_14581:
[----:B------:R-:W0:Y:S01]  /*141e0*/  I2F.F64.S64 R4, R4 ;  /* 0x0000000400047312 */ /* 0x000e220000301c00 */
[----:B------:R-:W-:-:S05]  /*141f0*/  CS2R R6, SRZ ;  /* 0x0000000000067805 */ /* 0x000fca000001ff00 */
[----:B0-----:R-:W-:Y:S01]  /*14200*/  STG.E.128 desc[UR36][R16.64], R4 ;  /* 0x0000000410007986 */ /* 0x001fe2000c101d24 */
[----:B------:R-:W-:Y:S05]  /*14210*/  EXIT ;  /* 0x000000000000794d */ /* 0x000fea0003800000 */
.L_x_14580:
        /* <DEDUP_REMOVED lines=21> */
.L_x_14585:
[----:B------:R-:W-:Y:S05]  /*14370*/  BSYNC B0 ;  /* 0x0000000000007941 */ /* 0x000fea0003800000 */
.L_x_14584:
[----:B------:R-:W-:-:S05]  /*14380*/  LOP3.LUT R3, R0, R3, RZ, 0xfc, !PT ;  /* 0x0000000300037212 */ /* 0x000fca00078efcff */
[----:B------:R-:W-:Y:S01]  /*14390*/  STG.E.U8 desc[UR36][R16.64], R3 ;  /* 0x0000000310007986 */ /* 0x000fe2000c101124 */
[----:B------:R-:W-:Y:S05]  /*143a0*/  EXIT ;  /* 0x000000000000794d */ /* 0x000fea0003800000 */
.L_x_14583:
        /* <DEDUP_REMOVED lines=13> */
.L_x_14587:
[----:B------:R-:W-:Y:S01]  /*14480*/  IMAD.MOV.U32 R0, RZ, RZ, 0x7f ;  /* 0x0000007fff007424 */ /* 0x000fe200078e00ff */
[----:B------:R-:W-:-:S04]  /*14490*/  ISETP.GT.U32.AND P0, PT, R2, 0x7f800000, PT ;  /* 0x7f8000000200780c */ /* 0x000fc80003f04070 */
[----:B------:R-:W-:-:S09]  /*144a0*/  SEL R0, R0, 0x7c, P0 ;  /* 0x0000007c00007807 */ /* 0x000fd20000000000 */
.L_x_14588:
[----:B------:R-:W-:Y:S05]  /*144b0*/  BSYNC B0 ;  /* 0x0000000000007941 */ /* 0x000fea0003800000 */
.L_x_14586:
[----:B------:R-:W-:-:S04]  /*144c0*/  LOP3.LUT R2, R5, 0x80000000, RZ, 0xc0, !PT ;  /* 0x8000000005027812 */ /* 0x000fc800078ec0ff */
[----:B------:R-:W-:-:S04]  /*144d0*/  SHF.R.U32.HI R3, RZ, 0x18, R2 ;  /* 0x00000018ff037819 */ /* 0x000fc80000011602 */
[----:B------:R-:W-:-:S05]  /*144e0*/  LOP3.LUT R3, R0, R3, RZ, 0xfc, !PT ;  /* 0x0000000300037212 */ /* 0x000fca00078efcff */
[----:B------:R-:W-:Y:S01]  /*144f0*/  STG.E.U8 desc[UR36][R16.64], R3 ;  /* 0x0000000310007986 */ /* 0x000fe2000c101124 */
[----:B------:R-:W-:Y:S05]  /*14500*/  EXIT ;  /* 0x000000000000794d */ /* 0x000fea0003800000 */
.L_x_14582:
[----:B------:R-:W0:Y:S02]  /*14510*/  I2F.S64 R0, R4 ;  /* 0x0000000400007312 */ /* 0x000e240000301400 */
[----:B0-----:R-:W-:-:S05]  /*14520*/  F2FP.BF16.F32.PACK_AB R0, RZ, R0 ;  /* 0x00000000ff00723e */ /* 0x001fca00000010ff */
[----:B------:R-:W-:Y:S01]  /*14530*/  STG.E.U16 desc[UR36][R16.64], R0 ;  /* 0x0000000010007986 */ /* 0x000fe2000c101524 */
[----:B------:R-:W-:Y:S05]  /*14540*/  EXIT ;  /* 0x000000000000794d */ /* 0x000fea0003800000 */
.L_x_14579:
        /* <DEDUP_REMOVED lines=10> */
.L_x_14591:
        /* <DEDUP_REMOVED lines=17> */
.L_x_14594:
[----:B------:R-:W-:-:S04]  /*14700*/  LOP3.LUT R2, R5, 0x80000000, RZ, 0xc0, !PT ;  /* 0x8000000005027812 */ /* 0x000fc800078ec0ff */
[----:B------:R-:W-:-:S04]  /*14710*/  SHF.R.U32.HI R3, RZ, 0x18, R2 ;  /* 0x00000018ff037819 */ /* 0x000fc80000011602 */
[----:B------:R-:W-:-:S04]  /*14720*/  LOP3.LUT R0, R0, R3, RZ, 0xfc, !PT ;  /* 0x0000000300007212 */ /* 0x000fc800078efcff */
[----:B------:R-:W-:-:S07]  /*14730*/  PRMT R8, R0, 0x7610, R8 ;  /* 0x0000761000087816 */ /* 0x000fce0000000008 */
.L_x_14593:
[----:B------:R-:W-:Y:S05]  /*14740*/  BSYNC B0 ;  /* 0x0000000000007941 */ /* 0x000fea0003800000 */
.L_x_14592:
[----:B------:R-:W-:Y:S01]  /*14750*/  STG.E.U8 desc[UR36][R16.64], R8 ;  /* 0x0000000810007986 */ /* 0x000fe2000c101124 */
[----:B------:R-:W-:Y:S05]  /*14760*/  EXIT ;  /* 0x000000000000794d */ /* 0x000fea0003800000 */
.L_x_14590:
        /* <DEDUP_REMOVED lines=17> */
.L_x_14597:
[----:B------:R-:W-:-:S04]  /*14880*/  LOP3.LUT R2, R5, 0x80000000, RZ, 0xc0, !PT ;  /* 0x8000000005027812 */ /* 0x000fc800078ec0ff */
[----:B------:R-:W-:-:S04]  /*14890*/  SHF.R.U32.HI R3, RZ, 0x18, R2 ;  /* 0x00000018ff037819 */ /* 0x000fc80000011602 */
[----:B------:R-:W-:-:S04]  /*148a0*/  LOP3.LUT R0, R0, R3, RZ, 0xfc, !PT ;  /* 0x0000000300007212 */ /* 0x000fc800078efcff */
[----:B------:R-:W-:-:S07]  /*148b0*/  PRMT R8, R0, 0x7610, R8 ;  /* 0x0000761000087816 */ /* 0x000fce0000000008 */
.L_x_14596:
[----:B------:R-:W-:Y:S05]  /*148c0*/  BSYNC B0 ;  /* 0x0000000000007941 */ /* 0x000fea0003800000 */
.L_x_14595:
[----:B------:R-:W-:Y:S01]  /*148d0*/  STG.E.U8 desc[UR36][R16.64], R8 ;  /* 0x0000000810007986 */ /* 0x000fe2000c101124 */
[----:B------:R-:W-:Y:S05]  /*148e0*/  EXIT ;  /* 0x000000000000794d */ /* 0x000fea0003800000 */
.L_x_14589:
        /* <DEDUP_REMOVED lines=22> */
.L_x_14572:
        /* <DEDUP_REMOVED lines=16> */
.L_x_14600:
[----:B------:R-:W-:Y:S05]  /*14b50*/  EXIT ;  /* 0x000000000000794d */ /* 0x000fea0003800000 */
.L_x_14599:
[----:B------:R-:W-:Y:S01]  /*14b60*/  STG.E.64 desc[UR36][R16.64], R4 ;  /* 0x0000000410007986 */ /* 0x000fe2000c101b24 */
[----:B------:R-:W-:Y:S05]  /*14b70*/  EXIT ;  /* 0x000000000000794d */ /* 0x000fea0003800000 */
.L_x_14598:
[----:B------:R-:W-:Y:S01]  /*14b80*/  STG.E desc[UR36][R16.64], R2 ;  /* 0x0000000210007986 */ /* 0x000fe2000c101924 */
[----:B------:R-:W-:Y:S05]  /*14b90*/  EXIT ;  /* 0x000000000000794d */ /* 0x000fea0003800000 */
.L_x_14601:
        /* <DEDUP_REMOVED lines=14> */
.L_x_24182:


//--------------------- .text._ZN2at6native27unrolled_elementwise_kernelIZZZNS0_54_GLOBAL__N__d8c5977b_16_LinearAlgebra_cu_140f0503_289316addr_kernel_cudaERNS_14TensorIteratorERKN3c106ScalarES8_ENKUlvE_clEvENKUlvE2_clEvEUllllE0_St5arrayIPcLm4EELi4E23TrivialOffsetCalculatorILi3EjESF_ILi1EjENS0_6memory12LoadWithCastILi3EEENSI_13StoreWithCastILi1EEEEEviT_T0_T2_T3_T4_T5_ --------------------------
	.section	.text._ZN2at6native27unrolled_elementwise_kernelIZZZNS0_54_GLOBAL__N__d8c5977b_16_LinearAlgebra_cu_140f0503_289316addr_kernel_cudaERNS_14TensorIteratorERKN3c106ScalarES8_ENKUlvE_clEvENKUlvE2_clEvEUllllE0_St5arrayIPcLm4EELi4E23TrivialOffsetCalculatorILi3EjESF_ILi1EjENS0_6memory12LoadWithCastILi3EEENSI_13StoreWithCastILi1EEEEEviT_T0_T2_T3_T4_T5_,"ax",@progbits
	.align	128
        .global         _ZN2at6native27unrolled_elementwise_kernelIZZZNS0_54_GLOBAL__N__d8c5977b_16_LinearAlgebra_cu_140f0503_289316addr_kernel_cudaERNS_14TensorIteratorERKN3c106ScalarES8_ENKUlvE_clEvENKUlvE2_clEvEUllllE0_St5arrayIPcLm4EELi4E23TrivialOffsetCalculatorILi3EjESF_ILi1EjENS0_6memory12LoadWithCastILi3EEENSI_13StoreWithCastILi1EEEEEviT_T0_T2_T3_T4_T5_
        .type           _ZN2at6native27unrolled_elementwise_kernelIZZZNS0_54_GLOBAL__N__d8c5977b_16_LinearAlgebra_cu_140f0503_289316addr_kernel_cudaERNS_14TensorIteratorERKN3c106ScalarES8_ENKUlvE_clEvENKUlvE2_clEvEUllllE0_St5arrayIPcLm4EELi4E23TrivialOffsetCalculatorILi3EjESF_ILi1EjENS0_6memory12LoadWithCastILi3EEENSI_13StoreWithCastILi1EEEEEviT_T0_T2_T3_T4_T5_,@function
        .size           _ZN2at6native27unrolled_elementwise_kernelIZZZNS0_54_GLOBAL__N__d8c5977b_16_LinearAlgebra_cu_140f0503_289316addr_kernel_cudaERNS_14TensorIteratorERKN3c106ScalarES8_ENKUlvE_clEvENKUlvE2_clEvEUllllE0_St5arrayIPcLm4EELi4E23TrivialOffsetCalculatorILi3EjESF_ILi1EjENS0_6memory12LoadWithCastILi3EEENSI_13StoreWithCastILi1EEEEEviT_T0_T2_T3_T4_T5_,(.L_x_24183 - _ZN2at6native27unrolled_elementwise_kernelIZZZNS0_54_GLOBAL__N__d8c5977b_16_LinearAlgebra_cu_140f0503_289316addr_kernel_cudaERNS_14TensorIteratorERKN3c106ScalarES8_ENKUlvE_clEvENKUlvE2_clEvEUllllE0_St5arrayIPcLm4EELi4E23TrivialOffsetCalculatorILi3EjESF_ILi1EjENS0_6memory12LoadWithCastILi3EEENSI_13StoreWithCastILi1EEEEEviT_T0_T2_T3_T4_T5_)
        .other          _ZN2at6native27unrolled_elementwise_kernelIZZZNS0_54_GLOBAL__N__d8c5977b_16_LinearAlgebra_cu_140f0503_289316addr_kernel_cudaERNS_14TensorIteratorERKN3c106ScalarES8_ENKUlvE_clEvENKUlvE2_clEvEUllllE0_St5arrayIPcLm4EELi4E23TrivialOffsetCalculatorILi3EjESF_ILi1EjENS0_6memory12LoadWithCastILi3EEENSI_13StoreWithCastILi1EEEEEviT_T0_T2_T3_T4_T5_,@"STO_CUDA_ENTRY STV_DEFAULT"
_ZN2at6native27unrolled_elementwise_kernelIZZZNS0_54_GLOBAL__N__d8c5977b_16_LinearAlgebra_cu_140f0503_289316addr_kernel_cudaERNS_14TensorIteratorERKN3c106ScalarES8_ENKUlvE_clEvENKUlvE2_clEvEUllllE0_St5arrayIPcLm4EELi4E23TrivialOffsetCalculatorILi3EjESF_ILi1EjENS0_6memory12LoadWithCastILi3EEENSI_13StoreWithCastILi1EEEEEviT_T0_T2_T3_T4_T5_:
.text._ZN2at6native27unrolled_elementwise_kernelIZZZNS0_54_GLOBAL__N__d8c5977b_16_LinearAlgebra_cu_140f0503_289316addr_kernel_cudaERNS_14TensorIteratorERKN3c106ScalarES8_ENKUlvE_clEvENKUlvE2_clEvEUllllE0_St5arrayIPcLm4EELi4E23TrivialOffsetCalculatorILi3EjESF_ILi1EjENS0_6memory12LoadWithCastILi3EEENSI_13StoreWithCastILi1EEEEEviT_T0_T2_T3_T4_T5_:
        /* <DEDUP_REMOVED lines=36> */
.L_x_14607:
[----:B------:R2:W5:Y:S01]  /*0240*/  LDG.E.U8 R30, desc[UR36][R2.64] ;  /* 0x00000024021e7981 */ /* 0x000562000c1e1100 */
[----:B------:R-:W-:Y:S01]  /*0250*/  IMAD.MOV.U32 R31, RZ, RZ, RZ ;  /* 0x000000ffff1f7224 */ /* 0x000fe200078e00ff */
[----:B------:R-:W-:Y:S06]  /*0260*/  BRA `(.L_x_14609) ;  /* 0x0000000c00487947 */ /* 0x000fec0003800000 */
.L_x_14606:
        /* <DEDUP_REMOVED lines=8> */
.L_x_14611:
[----:B------:R-:W2:Y:S02]  /*02f0*/  LDG.E R30, desc[UR36][R2.64] ;  /* 0x00000024021e7981 */ /* 0x000ea4000c1e1900 */
[----:B--2---:R-:W-:Y:S01]  /*0300*/  SHF.R.S32.HI R31, RZ, 0x1f, R30 ;  /* 0x0000001fff1f7819 */ /* 0x004fe2000001141e */
[----:B------:R-:W-:Y:S06]  /*0310*/  BRA `(.L_x_14609) ;  /* 0x0000000c001c7947 */ /* 0x000fec0003800000 */
.L_x_14610:
[----:B------:R-:W2:Y:S02]  /*0320*/  LDG.E.S16 R30, desc[UR36][R2.64] ;  /* 0x00000024021e7981 */ /* 0x000ea4000c1e1700 */
[----:B--2---:R-:W-:Y:S01]  /*0330*/  SHF.R.S32.HI R31, RZ, 0x1f, R30 ;  /* 0x0000001fff1f7819 */ /* 0x004fe2000001141e */
[----:B------:R-:W-:Y:S06]  /*0340*/  BRA `(.L_x_14609) ;  /* 0x0000000c00107947 */ /* 0x000fec0003800000 */
.L_x_14605:
[----:B------:R-:W-:-:S13]  /*0350*/  ISETP.GT.AND P0, PT, R0, 0x6, PT ;  /* 0x000000060000780c */ /* 0x000fda0003f04270 */
[----:B------:R-:W-:Y:S05]  /*0360*/  @P0 BRA `(.L_x_14612) ;  /* 0x00000000002c0947 */ /* 0x000fea0003800000 */
[----:B------:R-:W-:-:S13]  /*0370*/  ISETP.NE.AND P0, PT, R0, 0x5, PT ;  /* 0x000000050000780c */ /* 0x000fda0003f05270 */
[----:B------:R-:W-:Y:S05]  /*0380*/  @!P0 BRA `(.L_x_14613) ;  /* 0x0000000000148947 */ /* 0x000fea0003800000 */
[----:B------:R-:W-:-:S13]  /*0390*/  ISETP.NE.AND P0, PT, R0, 0x6, PT ;  /* 0x000000060000780c */ /* 0x000fda0003f05270 */
[----:B------:R-:W-:Y:S05]  /*03a0*/  @P0 BRA `(.L_x_14608) ;  /* 0x0000000800a00947 */ /* 0x000fea0003800000 */
[----:B------:R-:W2:Y:S02]  /*03b0*/  LDG.E R2, desc[UR36][R2.64] ;  /* 0x0000002402027981 */ /* 0x000ea4000c1e1900 */
[----:B--2---:R1:W2:Y:S01]  /*03c0*/  F2I.S64.TRUNC R30, R2 ;  /* 0x00000002001e7311 */ /* 0x0042a2000020d900 */
[----:B------:R-:W-:Y:S05]  /*03d0*/  BRA `(.L_x_14609) ;  /* 0x0000000800ec7947 */ /* 0x000fea0003800000 */
.L_x_14613:
[----:B------:R-:W2:Y:S02]  /*03e0*/  LDG.E.U16 R2, desc[UR36][R2.64] ;  /* 0x0000002402027981 */ /* 0x000ea4000c1e1500 */
[----:B--2---:R-:W-:-:S06]  /*03f0*/  HADD2.F32 R30, -RZ, R2.H0_H0 ;  /* 0x20000002ff1e7230 */ /* 0x004fcc0000004100 */
[----:B------:R-:W1:Y:S01]  /*0400*/  F2I.S64.TRUNC R30, R30 ;  /* 0x0000001e001e7311 */ /* 0x000e62000020d900 */
[----:B------:R-:W-:Y:S05]  /*0410*/  BRA `(.L_x_14609) ;  /* 0x0000000800dc7947 */ /* 0x000fea0003800000 */
.L_x_14612:
[----:B------:R-:W-:-:S13]  /*0420*/  ISETP.NE.AND P0, PT, R0, 0x7, PT ;  /* 0x000000070000780c */ /* 0x000fda0003f05270 */
[----:B------:R-:W-:Y:S05]  /*0430*/  @!P0 BRA `(.L_x_14614) ;  /* 0x00000000002c8947 */ /* 0x000fea0003800000 */
[----:B------:R-:W-:-:S13]  /*0440*/  ISETP.NE.AND P0, PT, R0, 0x8, PT ;  /* 0x000000080000780c */ /* 0x000fda0003f05270 */
[----:B------:R-:W-:Y:S05]  /*0450*/  @!P0 BRA `(.L_x_14615) ;  /* 0x0000000000148947 */ /* 0x000fea0003800000 */
[----:B------:R-:W-:-:S13]  /*0460*/  ISETP.NE.AND P0, PT, R0, 0x9, PT ;  /* 0x000000090000780c */ /* 0x000fda0003f05270 */
[----:B------:R-:W-:Y:S05]  /*0470*/  @P0 BRA `(.L_x_14608) ;  /* 0x00000008006c0947 */ /* 0x000fea0003800000 */
[----:B------:R-:W2:Y:S02]  /*0480*/  LDG.E R2, desc[UR36][R2.64] ;  /* 0x0000002402027981 */ /* 0x000ea4000c1e1900 */
[----:B--2---:R1:W2:Y:S01]  /*0490*/  F2I.S64.TRUNC R30, R2 ;  /* 0x00000002001e7311 */ /* 0x0042a2000020d900 */
[----:B------:R-:W-:Y:S05]  /*04a0*/  BRA `(.L_x_14609) ;  /* 0x0000000800b87947 */ /* 0x000fea0003800000 */
.L_x_14615:
[----:B------:R-:W2:Y:S02]  /*04b0*/  LDG.E.U16 R2, desc[UR36][R2.64] ;  /* 0x0000002402027981 */ /* 0x000ea4000c1e1500 */
[----:B--2---:R-:W-:-:S06]  /*04c0*/  HADD2.F32 R30, -RZ, R2.H0_H0 ;  /* 0x20000002ff1e7230 */ /* 0x004fcc0000004100 */
[----:B------:R-:W1:Y:S01]  /*04d0*/  F2I.S64.TRUNC R30, R30 ;  /* 0x0000001e001e7311 */ /* 0x000e62000020d900 */
[----:B------:R-:W-:Y:S05]  /*04e0*/  BRA `(.L_x_14609) ;  /* 0x0000000800a87947 */ /* 0x000fea0003800000 */
.L_x_14614:
[----:B------:R-:W2:Y:S02]  /*04f0*/  LDG.E.64 R2, desc[UR36][R2.64] ;  /* 0x0000002402027981 */ /* 0x000ea4000c1e1b00 */
[----:B--2---:R3:W1:Y:S01]  /*0500*/  F2I.S64.F64.TRUNC R30, R2 ;  /* 0x00000002001e7311 */ /* 0x004662000030d900 */
[----:B------:R-:W-:Y:S05]  /*0510*/  BRA `(.L_x_14609) ;  /* 0x00000008009c7947 */ /* 0x000fea0003800000 */
.L_x_14604:
        /* <DEDUP_REMOVED lines=13> */
.L_x_14618:
[----:B------:R-:W2:Y:S02]  /*05f0*/  LDG.E.64 R2, desc[UR36][R2.64] ;  /* 0x0000002402027981 */ /* 0x000ea4000c1e1b00 */
[----:B--2---:R1:W2:Y:S01]  /*0600*/  F2I.S64.F64.TRUNC R30, R2 ;  /* 0x00000002001e7311 */ /* 0x0042a2000030d900 */
[----:B------:R-:W-:Y:S05]  /*0610*/  BRA `(.L_x_14609) ;  /* 0x00000008005c7947 */ /* 0x000fea0003800000 */
.L_x_14617:
        /* <DEDUP_REMOVED lines=25> */
[----:B------:R1:W2:Y:S01]  /*07b0*/  F2I.S64.TRUNC R30, R5 ;  /* 0x00000005001e7311 */ /* 0x0002a2000020d900 */
[----:B------:R-:W-:Y:S05]  /*07c0*/  BRA `(.L_x_14609) ;  /* 0x0000000400f07947 */ /* 0x000fea0003800000 */
.L_x_14620:
        /* <DEDUP_REMOVED lines=14> */
.L_x_14619:
[----:B------:R-:W2:Y:S02]  /*08b0*/  LDG.E.U16 R30, desc[UR36][R2.64] ;  /* 0x00000024021e7981 */ /* 0x000ea4000c1e1500 */
[----:B--2---:R-:W-:-:S06]  /*08c0*/  IMAD.U32 R30, R30, 0x10000, RZ ;  /* 0x000100001e1e7824 */ /* 0x004fcc00078e00ff */
[----:B------:R-:W1:Y:S01]  /*08d0*/  F2I.S64.TRUNC R30, R30 ;  /* 0x0000001e001e7311 */ /* 0x000e62000020d900 */
[----:B------:R-:W-:Y:S05]  /*08e0*/  BRA `(.L_x_14609) ;  /* 0x0000000400a87947 */ /* 0x000fea0003800000 */
.L_x_14616:
        /* <DEDUP_REMOVED lines=11> */
.L_x_14623:
        /* <DEDUP_REMOVED lines=21> */
.L_x_14627:
[----:B------:R-:W-:Y:S05]  /*0af0*/  BSYNC B1 ;  /* 0x0000000000017941 */ /* 0x000fea0003800000 */
.L_x_14626:
[----:B------:R-:W-:Y:S01]  /*0b00*/  IMAD.SHL.U32 R2, R2, 0x100000, RZ ;  /* 0x0010000002027824 */ /* 0x000fe200078e00ff */
[----:B------:R-:W-:-:S04]  /*0b10*/  LEA R3, R0, 0x3b800000, 0x17 ;  /* 0x3b80000000037811 */ /* 0x000fc800078eb8ff */
[----:B------:R-:W-:-:S07]  /*0b20*/  LOP3.LUT R30, R3, R2, R30, 0xfe, !PT ;  /* 0x00000002031e7212 */ /* 0x000fce00078efe1e */
.L_x_14625:
[----:B------:R-:W-:Y:S05]  /*0b30*/  BSYNC B0 ;  /* 0x0000000000007941 */ /* 0x000fea0003800000 */
.L_x_14624:
[----:B------:R-:W1:Y:S01]  /*0b40*/  F2I.S64.TRUNC R30, R30 ;  /* 0x0000001e001e7311 */ /* 0x000e62000020d900 */
[----:B------:R-:W-:Y:S05]  /*0b50*/  BRA `(.L_x_14609) ;  /* 0x00000004000c7947 */ /* 0x000fea0003800000 */
.L_x_14622:
        /* <DEDUP_REMOVED lines=21> */
.L_x_14631:
[----:B------:R-:W-:Y:S05]  /*0cb0*/  BSYNC B1 ;  /* 0x0000000000017941 */ /* 0x000fea0003800000 */
.L_x_14630:
[----:B------:R-:W-:Y:S01]  /*0cc0*/  IMAD.SHL.U32 R2, R2, 0x200000, RZ ;  /* 0x0020000002027824 */ /* 0x000fe200078e00ff */
[----:B------:R-:W-:-:S04]  /*0cd0*/  LEA R3, R0, 0x37800000, 0x17 ;  /* 0x3780000000037811 */ /* 0x000fc800078eb8ff */
[----:B------:R-:W-:-:S07]  /*0ce0*/  LOP3.LUT R30, R3, R2, R30, 0xfe, !PT ;  /* 0x00000002031e7212 */ /* 0x000fce00078efe1e */
.L_x_14629:
[----:B------:R-:W-:Y:S05]  /*0cf0*/  BSYNC B0 ;  /* 0x0000000000007941 */ /* 0x000fea0003800000 */
.L_x_14628:
[----:B------:R-:W1:Y:S01]  /*0d00*/  F2I.S64.TRUNC R30, R30 ;  /* 0x0000001e001e7311 */ /* 0x000e62000020d900 */
[----:B------:R-:W-:Y:S05]  /*0d10*/  BRA `(.L_x_14609) ;  /* 0x00000000009c7947 */ /* 0x000fea0003800000 */
.L_x_14621:
        /* <DEDUP_REMOVED lines=14> */
.L_x_14635:
[----:B------:R-:W-:Y:S05]  /*0e00*/  BSYNC B0 ;  /* 0x0000000000007941 */ /* 0x000fea0003800000 */
.L_x_14634:
[----:B------:R-:W1:Y:S01]  /*0e10*/  F2I.S64.TRUNC R30, R30 ;  /* 0x0000001e001e7311 */ /* 0x000e62000020d900 */
[----:B------:R-:W-:Y:S05]  /*0e20*/  BRA `(.L_x_14609) ;  /* 0x0000000000587947 */ /* 0x000fea0003800000 */
.L_x_14608:
        /* <DEDUP_REMOVED lines=16> */
.L_x_14636:
[----:B------:R-:W-:Y:S01]  /*0f30*/  CS2R R30, SRZ ;  /* 0x00000000001e7805 */ /* 0x000fe2000001ff00 */
[----:B------:R-:W-:Y:S06]  /*0f40*/  BRA `(.L_x_14609) ;  /* 0x0000000000107947 */ /* 0x000fec0003800000 */
.L_x_14633:
[----:B------:R1:W5:Y:S01]  /*0f50*/  LDG.E.64 R30, desc[UR36][R2.64] ;  /* 0x00000024021e7981 */ /* 0x000362000c1e1b00 */
[----:B------:R-:W-:Y:S05]  /*0f60*/  BRA `(.L_x_14609) ;  /* 0x0000000000087947 */ /* 0x000fea0003800000 */
.L_x_14632:
[----:B------:R1:W5:Y:S01]  /*0f70*/  LDG.E R30, desc[UR36][R2.64] ;  /* 0x00000024021e7981 */ /* 0x000362000c1e1900 */
[----:B------:R-:W-:-:S07]  /*0f80*/  IMAD.MOV.U32 R31, RZ, RZ, RZ ;  /* 0x000000ffff1f7224 */ /* 0x000fce00078e00ff */
.L_x_14609:
[----:B-123--:R-:W1:Y:S01]  /*0f90*/  LDC.64 R2, c[0x0][0x240] ;  /* 0x00009000ff027b82 */ /* 0x00ee620000000a00 */
        /* <DEDUP_REMOVED lines=18> */
.L_x_14640:
[----:B------:R1:W5:Y:S01]  /*10c0*/  LDG.E.U8 R28, desc[UR36][R2.64] ;  /* 0x00000024021c7981 */ /* 0x000362000c1e1100 */
[----:B------:R-:W-:Y:S01]  /*10d0*/  IMAD.MOV.U32 R29, RZ, RZ, RZ ;  /* 0x000000ffff1d7224 */ /* 0x000fe200078e00ff */
[----:B------:R-:W-:Y:S06]  /*10e0*/  BRA `(.L_x_14642) ;  /* 0x0000000c00487947 */ /* 0x000fec0003800000 */
.L_x_14639:
        /* <DEDUP_REMOVED lines=8> */
.L_x_14644:
[----:B------:R-:W2:Y:S02]  /*1170*/  LDG.E R28, desc[UR36][R2.64] ;  /* 0x00000024021c7981 */ /* 0x000ea4000c1e1900 */
[----:B--2---:R-:W-:Y:S01]  /*1180*/  SHF.R.S32.HI R29, RZ, 0x1f, R28 ;  /* 0x0000001fff1d7819 */ /* 0x004fe2000001141c */
[----:B------:R-:W-:Y:S06]  /*1190*/  BRA `(.L_x_14642) ;  /* 0x0000000c001c7947 */ /* 0x000fec0003800000 */
.L_x_14643:
[----:B------:R-:W2:Y:S02]  /*11a0*/  LDG.E.S16 R28, desc[UR36][R2.64] ;  /* 0x00000024021c7981 */ /* 0x000ea4000c1e1700 */
[----:B--2---:R-:W-:Y:S01]  /*11b0*/  SHF.R.S32.HI R29, RZ, 0x1f, R28 ;  /* 0x0000001fff1d7819 */ /* 0x004fe2000001141c */
[----:B------:R-:W-:Y:S06]  /*11c0*/  BRA `(.L_x_14642) ;  /* 0x0000000c00107947 */ /* 0x000fec0003800000 */
.L_x_14638:
        /* <DEDUP_REMOVED lines=9> */
.L_x_14646:
[----:B------:R-:W2:Y:S02]  /*1260*/  LDG.E.U16 R2, desc[UR36][R2.64] ;  /* 0x0000002402027981 */ /* 0x000ea4000c1e1500 */
[----:B--2---:R-:W-:-:S06]  /*1270*/  HADD2.F32 R28, -RZ, R2.H0_H0 ;  /* 0x20000002ff1c7230 */ /* 0x004fcc0000004100 */
[----:B------:R-:W1:Y:S01]  /*1280*/  F2I.S64.TRUNC R28, R28 ;  /* 0x0000001c001c7311 */ /* 0x000e62000020d900 */
[----:B------:R-:W-:Y:S05]  /*1290*/  BRA `(.L_x_14642) ;  /* 0x0000000800dc7947 */ /* 0x000fea0003800000 */
.L_x_14645:
[----:B------:R-:W-:-:S13]  /*12a0*/  ISETP.NE.AND P0, PT, R0, 0x7, PT ;  /* 0x000000070000780c */ /* 0x000fda0003f05270 */
[----:B------:R-:W-:Y:S05]  /*12b0*/  @!P0 BRA `(.L_x_14647) ;  /* 0x00000000002c8947 */ /* 0x000fea0003800000 */
[----:B------:R-:W-:-:S13]  /*12c0*/  ISETP.NE.AND P0, PT, R0, 0x8, PT ;  /* 0x000000080000780c */ /* 0x000fda0003f05270 */
[----:B------:R-:W-:Y:S05]  /*12d0*/  @!P0 BRA `(.L_x_14648) ;  /* 0x0000000000148947 */ /* 0x000fea0003800000 */
[----:B------:R-:W-:-:S13]  /*12e0*/  ISETP.NE.AND P0, PT, R0, 0x9, PT ;  /* 0x000000090000780c */ /* 0x000fda0003f05270 */
[----:B------:R-:W-:Y:S05]  /*12f0*/  @P0 BRA `(.L_x_14641) ;  /* 0x00000008006c0947 */ /* 0x000fea0003800000 */
[----:B------:R-:W2:Y:S02]  /*1300*/  LDG.E R2, desc[UR36][R2.64] ;  /* 0x0000002402027981 */ /* 0x000ea4000c1e1900 */
[----:B--2---:R3:W4:Y:S01]  /*1310*/  F2I.S64.TRUNC R28, R2 ;  /* 0x00000002001c7311 */ /* 0x004722000020d900 */
[----:B------:R-:W-:Y:S05]  /*1320*/  BRA `(.L_x_14642) ;  /* 0x0000000800b87947 */ /* 0x000fea0003800000 */
.L_x_14648:
[----:B------:R-:W2:Y:S02]  /*1330*/  LDG.E.U16 R2, desc[UR36][R2.64] ;  /* 0x0000002402027981 */ /* 0x000ea4000c1e1500 */
[----:B--2---:R-:W-:-:S06]  /*1340*/  HADD2.F32 R28, -RZ, R2.H0_H0 ;  /* 0x20000002ff1c7230 */ /* 0x004fcc0000004100 */
[----:B------:R-:W1:Y:S01]  /*1350*/  F2I.S64.TRUNC R28, R28 ;  /* 0x0000001c001c7311 */ /* 0x000e62000020d900 */
[----:B------:R-:W-:Y:S05]  /*1360*/  BRA `(.L_x_14642) ;  /* 0x0000000800a87947 */ /* 0x000fea0003800000 */
.L_x_14647:
[----:B------:R-:W2:Y:S02]  /*1370*/  LDG.E.64 R2, desc[UR36][R2.64] ;  /* 0x0000002402027981 */ /* 0x000ea4000c1e1b00 */
[----:B--2---:R1:W2:Y:S01]  /*1380*/  F2I.S64.F64.TRUNC R28, R2 ;  /* 0x00000002001c7311 */ /* 0x0042a2000030d900 */
[----:B------:R-:W-:Y:S05]  /*1390*/  BRA `(.L_x_14642) ;  /* 0x00000008009c7947 */ /* 0x000fea0003800000 */
.L_x_14637:
        /* <DEDUP_REMOVED lines=13> */
.L_x_14651:
[----:B------:R-:W2:Y:S02]  /*1470*/  LDG.E.64 R2, desc[UR36][R2.64] ;  /* 0x0000002402027981 */ /* 0x000ea4000c1e1b00 */
[----:B--2---:R1:W2:Y:S01]  /*1480*/  F2I.S64.F64.TRUNC R28, R2 ;  /* 0x00000002001c7311 */ /* 0x0042a2000030d900 */
[----:B------:R-:W-:Y:S05]  /*1490*/  BRA `(.L_x_14642) ;  /* 0x00000008005c7947 */ /* 0x000fea0003800000 */
.L_x_14650:
        /* <DEDUP_REMOVED lines=27> */
.L_x_14653:
        /* <DEDUP_REMOVED lines=14> */
.L_x_14652:
[----:B------:R-:W2:Y:S02]  /*1730*/  LDG.E.U16 R28, desc[UR36][R2.64] ;  /* 0x00000024021c7981 */ /* 0x000ea4000c1e1500 */
[----:B--2---:R-:W-:-:S06]  /*1740*/  IMAD.U32 R28, R28, 0x10000, RZ ;  /* 0x000100001c1c7824 */ /* 0x004fcc00078e00ff */
[----:B------:R-:W1:Y:S01]  /*1750*/  F2I.S64.TRUNC R28, R28 ;  /* 0x0000001c001c7311 */ /* 0x000e62000020d900 */
[----:B------:R-:W-:Y:S05]  /*1760*/  BRA `(.L_x_14642) ;  /* 0x0000000400a87947 */ /* 0x000fea0003800000 */
.L_x_14649:
        /* <DEDUP_REMOVED lines=11> */
.L_x_14656:
        /* <DEDUP_REMOVED lines=21> */
.L_x_14660:
[----:B------:R-:W-:Y:S05]  /*1970*/  BSYNC B1 ;  /* 0x0000000000017941 */ /* 0x000fea0003800000 */
.L_x_14659:
[----:B------:R-:W-:Y:S01]  /*1980*/  IMAD.SHL.U32 R2, R2, 0x100000, RZ ;  /* 0x0010000002027824 */ /* 0x000fe200078e00ff */
[----:B------:R-:W-:-:S04]  /*1990*/  LEA R3, R0, 0x3b800000, 0x17 ;  /* 0x3b80000000037811 */ /* 0x000fc800078eb8ff */
[----:B------:R-:W-:-:S07]  /*19a0*/  LOP3.LUT R28, R3, R2, R28, 0xfe, !PT ;  /* 0x00000002031c7212 */ /* 0x000fce00078efe1c */
.L_x_14658:
[----:B------:R-:W-:Y:S05]  /*19b0*/  BSYNC B0 ;  /* 0x0000000000007941 */ /* 0x000fea0003800000 */
.L_x_14657:
[----:B------:R-:W1:Y:S01]  /*19c0*/  F2I.S64.TRUNC R28, R28 ;  /* 0x0000001c001c7311 */ /* 0x000e62000020d900 */
[----:B------:R-:W-:Y:S05]  /*19d0*/  BRA `(.L_x_14642) ;  /* 0x00000004000c7947 */ /* 0x000fea0003800000 */
.L_x_14655:
        /* <DEDUP_REMOVED lines=21> */
.L_x_14664:
[----:B------:R-:W-:Y:S05]  /*1b30*/  BSYNC B1 ;  /* 0x0000000000017941 */ /* 0x000fea0003800000 */
.L_x_14663:
[----:B------:R-:W-:Y:S01]  /*1b40*/  IMAD.SHL.U32 R2, R2, 0x200000, RZ ;  /* 0x0020000002027824 */ /* 0x000fe200078e00ff */
[----:B------:R-:W-:-:S04]  /*1b50*/  LEA R3, R0, 0x37800000, 0x17 ;  /* 0x3780000000037811 */ /* 0x000fc800078eb8ff */
[----:B------:R-:W-:-:S07]  /*1b60*/  LOP3.LUT R28, R3, R2, R28, 0xfe, !PT ;  /* 0x00000002031c7212 */ /* 0x000fce00078efe1c */
.L_x_14662:
[----:B------:R-:W-:Y:S05]  /*1b70*/  BSYNC B0 ;  /* 0x0000000000007941 */ /* 0x000fea0003800000 */
.L_x_14661:
[----:B------:R-:W1:Y:S01]  /*1b80*/  F2I.S64.TRUNC R28, R28 ;  /* 0x0000001c001c7311 */ /* 0x000e62000020d900 */
[----:B------:R-:W-:Y:S05]  /*1b90*/  BRA `(.L_x_14642) ;  /* 0x00000000009c7947 */ /* 0x000fea0003800000 */
.L_x_14654:
        /* <DEDUP_REMOVED lines=14> */
.L_x_14668:
[----:B------:R-:W-:Y:S05]  /*1c80*/  BSYNC B0 ;  /* 0x0000000000007941 */ /* 0x000fea0003800000 */
.L_x_14667:
[----:B------:R-:W1:Y:S01]  /*1c90*/  F2I.S64.TRUNC R28, R28 ;  /* 0x0000001c001c7311 */ /* 0x000e62000020d900 */
[----:B------:R-:W-:Y:S05]  /*1ca0*/  BRA `(.L_x_14642) ;  /* 0x0000000000587947 */ /* 0x000fea0003800000 */
.L_x_14641:
        /* <DEDUP_REMOVED lines=15> */
[----:B0-2--5:R-:W-:Y:S05]  /*1da0*/  CALL.ABS.NOINC R2 ;  /* 0x0000000002007343 */ /* 0x025fea0003c00000 */
.L_x_14669:
[----:B------:R-:W-:Y:S01]  /*1db0*/  CS2R R28, SRZ ;  /* 0x00000000001c7805 */ /* 0x000fe2000001ff00 */
[----:B------:R-:W-:Y:S06]  /*1dc0*/  BRA `(.L_x_14642) ;  /* 0x0000000000107947 */ /* 0x000fec0003800000 */
.L_x_14666:
[----:B------:R1:W5:Y:S01]  /*1dd0*/  LDG.E.64 R28, desc[UR36][R2.64] ;  /* 0x00000024021c7981 */ /* 0x000362000c1e1b00 */
[----:B------:R-:W-:Y:S05]  /*1de0*/  BRA `(.L_x_14642) ;  /* 0x0000000000087947 */ /* 0x000fea0003800000 */
.L_x_14665:
[----:B------:R1:W5:Y:S01]  /*1df0*/  LDG.E R28, desc[UR36][R2.64] ;  /* 0x00000024021c7981 */ /* 0x000362000c1e1900 */
[----:B------:R-:W-:-:S07]  /*1e00*/  IMAD.MOV.U32 R29, RZ, RZ, RZ ;  /* 0x000000ffff1d7224 */ /* 0x000fce00078e00ff */
.L_x_14642:
[----:B-123--:R-:W1:Y:S01]  /*1e10*/  LDC.64 R2, c[0x0][0x248] ;  /* 0x00009200ff027b82 */ /* 0x00ee620000000a00 */
        /* <DEDUP_REMOVED lines=18> */
.L_x_14673:
[----:B------:R0:W5:Y:S01]  /*1f40*/  LDG.E.U8 R38, desc[UR36][R2.64] ;  /* 0x0000002402267981 */ /* 0x000162000c1e1100 */
[----:B------:R-:W-:Y:S01]  /*1f50*/  IMAD.MOV.U32 R39, RZ, RZ, RZ ;  /* 0x000000ffff277224 */ /* 0x000fe200078e00ff */
[----:B------:R-:W-:Y:S06]  /*1f60*/  BRA `(.L_x_14675) ;  /* 0x0000000c00487947 */ /* 0x000fec0003800000 */
.L_x_14672:
        /* <DEDUP_REMOVED lines=8> */
.L_x_14677:
[----:B------:R-:W2:Y:S02]  /*1ff0*/  LDG.E R38, desc[UR36][R2.64] ;  /* 0x0000002402267981 */ /* 0x000ea4000c1e1900 */
[----:B--2---:R-:W-:Y:S01]  /*2000*/  SHF.R.S32.HI R39, RZ, 0x1f, R38 ;  /* 0x0000001fff277819 */ /* 0x004fe20000011426 */
[----:B------:R-:W-:Y:S06]  /*2010*/  BRA `(.L_x_14675) ;  /* 0x0000000c001c7947 */ /* 0x000fec0003800000 */
.L_x_14676:
[----:B------:R-:W2:Y:S02]  /*2020*/  LDG.E.S16 R38, desc[UR36][R2.64] ;  /* 0x0000002402267981 */ /* 0x000ea4000c1e1700 */
[----:B--2---:R-:W-:Y:S01]  /*2030*/  SHF.R.S32.HI R39, RZ, 0x1f, R38 ;  /* 0x0000001fff277819 */ /* 0x004fe20000011426 */
[----:B------:R-:W-:Y:S06]  /*2040*/  BRA `(.L_x_14675) ;  /* 0x0000000c00107947 */ /* 0x000fec0003800000 */
.L_x_14671:
        /* <DEDUP_REMOVED lines=9> */
.L_x_14679:
[----:B------:R-:W2:Y:S02]  /*20e0*/  LDG.E.U16 R2, desc[UR36][R2.64] ;  /* 0x0000002402027981 */ /* 0x000ea4000c1e1500 */
[----:B--2---:R-:W-:-:S06]  /*20f0*/  HADD2.F32 R38, -RZ, R2.H0_H0 ;  /* 0x20000002ff267230 */ /* 0x004fcc0000004100 */
[----:B------:R-:W0:Y:S01]  /*2100*/  F2I.S64.TRUNC R38, R38 ;  /* 0x0000002600267311 */ /* 0x000e22000020d900 */
[----:B------:R-:W-:Y:S05]  /*2110*/  BRA `(.L_x_14675) ;  /* 0x0000000800dc7947 */ /* 0x000fea0003800000 */
.L_x_14678:
        /* <DEDUP_REMOVED lines=9> */
.L_x_14681:
[----:B------:R-:W2:Y:S02]  /*21b0*/  LDG.E.U16 R2, desc[UR36][R2.64] ;  /* 0x0000002402027981 */ /* 0x000ea4000c1e1500 */
[----:B--2---:R-:W-:-:S06]  /*21c0*/  HADD2.F32 R38, -RZ, R2.H0_H0 ;  /* 0x20000002ff267230 */ /* 0x004fcc0000004100 */
[----:B------:R-:W3:Y:S01]  /*21d0*/  F2I.S64.TRUNC R38, R38 ;  /* 0x0000002600267311 */ /* 0x000ee2000020d900 */
[----:B------:R-:W-:Y:S05]  /*21e0*/  BRA `(.L_x_14675) ;  /* 0x0000000800a87947 */ /* 0x000fea0003800000 */
.L_x_14680:
[----:B------:R-:W2:Y:S02]  /*21f0*/  LDG.E.64 R2, desc[UR36][R2.64] ;  /* 0x0000002402027981 */ /* 0x000ea4000c1e1b00 */
[----:B--2---:R0:W1:Y:S01]  /*2200*/  F2I.S64.F64.TRUNC R38, R2 ;  /* 0x0000000200267311 */ /* 0x004062000030d900 */
[----:B------:R-:W-:Y:S05]  /*2210*/  BRA `(.L_x_14675) ;  /* 0x00000008009c7947 */ /* 0x000fea0003800000 */
.L_x_14670:
        /* <DEDUP_REMOVED lines=13> */
.L_x_14684:
[----:B------:R-:W2:Y:S02]  /*22f0*/  LDG.E.64 R2, desc[UR36][R2.64] ;  /* 0x0000002402027981 */ /* 0x000ea4000c1e1b00 */
[----:B--2---:R0:W1:Y:S01]  /*2300*/  F2I.S64.F64.TRUNC R38, R2 ;  /* 0x0000000200267311 */ /* 0x004062000030d900 */
[----:B------:R-:W-:Y:S05]  /*2310*/  BRA `(.L_x_14675) ;  /* 0x00000008005c7947 */ /* 0x000fea0003800000 */
.L_x_14683:
        /* <DEDUP_REMOVED lines=27> */
.L_x_14686:
        /* <DEDUP_REMOVED lines=14> */
.L_x_14685:
[----:B------:R-:W2:Y:S02]  /*25b0*/  LDG.E.U16 R38, desc[UR36][R2.64] ;  /* 0x0000002402267981 */ /* 0x000ea4000c1e1500 */
[----:B--2---:R-:W-:-:S06]  /*25c0*/  IMAD.U32 R38, R38, 0x10000, RZ ;  /* 0x0001000026267824 */ /* 0x004fcc00078e00ff */
[----:B------:R-:W0:Y:S01]  /*25d0*/  F2I.S64.TRUNC R38, R38 ;  /* 0x0000002600267311 */ /* 0x000e22000020d900 */
[----:B------:R-:W-:Y:S05]  /*25e0*/  BRA `(.L_x_14675) ;  /* 0x0000000400a87947 */ /* 0x000fea0003800000 */
.L_x_14682:
        /* <DEDUP_REMOVED lines=11> */
.L_x_14689:
        /* <DEDUP_REMOVED lines=21> */
.L_x_14693:
[----:B------:R-:W-:Y:S05]  /*27f0*/  BSYNC B1 ;  /* 0x0000000000017941 */ /* 0x000fea0003800000 */
.L_x_14692:
[----:B------:R-:W-:Y:S01]  /*2800*/  IMAD.SHL.U32 R2, R2, 0x100000, RZ ;  /* 0x0010000002027824 */ /* 0x000fe200078e00ff */
[----:B------:R-:W-:-:S04]  /*2810*/  LEA R3, R0, 0x3b800000, 0x17 ;  /* 0x3b80000000037811 */ /* 0x000fc800078eb8ff */
[----:B------:R-:W-:-:S07]  /*2820*/  LOP3.LUT R38, R3, R2, R38, 0xfe, !PT ;  /* 0x0000000203267212 */ /* 0x000fce00078efe26 */
.L_x_14691:
[----:B------:R-:W-:Y:S05]  /*2830*/  BSYNC B0 ;  /* 0x0000000000007941 */ /* 0x000fea0003800000 */
.L_x_14690:
[----:B------:R-:W0:Y:S01]  /*2840*/  F2I.S64.TRUNC R38, R38 ;  /* 0x0000002600267311 */ /* 0x000e22000020d900 */
[----:B------:R-:W-:Y:S05]  /*2850*/  BRA `(.L_x_14675) ;  /* 0x00000004000c7947 */ /* 0x000fea0003800000 */
.L_x_14688:
        /* <DEDUP_REMOVED lines=21> */
.L_x_14697:
[----:B------:R-:W-:Y:S05]  /*29b0*/  BSYNC B1 ;  /* 0x0000000000017941 */ /* 0x000fea0003800000 */
.L_x_14696:
[----:B------:R-:W-:Y:S01]  /*29c0*/  IMAD.SHL.U32 R2, R2, 0x200000, RZ ;  /* 0x0020000002027824 */ /* 0x000fe200078e00ff */
[----:B------:R-:W-:-:S04]  /*29d0*/  LEA R3, R0, 0x37800000, 0x17 ;  /* 0x3780000000037811 */ /* 0x000fc800078eb8ff */
[----:B------:R-:W-:-:S07]  /*29e0*/  LOP3.LUT R38, R3, R2, R38, 0xfe, !PT ;  /* 0x0000000203267212 */ /* 0x000fce00078efe26 */
.L_x_14695:
[----:B------:R-:W-:Y:S05]  /*29f0*/  BSYNC B0 ;  /* 0x0000000000007941 */ /* 0x000fea0003800000 */
.L_x_14694:
[----:B------:R-:W0:Y:S01]  /*2a00*/  F2I.S64.TRUNC R38, R38 ;  /* 0x0000002600267311 */ /* 0x000e22000020d900 */
[----:B------:R-:W-:Y:S05]  /*2a10*/  BRA `(.L_x_14675) ;  /* 0x00000000009c7947 */ /* 0x000fea0003800000 */
.L_x_14687:
        /* <DEDUP_REMOVED lines=14> */
.L_x_14701:
[----:B------:R-:W-:Y:S05]  /*2b00*/  BSYNC B0 ;  /* 0x0000000000007941 */ /* 0x000fea0003800000 */
.L_x_14700:
[----:B------:R-:W0:Y:S01]  /*2b10*/  F2I.S64.TRUNC R38, R38 ;  /* 0x0000002600267311 */ /* 0x000e22000020d900 */
[----:B------:R-:W-:Y:S05]  /*2b20*/  BRA `(.L_x_14675) ;  /* 0x0000000000587947 */ /* 0x000fea0003800000 */
.L_x_14674:
        /* <DEDUP_REMOVED lines=16> */
.L_x_14702:
[----:B------:R-:W-:Y:S01]  /*2c30*/  CS2R R38, SRZ ;  /* 0x0000000000267805 */ /* 0x000fe2000001ff00 */
[----:B------:R-:W-:Y:S06]  /*2c40*/  BRA `(.L_x_14675) ;  /* 0x0000000000107947 */ /* 0x000fec0003800000 */
.L_x_14699:
[----:B------:R0:W5:Y:S01]  /*2c50*/  LDG.E.64 R38, desc[UR36][R2.64] ;  /* 0x0000002402267981 */ /* 0x000162000c1e1b00 */
[----:B------:R-:W-:Y:S05]  /*2c60*/  BRA `(.L_x_14675) ;  /* 0x0000000000087947 */ /* 0x000fea0003800000 */
.L_x_14698:
[----:B------:R0:W5:Y:S01]  /*2c70*/  LDG.E R38, desc[UR36][R2.64] ;  /* 0x0000002402267981 */ /* 0x000162000c1e1900 */
[----:B------:R-:W-:-:S07]  /*2c80*/  IMAD.MOV.U32 R39, RZ, RZ, RZ ;  /* 0x000000ffff277224 */ /* 0x000fce00078e00ff */
.L_x_14675:
[----:B------:R-:W-:-:S07]  /*2c90*/  VIADD R42, R42, 0x80 ;  /* 0x000000802a2a7836 */ /* 0x000fce0000000000 */
.L_x_14603:
[----:B------:R-:W-:Y:S05]  /*2ca0*/  BSYNC B6 ;  /* 0x0000000000067941 */ /* 0x000fea0003800000 */
.L_x_14602:
[----:B------:R-:W-:Y:S01]  /*2cb0*/  ISETP.GE.AND P0, PT, R42, R43, PT ;  /* 0x0000002b2a00720c */ /* 0x000fe20003f06270 */
[----:B------:R-:W-:Y:S01]  /*2cc0*/  BSSY B6, `(.L_x_14703) ;  /* 0x00002be000067945 */ /* 0x000fe20003800000 */
[----:B------:R-:W-:Y:S02]  /*2cd0*/  CS2R R16, SRZ ;  /* 0x0000000000107805 */ /* 0x000fe4000001ff00 */
[----:B------:R-:W-:-:S09]  /*2ce0*/  CS2R R36, SRZ ;  /* 0x0000000000247805 */ /* 0x000fd2000001ff00 */
        /* <DEDUP_REMOVED lines=21> */
.L_x_14708:
[----:B------:R0:W5:Y:S01]  /*2e40*/  LDG.E.U8 R32, desc[UR36][R2.64] ;  /* 0x0000002402207981 */ /* 0x000162000c1e1100 */
[----:B------:R-:W-:Y:S01]  /*2e50*/  IMAD.MOV.U32 R33, RZ, RZ, RZ ;  /* 0x000000ffff217224 */ /* 0x000fe200078e00ff */
[----:B------:R-:W-:Y:S06]  /*2e60*/  BRA `(.L_x_14710) ;  /* 0x0000000c00487947 */ /* 0x000fec0003800000 */
.L_x_14707:
        /* <DEDUP_REMOVED lines=8> */
.L_x_14712:
[----:B------:R-:W2:Y:S02]  /*2ef0*/  LDG.E R32, desc[UR36][R2.64] ;  /* 0x0000002402207981 */ /* 0x000ea4000c1e1900 */
[----:B--2---:R-:W-:Y:S01]  /*2f00*/  SHF.R.S32.HI R33, RZ, 0x1f, R32 ;  /* 0x0000001fff217819 */ /* 0x004fe20000011420 */
[----:B------:R-:W-:Y:S06]  /*2f10*/  BRA `(.L_x_14710) ;  /* 0x0000000c001c7947 */ /* 0x000fec0003800000 */
.L_x_14711:
[----:B------:R-:W2:Y:S02]  /*2f20*/  LDG.E.S16 R32, desc[UR36][R2.64] ;  /* 0x0000002402207981 */ /* 0x000ea4000c1e1700 */
[----:B--2---:R-:W-:Y:S01]  /*2f30*/  SHF.R.S32.HI R33, RZ, 0x1f, R32 ;  /* 0x0000001fff217819 */ /* 0x004fe20000011420 */
[----:B------:R-:W-:Y:S06]  /*2f40*/  BRA `(.L_x_14710) ;  /* 0x0000000c00107947 */ /* 0x000fec0003800000 */
.L_x_14706:
        /* <DEDUP_REMOVED lines=9> */
.L_x_14714:
[----:B------:R-:W2:Y:S02]  /*2fe0*/  LDG.E.U16 R2, desc[UR36][R2.64] ;  /* 0x0000002402027981 */ /* 0x000ea4000c1e1500 */
[----:B--2---:R-:W-:-:S06]  /*2ff0*/  HADD2.F32 R32, -RZ, R2.H0_H0 ;  /* 0x20000002ff207230 */ /* 0x004fcc0000004100 */
[----:B------:R-:W0:Y:S01]  /*3000*/  F2I.S64.TRUNC R32, R32 ;  /* 0x0000002000207311 */ /* 0x000e22000020d900 */
[----:B------:R-:W-:Y:S05]  /*3010*/  BRA `(.L_x_14710) ;  /* 0x0000000800dc7947 */ /* 0x000fea0003800000 */
.L_x_14713:
        /* <DEDUP_REMOVED lines=9> */
.L_x_14716:
[----:B------:R-:W2:Y:S02]  /*30b0*/  LDG.E.U16 R2, desc[UR36][R2.64] ;  /* 0x0000002402027981 */ /* 0x000ea4000c1e1500 */
[----:B--2---:R-:W-:-:S06]  /*30c0*/  HADD2.F32 R32, -RZ, R2.H0_H0 ;  /* 0x20000002ff207230 */ /* 0x004fcc0000004100 */
[----:B------:R-:W0:Y:S01]  /*30d0*/  F2I.S64.TRUNC R32, R32 ;  /* 0x0000002000207311 */ /* 0x000e22000020d900 */
[----:B------:R-:W-:Y:S05]  /*30e0*/  BRA `(.L_x_14710) ;  /* 0x0000000800a87947 */ /* 0x000fea0003800000 */
.L_x_14715:
[----:B------:R-:W2:Y:S02]  /*30f0*/  LDG.E.64 R2, desc[UR36][R2.64] ;  /* 0x0000002402027981 */ /* 0x000ea4000c1e1b00 */
[----:B--2---:R0:W1:Y:S01]  /*3100*/  F2I.S64.F64.TRUNC R32, R2 ;  /* 0x0000000200207311 */ /* 0x004062000030d900 */
[----:B------:R-:W-:Y:S05]  /*3110*/  BRA `(.L_x_14710) ;  /* 0x00000008009c7947 */ /* 0x000fea0003800000 */
.L_x_14705:
        /* <DEDUP_REMOVED lines=13> */
.L_x_14719:
[----:B------:R-:W2:Y:S02]  /*31f0*/  LDG.E.64 R2, desc[UR36][R2.64] ;  /* 0x0000002402027981 */ /* 0x000ea4000c1e1b00 */
[----:B--2---:R0:W1:Y:S01]  /*3200*/  F2I.S64.F64.TRUNC R32, R2 ;  /* 0x0000000200207311 */ /* 0x004062000030d900 */
[----:B------:R-:W-:Y:S05]  /*3210*/  BRA `(.L_x_14710) ;  /* 0x00000008005c7947 */ /* 0x000fea0003800000 */
.L_x_14718:
        /* <DEDUP_REMOVED lines=27> */
.L_x_14721:
        /* <DEDUP_REMOVED lines=14> */
.L_x_14720:
[----:B------:R-:W2:Y:S02]  /*34b0*/  LDG.E.U16 R32, desc[UR36][R2.64] ;  /* 0x0000002402207981 */ /* 0x000ea4000c1e1500 */
[----:B--2---:R-:W-:-:S06]  /*34c0*/  IMAD.U32 R32, R32, 0x10000, RZ ;  /* 0x0001000020207824 */ /* 0x004fcc00078e00ff */
[----:B------:R-:W0:Y:S01]  /*34d0*/  F2I.S64.TRUNC R32, R32 ;  /* 0x0000002000207311 */ /* 0x000e22000020d900 */
[----:B------:R-:W-:Y:S05]  /*34e0*/  BRA `(.L_x_14710) ;  /* 0x0000000400a87947 */ /* 0x000fea0003800000 */
.L_x_14717:
        /* <DEDUP_REMOVED lines=11> */
.L_x_14724:
        /* <DEDUP_REMOVED lines=21> */
.L_x_14728:
[----:B------:R-:W-:Y:S05]  /*36f0*/  BSYNC B1 ;  /* 0x0000000000017941 */ /* 0x000fea0003800000 */
.L_x_14727:
[----:B------:R-:W-:Y:S01]  /*3700*/  IMAD.SHL.U32 R2, R2, 0x100000, RZ ;  /* 0x0010000002027824 */ /* 0x000fe200078e00ff */
[----:B------:R-:W-:-:S04]  /*3710*/  LEA R3, R0, 0x3b800000, 0x17 ;  /* 0x3b80000000037811 */ /* 0x000fc800078eb8ff */
[----:B------:R-:W-:-:S07]  /*3720*/  LOP3.LUT R32, R3, R2, R32, 0xfe, !PT ;  /* 0x0000000203207212 */ /* 0x000fce00078efe20 */
.L_x_14726:
[----:B------:R-:W-:Y:S05]  /*3730*/  BSYNC B0 ;  /* 0x0000000000007941 */ /* 0x000fea0003800000 */
.L_x_14725:
[----:B------:R-:W1:Y:S01]  /*3740*/  F2I.S64.TRUNC R32, R32 ;  /* 0x0000002000207311 */ /* 0x000e62000020d900 */
[----:B------:R-:W-:Y:S05]  /*3750*/  BRA `(.L_x_14710) ;  /* 0x00000004000c7947 */ /* 0x000fea0003800000 */
.L_x_14723:
        /* <DEDUP_REMOVED lines=21> */
.L_x_14732:
[----:B------:R-:W-:Y:S05]  /*38b0*/  BSYNC B1 ;  /* 0x0000000000017941 */ /* 0x000fea0003800000 */
.L_x_14731:
[----:B------:R-:W-:Y:S01]  /*38c0*/  IMAD.SHL.U32 R2, R2, 0x200000, RZ ;  /* 0x0020000002027824 */ /* 0x000fe200078e00ff */
[----:B------:R-:W-:-:S04]  /*38d0*/  LEA R3, R0, 0x37800000, 0x17 ;  /* 0x3780000000037811 */ /* 0x000fc800078eb8ff */
[----:B------:R-:W-:-:S07]  /*38e0*/  LOP3.LUT R32, R3, R2, R32, 0xfe, !PT ;  /* 0x0000000203207212 */ /* 0x000fce00078efe20 */
.L_x_14730:
[----:B------:R-:W-:Y:S05]  /*38f0*/  BSYNC B0 ;  /* 0x0000000000007941 */ /* 0x000fea0003800000 */
.L_x_14729:
[----:B------:R-:W0:Y:S01]  /*3900*/  F2I.S64.TRUNC R32, R32 ;  /* 0x0000002000207311 */ /* 0x000e22000020d900 */
[----:B------:R-:W-:Y:S05]  /*3910*/  BRA `(.L_x_14710) ;  /* 0x00000000009c7947 */ /* 0x000fea0003800000 */
.L_x_14722:
        /* <DEDUP_REMOVED lines=14> */
.L_x_14736:
[----:B------:R-:W-:Y:S05]  /*3a00*/  BSYNC B0 ;  /* 0x0000000000007941 */ /* 0x000fea0003800000 */
.L_x_14735:
[----:B------:R-:W0:Y:S01]  /*3a10*/  F2I.S64.TRUNC R32, R32 ;  /* 0x0000002000207311 */ /* 0x000e22000020d900 */
[----:B------:R-:W-:Y:S05]  /*3a20*/  BRA `(.L_x_14710) ;  /* 0x0000000000587947 */ /* 0x000fea0003800000 */
.L_x_14709:
        /* <DEDUP_REMOVED lines=16> */
.L_x_14737:
[----:B------:R-:W-:Y:S01]  /*3b30*/  CS2R R32, SRZ ;  /* 0x0000000000207805 */ /* 0x000fe2000001ff00 */
[----:B------:R-:W-:Y:S06]  /*3b40*/  BRA `(.L_x_14710) ;  /* 0x0000000000107947 */ /* 0x000fec0003800000 */
.L_x_14734:
[----:B------:R0:W5:Y:S01]  /*3b50*/  LDG.E.64 R32, desc[UR36][R2.64] ;  /* 0x0000002402207981 */ /* 0x000162000c1e1b00 */
[----:B------:R-:W-:Y:S05]  /*3b60*/  BRA `(.L_x_14710) ;  /* 0x0000000000087947 */ /* 0x000fea0003800000 */
.L_x_14733:
[----:B------:R0:W5:Y:S01]  /*3b70*/  LDG.E R32, desc[UR36][R2.64] ;  /* 0x0000002402207981 */ /* 0x000162000c1e1900 */
[----:B------:R-:W-:-:S07]  /*3b80*/  IMAD.MOV.U32 R33, RZ, RZ, RZ ;  /* 0x000000ffff217224 */ /* 0x000fce00078e00ff */
.L_x_14710:
        /* <DEDUP_REMOVED lines=19> */
.L_x_14741:
[----:B------:R0:W5:Y:S01]  /*3cc0*/  LDG.E.U8 R16, desc[UR36][R2.64] ;  /* 0x0000002402107981 */ /* 0x000162000c1e1100 */
[----:B------:R-:W-:Y:S01]  /*3cd0*/  IMAD.MOV.U32 R17, RZ, RZ, RZ ;  /* 0x000000ffff117224 */ /* 0x000fe200078e00ff */
[----:B------:R-:W-:Y:S06]  /*3ce0*/  BRA `(.L_x_14743) ;  /* 0x0000000c00487947 */ /* 0x000fec0003800000 */
.L_x_14740:
        /* <DEDUP_REMOVED lines=8> */
.L_x_14745:
[----:B------:R-:W4:Y:S02]  /*3d70*/  LDG.E R16, desc[UR36][R2.64] ;  /* 0x0000002402107981 */ /* 0x000f24000c1e1900 */
[----:B----4-:R-:W-:Y:S01]  /*3d80*/  SHF.R.S32.HI R17, RZ, 0x1f, R16 ;  /* 0x0000001fff117819 */ /* 0x010fe20000011410 */
[----:B------:R-:W-:Y:S06]  /*3d90*/  BRA `(.L_x_14743) ;  /* 0x0000000c001c7947 */ /* 0x000fec0003800000 */
.L_x_14744:
[----:B------:R-:W4:Y:S02]  /*3da0*/  LDG.E.S16 R16, desc[UR36][R2.64] ;  /* 0x0000002402107981 */ /* 0x000f24000c1e1700 */
[----:B----4-:R-:W-:Y:S01]  /*3db0*/  SHF.R.S32.HI R17, RZ, 0x1f, R16 ;  /* 0x0000001fff117819 */ /* 0x010fe20000011410 */
[----:B------:R-:W-:Y:S06]  /*3dc0*/  BRA `(.L_x_14743) ;  /* 0x0000000c00107947 */ /* 0x000fec0003800000 */
.L_x_14739:
[----:B------:R-:W-:-:S13]  /*3dd0*/  ISETP.GT.AND P0, PT, R0, 0x6, PT ;  /* 0x000000060000780c */ /* 0x000fda0003f04270 */
[----:B------:R-:W-:Y:S05]  /*3de0*/  @P0 BRA `(.L_x_14746) ;  /* 0x00000000002c0947 */ /* 0x000fea0003800000 */
[----:B------:R-:W-:-:S13]  /*3df0*/  ISETP.NE.AND P0, PT, R0, 0x5, PT ;  /* 0x000000050000780c */ /* 0x000fda0003f05270 */
[----:B------:R-:W-:Y:S05]  /*3e00*/  @!P0 BRA `(.L_x_14747) ;  /* 0x0000000000148947 */ /* 0x000fea0003800000 */
[----:B------:R-:W-:-:S13]  /*3e10*/  ISETP.NE.AND P0, PT, R0, 0x6, PT ;  /* 0x000000060000780c */ /* 0x000fda0003f05270 */
[----:B------:R-:W-:Y:S05]  /*3e20*/  @P0 BRA `(.L_x_14742) ;  /* 0x0000000800a00947 */ /* 0x000fea0003800000 */
[----:B------:R-:W4:Y:S02]  /*3e30*/  LDG.E R2, desc[UR36][R2.64] ;  /* 0x0000002402027981 */ /* 0x000f24000c1e1900 */
[----:B----4-:R0:W4:Y:S01]  /*3e40*/  F2I.S64.TRUNC R16, R2 ;  /* 0x0000000200107311 */ /* 0x010122000020d900 */
[----:B------:R-:W-:Y:S05]  /*3e50*/  BRA `(.L_x_14743) ;  /* 0x0000000800ec7947 */ /* 0x000fea0003800000 */
.L_x_14747:
[----:B------:R-:W4:Y:S02]  /*3e60*/  LDG.E.U16 R2, desc[UR36][R2.64] ;  /* 0x0000002402027981 */ /* 0x000f24000c1e1500 */
[----:B----4-:R-:W-:-:S06]  /*3e70*/  HADD2.F32 R16, -RZ, R2.H0_H0 ;  /* 0x20000002ff107230 */ /* 0x010fcc0000004100 */
[----:B------:R-:W0:Y:S01]  /*3e80*/  F2I.S64.TRUNC R16, R16 ;  /* 0x0000001000107311 */ /* 0x000e22000020d900 */
[----:B------:R-:W-:Y:S05]  /*3e90*/  BRA `(.L_x_14743) ;  /* 0x0000000800dc7947 */ /* 0x000fea0003800000 */
.L_x_14746:
[----:B------:R-:W-:-:S13]  /*3ea0*/  ISETP.NE.AND P0, PT, R0, 0x7, PT ;  /* 0x000000070000780c */ /* 0x000fda0003f05270 */
[----:B------:R-:W-:Y:S05]  /*3eb0*/  @!P0 BRA `(.L_x_14748) ;  /* 0x00000000002c8947 */ /* 0x000fea0003800000 */
[----:B------:R-:W-:-:S13]  /*3ec0*/  ISETP.NE.AND P0, PT, R0, 0x8, PT ;  /* 0x000000080000780c */ /* 0x000fda0003f05270 */
[----:B------:R-:W-:Y:S05]  /*3ed0*/  @!P0 BRA `(.L_x_14749) ;  /* 0x0000000000148947 */ /* 0x000fea0003800000 */
[----:B------:R-:W-:-:S13]  /*3ee0*/  ISETP.NE.AND P0, PT, R0, 0x9, PT ;  /* 0x000000090000780c */ /* 0x000fda0003f05270 */
[----:B------:R-:W-:Y:S05]  /*3ef0*/  @P0 BRA `(.L_x_14742) ;  /* 0x00000008006c0947 */ /* 0x000fea0003800000 */
[----:B------:R-:W4:Y:S02]  /*3f00*/  LDG.E R2, desc[UR36][R2.64] ;  /* 0x0000002402027981 */ /* 0x000f24000c1e1900 */
[----:B----4-:R0:W4:Y:S01]  /*3f10*/  F2I.S64.TRUNC R16, R2 ;  /* 0x0000000200107311 */ /* 0x010122000020d900 */
[----:B------:R-:W-:Y:S05]  /*3f20*/  BRA `(.L_x_14743) ;  /* 0x0000000800b87947 */ /* 0x000fea0003800000 */
.L_x_14749:
[----:B------:R-:W4:Y:S02]  /*3f30*/  LDG.E.U16 R2, desc[UR36][R2.64] ;  /* 0x0000002402027981 */ /* 0x000f24000c1e1500 */
[----:B----4-:R-:W-:-:S06]  /*3f40*/  HADD2.F32 R16, -RZ, R2.H0_H0 ;  /* 0x20000002ff107230 */ /* 0x010fcc0000004100 */
[----:B------:R-:W0:Y:S01]  /*3f50*/  F2I.S64.TRUNC R16, R16 ;  /* 0x0000001000107311 */ /* 0x000e22000020d900 */
[----:B------:R-:W-:Y:S05]  /*3f60*/  BRA `(.L_x_14743) ;  /* 0x0000000800a87947 */ /* 0x000fea0003800000 */
.L_x_14748:
[----:B------:R-:W4:Y:S02]  /*3f70*/  LDG.E.64 R2, desc[UR36][R2.64] ;  /* 0x0000002402027981 */ /* 0x000f24000c1e1b00 */
[----:B----4-:R0:W4:Y:S01]  /*3f80*/  F2I.S64.F64.TRUNC R16, R2 ;  /* 0x0000000200107311 */ /* 0x010122000030d900 */
[----:B------:R-:W-:Y:S05]  /*3f90*/  BRA `(.L_x_14743) ;  /* 0x00000008009c7947 */ /* 0x000fea0003800000 */
.L_x_14738:
        /* <DEDUP_REMOVED lines=13> */
.L_x_14752:
[----:B------:R-:W4:Y:S02]  /*4070*/  LDG.E.64 R2, desc[UR36][R2.64] ;  /* 0x0000002402027981 */ /* 0x000f24000c1e1b00 */
[----:B----4-:R0:W4:Y:S01]  /*4080*/  F2I.S64.F64.TRUNC R16, R2 ;  /* 0x0000000200107311 */ /* 0x010122000030d900 */
[----:B------:R-:W-:Y:S05]  /*4090*/  BRA `(.L_x_14743) ;  /* 0x00000008005c7947 */ /* 0x000fea0003800000 */
.L_x_14751:
        /* <DEDUP_REMOVED lines=25> */
[----:B------:R4:W0:Y:S01]  /*4230*/  F2I.S64.TRUNC R16, R5 ;  /* 0x0000000500107311 */ /* 0x000822000020d900 */
[----:B------:R-:W-:Y:S05]  /*4240*/  BRA `(.L_x_14743) ;  /* 0x0000000400f07947 */ /* 0x000fea0003800000 */
.L_x_14754:
        /* <DEDUP_REMOVED lines=12> */
[----:B------:R0:W4:Y:S01]  /*4310*/  F2I.S64.TRUNC R16, R4 ;  /* 0x0000000400107311 */ /* 0x000122000020d900 */
[----:B------:R-:W-:Y:S05]  /*4320*/  BRA `(.L_x_14743) ;  /* 0x0000000400b87947 */ /* 0x000fea0003800000 */
.L_x_14753:
[----:B------:R-:W4:Y:S02]  /*4330*/  LDG.E.U16 R16, desc[UR36][R2.64] ;  /* 0x0000002402107981 */ /* 0x000f24000c1e1500 */
[----:B----4-:R-:W-:-:S06]  /*4340*/  IMAD.U32 R16, R16, 0x10000, RZ ;  /* 0x0001000010107824 */ /* 0x010fcc00078e00ff */
[----:B------:R-:W0:Y:S01]  /*4350*/  F2I.S64.TRUNC R16, R16 ;  /* 0x0000001000107311 */ /* 0x000e22000020d900 */
[----:B------:R-:W-:Y:S05]  /*4360*/  BRA `(.L_x_14743) ;  /* 0x0000000400a87947 */ /* 0x000fea0003800000 */
.L_x_14750:
        /* <DEDUP_REMOVED lines=11> */
.L_x_14757:
        /* <DEDUP_REMOVED lines=21> */
.L_x_14761:
[----:B------:R-:W-:Y:S05]  /*4570*/  BSYNC B1 ;  /* 0x0000000000017941 */ /* 0x000fea0003800000 */
.L_x_14760:
[----:B------:R-:W-:Y:S01]  /*4580*/  IMAD.SHL.U32 R2, R2, 0x100000, RZ ;  /* 0x0010000002027824 */ /* 0x000fe200078e00ff */
[----:B------:R-:W-:-:S04]  /*4590*/  LEA R3, R0, 0x3b800000, 0x17 ;  /* 0x3b80000000037811 */ /* 0x000fc800078eb8ff */
[----:B------:R-:W-:-:S07]  /*45a0*/  LOP3.LUT R16, R3, R2, R16, 0xfe, !PT ;  /* 0x0000000203107212 */ /* 0x000fce00078efe10 */
.L_x_14759:
[----:B------:R-:W-:Y:S05]  /*45b0*/  BSYNC B0 ;  /* 0x0000000000007941 */ /* 0x000fea0003800000 */
.L_x_14758:
[----:B------:R-:W0:Y:S01]  /*45c0*/  F2I.S64.TRUNC R16, R16 ;  /* 0x0000001000107311 */ /* 0x000e22000020d900 */
[----:B------:R-:W-:Y:S05]  /*45d0*/  BRA `(.L_x_14743) ;  /* 0x00000004000c7947 */ /* 0x000fea0003800000 */
.L_x_14756:
        /* <DEDUP_REMOVED lines=21> */
.L_x_14765:
[----:B------:R-:W-:Y:S05]  /*4730*/  BSYNC B1 ;  /* 0x0000000000017941 */ /* 0x000fea0003800000 */
.L_x_14764:
[----:B------:R-:W-:Y:S01]  /*4740*/  IMAD.SHL.U32 R2, R2, 0x200000, RZ ;  /* 0x0020000002027824 */ /* 0x000fe200078e00ff */
[----:B------:R-:W-:-:S04]  /*4750*/  LEA R3, R0, 0x37800000, 0x17 ;  /* 0x3780000000037811 */ /* 0x000fc800078eb8ff */
[----:B------:R-:W-:-:S07]  /*4760*/  LOP3.LUT R16, R3, R2, R16, 0xfe, !PT ;  /* 0x0000000203107212 */ /* 0x000fce00078efe10 */
.L_x_14763:
[----:B------:R-:W-:Y:S05]  /*4770*/  BSYNC B0 ;  /* 0x0000000000007941 */ /* 0x000fea0003800000 */
.L_x_14762:
[----:B------:R-:W0:Y:S01]  /*4780*/  F2I.S64.TRUNC R16, R16 ;  /* 0x0000001000107311 */ /* 0x000e22000020d900 */
[----:B------:R-:W-:Y:S05]  /*4790*/  BRA `(.L_x_14743) ;  /* 0x00000000009c7947 */ /* 0x000fea0003800000 */
.L_x_14755:
        /* <DEDUP_REMOVED lines=14> */
.L_x_14769:
[----:B------:R-:W-:Y:S05]  /*4880*/  BSYNC B0 ;  /* 0x0000000000007941 */ /* 0x000fea0003800000 */
.L_x_14768:
[----:B------:R-:W0:Y:S01]  /*4890*/  F2I.S64.TRUNC R16, R16 ;  /* 0x0000001000107311 */ /* 0x000e22000020d900 */
[----:B------:R-:W-:Y:S05]  /*48a0*/  BRA `(.L_x_14743) ;  /* 0x0000000000587947 */ /* 0x000fea0003800000 */
.L_x_14742:
        /* <DEDUP_REMOVED lines=16> */
.L_x_14770:
[----:B------:R-:W-:Y:S01]  /*49b0*/  CS2R R16, SRZ ;  /* 0x0000000000107805 */ /* 0x000fe2000001ff00 */
[----:B------:R-:W-:Y:S06]  /*49c0*/  BRA `(.L_x_14743) ;  /* 0x0000000000107947 */ /* 0x000fec0003800000 */
.L_x_14767:
[----:B------:R0:W5:Y:S01]  /*49d0*/  LDG.E.64 R16, desc[UR36][R2.64] ;  /* 0x0000002402107981 */ /* 0x000162000c1e1b00 */
[----:B------:R-:W-:Y:S05]  /*49e0*/  BRA `(.L_x_14743) ;  /* 0x0000000000087947 */ /* 0x000fea0003800000 */
.L_x_14766:
[----:B------:R0:W5:Y:S01]  /*49f0*/  LDG.E R16, desc[UR36][R2.64] ;  /* 0x0000002402107981 */ /* 0x000162000c1e1900 */
[----:B------:R-:W-:-:S07]  /*4a00*/  IMAD.MOV.U32 R17, RZ, RZ, RZ ;  /* 0x000000ffff117224 */ /* 0x000fce00078e00ff */
.L_x_14743:
[----:B0-----:R-:W0:Y:S01]  /*4a10*/  LDC.64 R2, c[0x0][0x248] ;  /* 0x00009200ff027b82 */ /* 0x001e220000000a00 */
[----:B------:R-:W-:Y:S01]  /*4a20*/  PRMT R0, R25, 0x9910, RZ ;  /* 0x0000991019007816 */ /* 0x000fe200000000ff */
[----:B------:R-:W-:Y:S02]  /*4a30*/  ULDC UR4, c[0x0][0x260] ;  /* 0x0000980000047ab9 */ /* 0x000fe40000000800 */
[----:B----4-:R-:W-:Y:S01]  /*4a40*/  IMAD R5, R18, UR4, RZ ;  /* 0x0000000412057c24 */ /* 0x010fe2000f8e02ff */
        /* <DEDUP_REMOVED lines=15> */
.L_x_14774:
[----:B------:R0:W5:Y:S01]  /*4b40*/  LDG.E.U8 R36, desc[UR36][R2.64] ;  /* 0x0000002402247981 */ /* 0x000162000c1e1100 */
[----:B------:R-:W-:Y:S01]  /*4b50*/  IMAD.MOV.U32 R37, RZ, RZ, RZ ;  /* 0x000000ffff257224 */ /* 0x000fe200078e00ff */
[----:B------:R-:W-:Y:S06]  /*4b60*/  BRA `(.L_x_14776) ;  /* 0x0000000c00487947 */ /* 0x000fec0003800000 */
.L_x_14773:
        /* <DEDUP_REMOVED lines=8> */
.L_x_14778:
[----:B------:R-:W4:Y:S02]  /*4bf0*/  LDG.E R36, desc[UR36][R2.64] ;  /* 0x0000002402247981 */ /* 0x000f24000c1e1900 */
[----:B----4-:R-:W-:Y:S01]  /*4c00*/  SHF.R.S32.HI R37, RZ, 0x1f, R36 ;  /* 0x0000001fff257819 */ /* 0x010fe20000011424 */
[----:B------:R-:W-:Y:S06]  /*4c10*/  BRA `(.L_x_14776) ;  /* 0x0000000c001c7947 */ /* 0x000fec0003800000 */
.L_x_14777:
[----:B------:R-:W4:Y:S02]  /*4c20*/  LDG.E.S16 R36, desc[UR36][R2.64] ;  /* 0x0000002402247981 */ /* 0x000f24000c1e1700 */
[----:B----4-:R-:W-:Y:S01]  /*4c30*/  SHF.R.S32.HI R37, RZ, 0x1f, R36 ;  /* 0x0000001fff257819 */ /* 0x010fe20000011424 */
[----:B------:R-:W-:Y:S06]  /*4c40*/  BRA `(.L_x_14776) ;  /* 0x0000000c00107947 */ /* 0x000fec0003800000 */
.L_x_14772:
        /* <DEDUP_REMOVED lines=9> */
.L_x_14780:
[----:B------:R-:W4:Y:S02]  /*4ce0*/  LDG.E.U16 R2, desc[UR36][R2.64] ;  /* 0x0000002402027981 */ /* 0x000f24000c1e1500 */
[----:B----4-:R-:W-:-:S06]  /*4cf0*/  HADD2.F32 R36, -RZ, R2.H0_H0 ;  /* 0x20000002ff247230 */ /* 0x010fcc0000004100 */
[----:B------:R-:W0:Y:S01]  /*4d00*/  F2I.S64.TRUNC R36, R36 ;  /* 0x0000002400247311 */ /* 0x000e22000020d900 */
[----:B------:R-:W-:Y:S05]  /*4d10*/  BRA `(.L_x_14776) ;  /* 0x0000000800dc7947 */ /* 0x000fea0003800000 */
.L_x_14779:
        /* <DEDUP_REMOVED lines=9> */
.L_x_14782:
[----:B------:R-:W4:Y:S02]  /*4db0*/  LDG.E.U16 R2, desc[UR36][R2.64] ;  /* 0x0000002402027981 */ /* 0x000f24000c1e1500 */
[----:B----4-:R-:W-:-:S06]  /*4dc0*/  HADD2.F32 R36, -RZ, R2.H0_H0 ;  /* 0x20000002ff247230 */ /* 0x010fcc0000004100 */
[----:B------:R-:W0:Y:S01]  /*4dd0*/  F2I.S64.TRUNC R36, R36 ;  /* 0x0000002400247311 */ /* 0x000e22000020d900 */
[----:B------:R-:W-:Y:S05]  /*4de0*/  BRA `(.L_x_14776) ;  /* 0x0000000800a87947 */ /* 0x000fea0003800000 */
.L_x_14781:
[----:B------:R-:W4:Y:S02]  /*4df0*/  LDG.E.64 R2, desc[UR36][R2.64] ;  /* 0x0000002402027981 */ /* 0x000f24000c1e1b00 */
[----:B----4-:R0:W4:Y:S01]  /*4e00*/  F2I.S64.F64.TRUNC R36, R2 ;  /* 0x0000000200247311 */ /* 0x010122000030d900 */
[----:B------:R-:W-:Y:S05]  /*4e10*/  BRA `(.L_x_14776) ;  /* 0x00000008009c7947 */ /* 0x000fea0003800000 */
.L_x_14771:
        /* <DEDUP_REMOVED lines=13> */
.L_x_14785:
[----:B------:R-:W4:Y:S02]  /*4ef0*/  LDG.E.64 R2, desc[UR36][R2.64] ;  /* 0x0000002402027981 */ /* 0x000f24000c1e1b00 */
[----:B----4-:R0:W4:Y:S01]  /*4f00*/  F2I.S64.F64.TRUNC R36, R2 ;  /* 0x0000000200247311 */ /* 0x010122000030d900 */
[----:B------:R-:W-:Y:S05]  /*4f10*/  BRA `(.L_x_14776) ;  /* 0x00000008005c7947 */ /* 0x000fea0003800000 */
.L_x_14784:
        /* <DEDUP_REMOVED lines=25> */
[----:B------:R0:W4:Y:S01]  /*50b0*/  F2I.S64.TRUNC R36, R5 ;  /* 0x0000000500247311 */ /* 0x000122000020d900 */
[----:B------:R-:W-:Y:S05]  /*50c0*/  BRA `(.L_x_14776) ;  /* 0x0000000400f07947 */ /* 0x000fea0003800000 */
.L_x_14787:
        /* <DEDUP_REMOVED lines=14> */
.L_x_14786:
[----:B------:R-:W4:Y:S02]  /*51b0*/  LDG.E.U16 R36, desc[UR36][R2.64] ;  /* 0x0000002402247981 */ /* 0x000f24000c1e1500 */
[----:B----4-:R-:W-:-:S06]  /*51c0*/  IMAD.U32 R36, R36, 0x10000, RZ ;  /* 0x0001000024247824 */ /* 0x010fcc00078e00ff */
[----:B------:R-:W0:Y:S01]  /*51d0*/  F2I.S64.TRUNC R36, R36 ;  /* 0x0000002400247311 */ /* 0x000e22000020d900 */
[----:B------:R-:W-:Y:S05]  /*51e0*/  BRA `(.L_x_14776) ;  /* 0x0000000400a87947 */ /* 0x000fea0003800000 */
.L_x_14783:
        /* <DEDUP_REMOVED lines=11> */
.L_x_14790:
        /* <DEDUP_REMOVED lines=21> */
.L_x_14794:
[----:B------:R-:W-:Y:S05]  /*53f0*/  BSYNC B1 ;  /* 0x0000000000017941 */ /* 0x000fea0003800000 */
.L_x_14793:
[----:B------:R-:W-:Y:S01]  /*5400*/  IMAD.SHL.U32 R2, R2, 0x100000, RZ ;  /* 0x0010000002027824 */ /* 0x000fe200078e00ff */
[----:B------:R-:W-:-:S04]  /*5410*/  LEA R3, R0, 0x3b800000, 0x17 ;  /* 0x3b80000000037811 */ /* 0x000fc800078eb8ff */
[----:B------:R-:W-:-:S07]  /*5420*/  LOP3.LUT R36, R3, R2, R36, 0xfe, !PT ;  /* 0x0000000203247212 */ /* 0x000fce00078efe24 */
.L_x_14792:
[----:B------:R-:W-:Y:S05]  /*5430*/  BSYNC B0 ;  /* 0x0000000000007941 */ /* 0x000fea0003800000 */
.L_x_14791:
[----:B------:R-:W0:Y:S01]  /*5440*/  F2I.S64.TRUNC R36, R36 ;  /* 0x0000002400247311 */ /* 0x000e22000020d900 */
[----:B------:R-:W-:Y:S05]  /*5450*/  BRA `(.L_x_14776) ;  /* 0x00000004000c7947 */ /* 0x000fea0003800000 */
.L_x_14789:
        /* <DEDUP_REMOVED lines=21> */
.L_x_14798:
[----:B------:R-:W-:Y:S05]  /*55b0*/  BSYNC B1 ;  /* 0x0000000000017941 */ /* 0x000fea0003800000 */
.L_x_14797:
[----:B------:R-:W-:Y:S01]  /*55c0*/  IMAD.SHL.U32 R2, R2, 0x200000, RZ ;  /* 0x0020000002027824 */ /* 0x000fe200078e00ff */
[----:B------:R-:W-:-:S04]  /*55d0*/  LEA R3, R0, 0x37800000, 0x17 ;  /* 0x3780000000037811 */ /* 0x000fc800078eb8ff */
[----:B------:R-:W-:-:S07]  /*55e0*/  LOP3.LUT R36, R3, R2, R36, 0xfe, !PT ;  /* 0x0000000203247212 */ /* 0x000fce00078efe24 */
.L_x_14796:
[----:B------:R-:W-:Y:S05]  /*55f0*/  BSYNC B0 ;  /* 0x0000000000007941 */ /* 0x000fea0003800000 */
.L_x_14795:
[----:B------:R-:W0:Y:S01]  /*5600*/  F2I.S64.TRUNC R36, R36 ;  /* 0x0000002400247311 */ /* 0x000e22000020d900 */
[----:B------:R-:W-:Y:S05]  /*5610*/  BRA `(.L_x_14776) ;  /* 0x00000000009c7947 */ /* 0x000fea0003800000 */
.L_x_14788:
        /* <DEDUP_REMOVED lines=14> */
.L_x_14802:
[----:B------:R-:W-:Y:S05]  /*5700*/  BSYNC B0 ;  /* 0x0000000000007941 */ /* 0x000fea0003800000 */
.L_x_14801:
[----:B------:R-:W0:Y:S01]  /*5710*/  F2I.S64.TRUNC R36, R36 ;  /* 0x0000002400247311 */ /* 0x000e22000020d900 */
[----:B------:R-:W-:Y:S05]  /*5720*/  BRA `(.L_x_14776) ;  /* 0x0000000000587947 */ /* 0x000fea0003800000 */
.L_x_14775:
        /* <DEDUP_REMOVED lines=16> */
.L_x_14803:
[----:B------:R-:W-:Y:S01]  /*5830*/  CS2R R36, SRZ ;  /* 0x0000000000247805 */ /* 0x000fe2000001ff00 */
[----:B------:R-:W-:Y:S06]  /*5840*/  BRA `(.L_x_14776) ;  /* 0x0000000000107947 */ /* 0x000fec0003800000 */
.L_x_14800:
[----:B------:R0:W5:Y:S01]  /*5850*/  LDG.E.64 R36, desc[UR36][R2.64] ;  /* 0x0000002402247981 */ /* 0x000162000c1e1b00 */
[----:B------:R-:W-:Y:S05]  /*5860*/  BRA `(.L_x_14776) ;  /* 0x0000000000087947 */ /* 0x000fea0003800000 */
.L_x_14799:
[----:B------:R0:W5:Y:S01]  /*5870*/  LDG.E R36, desc[UR36][R2.64] ;  /* 0x0000002402247981 */ /* 0x000162000c1e1900 */
[----:B------:R-:W-:-:S07]  /*5880*/  IMAD.MOV.U32 R37, RZ, RZ, RZ ;  /* 0x000000ffff257224 */ /* 0x000fce00078e00ff */
.L_x_14776:
[----:B------:R-:W-:-:S07]  /*5890*/  VIADD R42, R42, 0x80 ;  /* 0x000000802a2a7836 */ /* 0x000fce0000000000 */
.L_x_14704:
[----:B------:R-:W-:Y:S05]  /*58a0*/  BSYNC B6 ;  /* 0x0000000000067941 */ /* 0x000fea0003800000 */
.L_x_14703:
[----:B------:R-:W-:Y:S01]  /*58b0*/  ISETP.GE.AND P0, PT, R42, R43, PT ;  /* 0x0000002b2a00720c */ /* 0x000fe20003f06270 */
[----:B------:R-:W-:Y:S01]  /*58c0*/  BSSY B6, `(.L_x_14804) ;  /* 0x00002c0000067945 */ /* 0x000fe20003800000 */
[----:B------:R-:W-:Y:S02]  /*58d0*/  CS2R R40, SRZ ;  /* 0x0000000000287805 */ /* 0x000fe4000001ff00 */
[----:B------:R-:W-:Y:S02]  /*58e0*/  CS2R R18, SRZ ;  /* 0x0000000000127805 */ /* 0x000fe4000001ff00 */
[----:B------:R-:W-:Y:S02]  /*58f0*/  CS2R R22, SRZ ;  /* 0x0000000000167805 */ /* 0x000fe4000001ff00 */
[----:B------:R-:W-:-:S05]  /*5900*/  CS2R R34, SRZ ;  /* 0x0000000000227805 */ /* 0x000fca000001ff00 */
        /* <DEDUP_REMOVED lines=21> */
.L_x_14809:
[----:B------:R1:W5:Y:S01]  /*5a60*/  LDG.E.U8 R18, desc[UR36][R2.64] ;  /* 0x0000002402127981 */ /* 0x000362000c1e1100 */
[----:B------:R-:W-:Y:S01]  /*5a70*/  IMAD.MOV.U32 R19, RZ, RZ, RZ ;  /* 0x000000ffff137224 */ /* 0x000fe200078e00ff */
[----:B------:R-:W-:Y:S06]  /*5a80*/  BRA `(.L_x_14811) ;  /* 0x0000000c00487947 */ /* 0x000fec0003800000 */
.L_x_14808:
        /* <DEDUP_REMOVED lines=8> */
.L_x_14813:
[----:B------:R-:W2:Y:S02]  /*5b10*/  LDG.E R18, desc[UR36][R2.64] ;  /* 0x0000002402127981 */ /* 0x000ea4000c1e1900 */
[----:B--2---:R-:W-:Y:S01]  /*5b20*/  SHF.R.S32.HI R19, RZ, 0x1f, R18 ;  /* 0x0000001fff137819 */ /* 0x004fe20000011412 */
[----:B------:R-:W-:Y:S06]  /*5b30*/  BRA `(.L_x_14811) ;  /* 0x0000000c001c7947 */ /* 0x000fec0003800000 */
.L_x_14812:
[----:B------:R-:W2:Y:S02]  /*5b40*/  LDG.E.S16 R18, desc[UR36][R2.64] ;  /* 0x0000002402127981 */ /* 0x000ea4000c1e1700 */
[----:B--2---:R-:W-:Y:S01]  /*5b50*/  SHF.R.S32.HI R19, RZ, 0x1f, R18 ;  /* 0x0000001fff137819 */ /* 0x004fe20000011412 */
[----:B------:R-:W-:Y:S06]  /*5b60*/  BRA `(.L_x_14811) ;  /* 0x0000000c00107947 */ /* 0x000fec0003800000 */
.L_x_14807:
        /* <DEDUP_REMOVED lines=9> */
.L_x_14815:
[----:B------:R-:W2:Y:S02]  /*5c00*/  LDG.E.U16 R2, desc[UR36][R2.64] ;  /* 0x0000002402027981 */ /* 0x000ea4000c1e1500 */
[----:B--2---:R-:W-:-:S06]  /*5c10*/  HADD2.F32 R18, -RZ, R2.H0_H0 ;  /* 0x20000002ff127230 */ /* 0x004fcc0000004100 */
[----:B------:R-:W0:Y:S01]  /*5c20*/  F2I.S64.TRUNC R18, R18 ;  /* 0x0000001200127311 */ /* 0x000e22000020d900 */
[----:B------:R-:W-:Y:S05]  /*5c30*/  BRA `(.L_x_14811) ;  /* 0x0000000800dc7947 */ /* 0x000fea0003800000 */
.L_x_14814:
        /* <DEDUP_REMOVED lines=9> */
.L_x_14817:
[----:B------:R-:W2:Y:S02]  /*5cd0*/  LDG.E.U16 R2, desc[UR36][R2.64] ;  /* 0x0000002402027981 */ /* 0x000ea4000c1e1500 */
[----:B--2---:R-:W-:-:S06]  /*5ce0*/  HADD2.F32 R18, -RZ, R2.H0_H0 ;  /* 0x20000002ff127230 */ /* 0x004fcc0000004100 */
[----:B------:R-:W0:Y:S01]  /*5cf0*/  F2I.S64.TRUNC R18, R18 ;  /* 0x0000001200127311 */ /* 0x000e22000020d900 */
[----:B------:R-:W-:Y:S05]  /*5d00*/  BRA `(.L_x_14811) ;  /* 0x0000000800a87947 */ /* 0x000fea0003800000 */
.L_x_14816:
[----:B------:R-:W2:Y:S02]  /*5d10*/  LDG.E.64 R2, desc[UR36][R2.64] ;  /* 0x0000002402027981 */ /* 0x000ea4000c1e1b00 */
[----:B--2---:R0:W1:Y:S01]  /*5d20*/  F2I.S64.F64.TRUNC R18, R2 ;  /* 0x0000000200127311 */ /* 0x004062000030d900 */
[----:B------:R-:W-:Y:S05]  /*5d30*/  BRA `(.L_x_14811) ;  /* 0x00000008009c7947 */ /* 0x000fea0003800000 */
.L_x_14806:
        /* <DEDUP_REMOVED lines=13> */
.L_x_14820:
[----:B------:R-:W2:Y:S02]  /*5e10*/  LDG.E.64 R2, desc[UR36][R2.64] ;  /* 0x0000002402027981 */ /* 0x000ea4000c1e1b00 */
[----:B--2---:R0:W1:Y:S01]  /*5e20*/  F2I.S64.F64.TRUNC R18, R2 ;  /* 0x0000000200127311 */ /* 0x004062000030d900 */
[----:B------:R-:W-:Y:S05]  /*5e30*/  BRA `(.L_x_14811) ;  /* 0x00000008005c7947 */ /* 0x000fea0003800000 */
.L_x_14819:
        /* <DEDUP_REMOVED lines=27> */
.L_x_14822:
        /* <DEDUP_REMOVED lines=14> */
.L_x_14821:
[----:B------:R-:W2:Y:S02]  /*60d0*/  LDG.E.U16 R18, desc[UR36][R2.64] ;  /* 0x0000002402127981 */ /* 0x000ea4000c1e1500 */
[----:B--2---:R-:W-:-:S06]  /*60e0*/  IMAD.U32 R18, R18, 0x10000, RZ ;  /* 0x0001000012127824 */ /* 0x004fcc00078e00ff */
[----:B------:R-:W0:Y:S01]  /*60f0*/  F2I.S64.TRUNC R18, R18 ;  /* 0x0000001200127311 */ /* 0x000e22000020d900 */
[----:B------:R-:W-:Y:S05]  /*6100*/  BRA `(.L_x_14811) ;  /* 0x0000000400a87947 */ /* 0x000fea0003800000 */
.L_x_14818:
        /* <DEDUP_REMOVED lines=11> */
.L_x_14825:
        /* <DEDUP_REMOVED lines=21> */
.L_x_14829:
[----:B------:R-:W-:Y:S05]  /*6310*/  BSYNC B1 ;  /* 0x0000000000017941 */ /* 0x000fea0003800000 */
.L_x_14828:
[----:B------:R-:W-:Y:S01]  /*6320*/  IMAD.SHL.U32 R2, R2, 0x100000, RZ ;  /* 0x0010000002027824 */ /* 0x000fe200078e00ff */
[----:B------:R-:W-:-:S04]  /*6330*/  LEA R3, R0, 0x3b800000, 0x17 ;  /* 0x3b80000000037811 */ /* 0x000fc800078eb8ff */
[----:B------:R-:W-:-:S07]  /*6340*/  LOP3.LUT R18, R3, R2, R18, 0xfe, !PT ;  /* 0x0000000203127212 */ /* 0x000fce00078efe12 */
.L_x_14827:
[----:B------:R-:W-:Y:S05]  /*6350*/  BSYNC B0 ;  /* 0x0000000000007941 */ /* 0x000fea0003800000 */
.L_x_14826:
[----:B------:R-:W0:Y:S01]  /*6360*/  F2I.S64.TRUNC R18, R18 ;  /* 0x0000001200127311 */ /* 0x000e22000020d900 */
[----:B------:R-:W-:Y:S05]  /*6370*/  BRA `(.L_x_14811) ;  /* 0x00000004000c7947 */ /* 0x000fea0003800000 */
.L_x_14824:
        /* <DEDUP_REMOVED lines=21> */
.L_x_14833:
[----:B------:R-:W-:Y:S05]  /*64d0*/  BSYNC B1 ;  /* 0x0000000000017941 */ /* 0x000fea0003800000 */
.L_x_14832:
[----:B------:R-:W-:Y:S01]  /*64e0*/  IMAD.SHL.U32 R2, R2, 0x200000, RZ ;  /* 0x0020000002027824 */ /* 0x000fe200078e00ff */
[----:B------:R-:W-:-:S04]  /*64f0*/  LEA R3, R0, 0x37800000, 0x17 ;  /* 0x3780000000037811 */ /* 0x000fc800078eb8ff */
[----:B------:R-:W-:-:S07]  /*6500*/  LOP3.LUT R18, R3, R2, R18, 0xfe, !PT ;  /* 0x0000000203127212 */ /* 0x000fce00078efe12 */
.L_x_14831:
[----:B------:R-:W-:Y:S05]  /*6510*/  BSYNC B0 ;  /* 0x0000000000007941 */ /* 0x000fea0003800000 */
.L_x_14830:
[----:B------:R-:W0:Y:S01]  /*6520*/  F2I.S64.TRUNC R18, R18 ;  /* 0x0000001200127311 */ /* 0x000e22000020d900 */
[----:B------:R-:W-:Y:S05]  /*6530*/  BRA `(.L_x_14811) ;  /* 0x00000000009c7947 */ /* 0x000fea0003800000 */
.L_x_14823:
        /* <DEDUP_REMOVED lines=14> */
.L_x_14837:
[----:B------:R-:W-:Y:S05]  /*6620*/  BSYNC B0 ;  /* 0x0000000000007941 */ /* 0x000fea0003800000 */
.L_x_14836:
[----:B------:R-:W0:Y:S01]  /*6630*/  F2I.S64.TRUNC R18, R18 ;  /* 0x0000001200127311 */ /* 0x000e22000020d900 */
[----:B------:R-:W-:Y:S05]  /*6640*/  BRA `(.L_x_14811) ;  /* 0x0000000000587947 */ /* 0x000fea0003800000 */
.L_x_14810:
        /* <DEDUP_REMOVED lines=16> */
.L_x_14838:
[----:B------:R-:W-:Y:S01]  /*6750*/  CS2R R18, SRZ ;  /* 0x0000000000127805 */ /* 0x000fe2000001ff00 */
[----:B------:R-:W-:Y:S06]  /*6760*/  BRA `(.L_x_14811) ;  /* 0x0000000000107947 */ /* 0x000fec0003800000 */
.L_x_14835:
[----:B------:R0:W5:Y:S01]  /*6770*/  LDG.E.64 R18, desc[UR36][R2.64] ;  /* 0x0000002402127981 */ /* 0x000162000c1e1b00 */
[----:B------:R-:W-:Y:S05]  /*6780*/  BRA `(.L_x_14811) ;  /* 0x0000000000087947 */ /* 0x000fea0003800000 */
.L_x_14834:
[----:B------:R0:W5:Y:S01]  /*6790*/  LDG.E R18, desc[UR36][R2.64] ;  /* 0x0000002402127981 */ /* 0x000162000c1e1900 */
[----:B------:R-:W-:-:S07]  /*67a0*/  IMAD.MOV.U32 R19, RZ, RZ, RZ ;  /* 0x000000ffff137224 */ /* 0x000fce00078e00ff */
.L_x_14811:
[----:B01----:R-:W0:Y:S01]  /*67b0*/  LDC.64 R2, c[0x0][0x240] ;  /* 0x00009000ff027b82 */ /* 0x003e220000000a00 */
        /* <DEDUP_REMOVED lines=18> */
.L_x_14842:
[----:B------:R0:W5:Y:S01]  /*68e0*/  LDG.E.U8 R22, desc[UR36][R2.64] ;  /* 0x0000002402167981 */ /* 0x000162000c1e1100 */
[----:B------:R-:W-:Y:S01]  /*68f0*/  IMAD.MOV.U32 R23, RZ, RZ, RZ ;  /* 0x000000ffff177224 */ /* 0x000fe200078e00ff */
[----:B------:R-:W-:Y:S06]  /*6900*/  BRA `(.L_x_14844) ;  /* 0x0000000c00487947 */ /* 0x000fec0003800000 */
.L_x_14841:
        /* <DEDUP_REMOVED lines=8> */
.L_x_14846:
[----:B------:R-:W4:Y:S02]  /*6990*/  LDG.E R22, desc[UR36][R2.64] ;  /* 0x0000002402167981 */ /* 0x000f24000c1e1900 */
[----:B----4-:R-:W-:Y:S01]  /*69a0*/  SHF.R.S32.HI R23, RZ, 0x1f, R22 ;  /* 0x0000001fff177819 */ /* 0x010fe20000011416 */
[----:B------:R-:W-:Y:S06]  /*69b0*/  BRA `(.L_x_14844) ;  /* 0x0000000c001c7947 */ /* 0x000fec0003800000 */
.L_x_14845:
[----:B------:R-:W4:Y:S02]  /*69c0*/  LDG.E.S16 R22, desc[UR36][R2.64] ;  /* 0x0000002402167981 */ /* 0x000f24000c1e1700 */
[----:B----4-:R-:W-:Y:S01]  /*69d0*/  SHF.R.S32.HI R23, RZ, 0x1f, R22 ;  /* 0x0000001fff177819 */ /* 0x010fe20000011416 */
[----:B------:R-:W-:Y:S06]  /*69e0*/  BRA `(.L_x_14844) ;  /* 0x0000000c00107947 */ /* 0x000fec0003800000 */
.L_x_14840:
[----:B------:R-:W-:-:S13]  /*69f0*/  ISETP.GT.AND P0, PT, R0, 0x6, PT ;  /* 0x000000060000780c */ /* 0x000fda0003f04270 */
[----:B------:R-:W-:Y:S05]  /*6a00*/  @P0 BRA `(.L_x_14847) ;  /* 0x00000000002c0947 */ /* 0x000fea0003800000 */
[----:B------:R-:W-:-:S13]  /*6a10*/  ISETP.NE.AND P0, PT, R0, 0x5, PT ;  /* 0x000000050000780c */ /* 0x000fda0003f05270 */
[----:B------:R-:W-:Y:S05]  /*6a20*/  @!P0 BRA `(.L_x_14848) ;  /* 0x0000000000148947 */ /* 0x000fea0003800000 */
[----:B------:R-:W-:-:S13]  /*6a30*/  ISETP.NE.AND P0, PT, R0, 0x6, PT ;  /* 0x000000060000780c */ /* 0x000fda0003f05270 */
[----:B------:R-:W-:Y:S05]  /*6a40*/  @P0 BRA `(.L_x_14843) ;  /* 0x0000000800a00947 */ /* 0x000fea0003800000 */
[----:B------:R-:W4:Y:S02]  /*6a50*/  LDG.E R2, desc[UR36][R2.64] ;  /* 0x0000002402027981 */ /* 0x000f24000c1e1900 */
[----:B----4-:R4:W0:Y:S01]  /*6a60*/  F2I.S64.TRUNC R22, R2 ;  /* 0x0000000200167311 */ /* 0x010822000020d900 */
[----:B------:R-:W-:Y:S05]  /*6a70*/  BRA `(.L_x_14844) ;  /* 0x0000000800ec7947 */ /* 0x000fea0003800000 */
.L_x_14848:
[----:B------:R-:W4:Y:S02]  /*6a80*/  LDG.E.U16 R2, desc[UR36][R2.64] ;  /* 0x0000002402027981 */ /* 0x000f24000c1e1500 */
[----:B----4-:R-:W-:-:S06]  /*6a90*/  HADD2.F32 R22, -RZ, R2.H0_H0 ;  /* 0x20000002ff167230 */ /* 0x010fcc0000004100 */
[----:B------:R-:W0:Y:S01]  /*6aa0*/  F2I.S64.TRUNC R22, R22 ;  /* 0x0000001600167311 */ /* 0x000e22000020d900 */
[----:B------:R-:W-:Y:S05]  /*6ab0*/  BRA `(.L_x_14844) ;  /* 0x0000000800dc7947 */ /* 0x000fea0003800000 */
.L_x_14847:
        /* <DEDUP_REMOVED lines=9> */
.L_x_14850:
[----:B------:R-:W4:Y:S02]  /*6b50*/  LDG.E.U16 R2, desc[UR36][R2.64] ;  /* 0x0000002402027981 */ /* 0x000f24000c1e1500 */
[----:B----4-:R-:W-:-:S06]  /*6b60*/  HADD2.F32 R22, -RZ, R2.H0_H0 ;  /* 0x20000002ff167230 */ /* 0x010fcc0000004100 */
[----:B------:R-:W0:Y:S01]  /*6b70*/  F2I.S64.TRUNC R22, R22 ;  /* 0x0000001600167311 */ /* 0x000e22000020d900 */
[----:B------:R-:W-:Y:S05]  /*6b80*/  BRA `(.L_x_14844) ;  /* 0x0000000800a87947 */ /* 0x000fea0003800000 */
.L_x_14849:
[----:B------:R-:W4:Y:S02]  /*6b90*/  LDG.E.64 R2, desc[UR36][R2.64] ;  /* 0x0000002402027981 */ /* 0x000f24000c1e1b00 */
[----:B----4-:R0:W1:Y:S01]  /*6ba0*/  F2I.S64.F64.TRUNC R22, R2 ;  /* 0x0000000200167311 */ /* 0x010062000030d900 */
[----:B------:R-:W-:Y:S05]  /*6bb0*/  BRA `(.L_x_14844) ;  /* 0x00000008009c7947 */ /* 0x000fea0003800000 */
.L_x_14839:
        /* <DEDUP_REMOVED lines=13> */
.L_x_14853:
[----:B------:R-:W4:Y:S02]  /*6c90*/  LDG.E.64 R2, desc[UR36][R2.64] ;  /* 0x0000002402027981 */ /* 0x000f24000c1e1b00 */
[----:B----4-:R0:W1:Y:S01]  /*6ca0*/  F2I.S64.F64.TRUNC R22, R2 ;  /* 0x0000000200167311 */ /* 0x010062000030d900 */
[----:B------:R-:W-:Y:S05]  /*6cb0*/  BRA `(.L_x_14844) ;  /* 0x00000008005c7947 */ /* 0x000fea0003800000 */
.L_x_14852:
        /* <DEDUP_REMOVED lines=27> */
.L_x_14855:
        /* <DEDUP_REMOVED lines=14> */
.L_x_14854:
[----:B------:R-:W4:Y:S02]  /*6f50*/  LDG.E.U16 R22, desc[UR36][R2.64] ;  /* 0x0000002402167981 */ /* 0x000f24000c1e1500 */
[----:B----4-:R-:W-:-:S06]  /*6f60*/  IMAD.U32 R22, R22, 0x10000, RZ ;  /* 0x0001000016167824 */ /* 0x010fcc00078e00ff */
[----:B------:R-:W0:Y:S01]  /*6f70*/  F2I.S64.TRUNC R22, R22 ;  /* 0x0000001600167311 */ /* 0x000e22000020d900 */
[----:B------:R-:W-:Y:S05]  /*6f80*/  BRA `(.L_x_14844) ;  /* 0x0000000400a87947 */ /* 0x000fea0003800000 */
.L_x_14851:
        /* <DEDUP_REMOVED lines=11> */
.L_x_14858:
        /* <DEDUP_REMOVED lines=21> */
.L_x_14862:
[----:B------:R-:W-:Y:S05]  /*7190*/  BSYNC B1 ;  /* 0x0000000000017941 */ /* 0x000fea0003800000 */
.L_x_14861:
[----:B------:R-:W-:Y:S01]  /*71a0*/  IMAD.SHL.U32 R2, R2, 0x100000, RZ ;  /* 0x0010000002027824 */ /* 0x000fe200078e00ff */
[----:B------:R-:W-:-:S04]  /*71b0*/  LEA R3, R0, 0x3b800000, 0x17 ;  /* 0x3b80000000037811 */ /* 0x000fc800078eb8ff */
[----:B------:R-:W-:-:S07]  /*71c0*/  LOP3.LUT R22, R3, R2, R22, 0xfe, !PT ;  /* 0x0000000203167212 */ /* 0x000fce00078efe16 */
.L_x_14860:
[----:B------:R-:W-:Y:S05]  /*71d0*/  BSYNC B0 ;  /* 0x0000000000007941 */ /* 0x000fea0003800000 */
.L_x_14859:
[----:B------:R-:W0:Y:S01]  /*71e0*/  F2I.S64.TRUNC R22, R22 ;  /* 0x0000001600167311 */ /* 0x000e22000020d900 */
[----:B------:R-:W-:Y:S05]  /*71f0*/  BRA `(.L_x_14844) ;  /* 0x00000004000c7947 */ /* 0x000fea0003800000 */
.L_x_14857:
        /* <DEDUP_REMOVED lines=21> */
.L_x_14866:
[----:B------:R-:W-:Y:S05]  /*7350*/  BSYNC B1 ;  /* 0x0000000000017941 */ /* 0x000fea0003800000 */
.L_x_14865:
[----:B------:R-:W-:Y:S01]  /*7360*/  IMAD.SHL.U32 R2, R2, 0x200000, RZ ;  /* 0x0020000002027824 */ /* 0x000fe200078e00ff */
[----:B------:R-:W-:-:S04]  /*7370*/  LEA R3, R0, 0x37800000, 0x17 ;  /* 0x3780000000037811 */ /* 0x000fc800078eb8ff */
[----:B------:R-:W-:-:S07]  /*7380*/  LOP3.LUT R22, R3, R2, R22, 0xfe, !PT ;  /* 0x0000000203167212 */ /* 0x000fce00078efe16 */
.L_x_14864:
[----:B------:R-:W-:Y:S05]  /*7390*/  BSYNC B0 ;  /* 0x0000000000007941 */ /* 0x000fea0003800000 */
.L_x_14863:
[----:B------:R-:W0:Y:S01]  /*73a0*/  F2I.S64.TRUNC R22, R22 ;  /* 0x0000001600167311 */ /* 0x000e22000020d900 */
[----:B------:R-:W-:Y:S05]  /*73b0*/  BRA `(.L_x_14844) ;  /* 0x00000000009c7947 */ /* 0x000fea0003800000 */
.L_x_14856:
        /* <DEDUP_REMOVED lines=14> */
.L_x_14870:
[----:B------:R-:W-:Y:S05]  /*74a0*/  BSYNC B0 ;  /* 0x0000000000007941 */ /* 0x000fea0003800000 */
.L_x_14869:
[----:B------:R-:W0:Y:S01]  /*74b0*/  F2I.S64.TRUNC R22, R22 ;  /* 0x0000001600167311 */ /* 0x000e22000020d900 */
[----:B------:R-:W-:Y:S05]  /*74c0*/  BRA `(.L_x_14844) ;  /* 0x0000000000587947 */ /* 0x000fea0003800000 */
.L_x_14843:
        /* <DEDUP_REMOVED lines=16> */
.L_x_14871:
[----:B------:R-:W-:Y:S01]  /*75d0*/  CS2R R22, SRZ ;  /* 0x0000000000167805 */ /* 0x000fe2000001ff00 */
[----:B------:R-:W-:Y:S06]  /*75e0*/  BRA `(.L_x_14844) ;  /* 0x0000000000107947 */ /* 0x000fec0003800000 */
.L_x_14868:
[----:B------:R0:W5:Y:S01]  /*75f0*/  LDG.E.64 R22, desc[UR36][R2.64] ;  /* 0x0000002402167981 */ /* 0x000162000c1e1b00 */
[----:B------:R-:W-:Y:S05]  /*7600*/  BRA `(.L_x_14844) ;  /* 0x0000000000087947 */ /* 0x000fea0003800000 */
.L_x_14867:
[----:B------:R0:W5:Y:S01]  /*7610*/  LDG.E R22, desc[UR36][R2.64] ;  /* 0x0000002402167981 */ /* 0x000162000c1e1900 */
[----:B------:R-:W-:-:S07]  /*7620*/  IMAD.MOV.U32 R23, RZ, RZ, RZ ;  /* 0x000000ffff177224 */ /* 0x000fce00078e00ff */
.L_x_14844:
[----:B01--4-:R-:W0:Y:S01]  /*7630*/  LDC.64 R2, c[0x0][0x248] ;  /* 0x00009200ff027b82 */ /* 0x013e220000000a00 */
        /* <DEDUP_REMOVED lines=18> */
.L_x_14875:
[----:B------:R0:W5:Y:S01]  /*7760*/  LDG.E.U8 R34, desc[UR36][R2.64] ;  /* 0x0000002402227981 */ /* 0x000162000c1e1100 */
[----:B------:R-:W-:Y:S01]  /*7770*/  IMAD.MOV.U32 R35, RZ, RZ, RZ ;  /* 0x000000ffff237224 */ /* 0x000fe200078e00ff */
[----:B------:R-:W-:Y:S06]  /*7780*/  BRA `(.L_x_14877) ;  /* 0x0000000c00487947 */ /* 0x000fec0003800000 */
.L_x_14874:
        /* <DEDUP_REMOVED lines=8> */
.L_x_14879:
[----:B------:R-:W4:Y:S02]  /*7810*/  LDG.E R34, desc[UR36][R2.64] ;  /* 0x0000002402227981 */ /* 0x000f24000c1e1900 */
[----:B----4-:R-:W-:Y:S01]  /*7820*/  SHF.R.S32.HI R35, RZ, 0x1f, R34 ;  /* 0x0000001fff237819 */ /* 0x010fe20000011422 */
[----:B------:R-:W-:Y:S06]  /*7830*/  BRA `(.L_x_14877) ;  /* 0x0000000c001c7947 */ /* 0x000fec0003800000 */
.L_x_14878:
[----:B------:R-:W4:Y:S02]  /*7840*/  LDG.E.S16 R34, desc[UR36][R2.64] ;  /* 0x0000002402227981 */ /* 0x000f24000c1e1700 */
[----:B----4-:R-:W-:Y:S01]  /*7850*/  SHF.R.S32.HI R35, RZ, 0x1f, R34 ;  /* 0x0000001fff237819 */ /* 0x010fe20000011422 */
[----:B------:R-:W-:Y:S06]  /*7860*/  BRA `(.L_x_14877) ;  /* 0x0000000c00107947 */ /* 0x000fec0003800000 */
.L_x_14873:
        /* <DEDUP_REMOVED lines=9> */
.L_x_14881:
[----:B------:R-:W4:Y:S02]  /*7900*/  LDG.E.U16 R2, desc[UR36][R2.64] ;  /* 0x0000002402027981 */ /* 0x000f24000c1e1500 */
[----:B----4-:R-:W-:-:S06]  /*7910*/  HADD2.F32 R34, -RZ, R2.H0_H0 ;  /* 0x20000002ff227230 */ /* 0x010fcc0000004100 */
[----:B------:R-:W0:Y:S01]  /*7920*/  F2I.S64.TRUNC R34, R34 ;  /* 0x0000002200227311 */ /* 0x000e22000020d900 */
[----:B------:R-:W-:Y:S05]  /*7930*/  BRA `(.L_x_14877) ;  /* 0x0000000800dc7947 */ /* 0x000fea0003800000 */
.L_x_14880:
        /* <DEDUP_REMOVED lines=9> */
.L_x_14883:
[----:B------:R-:W4:Y:S02]  /*79d0*/  LDG.E.U16 R2, desc[UR36][R2.64] ;  /* 0x0000002402027981 */ /* 0x000f24000c1e1500 */
[----:B----4-:R-:W-:-:S06]  /*79e0*/  HADD2.F32 R34, -RZ, R2.H0_H0 ;  /* 0x20000002ff227230 */ /* 0x010fcc0000004100 */
[----:B------:R-:W0:Y:S01]  /*79f0*/  F2I.S64.TRUNC R34, R34 ;  /* 0x0000002200227311 */ /* 0x000e22000020d900 */
[----:B------:R-:W-:Y:S05]  /*7a00*/  BRA `(.L_x_14877) ;  /* 0x0000000800a87947 */ /* 0x000fea0003800000 */
.L_x_14882:
[----:B------:R-:W4:Y:S02]  /*7a10*/  LDG.E.64 R2, desc[UR36][R2.64] ;  /* 0x0000002402027981 */ /* 0x000f24000c1e1b00 */
[----:B----4-:R0:W1:Y:S01]  /*7a20*/  F2I.S64.F64.TRUNC R34, R2 ;  /* 0x0000000200227311 */ /* 0x010062000030d900 */
[----:B------:R-:W-:Y:S05]  /*7a30*/  BRA `(.L_x_14877) ;  /* 0x00000008009c7947 */ /* 0x000fea0003800000 */
.L_x_14872:
        /* <DEDUP_REMOVED lines=13> */
.L_x_14886:
[----:B------:R-:W4:Y:S02]  /*7b10*/  LDG.E.64 R2, desc[UR36][R2.64] ;  /* 0x0000002402027981 */ /* 0x000f24000c1e1b00 */
[----:B----4-:R0:W1:Y:S01]  /*7b20*/  F2I.S64.F64.TRUNC R34, R2 ;  /* 0x0000000200227311 */ /* 0x010062000030d900 */
[----:B------:R-:W-:Y:S05]  /*7b30*/  BRA `(.L_x_14877) ;  /* 0x00000008005c7947 */ /* 0x000fea0003800000 */
.L_x_14885:
        /* <DEDUP_REMOVED lines=27> */
.L_x_14888:
        /* <DEDUP_REMOVED lines=14> */
.L_x_14887:
[----:B------:R-:W4:Y:S02]  /*7dd0*/  LDG.E.U16 R34, desc[UR36][R2.64] ;  /* 0x0000002402227981 */ /* 0x000f24000c1e1500 */
[----:B----4-:R-:W-:-:S06]  /*7de0*/  IMAD.U32 R34, R34, 0x10000, RZ ;  /* 0x0001000022227824 */ /* 0x010fcc00078e00ff */
[----:B------:R-:W0:Y:S01]  /*7df0*/  F2I.S64.TRUNC R34, R34 ;  /* 0x0000002200227311 */ /* 0x000e22000020d900 */
[----:B------:R-:W-:Y:S05]  /*7e00*/  BRA `(.L_x_14877) ;  /* 0x0000000400a87947 */ /* 0x000fea0003800000 */
.L_x_14884:
        /* <DEDUP_REMOVED lines=11> */
.L_x_14891:
        /* <DEDUP_REMOVED lines=21> */
.L_x_14895:
[----:B------:R-:W-:Y:S05]  /*8010*/  BSYNC B1 ;  /* 0x0000000000017941 */ /* 0x000fea0003800000 */
.L_x_14894:
[----:B------:R-:W-:Y:S01]  /*8020*/  IMAD.SHL.U32 R2, R2, 0x100000, RZ ;  /* 0x0010000002027824 */ /* 0x000fe200078e00ff */
[----:B------:R-:W-:-:S04]  /*8030*/  LEA R3, R0, 0x3b800000, 0x17 ;  /* 0x3b80000000037811 */ /* 0x000fc800078eb8ff */
[----:B------:R-:W-:-:S07]  /*8040*/  LOP3.LUT R34, R3, R2, R34, 0xfe, !PT ;  /* 0x0000000203227212 */ /* 0x000fce00078efe22 */
.L_x_14893:
[----:B------:R-:W-:Y:S05]  /*8050*/  BSYNC B0 ;  /* 0x0000000000007941 */ /* 0x000fea0003800000 */
.L_x_14892:
[----:B------:R-:W0:Y:S01]  /*8060*/  F2I.S64.TRUNC R34, R34 ;  /* 0x0000002200227311 */ /* 0x000e22000020d900 */
[----:B------:R-:W-:Y:S05]  /*8070*/  BRA `(.L_x_14877) ;  /* 0x00000004000c7947 */ /* 0x000fea0003800000 */
.L_x_14890:
        /* <DEDUP_REMOVED lines=21> */
.L_x_14899:
[----:B------:R-:W-:Y:S05]  /*81d0*/  BSYNC B1 ;  /* 0x0000000000017941 */ /* 0x000fea0003800000 */
.L_x_14898:
[----:B------:R-:W-:Y:S01]  /*81e0*/  IMAD.SHL.U32 R2, R2, 0x200000, RZ ;  /* 0x0020000002027824 */ /* 0x000fe200078e00ff */
[----:B------:R-:W-:-:S04]  /*81f0*/  LEA R3, R0, 0x37800000, 0x17 ;  /* 0x3780000000037811 */ /* 0x000fc800078eb8ff */
[----:B------:R-:W-:-:S07]  /*8200*/  LOP3.LUT R34, R3, R2, R34, 0xfe, !PT ;  /* 0x0000000203227212 */ /* 0x000fce00078efe22 */
.L_x_14897:
[----:B------:R-:W-:Y:S05]  /*8210*/  BSYNC B0 ;  /* 0x0000000000007941 */ /* 0x000fea0003800000 */
.L_x_14896:
[----:B------:R-:W0:Y:S01]  /*8220*/  F2I.S64.TRUNC R34, R34 ;  /* 0x0000002200227311 */ /* 0x000e22000020d900 */
[----:B------:R-:W-:Y:S05]  /*8230*/  BRA `(.L_x_14877) ;  /* 0x00000000009c7947 */ /* 0x000fea0003800000 */
.L_x_14889:
        /* <DEDUP_REMOVED lines=14> */
.L_x_14903:
[----:B------:R-:W-:Y:S05]  /*8320*/  BSYNC B0 ;  /* 0x0000000000007941 */ /* 0x000fea0003800000 */
.L_x_14902:
[----:B------:R-:W0:Y:S01]  /*8330*/  F2I.S64.TRUNC R34, R34 ;  /* 0x0000002200227311 */ /* 0x000e22000020d900 */
[----:B------:R-:W-:Y:S05]  /*8340*/  BRA `(.L_x_14877) ;  /* 0x0000000000587947 */ /* 0x000fea0003800000 */
.L_x_14876:
        /* <DEDUP_REMOVED lines=16> */
.L_x_14904:
[----:B------:R-:W-:Y:S01]  /*8450*/  CS2R R34, SRZ ;  /* 0x0000000000227805 */ /* 0x000fe2000001ff00 */
[----:B------:R-:W-:Y:S06]  /*8460*/  BRA `(.L_x_14877) ;  /* 0x0000000000107947 */ /* 0x000fec0003800000 */
.L_x_14901:
[----:B------:R0:W5:Y:S01]  /*8470*/  LDG.E.64 R34, desc[UR36][R2.64] ;  /* 0x0000002402227981 */ /* 0x000162000c1e1b00 */
[----:B------:R-:W-:Y:S05]  /*8480*/  BRA `(.L_x_14877) ;  /* 0x0000000000087947 */ /* 0x000fea0003800000 */
.L_x_14900:
[----:B------:R0:W5:Y:S01]  /*8490*/  LDG.E R34, desc[UR36][R2.64] ;  /* 0x0000002402227981 */ /* 0x000162000c1e1900 */
[----:B------:R-:W-:-:S07]  /*84a0*/  IMAD.MOV.U32 R35, RZ, RZ, RZ ;  /* 0x000000ffff237224 */ /* 0x000fce00078e00ff */
.L_x_14877:
[----:B------:R-:W-:-:S07]  /*84b0*/  VIADD R42, R42, 0x80 ;  /* 0x000000802a2a7836 */ /* 0x000fce0000000000 */
.L_x_14805:
[----:B------:R-:W-:Y:S05]  /*84c0*/  BSYNC B6 ;  /* 0x0000000000067941 */ /* 0x000fea0003800000 */
.L_x_14804:
[----:B------:R-:W-:Y:S01]  /*84d0*/  ISETP.GE.AND P0, PT, R42, R43, PT ;  /* 0x0000002b2a00720c */ /* 0x000fe20003f06270 */
[----:B------:R-:W-:Y:S01]  /*84e0*/  BSSY B6, `(.L_x_14905) ;  /* 0x00002be000067945 */ /* 0x000fe20003800000 */
[----:B0-----:R-:W-:Y:S02]  /*84f0*/  CS2R R24, SRZ ;  /* 0x0000000000187805 */ /* 0x001fe4000001ff00 */
[----:B----4-:R-:W-:-:S09]  /*8500*/  CS2R R26, SRZ ;  /* 0x00000000001a7805 */ /* 0x010fd2000001ff00 */
[----:B------:R-:W-:Y:S05]  /*8510*/  @P0 BRA `(.L_x_14906) ;  /* 0x0000002800e80947 */ /* 0x000fea0003800000 */
[----:B-1----:R-:W0:Y:S01]  /*8520*/  LDC.64 R2, c[0x0][0x238] ;  /* 0x00008e00ff027b82 */ /* 0x002e220000000a00 */
        /* <DEDUP_REMOVED lines=19> */
.L_x_14910:
[----:B------:R0:W5:Y:S01]  /*8660*/  LDG.E.U8 R24, desc[UR36][R2.64] ;  /* 0x0000002402187981 */ /* 0x000162000c1e1100 */
[----:B------:R-:W-:Y:S01]  /*8670*/  IMAD.MOV.U32 R25, RZ, RZ, RZ ;  /* 0x000000ffff197224 */ /* 0x000fe200078e00ff */
[----:B------:R-:W-:Y:S06]  /*8680*/  BRA `(.L_x_14912) ;  /* 0x0000000c00487947 */ /* 0x000fec0003800000 */
.L_x_14909:
        /* <DEDUP_REMOVED lines=8> */
.L_x_14914:
[----:B------:R-:W4:Y:S02]  /*8710*/  LDG.E R24, desc[UR36][R2.64] ;  /* 0x0000002402187981 */ /* 0x000f24000c1e1900 */
[----:B----4-:R-:W-:Y:S01]  /*8720*/  SHF.R.S32.HI R25, RZ, 0x1f, R24 ;  /* 0x0000001fff197819 */ /* 0x010fe20000011418 */
[----:B------:R-:W-:Y:S06]  /*8730*/  BRA `(.L_x_14912) ;  /* 0x0000000c001c7947 */ /* 0x000fec0003800000 */
.L_x_14913:
[----:B------:R-:W4:Y:S02]  /*8740*/  LDG.E.S16 R24, desc[UR36][R2.64] ;  /* 0x0000002402187981 */ /* 0x000f24000c1e1700 */
[----:B----4-:R-:W-:Y:S01]  /*8750*/  SHF.R.S32.HI R25, RZ, 0x1f, R24 ;  /* 0x0000001fff197819 */ /* 0x010fe20000011418 */
[----:B------:R-:W-:Y:S06]  /*8760*/  BRA `(.L_x_14912) ;  /* 0x0000000c00107947 */ /* 0x000fec0003800000 */
.L_x_14908:
        /* <DEDUP_REMOVED lines=9> */
.L_x_14916:
[----:B------:R-:W4:Y:S02]  /*8800*/  LDG.E.U16 R2, desc[UR36][R2.64] ;  /* 0x0000002402027981 */ /* 0x000f24000c1e1500 */
[----:B----4-:R-:W-:-:S06]  /*8810*/  HADD2.F32 R24, -RZ, R2.H0_H0 ;  /* 0x20000002ff187230 */ /* 0x010fcc0000004100 */
[----:B------:R-:W0:Y:S01]  /*8820*/  F2I.S64.TRUNC R24, R24 ;  /* 0x0000001800187311 */ /* 0x000e22000020d900 */
[----:B------:R-:W-:Y:S05]  /*8830*/  BRA `(.L_x_14912) ;  /* 0x0000000800dc7947 */ /* 0x000fea0003800000 */
.L_x_14915:
        /* <DEDUP_REMOVED lines=9> */
.L_x_14918:
[----:B------:R-:W4:Y:S02]  /*88d0*/  LDG.E.U16 R2, desc[UR36][R2.64] ;  /* 0x0000002402027981 */ /* 0x000f24000c1e1500 */
[----:B----4-:R-:W-:-:S06]  /*88e0*/  HADD2.F32 R24, -RZ, R2.H0_H0 ;  /* 0x20000002ff187230 */ /* 0x010fcc0000004100 */
[----:B------:R-:W0:Y:S01]  /*88f0*/  F2I.S64.TRUNC R24, R24 ;  /* 0x0000001800187311 */ /* 0x000e22000020d900 */
[----:B------:R-:W-:Y:S05]  /*8900*/  BRA `(.L_x_14912) ;  /* 0x0000000800a87947 */ /* 0x000fea0003800000 */
.L_x_14917:
[----:B------:R-:W4:Y:S02]  /*8910*/  LDG.E.64 R2, desc[UR36][R2.64] ;  /* 0x0000002402027981 */ /* 0x000f24000c1e1b00 */
[----:B----4-:R0:W1:Y:S01]  /*8920*/  F2I.S64.F64.TRUNC R24, R2 ;  /* 0x0000000200187311 */ /* 0x010062000030d900 */
[----:B------:R-:W-:Y:S05]  /*8930*/  BRA `(.L_x_14912) ;  /* 0x00000008009c7947 */ /* 0x000fea0003800000 */
.L_x_14907:
        /* <DEDUP_REMOVED lines=13> */
.L_x_14921:
[----:B------:R-:W4:Y:S02]  /*8a10*/  LDG.E.64 R2, desc[UR36][R2.64] ;  /* 0x0000002402027981 */ /* 0x000f24000c1e1b00 */
[----:B----4-:R0:W1:Y:S01]  /*8a20*/  F2I.S64.F64.TRUNC R24, R2 ;  /* 0x0000000200187311 */ /* 0x010062000030d900 */
[----:B------:R-:W-:Y:S05]  /*8a30*/  BRA `(.L_x_14912) ;  /* 0x00000008005c7947 */ /* 0x000fea0003800000 */
.L_x_14920:
        /* <DEDUP_REMOVED lines=27> */
.L_x_14923:
        /* <DEDUP_REMOVED lines=14> */
.L_x_14922:
[----:B------:R-:W4:Y:S02]  /*8cd0*/  LDG.E.U16 R24, desc[UR36][R2.64] ;  /* 0x0000002402187981 */ /* 0x000f24000c1e1500 */
[----:B----4-:R-:W-:-:S06]  /*8ce0*/  IMAD.U32 R24, R24, 0x10000, RZ ;  /* 0x0001000018187824 */ /* 0x010fcc00078e00ff */
[----:B------:R-:W0:Y:S01]  /*8cf0*/  F2I.S64.TRUNC R24, R24 ;  /* 0x0000001800187311 */ /* 0x000e22000020d900 */
[----:B------:R-:W-:Y:S05]  /*8d00*/  BRA `(.L_x_14912) ;  /* 0x0000000400a87947 */ /* 0x000fea0003800000 */
.L_x_14919:
        /* <DEDUP_REMOVED lines=11> */
.L_x_14926:
        /* <DEDUP_REMOVED lines=21> */
.L_x_14930:
[----:B------:R-:W-:Y:S05]  /*8f10*/  BSYNC B1 ;  /* 0x0000000000017941 */ /* 0x000fea0003800000 */
.L_x_14929:
[----:B------:R-:W-:Y:S01]  /*8f20*/  IMAD.SHL.U32 R2, R2, 0x100000, RZ ;  /* 0x0010000002027824 */ /* 0x000fe200078e00ff */
[----:B------:R-:W-:-:S04]  /*8f30*/  LEA R3, R0, 0x3b800000, 0x17 ;  /* 0x3b80000000037811 */ /* 0x000fc800078eb8ff */
[----:B------:R-:W-:-:S07]  /*8f40*/  LOP3.LUT R24, R3, R2, R24, 0xfe, !PT ;  /* 0x0000000203187212 */ /* 0x000fce00078efe18 */
.L_x_14928:
[----:B------:R-:W-:Y:S05]  /*8f50*/  BSYNC B0 ;  /* 0x0000000000007941 */ /* 0x000fea0003800000 */
.L_x_14927:
[----:B------:R-:W4:Y:S01]  /*8f60*/  F2I.S64.TRUNC R24, R24 ;  /* 0x0000001800187311 */ /* 0x000f22000020d900 */
[----:B------:R-:W-:Y:S05]  /*8f70*/  BRA `(.L_x_14912) ;  /* 0x00000004000c7947 */ /* 0x000fea0003800000 */
.L_x_14925:
        /* <DEDUP_REMOVED lines=21> */
.L_x_14934:
[----:B------:R-:W-:Y:S05]  /*90d0*/  BSYNC B1 ;  /* 0x0000000000017941 */ /* 0x000fea0003800000 */
.L_x_14933:
[----:B------:R-:W-:Y:S01]  /*90e0*/  IMAD.SHL.U32 R2, R2, 0x200000, RZ ;  /* 0x0020000002027824 */ /* 0x000fe200078e00ff */
[----:B------:R-:W-:-:S04]  /*90f0*/  LEA R3, R0, 0x37800000, 0x17 ;  /* 0x3780000000037811 */ /* 0x000fc800078eb8ff */
[----:B------:R-:W-:-:S07]  /*9100*/  LOP3.LUT R24, R3, R2, R24, 0xfe, !PT ;  /* 0x0000000203187212 */ /* 0x000fce00078efe18 */
.L_x_14932:
[----:B------:R-:W-:Y:S05]  /*9110*/  BSYNC B0 ;  /* 0x0000000000007941 */ /* 0x000fea0003800000 */
.L_x_14931:
[----:B------:R-:W0:Y:S01]  /*9120*/  F2I.S64.TRUNC R24, R24 ;  /* 0x0000001800187311 */ /* 0x000e22000020d900 */
[----:B------:R-:W-:Y:S05]  /*9130*/  BRA `(.L_x_14912) ;  /* 0x00000000009c7947 */ /* 0x000fea0003800000 */
.L_x_14924:
        /* <DEDUP_REMOVED lines=14> */
.L_x_14938:
[----:B------:R-:W-:Y:S05]  /*9220*/  BSYNC B0 ;  /* 0x0000000000007941 */ /* 0x000fea0003800000 */
.L_x_14937:
[----:B------:R-:W0:Y:S01]  /*9230*/  F2I.S64.TRUNC R24, R24 ;  /* 0x0000001800187311 */ /* 0x000e22000020d900 */
[----:B------:R-:W-:Y:S05]  /*9240*/  BRA `(.L_x_14912) ;  /* 0x0000000000587947 */ /* 0x000fea0003800000 */
.L_x_14911:
        /* <DEDUP_REMOVED lines=16> */
.L_x_14939:
[----:B------:R-:W-:Y:S01]  /*9350*/  CS2R R24, SRZ ;  /* 0x0000000000187805 */ /* 0x000fe2000001ff00 */
[----:B------:R-:W-:Y:S06]  /*9360*/  BRA `(.L_x_14912) ;  /* 0x0000000000107947 */ /* 0x000fec0003800000 */
.L_x_14936:
[----:B------:R0:W5:Y:S01]  /*9370*/  LDG.E.64 R24, desc[UR36][R2.64] ;  /* 0x0000002402187981 */ /* 0x000162000c1e1b00 */
[----:B------:R-:W-:Y:S05]  /*9380*/  BRA `(.L_x_14912) ;  /* 0x0000000000087947 */ /* 0x000fea0003800000 */
.L_x_14935:
[----:B------:R0:W5:Y:S01]  /*9390*/  LDG.E R24, desc[UR36][R2.64] ;  /* 0x0000002402187981 */ /* 0x000162000c1e1900 */
[----:B------:R-:W-:-:S07]  /*93a0*/  IMAD.MOV.U32 R25, RZ, RZ, RZ ;  /* 0x000000ffff197224 */ /* 0x000fce00078e00ff */
.L_x_14912:
[----:B0-----:R-:W0:Y:S01]  /*93b0*/  LDC.U8 R4, c[0x0][0x255] ;  /* 0x00009540ff047b82 */ /* 0x001e220000000000 */
[----:B------:R-:W-:Y:S02]  /*93c0*/  ULDC UR4, c[0x0][0x25c] ;  /* 0x0000970000047ab9 */ /* 0x000fe40000000800 */
[----:B------:R-:W-:-:S05]  /*93d0*/  IMAD R5, R42, UR4, RZ ;  /* 0x000000042a057c24 */ /* 0x000fca000f8e02ff */
[----:B-1----:R-:W1:Y:S01]  /*93e0*/  LDC.64 R2, c[0x0][0x240] ;  /* 0x00009000ff027b82 */ /* 0x002e620000000a00 */
        /* <DEDUP_REMOVED lines=16> */
.L_x_14943:
[----:B------:R1:W5:Y:S01]  /*94f0*/  LDG.E.U8 R26, desc[UR36][R2.64] ;  /* 0x00000024021a7981 */ /* 0x000362000c1e1100 */
[----:B------:R-:W-:Y:S01]  /*9500*/  IMAD.MOV.U32 R27, RZ, RZ, RZ ;  /* 0x000000ffff1b7224 */ /* 0x000fe200078e00ff */
[----:B------:R-:W-:Y:S06]  /*9510*/  BRA `(.L_x_14945) ;  /* 0x0000000c00487947 */ /* 0x000fec0003800000 */
.L_x_14942:
        /* <DEDUP_REMOVED lines=8> */
.L_x_14947:
[----:B------:R-:W2:Y:S02]  /*95a0*/  LDG.E R26, desc[UR36][R2.64] ;  /* 0x00000024021a7981 */ /* 0x000ea4000c1e1900 */
[----:B--2---:R-:W-:Y:S01]  /*95b0*/  SHF.R.S32.HI R27, RZ, 0x1f, R26 ;  /* 0x0000001fff1b7819 */ /* 0x004fe2000001141a */
[----:B------:R-:W-:Y:S06]  /*95c0*/  BRA `(.L_x_14945) ;  /* 0x0000000c001c7947 */ /* 0x000fec0003800000 */
.L_x_14946:
[----:B------:R-:W2:Y:S02]  /*95d0*/  LDG.E.S16 R26, desc[UR36][R2.64] ;  /* 0x00000024021a7981 */ /* 0x000ea4000c1e1700 */
[----:B--2---:R-:W-:Y:S01]  /*95e0*/  SHF.R.S32.HI R27, RZ, 0x1f, R26 ;  /* 0x0000001fff1b7819 */ /* 0x004fe2000001141a */
[----:B------:R-:W-:Y:S06]  /*95f0*/  BRA `(.L_x_14945) ;  /* 0x0000000c00107947 */ /* 0x000fec0003800000 */
.L_x_14941:
        /* <DEDUP_REMOVED lines=9> */
.L_x_14949:
[----:B------:R-:W2:Y:S02]  /*9690*/  LDG.E.U16 R2, desc[UR36][R2.64] ;  /* 0x0000002402027981 */ /* 0x000ea4000c1e1500 */
[----:B--2---:R-:W-:-:S06]  /*96a0*/  HADD2.F32 R26, -RZ, R2.H0_H0 ;  /* 0x20000002ff1a7230 */ /* 0x004fcc0000004100 */
[----:B------:R-:W0:Y:S01]  /*96b0*/  F2I.S64.TRUNC R26, R26 ;  /* 0x0000001a001a7311 */ /* 0x000e22000020d900 */
[----:B------:R-:W-:Y:S05]  /*96c0*/  BRA `(.L_x_14945) ;  /* 0x0000000800dc7947 */ /* 0x000fea0003800000 */
.L_x_14948:
        /* <DEDUP_REMOVED lines=9> */
.L_x_14951:
[----:B------:R-:W2:Y:S02]  /*9760*/  LDG.E.U16 R2, desc[UR36][R2.64] ;  /* 0x0000002402027981 */ /* 0x000ea4000c1e1500 */
[----:B--2---:R-:W-:-:S06]  /*9770*/  HADD2.F32 R26, -RZ, R2.H0_H0 ;  /* 0x20000002ff1a7230 */ /* 0x004fcc0000004100 */
[----:B------:R-:W0:Y:S01]  /*9780*/  F2I.S64.TRUNC R26, R26 ;  /* 0x0000001a001a7311 */ /* 0x000e22000020d900 */
[----:B------:R-:W-:Y:S05]  /*9790*/  BRA `(.L_x_14945) ;  /* 0x0000000800a87947 */ /* 0x000fea0003800000 */
.L_x_14950:
[----:B------:R-:W2:Y:S02]  /*97a0*/  LDG.E.64 R2, desc[UR36][R2.64] ;  /* 0x0000002402027981 */ /* 0x000ea4000c1e1b00 */
[----:B--2---:R0:W1:Y:S01]  /*97b0*/  F2I.S64.F64.TRUNC R26, R2 ;  /* 0x00000002001a7311 */ /* 0x004062000030d900 */
[----:B------:R-:W-:Y:S05]  /*97c0*/  BRA `(.L_x_14945) ;  /* 0x00000008009c7947 */ /* 0x000fea0003800000 */
.L_x_14940:
        /* <DEDUP_REMOVED lines=13> */
.L_x_14954:
[----:B------:R-:W2:Y:S02]  /*98a0*/  LDG.E.64 R2, desc[UR36][R2.64] ;  /* 0x0000002402027981 */ /* 0x000ea4000c1e1b00 */
[----:B--2---:R0:W1:Y:S01]  /*98b0*/  F2I.S64.F64.TRUNC R26, R2 ;  /* 0x00000002001a7311 */ /* 0x004062000030d900 */
[----:B------:R-:W-:Y:S05]  /*98c0*/  BRA `(.L_x_14945) ;  /* 0x00000008005c7947 */ /* 0x000fea0003800000 */
.L_x_14953:
        /* <DEDUP_REMOVED lines=27> */
.L_x_14956:
        /* <DEDUP_REMOVED lines=14> */
.L_x_14955:
[----:B------:R-:W2:Y:S02]  /*9b60*/  LDG.E.U16 R26, desc[UR36][R2.64] ;  /* 0x00000024021a7981 */ /* 0x000ea4000c1e1500 */
[----:B--2---:R-:W-:-:S06]  /*9b70*/  IMAD.U32 R26, R26, 0x10000, RZ ;  /* 0x000100001a1a7824 */ /* 0x004fcc00078e00ff */
[----:B------:R-:W0:Y:S01]  /*9b80*/  F2I.S64.TRUNC R26, R26 ;  /* 0x0000001a001a7311 */ /* 0x000e22000020d900 */
[----:B------:R-:W-:Y:S05]  /*9b90*/  BRA `(.L_x_14945) ;  /* 0x0000000400a87947 */ /* 0x000fea0003800000 */
.L_x_14952:
        /* <DEDUP_REMOVED lines=11> */
.L_x_14959:
        /* <DEDUP_REMOVED lines=21> */
.L_x_14963:
[----:B------:R-:W-:Y:S05]  /*9da0*/  BSYNC B1 ;  /* 0x0000000000017941 */ /* 0x000fea0003800000 */
.L_x_14962:
[----:B------:R-:W-:Y:S01]  /*9db0*/  IMAD.SHL.U32 R2, R2, 0x100000, RZ ;  /* 0x0010000002027824 */ /* 0x000fe200078e00ff */
[----:B------:R-:W-:-:S04]  /*9dc0*/  LEA R3, R0, 0x3b800000, 0x17 ;  /* 0x3b80000000037811 */ /* 0x000fc800078eb8ff */
[----:B------:R-:W-:-:S07]  /*9dd0*/  LOP3.LUT R26, R3, R2, R26, 0xfe, !PT ;  /* 0x00000002031a7212 */ /* 0x000fce00078efe1a */
.L_x_14961:
[----:B------:R-:W-:Y:S05]  /*9de0*/  BSYNC B0 ;  /* 0x0000000000007941 */ /* 0x000fea0003800000 */
.L_x_14960:
[----:B------:R-:W0:Y:S01]  /*9df0*/  F2I.S64.TRUNC R26, R26 ;  /* 0x0000001a001a7311 */ /* 0x000e22000020d900 */
[----:B------:R-:W-:Y:S05]  /*9e00*/  BRA `(.L_x_14945) ;  /* 0x00000004000c7947 */ /* 0x000fea0003800000 */
.L_x_14958:
        /* <DEDUP_REMOVED lines=21> */
.L_x_14967:
[----:B------:R-:W-:Y:S05]  /*9f60*/  BSYNC B1 ;  /* 0x0000000000017941 */ /* 0x000fea0003800000 */
.L_x_14966:
[----:B------:R-:W-:Y:S01]  /*9f70*/  IMAD.SHL.U32 R2, R2, 0x200000, RZ ;  /* 0x0020000002027824 */ /* 0x000fe200078e00ff */
[----:B------:R-:W-:-:S04]  /*9f80*/  LEA R3, R0, 0x37800000, 0x17 ;  /* 0x3780000000037811 */ /* 0x000fc800078eb8ff */
[----:B------:R-:W-:-:S07]  /*9f90*/  LOP3.LUT R26, R3, R2, R26, 0xfe, !PT ;  /* 0x00000002031a7212 */ /* 0x000fce00078efe1a */
.L_x_14965:
[----:B------:R-:W-:Y:S05]  /*9fa0*/  BSYNC B0 ;  /* 0x0000000000007941 */ /* 0x000fea0003800000 */
.L_x_14964:
[----:B------:R-:W0:Y:S01]  /*9fb0*/  F2I.S64.TRUNC R26, R26 ;  /* 0x0000001a001a7311 */ /* 0x000e22000020d900 */
[----:B------:R-:W-:Y:S05]  /*9fc0*/  BRA `(.L_x_14945) ;  /* 0x00000000009c7947 */ /* 0x000fea0003800000 */
.L_x_14957:
        /* <DEDUP_REMOVED lines=14> */
.L_x_14971:
[----:B------:R-:W-:Y:S05]  /*a0b0*/  BSYNC B0 ;  /* 0x0000000000007941 */ /* 0x000fea0003800000 */
.L_x_14970:
[----:B------:R-:W0:Y:S01]  /*a0c0*/  F2I.S64.TRUNC R26, R26 ;  /* 0x0000001a001a7311 */ /* 0x000e22000020d900 */
[----:B------:R-:W-:Y:S05]  /*a0d0*/  BRA `(.L_x_14945) ;  /* 0x0000000000587947 */ /* 0x000fea0003800000 */
.L_x_14944:
        /* <DEDUP_REMOVED lines=16> */
.L_x_14972:
[----:B------:R-:W-:Y:S01]  /*a1e0*/  CS2R R26, SRZ ;  /* 0x00000000001a7805 */ /* 0x000fe2000001ff00 */
[----:B------:R-:W-:Y:S06]  /*a1f0*/  BRA `(.L_x_14945) ;  /* 0x0000000000107947 */ /* 0x000fec0003800000 */
.L_x_14969:
[----:B------:R0:W5:Y:S01]  /*a200*/  LDG.E.64 R26, desc[UR36][R2.64] ;  /* 0x00000024021a7981 */ /* 0x000162000c1e1b00 */
[----:B------:R-:W-:Y:S05]  /*a210*/  BRA `(.L_x_14945) ;  /* 0x0000000000087947 */ /* 0x000fea0003800000 */
.L_x_14968:
[----:B------:R0:W5:Y:S01]  /*a220*/  LDG.E R26, desc[UR36][R2.64] ;  /* 0x00000024021a7981 */ /* 0x000162000c1e1900 */
[----:B------:R-:W-:-:S07]  /*a230*/  IMAD.MOV.U32 R27, RZ, RZ, RZ ;  /* 0x000000ffff1b7224 */ /* 0x000fce00078e00ff */
.L_x_14945:
        /* <DEDUP_REMOVED lines=20> */
.L_x_14976:
[----:B------:R0:W5:Y:S01]  /*a380*/  LDG.E.U8 R40, desc[UR36][R2.64] ;  /* 0x0000002402287981 */ /* 0x000162000c1e1100 */
[----:B------:R-:W-:Y:S01]  /*a390*/  IMAD.MOV.U32 R41, RZ, RZ, RZ ;  /* 0x000000ffff297224 */ /* 0x000fe200078e00ff */
[----:B------:R-:W-:Y:S06]  /*a3a0*/  BRA `(.L_x_14906) ;  /* 0x0000000c00447947 */ /* 0x000fec0003800000 */
.L_x_14975:
        /* <DEDUP_REMOVED lines=8> */
.L_x_14979:
[----:B------:R-:W2:Y:S02]  /*a430*/  LDG.E R40, desc[UR36][R2.64] ;  /* 0x0000002402287981 */ /* 0x000ea4000c1e1900 */
[----:B--2---:R-:W-:Y:S01]  /*a440*/  SHF.R.S32.HI R41, RZ, 0x1f, R40 ;  /* 0x0000001fff297819 */ /* 0x004fe20000011428 */
[----:B------:R-:W-:Y:S06]  /*a450*/  BRA `(.L_x_14906) ;  /* 0x0000000c00187947 */ /* 0x000fec0003800000 */
.L_x_14978:
[----:B------:R-:W2:Y:S02]  /*a460*/  LDG.E.S16 R40, desc[UR36][R2.64] ;  /* 0x0000002402287981 */ /* 0x000ea4000c1e1700 */
[----:B--2---:R-:W-:Y:S01]  /*a470*/  SHF.R.S32.HI R41, RZ, 0x1f, R40 ;  /* 0x0000001fff297819 */ /* 0x004fe20000011428 */
[----:B------:R-:W-:Y:S06]  /*a480*/  BRA `(.L_x_14906) ;  /* 0x0000000c000c7947 */ /* 0x000fec0003800000 */
.L_x_14974:
        /* <DEDUP_REMOVED lines=9> */
.L_x_14981:
[----:B------:R-:W2:Y:S02]  /*a520*/  LDG.E.U16 R2, desc[UR36][R2.64] ;  /* 0x0000002402027981 */ /* 0x000ea4000c1e1500 */
[----:B--2---:R-:W-:-:S06]  /*a530*/  HADD2.F32 R40, -RZ, R2.H0_H0 ;  /* 0x20000002ff287230 */ /* 0x004fcc0000004100 */
[----:B------:R-:W0:Y:S01]  /*a540*/  F2I.S64.TRUNC R40, R40 ;  /* 0x0000002800287311 */ /* 0x000e22000020d900 */
[----:B------:R-:W-:Y:S05]  /*a550*/  BRA `(.L_x_14906) ;  /* 0x0000000800d87947 */ /* 0x000fea0003800000 */
.L_x_14980:
        /* <DEDUP_REMOVED lines=9> */
.L_x_14983:
[----:B------:R-:W2:Y:S02]  /*a5f0*/  LDG.E.U16 R2, desc[UR36][R2.64] ;  /* 0x0000002402027981 */ /* 0x000ea4000c1e1500 */
[----:B--2---:R-:W-:-:S06]  /*a600*/  HADD2.F32 R40, -RZ, R2.H0_H0 ;  /* 0x20000002ff287230 */ /* 0x004fcc0000004100 */
[----:B------:R-:W0:Y:S01]  /*a610*/  F2I.S64.TRUNC R40, R40 ;  /* 0x0000002800287311 */ /* 0x000e22000020d900 */
[----:B------:R-:W-:Y:S05]  /*a620*/  BRA `(.L_x_14906) ;  /* 0x0000000800a47947 */ /* 0x000fea0003800000 */
.L_x_14982:
[----:B------:R-:W2:Y:S02]  /*a630*/  LDG.E.64 R2, desc[UR36][R2.64] ;  /* 0x0000002402027981 */ /* 0x000ea4000c1e1b00 */
[----:B--2---:R0:W1:Y:S01]  /*a640*/  F2I.S64.F64.TRUNC R40, R2 ;  /* 0x0000000200287311 */ /* 0x004062000030d900 */
[----:B------:R-:W-:Y:S05]  /*a650*/  BRA `(.L_x_14906) ;  /* 0x0000000800987947 */ /* 0x000fea0003800000 */
.L_x_14973:
        /* <DEDUP_REMOVED lines=13> */
.L_x_14986:
[----:B------:R-:W2:Y:S02]  /*a730*/  LDG.E.64 R2, desc[UR36][R2.64] ;  /* 0x0000002402027981 */ /* 0x000ea4000c1e1b00 */
[----:B--2---:R0:W1:Y:S01]  /*a740*/  F2I.S64.F64.TRUNC R40, R2 ;  /* 0x0000000200287311 */ /* 0x004062000030d900 */
[----:B------:R-:W-:Y:S05]  /*a750*/  BRA `(.L_x_14906) ;  /* 0x0000000800587947 */ /* 0x000fea0003800000 */
.L_x_14985:
        /* <DEDUP_REMOVED lines=27> */
.L_x_14988:
        /* <DEDUP_REMOVED lines=14> */
.L_x_14987:
[----:B------:R-:W2:Y:S02]  /*a9f0*/  LDG.E.U16 R40, desc[UR36][R2.64] ;  /* 0x0000002402287981 */ /* 0x000ea4000c1e1500 */
[----:B--2---:R-:W-:-:S06]  /*aa00*/  IMAD.U32 R40, R40, 0x10000, RZ ;  /* 0x0001000028287824 */ /* 0x004fcc00078e00ff */
[----:B------:R-:W0:Y:S01]  /*aa10*/  F2I.S64.TRUNC R40, R40 ;  /* 0x0000002800287311 */ /* 0x000e22000020d900 */
[----:B------:R-:W-:Y:S05]  /*aa20*/  BRA `(.L_x_14906) ;  /* 0x0000000400a47947 */ /* 0x000fea0003800000 */
.L_x_14984:
        /* <DEDUP_REMOVED lines=11> */
.L_x_14991:
        /* <DEDUP_REMOVED lines=21> */
.L_x_14995:
[----:B------:R-:W-:Y:S05]  /*ac30*/  BSYNC B1 ;  /* 0x0000000000017941 */ /* 0x000fea0003800000 */
.L_x_14994:
[----:B------:R-:W-:Y:S01]  /*ac40*/  IMAD.SHL.U32 R2, R2, 0x100000, RZ ;  /* 0x0010000002027824 */ /* 0x000fe200078e00ff */
[----:B------:R-:W-:-:S04]  /*ac50*/  LEA R3, R0, 0x3b800000, 0x17 ;  /* 0x3b80000000037811 */ /* 0x000fc800078eb8ff */
[----:B------:R-:W-:-:S07]  /*ac60*/  LOP3.LUT R40, R3, R2, R40, 0xfe, !PT ;  /* 0x0000000203287212 */ /* 0x000fce00078efe28 */
.L_x_14993:
[----:B------:R-:W-:Y:S05]  /*ac70*/  BSYNC B0 ;  /* 0x0000000000007941 */ /* 0x000fea0003800000 */
.L_x_14992:
[----:B------:R-:W0:Y:S01]  /*ac80*/  F2I.S64.TRUNC R40, R40 ;  /* 0x0000002800287311 */ /* 0x000e22000020d900 */
[----:B------:R-:W-:Y:S05]  /*ac90*/  BRA `(.L_x_14906) ;  /* 0x0000000400087947 */ /* 0x000fea0003800000 */
.L_x_14990:
        /* <DEDUP_REMOVED lines=21> */
.L_x_14999:
[----:B------:R-:W-:Y:S05]  /*adf0*/  BSYNC B1 ;  /* 0x0000000000017941 */ /* 0x000fea0003800000 */
.L_x_14998:
[----:B------:R-:W-:Y:S01]  /*ae00*/  IMAD.SHL.U32 R2, R2, 0x200000, RZ ;  /* 0x0020000002027824 */ /* 0x000fe200078e00ff */
[----:B------:R-:W-:-:S04]  /*ae10*/  LEA R3, R0, 0x37800000, 0x17 ;  /* 0x3780000000037811 */ /* 0x000fc800078eb8ff */
[----:B------:R-:W-:-:S07]  /*ae20*/  LOP3.LUT R40, R3, R2, R40, 0xfe, !PT ;  /* 0x0000000203287212 */ /* 0x000fce00078efe28 */
.L_x_14997:
[----:B------:R-:W-:Y:S05]  /*ae30*/  BSYNC B0 ;  /* 0x0000000000007941 */ /* 0x000fea0003800000 */
.L_x_14996:
[----:B------:R-:W0:Y:S01]  /*ae40*/  F2I.S64.TRUNC R40, R40 ;  /* 0x0000002800287311 */ /* 0x000e22000020d900 */
[----:B------:R-:W-:Y:S05]  /*ae50*/  BRA `(.L_x_14906) ;  /* 0x0000000000987947 */ /* 0x000fea0003800000 */
.L_x_14989:
        /* <DEDUP_REMOVED lines=14> */
.L_x_15003:
[----:B------:R-:W-:Y:S05]  /*af40*/  BSYNC B0 ;  /* 0x0000000000007941 */ /* 0x000fea0003800000 */
.L_x_15002:
[----:B------:R-:W0:Y:S01]  /*af50*/  F2I.S64.TRUNC R40, R40 ;  /* 0x0000002800287311 */ /* 0x000e22000020d900 */
[----:B------:R-:W-:Y:S05]  /*af60*/  BRA `(.L_x_14906) ;  /* 0x0000000000547947 */ /* 0x000fea0003800000 */
.L_x_14977:
        /* <DEDUP_REMOVED lines=16> */
.L_x_15004:
[----:B------:R-:W-:Y:S05]  /*b070*/  BRA `(.L_x_14906) ;  /* 0x0000000000107947 */ /* 0x000fea0003800000 */
.L_x_15001:
[----:B------:R0:W5:Y:S01]  /*b080*/  LDG.E.64 R40, desc[UR36][R2.64] ;  /* 0x0000002402287981 */ /* 0x000162000c1e1b00 */
[----:B------:R-:W-:Y:S05]  /*b090*/  BRA `(.L_x_14906) ;  /* 0x0000000000087947 */ /* 0x000fea0003800000 */
.L_x_15000:
[----:B------:R0:W5:Y:S01]  /*b0a0*/  LDG.E R40, desc[UR36][R2.64] ;  /* 0x0000002402287981 */ /* 0x000162000c1e1900 */
[----:B------:R-:W-:-:S07]  /*b0b0*/  IMAD.MOV.U32 R41, RZ, RZ, RZ ;  /* 0x000000ffff297224 */ /* 0x000fce00078e00ff */
.L_x_14906:
[----:B------:R-:W-:Y:S05]  /*b0c0*/  BSYNC B6 ;  /* 0x0000000000067941 */ /* 0x000fea0003800000 */
.L_x_14905:
[----:B01----:R-:W0:Y:S01]  /*b0d0*/  S2R R2, SR_TID.X ;  /* 0x0000000000027919 */ /* 0x003e220000002100 */
[----:B------:R-:W-:Y:S01]  /*b0e0*/  ULDC.64 UR6, c[0x0][0x218] ;  /* 0x0000860000067ab9 */ /* 0x000fe20000000a00 */
[----:B------:R-:W-:Y:S01]  /*b0f0*/  ULDC.64 UR4, c[0x0][0x220] ;  /* 0x0000880000047ab9 */ /* 0x000fe20000000a00 */
[----:B-----5:R-:W-:Y:S01]  /*b100*/  IMAD R3, R31, UR6, RZ ;  /* 0x000000061f037c24 */ /* 0x020fe2000f8e02ff */
[----:B------:R-:W-:Y:S01]  /*b110*/  BSSY B6, `(.L_x_15005) ;  /* 0x0000137000067945 */ /* 0x000fe20003800000 */
[----:B------:R-:W-:Y:S02]  /*b120*/  IMAD R7, R17, UR4, RZ ;  /* 0x0000000411077c24 */ /* 0x000fe4000f8e02ff */
[C---:B------:R-:W-:Y:S02]  /*b130*/  IMAD R3, R30.reuse, UR7, R3 ;  /* 0x000000071e037c24 */ /* 0x040fe4000f8e0203 */
[----:B------:R-:W-:-:S04]  /*b140*/  IMAD.WIDE.U32 R4, R30, UR6, RZ ;  /* 0x000000061e047c25 */ /* 0x000fc8000f8e00ff */
[C---:B------:R-:W-:Y:S02]  /*b150*/  IMAD R7, R16.reuse, UR5, R7 ;  /* 0x0000000510077c24 */ /* 0x040fe4000f8e0207 */
[----:B------:R-:W-:-:S04]  /*b160*/  IMAD.WIDE.U32 R16, R16, UR4, RZ ;  /* 0x0000000410107c25 */ /* 0x000fc8000f8e00ff */
[----:B------:R-:W-:Y:S02]  /*b170*/  IMAD.IADD R5, R5, 0x1, R3 ;  /* 0x0000000105057824 */ /* 0x000fe400078e0203 */
[----:B------:R-:W-:Y:S02]  /*b180*/  IMAD.IADD R3, R17, 0x1, R7 ;  /* 0x0000000111037824 */ /* 0x000fe400078e0207 */
[----:B------:R-:W-:Y:S02]  /*b190*/  IMAD R7, R19, UR6, RZ ;  /* 0x0000000613077c24 */ /* 0x000fe4000f8e02ff */
[----:B------:R-:W-:Y:S02]  /*b1a0*/  IMAD R3, R3, R36, RZ ;  /* 0x0000002403037224 */ /* 0x000fe400078e02ff */
[----:B----4-:R-:W-:Y:S02]  /*b1b0*/  IMAD R11, R25, UR6, RZ ;  /* 0x00000006190b7c24 */ /* 0x010fe4000f8e02ff */
[----:B------:R-:W-:-:S02]  /*b1c0*/  IMAD R19, R37, R16, R3 ;  /* 0x0000001025137224 */ /* 0x000fc400078e0203 */
[----:B------:R-:W-:Y:S01]  /*b1d0*/  IMAD R3, R29, UR4, RZ ;  /* 0x000000041d037c24 */ /* 0x000fe2000f8e02ff */
[----:B0-----:R-:W-:Y:S01]  /*b1e0*/  ISETP.GE.AND P0, PT, R2, R43, PT ;  /* 0x0000002b0200720c */ /* 0x001fe20003f06270 */
[----:B------:R-:W-:Y:S02]  /*b1f0*/  IMAD R9, R33, UR6, RZ ;  /* 0x0000000621097c24 */ /* 0x000fe4000f8e02ff */
[----:B------:R-:W-:Y:S02]  /*b200*/  IMAD R17, R18, UR7, R7 ;  /* 0x0000000712117c24 */ /* 0x000fe4000f8e0207 */
[----:B------:R-:W-:Y:S02]  /*b210*/  IMAD R29, R24, UR7, R11 ;  /* 0x00000007181d7c24 */ /* 0x000fe4000f8e020b */
[----:B------:R-:W-:Y:S02]  /*b220*/  IMAD R11, R23, UR4, RZ ;  /* 0x00000004170b7c24 */ /* 0x000fe4000f8e02ff */
[----:B------:R-:W-:-:S02]  /*b230*/  IMAD R15, R28, UR5, R3 ;  /* 0x000000051c0f7c24 */ /* 0x000fc4000f8e0203 */
[----:B------:R-:W-:Y:S02]  /*b240*/  IMAD.WIDE.U32 R6, R28, UR4, RZ ;  /* 0x000000041c067c25 */ /* 0x000fe4000f8e00ff */
[----:B------:R-:W0:Y:S02]  /*b250*/  LDC.U8 R28, c[0x0][0x264] ;  /* 0x00009900ff1c7b82 */ /* 0x000e240000000000 */
[----:B------:R-:W-:Y:S02]  /*b260*/  IMAD R21, R27, UR4, RZ ;  /* 0x000000041b157c24 */ /* 0x000fe4000f8e02ff */
[C---:B------:R-:W-:Y:S02]  /*b270*/  IMAD R9, R32.reuse, UR7, R9 ;  /* 0x0000000720097c24 */ /* 0x040fe4000f8e0209 */
[----:B------:R-:W-:-:S04]  /*b280*/  IMAD.WIDE.U32 R32, R32, UR6, RZ ;  /* 0x0000000620207c25 */ /* 0x000fc8000f8e00ff */
[C---:B------:R-:W-:Y:S02]  /*b290*/  IMAD R13, R22.reuse, UR5, R11 ;  /* 0x00000005160d7c24 */ /* 0x040fe4000f8e020b */
[----:B------:R-:W-:-:S04]  /*b2a0*/  IMAD.WIDE.U32 R22, R22, UR4, RZ ;  /* 0x0000000416167c25 */ /* 0x000fc8000f8e00ff */
[C---:B------:R-:W-:Y:S02]  /*b2b0*/  IMAD R3, R26.reuse, UR5, R21 ;  /* 0x000000051a037c24 */ /* 0x040fe4000f8e0215 */
[----:B------:R-:W-:-:S04]  /*b2c0*/  IMAD.WIDE.U32 R10, R26, UR4, RZ ;  /* 0x000000041a0a7c25 */ /* 0x000fc8000f8e00ff */
[----:B------:R-:W-:Y:S02]  /*b2d0*/  IMAD.IADD R33, R33, 0x1, R9 ;  /* 0x0000000121217824 */ /* 0x000fe400078e0209 */
[----:B------:R-:W-:-:S04]  /*b2e0*/  IMAD.WIDE.U32 R8, R18, UR6, RZ ;  /* 0x0000000612087c25 */ /* 0x000fc8000f8e00ff */
[----:B------:R-:W-:-:S04]  /*b2f0*/  IMAD.WIDE.U32 R24, R24, UR6, RZ ;  /* 0x0000000618187c25 */ /* 0x000fc8000f8e00ff */
[----:B------:R-:W-:Y:S02]  /*b300*/  IMAD.IADD R13, R23, 0x1, R13 ;  /* 0x00000001170d7824 */ /* 0x000fe400078e020d */
[----:B------:R-:W-:Y:S02]  /*b310*/  IMAD.IADD R3, R11, 0x1, R3 ;  /* 0x000000010b037824 */ /* 0x000fe400078e0203 */
[----:B------:R-:W-:Y:S02]  /*b320*/  IMAD.IADD R9, R9, 0x1, R17 ;  /* 0x0000000109097824 */ /* 0x000fe400078e0211 */
[----:B------:R-:W-:Y:S02]  /*b330*/  IMAD.IADD R25, R25, 0x1, R29 ;  /* 0x0000000119197824 */ /* 0x000fe400078e021d */
[----:B------:R-:W-:Y:S02]  /*b340*/  IMAD R13, R13, R34, RZ ;  /* 0x000000220d0d7224 */ /* 0x000fe400078e02ff */
[----:B------:R-:W-:-:S02]  /*b350*/  IMAD.IADD R7, R7, 0x1, R15 ;  /* 0x0000000107077824 */ /* 0x000fc400078e020f */
[----:B------:R-:W-:Y:S02]  /*b360*/  IMAD R3, R3, R40, RZ ;  /* 0x0000002803037224 */ /* 0x000fe400078e02ff */
[----:B------:R-:W-:-:S04]  /*b370*/  IMAD.WIDE.U32 R30, R36, R16, R32 ;  /* 0x00000010241e7225 */ /* 0x000fc800078e0020 */
[----:B------:R-:W-:-:S04]  /*b380*/  IMAD.WIDE.U32 R26, R34, R22, R8 ;  /* 0x00000016221a7225 */ /* 0x000fc800078e0008 */
[----:B------:R-:W-:Y:S02]  /*b390*/  IMAD R13, R35, R22, R13 ;  /* 0x00000016230d7224 */ /* 0x000fe400078e020d */
[----:B------:R-:W-:-:S04]  /*b3a0*/  IMAD.WIDE.U32 R16, R40, R10, R24 ;  /* 0x0000000a28107225 */ /* 0x000fc800078e0018 */
[----:B------:R-:W-:Y:S02]  /*b3b0*/  IMAD R3, R41, R10, R3 ;  /* 0x0000000a29037224 */ /* 0x000fe400078e0203 */
[----:B--23--:R-:W-:Y:S02]  /*b3c0*/  IMAD R7, R7, R38, RZ ;  /* 0x0000002607077224 */ /* 0x00cfe400078e02ff */
[----:B------:R-:W-:Y:S02]  /*b3d0*/  IMAD.IADD R19, R31, 0x1, R19 ;  /* 0x000000011f137824 */ /* 0x000fe400078e0213 */
[----:B------:R-:W-:Y:S02]  /*b3e0*/  IMAD.IADD R23, R27, 0x1, R13 ;  /* 0x000000011b177824 */ /* 0x000fe400078e020d */
[----:B------:R-:W-:Y:S02]  /*b3f0*/  IMAD.IADD R25, R17, 0x1, R3 ;  /* 0x0000000111197824 */ /* 0x000fe400078e0203 */
[----:B------:R-:W-:-:S04]  /*b400*/  IMAD.WIDE.U32 R4, R38, R6, R4 ;  /* 0x0000000626047225 */ /* 0x000fc800078e0004 */
[----:B------:R-:W-:Y:S02]  /*b410*/  IMAD R7, R39, R6, R7 ;  /* 0x0000000627077224 */ /* 0x000fe400078e0207 */
[----:B------:R-:W-:Y:S02]  /*b420*/  IMAD.MOV.U32 R18, RZ, RZ, R30 ;  /* 0x000000ffff127224 */ /* 0x000fe400078e001e */
[----:B------:R-:W-:Y:S02]  /*b430*/  IMAD.MOV.U32 R22, RZ, RZ, R26 ;  /* 0x000000ffff167224 */ /* 0x000fe400078e001a */
[----:B------:R-:W-:Y:S01]  /*b440*/  IMAD.MOV.U32 R24, RZ, RZ, R16 ;  /* 0x000000ffff187224 */ /* 0x000fe200078e0010 */
[----:B0-----:R-:W-:Y:S06]  /*b450*/  @P0 BRA `(.L_x_15006) ;  /* 0x0000001000080947 */ /* 0x001fec0003800000 */
[----:B------:R-:W0:Y:S01]  /*b460*/  LDC.64 R8, c[0x0][0x230] ;  /* 0x00008c00ff087b82 */ /* 0x000e220000000a00 */
[----:B------:R-:W-:Y:S01]  /*b470*/  IMAD R0, R44, 0x200, R2 ;  /* 0x000002002c007824 */ /* 0x000fe200078e0202 */
[----:B------:R-:W-:Y:S01]  /*b480*/  PRMT R6, R28, 0x9910, RZ ;  /* 0x000099101c067816 */ /* 0x000fe200000000ff */
[----:B------:R-:W-:Y:S01]  /*b490*/  ULDC UR4, c[0x0][0x268] ;  /* 0x00009a0000047ab9 */ /* 0x000fe20000000800 */
[----:B------:R-:W-:Y:S02]  /*b4a0*/  IMAD.IADD R11, R5, 0x1, R7 ;  /* 0x00000001050b7824 */ /* 0x000fe400078e0207 */
[----:B------:R-:W-:Y:S02]  /*b4b0*/  IMAD R3, R0, UR4, RZ ;  /* 0x0000000400037c24 */ /* 0x000fe4000f8e02ff */
[----:B------:R-:W-:Y:S02]  /*b4c0*/  IMAD.MOV.U32 R0, RZ, RZ, R6 ;  /* 0x000000ffff007224 */ /* 0x000fe400078e0006 */
[----:B------:R-:W-:-:S02]  /*b4d0*/  VIADD R29, R2, 0x80 ;  /* 0x00000080021d7836 */ /* 0x000fc40000000000 */
[----:B------:R-:W-:Y:S01]  /*b4e0*/  IMAD.MOV.U32 R10, RZ, RZ, R4 ;  /* 0x000000ffff0a7224 */ /* 0x000fe200078e0004 */
        /* <DEDUP_REMOVED lines=15> */
.L_x_15010:
[----:B------:R1:W-:Y:S01]  /*b5e0*/  STG.E.U8 desc[UR36][R8.64], R4 ;  /* 0x0000000408007986 */ /* 0x0003e2000c101124 */
[----:B------:R-:W-:Y:S01]  /*b5f0*/  IMAD.MOV.U32 R2, RZ, RZ, R29 ;  /* 0x000000ffff027224 */ /* 0x000fe200078e001d */
[----:B------:R-:W-:Y:S06]  /*b600*/  BRA `(.L_x_15006) ;  /* 0x0000000c009c7947 */ /* 0x000fec0003800000 */
.L_x_15009:
        /* <DEDUP_REMOVED lines=9> */
.L_x_15013:
[----:B------:R3:W-:Y:S01]  /*b6a0*/  STG.E desc[UR36][R8.64], R4 ;  /* 0x0000000408007986 */ /* 0x0007e2000c101924 */
[----:B------:R-:W-:Y:S01]  /*b6b0*/  IMAD.MOV.U32 R2, RZ, RZ, R29 ;  /* 0x000000ffff027224 */ /* 0x000fe200078e001d */
[----:B------:R-:W-:Y:S06]  /*b6c0*/  BRA `(.L_x_15006) ;  /* 0x0000000c006c7947 */ /* 0x000fec0003800000 */
.L_x_15012:
[----:B------:R2:W-:Y:S01]  /*b6d0*/  STG.E.U16 desc[UR36][R8.64], R4 ;  /* 0x0000000408007986 */ /* 0x0005e2000c101524 */
[----:B------:R-:W-:Y:S01]  /*b6e0*/  IMAD.MOV.U32 R2, RZ, RZ, R29 ;  /* 0x000000ffff027224 */ /* 0x000fe200078e001d */
[----:B------:R-:W-:Y:S06]  /*b6f0*/  BRA `(.L_x_15006) ;  /* 0x0000000c00607947 */ /* 0x000fec0003800000 */
.L_x_15008:
[----:B------:R-:W-:-:S13]  /*b700*/  ISETP.GT.AND P0, PT, R0, 0x6, PT ;  /* 0x000000060000780c */ /* 0x000fda0003f04270 */
[----:B------:R-:W-:Y:S05]  /*b710*/  @P0 BRA `(.L_x_15014) ;  /* 0x0000000000340947 */ /* 0x000fea0003800000 */
[----:B------:R-:W-:-:S13]  /*b720*/  ISETP.NE.AND P0, PT, R0, 0x5, PT ;  /* 0x000000050000780c */ /* 0x000fda0003f05270 */
[----:B------:R-:W-:Y:S05]  /*b730*/  @!P0 BRA `(.L_x_15015) ;  /* 0x0000000000188947 */ /* 0x000fea0003800000 */
[----:B------:R-:W-:-:S13]  /*b740*/  ISETP.NE.AND P0, PT, R0, 0x6, PT ;  /* 0x000000060000780c */ /* 0x000fda0003f05270 */
[----:B------:R-:W-:Y:S05]  /*b750*/  @P0 BRA `(.L_x_15011) ;  /* 0x0000000800ec0947 */ /* 0x000fea0003800000 */
[----:B------:R-:W0:Y:S01]  /*b760*/  I2F.S64 R11, R10 ;  /* 0x0000000a000b7312 */ /* 0x000e220000301400 */
[----:B------:R-:W-:Y:S01]  /*b770*/  IMAD.MOV.U32 R2, RZ, RZ, R29 ;  /* 0x000000ffff027224 */ /* 0x000fe200078e001d */
[----:B0-----:R0:W-:Y:S01]  /*b780*/  STG.E desc[UR36][R8.64], R11 ;  /* 0x0000000b08007986 */ /* 0x0011e2000c101924 */
[----:B------:R-:W-:Y:S05]  /*b790*/  BRA `(.L_x_15006) ;  /* 0x0000000c00387947 */ /* 0x000fea0003800000 */
.L_x_15015:
[----:B------:R-:W0:Y:S01]  /*b7a0*/  I2F.S64 R0, R10 ;  /* 0x0000000a00007312 */ /* 0x000e220000301400 */
[----:B------:R-:W-:Y:S01]  /*b7b0*/  IMAD.MOV.U32 R2, RZ, RZ, R29 ;  /* 0x000000ffff027224 */ /* 0x000fe200078e001d */
[----:B0-----:R-:W-:-:S05]  /*b7c0*/  F2FP.F16.F32.PACK_AB R0, RZ, R0 ;  /* 0x00000000ff00723e */ /* 0x001fca00000000ff */
[----:B------:R0:W-:Y:S01]  /*b7d0*/  STG.E.U16 desc[UR36][R8.64], R0 ;  /* 0x0000000008007986 */ /* 0x0001e2000c101524 */
[----:B------:R-:W-:Y:S05]  /*b7e0*/  BRA `(.L_x_15006) ;  /* 0x0000000c00247947 */ /* 0x000fea0003800000 */
.L_x_15014:
[----:B------:R-:W-:-:S13]  /*b7f0*/  ISETP.NE.AND P0, PT, R0, 0x7, PT ;  /* 0x000000070000780c */ /* 0x000fda0003f05270 */
[----:B------:R-:W-:Y:S05]  /*b800*/  @!P0 BRA `(.L_x_15016) ;  /* 0x00000000003c8947 */ /* 0x000fea0003800000 */
[----:B------:R-:W-:-:S13]  /*b810*/  ISETP.NE.AND P0, PT, R0, 0x8, PT ;  /* 0x000000080000780c */ /* 0x000fda0003f05270 */
[----:B------:R-:W-:Y:S05]  /*b820*/  @!P0 BRA `(.L_x_15017) ;  /* 0x00000000001c8947 */ /* 0x000fea0003800000 */
[----:B------:R-:W-:-:S13]  /*b830*/  ISETP.NE.AND P0, PT, R0, 0x9, PT ;  /* 0x000000090000780c */ /* 0x000fda0003f05270 */
[----:B------:R-:W-:Y:S05]  /*b840*/  @P0 BRA `(.L_x_15011) ;  /* 0x0000000800b00947 */ /* 0x000fea0003800000 */
[----:B------:R-:W0:Y:S01]  /*b850*/  I2F.S64 R4, R10 ;  /* 0x0000000a00047312 */ /* 0x000e220000301400 */
[----:B------:R-:W-:Y:S02]  /*b860*/  IMAD.MOV.U32 R5, RZ, RZ, RZ ;  /* 0x000000ffff057224 */ /* 0x000fe400078e00ff */
[----:B------:R-:W-:-:S03]  /*b870*/  IMAD.MOV.U32 R2, RZ, RZ, R29 ;  /* 0x000000ffff027224 */ /* 0x000fc600078e001d */
[----:B0-----:R0:W-:Y:S01]  /*b880*/  STG.E.64 desc[UR36][R8.64], R4 ;  /* 0x0000000408007986 */ /* 0x0011e2000c101b24 */
[----:B------:R-:W-:Y:S05]  /*b890*/  BRA `(.L_x_15006) ;  /* 0x0000000800f87947 */ /* 0x000fea0003800000 */
.L_x_15017:
[----:B------:R-:W0:Y:S01]  /*b8a0*/  I2F.S64 R10, R10 ;  /* 0x0000000a000a7312 */ /* 0x000e220000301400 */
[----:B------:R-:W-:Y:S01]  /*b8b0*/  IMAD.MOV.U32 R2, RZ, RZ, R29 ;  /* 0x000000ffff027224 */ /* 0x000fe200078e001d */
[----:B0-----:R-:W-:-:S04]  /*b8c0*/  F2FP.F16.F32.PACK_AB R3, RZ, R10 ;  /* 0x0000000aff03723e */ /* 0x001fc800000000ff */
[----:B------:R-:W-:-:S05]  /*b8d0*/  PRMT R3, R3, 0x5410, RZ ;  /* 0x0000541003037816 */ /* 0x000fca00000000ff */
[----:B------:R0:W-:Y:S01]  /*b8e0*/  STG.E desc[UR36][R8.64], R3 ;  /* 0x0000000308007986 */ /* 0x0001e2000c101924 */
[----:B------:R-:W-:Y:S05]  /*b8f0*/  BRA `(.L_x_15006) ;  /* 0x0000000800e07947 */ /* 0x000fea0003800000 */
.L_x_15016:
[----:B------:R-:W0:Y:S01]  /*b900*/  I2F.F64.S64 R4, R10 ;  /* 0x0000000a00047312 */ /* 0x000e220000301c00 */
[----:B------:R-:W-:Y:S01]  /*b910*/  IMAD.MOV.U32 R2, RZ, RZ, R29 ;  /* 0x000000ffff027224 */ /* 0x000fe200078e001d */
[----:B0-----:R0:W-:Y:S01]  /*b920*/  STG.E.64 desc[UR36][R8.64], R4 ;  /* 0x0000000408007986 */ /* 0x0011e2000c101b24 */
[----:B------:R-:W-:Y:S05]  /*b930*/  BRA `(.L_x_15006) ;  /* 0x0000000800d07947 */ /* 0x000fea0003800000 */
.L_x_15007:
        /* <DEDUP_REMOVED lines=8> */
[----:B------:R-:W-:Y:S01]  /*b9c0*/  ISETP.NE.U32.AND P0, PT, R4, RZ, PT ;  /* 0x000000ff0400720c */ /* 0x000fe20003f05070 */
[----:B------:R-:W-:-:S03]  /*b9d0*/  IMAD.MOV.U32 R2, RZ, RZ, R29 ;  /* 0x000000ffff027224 */ /* 0x000fc600078e001d */
[----:B------:R-:W-:-:S04]  /*b9e0*/  ISETP.NE.AND.EX P0, PT, R11, RZ, PT, P0 ;  /* 0x000000ff0b00720c */ /* 0x000fc80003f05300 */
[----:B------:R-:W-:-:S05]  /*b9f0*/  SEL R3, RZ, 0x1, !P0 ;  /* 0x00000001ff037807 */ /* 0x000fca0004000000 */
[----:B------:R0:W-:Y:S01]  /*ba00*/  STG.E.U8 desc[UR36][R8.64], R3 ;  /* 0x0000000308007986 */ /* 0x0001e2000c101124 */
[----:B------:R-:W-:Y:S05]  /*ba10*/  BRA `(.L_x_15006) ;  /* 0x0000000800987947 */ /* 0x000fea0003800000 */
.L_x_15020:
[----:B------:R-:W0:Y:S01]  /*ba20*/  I2F.F64.S64 R4, R10 ;  /* 0x0000000a00047312 */ /* 0x000e220000301c00 */
[----:B------:R-:W-:Y:S01]  /*ba30*/  CS2R R6, SRZ ;  /* 0x0000000000067805 */ /* 0x000fe2000001ff00 */
[----:B------:R-:W-:-:S04]  /*ba40*/  IMAD.MOV.U32 R2, RZ, RZ, R29 ;  /* 0x000000ffff027224 */ /* 0x000fc800078e001d */
[----:B0-----:R0:W-:Y:S01]  /*ba50*/  STG.E.128 desc[UR36][R8.64], R4 ;  /* 0x0000000408007986 */ /* 0x0011e2000c101d24 */
[----:B------:R-:W-:Y:S05]  /*ba60*/  BRA `(.L_x_15006) ;  /* 0x0000000800847947 */ /* 0x000fea0003800000 */
.L_x_15019:
        /* <DEDUP_REMOVED lines=21> */
.L_x_15024:
[----:B------:R-:W-:Y:S05]  /*bbc0*/  BSYNC B0 ;  /* 0x0000000000007941 */ /* 0x000fea0003800000 */
.L_x_15023:
[----:B------:R-:W-:Y:S01]  /*bbd0*/  LOP3.LUT R3, R0, R3, RZ, 0xfc, !PT ;  /* 0x0000000300037212 */ /* 0x000fe200078efcff */
[----:B------:R-:W-:-:S04]  /*bbe0*/  IMAD.MOV.U32 R2, RZ, RZ, R29 ;  /* 0x000000ffff027224 */ /* 0x000fc800078e001d */
[----:B------:R0:W-:Y:S01]  /*bbf0*/  STG.E.U8 desc[UR36][R8.64], R3 ;  /* 0x0000000308007986 */ /* 0x0001e2000c101124 */
[----:B------:R-:W-:Y:S05]  /*bc00*/  BRA `(.L_x_15006) ;  /* 0x00000008001c7947 */ /* 0x000fea0003800000 */
.L_x_15022:
        /* <DEDUP_REMOVED lines=13> */
.L_x_15026:
[----:B------:R-:W-:Y:S01]  /*bce0*/  IMAD.MOV.U32 R0, RZ, RZ, 0x7f ;  /* 0x0000007fff007424 */ /* 0x000fe200078e00ff */
[----:B------:R-:W-:-:S04]  /*bcf0*/  ISETP.GT.U32.AND P0, PT, R2, 0x7f800000, PT ;  /* 0x7f8000000200780c */ /* 0x000fc80003f04070 */
[----:B------:R-:W-:-:S09]  /*bd00*/  SEL R0, R0, 0x7c, P0 ;  /* 0x0000007c00007807 */ /* 0x000fd20000000000 */
.L_x_15027:
[----:B------:R-:W-:Y:S05]  /*bd10*/  BSYNC B0 ;  /* 0x0000000000007941 */ /* 0x000fea0003800000 */
.L_x_15025:
[----:B------:R-:W-:-:S04]  /*bd20*/  LOP3.LUT R2, R11, 0x80000000, RZ, 0xc0, !PT ;  /* 0x800000000b027812 */ /* 0x000fc800078ec0ff */
[----:B------:R-:W-:Y:S01]  /*bd30*/  SHF.R.U32.HI R3, RZ, 0x18, R2 ;  /* 0x00000018ff037819 */ /* 0x000fe20000011602 */
[----:B------:R-:W-:-:S03]  /*bd40*/  IMAD.MOV.U32 R2, RZ, RZ, R29 ;  /* 0x000000ffff027224 */ /* 0x000fc600078e001d */
[----:B------:R-:W-:-:S05]  /*bd50*/  LOP3.LUT R3, R0, R3, RZ, 0xfc, !PT ;  /* 0x0000000300037212 */ /* 0x000fca00078efcff */
[----:B------:R0:W-:Y:S01]  /*bd60*/  STG.E.U8 desc[UR36][R8.64], R3 ;  /* 0x0000000308007986 */ /* 0x0001e2000c101124 */
[----:B------:R-:W-:Y:S05]  /*bd70*/  BRA `(.L_x_15006) ;  /* 0x0000000400c07947 */ /* 0x000fea0003800000 */
.L_x_15021:
[----:B------:R-:W0:Y:S01]  /*bd80*/  I2F.S64 R0, R10 ;  /* 0x0000000a00007312 */ /* 0x000e220000301400 */
[----:B------:R-:W-:Y:S01]  /*bd90*/  IMAD.MOV.U32 R2, RZ, RZ, R29 ;  /* 0x000000ffff027224 */ /* 0x000fe200078e001d */
[----:B0-----:R-:W-:-:S05]  /*bda0*/  F2FP.BF16.F32.PACK_AB R0, RZ, R0 ;  /* 0x00000000ff00723e */ /* 0x001fca00000010ff */
[----:B------:R0:W-:Y:S01]  /*bdb0*/  STG.E.U16 desc[UR36][R8.64], R0 ;  /* 0x0000000008007986 */ /* 0x0001e2000c101524 */
[----:B------:R-:W-:Y:S05]  /*bdc0*/  BRA `(.L_x_15006) ;  /* 0x0000000400ac7947 */ /* 0x000fea0003800000 */
.L_x_15018:
        /* <DEDUP_REMOVED lines=11> */
.L_x_15030:
        /* <DEDUP_REMOVED lines=17> */
.L_x_15033:
[----:B------:R-:W-:-:S04]  /*bf90*/  LOP3.LUT R2, R11, 0x80000000, RZ, 0xc0, !PT ;  /* 0x800000000b027812 */ /* 0x000fc800078ec0ff */
[----:B------:R-:W-:-:S04]  /*bfa0*/  SHF.R.U32.HI R3, RZ, 0x18, R2 ;  /* 0x00000018ff037819 */ /* 0x000fc80000011602 */
[----:B------:R-:W-:-:S04]  /*bfb0*/  LOP3.LUT R0, R0, R3, RZ, 0xfc, !PT ;  /* 0x0000000300007212 */ /* 0x000fc800078efcff */
[----:B------:R-:W-:-:S07]  /*bfc0*/  PRMT R4, R0, 0x7610, R4 ;  /* 0x0000761000047816 */ /* 0x000fce0000000004 */
.L_x_15032:
[----:B------:R-:W-:Y:S05]  /*bfd0*/  BSYNC B0 ;  /* 0x0000000000007941 */ /* 0x000fea0003800000 */
.L_x_15031:
[----:B------:R0:W-:Y:S01]  /*bfe0*/  STG.E.U8 desc[UR36][R8.64], R4 ;  /* 0x0000000408007986 */ /* 0x0001e2000c101124 */
[----:B------:R-:W-:Y:S01]  /*bff0*/  IMAD.MOV.U32 R2, RZ, RZ, R29 ;  /* 0x000000ffff027224 */ /* 0x000fe200078e001d */
[----:B------:R-:W-:Y:S06]  /*c000*/  BRA `(.L_x_15006) ;  /* 0x00000004001c7947 */ /* 0x000fec0003800000 */
.L_x_15029:
        /* <DEDUP_REMOVED lines=17> */
.L_x_15036:
[----:B------:R-:W-:-:S04]  /*c120*/  LOP3.LUT R2, R11, 0x80000000, RZ, 0xc0, !PT ;  /* 0x800000000b027812 */ /* 0x000fc800078ec0ff */
[----:B------:R-:W-:-:S04]  /*c130*/  SHF.R.U32.HI R3, RZ, 0x18, R2 ;  /* 0x00000018ff037819 */ /* 0x000fc80000011602 */
[----:B------:R-:W-:-:S04]  /*c140*/  LOP3.LUT R0, R0, R3, RZ, 0xfc, !PT ;  /* 0x0000000300007212 */ /* 0x000fc800078efcff */
[----:B------:R-:W-:-:S07]  /*c150*/  PRMT R4, R0, 0x7610, R4 ;  /* 0x0000761000047816 */ /* 0x000fce0000000004 */
.L_x_15035:
[----:B------:R-:W-:Y:S05]  /*c160*/  BSYNC B0 ;  /* 0x0000000000007941 */ /* 0x000fea0003800000 */
.L_x_15034:
[----:B------:R0:W-:Y:S01]  /*c170*/  STG.E.U8 desc[UR36][R8.64], R4 ;  /* 0x0000000408007986 */ /* 0x0001e2000c101124 */
[----:B------:R-:W-:Y:S01]  /*c180*/  IMAD.MOV.U32 R2, RZ, RZ, R29 ;  /* 0x000000ffff027224 */ /* 0x000fe200078e001d */
[----:B------:R-:W-:Y:S06]  /*c190*/  BRA `(.L_x_15006) ;  /* 0x0000000000b87947 */ /* 0x000fec0003800000 */
.L_x_15028:
        /* <DEDUP_REMOVED lines=18> */
[----:B------:R-:W-:Y:S02]  /*c2c0*/  @!P0 IMAD.MOV R0, RZ, RZ, R2 ;  /* 0x000000ffff008224 */ /* 0x000fe400078e0202 */
[----:B------:R-:W-:Y:S02]  /*c2d0*/  IMAD.MOV.U32 R2, RZ, RZ, R29 ;  /* 0x000000ffff027224 */ /* 0x000fe400078e001d */
[----:B------:R-:W-:-:S05]  /*c2e0*/  @P1 IMAD.MOV.U32 R3, RZ, RZ, R0 ;  /* 0x000000ffff031224 */ /* 0x000fca00078e0000 */
[----:B------:R0:W-:Y:S01]  /*c2f0*/  STG.E.U8 desc[UR36][R8.64], R3 ;  /* 0x0000000308007986 */ /* 0x0001e2000c101124 */
[----:B------:R-:W-:Y:S05]  /*c300*/  BRA `(.L_x_15006) ;  /* 0x00000000005c7947 */ /* 0x000fea0003800000 */
.L_x_15011:
        /* <DEDUP_REMOVED lines=16> */
.L_x_15039:
[----:B------:R-:W-:Y:S01]  /*c410*/  IMAD.MOV.U32 R2, RZ, RZ, R29 ;  /* 0x000000ffff027224 */ /* 0x000fe200078e001d */
[----:B------:R-:W-:Y:S06]  /*c420*/  BRA `(.L_x_15006) ;  /* 0x0000000000147947 */ /* 0x000fec0003800000 */
.L_x_15038:
[----:B------:R0:W-:Y:S01]  /*c430*/  STG.E.64 desc[UR36][R8.64], R10 ;  /* 0x0000000a08007986 */ /* 0x0001e2000c101b24 */
[----:B------:R-:W-:Y:S01]  /*c440*/  IMAD.MOV.U32 R2, RZ, RZ, R29 ;  /* 0x000000ffff027224 */ /* 0x000fe200078e001d */
[----:B------:R-:W-:Y:S06]  /*c450*/  BRA `(.L_x_15006) ;  /* 0x0000000000087947 */ /* 0x000fec0003800000 */
.L_x_15037:
[----:B------:R0:W-:Y:S01]  /*c460*/  STG.E desc[UR36][R8.64], R4 ;  /* 0x0000000408007986 */ /* 0x0001e2000c101924 */
[----:B------:R-:W-:-:S07]  /*c470*/  IMAD.MOV.U32 R2, RZ, RZ, R29 ;  /* 0x000000ffff027224 */ /* 0x000fce00078e001d */
.L_x_15006:
[----:B------:R-:W-:Y:S05]  /*c480*/  BSYNC B6 ;  /* 0x0000000000067941 */ /* 0x000fea0003800000 */
.L_x_15005:
[----:B------:R-:W-:Y:S01]  /*c490*/  ISETP.GE.AND P0, PT, R2, R43, PT ;  /* 0x0000002b0200720c */ /* 0x000fe20003f06270 */
[----:B------:R-:W-:-:S12]  /*c4a0*/  BSSY B6, `(.L_x_15040) ;  /* 0x00001d4000067945 */ /* 0x000fd80003800000 */
[----:B------:R-:W-:Y:S05]  /*c4b0*/  @P0 BRA `(.L_x_15041) ;  /* 0x0000001c00480947 */ /* 0x000fea0003800000 */
[----:B0123--:R-:W0:Y:S01]  /*c4c0*/  LDC.64 R4, c[0x0][0x230] ;  /* 0x00008c00ff047b82 */ /* 0x00fe220000000a00 */
        /* <DEDUP_REMOVED lines=19> */
.L_x_15045:
[----:B------:R1:W-:Y:S01]  /*c600*/  STG.E.U8 desc[UR36][R4.64], R30 ;  /* 0x0000001e04007986 */ /* 0x0003e2000c101124 */
[----:B------:R-:W-:Y:S05]  /*c610*/  BRA `(.L_x_15047) ;  /* 0x0000000c00447947 */ /* 0x000fea0003800000 */
.L_x_15044:
        /* <DEDUP_REMOVED lines=8> */
.L_x_15049:
[----:B------:R3:W-:Y:S01]  /*c6a0*/  STG.E desc[UR36][R4.64], R30 ;  /* 0x0000001e04007986 */ /* 0x0007e2000c101924 */
[----:B------:R-:W-:Y:S05]  /*c6b0*/  BRA `(.L_x_15047) ;  /* 0x0000000c001c7947 */ /* 0x000fea0003800000 */
.L_x_15048:
[----:B------:R2:W-:Y:S01]  /*c6c0*/  STG.E.U16 desc[UR36][R4.64], R30 ;  /* 0x0000001e04007986 */ /* 0x0005e2000c101524 */
[----:B------:R-:W-:Y:S05]  /*c6d0*/  BRA `(.L_x_15047) ;  /* 0x0000000c00147947 */ /* 0x000fea0003800000 */
.L_x_15043:
        /* <DEDUP_REMOVED lines=9> */
.L_x_15051:
[----:B------:R-:W0:Y:S02]  /*c770*/  I2F.S64 R0, R18 ;  /* 0x0000001200007312 */ /* 0x000e240000301400 */
[----:B0-----:R-:W-:-:S05]  /*c780*/  F2FP.F16.F32.PACK_AB R0, RZ, R0 ;  /* 0x00000000ff00723e */ /* 0x001fca00000000ff */
[----:B------:R0:W-:Y:S01]  /*c790*/  STG.E.U16 desc[UR36][R4.64], R0 ;  /* 0x0000000004007986 */ /* 0x0001e2000c101524 */
[----:B------:R-:W-:Y:S05]  /*c7a0*/  BRA `(.L_x_15047) ;  /* 0x0000000800e07947 */ /* 0x000fea0003800000 */
.L_x_15050:
        /* <DEDUP_REMOVED lines=10> */
.L_x_15053:
[----:B------:R-:W0:Y:S02]  /*c850*/  I2F.S64 R18, R18 ;  /* 0x0000001200127312 */ /* 0x000e240000301400 */
[----:B0-----:R-:W-:-:S04]  /*c860*/  F2FP.F16.F32.PACK_AB R3, RZ, R18 ;  /* 0x00000012ff03723e */ /* 0x001fc800000000ff */
[----:B------:R-:W-:-:S05]  /*c870*/  PRMT R3, R3, 0x5410, RZ ;  /* 0x0000541003037816 */ /* 0x000fca00000000ff */
[----:B------:R0:W-:Y:S01]  /*c880*/  STG.E desc[UR36][R4.64], R3 ;  /* 0x0000000304007986 */ /* 0x0001e2000c101924 */
[----:B------:R-:W-:Y:S05]  /*c890*/  BRA `(.L_x_15047) ;  /* 0x0000000800a47947 */ /* 0x000fea0003800000 */
.L_x_15052:
[----:B------:R-:W0:Y:S02]  /*c8a0*/  I2F.F64.S64 R18, R18 ;  /* 0x0000001200127312 */ /* 0x000e240000301c00 */
[----:B0-----:R0:W-:Y:S01]  /*c8b0*/  STG.E.64 desc[UR36][R4.64], R18 ;  /* 0x0000001204007986 */ /* 0x0011e2000c101b24 */
[----:B------:R-:W-:Y:S05]  /*c8c0*/  BRA `(.L_x_15047) ;  /* 0x0000000800987947 */ /* 0x000fea0003800000 */
.L_x_15042:
        /* <DEDUP_REMOVED lines=13> */
.L_x_15056:
[----:B----4-:R-:W0:Y:S01]  /*c9a0*/  I2F.F64.S64 R8, R18 ;  /* 0x0000001200087312 */ /* 0x010e220000301c00 */
[----:B------:R-:W-:-:S05]  /*c9b0*/  CS2R R10, SRZ ;  /* 0x00000000000a7805 */ /* 0x000fca000001ff00 */
[----:B0-----:R0:W-:Y:S01]  /*c9c0*/  STG.E.128 desc[UR36][R4.64], R8 ;  /* 0x0000000804007986 */ /* 0x0011e2000c101d24 */
[----:B------:R-:W-:Y:S05]  /*c9d0*/  BRA `(.L_x_15047) ;  /* 0x0000000800547947 */ /* 0x000fea0003800000 */
.L_x_15055:
        /* <DEDUP_REMOVED lines=21> */
.L_x_15060:
[----:B------:R-:W-:Y:S05]  /*cb30*/  BSYNC B0 ;  /* 0x0000000000007941 */ /* 0x000fea0003800000 */
.L_x_15059:
[----:B------:R-:W-:-:S05]  /*cb40*/  LOP3.LUT R7, R0, R7, RZ, 0xfc, !PT ;  /* 0x0000000700077212 */ /* 0x000fca00078efcff */
[----:B------:R0:W-:Y:S01]  /*cb50*/  STG.E.U8 desc[UR36][R4.64], R7 ;  /* 0x0000000704007986 */ /* 0x0001e2000c101124 */
[----:B------:R-:W-:Y:S05]  /*cb60*/  BRA `(.L_x_15047) ;  /* 0x0000000400f07947 */ /* 0x000fea0003800000 */
.L_x_15058:
        /* <DEDUP_REMOVED lines=13> */
.L_x_15062:
[----:B------:R-:W-:Y:S01]  /*cc40*/  IMAD.MOV.U32 R0, RZ, RZ, 0x7f ;  /* 0x0000007fff007424 */ /* 0x000fe200078e00ff */
[----:B------:R-:W-:-:S04]  /*cc50*/  ISETP.GT.U32.AND P0, PT, R3, 0x7f800000, PT ;  /* 0x7f8000000300780c */ /* 0x000fc80003f04070 */
[----:B------:R-:W-:-:S09]  /*cc60*/  SEL R0, R0, 0x7c, P0 ;  /* 0x0000007c00007807 */ /* 0x000fd20000000000 */
.L_x_15063:
[----:B------:R-:W-:Y:S05]  /*cc70*/  BSYNC B0 ;  /* 0x0000000000007941 */ /* 0x000fea0003800000 */
.L_x_15061:
[----:B------:R-:W-:-:S04]  /*cc80*/  LOP3.LUT R3, R19, 0x80000000, RZ, 0xc0, !PT ;  /* 0x8000000013037812 */ /* 0x000fc800078ec0ff */
[----:B------:R-:W-:-:S04]  /*cc90*/  SHF.R.U32.HI R3, RZ, 0x18, R3 ;  /* 0x00000018ff037819 */ /* 0x000fc80000011603 */
[----:B------:R-:W-:-:S05]  /*cca0*/  LOP3.LUT R3, R0, R3, RZ, 0xfc, !PT ;  /* 0x0000000300037212 */ /* 0x000fca00078efcff */
[----:B------:R0:W-:Y:S01]  /*ccb0*/  STG.E.U8 desc[UR36][R4.64], R3 ;  /* 0x0000000304007986 */ /* 0x0001e2000c101124 */
[----:B------:R-:W-:Y:S05]  /*ccc0*/  BRA `(.L_x_15047) ;  /* 0x0000000400987947 */ /* 0x000fea0003800000 */
.L_x_15057:
[----:B------:R-:W0:Y:S02]  /*ccd0*/  I2F.S64 R0, R18 ;  /* 0x0000001200007312 */ /* 0x000e240000301400 */
[----:B0-----:R-:W-:-:S05]  /*cce0*/  F2FP.BF16.F32.PACK_AB R0, RZ, R0 ;  /* 0x00000000ff00723e */ /* 0x001fca00000010ff */
[----:B------:R0:W-:Y:S01]  /*ccf0*/  STG.E.U16 desc[UR36][R4.64], R0 ;  /* 0x0000000004007986 */ /* 0x0001e2000c101524 */
[----:B------:R-:W-:Y:S05]  /*cd00*/  BRA `(.L_x_15047) ;  /* 0x0000000400887947 */ /* 0x000fea0003800000 */
.L_x_15054:
        /* <DEDUP_REMOVED lines=10> */
.L_x_15066:
        /* <DEDUP_REMOVED lines=17> */
.L_x_15069:
[----:B------:R-:W-:-:S04]  /*cec0*/  LOP3.LUT R0, R19, 0x80000000, RZ, 0xc0, !PT ;  /* 0x8000000013007812 */ /* 0x000fc800078ec0ff */
[----:B------:R-:W-:-:S04]  /*ced0*/  SHF.R.U32.HI R0, RZ, 0x18, R0 ;  /* 0x00000018ff007819 */ /* 0x000fc80000011600 */
[----:B------:R-:W-:-:S07]  /*cee0*/  LOP3.LUT R0, R3, R0, RZ, 0xfc, !PT ;  /* 0x0000000003007212 */ /* 0x000fce00078efcff */
.L_x_15068:
[----:B------:R-:W-:Y:S05]  /*cef0*/  BSYNC B0 ;  /* 0x0000000000007941 */ /* 0x000fea0003800000 */
.L_x_15067:
[----:B------:R0:W-:Y:S01]  /*cf00*/  STG.E.U8 desc[UR36][R4.64], R0 ;  /* 0x0000000004007986 */ /* 0x0001e2000c101124 */
[----:B------:R-:W-:Y:S05]  /*cf10*/  BRA `(.L_x_15047) ;  /* 0x0000000400047947 */ /* 0x000fea0003800000 */
.L_x_15065:
        /* <DEDUP_REMOVED lines=17> */
.L_x_15072:
[----:B------:R-:W-:-:S04]  /*d030*/  LOP3.LUT R0, R19, 0x80000000, RZ, 0xc0, !PT ;  /* 0x8000000013007812 */ /* 0x000fc800078ec0ff */
[----:B------:R-:W-:-:S04]  /*d040*/  SHF.R.U32.HI R0, RZ, 0x18, R0 ;  /* 0x00000018ff007819 */ /* 0x000fc80000011600 */
[----:B------:R-:W-:-:S07]  /*d050*/  LOP3.LUT R0, R3, R0, RZ, 0xfc, !PT ;  /* 0x0000000003007212 */ /* 0x000fce00078efcff */
.L_x_15071:
[----:B------:R-:W-:Y:S05]  /*d060*/  BSYNC B0 ;  /* 0x0000000000007941 */ /* 0x000fea0003800000 */
.L_x_15070:
[----:B------:R0:W-:Y:S01]  /*d070*/  STG.E.U8 desc[UR36][R4.64], R0 ;  /* 0x0000000004007986 */ /* 0x0001e2000c101124 */
[----:B------:R-:W-:Y:S05]  /*d080*/  BRA `(.L_x_15047) ;  /* 0x0000000000a87947 */ /* 0x000fea0003800000 */
.L_x_15064:
        /* <DEDUP_REMOVED lines=22> */
.L_x_15046:
[----:B------:R-:W-:Y:S01]  /*d1f0*/  MOV R0, 0x228 ;  /* 0x0000022800007802 */ /* 0x000fe20000000f00 */
[----:B------:R-:W-:Y:S01]  /*d200*/  ULDC.64 UR4, c[0x4][0x218] ;  /* 0x0100860000047ab9 */ /* 0x000fe20000000a00 */
[----:B------:R-:W-:Y:S01]  /*d210*/  ULDC.64 UR6, c[0x4][0x48] ;  /* 0x0100120000067ab9 */ /* 0x000fe20000000a00 */
[----:B------:R-:W-:Y:S01]  /*d220*/  IMAD.U32 R4, RZ, RZ, UR4 ;  /* 0x00000004ff047e24 */ /* 0x000fe2000f8e00ff */
[----:B------:R0:W1:Y:S01]  /*d230*/  LDC.64 R14, c[0x4][R0] ;  /* 0x01000000000e7b82 */ /* 0x0000620000000a00 */
[----:B------:R-:W-:Y:S01]  /*d240*/  IMAD.U32 R5, RZ, RZ, UR5 ;  /* 0x00000005ff057e24 */ /* 0x000fe2000f8e00ff */
[----:B------:R-:W-:Y:S01]  /*d250*/  ULDC.64 UR4, c[0x4][0x220] ;  /* 0x0100880000047ab9 */ /* 0x000fe20000000a00 */
[----:B----4-:R-:W-:Y:S02]  /*d260*/  IMAD.U32 R10, RZ, RZ, UR6 ;  /* 0x00000006ff0a7e24 */ /* 0x010fe4000f8e00ff */
        /* <DEDUP_REMOVED lines=8> */
.L_x_15075:
[----:B------:R-:W-:Y:S05]  /*d2f0*/  BRA `(.L_x_15047) ;  /* 0x00000000000c7947 */ /* 0x000fea0003800000 */
.L_x_15074:
[----:B------:R0:W-:Y:S01]  /*d300*/  STG.E.64 desc[UR36][R4.64], R18 ;  /* 0x0000001204007986 */ /* 0x0001e2000c101b24 */
[----:B------:R-:W-:Y:S05]  /*d310*/  BRA `(.L_x_15047) ;  /* 0x0000000000047947 */ /* 0x000fea0003800000 */
.L_x_15073:
[----:B------:R0:W-:Y:S02]  /*d320*/  STG.E desc[UR36][R4.64], R30 ;  /* 0x0000001e04007986 */ /* 0x0001e4000c101924 */
.L_x_15047:
[----:B------:R-:W-:-:S05]  /*d330*/  VIADD R2, R2, 0x80 ;  /* 0x0000008002027836 */ /* 0x000fca0000000000 */
[----:B------:R-:W-:-:S13]  /*d340*/  ISETP.GE.AND P0, PT, R2, R43, PT ;  /* 0x0000002b0200720c */ /* 0x000fda0003f06270 */
        /* <DEDUP_REMOVED lines=21> */
.L_x_15079:
[----:B------:R0:W-:Y:S01]  /*d4a0*/  STG.E.U8 desc[UR36][R4.64], R26 ;  /* 0x0000001a04007986 */ /* 0x0001e2000c101124 */
[----:B------:R-:W-:Y:S05]  /*d4b0*/  BRA `(.L_x_15081) ;  /* 0x0000000c00447947 */ /* 0x000fea0003800000 */
.L_x_15078:
        /* <DEDUP_REMOVED lines=8> */
.L_x_15083:
[----:B------:R0:W-:Y:S01]  /*d540*/  STG.E desc[UR36][R4.64], R26 ;  /* 0x0000001a04007986 */ /* 0x0001e2000c101924 */
[----:B------:R-:W-:Y:S05]  /*d550*/  BRA `(.L_x_15081) ;  /* 0x0000000c001c7947 */ /* 0x000fea0003800000 */
.L_x_15082:
[----:B------:R0:W-:Y:S01]  /*d560*/  STG.E.U16 desc[UR36][R4.64], R26 ;  /* 0x0000001a04007986 */ /* 0x0001e2000c101524 */
[----:B------:R-:W-:Y:S05]  /*d570*/  BRA `(.L_x_15081) ;  /* 0x0000000c00147947 */ /* 0x000fea0003800000 */
.L_x_15077:
        /* <DEDUP_REMOVED lines=9> */
.L_x_15085:
[----:B------:R-:W0:Y:S02]  /*d610*/  I2F.S64 R0, R22 ;  /* 0x0000001600007312 */ /* 0x000e240000301400 */
[----:B0-----:R-:W-:-:S05]  /*d620*/  F2FP.F16.F32.PACK_AB R0, RZ, R0 ;  /* 0x00000000ff00723e */ /* 0x001fca00000000ff */
[----:B------:R0:W-:Y:S01]  /*d630*/  STG.E.U16 desc[UR36][R4.64], R0 ;  /* 0x0000000004007986 */ /* 0x0001e2000c101524 */
[----:B------:R-:W-:Y:S05]  /*d640*/  BRA `(.L_x_15081) ;  /* 0x0000000800e07947 */ /* 0x000fea0003800000 */
.L_x_15084:
        /* <DEDUP_REMOVED lines=10> */
.L_x_15087:
[----:B------:R-:W0:Y:S02]  /*d6f0*/  I2F.S64 R22, R22 ;  /* 0x0000001600167312 */ /* 0x000e240000301400 */
[----:B0-----:R-:W-:-:S04]  /*d700*/  F2FP.F16.F32.PACK_AB R3, RZ, R22 ;  /* 0x00000016ff03723e */ /* 0x001fc800000000ff */
[----:B------:R-:W-:-:S05]  /*d710*/  PRMT R3, R3, 0x5410, RZ ;  /* 0x0000541003037816 */ /* 0x000fca00000000ff */
[----:B------:R0:W-:Y:S01]  /*d720*/  STG.E desc[UR36][R4.64], R3 ;  /* 0x0000000304007986 */ /* 0x0001e2000c101924 */
[----:B------:R-:W-:Y:S05]  /*d730*/  BRA `(.L_x_15081) ;  /* 0x0000000800a47947 */ /* 0x000fea0003800000 */
.L_x_15086:
[----:B------:R-:W0:Y:S02]  /*d740*/  I2F.F64.S64 R22, R22 ;  /* 0x0000001600167312 */ /* 0x000e240000301c00 */
[----:B0-----:R0:W-:Y:S01]  /*d750*/  STG.E.64 desc[UR36][R4.64], R22 ;  /* 0x0000001604007986 */ /* 0x0011e2000c101b24 */
[----:B------:R-:W-:Y:S05]  /*d760*/  BRA `(.L_x_15081) ;  /* 0x0000000800987947 */ /* 0x000fea0003800000 */
.L_x_15076:
        /* <DEDUP_REMOVED lines=13> */
.L_x_15090:
[----:B----4-:R-:W0:Y:S01]  /*d840*/  I2F.F64.S64 R8, R22 ;  /* 0x0000001600087312 */ /* 0x010e220000301c00 */
[----:B------:R-:W-:-:S05]  /*d850*/  CS2R R10, SRZ ;  /* 0x00000000000a7805 */ /* 0x000fca000001ff00 */
[----:B0-----:R0:W-:Y:S01]  /*d860*/  STG.E.128 desc[UR36][R4.64], R8 ;  /* 0x0000000804007986 */ /* 0x0011e2000c101d24 */
[----:B------:R-:W-:Y:S05]  /*d870*/  BRA `(.L_x_15081) ;  /* 0x0000000800547947 */ /* 0x000fea0003800000 */
.L_x_15089:
        /* <DEDUP_REMOVED lines=21> */
.L_x_15094:
[----:B------:R-:W-:Y:S05]  /*d9d0*/  BSYNC B0 ;  /* 0x0000000000007941 */ /* 0x000fea0003800000 */
.L_x_15093:
[----:B------:R-:W-:-:S05]  /*d9e0*/  LOP3.LUT R7, R0, R7, RZ, 0xfc, !PT ;  /* 0x0000000700077212 */ /* 0x000fca00078efcff */
[----:B------:R0:W-:Y:S01]  /*d9f0*/  STG.E.U8 desc[UR36][R4.64], R7 ;  /* 0x0000000704007986 */ /* 0x0001e2000c101124 */
[----:B------:R-:W-:Y:S05]  /*da00*/  BRA `(.L_x_15081) ;  /* 0x0000000400f07947 */ /* 0x000fea0003800000 */
.L_x_15092:
        /* <DEDUP_REMOVED lines=13> */
.L_x_15096:
[----:B------:R-:W-:Y:S01]  /*dae0*/  IMAD.MOV.U32 R0, RZ, RZ, 0x7f ;  /* 0x0000007fff007424 */ /* 0x000fe200078e00ff */
[----:B------:R-:W-:-:S04]  /*daf0*/  ISETP.GT.U32.AND P0, PT, R3, 0x7f800000, PT ;  /* 0x7f8000000300780c */ /* 0x000fc80003f04070 */
[----:B------:R-:W-:-:S09]  /*db00*/  SEL R0, R0, 0x7c, P0 ;  /* 0x0000007c00007807 */ /* 0x000fd20000000000 */
.L_x_15097:
[----:B------:R-:W-:Y:S05]  /*db10*/  BSYNC B0 ;  /* 0x0000000000007941 */ /* 0x000fea0003800000 */
.L_x_15095:
[----:B------:R-:W-:-:S04]  /*db20*/  LOP3.LUT R3, R23, 0x80000000, RZ, 0xc0, !PT ;  /* 0x8000000017037812 */ /* 0x000fc800078ec0ff */
[----:B------:R-:W-:-:S04]  /*db30*/  SHF.R.U32.HI R3, RZ, 0x18, R3 ;  /* 0x00000018ff037819 */ /* 0x000fc80000011603 */
[----:B------:R-:W-:-:S05]  /*db40*/  LOP3.LUT R3, R0, R3, RZ, 0xfc, !PT ;  /* 0x0000000300037212 */ /* 0x000fca00078efcff */
[----:B------:R0:W-:Y:S01]  /*db50*/  STG.E.U8 desc[UR36][R4.64], R3 ;  /* 0x0000000304007986 */ /* 0x0001e2000c101124 */
[----:B------:R-:W-:Y:S05]  /*db60*/  BRA `(.L_x_15081) ;  /* 0x0000000400987947 */ /* 0x000fea0003800000 */
.L_x_15091:
[----:B------:R-:W0:Y:S02]  /*db70*/  I2F.S64 R0, R22 ;  /* 0x0000001600007312 */ /* 0x000e240000301400 */
[----:B0-----:R-:W-:-:S05]  /*db80*/  F2FP.BF16.F32.PACK_AB R0, RZ, R0 ;  /* 0x00000000ff00723e */ /* 0x001fca00000010ff */
[----:B------:R0:W-:Y:S01]  /*db90*/  STG.E.U16 desc[UR36][R4.64], R0 ;  /* 0x0000000004007986 */ /* 0x0001e2000c101524 */
[----:B------:R-:W-:Y:S05]  /*dba0*/  BRA `(.L_x_15081) ;  /* 0x0000000400887947 */ /* 0x000fea0003800000 */
.L_x_15088:
        /* <DEDUP_REMOVED lines=10> */
.L_x_15100:
        /* <DEDUP_REMOVED lines=17> */
.L_x_15103:
[----:B------:R-:W-:-:S04]  /*dd60*/  LOP3.LUT R0, R23, 0x80000000, RZ, 0xc0, !PT ;  /* 0x8000000017007812 */ /* 0x000fc800078ec0ff */
[----:B------:R-:W-:-:S04]  /*dd70*/  SHF.R.U32.HI R0, RZ, 0x18, R0 ;  /* 0x00000018ff007819 */ /* 0x000fc80000011600 */
[----:B------:R-:W-:-:S07]  /*dd80*/  LOP3.LUT R0, R3, R0, RZ, 0xfc, !PT ;  /* 0x0000000003007212 */ /* 0x000fce00078efcff */
.L_x_15102:
[----:B------:R-:W-:Y:S05]  /*dd90*/  BSYNC B0 ;  /* 0x0000000000007941 */ /* 0x000fea0003800000 */
.L_x_15101:
[----:B------:R3:W-:Y:S01]  /*dda0*/  STG.E.U8 desc[UR36][R4.64], R0 ;  /* 0x0000000004007986 */ /* 0x0007e2000c101124 */
[----:B------:R-:W-:Y:S05]  /*ddb0*/  BRA `(.L_x_15081) ;  /* 0x0000000400047947 */ /* 0x000fea0003800000 */
.L_x_15099:
        /* <DEDUP_REMOVED lines=17> */
.L_x_15106:
[----:B------:R-:W-:-:S04]  /*ded0*/  LOP3.LUT R0, R23, 0x80000000, RZ, 0xc0, !PT ;  /* 0x8000000017007812 */ /* 0x000fc800078ec0ff */
[----:B------:R-:W-:-:S04]  /*dee0*/  SHF.R.U32.HI R0, RZ, 0x18, R0 ;  /* 0x00000018ff007819 */ /* 0x000fc80000011600 */
[----:B------:R-:W-:-:S07]  /*def0*/  LOP3.LUT R0, R3, R0, RZ, 0xfc, !PT ;  /* 0x0000000003007212 */ /* 0x000fce00078efcff */
.L_x_15105:
[----:B------:R-:W-:Y:S05]  /*df00*/  BSYNC B0 ;  /* 0x0000000000007941 */ /* 0x000fea0003800000 */
.L_x_15104:
[----:B------:R0:W-:Y:S01]  /*df10*/  STG.E.U8 desc[UR36][R4.64], R0 ;  /* 0x0000000004007986 */ /* 0x0001e2000c101124 */
[----:B------:R-:W-:Y:S05]  /*df20*/  BRA `(.L_x_15081) ;  /* 0x0000000000a87947 */ /* 0x000fea0003800000 */
.L_x_15098:
        /* <DEDUP_REMOVED lines=22> */
.L_x_15080:
        /* <DEDUP_REMOVED lines=16> */
.L_x_15109:
[----:B------:R-:W-:Y:S05]  /*e190*/  BRA `(.L_x_15081) ;  /* 0x00000000000c7947 */ /* 0x000fea0003800000 */
.L_x_15108:
[----:B------:R1:W-:Y:S01]  /*e1a0*/  STG.E.64 desc[UR36][R4.64], R22 ;  /* 0x0000001604007986 */ /* 0x0003e2000c101b24 */
[----:B------:R-:W-:Y:S05]  /*e1b0*/  BRA `(.L_x_15081) ;  /* 0x0000000000047947 */ /* 0x000fea0003800000 */
.L_x_15107:
[----:B------:R0:W-:Y:S02]  /*e1c0*/  STG.E desc[UR36][R4.64], R26 ;  /* 0x0000001a04007986 */ /* 0x0001e4000c101924 */
.L_x_15081:
[----:B------:R-:W-:-:S07]  /*e1d0*/  VIADD R2, R2, 0x80 ;  /* 0x0000008002027836 */ /* 0x000fce0000000000 */
.L_x_15041:
[----:B------:R-:W-:Y:S05]  /*e1e0*/  BSYNC B6 ;  /* 0x0000000000067941 */ /* 0x000fea0003800000 */
.L_x_15040:
[----:B------:R-:W-:-:S13]  /*e1f0*/  ISETP.GE.AND P0, PT, R2, R43, PT ;  /* 0x0000002b0200720c */ /* 0x000fda0003f06270 */
[----:B------:R-:W-:Y:S05]  /*e200*/  @P0 EXIT ;  /* 0x000000000000094d */ /* 0x000fea0003800000 */
[----:B0123--:R-:W0:Y:S01]  /*e210*/  LDC.64 R4, c[0x0][0x230] ;  /* 0x00008c00ff047b82 */ /* 0x00fe220000000a00 */
        /* <DEDUP_REMOVED lines=18> */
.L_x_15113:
[----:B------:R-:W-:Y:S01]  /*e340*/  STG.E.U8 desc[UR36][R2.64], R16 ;  /* 0x0000001002007986 */ /* 0x000fe2000c101124 */
[----:B------:R-:W-:Y:S05]  /*e350*/  EXIT ;  /* 0x000000000000794d */ /* 0x000fea0003800000 */
.L_x_15112:
        /* <DEDUP_REMOVED lines=8> */
.L_x_15116:
[----:B------:R-:W-:Y:S01]  /*e3e0*/  STG.E desc[UR36][R2.64], R16 ;  /* 0x0000001002007986 */ /* 0x000fe2000c101924 */
[----:B------:R-:W-:Y:S05]  /*e3f0*/  EXIT ;  /* 0x000000000000794d */ /* 0x000fea0003800000 */
.L_x_15115:
[----:B------:R-:W-:Y:S01]  /*e400*/  STG.E.U16 desc[UR36][R2.64], R16 ;  /* 0x0000001002007986 */ /* 0x000fe2000c101524 */
[----:B------:R-:W-:Y:S05]  /*e410*/  EXIT ;  /* 0x000000000000794d */ /* 0x000fea0003800000 */
.L_x_15111:
        /* <DEDUP_REMOVED lines=9> */
.L_x_15118:
[----:B------:R-:W0:Y:S02]  /*e4b0*/  I2F.S64 R0, R24 ;  /* 0x0000001800007312 */ /* 0x000e240000301400 */
[----:B0-----:R-:W-:-:S05]  /*e4c0*/  F2FP.F16.F32.PACK_AB R0, RZ, R0 ;  /* 0x00000000ff00723e */ /* 0x001fca00000000ff */
[----:B------:R-:W-:Y:S01]  /*e4d0*/  STG.E.U16 desc[UR36][R2.64], R0 ;  /* 0x0000000002007986 */ /* 0x000fe2000c101524 */
[----:B------:R-:W-:Y:S05]  /*e4e0*/  EXIT ;  /* 0x000000000000794d */ /* 0x000fea0003800000 */
.L_x_15117:
        /* <DEDUP_REMOVED lines=10> */
.L_x_15120:
[----:B------:R-:W0:Y:S02]  /*e590*/  I2F.S64 R24, R24 ;  /* 0x0000001800187312 */ /* 0x000e240000301400 */
[----:B0-----:R-:W-:-:S04]  /*e5a0*/  F2FP.F16.F32.PACK_AB R5, RZ, R24 ;  /* 0x00000018ff05723e */ /* 0x001fc800000000ff */
[----:B------:R-:W-:-:S05]  /*e5b0*/  PRMT R5, R5, 0x5410, RZ ;  /* 0x0000541005057816 */ /* 0x000fca00000000ff */
[----:B------:R-:W-:Y:S01]  /*e5c0*/  STG.E desc[UR36][R2.64], R5 ;  /* 0x0000000502007986 */ /* 0x000fe2000c101924 */
[----:B------:R-:W-:Y:S05]  /*e5d0*/  EXIT ;  /* 0x000000000000794d */ /* 0x000fea0003800000 */
.L_x_15119:
[----:B------:R-:W0:Y:S02]  /*e5e0*/  I2F.F64.S64 R24, R24 ;  /* 0x0000001800187312 */ /* 0x000e240000301c00 */
[----:B0-----:R-:W-:Y:S01]  /*e5f0*/  STG.E.64 desc[UR36][R2.64], R24 ;  /* 0x0000001802007986 */ /* 0x001fe2000c101b24 */
[----:B------:R-:W-:Y:S05]  /*e600*/  EXIT ;  /* 0x000000000000794d */ /* 0x000fea0003800000 */
.L_x_15110:
        /* <DEDUP_REMOVED lines=13> */
.L_x_15123:
[----:B------:R-:W0:Y:S01]  /*e6e0*/  I2F.F64.S64 R24, R24 ;  /* 0x0000001800187312 */ /* 0x000e220000301c00 */
[----:B------:R-:W-:-:S05]  /*e6f0*/  CS2R R26, SRZ ;  /* 0x00000000001a7805 */ /* 0x000fca000001ff00 */
[----:B0-----:R-:W-:Y:S01]  /*e700*/  STG.E.128 desc[UR36][R2.64], R24 ;  /* 0x0000001802007986 */ /* 0x001fe2000c101d24 */
[----:B------:R-:W-:Y:S05]  /*e710*/  EXIT ;  /* 0x000000000000794d */ /* 0x000fea0003800000 */
.L_x_15122:
        /* <DEDUP_REMOVED lines=21> */
.L_x_15127:
[----:B------:R-:W-:Y:S05]  /*e870*/  BSYNC B0 ;  /* 0x0000000000007941 */ /* 0x000fea0003800000 */
.L_x_15126:
[----:B------:R-:W-:-:S05]  /*e880*/  LOP3.LUT R5, R0, R5, RZ, 0xfc, !PT ;  /* 0x0000000500057212 */ /* 0x000fca00078efcff */
[----:B------:R-:W-:Y:S01]  /*e890*/  STG.E.U8 desc[UR36][R2.64], R5 ;  /* 0x0000000502007986 */ /* 0x000fe2000c101124 */
[----:B------:R-:W-:Y:S05]  /*e8a0*/  EXIT ;  /* 0x000000000000794d */ /* 0x000fea0003800000 */
.L_x_15125:
        /* <DEDUP_REMOVED lines=13> */
.L_x_15129:
[----:B------:R-:W-:Y:S01]  /*e980*/  IMAD.MOV.U32 R0, RZ, RZ, 0x7f ;  /* 0x0000007fff007424 */ /* 0x000fe200078e00ff */
[----:B------:R-:W-:-:S04]  /*e990*/  ISETP.GT.U32.AND P0, PT, R4, 0x7f800000, PT ;  /* 0x7f8000000400780c */ /* 0x000fc80003f04070 */
[----:B------:R-:W-:-:S09]  /*e9a0*/  SEL R0, R0, 0x7c, P0 ;  /* 0x0000007c00007807 */ /* 0x000fd20000000000 */
.L_x_15130:
[----:B------:R-:W-:Y:S05]  /*e9b0*/  BSYNC B0 ;  /* 0x0000000000007941 */ /* 0x000fea0003800000 */
.L_x_15128:
[----:B------:R-:W-:-:S04]  /*e9c0*/  LOP3.LUT R4, R25, 0x80000000, RZ, 0xc0, !PT ;  /* 0x8000000019047812 */ /* 0x000fc800078ec0ff */
[----:B------:R-:W-:-:S04]  /*e9d0*/  SHF.R.U32.HI R5, RZ, 0x18, R4 ;  /* 0x00000018ff057819 */ /* 0x000fc80000011604 */
[----:B------:R-:W-:-:S05]  /*e9e0*/  LOP3.LUT R5, R0, R5, RZ, 0xfc, !PT ;  /* 0x0000000500057212 */ /* 0x000fca00078efcff */
[----:B------:R-:W-:Y:S01]  /*e9f0*/  STG.E.U8 desc[UR36][R2.64], R5 ;  /* 0x0000000502007986 */ /* 0x000fe2000c101124 */
[----:B------:R-:W-:Y:S05]  /*ea00*/  EXIT ;  /* 0x000000000000794d */ /* 0x000fea0003800000 */
.L_x_15124:
[----:B------:R-:W0:Y:S02]  /*ea10*/  I2F.S64 R0, R24 ;  /* 0x0000001800007312 */ /* 0x000e240000301400 */
[----:B0-----:R-:W-:-:S05]  /*ea20*/  F2FP.BF16.F32.PACK_AB R0, RZ, R0 ;  /* 0x00000000ff00723e */ /* 0x001fca00000010ff */
[----:B------:R-:W-:Y:S01]  /*ea30*/  STG.E.U16 desc[UR36][R2.64], R0 ;  /* 0x0000000002007986 */ /* 0x000fe2000c101524 */
[----:B------:R-:W-:Y:S05]  /*ea40*/  EXIT ;  /* 0x000000000000794d */ /* 0x000fea0003800000 */
.L_x_15121:
        /* <DEDUP_REMOVED lines=10> */
.L_x_15133:
        /* <DEDUP_REMOVED lines=17> */
.L_x_15136:
[----:B------:R-:W-:-:S04]  /*ec00*/  LOP3.LUT R0, R25, 0x80000000, RZ, 0xc0, !PT ;  /* 0x8000000019007812 */ /* 0x000fc800078ec0ff */
[----:B------:R-:W-:-:S04]  /*ec10*/  SHF.R.U32.HI R5, RZ, 0x18, R0 ;  /* 0x00000018ff057819 */ /* 0x000fc80000011600 */
[----:B------:R-:W-:-:S04]  /*ec20*/  LOP3.LUT R4, R4, R5, RZ, 0xfc, !PT ;  /* 0x0000000504047212 */ /* 0x000fc800078efcff */
[----:B------:R-:W-:-:S07]  /*ec30*/  PRMT R0, R4, 0x7610, R0 ;  /* 0x0000761004007816 */ /* 0x000fce0000000000 */
.L_x_15135:
[----:B------:R-:W-:Y:S05]  /*ec40*/  BSYNC B0 ;  /* 0x0000000000007941 */ /* 0x000fea0003800000 */
.L_x_15134:
[----:B------:R-:W-:Y:S01]  /*ec50*/  STG.E.U8 desc[UR36][R2.64], R0 ;  /* 0x0000000002007986 */ /* 0x000fe2000c101124 */
[----:B------:R-:W-:Y:S05]  /*ec60*/  EXIT ;  /* 0x000000000000794d */ /* 0x000fea0003800000 */
.L_x_15132:
        /* <DEDUP_REMOVED lines=17> */
.L_x_15139:
[----:B------:R-:W-:-:S04]  /*ed80*/  LOP3.LUT R0, R25, 0x80000000, RZ, 0xc0, !PT ;  /* 0x8000000019007812 */ /* 0x000fc800078ec0ff */
[----:B------:R-:W-:-:S04]  /*ed90*/  SHF.R.U32.HI R5, RZ, 0x18, R0 ;  /* 0x00000018ff057819 */ /* 0x000fc80000011600 */
[----:B------:R-:W-:-:S04]  /*eda0*/  LOP3.LUT R4, R4, R5, RZ, 0xfc, !PT ;  /* 0x0000000504047212 */ /* 0x000fc800078efcff */
[----:B------:R-:W-:-:S07]  /*edb0*/  PRMT R0, R4, 0x7610, R0 ;  /* 0x0000761004007816 */ /* 0x000fce0000000000 */
.L_x_15138:
[----:B------:R-:W-:Y:S05]  /*edc0*/  BSYNC B0 ;  /* 0x0000000000007941 */ /* 0x000fea0003800000 */
.L_x_15137:
[----:B------:R-:W-:Y:S01]  /*edd0*/  STG.E.U8 desc[UR36][R2.64], R0 ;  /* 0x0000000002007986 */ /* 0x000fe2000c101124 */
[----:B------:R-:W-:Y:S05]  /*ede0*/  EXIT ;  /* 0x000000000000794d */ /* 0x000fea0003800000 */
.L_x_15131:
        /* <DEDUP_REMOVED lines=22> */
.L_x_15114:
        /* <DEDUP_REMOVED lines=16> */
.L_x_15142:
[----:B------:R-:W-:Y:S05]  /*f050*/  EXIT ;  /* 0x000000000000794d */ /* 0x000fea0003800000 */
.L_x_15141:
[----:B------:R-:W-:Y:S01]  /*f060*/  STG.E.64 desc[UR36][R2.64], R24 ;  /* 0x0000001802007986 */ /* 0x000fe2000c101b24 */
[----:B------:R-:W-:Y:S05]  /*f070*/  EXIT ;  /* 0x000000000000794d */ /* 0x000fea0003800000 */
.L_x_15140:
[----:B------:R-:W-:Y:S01]  /*f080*/  STG.E desc[UR36][R2.64], R16 ;  /* 0x0000001002007986 */ /* 0x000fe2000c101924 */
[----:B------:R-:W-:Y:S05]  /*f090*/  EXIT ;  /* 0x000000000000794d */ /* 0x000fea0003800000 */
.L_x_15143:
        /* <DEDUP_REMOVED lines=14> */
.L_x_24183:


//--------------------- .text._ZN2at6native18elementwise_kernelILi128ELi2EZNS0_22gpu_kernel_impl_nocastIZZZNS0_54_GLOBAL__N__d8c5977b_16_LinearAlgebra_cu_140f0503_289316addr_kernel_cudaERNS_14TensorIteratorERKN3c106ScalarES9_ENKUlvE_clEvENKUlvE2_clEvEUllllE0_EEvRNS_18TensorIteratorBaseERKT_EUliE_EEviT1_ --------------------------
	.section	.text._ZN2at6native18elementwise_kernelILi128ELi2EZNS0_22gpu_kernel_impl_nocastIZZZNS0_54_GLOBAL__N__d8c5977b_16_LinearAlgebra_cu_140f0503_289316addr_kernel_cudaERNS_14TensorIteratorERKN3c106ScalarES9_ENKUlvE_clEvENKUlvE2_clEvEUllllE0_EEvRNS_18TensorIteratorBaseERKT_EUliE_EEviT1_,"ax",@progbits
	.align	128
        .global         _ZN2at6native18elementwise_kernelILi128ELi2EZNS0_22gpu_kernel_impl_nocastIZZZNS0_54_GLOBAL__N__d8c5977b_16_LinearAlgebra_cu_140f0503_289316addr_kernel_cudaERNS_14TensorIteratorERKN3c106ScalarES9_ENKUlvE_clEvENKUlvE2_clEvEUllllE0_EEvRNS_18TensorIteratorBaseERKT_EUliE_EEviT1_
        .type           _ZN2at6native18elementwise_kernelILi128ELi2EZNS0_22gpu_kernel_impl_nocastIZZZNS0_54_GLOBAL__N__d8c5977b_16_LinearAlgebra_cu_140f0503_289316addr_kernel_cudaERNS_14TensorIteratorERKN3c106ScalarES9_ENKUlvE_clEvENKUlvE2_clEvEUllllE0_EEvRNS_18TensorIteratorBaseERKT_EUliE_EEviT1_,@function
        .size           _ZN2at6native18elementwise_kernelILi128ELi2EZNS0_22gpu_kernel_impl_nocastIZZZNS0_54_GLOBAL__N__d8c5977b_16_LinearAlgebra_cu_140f0503_289316addr_kernel_cudaERNS_14TensorIteratorERKN3c106ScalarES9_ENKUlvE_clEvENKUlvE2_clEvEUllllE0_EEvRNS_18TensorIteratorBaseERKT_EUliE_EEviT1_,(.L_x_24184 - _ZN2at6native18elementwise_kernelILi128ELi2EZNS0_22gpu_kernel_impl_nocastIZZZNS0_54_GLOBAL__N__d8c5977b_16_LinearAlgebra_cu_140f0503_289316addr_kernel_cudaERNS_14TensorIteratorERKN3c106ScalarES9_ENKUlvE_clEvENKUlvE2_clEvEUllllE0_EEvRNS_18TensorIteratorBaseERKT_EUliE_EEviT1_)
        .other          _ZN2at6native18elementwise_kernelILi128ELi2EZNS0_22gpu_kernel_impl_nocastIZZZNS0_54_GLOBAL__N__d8c5977b_16_LinearAlgebra_cu_140f0503_289316addr_kernel_cudaERNS_14TensorIteratorERKN3c106ScalarES9_ENKUlvE_clEvENKUlvE2_clEvEUllllE0_EEvRNS_18TensorIteratorBaseERKT_EUliE_EEviT1_,@"STO_CUDA_ENTRY STV_DEFAULT"
_ZN2at6native18elementwise_kernelILi128ELi2EZNS0_22gpu_kernel_impl_nocastIZZZNS0_54_GLOBAL__N__d8c5977b_16_LinearAlgebra_cu_140f0503_289316addr_kernel_cudaERNS_14TensorIteratorERKN3c106ScalarES9_ENKUlvE_clEvENKUlvE2_clEvEUllllE0_EEvRNS_18TensorIteratorBaseERKT_EUliE_EEviT1_:
.text._ZN2at6native18elementwise_kernelILi128ELi2EZNS0_22gpu_kernel_impl_nocastIZZZNS0_54_GLOBAL__N__d8c5977b_16_LinearAlgebra_cu_140f0503_289316addr_kernel_cudaERNS_14TensorIteratorERKN3c106ScalarES9_ENKUlvE_clEvENKUlvE2_clEvEUllllE0_EEvRNS_18TensorIteratorBaseERKT_EUliE_EEviT1_:
        /* <DEDUP_REMOVED lines=388> */
.L_x_15146:
[----:B------:R-:W-:Y:S01]  /*1840*/  ULDC.64 UR10, c[0x0][0x4e8] ;  /* 0x00013a00000a7ab9 */ /* 0x000fe20000000a00 */
[----:B------:R-:W-:Y:S01]  /*1850*/  ULDC.64 UR12, c[0x0][0x4f0] ;  /* 0x00013c00000c7ab9 */ /* 0x000fe20000000a00 */
[----:B------:R-:W-:Y:S01]  /*1860*/  IADD3 R10, P1, R5, UR10, RZ ;  /* 0x0000000a050a7c10 */ /* 0x000fe2000ff3e0ff */
[----:B------:R-:W-:Y:S01]  /*1870*/  ULDC.64 UR8, c[0x0][0x4e0] ;  /* 0x0001380000087ab9 */ /* 0x000fe20000000a00 */
[----:B------:R-:W-:Y:S02]  /*1880*/  IADD3 R12, P2, R4, UR12, RZ ;  /* 0x0000000c040c7c10 */ /* 0x000fe4000ff5e0ff */
[----:B------:R-:W-:Y:S02]  /*1890*/  IADD3 R6, P0, R2, UR8, RZ ;  /* 0x0000000802067c10 */ /* 0x000fe4000ff1e0ff */
[----:B------:R-:W-:Y:S01]  /*18a0*/  IADD3.X R11, RZ, UR11, RZ, P1, !PT ;  /* 0x0000000bff0b7c10 */ /* 0x000fe20008ffe4ff */
[----:B------:R-:W-:Y:S01]  /*18b0*/  ULDC.64 UR10, c[0x0][0x500] ;  /* 0x00014000000a7ab9 */ /* 0x000fe20000000a00 */
[----:B------:R-:W-:-:S02]  /*18c0*/  IADD3.X R13, RZ, UR13, RZ, P2, !PT ;  /* 0x0000000dff0d7c10 */ /* 0x000fc400097fe4ff */
[----:B------:R-:W-:Y:S01]  /*18d0*/  IADD3.X R7, RZ, UR9, RZ, P0, !PT ;  /* 0x00000009ff077c10 */ /* 0x000fe200087fe4ff */
[----:B------:R-:W-:Y:S01]  /*18e0*/  ULDC.64 UR8, c[0x0][0x4f8] ;  /* 0x00013e0000087ab9 */ /* 0x000fe20000000a00 */
[----:B------:R-:W2:Y:S04]  /*18f0*/  LDG.E.64 R10, desc[UR4][R10.64] ;  /* 0x000000040a0a7981 */ /* 0x000ea8000c1e1b00 */
[----:B------:R-:W2:Y:S04]  /*1900*/  LDG.E.64 R8, desc[UR4][R12.64] ;  /* 0x000000040c087981 */ /* 0x000ea8000c1e1b00 */
[----:B------:R-:W3:Y:S01]  /*1910*/  LDG.E.64 R6, desc[UR4][R6.64] ;  /* 0x0000000406067981 */ /* 0x000ee2000c1e1b00 */
[----:B--2---:R-:W-:-:S02]  /*1920*/  IMAD R15, R9, R10, RZ ;  /* 0x0000000a090f7224 */ /* 0x004fc400078e02ff */
[----:B------:R-:W-:-:S04]  /*1930*/  IMAD.WIDE.U32 R4, R8, R10, RZ ;  /* 0x0000000a08047225 */ /* 0x000fc800078e00ff */
[----:B---3--:R-:W-:Y:S02]  /*1940*/  IMAD R9, R7, UR8, RZ ;  /* 0x0000000807097c24 */ /* 0x008fe4000f8e02ff */
[----:B------:R-:W-:Y:S02]  /*1950*/  IMAD R17, R8, R11, R15 ;  /* 0x0000000b08117224 */ /* 0x000fe400078e020f */
[C---:B------:R-:W-:Y:S02]  /*1960*/  IMAD R15, R6.reuse, UR9, R9 ;  /* 0x00000009060f7c24 */ /* 0x040fe4000f8e0209 */
[----:B------:R-:W-:Y:S01]  /*1970*/  IMAD.WIDE.U32 R8, R6, UR8, RZ ;  /* 0x0000000806087c25 */ /* 0x000fe2000f8e00ff */
[----:B------:R-:W-:Y:S01]  /*1980*/  IADD3 R2, R5, R17, RZ ;  /* 0x0000001105027210 */ /* 0x000fe20007ffe0ff */
[----:B------:R-:W-:-:S03]  /*1990*/  ULDC.64 UR8, c[0x0][0x4d8] ;  /* 0x0001360000087ab9 */ /* 0x000fc60000000a00 */
[----:B------:R-:W-:Y:S01]  /*19a0*/  IADD3 R9, R9, R15, RZ ;  /* 0x0000000f09097210 */ /* 0x000fe20007ffe0ff */
[----:B------:R-:W-:Y:S01]  /*19b0*/  IMAD R5, R2, UR10, RZ ;  /* 0x0000000a02057c24 */ /* 0x000fe2000f8e02ff */
[----:B------:R-:W-:-:S03]  /*19c0*/  IADD3 R2, P0, R3, UR8, RZ ;  /* 0x0000000803027c10 */ /* 0x000fc6000ff1e0ff */
[C---:B------:R-:W-:Y:S02]  /*19d0*/  IMAD R7, R4.reuse, UR11, R5 ;  /* 0x0000000b04077c24 */ /* 0x040fe4000f8e0205 */
[----:B------:R-:W-:Y:S01]  /*19e0*/  IMAD.WIDE.U32 R4, R4, UR10, R8 ;  /* 0x0000000a04047c25 */ /* 0x000fe2000f8e0008 */
[----:B------:R-:W-:-:S04]  /*19f0*/  IADD3.X R3, RZ, UR9, RZ, P0, !PT ;  /* 0x00000009ff037c10 */ /* 0x000fc800087fe4ff */
[----:B------:R-:W-:-:S05]  /*1a00*/  IADD3 R5, R5, R7, RZ ;  /* 0x0000000705057210 */ /* 0x000fca0007ffe0ff */
[----:B------:R0:W-:Y:S01]  /*1a10*/  STG.E.64 desc[UR4][R2.64], R4 ;  /* 0x0000000402007986 */ /* 0x0001e2000c101b04 */
[----:B------:R-:W-:-:S07]  /*1a20*/  IADD3 R9, R0, 0x80, RZ ;  /* 0x0000008000097810 */ /* 0x000fce0007ffe0ff */
.L_x_15145:
[----:B------:R-:W-:Y:S05]  /*1a30*/  BSYNC B0 ;  /* 0x0000000000007941 */ /* 0x000fea0003800000 */
.L_x_15144:
        /* <DEDUP_REMOVED lines=381> */
.L_x_15147:
        /* <DEDUP_REMOVED lines=21> */
[----:B------:R-:W-:Y:S02]  /*3360*/  ULDC.64 UR6, c[0x0][0x4d8] ;  /* 0x0001360000067ab9 */ /* 0x000fe40000000a00 */
[----:B------:R-:W-:-:S02]  /*3370*/  IADD3 R2, P0, R3, UR6, RZ ;  /* 0x0000000603027c10 */ /* 0x000fc4000ff1e0ff */
[----:B------:R-:W-:Y:S01]  /*3380*/  IADD3 R9, R9, R15, RZ ;  /* 0x0000000f09097210 */ /* 0x000fe20007ffe0ff */
[----:B------:R-:W-:Y:S01]  /*3390*/  IMAD R5, R0, UR8, RZ ;  /* 0x0000000800057c24 */ /* 0x000fe2000f8e02ff */
[----:B------:R-:W-:-:S03]  /*33a0*/  IADD3.X R3, RZ, UR7, RZ, P0, !PT ;  /* 0x00000007ff037c10 */ /* 0x000fc600087fe4ff */
[C---:B------:R-:W-:Y:S02]  /*33b0*/  IMAD R7, R4.reuse, UR9, R5 ;  /* 0x0000000904077c24 */ /* 0x040fe4000f8e0205 */
[----:B------:R-:W-:-:S05]  /*33c0*/  IMAD.WIDE.U32 R4, R4, UR8, R8 ;  /* 0x0000000804047c25 */ /* 0x000fca000f8e0008 */
[----:B------:R-:W-:-:S05]  /*33d0*/  IADD3 R5, R5, R7, RZ ;  /* 0x0000000705057210 */ /* 0x000fca0007ffe0ff */
[----:B------:R-:W-:Y:S01]  /*33e0*/  STG.E.64 desc[UR4][R2.64], R4 ;  /* 0x0000000402007986 */ /* 0x000fe2000c101b04 */
[----:B------:R-:W-:Y:S05]  /*33f0*/  EXIT ;  /* 0x000000000000794d */ /* 0x000fea0003800000 */
.L_x_15148:
        /* <DEDUP_REMOVED lines=16> */
.L_x_24184:


//--------------------- .text._ZN2at6native27unrolled_elementwise_kernelIZZZNS0_54_GLOBAL__N__d8c5977b_16_LinearAlgebra_cu_140f0503_289316addr_kernel_cudaERNS_14TensorIteratorERKN3c106ScalarES8_ENKUlvE_clEvENKUlvE2_clEvEUllllE0_St5arrayIPcLm4EELi4E23TrivialOffsetCalculatorILi3EjESF_ILi1EjENS0_6memory15LoadWithoutCastENSI_16StoreWithoutCastEEEviT_T0_T2_T3_T4_T5_ --------------------------
	.section	.text._ZN2at6native27unrolled_elementwise_kernelIZZZNS0_54_GLOBAL__N__d8c5977b_16_LinearAlgebra_cu_140f0503_289316addr_kernel_cudaERNS_14TensorIteratorERKN3c106ScalarES8_ENKUlvE_clEvENKUlvE2_clEvEUllllE0_St5arrayIPcLm4EELi4E23TrivialOffsetCalculatorILi3EjESF_ILi1EjENS0_6memory15LoadWithoutCastENSI_16StoreWithoutCastEEEviT_T0_T2_T3_T4_T5_,"ax",@progbits
	.align	128
        .global         _ZN2at6native27unrolled_elementwise_kernelIZZZNS0_54_GLOBAL__N__d8c5977b_16_LinearAlgebra_cu_140f0503_289316addr_kernel_cudaERNS_14TensorIteratorERKN3c106ScalarES8_ENKUlvE_clEvENKUlvE2_clEvEUllllE0_St5arrayIPcLm4EELi4E23TrivialOffsetCalculatorILi3EjESF_ILi1EjENS0_6memory15LoadWithoutCastENSI_16StoreWithoutCastEEEviT_T0_T2_T3_T4_T5_
        .type           _ZN2at6native27unrolled_elementwise_kernelIZZZNS0_54_GLOBAL__N__d8c5977b_16_LinearAlgebra_cu_140f0503_289316addr_kernel_cudaERNS_14TensorIteratorERKN3c106ScalarES8_ENKUlvE_clEvENKUlvE2_clEvEUllllE0_St5arrayIPcLm4EELi4E23TrivialOffsetCalculatorILi3EjESF_ILi1EjENS0_6memory15LoadWithoutCastENSI_16StoreWithoutCastEEEviT_T0_T2_T3_T4_T5_,@function
        .size           _ZN2at6native27unrolled_elementwise_kernelIZZZNS0_54_GLOBAL__N__d8c5977b_16_LinearAlgebra_cu_140f0503_289316addr_kernel_cudaERNS_14TensorIteratorERKN3c106ScalarES8_ENKUlvE_clEvENKUlvE2_clEvEUllllE0_St5arrayIPcLm4EELi4E23TrivialOffsetCalculatorILi3EjESF_ILi1EjENS0_6memory15LoadWithoutCastENSI_16StoreWithoutCastEEEviT_T0_T2_T3_T4_T5_,(.L_x_24185 - _ZN2at6native27unrolled_elementwise_kernelIZZZNS0_54_GLOBAL__N__d8c5977b_16_LinearAlgebra_cu_140f0503_289316addr_kernel_cudaERNS_14TensorIteratorERKN3c106ScalarES8_ENKUlvE_clEvENKUlvE2_clEvEUllllE0_St5arrayIPcLm4EELi4E23TrivialOffsetCalculatorILi3EjESF_ILi1EjENS0_6memory15LoadWithoutCastENSI_16StoreWithoutCastEEEviT_T0_T2_T3_T4_T5_)
        .other          _ZN2at6native27unrolled_elementwise_kernelIZZZNS0_54_GLOBAL__N__d8c5977b_16_LinearAlgebra_cu_140f0503_289316addr_kernel_cudaERNS_14TensorIteratorERKN3c106ScalarES8_ENKUlvE_clEvENKUlvE2_clEvEUllllE0_St5arrayIPcLm4EELi4E23TrivialOffsetCalculatorILi3EjESF_ILi1EjENS0_6memory15LoadWithoutCastENSI_16StoreWithoutCastEEEviT_T0_T2_T3_T4_T5_,@"STO_CUDA_ENTRY STV_DEFAULT"
_ZN2at6native27unrolled_elementwise_kernelIZZZNS0_54_GLOBAL__N__d8c5977b_16_LinearAlgebra_cu_140f0503_289316addr_kernel_cudaERNS_14TensorIteratorERKN3c106ScalarES8_ENKUlvE_clEvENKUlvE2_clEvEUllllE0_St5arrayIPcLm4EELi4E23TrivialOffsetCalculatorILi3EjESF_ILi1EjENS0_6memory15LoadWithoutCastENSI_16StoreWithoutCastEEEviT_T0_T2_T3_T4_T5_:
.text._ZN2at6native27unrolled_elementwise_kernelIZZZNS0_54_GLOBAL__N__d8c5977b_16_LinearAlgebra_cu_140f0503_289316addr_kernel_cudaERNS_14TensorIteratorERKN3c106ScalarES8_ENKUlvE_clEvENKUlvE2_clEvEUllllE0_St5arrayIPcLm4EELi4E23TrivialOffsetCalculatorILi3EjESF_ILi1EjENS0_6memory15LoadWithoutCastENSI_16StoreWithoutCastEEEviT_T0_T2_T3_T4_T5_:
[----:B------:R-:W-:Y:S01]  /*0000*/  LDC R1, c[0x0][0x28] ;  /* 0x00000a00ff017b82 */ /* 0x000fe20000000800 */
[----:B------:R-:W0:Y:S07]  /*0010*/  S2R R0, SR_CTAID.X ;  /* 0x0000000000007919 */ /* 0x000e2e0000002500 */
[----:B------:R-:W0:Y:S01]  /*0020*/  LDC R3, c[0x0][0x210] ;  /* 0x00008400ff037b82 */ /* 0x000e220000000800 */
[----:B------:R-:W-:Y:S02]  /*0030*/  CS2R R18, SRZ ;  /* 0x0000000000127805 */ /* 0x000fe4000001ff00 */
[----:B------:R-:W-:Y:S01]  /*0040*/  CS2R R12, SRZ ;  /* 0x00000000000c7805 */ /* 0x000fe2000001ff00 */
[----:B------:R-:W1:Y:S01]  /*0050*/  S2R R15, SR_TID.X ;  /* 0x00000000000f7919 */ /* 0x000e620000002100 */
[----:B------:R-:W-:Y:S01]  /*0060*/  ULDC.64 UR4, c[0x0][0x208] ;  /* 0x0000820000047ab9 */ /* 0x000fe20000000a00 */
[----:B------:R-:W-:Y:S01]  /*0070*/  CS2R R10, SRZ ;  /* 0x00000000000a7805 */ /* 0x000fe2000001ff00 */
[----:B------:R-:W-:Y:S01]  /*0080*/  ULDC.64 UR6, c[0x0][0x220] ;  /* 0x0000880000067ab9 */ /* 0x000fe20000000a00 */
[----:B------:R-:W-:Y:S01]  /*0090*/  ULDC.64 UR8, c[0x0][0x218] ;  /* 0x0000860000087ab9 */ /* 0x000fe20000000a00 */
[----:B0-----:R-:W-:-:S05]  /*00a0*/  IMAD R20, R0, -0x200, R3 ;  /* 0xfffffe0000147824 */ /* 0x001fca00078e0203 */
[----:B-1----:R-:W-:-:S13]  /*00b0*/  ISETP.GE.AND P0, PT, R15, R20, PT ;  /* 0x000000140f00720c */ /* 0x002fda0003f06270 */
[----:B------:R-:W0:Y:S01]  /*00c0*/  @!P0 LDC.64 R2, c[0x0][0x240] ;  /* 0x00009000ff028b82 */ /* 0x000e220000000a00 */
[----:B------:R-:W-:-:S07]  /*00d0*/  @!P0 LEA R5, R0, R15, 0x9 ;  /* 0x0000000f00058211 */ /* 0x000fce00078e48ff */
[----:B------:R-:W1:Y:S08]  /*00e0*/  @!P0 LDC.64 R6, c[0x0][0x238] ;  /* 0x00008e00ff068b82 */ /* 0x000e700000000a00 */
[----:B------:R-:W2:Y:S01]  /*00f0*/  @!P0 LDC.64 R8, c[0x0][0x248] ;  /* 0x00009200ff088b82 */ /* 0x000ea20000000a00 */
[----:B0-----:R-:W-:-:S05]  /*0100*/  @!P0 IMAD.WIDE.U32 R2, R5, 0x8, R2 ;  /* 0x0000000805028825 */ /* 0x001fca00078e0002 */
[----:B------:R0:W3:Y:S01]  /*0110*/  @!P0 LDG.E.64 R18, desc[UR4][R2.64] ;  /* 0x0000000402128981 */ /* 0x0000e2000c1e1b00 */
[----:B-1----:R-:W-:-:S05]  /*0120*/  @!P0 IMAD.WIDE.U32 R6, R5, 0x8, R6 ;  /* 0x0000000805068825 */ /* 0x002fca00078e0006 */
[----:B------:R1:W4:Y:S01]  /*0130*/  @!P0 LDG.E.64 R12, desc[UR4][R6.64] ;  /* 0x00000004060c8981 */ /* 0x000322000c1e1b00 */
[----:B--2---:R-:W-:-:S05]  /*0140*/  @!P0 IMAD.WIDE.U32 R8, R5, 0x8, R8 ;  /* 0x0000000805088825 */ /* 0x004fca00078e0008 */
[----:B------:R2:W4:Y:S01]  /*0150*/  @!P0 LDG.E.64 R10, desc[UR4][R8.64] ;  /* 0x00000004080a8981 */ /* 0x000522000c1e1b00 */
[----:B------:R-:W-:-:S04]  /*0160*/  @!P0 IADD3 R15, R15, 0x80, RZ ;  /* 0x000000800f0f8810 */ /* 0x000fc80007ffe0ff */
[----:B------:R-:W-:-:S13]  /*0170*/  ISETP.GE.AND P1, PT, R15, R20, PT ;  /* 0x000000140f00720c */ /* 0x000fda0003f26270 */
[----:B------:R-:W1:Y:S08]  /*0180*/  @!P1 LDC.64 R16, c[0x0][0x238] ;  /* 0x00008e00ff109b82 */ /* 0x000e700000000a00 */
[----:B------:R-:W2:Y:S01]  /*0190*/  @!P1 LDC.64 R22, c[0x0][0x240] ;  /* 0x00009000ff169b82 */ /* 0x000ea20000000a00 */
[----:B------:R-:W-:Y:S02]  /*01a0*/  @!P1 LEA R5, R0, R15, 0x9 ;  /* 0x0000000f00059211 */ /* 0x000fe400078e48ff */
[----:B------:R-:W-:-:S05]  /*01b0*/  @!P1 IADD3 R15, R15, 0x80, RZ ;  /* 0x000000800f0f9810 */ /* 0x000fca0007ffe0ff */
[----:B------:R-:W2:Y:S01]  /*01c0*/  @!P1 LDC.64 R26, c[0x0][0x248] ;  /* 0x00009200ff1a9b82 */ /* 0x000ea20000000a00 */
[----:B0-----:R-:W-:Y:S02]  /*01d0*/  CS2R R2, SRZ ;  /* 0x0000000000027805 */ /* 0x001fe4000001ff00 */
[----:B------:R-:W-:Y:S01]  /*01e0*/  ISETP.GE.AND P3, PT, R15, R20, PT ;  /* 0x000000140f00720c */ /* 0x000fe20003f66270 */
[----:B-1----:R-:W-:Y:S01]  /*01f0*/  @!P1 IMAD.WIDE.U32 R6, R5, 0x8, R16 ;  /* 0x0000000805069825 */ /* 0x002fe200078e0010 */
[----:B------:R-:W-:-:S04]  /*0200*/  CS2R R16, SRZ ;  /* 0x0000000000107805 */ /* 0x000fc8000001ff00 */
[----:B------:R0:W4:Y:S07]  /*0210*/  @!P1 LDG.E.64 R2, desc[UR4][R6.64] ;  /* 0x0000000406029981 */ /* 0x00012e000c1e1b00 */
[----:B--2---:R-:W1:Y:S01]  /*0220*/  @!P3 LDC.64 R8, c[0x0][0x238] ;  /* 0x00008e00ff08bb82 */ /* 0x004e620000000a00 */
[----:B------:R-:W-:-:S05]  /*0230*/  @!P1 IMAD.WIDE.U32 R22, R5, 0x8, R22 ;  /* 0x0000000805169825 */ /* 0x000fca00078e0016 */
[----:B------:R2:W4:Y:S01]  /*0240*/  @!P1 LDG.E.64 R16, desc[UR4][R22.64] ;  /* 0x0000000416109981 */ /* 0x000522000c1e1b00 */
[----:B0-----:R-:W-:Y:S01]  /*0250*/  @!P3 LEA R7, R0, R15, 0x9 ;  /* 0x0000000f0007b211 */ /* 0x001fe200078e48ff */
[----:B------:R-:W-:Y:S01]  /*0260*/  @!P1 IMAD.WIDE.U32 R26, R5, 0x8, R26 ;  /* 0x00000008051a9825 */ /* 0x000fe200078e001a */
[----:B------:R-:W-:Y:S02]  /*0270*/  @!P3 IADD3 R15, R15, 0x80, RZ ;  /* 0x000000800f0fb810 */ /* 0x000fe40007ffe0ff */
[----:B------:R-:W-:Y:S01]  /*0280*/  CS2R R4, SRZ ;  /* 0x0000000000047805 */ /* 0x000fe2000001ff00 */
[----:B------:R-:W0:Y:S01]  /*0290*/  @!P3 LDC.64 R28, c[0x0][0x240] ;  /* 0x00009000ff1cbb82 */ /* 0x000e220000000a00 */
[----:B------:R-:W-:-:S04]  /*02a0*/  ISETP.GE.AND P2, PT, R15, R20, PT ;  /* 0x000000140f00720c */ /* 0x000fc80003f46270 */
[----:B------:R0:W4:Y:S03]  /*02b0*/  @!P1 LDG.E.64 R4, desc[UR4][R26.64] ;  /* 0x000000041a049981 */ /* 0x000126000c1e1b00 */
[----:B--2---:R-:W2:Y:S01]  /*02c0*/  @!P3 LDC.64 R22, c[0x0][0x248] ;  /* 0x00009200ff16bb82 */ /* 0x004ea20000000a00 */
[----:B0-----:R-:W-:Y:S01]  /*02d0*/  @!P3 IMAD.WIDE.U32 R28, R7, 0x8, R28 ;  /* 0x00000008071cb825 */ /* 0x001fe200078e001c */
[----:B------:R-:W-:-:S03]  /*02e0*/  CS2R R26, SRZ ;  /* 0x00000000001a7805 */ /* 0x000fc6000001ff00 */
[----:B--2---:R-:W-:-:S04]  /*02f0*/  @!P3 IMAD.WIDE.U32 R22, R7, 0x8, R22 ;  /* 0x000000080716b825 */ /* 0x004fc800078e0016 */
[----:B---3--:R-:W-:-:S04]  /*0300*/  IMAD R19, R19, UR6, RZ ;  /* 0x0000000613137c24 */ /* 0x008fc8000f8e02ff */
[C---:B------:R-:W-:Y:S02]  /*0310*/  IMAD R21, R18.reuse, UR7, R19 ;  /* 0x0000000712157c24 */ /* 0x040fe4000f8e0213 */
[----:B------:R-:W-:-:S04]  /*0320*/  IMAD.WIDE.U32 R18, R18, UR6, RZ ;  /* 0x0000000612127c25 */ /* 0x000fc8000f8e00ff */
[----:B----4-:R-:W-:Y:S01]  /*0330*/  IMAD R13, R13, UR8, RZ ;  /* 0x000000080d0d7c24 */ /* 0x010fe2000f8e02ff */
[----:B------:R-:W-:-:S03]  /*0340*/  IADD3 R19, R19, R21, RZ ;  /* 0x0000001513137210 */ /* 0x000fc60007ffe0ff */
[C---:B------:R-:W-:Y:S02]  /*0350*/  IMAD R25, R12.reuse, UR9, R13 ;  /* 0x000000090c197c24 */ /* 0x040fe4000f8e020d */
[----:B------:R-:W-:-:S04]  /*0360*/  IMAD.WIDE.U32 R12, R12, UR8, RZ ;  /* 0x000000080c0c7c25 */ /* 0x000fc8000f8e00ff */
[----:B------:R-:W-:Y:S01]  /*0370*/  IMAD R19, R19, R10, RZ ;  /* 0x0000000a13137224 */ /* 0x000fe200078e02ff */
[----:B------:R-:W-:Y:S02]  /*0380*/  IADD3 R13, R13, R25, RZ ;  /* 0x000000190d0d7210 */ /* 0x000fe40007ffe0ff */
[----:B------:R-:W0:Y:S01]  /*0390*/  @!P2 LDC.64 R24, c[0x0][0x238] ;  /* 0x00008e00ff18ab82 */ /* 0x000e220000000a00 */
[-C--:B------:R-:W-:Y:S02]  /*03a0*/  IMAD R21, R11, R18.reuse, R19 ;  /* 0x000000120b157224 */ /* 0x080fe400078e0213 */
[----:B------:R-:W-:Y:S01]  /*03b0*/  IMAD.WIDE.U32 R12, R10, R18, R12 ;  /* 0x000000120a0c7225 */ /* 0x000fe200078e000c */
[----:B------:R-:W-:-:S03]  /*03c0*/  CS2R R10, SRZ ;  /* 0x00000000000a7805 */ /* 0x000fc6000001ff00 */
[----:B-1----:R-:W-:-:S05]  /*03d0*/  @!P3 IMAD.WIDE.U32 R18, R7, 0x8, R8 ;  /* 0x000000080712b825 */ /* 0x002fca00078e0008 */
[----:B------:R1:W2:Y:S01]  /*03e0*/  @!P3 LDG.E.64 R10, desc[UR4][R18.64] ;  /* 0x00000004120ab981 */ /* 0x0002a2000c1e1b00 */
[----:B------:R-:W-:-:S06]  /*03f0*/  CS2R R8, SRZ ;  /* 0x0000000000087805 */ /* 0x000fcc000001ff00 */
[----:B------:R3:W4:Y:S01]  /*0400*/  @!P3 LDG.E.64 R8, desc[UR4][R28.64] ;  /* 0x000000041c08b981 */ /* 0x000722000c1e1b00 */
[----:B-1----:R-:W1:Y:S01]  /*0410*/  @!P2 LDC.64 R18, c[0x0][0x240] ;  /* 0x00009000ff12ab82 */ /* 0x002e620000000a00 */
[----:B---3--:R-:W-:Y:S02]  /*0420*/  @!P2 LEA R29, R0, R15, 0x9 ;  /* 0x0000000f001da211 */ /* 0x008fe400078e48ff */
[----:B------:R-:W-:-:S03]  /*0430*/  CS2R R14, SRZ ;  /* 0x00000000000e7805 */ /* 0x000fc6000001ff00 */
[----:B0-----:R-:W-:Y:S01]  /*0440*/  @!P2 IMAD.WIDE.U32 R24, R29, 0x8, R24 ;  /* 0x000000081d18a825 */ /* 0x001fe200078e0018 */
[----:B------:R-:W-:-:S04]  /*0450*/  CS2R R6, SRZ ;  /* 0x0000000000067805 */ /* 0x000fc8000001ff00 */
[----:B------:R1:W3:Y:S04]  /*0460*/  @!P2 LDG.E.64 R14, desc[UR4][R24.64] ;  /* 0x00000004180ea981 */ /* 0x0002e8000c1e1b00 */
[----:B------:R0:W3:Y:S01]  /*0470*/  @!P3 LDG.E.64 R6, desc[UR4][R22.64] ;  /* 0x000000041606b981 */ /* 0x0000e2000c1e1b00 */
[----:B-1----:R-:W-:Y:S02]  /*0480*/  @!P2 IMAD.WIDE.U32 R24, R29, 0x8, R18 ;  /* 0x000000081d18a825 */ /* 0x002fe400078e0012 */
[----:B------:R-:W1:Y:S03]  /*0490*/  @!P2 LDC.64 R18, c[0x0][0x248] ;  /* 0x00009200ff12ab82 */ /* 0x000e660000000a00 */
[----:B------:R0:W3:Y:S01]  /*04a0*/  @!P2 LDG.E.64 R26, desc[UR4][R24.64] ;  /* 0x00000004181aa981 */ /* 0x0000e2000c1e1b00 */
[----:B------:R-:W-:-:S02]  /*04b0*/  IMAD R3, R3, UR8, RZ ;  /* 0x0000000803037c24 */ /* 0x000fc4000f8e02ff */
[----:B------:R-:W-:Y:S02]  /*04c0*/  IMAD R17, R17, UR6, RZ ;  /* 0x0000000611117c24 */ /* 0x000fe4000f8e02ff */
[C---:B0-----:R-:W-:Y:S02]  /*04d0*/  IMAD R23, R2.reuse, UR9, R3 ;  /* 0x0000000902177c24 */ /* 0x041fe4000f8e0203 */
[----:B------:R-:W-:-:S04]  /*04e0*/  IMAD.WIDE.U32 R2, R2, UR8, RZ ;  /* 0x0000000802027c25 */ /* 0x000fc8000f8e00ff */
[C---:B------:R-:W-:Y:S01]  /*04f0*/  IMAD R25, R16.reuse, UR7, R17 ;  /* 0x0000000710197c24 */ /* 0x040fe2000f8e0211 */
[----:B------:R-:W-:Y:S01]  /*0500*/  IADD3 R3, R3, R23, RZ ;  /* 0x0000001703037210 */ /* 0x000fe20007ffe0ff */
[----:B------:R-:W-:Y:S01]  /*0510*/  IMAD.WIDE.U32 R16, R16, UR6, RZ ;  /* 0x0000000610107c25 */ /* 0x000fe2000f8e00ff */
[----:B------:R-:W0:Y:S04]  /*0520*/  S2R R23, SR_TID.X ;  /* 0x0000000000177919 */ /* 0x000e280000002100 */
[----:B------:R-:W-:Y:S01]  /*0530*/  IADD3 R17, R17, R25, RZ ;  /* 0x0000001911117210 */ /* 0x000fe20007ffe0ff */
[----:B------:R-:W-:-:S04]  /*0540*/  IMAD.WIDE.U32 R2, R4, R16, R2 ;  /* 0x0000001004027225 */ /* 0x000fc800078e0002 */
[----:B------:R-:W-:-:S04]  /*0550*/  IMAD R17, R17, R4, RZ ;  /* 0x0000000411117224 */ /* 0x000fc800078e02ff */
[----:B------:R-:W-:Y:S02]  /*0560*/  IMAD R17, R5, R16, R17 ;  /* 0x0000001005117224 */ /* 0x000fe400078e0211 */
[----:B------:R-:W0:Y:S01]  /*0570*/  @!P0 LDC.64 R4, c[0x0][0x230] ;  /* 0x00008c00ff048b82 */ /* 0x000e220000000a00 */
[----:B------:R-:W-:Y:S01]  /*0580*/  IADD3 R13, R13, R21, RZ ;  /* 0x000000150d0d7210 */ /* 0x000fe20007ffe0ff */
[----:B-1----:R-:W-:Y:S01]  /*0590*/  @!P2 IMAD.WIDE.U32 R28, R29, 0x8, R18 ;  /* 0x000000081d1ca825 */ /* 0x002fe200078e0012 */
[----:B------:R-:W-:-:S06]  /*05a0*/  CS2R R18, SRZ ;  /* 0x0000000000127805 */ /* 0x000fcc000001ff00 */
[----:B------:R2:W5:Y:S01]  /*05b0*/  @!P2 LDG.E.64 R18, desc[UR4][R28.64] ;  /* 0x000000041c12a981 */ /* 0x000562000c1e1b00 */
[----:B0-----:R-:W-:Y:S02]  /*05c0*/  IADD3 R16, R23, 0x80, RZ ;  /* 0x0000008017107810 */ /* 0x001fe40007ffe0ff */
[-C--:B------:R-:W-:Y:S02]  /*05d0*/  MOV R21, R23.reuse ;  /* 0x0000001700157202 */ /* 0x080fe40000000f00 */
[----:B------:R-:W-:-:S05]  /*05e0*/  @!P0 LEA R23, R0, R23, 0x9 ;  /* 0x0000001700178211 */ /* 0x000fca00078e48ff */
[----:B------:R-:W-:Y:S01]  /*05f0*/  @!P0 IMAD.WIDE.U32 R4, R23, 0x8, R4 ;  /* 0x0000000817048825 */ /* 0x000fe200078e0004 */
[----:B------:R-:W-:-:S04]  /*0600*/  @!P0 MOV R21, R16 ;  /* 0x0000001000158202 */ /* 0x000fc80000000f00 */
[----:B------:R0:W-:Y:S01]  /*0610*/  @!P0 STG.E.64 desc[UR4][R4.64], R12 ;  /* 0x0000000c04008986 */ /* 0x0001e2000c101b04 */
[----:B------:R-:W-:Y:S01]  /*0620*/  ISETP.GE.AND P1, PT, R21, R20, PT ;  /* 0x000000141500720c */ /* 0x000fe20003f26270 */
[----:B------:R-:W-:Y:S01]  /*0630*/  BSSY B0, `(.L_x_15149) ;  /* 0x000001f000007945 */ /* 0x000fe20003800000 */
[----:B--2---:R-:W-:Y:S02]  /*0640*/  IMAD R29, R11, UR8, RZ ;  /* 0x000000080b1d7c24 */ /* 0x004fe4000f8e02ff */
[----:B----4-:R-:W-:-:S04]  /*0650*/  IMAD R25, R9, UR6, RZ ;  /* 0x0000000609197c24 */ /* 0x010fc8000f8e02ff */
[C---:B------:R-:W-:Y:S02]  /*0660*/  IMAD R25, R8.reuse, UR7, R25 ;  /* 0x0000000708197c24 */ /* 0x040fe4000f8e0219 */
[----:B------:R-:W-:-:S04]  /*0670*/  IMAD.WIDE.U32 R8, R8, UR6, RZ ;  /* 0x0000000608087c25 */ /* 0x000fc8000f8e00ff */
[C---:B------:R-:W-:Y:S01]  /*0680*/  IMAD R29, R10.reuse, UR9, R29 ;  /* 0x000000090a1d7c24 */ /* 0x040fe2000f8e021d */
[----:B------:R-:W-:Y:S01]  /*0690*/  IADD3 R25, R9, R25, RZ ;  /* 0x0000001909197210 */ /* 0x000fe20007ffe0ff */
[----:B------:R-:W-:-:S05]  /*06a0*/  IMAD.WIDE.U32 R10, R10, UR8, RZ ;  /* 0x000000080a0a7c25 */ /* 0x000fca000f8e00ff */
[----:B------:R-:W-:Y:S01]  /*06b0*/  IADD3 R11, R11, R29, RZ ;  /* 0x0000001d0b0b7210 */ /* 0x000fe20007ffe0ff */
[----:B---3--:R-:W-:Y:S02]  /*06c0*/  IMAD R9, R15, UR8, RZ ;  /* 0x000000080f097c24 */ /* 0x008fe4000f8e02ff */
[----:B------:R-:W-:Y:S02]  /*06d0*/  IMAD R25, R25, R6, RZ ;  /* 0x0000000619197224 */ /* 0x000fe400078e02ff */
[C---:B------:R-:W-:Y:S02]  /*06e0*/  IMAD R9, R14.reuse, UR9, R9 ;  /* 0x000000090e097c24 */ /* 0x040fe4000f8e0209 */
[----:B------:R-:W-:-:S04]  /*06f0*/  IMAD.WIDE.U32 R14, R14, UR8, RZ ;  /* 0x000000080e0e7c25 */ /* 0x000fc8000f8e00ff */
[----:B------:R-:W-:-:S04]  /*0700*/  IMAD R23, R27, UR6, RZ ;  /* 0x000000061b177c24 */ /* 0x000fc8000f8e02ff */
[C---:B------:R-:W-:Y:S02]  /*0710*/  IMAD R23, R26.reuse, UR7, R23 ;  /* 0x000000071a177c24 */ /* 0x040fe4000f8e0217 */
[----:B------:R-:W-:-:S04]  /*0720*/  IMAD.WIDE.U32 R26, R26, UR6, RZ ;  /* 0x000000061a1a7c25 */ /* 0x000fc8000f8e00ff */
[----:B------:R-:W-:-:S04]  /*0730*/  IMAD.WIDE.U32 R10, R6, R8, R10 ;  /* 0x00000008060a7225 */ /* 0x000fc800078e000a */
[----:B------:R-:W-:Y:S01]  /*0740*/  IMAD R7, R7, R8, R25 ;  /* 0x0000000807077224 */ /* 0x000fe200078e0219 */
[----:B0-----:R-:W-:Y:S06]  /*0750*/  @P1 BRA `(.L_x_15150) ;  /* 0x0000000000301947 */ /* 0x001fec0003800000 */
[----:B------:R-:W0:Y:S01]  /*0760*/  LDC.64 R4, c[0x0][0x230] ;  /* 0x00008c00ff047b82 */ /* 0x000e220000000a00 */
[----:B------:R-:W-:Y:S02]  /*0770*/  LEA R13, R0, R21, 0x9 ;  /* 0x00000015000d7211 */ /* 0x000fe400078e48ff */
[----:B------:R-:W-:Y:S02]  /*0780*/  IADD3 R21, R21, 0x80, RZ ;  /* 0x0000008015157810 */ /* 0x000fe40007ffe0ff */
[----:B------:R-:W-:Y:S02]  /*0790*/  IADD3 R3, R3, R17, RZ ;  /* 0x0000001103037210 */ /* 0x000fe40007ffe0ff */
[----:B------:R-:W-:Y:S02]  /*07a0*/  ISETP.GE.AND P0, PT, R21, R20, PT ;  /* 0x000000141500720c */ /* 0x000fe40003f06270 */
[----:B------:R-:W-:-:S11]  /*07b0*/  IADD3 R11, R11, R7, RZ ;  /* 0x000000070b0b7210 */ /* 0x000fd60007ffe0ff */
[----:B------:R-:W-:Y:S02]  /*07c0*/  @!P0 LEA R25, R0, R21, 0x9 ;  /* 0x0000001500198211 */ /* 0x000fe400078e48ff */
[----:B------:R-:W-:Y:S01]  /*07d0*/  @!P0 IADD3 R21, R21, 0x80, RZ ;  /* 0x0000008015158810 */ /* 0x000fe20007ffe0ff */
[----:B0-----:R-:W-:-:S04]  /*07e0*/  IMAD.WIDE.U32 R12, R13, 0x8, R4 ;  /* 0x000000080d0c7825 */ /* 0x001fc800078e0004 */
[----:B------:R-:W-:Y:S01]  /*07f0*/  @!P0 IMAD.WIDE.U32 R4, R25, 0x8, R4 ;  /* 0x0000000819048825 */ /* 0x000fe200078e0004 */
[----:B------:R0:W-:Y:S04]  /*0800*/  STG.E.64 desc[UR4][R12.64], R2 ;  /* 0x000000020c007986 */ /* 0x0001e8000c101b04 */
[----:B------:R0:W-:Y:S02]  /*0810*/  @!P0 STG.E.64 desc[UR4][R4.64], R10 ;  /* 0x0000000a04008986 */ /* 0x0001e4000c101b04 */
.L_x_15150:
[----:B------:R-:W-:Y:S05]  /*0820*/  BSYNC B0 ;  /* 0x0000000000007941 */ /* 0x000fea0003800000 */
.L_x_15149:
[----:B------:R-:W-:-:S13]  /*0830*/  ISETP.GE.AND P0, PT, R21, R20, PT ;  /* 0x000000141500720c */ /* 0x000fda0003f06270 */
[----:B------:R-:W-:Y:S05]  /*0840*/  @P0 EXIT ;  /* 0x000000000000094d */ /* 0x000fea0003800000 */
[----:B0-----:R-:W0:Y:S01]  /*0850*/  LDC.64 R2, c[0x0][0x230] ;  /* 0x00008c00ff027b82 */ /* 0x001e220000000a00 */
[----:B------:R-:W-:Y:S02]  /*0860*/  IADD3 R23, R27, R23, RZ ;  /* 0x000000171b177210 */ /* 0x000fe40007ffe0ff */
[----:B------:R-:W-:Y:S02]  /*0870*/  IADD3 R15, R15, R9, RZ ;  /* 0x000000090f0f7210 */ /* 0x000fe40007ffe0ff */
[----:B------:R-:W-:Y:S01]  /*0880*/  LEA R21, R0, R21, 0x9 ;  /* 0x0000001500157211 */ /* 0x000fe200078e48ff */
[----:B-----5:R-:W-:Y:S02]  /*0890*/  IMAD R23, R23, R18, RZ ;  /* 0x0000001217177224 */ /* 0x020fe400078e02ff */
[----:B------:R-:W-:-:S04]  /*08a0*/  IMAD.WIDE.U32 R4, R18, R26, R14 ;  /* 0x0000001a12047225 */ /* 0x000fc800078e000e */
[----:B------:R-:W-:-:S05]  /*08b0*/  IMAD R23, R19, R26, R23 ;  /* 0x0000001a13177224 */ /* 0x000fca00078e0217 */
[----:B------:R-:W-:Y:S01]  /*08c0*/  IADD3 R5, R5, R23, RZ ;  /* 0x0000001705057210 */ /* 0x000fe20007ffe0ff */
[----:B0-----:R-:W-:-:S05]  /*08d0*/  IMAD.WIDE.U32 R2, R21, 0x8, R2 ;  /* 0x0000000815027825 */ /* 0x001fca00078e0002 */
[----:B------:R-:W-:Y:S01]  /*08e0*/  STG.E.64 desc[UR4][R2.64], R4 ;  /* 0x0000000402007986 */ /* 0x000fe2000c101b04 */
[----:B------:R-:W-:Y:S05]  /*08f0*/  EXIT ;  /* 0x000000000000794d */ /* 0x000fea0003800000 */
.L_x_15151:
        /* <DEDUP_REMOVED lines=16> */
.L_x_24185:


//--------------------- .text._ZN2at6native29vectorized_elementwise_kernelILi2EZZZNS0_54_GLOBAL__N__d8c5977b_16_LinearAlgebra_cu_140f0503_289316addr_kernel_cudaERNS_14TensorIteratorERKN3c106ScalarES8_ENKUlvE_clEvENKUlvE2_clEvEUllllE0_St5arrayIPcLm4EEEEviT0_T1_ --------------------------
	.section	.text._ZN2at6native29vectorized_elementwise_kernelILi2EZZZNS0_54_GLOBAL__N__d8c5977b_16_LinearAlgebra_cu_140f0503_289316addr_kernel_cudaERNS_14TensorIteratorERKN3c106ScalarES8_ENKUlvE_clEvENKUlvE2_clEvEUllllE0_St5arrayIPcLm4EEEEviT0_T1_,"ax",@progbits
	.align	128
        .global         _ZN2at6native29vectorized_elementwise_kernelILi2EZZZNS0_54_GLOBAL__N__d8c5977b_16_LinearAlgebra_cu_140f0503_289316addr_kernel_cudaERNS_14TensorIteratorERKN3c106ScalarES8_ENKUlvE_clEvENKUlvE2_clEvEUllllE0_St5arrayIPcLm4EEEEviT0_T1_
        .type           _ZN2at6native29vectorized_elementwise_kernelILi2EZZZNS0_54_GLOBAL__N__d8c5977b_16_LinearAlgebra_cu_140f0503_289316addr_kernel_cudaERNS_14TensorIteratorERKN3c106ScalarES8_ENKUlvE_clEvENKUlvE2_clEvEUllllE0_St5arrayIPcLm4EEEEviT0_T1_,@function
        .size           _ZN2at6native29vectorized_elementwise_kernelILi2EZZZNS0_54_GLOBAL__N__d8c5977b_16_LinearAlgebra_cu_140f0503_289316addr_kernel_cudaERNS_14TensorIteratorERKN3c106ScalarES8_ENKUlvE_clEvENKUlvE2_clEvEUllllE0_St5arrayIPcLm4EEEEviT0_T1_,(.L_x_24186 - _ZN2at6native29vectorized_elementwise_kernelILi2EZZZNS0_54_GLOBAL__N__d8c5977b_16_LinearAlgebra_cu_140f0503_289316addr_kernel_cudaERNS_14TensorIteratorERKN3c106ScalarES8_ENKUlvE_clEvENKUlvE2_clEvEUllllE0_St5arrayIPcLm4EEEEviT0_T1_)
        .other          _ZN2at6native29vectorized_elementwise_kernelILi2EZZZNS0_54_GLOBAL__N__d8c5977b_16_LinearAlgebra_cu_140f0503_289316addr_kernel_cudaERNS_14TensorIteratorERKN3c106ScalarES8_ENKUlvE_clEvENKUlvE2_clEvEUllllE0_St5arrayIPcLm4EEEEviT0_T1_,@"STO_CUDA_ENTRY STV_DEFAULT"
_ZN2at6native29vectorized_elementwise_kernelILi2EZZZNS0_54_GLOBAL__N__d8c5977b_16_LinearAlgebra_cu_140f0503_289316addr_kernel_cudaERNS_14TensorIteratorERKN3c106ScalarES8_ENKUlvE_clEvENKUlvE2_clEvEUllllE0_St5arrayIPcLm4EEEEviT0_T1_:
.text._ZN2at6native29vectorized_elementwise_kernelILi2EZZZNS0_54_GLOBAL__N__d8c5977b_16_LinearAlgebra_cu_140f0503_289316addr_kernel_cudaERNS_14TensorIteratorERKN3c106ScalarES8_ENKUlvE_clEvENKUlvE2_clEvEUllllE0_St5arrayIPcLm4EEEEviT0_T1_:
        /* <DEDUP_REMOVED lines=16> */
[C---:B--2---:R-:W-:Y:S01]  /*0100*/  IMAD.WIDE R2, R0.reuse, 0x8, R8 ;  /* 0x0000000800027825 */ /* 0x044fe200078e0208 */
[----:B------:R-:W2:Y:S03]  /*0110*/  LDG.E.128 R4, desc[UR4][R52.64] ;  /* 0x0000000434047981 */ /* 0x000ea6000c1e1d00 */
[----:B---3--:R-:W-:Y:S01]  /*0120*/  IMAD.WIDE R12, R0, 0x8, R12 ;  /* 0x00000008000c7825 */ /* 0x008fe200078e020c */
[----:B------:R-:W3:Y:S03]  /*0130*/  LDG.E.128 R20, desc[UR4][R52.64+0x800] ;  /* 0x0008000434147981 */ /* 0x000ee6000c1e1d00 */
[C---:B------:R-:W-:Y:S01]  /*0140*/  IMAD.WIDE.U32 R2, R49.reuse, 0x10, R2 ;  /* 0x0000001031027825 */ /* 0x040fe200078e0002 */
[----:B------:R-:W4:Y:S04]  /*0150*/  LDG.E.128 R28, desc[UR4][R52.64+0x1000] ;  /* 0x00100004341c7981 */ /* 0x000f28000c1e1d00 */
[----:B------:R-:W5:Y:S01]  /*0160*/  LDG.E.128 R8, desc[UR4][R2.64] ;  /* 0x0000000402087981 */ /* 0x000f62000c1e1d00 */
[----:B------:R-:W-:-:S03]  /*0170*/  IMAD.WIDE.U32 R48, R49, 0x10, R12 ;  /* 0x0000001031307825 */ /* 0x000fc600078e000c */
[----:B------:R-:W3:Y:S04]  /*0180*/  LDG.E.128 R16, desc[UR4][R2.64+0x800] ;  /* 0x0008000402107981 */ /* 0x000ee8000c1e1d00 */
[----:B------:R-:W4:Y:S04]  /*0190*/  LDG.E.128 R12, desc[UR4][R48.64] ;  /* 0x00000004300c7981 */ /* 0x000f28000c1e1d00 */
[----:B------:R-:W3:Y:S04]  /*01a0*/  LDG.E.128 R24, desc[UR4][R48.64+0x800] ;  /* 0x0008000430187981 */ /* 0x000ee8000c1e1d00 */
[----:B------:R-:W3:Y:S04]  /*01b0*/  LDG.E.128 R32, desc[UR4][R52.64+0x1800] ;  /* 0x0018000434207981 */ /* 0x000ee8000c1e1d00 */
[----:B------:R-:W3:Y:S04]  /*01c0*/  LDG.E.128 R36, desc[UR4][R2.64+0x1000] ;  /* 0x0010000402247981 */ /* 0x000ee8000c1e1d00 */
[----:B------:R0:W3:Y:S04]  /*01d0*/  LDG.E.128 R40, desc[UR4][R2.64+0x1800] ;  /* 0x0018000402287981 */ /* 0x0000e8000c1e1d00 */
[----:B------:R-:W3:Y:S04]  /*01e0*/  LDG.E.128 R44, desc[UR4][R48.64+0x1000] ;  /* 0x00100004302c7981 */ /* 0x000ee8000c1e1d00 */
[----:B------:R-:W3:Y:S01]  /*01f0*/  LDG.E.128 R48, desc[UR4][R48.64+0x1800] ;  /* 0x0018000430307981 */ /* 0x000ee2000c1e1d00 */
[----:B--2---:R-:W-:-:S04]  /*0200*/  IMAD R5, R5, UR6, RZ ;  /* 0x0000000605057c24 */ /* 0x004fc8000f8e02ff */
[C---:B0-----:R-:W-:Y:S02]  /*0210*/  IMAD R3, R4.reuse, UR7, R5 ;  /* 0x0000000704037c24 */ /* 0x041fe4000f8e0205 */
[----:B------:R-:W-:-:S05]  /*0220*/  IMAD.WIDE.U32 R4, R4, UR6, RZ ;  /* 0x0000000604047c25 */ /* 0x000fca000f8e00ff */
[----:B------:R-:W-:Y:S01]  /*0230*/  IADD3 R3, R5, R3, RZ ;  /* 0x0000000305037210 */ /* 0x000fe20007ffe0ff */
[----:B-----5:R-:W-:-:S04]  /*0240*/  IMAD R5, R9, UR8, RZ ;  /* 0x0000000809057c24 */ /* 0x020fc8000f8e02ff */
[C---:B------:R-:W-:Y:S02]  /*0250*/  IMAD R5, R8.reuse, UR9, R5 ;  /* 0x0000000908057c24 */ /* 0x040fe4000f8e0205 */
[----:B------:R-:W-:-:S05]  /*0260*/  IMAD.WIDE.U32 R8, R8, UR8, RZ ;  /* 0x0000000808087c25 */ /* 0x000fca000f8e00ff */
[----:B------:R-:W-:-:S05]  /*0270*/  IADD3 R5, R9, R5, RZ ;  /* 0x0000000509057210 */ /* 0x000fca0007ffe0ff */
[----:B----4-:R-:W-:Y:S02]  /*0280*/  IMAD R5, R5, R12, RZ ;  /* 0x0000000c05057224 */ /* 0x010fe400078e02ff */
[----:B------:R-:W-:Y:S02]  /*0290*/  IMAD R9, R11, UR8, RZ ;  /* 0x000000080b097c24 */ /* 0x000fe4000f8e02ff */
[----:B------:R-:W-:Y:S02]  /*02a0*/  IMAD R13, R13, R8, R5 ;  /* 0x000000080d0d7224 */ /* 0x000fe400078e0205 */
[----:B------:R-:W-:Y:S02]  /*02b0*/  IMAD R5, R7, UR6, RZ ;  /* 0x0000000607057c24 */ /* 0x000fe4000f8e02ff */
[----:B------:R-:W-:Y:S02]  /*02c0*/  IMAD R9, R10, UR9, R9 ;  /* 0x000000090a097c24 */ /* 0x000fe4000f8e0209 */
[----:B------:R-:W-:-:S02]  /*02d0*/  IMAD R5, R6, UR7, R5 ;  /* 0x0000000706057c24 */ /* 0x000fc4000f8e0205 */
[----:B------:R-:W-:-:S04]  /*02e0*/  IMAD.WIDE.U32 R6, R6, UR6, RZ ;  /* 0x0000000606067c25 */ /* 0x000fc8000f8e00ff */
[----:B------:R-:W-:Y:S01]  /*02f0*/  IMAD.WIDE.U32 R10, R10, UR8, RZ ;  /* 0x000000080a0a7c25 */ /* 0x000fe2000f8e00ff */
[----:B------:R-:W-:-:S04]  /*0300*/  IADD3 R7, R7, R5, RZ ;  /* 0x0000000507077210 */ /* 0x000fc80007ffe0ff */
[----:B------:R-:W-:-:S05]  /*0310*/  IADD3 R5, R11, R9, RZ ;  /* 0x000000090b057210 */ /* 0x000fca0007ffe0ff */
[----:B------:R-:W-:Y:S01]  /*0320*/  IMAD R9, R5, R14, RZ ;  /* 0x0000000e05097224 */ /* 0x000fe200078e02ff */
[----:B------:R-:W-:Y:S01]  /*0330*/  MOV R2, R4 ;  /* 0x0000000400027202 */ /* 0x000fe20000000f00 */
[----:B------:R-:W-:-:S04]  /*0340*/  IMAD.WIDE.U32 R4, R14, R10, R6 ;  /* 0x0000000a0e047225 */ /* 0x000fc800078e0006 */
[----:B------:R-:W-:Y:S02]  /*0350*/  IMAD R15, R15, R10, R9 ;  /* 0x0000000a0f0f7224 */ /* 0x000fe400078e0209 */
[----:B---3--:R-:W-:Y:S02]  /*0360*/  IMAD R9, R17, UR8, RZ ;  /* 0x0000000811097c24 */ /* 0x008fe4000f8e02ff */
[----:B------:R-:W-:Y:S02]  /*0370*/  IMAD R7, R21, UR6, RZ ;  /* 0x0000000615077c24 */ /* 0x000fe4000f8e02ff */
[C---:B------:R-:W-:Y:S02]  /*0380*/  IMAD R11, R16.reuse, UR9, R9 ;  /* 0x00000009100b7c24 */ /* 0x040fe4000f8e0209 */
[----:B------:R-:W-:-:S04]  /*0390*/  IMAD.WIDE.U32 R16, R16, UR8, RZ ;  /* 0x0000000810107c25 */ /* 0x000fc8000f8e00ff */
[C---:B------:R-:W-:Y:S02]  /*03a0*/  IMAD R9, R20.reuse, UR7, R7 ;  /* 0x0000000714097c24 */ /* 0x040fe4000f8e0207 */
[----:B------:R-:W-:Y:S01]  /*03b0*/  IMAD.WIDE.U32 R20, R20, UR6, RZ ;  /* 0x0000000614147c25 */ /* 0x000fe2000f8e00ff */
[----:B------:R-:W-:-:S03]  /*03c0*/  IADD3 R7, R17, R11, RZ ;  /* 0x0000000b11077210 */ /* 0x000fc60007ffe0ff */
[----:B------:R-:W-:Y:S01]  /*03d0*/  IMAD.WIDE.U32 R2, R12, R8, R2 ;  /* 0x000000080c027225 */ /* 0x000fe200078e0002 */
[----:B------:R-:W-:Y:S02]  /*03e0*/  IADD3 R21, R21, R9, RZ ;  /* 0x0000000915157210 */ /* 0x000fe40007ffe0ff */
[----:B------:R-:W0:Y:S01]  /*03f0*/  LDC.64 R8, c[0x0][0x230] ;  /* 0x00008c00ff087b82 */ /* 0x000e220000000a00 */
[----:B------:R-:W-:Y:S02]  /*0400*/  IMAD R11, R7, R24, RZ ;  /* 0x00000018070b7224 */ /* 0x000fe400078e02ff */
[----:B------:R-:W-:Y:S02]  /*0410*/  IMAD R17, R19, UR8, RZ ;  /* 0x0000000813117c24 */ /* 0x000fe4000f8e02ff */
[----:B------:R-:W-:-:S04]  /*0420*/  IMAD.WIDE.U32 R6, R24, R16, R20 ;  /* 0x0000001018067225 */ /* 0x000fc800078e0014 */
[----:B------:R-:W-:Y:S02]  /*0430*/  IMAD R25, R25, R16, R11 ;  /* 0x0000001019197224 */ /* 0x000fe400078e020b */
[----:B------:R-:W-:Y:S02]  /*0440*/  IMAD R11, R23, UR6, RZ ;  /* 0x00000006170b7c24 */ /* 0x000fe4000f8e02ff */
[C---:B------:R-:W-:Y:S02]  /*0450*/  IMAD R21, R18.reuse, UR9, R17 ;  /* 0x0000000912157c24 */ /* 0x040fe4000f8e0211 */
[----:B------:R-:W-:-:S04]  /*0460*/  IMAD.WIDE.U32 R18, R18, UR8, RZ ;  /* 0x0000000812127c25 */ /* 0x000fc8000f8e00ff */
[C---:B------:R-:W-:Y:S01]  /*0470*/  IMAD R17, R22.reuse, UR7, R11 ;  /* 0x0000000716117c24 */ /* 0x040fe2000f8e020b */
[----:B------:R-:W-:Y:S01]  /*0480*/  IADD3 R11, R19, R21, RZ ;  /* 0x00000015130b7210 */ /* 0x000fe20007ffe0ff */
[----:B------:R-:W-:-:S04]  /*0490*/  IMAD.WIDE.U32 R22, R22, UR6, RZ ;  /* 0x0000000616167c25 */ /* 0x000fc8000f8e00ff */
[----:B------:R-:W-:Y:S01]  /*04a0*/  IMAD R19, R11, R26, RZ ;  /* 0x0000001a0b137224 */ /* 0x000fe200078e02ff */
[----:B------:R-:W-:Y:S01]  /*04b0*/  IADD3 R23, R23, R17, RZ ;  /* 0x0000001117177210 */ /* 0x000fe20007ffe0ff */
[----:B------:R-:W-:Y:S02]  /*04c0*/  IMAD R17, R29, UR6, RZ ;  /* 0x000000061d117c24 */ /* 0x000fe4000f8e02ff */
[-C--:B------:R-:W-:Y:S02]  /*04d0*/  IMAD R27, R27, R18.reuse, R19 ;  /* 0x000000121b1b7224 */ /* 0x080fe400078e0213 */
[----:B------:R-:W-:-:S04]  /*04e0*/  IMAD.WIDE.U32 R10, R26, R18, R22 ;  /* 0x000000121a0a7225 */ /* 0x000fc800078e0016 */
[----:B0-----:R-:W-:Y:S01]  /*04f0*/  IMAD.WIDE.U32 R18, R0, 0x8, R8 ;  /* 0x0000000800127825 */ /* 0x001fe200078e0008 */
[----:B------:R-:W0:Y:S03]  /*0500*/  S2R R12, SR_TID.X ;  /* 0x00000000000c7919 */ /* 0x000e260000002100 */
[----:B------:R-:W-:Y:S02]  /*0510*/  IMAD R9, R31, UR6, RZ ;  /* 0x000000061f097c24 */ /* 0x000fe4000f8e02ff */
[----:B------:R-:W-:Y:S02]  /*0520*/  IMAD R31, R33, UR6, RZ ;  /* 0x00000006211f7c24 */ /* 0x000fe4000f8e02ff */
[C---:B------:R-:W-:Y:S02]  /*0530*/  IMAD R17, R28.reuse, UR7, R17 ;  /* 0x000000071c117c24 */ /* 0x040fe4000f8e0211 */
[----:B------:R-:W-:-:S04]  /*0540*/  IMAD.WIDE.U32 R22, R28, UR6, RZ ;  /* 0x000000061c167c25 */ /* 0x000fc8000f8e00ff */
[C---:B------:R-:W-:Y:S02]  /*0550*/  IMAD R29, R30.reuse, UR7, R9 ;  /* 0x000000071e1d7c24 */ /* 0x040fe4000f8e0209 */
[----:B------:R-:W-:Y:S01]  /*0560*/  IMAD.WIDE.U32 R20, R30, UR6, RZ ;  /* 0x000000061e147c25 */ /* 0x000fe2000f8e00ff */
[----:B------:R-:W-:-:S03]  /*0570*/  IADD3 R23, R23, R17, RZ ;  /* 0x0000001117177210 */ /* 0x000fc60007ffe0ff */
[----:B------:R-:W-:Y:S02]  /*0580*/  IMAD R33, R35, UR6, RZ ;  /* 0x0000000623217c24 */ /* 0x000fe4000f8e02ff */
[C---:B------:R-:W-:Y:S02]  /*0590*/  IMAD R31, R32.reuse, UR7, R31 ;  /* 0x00000007201f7c24 */ /* 0x040fe4000f8e021f */
[----:B------:R-:W-:Y:S01]  /*05a0*/  IMAD.WIDE.U32 R8, R32, UR6, RZ ;  /* 0x0000000620087c25 */ /* 0x000fe2000f8e00ff */
[----:B------:R-:W-:-:S03]  /*05b0*/  IADD3 R21, R21, R29, RZ ;  /* 0x0000001d15157210 */ /* 0x000fc60007ffe0ff */
[C---:B------:R-:W-:Y:S01]  /*05c0*/  IMAD R33, R34.reuse, UR7, R33 ;  /* 0x0000000722217c24 */ /* 0x040fe2000f8e0221 */
[----:B------:R-:W-:Y:S01]  /*05d0*/  IADD3 R9, R9, R31, RZ ;  /* 0x0000001f09097210 */ /* 0x000fe20007ffe0ff */
[----:B------:R-:W-:-:S04]  /*05e0*/  IMAD.WIDE.U32 R16, R34, UR6, RZ ;  /* 0x0000000622107c25 */ /* 0x000fc8000f8e00ff */
[----:B------:R-:W-:Y:S02]  /*05f0*/  IMAD R29, R37, UR8, RZ ;  /* 0x00000008251d7c24 */ /* 0x000fe4000f8e02ff */
[----:B------:R-:W-:Y:S01]  /*0600*/  IMAD R31, R39, UR8, RZ ;  /* 0x00000008271f7c24 */ /* 0x000fe2000f8e02ff */
[----:B------:R-:W-:Y:S01]  /*0610*/  IADD3 R17, R17, R33, RZ ;  /* 0x0000002111117210 */ /* 0x000fe20007ffe0ff */
[C---:B------:R-:W-:Y:S02]  /*0620*/  IMAD R29, R36.reuse, UR9, R29 ;  /* 0x00000009241d7c24 */ /* 0x040fe4000f8e021d */
[----:B------:R-:W-:-:S04]  /*0630*/  IMAD.WIDE.U32 R36, R36, UR8, RZ ;  /* 0x0000000824247c25 */ /* 0x000fc8000f8e00ff */
[C---:B------:R-:W-:Y:S02]  /*0640*/  IMAD R33, R38.reuse, UR9, R31 ;  /* 0x0000000926217c24 */ /* 0x040fe4000f8e021f */
[----:B------:R-:W-:Y:S01]  /*0650*/  IMAD.WIDE.U32 R38, R38, UR8, RZ ;  /* 0x0000000826267c25 */ /* 0x000fe2000f8e00ff */
[----:B------:R-:W-:-:S03]  /*0660*/  IADD3 R31, R37, R29, RZ ;  /* 0x0000001d251f7210 */ /* 0x000fc60007ffe0ff */
[----:B------:R-:W-:Y:S02]  /*0670*/  IMAD R35, R41, UR8, RZ ;  /* 0x0000000829237c24 */ /* 0x000fe4000f8e02ff */
[----:B------:R-:W-:Y:S01]  /*0680*/  IMAD R43, R43, UR8, RZ ;  /* 0x000000082b2b7c24 */ /* 0x000fe2000f8e02ff */
[----:B------:R-:W-:Y:S01]  /*0690*/  IADD3 R29, R39, R33, RZ ;  /* 0x00000021271d7210 */ /* 0x000fe20007ffe0ff */
[----:B------:R-:W-:Y:S02]  /*06a0*/  IMAD R35, R40, UR9, R35 ;  /* 0x0000000928237c24 */ /* 0x000fe4000f8e0223 */
[----:B------:R-:W-:Y:S02]  /*06b0*/  IMAD R37, R42, UR9, R43 ;  /* 0x000000092a257c24 */ /* 0x000fe4000f8e022b */
[----:B------:R-:W-:-:S04]  /*06c0*/  IMAD.WIDE.U32 R40, R40, UR8, RZ ;  /* 0x0000000828287c25 */ /* 0x000fc8000f8e00ff */
[----:B------:R-:W-:-:S04]  /*06d0*/  IMAD.WIDE.U32 R42, R42, UR8, RZ ;  /* 0x000000082a2a7c25 */ /* 0x000fc8000f8e00ff */
[----:B------:R-:W-:Y:S01]  /*06e0*/  IMAD R33, R31, R44, RZ ;  /* 0x0000002c1f217224 */ /* 0x000fe200078e02ff */
[----:B------:R-:W-:Y:S01]  /*06f0*/  IADD3 R31, R41, R35, RZ ;  /* 0x00000023291f7210 */ /* 0x000fe20007ffe0ff */
[----:B------:R-:W-:Y:S01]  /*0700*/  IMAD R39, R29, R46, RZ ;  /* 0x0000002e1d277224 */ /* 0x000fe200078e02ff */
[----:B------:R-:W-:Y:S01]  /*0710*/  IADD3 R29, R43, R37, RZ ;  /* 0x000000252b1d7210 */ /* 0x000fe20007ffe0ff */
[----:B------:R-:W-:Y:S01]  /*0720*/  IMAD.WIDE.U32 R22, R44, R36, R22 ;  /* 0x000000242c167225 */ /* 0x000fe200078e0016 */
[----:B------:R-:W-:Y:S02]  /*0730*/  IADD3 R15, R5, R15, RZ ;  /* 0x0000000f050f7210 */ /* 0x000fe40007ffe0ff */
[----:B------:R-:W-:Y:S01]  /*0740*/  MOV R14, R4 ;  /* 0x00000004000e7202 */ /* 0x000fe20000000f00 */
[----:B------:R-:W-:Y:S02]  /*0750*/  IMAD R45, R45, R36, R33 ;  /* 0x000000242d2d7224 */ /* 0x000fe400078e0221 */
[----:B------:R-:W-:-:S02]  /*0760*/  IMAD R31, R31, R48, RZ ;  /* 0x000000301f1f7224 */ /* 0x000fc400078e02ff */
[----:B------:R-:W-:Y:S01]  /*0770*/  IMAD.WIDE.U32 R20, R46, R38, R20 ;  /* 0x000000262e147225 */ /* 0x000fe200078e0014 */
[----:B------:R-:W-:-:S03]  /*0780*/  IADD3 R5, R7, R25, RZ ;  /* 0x0000001907057210 */ /* 0x000fc60007ffe0ff */
[----:B------:R-:W-:Y:S02]  /*0790*/  IMAD R39, R47, R38, R39 ;  /* 0x000000262f277224 */ /* 0x000fe400078e0227 */
[----:B------:R-:W-:Y:S01]  /*07a0*/  IMAD R29, R29, R50, RZ ;  /* 0x000000321d1d7224 */ /* 0x000fe200078e02ff */
[----:B------:R-:W-:Y:S01]  /*07b0*/  MOV R4, R6 ;  /* 0x0000000600047202 */ /* 0x000fe20000000f00 */
[----:B0-----:R-:W-:Y:S01]  /*07c0*/  IMAD.WIDE R18, R12, 0x10, R18 ;  /* 0x000000100c127825 */ /* 0x001fe200078e0212 */
[----:B------:R-:W-:Y:S02]  /*07d0*/  IADD3 R7, R11, R27, RZ ;  /* 0x0000001b0b077210 */ /* 0x000fe40007ffe0ff */
[----:B------:R-:W-:Y:S01]  /*07e0*/  MOV R6, R10 ;  /* 0x0000000a00067202 */ /* 0x000fe20000000f00 */
[-C--:B------:R-:W-:Y:S01]  /*07f0*/  IMAD.WIDE.U32 R8, R48, R40.reuse, R8 ;  /* 0x0000002830087225 */ /* 0x080fe200078e0008 */
[----:B------:R-:W-:Y:S02]  /*0800*/  IADD3 R45, R23, R45, RZ ;  /* 0x0000002d172d7210 */ /* 0x000fe40007ffe0ff */
[----:B------:R-:W-:Y:S01]  /*0810*/  IADD3 R39, R21, R39, RZ ;  /* 0x0000002715277210 */ /* 0x000fe20007ffe0ff */
[----:B------:R-:W-:-:S02]  /*0820*/  IMAD R31, R49, R40, R31 ;  /* 0x00000028311f7224 */ /* 0x000fc400078e021f */
[----:B------:R-:W-:-:S04]  /*0830*/  IMAD.WIDE.U32 R16, R50, R42, R16 ;  /* 0x0000002a32107225 */ /* 0x000fc800078e0010 */
[----:B------:R-:W-:Y:S01]  /*0840*/  IMAD R29, R51, R42, R29 ;  /* 0x0000002a331d7224 */ /* 0x000fe200078e021d */
[----:B------:R0:W-:Y:S01]  /*0850*/  STG.E.128 desc[UR4][R18.64+0x800], R4 ;  /* 0x0008000412007986 */ /* 0x0001e2000c101d04 */
[----:B------:R-:W-:Y:S02]  /*0860*/  IADD3 R13, R3, R13, RZ ;  /* 0x0000000d030d7210 */ /* 0x000fe40007ffe0ff */
[----:B------:R-:W-:Y:S02]  /*0870*/  MOV R12, R2 ;  /* 0x00000002000c7202 */ /* 0x000fe40000000f00 */
[----:B------:R-:W-:Y:S02]  /*0880*/  IADD3 R9, R9, R31, RZ ;  /* 0x0000001f09097210 */ /* 0x000fe40007ffe0ff */
[----:B------:R-:W-:Y:S02]  /*0890*/  IADD3 R11, R17, R29, RZ ;  /* 0x0000001d110b7210 */ /* 0x000fe40007ffe0ff */
[----:B------:R-:W-:Y:S01]  /*08a0*/  MOV R10, R16 ;  /* 0x00000010000a7202 */ /* 0x000fe20000000f00 */
[----:B------:R-:W-:Y:S01]  /*08b0*/  STG.E.128 desc[UR4][R18.64], R12 ;  /* 0x0000000c12007986 */ /* 0x000fe2000c101d04 */
[----:B0-----:R-:W-:-:S02]  /*08c0*/  MOV R4, R22 ;  /* 0x0000001600047202 */ /* 0x001fc40000000f00 */
[----:B------:R-:W-:Y:S02]  /*08d0*/  MOV R5, R45 ;  /* 0x0000002d00057202 */ /* 0x000fe40000000f00 */
[----:B------:R-:W-:Y:S02]  /*08e0*/  MOV R6, R20 ;  /* 0x0000001400067202 */ /* 0x000fe40000000f00 */
[----:B------:R-:W-:Y:S01]  /*08f0*/  MOV R7, R39 ;  /* 0x0000002700077202 */ /* 0x000fe20000000f00 */
[----:B------:R-:W-:Y:S04]  /*0900*/  STG.E.128 desc[UR4][R18.64+0x1800], R8 ;  /* 0x0018000812007986 */ /* 0x000fe8000c101d04 */
[----:B------:R-:W-:Y:S01]  /*0910*/  STG.E.128 desc[UR4][R18.64+0x1000], R4 ;  /* 0x0010000412007986 */ /* 0x000fe2000c101d04 */
[----:B------:R-:W-:Y:S05]  /*0920*/  EXIT ;  /* 0x000000000000794d */ /* 0x000fea0003800000 */
.L_x_15152:
[----:B------:R-:W0:Y:S01]  /*0930*/  S2R R51, SR_TID.X ;  /* 0x0000000000337919 */ /* 0x000e220000002100 */
[----:B------:R-:W-:Y:S02]  /*0940*/  CS2R R8, SRZ ;  /* 0x0000000000087805 */ /* 0x000fe4000001ff00 */
[----:B------:R-:W-:Y:S02]  /*0950*/  CS2R R12, SRZ ;  /* 0x00000000000c7805 */ /* 0x000fe4000001ff00 */
[----:B------:R-:W-:Y:S01]  /*0960*/  CS2R R14, SRZ ;  /* 0x00000000000e7805 */ /* 0x000fe2000001ff00 */
[----:B------:R-:W-:Y:S01]  /*0970*/  ULDC.64 UR8, c[0x0][0x218] ;  /* 0x0000860000087ab9 */ /* 0x000fe20000000a00 */
[----:B------:R-:W-:Y:S01]  /*0980*/  ULDC.64 UR6, c[0x0][0x220] ;  /* 0x0000880000067ab9 */ /* 0x000fe20000000a00 */
[----:B0-----:R-:W-:Y:S02]  /*0990*/  ISETP.GE.AND P0, PT, R51, R2, PT ;  /* 0x000000023300720c */ /* 0x001fe40003f06270 */
[----:B------:R-:W-:-:S11]  /*09a0*/  MOV R5, R51 ;  /* 0x0000003300057202 */ /* 0x000fd60000000f00 */
[----:B------:R-:W0:Y:S01]  /*09b0*/  @!P0 LDC.64 R6, c[0x0][0x238] ;  /* 0x00008e00ff068b82 */ /* 0x000e220000000a00 */
[----:B------:R-:W-:-:S07]  /*09c0*/  @!P0 IADD3 R3, R0, R5, RZ ;  /* 0x0000000500038210 */ /* 0x000fce0007ffe0ff */
[----:B------:R-:W1:Y:S08]  /*09d0*/  @!P0 LDC.64 R10, c[0x0][0x240] ;  /* 0x00009000ff0a8b82 */ /* 0x000e700000000a00 */
[----:B------:R-:W2:Y:S01]  /*09e0*/  @!P0 LDC.64 R16, c[0x0][0x248] ;  /* 0x00009200ff108b82 */ /* 0x000ea20000000a00 */
[----:B0-----:R-:W-:-:S05]  /*09f0*/  @!P0 IMAD.WIDE.U32 R6, R3, 0x8, R6 ;  /* 0x0000000803068825 */ /* 0x001fca00078e0006 */
[----:B------:R-:W3:Y:S01]  /*0a00*/  @!P0 LDG.E.64 R8, desc[UR4][R6.64] ;  /* 0x0000000406088981 */ /* 0x000ee2000c1e1b00 */
[----:B-1----:R-:W-:-:S05]  /*0a10*/  @!P0 IMAD.WIDE.U32 R10, R3, 0x8, R10 ;  /* 0x00000008030a8825 */ /* 0x002fca00078e000a */
[----:B------:R0:W4:Y:S01]  /*0a20*/  @!P0 LDG.E.64 R12, desc[UR4][R10.64] ;  /* 0x000000040a0c8981 */ /* 0x000122000c1e1b00 */
[----:B--2---:R-:W-:-:S05]  /*0a30*/  @!P0 IMAD.WIDE.U32 R16, R3, 0x8, R16 ;  /* 0x0000000803108825 */ /* 0x004fca00078e0010 */
[----:B------:R-:W2:Y:S01]  /*0a40*/  @!P0 LDG.E.64 R14, desc[UR4][R16.64] ;  /* 0x00000004100e8981 */ /* 0x000ea2000c1e1b00 */
[----:B------:R-:W-:-:S04]  /*0a50*/  @!P0 IADD3 R5, R5, 0x80, RZ ;  /* 0x0000008005058810 */ /* 0x000fc80007ffe0ff */
[----:B------:R-:W-:-:S13]  /*0a60*/  ISETP.GE.AND P5, PT, R5, R2, PT ;  /* 0x000000020500720c */ /* 0x000fda0003fa6270 */
[----:B------:R-:W-:Y:S01]  /*0a70*/  @!P5 IADD3 R29, R0, R5, RZ ;  /* 0x00000005001dd210 */ /* 0x000fe20007ffe0ff */
[----:B------:R-:W1:Y:S01]  /*0a80*/  @!P5 LDC.64 R18, c[0x0][0x238] ;  /* 0x00008e00ff12db82 */ /* 0x000e620000000a00 */
[----:B------:R-:W-:-:S04]  /*0a90*/  @!P5 IADD3 R5, R5, 0x80, RZ ;  /* 0x000000800505d810 */ /* 0x000fc80007ffe0ff */
[----:B------:R-:W-:-:S03]  /*0aa0*/  ISETP.GE.AND P1, PT, R5, R2, PT ;  /* 0x000000020500720c */ /* 0x000fc60003f26270 */
[----:B0-----:R-:W0:Y:S08]  /*0ab0*/  @!P5 LDC.64 R10, c[0x0][0x240] ;  /* 0x00009000ff0adb82 */ /* 0x001e300000000a00 */
[----:B------:R-:W5:Y:S02]  /*0ac0*/  @!P5 LDC.64 R6, c[0x0][0x248] ;  /* 0x00009200ff06db82 */ /* 0x000f640000000a00 */
[----:B------:R-:W-:-:S02]  /*0ad0*/  @!P1 IADD3 R21, R0, R5, RZ ;  /* 0x0000000500159210 */ /* 0x000fc40007ffe0ff */
[----:B------:R-:W-:-:S04]  /*0ae0*/  @!P1 IADD3 R5, R5, 0x80, RZ ;  /* 0x0000008005059810 */ /* 0x000fc80007ffe0ff */
[----:B------:R-:W-:Y:S02]  /*0af0*/  ISETP.GE.AND P2, PT, R5, R2, PT ;  /* 0x000000020500720c */ /* 0x000fe40003f46270 */
[----:B------:R-:W-:Y:S01]  /*0b00*/  CS2R R32, SRZ ;  /* 0x0000000000207805 */ /* 0x000fe2000001ff00 */
[----:B-1----:R-:W-:Y:S01]  /*0b10*/  @!P5 IMAD.WIDE.U32 R26, R29, 0x8, R18 ;  /* 0x000000081d1ad825 */ /* 0x002fe200078e0012 */
[----:B------:R-:W1:Y:S04]  /*0b20*/  @!P1 LDC.64 R22, c[0x0][0x240] ;  /* 0x00009000ff169b82 */ /* 0x000e680000000a00 */
[----:B------:R0:W5:Y:S01]  /*0b30*/  @!P5 LDG.E.64 R32, desc[UR4][R26.64] ;  /* 0x000000041a20d981 */ /* 0x000162000c1e1b00 */
[----:B------:R-:W-:-:S04]  /*0b40*/  CS2R R42, SRZ ;  /* 0x00000000002a7805 */ /* 0x000fc8000001ff00 */
[----:B------:R-:W5:Y:S08]  /*0b50*/  @!P2 LDC.64 R46, c[0x0][0x240] ;  /* 0x00009000ff2eab82 */ /* 0x000f700000000a00 */
[----:B------:R-:W5:Y:S01]  /*0b60*/  @!P2 LDC.64 R18, c[0x0][0x238] ;  /* 0x00008e00ff12ab82 */ /* 0x000f620000000a00 */
[----:B-1----:R-:W-:Y:S01]  /*0b70*/  @!P1 IMAD.WIDE.U32 R22, R21, 0x8, R22 ;  /* 0x0000000815169825 */ /* 0x002fe200078e0016 */
[----:B------:R-:W-:-:S02]  /*0b80*/  CS2R R40, SRZ ;  /* 0x0000000000287805 */ /* 0x000fc4000001ff00 */
[----:B0-----:R-:W-:Y:S01]  /*0b90*/  CS2R R26, SRZ ;  /* 0x00000000001a7805 */ /* 0x001fe2000001ff00 */
[----:B---3--:R-:W-:Y:S02]  /*0ba0*/  IMAD R9, R9, UR8, RZ ;  /* 0x0000000809097c24 */ /* 0x008fe4000f8e02ff */
[----:B------:R-:W-:-:S04]  /*0bb0*/  IMAD.WIDE.U32 R16, R8, UR8, RZ ;  /* 0x0000000808107c25 */ /* 0x000fc8000f8e00ff */
[----:B------:R-:W-:Y:S02]  /*0bc0*/  IMAD R9, R8, UR9, R9 ;  /* 0x0000000908097c24 */ /* 0x000fe4000f8e0209 */
[----:B----4-:R-:W-:-:S03]  /*0bd0*/  IMAD R3, R13, UR6, RZ ;  /* 0x000000060d037c24 */ /* 0x010fc6000f8e02ff */
[----:B------:R-:W-:Y:S02]  /*0be0*/  IADD3 R31, R17, R9, RZ ;  /* 0x00000009111f7210 */ /* 0x000fe40007ffe0ff */
[----:B------:R-:W-:Y:S01]  /*0bf0*/  @!P2 IADD3 R17, R0, R5, RZ ;  /* 0x000000050011a210 */ /* 0x000fe20007ffe0ff */
[C---:B------:R-:W-:Y:S01]  /*0c00*/  IMAD R3, R12.reuse, UR7, R3 ;  /* 0x000000070c037c24 */ /* 0x040fe2000f8e0203 */
[----:B------:R-:W-:Y:S01]  /*0c10*/  @!P2 IADD3 R5, R5, 0x80, RZ ;  /* 0x000000800505a810 */ /* 0x000fe20007ffe0ff */
[----:B------:R-:W-:Y:S01]  /*0c20*/  IMAD.WIDE.U32 R24, R12, UR6, RZ ;  /* 0x000000060c187c25 */ /* 0x000fe2000f8e00ff */
[----:B------:R-:W0:Y:S02]  /*0c30*/  @!P1 LDC.64 R8, c[0x0][0x238] ;  /* 0x00008e00ff089b82 */ /* 0x000e240000000a00 */
[----:B------:R-:W-:Y:S02]  /*0c40*/  ISETP.GE.AND P3, PT, R5, R2, PT ;  /* 0x000000020500720c */ /* 0x000fe40003f66270 */
[----:B------:R-:W-:-:S02]  /*0c50*/  IADD3 R3, R25, R3, RZ ;  /* 0x0000000319037210 */ /* 0x000fc40007ffe0ff */
[----:B------:R-:W-:Y:S02]  /*0c60*/  MOV R30, R16 ;  /* 0x00000010001e7202 */ /* 0x000fe40000000f00 */
[----:B------:R-:W1:Y:S01]  /*0c70*/  @!P1 LDC.64 R12, c[0x0][0x248] ;  /* 0x00009200ff0c9b82 */ /* 0x000e620000000a00 */
[----:B--2---:R-:W-:Y:S02]  /*0c80*/  IMAD R3, R3, R14, RZ ;  /* 0x0000000e03037224 */ /* 0x004fe400078e02ff */
[----:B------:R-:W-:-:S04]  /*0c90*/  IMAD.WIDE.U32 R30, R14, R24, R30 ;  /* 0x000000180e1e7225 */ /* 0x000fc800078e001e */
[----:B------:R-:W-:Y:S01]  /*0ca0*/  IMAD R4, R15, R24, R3 ;  /* 0x000000180f047224 */ /* 0x000fe200078e0203 */
[C---:B------:R-:W-:Y:S01]  /*0cb0*/  @!P3 IADD3 R3, R0.reuse, R5, RZ ;  /* 0x000000050003b210 */ /* 0x040fe20007ffe0ff */
[----:B------:R-:W-:Y:S01]  /*0cc0*/  @!P5 IMAD.WIDE.U32 R24, R29, 0x8, R10 ;  /* 0x000000081d18d825 */ /* 0x000fe200078e000a */
[----:B------:R-:W-:Y:S01]  /*0cd0*/  @!P3 IADD3 R5, R5, 0x80, RZ ;  /* 0x000000800505b810 */ /* 0x000fe20007ffe0ff */
[----:B------:R-:W2:Y:S02]  /*0ce0*/  @!P3 LDC.64 R38, c[0x0][0x238] ;  /* 0x00008e00ff26bb82 */ /* 0x000ea40000000a00 */
[----:B-----5:R-:W-:Y:S01]  /*0cf0*/  @!P5 IMAD.WIDE.U32 R28, R29, 0x8, R6 ;  /* 0x000000081d1cd825 */ /* 0x020fe200078e0006 */
[----:B------:R-:W-:Y:S02]  /*0d00*/  CS2R R6, SRZ ;  /* 0x0000000000067805 */ /* 0x000fe4000001ff00 */
[----:B------:R-:W-:Y:S01]  /*0d10*/  ISETP.GE.AND P4, PT, R5, R2, PT ;  /* 0x000000020500720c */ /* 0x000fe20003f86270 */
[C---:B0-----:R-:W-:Y:S01]  /*0d20*/  @!P1 IMAD.WIDE.U32 R36, R21.reuse, 0x8, R8 ;  /* 0x0000000815249825 */ /* 0x041fe200078e0008 */
[----:B------:R-:W3:Y:S01]  /*0d30*/  @!P5 LDG.E.64 R42, desc[UR4][R28.64] ;  /* 0x000000041c2ad981 */ /* 0x000ee2000c1e1b00 */
[----:B------:R-:W0:Y:S03]  /*0d40*/  @!P3 LDC.64 R34, c[0x0][0x240] ;  /* 0x00009000ff22bb82 */ /* 0x000e260000000a00 */
[----:B------:R-:W4:Y:S05]  /*0d50*/  @!P5 LDG.E.64 R6, desc[UR4][R24.64] ;  /* 0x000000041806d981 */ /* 0x000f2a000c1e1b00 */
[----:B------:R-:W5:Y:S01]  /*0d60*/  @!P3 LDC.64 R44, c[0x0][0x248] ;  /* 0x00009200ff2cbb82 */ /* 0x000f620000000a00 */
[----:B------:R-:W-:Y:S01]  /*0d70*/  CS2R R8, SRZ ;  /* 0x0000000000087805 */ /* 0x000fe2000001ff00 */
[----:B-1----:R-:W-:Y:S01]  /*0d80*/  @!P1 IMAD.WIDE.U32 R12, R21, 0x8, R12 ;  /* 0x00000008150c9825 */ /* 0x002fe200078e000c */
[----:B------:R-:W-:-:S02]  /*0d90*/  @!P4 IADD3 R21, R0, R5, RZ ;  /* 0x000000050015c210 */ /* 0x000fc40007ffe0ff */
[----:B------:R-:W-:Y:S02]  /*0da0*/  @!P4 IADD3 R5, R5, 0x80, RZ ;  /* 0x000000800505c810 */ /* 0x000fe40007ffe0ff */
[----:B------:R1:W3:Y:S01]  /*0db0*/  @!P1 LDG.E.64 R8, desc[UR4][R22.64] ;  /* 0x0000000416089981 */ /* 0x0002e2000c1e1b00 */
[----:B------:R-:W5:Y:S01]  /*0dc0*/  @!P2 LDC.64 R14, c[0x0][0x248] ;  /* 0x00009200ff0eab82 */ /* 0x000f620000000a00 */
[----:B------:R-:W-:Y:S02]  /*0dd0*/  ISETP.GE.AND P5, PT, R5, R2, PT ;  /* 0x000000020500720c */ /* 0x000fe40003fa6270 */
[----:B------:R-:W-:Y:S01]  /*0de0*/  CS2R R10, SRZ ;  /* 0x00000000000a7805 */ /* 0x000fe2000001ff00 */
[----:B------:R-:W-:Y:S01]  /*0df0*/  @!P2 IMAD.WIDE.U32 R46, R17, 0x8, R46 ;  /* 0x00000008112ea825 */ /* 0x000fe200078e002e */
[----:B------:R-:W3:Y:S03]  /*0e00*/  @!P1 LDG.E.64 R40, desc[UR4][R12.64] ;  /* 0x000000040c289981 */ /* 0x000ee6000c1e1b00 */
[----:B------:R-:W5:Y:S01]  /*0e10*/  @!P4 LDC.64 R48, c[0x0][0x240] ;  /* 0x00009000ff30cb82 */ /* 0x000f620000000a00 */
[C---:B--2---:R-:W-:Y:S01]  /*0e20*/  @!P3 IMAD.WIDE.U32 R38, R3.reuse, 0x8, R38 ;  /* 0x000000080326b825 */ /* 0x044fe200078e0026 */
[----:B------:R2:W3:Y:S03]  /*0e30*/  @!P1 LDG.E.64 R10, desc[UR4][R36.64] ;  /* 0x00000004240a9981 */ /* 0x0004e6000c1e1b00 */
[C---:B0-----:R-:W-:Y:S01]  /*0e40*/  @!P3 IMAD.WIDE.U32 R34, R3.reuse, 0x8, R34 ;  /* 0x000000080322b825 */ /* 0x041fe200078e0022 */
[----:B------:R0:W3:Y:S02]  /*0e50*/  @!P2 LDG.E.64 R26, desc[UR4][R46.64] ;  /* 0x000000042e1aa981 */ /* 0x0000e4000c1e1b00 */
[----:B-1----:R-:W1:Y:S01]  /*0e60*/  @!P4 LDC.64 R22, c[0x0][0x248] ;  /* 0x00009200ff16cb82 */ /* 0x002e620000000a00 */
[----:B-----5:R-:W-:Y:S01]  /*0e70*/  @!P3 IMAD.WIDE.U32 R44, R3, 0x8, R44 ;  /* 0x00000008032cb825 */ /* 0x020fe200078e002c */
[----:B------:R-:W-:-:S02]  /*0e80*/  @!P5 IADD3 R3, R0, R5, RZ ;  /* 0x000000050003d210 */ /* 0x000fc40007ffe0ff */
[----:B------:R-:W-:-:S04]  /*0e90*/  @!P5 IADD3 R5, R5, 0x80, RZ ;  /* 0x000000800505d810 */ /* 0x000fc80007ffe0ff */
[----:B------:R-:W5:Y:S01]  /*0ea0*/  @!P4 LDC.64 R24, c[0x0][0x238] ;  /* 0x00008e00ff18cb82 */ /* 0x000f620000000a00 */
[----:B------:R-:W-:Y:S01]  /*0eb0*/  @!P2 IMAD.WIDE.U32 R18, R17, 0x8, R18 ;  /* 0x000000081112a825 */ /* 0x000fe200078e0012 */
[----:B--2---:R-:W-:Y:S02]  /*0ec0*/  CS2R R36, SRZ ;  /* 0x0000000000247805 */ /* 0x004fe4000001ff00 */
[----:B------:R-:W-:Y:S02]  /*0ed0*/  CS2R R12, SRZ ;  /* 0x00000000000c7805 */ /* 0x000fe4000001ff00 */
[----:B------:R-:W-:Y:S01]  /*0ee0*/  ISETP.GE.AND P1, PT, R5, R2, PT ;  /* 0x000000020500720c */ /* 0x000fe20003f26270 */
[----:B------:R-:W-:Y:S01]  /*0ef0*/  @!P2 IMAD.WIDE.U32 R52, R17, 0x8, R14 ;  /* 0x000000081134a825 */ /* 0x000fe200078e000e */
[----:B------:R-:W-:Y:S01]  /*0f00*/  CS2R R16, SRZ ;  /* 0x0000000000107805 */ /* 0x000fe2000001ff00 */
[----:B0-----:R-:W0:Y:S01]  /*0f10*/  @!P5 LDC.64 R46, c[0x0][0x240] ;  /* 0x00009000ff2edb82 */ /* 0x001e220000000a00 */
[----:B------:R2:W3:Y:S01]  /*0f20*/  @!P3 LDG.E.64 R36, desc[UR4][R34.64] ;  /* 0x000000042224b981 */ /* 0x0004e2000c1e1b00 */
[----:B------:R-:W-:-:S02]  /*0f30*/  CS2R R14, SRZ ;  /* 0x00000000000e7805 */ /* 0x000fc4000001ff00 */
[----:B------:R-:W-:Y:S01]  /*0f40*/  CS2R R28, SRZ ;  /* 0x00000000001c7805 */ /* 0x000fe2000001ff00 */
[----:B------:R2:W3:Y:S01]  /*0f50*/  @!P2 LDG.E.64 R16, desc[UR4][R52.64] ;  /* 0x000000043410a981 */ /* 0x0004e2000c1e1b00 */
[----:B-1----:R-:W-:-:S03]  /*0f60*/  @!P4 IMAD.WIDE.U32 R22, R21, 0x8, R22 ;  /* 0x000000081516c825 */ /* 0x002fc600078e0016 */
[----:B------:R1:W3:Y:S01]  /*0f70*/  @!P3 LDG.E.64 R12, desc[UR4][R44.64] ;  /* 0x000000042c0cb981 */ /* 0x0002e2000c1e1b00 */
[----:B--2---:R-:W-:-:S03]  /*0f80*/  CS2R R34, SRZ ;  /* 0x0000000000227805 */ /* 0x004fc6000001ff00 */
[----:B------:R2:W3:Y:S01]  /*0f90*/  @!P2 LDG.E.64 R14, desc[UR4][R18.64] ;  /* 0x00000004120ea981 */ /* 0x0004e2000c1e1b00 */
[----:B------:R-:W0:Y:S03]  /*0fa0*/  @!P5 LDC.64 R52, c[0x0][0x238] ;  /* 0x00008e00ff34db82 */ /* 0x000e260000000a00 */
[----:B------:R0:W3:Y:S01]  /*0fb0*/  @!P4 LDG.E.64 R34, desc[UR4][R22.64] ;  /* 0x000000041622c981 */ /* 0x0000e2000c1e1b00 */
[----:B------:R-:W-:-:S03]  /*0fc0*/  @!P4 IMAD.WIDE.U32 R48, R21, 0x8, R48 ;  /* 0x000000081530c825 */ /* 0x000fc600078e0030 */
[----:B------:R0:W3:Y:S01]  /*0fd0*/  @!P3 LDG.E.64 R28, desc[UR4][R38.64] ;  /* 0x00000004261cb981 */ /* 0x0000e2000c1e1b00 */
[----:B-1----:R-:W1:Y:S01]  /*0fe0*/  @!P5 LDC.64 R44, c[0x0][0x248] ;  /* 0x00009200ff2cdb82 */ /* 0x002e620000000a00 */
[----:B--2---:R-:W-:Y:S01]  /*0ff0*/  CS2R R18, SRZ ;  /* 0x0000000000127805 */ /* 0x004fe2000001ff00 */
[----:B-----5:R-:W-:-:S05]  /*1000*/  @!P4 IMAD.WIDE.U32 R24, R21, 0x8, R24 ;  /* 0x000000081518c825 */ /* 0x020fca00078e0018 */
[----:B------:R2:W5:Y:S01]  /*1010*/  @!P4 LDG.E.64 R18, desc[UR4][R24.64] ;  /* 0x000000041812c981 */ /* 0x000562000c1e1b00 */
[----:B0-----:R-:W0:Y:S01]  /*1020*/  @!P1 LDC.64 R22, c[0x0][0x238] ;  /* 0x00008e00ff169b82 */ /* 0x001e220000000a00 */
[----:B------:R-:W-:Y:S01]  /*1030*/  CS2R R38, SRZ ;  /* 0x0000000000267805 */ /* 0x000fe2000001ff00 */
[----:B------:R-:W-:-:S05]  /*1040*/  @!P5 IMAD.WIDE.U32 R46, R3, 0x8, R46 ;  /* 0x00000008032ed825 */ /* 0x000fca00078e002e */
[----:B------:R1:W5:Y:S01]  /*1050*/  @!P4 LDG.E.64 R38, desc[UR4][R48.64] ;  /* 0x000000043026c981 */ /* 0x000362000c1e1b00 */
[----:B--2---:R-:W-:Y:S01]  /*1060*/  CS2R R24, SRZ ;  /* 0x0000000000187805 */ /* 0x004fe2000001ff00 */
[----:B------:R-:W-:Y:S01]  /*1070*/  @!P5 IMAD.WIDE.U32 R52, R3, 0x8, R52 ;  /* 0x000000080334d825 */ /* 0x000fe200078e0034 */
[----:B------:R-:W-:-:S04]  /*1080*/  CS2R R20, SRZ ;  /* 0x0000000000147805 */ /* 0x000fc8000001ff00 */
[----:B------:R2:W5:Y:S01]  /*1090*/  @!P5 LDG.E.64 R24, desc[UR4][R46.64] ;  /* 0x000000042e18d981 */ /* 0x000562000c1e1b00 */
[----:B-1----:R-:W1:Y:S01]  /*10a0*/  @!P1 LDC.64 R48, c[0x0][0x240] ;  /* 0x00009000ff309b82 */ /* 0x002e620000000a00 */
[----:B------:R-:W-:Y:S01]  /*10b0*/  @!P5 IMAD.WIDE.U32 R44, R3, 0x8, R44 ;  /* 0x00000008032cd825 */ /* 0x000fe200078e002c */
[----:B------:R-:W-:Y:S01]  /*10c0*/  @!P1 IADD3 R3, R0, R5, RZ ;  /* 0x0000000500039210 */ /* 0x000fe20007ffe0ff */
[----:B------:R0:W5:Y:S01]  /*10d0*/  @!P5 LDG.E.64 R20, desc[UR4][R52.64] ;  /* 0x000000043414d981 */ /* 0x000162000c1e1b00 */
[----:B--2---:R-:W-:-:S04]  /*10e0*/  CS2R R46, SRZ ;  /* 0x00000000002e7805 */ /* 0x004fc8000001ff00 */
[----:B0-----:R-:W0:Y:S02]  /*10f0*/  @!P1 LDC.64 R52, c[0x0][0x248] ;  /* 0x00009200ff349b82 */ /* 0x001e240000000a00 */
[----:B------:R2:W5:Y:S02]  /*1100*/  @!P5 LDG.E.64 R46, desc[UR4][R44.64] ;  /* 0x000000042c2ed981 */ /* 0x000564000c1e1b00 */
[----:B--2---:R-:W-:Y:S01]  /*1110*/  @!P1 IMAD.WIDE.U32 R44, R3, 0x8, R22 ;  /* 0x00000008032c9825 */ /* 0x004fe200078e0016 */
[----:B------:R-:W-:-:S06]  /*1120*/  CS2R R22, SRZ ;  /* 0x0000000000167805 */ /* 0x000fcc000001ff00 */
[----:B------:R1:W2:Y:S02]  /*1130*/  @!P1 LDG.E.64 R22, desc[UR4][R44.64] ;  /* 0x000000042c169981 */ /* 0x0002a4000c1e1b00 */
[----:B-1----:R-:W-:Y:S01]  /*1140*/  @!P1 IMAD.WIDE.U32 R44, R3, 0x8, R48 ;  /* 0x00000008032c9825 */ /* 0x002fe200078e0030 */
[----:B------:R-:W-:-:S06]  /*1150*/  CS2R R48, SRZ ;  /* 0x0000000000307805 */ /* 0x000fcc000001ff00 */
[----:B------:R1:W2:Y:S01]  /*1160*/  @!P1 LDG.E.64 R48, desc[UR4][R44.64] ;  /* 0x000000042c309981 */ /* 0x0002a2000c1e1b00 */
[----:B0-----:R-:W-:Y:S01]  /*1170*/  @!P1 IMAD.WIDE.U32 R52, R3, 0x8, R52 ;  /* 0x0000000803349825 */ /* 0x001fe200078e0034 */
[----:B-1----:R-:W-:-:S06]  /*1180*/  CS2R R44, SRZ ;  /* 0x00000000002c7805 */ /* 0x002fcc000001ff00 */
[----:B------:R-:W2:Y:S01]  /*1190*/  @!P1 LDG.E.64 R44, desc[UR4][R52.64] ;  /* 0x00000004342c9981 */ /* 0x000ea2000c1e1b00 */
[----:B------:R-:W-:-:S04]  /*11a0*/  IMAD R3, R33, UR8, RZ ;  /* 0x0000000821037c24 */ /* 0x000fc8000f8e02ff */
[C---:B------:R-:W-:Y:S02]  /*11b0*/  IMAD R3, R32.reuse, UR9, R3 ;  /* 0x0000000920037c24 */ /* 0x040fe4000f8e0203 */
[----:B------:R-:W-:-:S05]  /*11c0*/  IMAD.WIDE.U32 R32, R32, UR8, RZ ;  /* 0x0000000820207c25 */ /* 0x000fca000f8e00ff */
[----:B------:R-:W-:Y:S02]  /*11d0*/  IADD3 R33, R33, R3, RZ ;  /* 0x0000000321217210 */ /* 0x000fe40007ffe0ff */
[----:B------:R-:W-:Y:S01]  /*11e0*/  IADD3 R31, R31, R4, RZ ;  /* 0x000000041f1f7210 */ /* 0x000fe20007ffe0ff */
[----:B------:R-:W-:Y:S04]  /*11f0*/  BSSY B0, `(.L_x_15153) ;  /* 0x0000088000007945 */ /* 0x000fe80003800000 */
[----:B------:R-:W-:Y:S01]  /*1200*/  BSSY B1, `(.L_x_15154) ;  /* 0x000007f000017945 */ /* 0x000fe20003800000 */
[----:B----4-:R-:W-:-:S04]  /*1210*/  IMAD R3, R7, UR6, RZ ;  /* 0x0000000607037c24 */ /* 0x010fc8000f8e02ff */
[C---:B------:R-:W-:Y:S02]  /*1220*/  IMAD R3, R6.reuse, UR7, R3 ;  /* 0x0000000706037c24 */ /* 0x040fe4000f8e0203 */
[----:B------:R-:W-:-:S05]  /*1230*/  IMAD.WIDE.U32 R6, R6, UR6, RZ ;  /* 0x0000000606067c25 */ /* 0x000fca000f8e00ff */
[----:B------:R-:W-:-:S05]  /*1240*/  IADD3 R3, R7, R3, RZ ;  /* 0x0000000307037210 */ /* 0x000fca0007ffe0ff */
[----:B---3--:R-:W-:-:S04]  /*1250*/  IMAD R3, R3, R42, RZ ;  /* 0x0000002a03037224 */ /* 0x008fc800078e02ff */
[----:B------:R-:W-:Y:S02]  /*1260*/  IMAD R43, R43, R6, R3 ;  /* 0x000000062b2b7224 */ /* 0x000fe400078e0203 */
[----:B------:R-:W-:-:S04]  /*1270*/  IMAD R3, R9, UR6, RZ ;  /* 0x0000000609037c24 */ /* 0x000fc8000f8e02ff */
[C---:B------:R-:W-:Y:S02]  /*1280*/  IMAD R3, R8.reuse, UR7, R3 ;  /* 0x0000000708037c24 */ /* 0x040fe4000f8e0203 */
[----:B------:R-:W-:-:S05]  /*1290*/  IMAD.WIDE.U32 R8, R8, UR6, RZ ;  /* 0x0000000608087c25 */ /* 0x000fca000f8e00ff */
[----:B------:R-:W-:Y:S01]  /*12a0*/  IADD3 R3, R9, R3, RZ ;  /* 0x0000000309037210 */ /* 0x000fe20007ffe0ff */
[----:B------:R-:W-:-:S04]  /*12b0*/  IMAD R5, R11, UR8, RZ ;  /* 0x000000080b057c24 */ /* 0x000fc8000f8e02ff */
[----:B------:R-:W-:Y:S02]  /*12c0*/  IMAD R3, R3, R40, RZ ;  /* 0x0000002803037224 */ /* 0x000fe400078e02ff */
[C---:B------:R-:W-:Y:S02]  /*12d0*/  IMAD R5, R10.reuse, UR9, R5 ;  /* 0x000000090a057c24 */ /* 0x040fe4000f8e0205 */
[----:B------:R-:W-:-:S04]  /*12e0*/  IMAD.WIDE.U32 R10, R10, UR8, RZ ;  /* 0x000000080a0a7c25 */ /* 0x000fc8000f8e00ff */
[----:B------:R-:W-:Y:S02]  /*12f0*/  IMAD R41, R41, R8, R3 ;  /* 0x0000000829297224 */ /* 0x000fe400078e0203 */
[----:B------:R-:W-:Y:S01]  /*1300*/  IMAD R3, R27, UR6, RZ ;  /* 0x000000061b037c24 */ /* 0x000fe2000f8e02ff */
[----:B------:R-:W-:-:S03]  /*1310*/  IADD3 R11, R11, R5, RZ ;  /* 0x000000050b0b7210 */ /* 0x000fc60007ffe0ff */
[C---:B------:R-:W-:Y:S02]  /*1320*/  IMAD R3, R26.reuse, UR7, R3 ;  /* 0x000000071a037c24 */ /* 0x040fe4000f8e0203 */
[----:B------:R-:W-:-:S04]  /*1330*/  IMAD.WIDE.U32 R26, R26, UR6, RZ ;  /* 0x000000061a1a7c25 */ /* 0x000fc8000f8e00ff */
[----:B------:R-:W-:Y:S02]  /*1340*/  IMAD R5, R15, UR8, RZ ;  /* 0x000000080f057c24 */ /* 0x000fe4000f8e02ff */
[----:B------:R-:W-:Y:S01]  /*1350*/  IMAD.WIDE.U32 R32, R42, R6, R32 ;  /* 0x000000062a207225 */ /* 0x000fe200078e0020 */
[----:B------:R-:W-:-:S03]  /*1360*/  IADD3 R3, R27, R3, RZ ;  /* 0x000000031b037210 */ /* 0x000fc60007ffe0ff */
[----:B------:R-:W-:Y:S02]  /*1370*/  IMAD.WIDE.U32 R6, R40, R8, R10 ;  /* 0x0000000828067225 */ /* 0x000fe400078e000a */
[----:B------:R-:W0:Y:S02]  /*1380*/  @!P0 LDC.64 R10, c[0x0][0x230] ;  /* 0x00008c00ff0a8b82 */ /* 0x000e240000000a00 */
[C---:B------:R-:W-:Y:S02]  /*1390*/  IMAD R5, R14.reuse, UR9, R5 ;  /* 0x000000090e057c24 */ /* 0x040fe4000f8e0205 */
[----:B------:R-:W-:-:S05]  /*13a0*/  IMAD.WIDE.U32 R8, R14, UR8, RZ ;  /* 0x000000080e087c25 */ /* 0x000fca000f8e00ff */
[----:B------:R-:W-:Y:S01]  /*13b0*/  IADD3 R9, R9, R5, RZ ;  /* 0x0000000509097210 */ /* 0x000fe20007ffe0ff */
[----:B------:R-:W-:Y:S02]  /*13c0*/  IMAD R5, R3, R16, RZ ;  /* 0x0000001003057224 */ /* 0x000fe400078e02ff */
[----:B------:R-:W-:Y:S02]  /*13d0*/  IMAD R15, R29, UR8, RZ ;  /* 0x000000081d0f7c24 */ /* 0x000fe4000f8e02ff */
[----:B------:R-:W-:Y:S02]  /*13e0*/  IMAD R17, R17, R26, R5 ;  /* 0x0000001a11117224 */ /* 0x000fe400078e0205 */
[----:B------:R-:W-:Y:S02]  /*13f0*/  IMAD R5, R37, UR6, RZ ;  /* 0x0000000625057c24 */ /* 0x000fe4000f8e02ff */
[----:B------:R-:W-:Y:S02]  /*1400*/  IMAD R27, R28, UR9, R15 ;  /* 0x000000091c1b7c24 */ /* 0x000fe4000f8e020f */
[----:B------:R-:W-:-:S02]  /*1410*/  IMAD R15, R36, UR7, R5 ;  /* 0x00000007240f7c24 */ /* 0x000fc4000f8e0205 */
[----:B------:R-:W-:-:S04]  /*1420*/  IMAD.WIDE.U32 R36, R36, UR6, RZ ;  /* 0x0000000624247c25 */ /* 0x000fc8000f8e00ff */
[----:B------:R-:W-:Y:S01]  /*1430*/  IMAD.WIDE.U32 R28, R28, UR8, RZ ;  /* 0x000000081c1c7c25 */ /* 0x000fe2000f8e00ff */
[----:B------:R-:W-:Y:S02]  /*1440*/  IADD3 R15, R37, R15, RZ ;  /* 0x0000000f250f7210 */ /* 0x000fe40007ffe0ff */
[----:B------:R-:W-:Y:S01]  /*1450*/  @!P0 IADD3 R5, R0, R51, RZ ;  /* 0x0000003300058210 */ /* 0x000fe20007ffe0ff */
[----:B-----5:R-:W-:Y:S01]  /*1460*/  IMAD R19, R19, UR8, RZ ;  /* 0x0000000813137c24 */ /* 0x020fe2000f8e02ff */
[----:B------:R-:W-:Y:S01]  /*1470*/  IADD3 R29, R29, R27, RZ ;  /* 0x0000001b1d1d7210 */ /* 0x000fe20007ffe0ff */
[----:B------:R-:W-:Y:S02]  /*1480*/  IMAD R27, R39, UR6, RZ ;  /* 0x00000006271b7c24 */ /* 0x000fe4000f8e02ff */
[----:B------:R-:W-:Y:S02]  /*1490*/  IMAD R15, R15, R12, RZ ;  /* 0x0000000c0f0f7224 */ /* 0x000fe400078e02ff */
[----:B0-----:R-:W-:-:S04]  /*14a0*/  @!P0 IMAD.WIDE.U32 R10, R5, 0x8, R10 ;  /* 0x00000008050a8825 */ /* 0x001fc800078e000a */
[----:B------:R-:W-:Y:S02]  /*14b0*/  IMAD R37, R18, UR9, R19 ;  /* 0x0000000912257c24 */ /* 0x000fe4000f8e0213 */
[----:B------:R-:W-:Y:S02]  /*14c0*/  IMAD R5, R38, UR7, R27 ;  /* 0x0000000726057c24 */ /* 0x000fe4000f8e021b */
[----:B------:R-:W-:-:S04]  /*14d0*/  IMAD.WIDE.U32 R18, R18, UR8, RZ ;  /* 0x0000000812127c25 */ /* 0x000fc8000f8e00ff */
[----:B------:R-:W-:-:S04]  /*14e0*/  IMAD.WIDE.U32 R38, R38, UR6, RZ ;  /* 0x0000000626267c25 */ /* 0x000fc8000f8e00ff */
[----:B------:R-:W-:Y:S02]  /*14f0*/  IMAD R13, R13, R36, R15 ;  /* 0x000000240d0d7224 */ /* 0x000fe400078e020f */
[----:B------:R-:W-:Y:S01]  /*1500*/  IMAD R15, R25, UR6, RZ ;  /* 0x00000006190f7c24 */ /* 0x000fe2000f8e02ff */
[----:B------:R-:W-:Y:S01]  /*1510*/  IADD3 R19, R19, R37, RZ ;  /* 0x0000002513137210 */ /* 0x000fe20007ffe0ff */
[----:B------:R-:W-:Y:S01]  /*1520*/  IMAD R21, R21, UR8, RZ ;  /* 0x0000000815157c24 */ /* 0x000fe2000f8e02ff */
[----:B------:R-:W-:Y:S01]  /*1530*/  IADD3 R5, R39, R5, RZ ;  /* 0x0000000527057210 */ /* 0x000fe20007ffe0ff */
[C---:B------:R-:W-:Y:S01]  /*1540*/  IMAD R15, R24.reuse, UR7, R15 ;  /* 0x00000007180f7c24 */ /* 0x040fe2000f8e020f */
[----:B------:R-:W-:Y:S01]  /*1550*/  IADD3 R14, R51, 0x80, RZ ;  /* 0x00000080330e7810 */ /* 0x000fe20007ffe0ff */
[----:B------:R-:W-:Y:S01]  /*1560*/  IMAD.WIDE.U32 R24, R24, UR6, RZ ;  /* 0x0000000618187c25 */ /* 0x000fe2000f8e00ff */
[----:B------:R0:W-:Y:S01]  /*1570*/  @!P0 STG.E.64 desc[UR4][R10.64], R30 ;  /* 0x0000001e0a008986 */ /* 0x0001e2000c101b04 */
[----:B------:R-:W-:-:S02]  /*1580*/  MOV R3, R51 ;  /* 0x0000003300037202 */ /* 0x000fc40000000f00 */
[C---:B------:R-:W-:Y:S02]  /*1590*/  IMAD R27, R20.reuse, UR9, R21 ;  /* 0x00000009141b7c24 */ /* 0x040fe4000f8e0215 */
[----:B------:R-:W-:Y:S01]  /*15a0*/  IMAD.WIDE.U32 R20, R20, UR8, RZ ;  /* 0x0000000814147c25 */ /* 0x000fe2000f8e00ff */
[----:B------:R-:W-:-:S03]  /*15b0*/  @!P0 MOV R3, R14 ;  /* 0x0000000e00038202 */ /* 0x000fc60000000f00 */
[----:B--2---:R-:W-:Y:S02]  /*15c0*/  IMAD R23, R23, UR8, RZ ;  /* 0x0000000817177c24 */ /* 0x004fe4000f8e02ff */
[----:B------:R-:W-:Y:S02]  /*15d0*/  IMAD R37, R49, UR6, RZ ;  /* 0x0000000631257c24 */ /* 0x000fe4000f8e02ff */
[----:B0-----:R-:W-:Y:S01]  /*15e0*/  IMAD R11, R5, R34, RZ ;  /* 0x00000022050b7224 */ /* 0x001fe200078e02ff */
[----:B------:R-:W-:Y:S01]  /*15f0*/  IADD3 R5, R25, R15, RZ ;  /* 0x0000000f19057210 */ /* 0x000fe20007ffe0ff */
[C---:B------:R-:W-:Y:S02]  /*1600*/  IMAD R37, R48.reuse, UR7, R37 ;  /* 0x0000000730257c24 */ /* 0x040fe4000f8e0225 */
[----:B------:R-:W-:Y:S01]  /*1610*/  IMAD.WIDE.U32 R48, R48, UR6, RZ ;  /* 0x0000000630307c25 */ /* 0x000fe2000f8e00ff */
[----:B------:R-:W-:Y:S02]  /*1620*/  IADD3 R21, R21, R27, RZ ;  /* 0x0000001b15157210 */ /* 0x000fe40007ffe0ff */
[----:B------:R-:W-:Y:S01]  /*1630*/  ISETP.GE.AND P0, PT, R3, R2, PT ;  /* 0x000000020300720c */ /* 0x000fe20003f06270 */
[----:B------:R-:W-:-:S02]  /*1640*/  IMAD R39, R22, UR9, R23 ;  /* 0x0000000916277c24 */ /* 0x000fc4000f8e0217 */
[----:B------:R-:W-:-:S04]  /*1650*/  IMAD.WIDE.U32 R22, R22, UR8, RZ ;  /* 0x0000000816167c25 */ /* 0x000fc8000f8e00ff */
[----:B------:R-:W-:Y:S01]  /*1660*/  IMAD R35, R35, R38, R11 ;  /* 0x0000002623237224 */ /* 0x000fe200078e020b */
[----:B------:R-:W-:Y:S01]  /*1670*/  IADD3 R11, R49, R37, RZ ;  /* 0x00000025310b7210 */ /* 0x000fe20007ffe0ff */
[----:B------:R-:W-:Y:S01]  /*1680*/  IMAD R15, R5, R46, RZ ;  /* 0x0000002e050f7224 */ /* 0x000fe200078e02ff */
[----:B------:R-:W-:Y:S01]  /*1690*/  IADD3 R23, R23, R39, RZ ;  /* 0x0000002717177210 */ /* 0x000fe20007ffe0ff */
[----:B------:R-:W-:-:S04]  /*16a0*/  IMAD.WIDE.U32 R4, R46, R24, R20 ;  /* 0x000000182e047225 */ /* 0x000fc800078e0014 */
[----:B------:R-:W-:Y:S02]  /*16b0*/  IMAD R21, R47, R24, R15 ;  /* 0x000000182f157224 */ /* 0x000fe400078e020f */
[----:B------:R-:W-:Y:S02]  /*16c0*/  IMAD R15, R11, R44, RZ ;  /* 0x0000002c0b0f7224 */ /* 0x000fe400078e02ff */
[----:B------:R-:W-:-:S04]  /*16d0*/  IMAD.WIDE.U32 R8, R16, R26, R8 ;  /* 0x0000001a10087225 */ /* 0x000fc800078e0008 */
[----:B------:R-:W-:-:S04]  /*16e0*/  IMAD.WIDE.U32 R28, R12, R36, R28 ;  /* 0x000000240c1c7225 */ /* 0x000fc800078e001c */
[----:B------:R-:W-:-:S04]  /*16f0*/  IMAD.WIDE.U32 R18, R34, R38, R18 ;  /* 0x0000002622127225 */ /* 0x000fc800078e0012 */
[----:B------:R-:W-:-:S04]  /*1700*/  IMAD.WIDE.U32 R10, R44, R48, R22 ;  /* 0x000000302c0a7225 */ /* 0x000fc800078e0016 */
[----:B------:R-:W-:Y:S01]  /*1710*/  IMAD R45, R45, R48, R15 ;  /* 0x000000302d2d7224 */ /* 0x000fe200078e020f */
[----:B------:R-:W-:Y:S02]  /*1720*/  IADD3 R23, R9, R17, RZ ;  /* 0x0000001109177210 */ /* 0x000fe40007ffe0ff */
[----:B------:R-:W-:Y:S02]  /*1730*/  IADD3 R15, R29, R13, RZ ;  /* 0x0000000d1d0f7210 */ /* 0x000fe40007ffe0ff */
[----:B------:R-:W-:Y:S02]  /*1740*/  IADD3 R17, R19, R35, RZ ;  /* 0x0000002313117210 */ /* 0x000fe40007ffe0ff */
[----:B------:R-:W-:Y:S02]  /*1750*/  IADD3 R21, R5, R21, RZ ;  /* 0x0000001505157210 */ /* 0x000fe40007ffe0ff */
[----:B------:R-:W-:Y:S01]  /*1760*/  IADD3 R13, R11, R45, RZ ;  /* 0x0000002d0b0d7210 */ /* 0x000fe20007ffe0ff */
[----:B------:R-:W-:Y:S06]  /*1770*/  @P0 BRA `(.L_x_15155) ;  /* 0x0000000000380947 */ /* 0x000fec0003800000 */
[----:B------:R-:W0:Y:S01]  /*1780*/  LDC.64 R24, c[0x0][0x230] ;  /* 0x00008c00ff187b82 */ /* 0x000e220000000a00 */
[----:B------:R-:W-:Y:S02]  /*1790*/  IADD3 R27, R0, R3, RZ ;  /* 0x00000003001b7210 */ /* 0x000fe40007ffe0ff */
        /* <DEDUP_REMOVED lines=8> */
[----:B------:R-:W-:Y:S02]  /*1820*/  IADD3 R7, R7, R41, RZ ;  /* 0x0000002907077210 */ /* 0x000fe40007ffe0ff */
[----:B------:R-:W-:Y:S01]  /*1830*/  IADD3 R3, R3, 0x80, RZ ;  /* 0x0000008003037810 */ /* 0x000fe20007ffe0ff */
[----:B0-----:R-:W-:-:S05]  /*1840*/  IMAD.WIDE.U32 R24, R27, 0x8, R24 ;  /* 0x000000081b187825 */ /* 0x001fca00078e0018 */
[----:B------:R0:W-:Y:S02]  /*1850*/  STG.E.64 desc[UR4][R24.64], R6 ;  /* 0x0000000618007986 */ /* 0x0001e4000c101b04 */
.L_x_15155:
[----:B------:R-:W-:-:S13]  /*1860*/  ISETP.GE.AND P0, PT, R3, R2, PT ;  /* 0x000000020300720c */ /* 0x000fda0003f06270 */
[----:B------:R-:W-:Y:S05]  /*1870*/  @P0 BRA `(.L_x_15157) ;  /* 0x0000000000380947 */ /* 0x000fea0003800000 */
[----:B0-----:R-:W0:Y:S01]  /*1880*/  LDC.64 R6, c[0x0][0x230] ;  /* 0x00008c00ff067b82 */ /* 0x001e220000000a00 */
[----:B------:R-:W-:Y:S02]  /*1890*/  IADD3 R9, R0, R3, RZ ;  /* 0x0000000300097210 */ /* 0x000fe40007ffe0ff */
[----:B------:R-:W-:Y:S02]  /*18a0*/  MOV R22, R8 ;  /* 0x0000000800167202 */ /* 0x000fe40000000f00 */
[----:B------:R-:W-:Y:S01]  /*18b0*/  IADD3 R3, R3, 0x80, RZ ;  /* 0x0000008003037810 */ /* 0x000fe20007ffe0ff */
[----:B0-----:R-:W-:-:S05]  /*18c0*/  IMAD.WIDE.U32 R6, R9, 0x8, R6 ;  /* 0x0000000809067825 */ /* 0x001fca00078e0006 */
[----:B------:R1:W-:Y:S02]  /*18d0*/  STG.E.64 desc[UR4][R6.64], R22 ;  /* 0x0000001606007986 */ /* 0x0003e4000c101b04 */
.L_x_15156:
[----:B------:R-:W-:-:S13]  /*18e0*/  ISETP.GE.AND P0, PT, R3, R2, PT ;  /* 0x000000020300720c */ /* 0x000fda0003f06270 */
[----:B------:R-:W-:Y:S05]  /*18f0*/  @P0 BRA `(.L_x_15158) ;  /* 0x00000000003c0947 */ /* 0x000fea0003800000 */
[----:B-1----:R-:W1:Y:S01]  /*1900*/  LDC.64 R6, c[0x0][0x230] ;  /* 0x00008c00ff067b82 */ /* 0x002e620000000a00 */
[----:B------:R-:W-:Y:S02]  /*1910*/  IADD3 R9, R0, R3, RZ ;  /* 0x0000000300097210 */ /* 0x000fe40007ffe0ff */
[----:B------:R-:W-:Y:S02]  /*1920*/  MOV R14, R28 ;  /* 0x0000001c000e7202 */ /* 0x000fe40000000f00 */
[----:B------:R-:W-:Y:S01]  /*1930*/  IADD3 R3, R3, 0x80, RZ ;  /* 0x0000008003037810 */ /* 0x000fe20007ffe0ff */
[----:B-1----:R-:W-:-:S05]  /*1940*/  IMAD.WIDE.U32 R6, R9, 0x8, R6 ;  /* 0x0000000809067825 */ /* 0x002fca00078e0006 */
[----:B------:R1:W-:Y:S02]  /*1950*/  STG.E.64 desc[UR4][R6.64], R14 ;  /* 0x0000000e06007986 */ /* 0x0003e4000c101b04 */
.L_x_15157:
[----:B------:R-:W-:-:S13]  /*1960*/  ISETP.GE.AND P0, PT, R3, R2, PT ;  /* 0x000000020300720c */ /* 0x000fda0003f06270 */
[----:B------:R-:W-:Y:S05]  /*1970*/  @P0 BREAK B1 ;  /* 0x0000000000010942 */ /* 0x000fea0003800000 */
[----:B------:R-:W-:Y:S05]  /*1980*/  @P0 BRA `(.L_x_15159) ;  /* 0x0000000000380947 */ /* 0x000fea0003800000 */
[----:B01----:R-:W0:Y:S01]  /*1990*/  LDC.64 R6, c[0x0][0x230] ;  /* 0x00008c00ff067b82 */ /* 0x003e220000000a00 */
[----:B------:R-:W-:Y:S02]  /*19a0*/  IADD3 R9, R0, R3, RZ ;  /* 0x0000000300097210 */ /* 0x000fe40007ffe0ff */
[----:B------:R-:W-:Y:S02]  /*19b0*/  MOV R16, R18 ;  /* 0x0000001200107202 */ /* 0x000fe40000000f00 */
[----:B------:R-:W-:Y:S01]  /*19c0*/  IADD3 R3, R3, 0x80, RZ ;  /* 0x0000008003037810 */ /* 0x000fe20007ffe0ff */
[----:B0-----:R-:W-:-:S05]  /*19d0*/  IMAD.WIDE.U32 R6, R9, 0x8, R6 ;  /* 0x0000000809067825 */ /* 0x001fca00078e0006 */
[----:B------:R2:W-:Y:S02]  /*19e0*/  STG.E.64 desc[UR4][R6.64], R16 ;  /* 0x0000001006007986 */ /* 0x0005e4000c101b04 */
.L_x_15158:
[----:B------:R-:W-:Y:S05]  /*19f0*/  BSYNC B1 ;  /* 0x0000000000017941 */ /* 0x000fea0003800000 */
.L_x_15154:
[----:B------:R-:W-:-:S13]  /*1a00*/  ISETP.GE.AND P0, PT, R3, R2, PT ;  /* 0x000000020300720c */ /* 0x000fda0003f06270 */
[----:B-12---:R-:W1:Y:S01]  /*1a10*/  @!P0 LDC.64 R6, c[0x0][0x230] ;  /* 0x00008c00ff068b82 */ /* 0x006e620000000a00 */
[----:B------:R-:W-:Y:S02]  /*1a20*/  @!P0 IADD3 R5, R0, R3, RZ ;  /* 0x0000000300058210 */ /* 0x000fe40007ffe0ff */
[----:B------:R-:W-:Y:S02]  /*1a30*/  @!P0 MOV R20, R4 ;  /* 0x0000000400148202 */ /* 0x000fe40000000f00 */
[----:B------:R-:W-:Y:S01]  /*1a40*/  @!P0 IADD3 R3, R3, 0x80, RZ ;  /* 0x0000008003038810 */ /* 0x000fe20007ffe0ff */
[----:B-1----:R-:W-:-:S05]  /*1a50*/  @!P0 IMAD.WIDE.U32 R6, R5, 0x8, R6 ;  /* 0x0000000805068825 */ /* 0x002fca00078e0006 */
[----:B------:R2:W-:Y:S02]  /*1a60*/  @!P0 STG.E.64 desc[UR4][R6.64], R20 ;  /* 0x0000001406008986 */ /* 0x0005e4000c101b04 */
.L_x_15159:
[----:B------:R-:W-:Y:S05]  /*1a70*/  BSYNC B0 ;  /* 0x0000000000007941 */ /* 0x000fea0003800000 */
.L_x_15153:
[----:B------:R-:W-:Y:S05]  /*1a80*/  WARPSYNC.ALL ;  /* 0x0000000000007948 */ /* 0x000fea0003800000 */
[----:B------:R-:W-:-:S13]  /*1a90*/  ISETP.GE.AND P0, PT, R3, R2, PT ;  /* 0x000000020300720c */ /* 0x000fda0003f06270 */
[----:B------:R-:W-:Y:S05]  /*1aa0*/  @P0 EXIT ;  /* 0x000000000000094d */ /* 0x000fea0003800000 */
[----:B------:R-:W3:Y:S01]  /*1ab0*/  LDC.64 R4, c[0x0][0x230] ;  /* 0x00008c00ff047b82 */ /* 0x000ee20000000a00 */
[----:B------:R-:W-:Y:S02]  /*1ac0*/  IADD3 R3, R0, R3, RZ ;  /* 0x0000000300037210 */ /* 0x000fe40007ffe0ff */
[----:B------:R-:W-:-:S03]  /*1ad0*/  MOV R12, R10 ;  /* 0x0000000a000c7202 */ /* 0x000fc60000000f00 */
[----:B---3--:R-:W-:-:S05]  /*1ae0*/  IMAD.WIDE.U32 R2, R3, 0x8, R4 ;  /* 0x0000000803027825 */ /* 0x008fca00078e0004 */
[----:B------:R-:W-:Y:S01]  /*1af0*/  STG.E.64 desc[UR4][R2.64], R12 ;  /* 0x0000000c02007986 */ /* 0x000fe2000c101b04 */
[----:B------:R-:W-:Y:S05]  /*1b00*/  EXIT ;  /* 0x000000000000794d */ /* 0x000fea0003800000 */
.L_x_15160:
        /* <DEDUP_REMOVED lines=15> */
.L_x_24186:


//--------------------- .text._ZN2at6native29vectorized_elementwise_kernelILi4EZZZNS0_54_GLOBAL__N__d8c5977b_16_LinearAlgebra_cu_140f0503_289316addr_kernel_cudaERNS_14TensorIteratorERKN3c106ScalarES8_ENKUlvE_clEvENKUlvE2_clEvEUllllE0_St5arrayIPcLm4EEEEviT0_T1_ --------------------------
	.section	.text._ZN2at6native29vectorized_elementwise_kernelILi4EZZZNS0_54_GLOBAL__N__d8c5977b_16_LinearAlgebra_cu_140f0503_289316addr_kernel_cudaERNS_14TensorIteratorERKN3c106ScalarES8_ENKUlvE_clEvENKUlvE2_clEvEUllllE0_St5arrayIPcLm4EEEEviT0_T1_,"ax",@progbits
	.align	128
        .global         _ZN2at6native29vectorized_elementwise_kernelILi4EZZZNS0_54_GLOBAL__N__d8c5977b_16_LinearAlgebra_cu_140f0503_289316addr_kernel_cudaERNS_14TensorIteratorERKN3c106ScalarES8_ENKUlvE_clEvENKUlvE2_clEvEUllllE0_St5arrayIPcLm4EEEEviT0_T1_
        .type           _ZN2at6native29vectorized_elementwise_kernelILi4EZZZNS0_54_GLOBAL__N__d8c5977b_16_LinearAlgebra_cu_140f0503_289316addr_kernel_cudaERNS_14TensorIteratorERKN3c106ScalarES8_ENKUlvE_clEvENKUlvE2_clEvEUllllE0_St5arrayIPcLm4EEEEviT0_T1_,@function
        .size           _ZN2at6native29vectorized_elementwise_kernelILi4EZZZNS0_54_GLOBAL__N__d8c5977b_16_LinearAlgebra_cu_140f0503_289316addr_kernel_cudaERNS_14TensorIteratorERKN3c106ScalarES8_ENKUlvE_clEvENKUlvE2_clEvEUllllE0_St5arrayIPcLm4EEEEviT0_T1_,(.L_x_24187 - _ZN2at6native29vectorized_elementwise_kernelILi4EZZZNS0_54_GLOBAL__N__d8c5977b_16_LinearAlgebra_cu_140f0503_289316addr_kernel_cudaERNS_14TensorIteratorERKN3c106ScalarES8_ENKUlvE_clEvENKUlvE2_clEvEUllllE0_St5arrayIPcLm4EEEEviT0_T1_)
        .other          _ZN2at6native29vectorized_elementwise_kernelILi4EZZZNS0_54_GLOBAL__N__d8c5977b_16_LinearAlgebra_cu_140f0503_289316addr_kernel_cudaERNS_14TensorIteratorERKN3c106ScalarES8_ENKUlvE_clEvENKUlvE2_clEvEUllllE0_St5arrayIPcLm4EEEEviT0_T1_,@"STO_CUDA_ENTRY STV_DEFAULT"
_ZN2at6native29vectorized_elementwise_kernelILi4EZZZNS0_54_GLOBAL__N__d8c5977b_16_LinearAlgebra_cu_140f0503_289316addr_kernel_cudaERNS_14TensorIteratorERKN3c106ScalarES8_ENKUlvE_clEvENKUlvE2_clEvEUllllE0_St5arrayIPcLm4EEEEviT0_T1_:
.text._ZN2at6native29vectorized_elementwise_kernelILi4EZZZNS0_54_GLOBAL__N__d8c5977b_16_LinearAlgebra_cu_140f0503_289316addr_kernel_cudaERNS_14TensorIteratorERKN3c106ScalarES8_ENKUlvE_clEvENKUlvE2_clEvEUllllE0_St5arrayIPcLm4EEEEviT0_T1_:
        /* <DEDUP_REMOVED lines=147> */
.L_x_15161:
        /* <DEDUP_REMOVED lines=243> */
.L_x_15164:
        /* <DEDUP_REMOVED lines=8> */
.L_x_15165:
        /* <DEDUP_REMOVED lines=8> */
.L_x_15166:
        /* <DEDUP_REMOVED lines=9> */
.L_x_15167:
[----:B------:R-:W-:Y:S05]  /*19f0*/  BSYNC B1 ;  /* 0x0000000000017941 */ /* 0x000fea0003800000 */
.L_x_15163:
[----:B------:R-:W-:-:S13]  /*1a00*/  ISETP.GE.AND P0, PT, R3, R2, PT ;  /* 0x000000020300720c */ /* 0x000fda0003f06270 */
[----:B-12---:R-:W1:Y:S01]  /*1a10*/  @!P0 LDC.64 R6, c[0x0][0x230] ;  /* 0x00008c00ff068b82 */ /* 0x006e620000000a00 */
[----:B------:R-:W-:Y:S02]  /*1a20*/  @!P0 IADD3 R5, R0, R3, RZ ;  /* 0x0000000300058210 */ /* 0x000fe40007ffe0ff */
[----:B------:R-:W-:Y:S02]  /*1a30*/  @!P0 MOV R20, R4 ;  /* 0x0000000400148202 */ /* 0x000fe40000000f00 */
[----:B------:R-:W-:Y:S01]  /*1a40*/  @!P0 IADD3 R3, R3, 0x80, RZ ;  /* 0x0000008003038810 */ /* 0x000fe20007ffe0ff */
[----:B-1----:R-:W-:-:S05]  /*1a50*/  @!P0 IMAD.WIDE.U32 R6, R5, 0x8, R6 ;  /* 0x0000000805068825 */ /* 0x002fca00078e0006 */
[----:B------:R2:W-:Y:S02]  /*1a60*/  @!P0 STG.E.64 desc[UR4][R6.64], R20 ;  /* 0x0000001406008986 */ /* 0x0005e4000c101b04 */
.L_x_15168:
[----:B------:R-:W-:Y:S05]  /*1a70*/  BSYNC B0 ;  /* 0x0000000000007941 */ /* 0x000fea0003800000 */
.L_x_15162:
        /* <DEDUP_REMOVED lines=9> */
.L_x_15169:
        /* <DEDUP_REMOVED lines=15> */
.L_x_24187:


//--------------------- .text._ZN2at6native29vectorized_elementwise_kernelILi8EZZZNS0_54_GLOBAL__N__d8c5977b_16_LinearAlgebra_cu_140f0503_289316addr_kernel_cudaERNS_14TensorIteratorERKN3c106ScalarES8_ENKUlvE_clEvENKUlvE2_clEvEUllllE0_St5arrayIPcLm4EEEEviT0_T1_ --------------------------
	.section	.text._ZN2at6native29vectorized_elementwise_kernelILi8EZZZNS0_54_GLOBAL__N__d8c5977b_16_LinearAlgebra_cu_140f0503_289316addr_kernel_cudaERNS_14TensorIteratorERKN3c106ScalarES8_ENKUlvE_clEvENKUlvE2_clEvEUllllE0_St5arrayIPcLm4EEEEviT0_T1_,"ax",@progbits
	.align	128
        .global         _ZN2at6native29vectorized_elementwise_kernelILi8EZZZNS0_54_GLOBAL__N__d8c5977b_16_LinearAlgebra_cu_140f0503_289316addr_kernel_cudaERNS_14TensorIteratorERKN3c106ScalarES8_ENKUlvE_clEvENKUlvE2_clEvEUllllE0_St5arrayIPcLm4EEEEviT0_T1_
        .type           _ZN2at6native29vectorized_elementwise_kernelILi8EZZZNS0_54_GLOBAL__N__d8c5977b_16_LinearAlgebra_cu_140f0503_289316addr_kernel_cudaERNS_14TensorIteratorERKN3c106ScalarES8_ENKUlvE_clEvENKUlvE2_clEvEUllllE0_St5arrayIPcLm4EEEEviT0_T1_,@function
        .size           _ZN2at6native29vectorized_elementwise_kernelILi8EZZZNS0_54_GLOBAL__N__d8c5977b_16_LinearAlgebra_cu_140f0503_289316addr_kernel_cudaERNS_14TensorIteratorERKN3c106ScalarES8_ENKUlvE_clEvENKUlvE2_clEvEUllllE0_St5arrayIPcLm4EEEEviT0_T1_,(.L_x_24188 - _ZN2at6native29vectorized_elementwise_kernelILi8EZZZNS0_54_GLOBAL__N__d8c5977b_16_LinearAlgebra_cu_140f0503_289316addr_kernel_cudaERNS_14TensorIteratorERKN3c106ScalarES8_ENKUlvE_clEvENKUlvE2_clEvEUllllE0_St5arrayIPcLm4EEEEviT0_T1_)
        .other          _ZN2at6native29vectorized_elementwise_kernelILi8EZZZNS0_54_GLOBAL__N__d8c5977b_16_LinearAlgebra_cu_140f0503_289316addr_kernel_cudaERNS_14TensorIteratorERKN3c106ScalarES8_ENKUlvE_clEvENKUlvE2_clEvEUllllE0_St5arrayIPcLm4EEEEviT0_T1_,@"STO_CUDA_ENTRY STV_DEFAULT"
_ZN2at6native29vectorized_elementwise_kernelILi8EZZZNS0_54_GLOBAL__N__d8c5977b_16_LinearAlgebra_cu_140f0503_289316addr_kernel_cudaERNS_14TensorIteratorERKN3c106ScalarES8_ENKUlvE_clEvENKUlvE2_clEvEUllllE0_St5arrayIPcLm4EEEEviT0_T1_:
.text._ZN2at6native29vectorized_elementwise_kernelILi8EZZZNS0_54_GLOBAL__N__d8c5977b_16_LinearAlgebra_cu_140f0503_289316addr_kernel_cudaERNS_14TensorIteratorERKN3c106ScalarES8_ENKUlvE_clEvENKUlvE2_clEvEUllllE0_St5arrayIPcLm4EEEEviT0_T1_:
        /* <DEDUP_REMOVED lines=147> */
.L_x_15170:
        /* <DEDUP_REMOVED lines=243> */
.L_x_15173:
        /* <DEDUP_REMOVED lines=8> */
.L_x_15174:
        /* <DEDUP_REMOVED lines=8> */
.L_x_15175:
        /* <DEDUP_REMOVED lines=9> */
.L_x_15176:
[----:B------:R-:W-:Y:S05]  /*19f0*/  BSYNC B1 ;  /* 0x0000000000017941 */ /* 0x000fea0003800000 */
.L_x_15172:
[----:B------:R-:W-:-:S13]  /*1a00*/  ISETP.GE.AND P0, PT, R3, R2, PT ;  /* 0x000000020300720c */ /* 0x000fda0003f06270 */
[----:B-12---:R-:W1:Y:S01]  /*1a10*/  @!P0 LDC.64 R6, c[0x0][0x230] ;  /* 0x00008c00ff068b82 */ /* 0x006e620000000a00 */
[----:B------:R-:W-:Y:S02]  /*1a20*/  @!P0 IADD3 R5, R0, R3, RZ ;  /* 0x0000000300058210 */ /* 0x000fe40007ffe0ff */
[----:B------:R-:W-:Y:S02]  /*1a30*/  @!P0 MOV R20, R4 ;  /* 0x0000000400148202 */ /* 0x000fe40000000f00 */
[----:B------:R-:W-:Y:S01]  /*1a40*/  @!P0 IADD3 R3, R3, 0x80, RZ ;  /* 0x0000008003038810 */ /* 0x000fe20007ffe0ff */
[----:B-1----:R-:W-:-:S05]  /*1a50*/  @!P0 IMAD.WIDE.U32 R6, R5, 0x8, R6 ;  /* 0x0000000805068825 */ /* 0x002fca00078e0006 */
[----:B------:R2:W-:Y:S02]  /*1a60*/  @!P0 STG.E.64 desc[UR4][R6.64], R20 ;  /* 0x0000001406008986 */ /* 0x0005e4000c101b04 */
.L_x_15177:
[----:B------:R-:W-:Y:S05]  /*1a70*/  BSYNC B0 ;  /* 0x0000000000007941 */ /* 0x000fea0003800000 */
.L_x_15171:
        /* <DEDUP_REMOVED lines=9> */
.L_x_15178:
        /* <DEDUP_REMOVED lines=15> */
.L_x_24188:


//--------------------- .text._ZN2at6native18elementwise_kernelILi128ELi4EZNS0_15gpu_kernel_implIZZZNS0_54_GLOBAL__N__d8c5977b_16_LinearAlgebra_cu_140f0503_289316addr_kernel_cudaERNS_14TensorIteratorERKN3c106ScalarES9_ENKUlvE_clEvENKUlvE2_clEvEUllllE_EEvRNS_18TensorIteratorBaseERKT_EUliE_EEviT1_ --------------------------
	.section	.text._ZN2at6native18elementwise_kernelILi128ELi4EZNS0_15gpu_kernel_implIZZZNS0_54_GLOBAL__N__d8c5977b_16_LinearAlgebra_cu_140f0503_289316addr_kernel_cudaERNS_14TensorIteratorERKN3c106ScalarES9_ENKUlvE_clEvENKUlvE2_clEvEUllllE_EEvRNS_18TensorIteratorBaseERKT_EUliE_EEviT1_,"ax",@progbits
	.align	128
        .global         _ZN2at6native18elementwise_kernelILi128ELi4EZNS0_15gpu_kernel_implIZZZNS0_54_GLOBAL__N__d8c5977b_16_LinearAlgebra_cu_140f0503_289316addr_kernel_cudaERNS_14TensorIteratorERKN3c106ScalarES9_ENKUlvE_clEvENKUlvE2_clEvEUllllE_EEvRNS_18TensorIteratorBaseERKT_EUliE_EEviT1_
        .type           _ZN2at6native18elementwise_kernelILi128ELi4EZNS0_15gpu_kernel_implIZZZNS0_54_GLOBAL__N__d8c5977b_16_LinearAlgebra_cu_140f0503_289316addr_kernel_cudaERNS_14TensorIteratorERKN3c106ScalarES9_ENKUlvE_clEvENKUlvE2_clEvEUllllE_EEvRNS_18TensorIteratorBaseERKT_EUliE_EEviT1_,@function
        .size           _ZN2at6native18elementwise_kernelILi128ELi4EZNS0_15gpu_kernel_implIZZZNS0_54_GLOBAL__N__d8c5977b_16_LinearAlgebra_cu_140f0503_289316addr_kernel_cudaERNS_14TensorIteratorERKN3c106ScalarES9_ENKUlvE_clEvENKUlvE2_clEvEUllllE_EEvRNS_18TensorIteratorBaseERKT_EUliE_EEviT1_,(.L_x_24189 - _ZN2at6native18elementwise_kernelILi128ELi4EZNS0_15gpu_kernel_implIZZZNS0_54_GLOBAL__N__d8c5977b_16_LinearAlgebra_cu_140f0503_289316addr_kernel_cudaERNS_14TensorIteratorERKN3c106ScalarES9_ENKUlvE_clEvENKUlvE2_clEvEUllllE_EEvRNS_18TensorIteratorBaseERKT_EUliE_EEviT1_)
        .other          _ZN2at6native18elementwise_kernelILi128ELi4EZNS0_15gpu_kernel_implIZZZNS0_54_GLOBAL__N__d8c5977b_16_LinearAlgebra_cu_140f0503_289316addr_kernel_cudaERNS_14TensorIteratorERKN3c106ScalarES9_ENKUlvE_clEvENKUlvE2_clEvEUllllE_EEvRNS_18TensorIteratorBaseERKT_EUliE_EEviT1_,@"STO_CUDA_ENTRY STV_DEFAULT"
_ZN2at6native18elementwise_kernelILi128ELi4EZNS0_15gpu_kernel_implIZZZNS0_54_GLOBAL__N__d8c5977b_16_LinearAlgebra_cu_140f0503_289316addr_kernel_cudaERNS_14TensorIteratorERKN3c106ScalarES9_ENKUlvE_clEvENKUlvE2_clEvEUllllE_EEvRNS_18TensorIteratorBaseERKT_EUliE_EEviT1_:
.text._ZN2at6native18elementwise_kernelILi128ELi4EZNS0_15gpu_kernel_implIZZZNS0_54_GLOBAL__N__d8c5977b_16_LinearAlgebra_cu_140f0503_289316addr_kernel_cudaERNS_14TensorIteratorERKN3c106ScalarES9_ENKUlvE_clEvENKUlvE2_clEvEUllllE_EEvRNS_18TensorIteratorBaseERKT_EUliE_EEviT1_:
        /* <DEDUP_REMOVED lines=364> */
.L_x_15181:
        /* <DEDUP_REMOVED lines=27> */
.L_x_15182:
        /* <DEDUP_REMOVED lines=18> */
.L_x_15186:
[----:B------:R0:W5:Y:S01]  /*1990*/  LDG.E.U8 R18, desc[UR36][R2.64] ;  /* 0x0000002402127981 */ /* 0x000162000c1e1100 */
[----:B------:R-:W-:Y:S01]  /*19a0*/  IMAD.MOV.U32 R19, RZ, RZ, RZ ;  /* 0x000000ffff137224 */ /* 0x000fe200078e00ff */
[----:B------:R-:W-:Y:S06]  /*19b0*/  BRA `(.L_x_15188) ;  /* 0x0000000c00487947 */ /* 0x000fec0003800000 */
.L_x_15185:
        /* <DEDUP_REMOVED lines=8> */
.L_x_15190:
[----:B------:R-:W2:Y:S02]  /*1a40*/  LDG.E R18, desc[UR36][R2.64] ;  /* 0x0000002402127981 */ /* 0x000ea4000c1e1900 */
[----:B--2---:R-:W-:Y:S01]  /*1a50*/  SHF.R.S32.HI R19, RZ, 0x1f, R18 ;  /* 0x0000001fff137819 */ /* 0x004fe20000011412 */
[----:B------:R-:W-:Y:S06]  /*1a60*/  BRA `(.L_x_15188) ;  /* 0x0000000c001c7947 */ /* 0x000fec0003800000 */
.L_x_15189:
[----:B------:R-:W2:Y:S02]  /*1a70*/  LDG.E.S16 R18, desc[UR36][R2.64] ;  /* 0x0000002402127981 */ /* 0x000ea4000c1e1700 */
[----:B--2---:R-:W-:Y:S01]  /*1a80*/  SHF.R.S32.HI R19, RZ, 0x1f, R18 ;  /* 0x0000001fff137819 */ /* 0x004fe20000011412 */
[----:B------:R-:W-:Y:S06]  /*1a90*/  BRA `(.L_x_15188) ;  /* 0x0000000c00107947 */ /* 0x000fec0003800000 */
.L_x_15184:
        /* <DEDUP_REMOVED lines=9> */
.L_x_15192:
[----:B------:R-:W2:Y:S02]  /*1b30*/  LDG.E.U16 R2, desc[UR36][R2.64] ;  /* 0x0000002402027981 */ /* 0x000ea4000c1e1500 */
[----:B--2---:R-:W-:-:S06]  /*1b40*/  HADD2.F32 R18, -RZ, R2.H0_H0 ;  /* 0x20000002ff127230 */ /* 0x004fcc0000004100 */
[----:B------:R-:W0:Y:S01]  /*1b50*/  F2I.S64.TRUNC R18, R18 ;  /* 0x0000001200127311 */ /* 0x000e22000020d900 */
[----:B------:R-:W-:Y:S05]  /*1b60*/  BRA `(.L_x_15188) ;  /* 0x0000000800dc7947 */ /* 0x000fea0003800000 */
.L_x_15191:
[----:B------:R-:W-:-:S13]  /*1b70*/  ISETP.NE.AND P0, PT, R0, 0x7, PT ;  /* 0x000000070000780c */ /* 0x000fda0003f05270 */
[----:B------:R-:W-:Y:S05]  /*1b80*/  @!P0 BRA `(.L_x_15193) ;  /* 0x00000000002c8947 */ /* 0x000fea0003800000 */
[----:B------:R-:W-:-:S13]  /*1b90*/  ISETP.NE.AND P0, PT, R0, 0x8, PT ;  /* 0x000000080000780c */ /* 0x000fda0003f05270 */
[----:B------:R-:W-:Y:S05]  /*1ba0*/  @!P0 BRA `(.L_x_15194) ;  /* 0x0000000000148947 */ /* 0x000fea0003800000 */
[----:B------:R-:W-:-:S13]  /*1bb0*/  ISETP.NE.AND P0, PT, R0, 0x9, PT ;  /* 0x000000090000780c */ /* 0x000fda0003f05270 */
[----:B------:R-:W-:Y:S05]  /*1bc0*/  @P0 BRA `(.L_x_15187) ;  /* 0x00000008006c0947 */ /* 0x000fea0003800000 */
[----:B------:R-:W2:Y:S02]  /*1bd0*/  LDG.E R2, desc[UR36][R2.64] ;  /* 0x0000002402027981 */ /* 0x000ea4000c1e1900 */
[----:B--2---:R2:W3:Y:S01]  /*1be0*/  F2I.S64.TRUNC R18, R2 ;  /* 0x0000000200127311 */ /* 0x0044e2000020d900 */
[----:B------:R-:W-:Y:S05]  /*1bf0*/  BRA `(.L_x_15188) ;  /* 0x0000000800b87947 */ /* 0x000fea0003800000 */
.L_x_15194:
[----:B------:R-:W2:Y:S02]  /*1c00*/  LDG.E.U16 R2, desc[UR36][R2.64] ;  /* 0x0000002402027981 */ /* 0x000ea4000c1e1500 */
[----:B--2---:R-:W-:-:S06]  /*1c10*/  HADD2.F32 R18, -RZ, R2.H0_H0 ;  /* 0x20000002ff127230 */ /* 0x004fcc0000004100 */
[----:B------:R-:W4:Y:S01]  /*1c20*/  F2I.S64.TRUNC R18, R18 ;  /* 0x0000001200127311 */ /* 0x000f22000020d900 */
[----:B------:R-:W-:Y:S05]  /*1c30*/  BRA `(.L_x_15188) ;  /* 0x0000000800a87947 */ /* 0x000fea0003800000 */
.L_x_15193:
[----:B------:R-:W2:Y:S02]  /*1c40*/  LDG.E.64 R2, desc[UR36][R2.64] ;  /* 0x0000002402027981 */ /* 0x000ea4000c1e1b00 */
[----:B--2---:R0:W1:Y:S01]  /*1c50*/  F2I.S64.F64.TRUNC R18, R2 ;  /* 0x0000000200127311 */ /* 0x004062000030d900 */
[----:B------:R-:W-:Y:S05]  /*1c60*/  BRA `(.L_x_15188) ;  /* 0x00000008009c7947 */ /* 0x000fea0003800000 */
.L_x_15183:
        /* <DEDUP_REMOVED lines=13> */
.L_x_15197:
[----:B------:R-:W2:Y:S02]  /*1d40*/  LDG.E.64 R2, desc[UR36][R2.64] ;  /* 0x0000002402027981 */ /* 0x000ea4000c1e1b00 */
[----:B--2---:R0:W1:Y:S01]  /*1d50*/  F2I.S64.F64.TRUNC R18, R2 ;  /* 0x0000000200127311 */ /* 0x004062000030d900 */
[----:B------:R-:W-:Y:S05]  /*1d60*/  BRA `(.L_x_15188) ;  /* 0x00000008005c7947 */ /* 0x000fea0003800000 */
.L_x_15196:
        /* <DEDUP_REMOVED lines=27> */
.L_x_15199:
        /* <DEDUP_REMOVED lines=14> */
.L_x_15198:
[----:B------:R-:W2:Y:S02]  /*2000*/  LDG.E.U16 R18, desc[UR36][R2.64] ;  /* 0x0000002402127981 */ /* 0x000ea4000c1e1500 */
[----:B--2---:R-:W-:-:S06]  /*2010*/  IMAD.U32 R18, R18, 0x10000, RZ ;  /* 0x0001000012127824 */ /* 0x004fcc00078e00ff */
[----:B------:R-:W0:Y:S01]  /*2020*/  F2I.S64.TRUNC R18, R18 ;  /* 0x0000001200127311 */ /* 0x000e22000020d900 */
[----:B------:R-:W-:Y:S05]  /*2030*/  BRA `(.L_x_15188) ;  /* 0x0000000400a87947 */ /* 0x000fea0003800000 */
.L_x_15195:
        /* <DEDUP_REMOVED lines=11> */
.L_x_15202:
        /* <DEDUP_REMOVED lines=21> */
.L_x_15206:
[----:B------:R-:W-:Y:S05]  /*2240*/  BSYNC B1 ;  /* 0x0000000000017941 */ /* 0x000fea0003800000 */
.L_x_15205:
[----:B------:R-:W-:Y:S01]  /*2250*/  IMAD.SHL.U32 R2, R2, 0x100000, RZ ;  /* 0x0010000002027824 */ /* 0x000fe200078e00ff */
[----:B------:R-:W-:-:S04]  /*2260*/  LEA R3, R0, 0x3b800000, 0x17 ;  /* 0x3b80000000037811 */ /* 0x000fc800078eb8ff */
[----:B------:R-:W-:-:S07]  /*2270*/  LOP3.LUT R18, R3, R2, R18, 0xfe, !PT ;  /* 0x0000000203127212 */ /* 0x000fce00078efe12 */
.L_x_15204:
[----:B------:R-:W-:Y:S05]  /*2280*/  BSYNC B0 ;  /* 0x0000000000007941 */ /* 0x000fea0003800000 */
.L_x_15203:
[----:B------:R-:W0:Y:S01]  /*2290*/  F2I.S64.TRUNC R18, R18 ;  /* 0x0000001200127311 */ /* 0x000e22000020d900 */
[----:B------:R-:W-:Y:S05]  /*22a0*/  BRA `(.L_x_15188) ;  /* 0x00000004000c7947 */ /* 0x000fea0003800000 */
.L_x_15201:
        /* <DEDUP_REMOVED lines=21> */
.L_x_15210:
[----:B------:R-:W-:Y:S05]  /*2400*/  BSYNC B1 ;  /* 0x0000000000017941 */ /* 0x000fea0003800000 */
.L_x_15209:
[----:B------:R-:W-:Y:S01]  /*2410*/  IMAD.SHL.U32 R2, R2, 0x200000, RZ ;  /* 0x0020000002027824 */ /* 0x000fe200078e00ff */
[----:B------:R-:W-:-:S04]  /*2420*/  LEA R3, R0, 0x37800000, 0x17 ;  /* 0x3780000000037811 */ /* 0x000fc800078eb8ff */
[----:B------:R-:W-:-:S07]  /*2430*/  LOP3.LUT R18, R3, R2, R18, 0xfe, !PT ;  /* 0x0000000203127212 */ /* 0x000fce00078efe12 */
.L_x_15208:
[----:B------:R-:W-:Y:S05]  /*2440*/  BSYNC B0 ;  /* 0x0000000000007941 */ /* 0x000fea0003800000 */
.L_x_15207:
[----:B------:R-:W0:Y:S01]  /*2450*/  F2I.S64.TRUNC R18, R18 ;  /* 0x0000001200127311 */ /* 0x000e22000020d900 */
[----:B------:R-:W-:Y:S05]  /*2460*/  BRA `(.L_x_15188) ;  /* 0x00000000009c7947 */ /* 0x000fea0003800000 */
.L_x_15200:
        /* <DEDUP_REMOVED lines=14> */
.L_x_15214:
[----:B------:R-:W-:Y:S05]  /*2550*/  BSYNC B0 ;  /* 0x0000000000007941 */ /* 0x000fea0003800000 */
.L_x_15213:
[----:B------:R-:W0:Y:S01]  /*2560*/  F2I.S64.TRUNC R18, R18 ;  /* 0x0000001200127311 */ /* 0x000e22000020d900 */
[----:B------:R-:W-:Y:S05]  /*2570*/  BRA `(.L_x_15188) ;  /* 0x0000000000587947 */ /* 0x000fea0003800000 */
.L_x_15187:
        /* <DEDUP_REMOVED lines=16> */
.L_x_15215:
[----:B------:R-:W-:Y:S01]  /*2680*/  CS2R R18, SRZ ;  /* 0x0000000000127805 */ /* 0x000fe2000001ff00 */
[----:B------:R-:W-:Y:S06]  /*2690*/  BRA `(.L_x_15188) ;  /* 0x0000000000107947 */ /* 0x000fec0003800000 */
.L_x_15212:
[----:B------:R0:W5:Y:S01]  /*26a0*/  LDG.E.64 R18, desc[UR36][R2.64] ;  /* 0x0000002402127981 */ /* 0x000162000c1e1b00 */
[----:B------:R-:W-:Y:S05]  /*26b0*/  BRA `(.L_x_15188) ;  /* 0x0000000000087947 */ /* 0x000fea0003800000 */
.L_x_15211:
[----:B------:R0:W5:Y:S01]  /*26c0*/  LDG.E R18, desc[UR36][R2.64] ;  /* 0x0000002402127981 */ /* 0x000162000c1e1900 */
[----:B------:R-:W-:-:S07]  /*26d0*/  IMAD.MOV.U32 R19, RZ, RZ, RZ ;  /* 0x000000ffff137224 */ /* 0x000fce00078e00ff */
.L_x_15188:
[----:B012---:R-:W0:Y:S01]  /*26e0*/  LDC.U8 R2, c[0x0][0x50b] ;  /* 0x000142c0ff027b82 */ /* 0x007e220000000000 */
        /* <DEDUP_REMOVED lines=17> */
.L_x_15219:
[----:B------:R0:W5:Y:S01]  /*2800*/  LDG.E.U8 R2, desc[UR36][R4.64] ;  /* 0x0000002404027981 */ /* 0x000162000c1e1100 */
[----:B------:R-:W-:Y:S01]  /*2810*/  IMAD.MOV.U32 R3, RZ, RZ, RZ ;  /* 0x000000ffff037224 */ /* 0x000fe200078e00ff */
[----:B------:R-:W-:Y:S06]  /*2820*/  BRA `(.L_x_15221) ;  /* 0x0000000c00487947 */ /* 0x000fec0003800000 */
.L_x_15218:
        /* <DEDUP_REMOVED lines=8> */
.L_x_15223:
[----:B------:R-:W2:Y:S02]  /*28b0*/  LDG.E R2, desc[UR36][R4.64] ;  /* 0x0000002404027981 */ /* 0x000ea4000c1e1900 */
[----:B--2---:R-:W-:Y:S01]  /*28c0*/  SHF.R.S32.HI R3, RZ, 0x1f, R2 ;  /* 0x0000001fff037819 */ /* 0x004fe20000011402 */
[----:B------:R-:W-:Y:S06]  /*28d0*/  BRA `(.L_x_15221) ;  /* 0x0000000c001c7947 */ /* 0x000fec0003800000 */
.L_x_15222:
[----:B------:R-:W2:Y:S02]  /*28e0*/  LDG.E.S16 R2, desc[UR36][R4.64] ;  /* 0x0000002404027981 */ /* 0x000ea4000c1e1700 */
[----:B--2---:R-:W-:Y:S01]  /*28f0*/  SHF.R.S32.HI R3, RZ, 0x1f, R2 ;  /* 0x0000001fff037819 */ /* 0x004fe20000011402 */
[----:B------:R-:W-:Y:S06]  /*2900*/  BRA `(.L_x_15221) ;  /* 0x0000000c00107947 */ /* 0x000fec0003800000 */
.L_x_15217:
[----:B------:R-:W-:-:S13]  /*2910*/  ISETP.GT.AND P0, PT, R0, 0x6, PT ;  /* 0x000000060000780c */ /* 0x000fda0003f04270 */
[----:B------:R-:W-:Y:S05]  /*2920*/  @P0 BRA `(.L_x_15224) ;  /* 0x00000000002c0947 */ /* 0x000fea0003800000 */
[----:B------:R-:W-:-:S13]  /*2930*/  ISETP.NE.AND P0, PT, R0, 0x5, PT ;  /* 0x000000050000780c */ /* 0x000fda0003f05270 */
[----:B------:R-:W-:Y:S05]  /*2940*/  @!P0 BRA `(.L_x_15225) ;  /* 0x0000000000148947 */ /* 0x000fea0003800000 */
[----:B------:R-:W-:-:S13]  /*2950*/  ISETP.NE.AND P0, PT, R0, 0x6, PT ;  /* 0x000000060000780c */ /* 0x000fda0003f05270 */
[----:B------:R-:W-:Y:S05]  /*2960*/  @P0 BRA `(.L_x_15220) ;  /* 0x0000000800a00947 */ /* 0x000fea0003800000 */
[----:B------:R-:W2:Y:S02]  /*2970*/  LDG.E R2, desc[UR36][R4.64] ;  /* 0x0000002404027981 */ /* 0x000ea4000c1e1900 */
[----:B--2---:R-:W1:Y:S01]  /*2980*/  F2I.S64.TRUNC R2, R2 ;  /* 0x0000000200027311 */ /* 0x004e62000020d900 */
[----:B------:R-:W-:Y:S05]  /*2990*/  BRA `(.L_x_15221) ;  /* 0x0000000800ec7947 */ /* 0x000fea0003800000 */
.L_x_15225:
[----:B------:R-:W2:Y:S02]  /*29a0*/  LDG.E.U16 R4, desc[UR36][R4.64] ;  /* 0x0000002404047981 */ /* 0x000ea4000c1e1500 */
[----:B--2---:R-:W-:-:S06]  /*29b0*/  HADD2.F32 R2, -RZ, R4.H0_H0 ;  /* 0x20000004ff027230 */ /* 0x004fcc0000004100 */
[----:B------:R-:W0:Y:S01]  /*29c0*/  F2I.S64.TRUNC R2, R2 ;  /* 0x0000000200027311 */ /* 0x000e22000020d900 */
[----:B------:R-:W-:Y:S05]  /*29d0*/  BRA `(.L_x_15221) ;  /* 0x0000000800dc7947 */ /* 0x000fea0003800000 */
.L_x_15224:
        /* <DEDUP_REMOVED lines=9> */
.L_x_15227:
[----:B------:R-:W2:Y:S02]  /*2a70*/  LDG.E.U16 R4, desc[UR36][R4.64] ;  /* 0x0000002404047981 */ /* 0x000ea4000c1e1500 */
[----:B--2---:R-:W-:-:S06]  /*2a80*/  HADD2.F32 R2, -RZ, R4.H0_H0 ;  /* 0x20000004ff027230 */ /* 0x004fcc0000004100 */
[----:B------:R-:W2:Y:S01]  /*2a90*/  F2I.S64.TRUNC R2, R2 ;  /* 0x0000000200027311 */ /* 0x000ea2000020d900 */
[----:B------:R-:W-:Y:S05]  /*2aa0*/  BRA `(.L_x_15221) ;  /* 0x0000000800a87947 */ /* 0x000fea0003800000 */
.L_x_15226:
[----:B------:R-:W2:Y:S02]  /*2ab0*/  LDG.E.64 R2, desc[UR36][R4.64] ;  /* 0x0000002404027981 */ /* 0x000ea4000c1e1b00 */
[----:B--2---:R-:W0:Y:S01]  /*2ac0*/  F2I.S64.F64.TRUNC R2, R2 ;  /* 0x0000000200027311 */ /* 0x004e22000030d900 */
[----:B------:R-:W-:Y:S05]  /*2ad0*/  BRA `(.L_x_15221) ;  /* 0x00000008009c7947 */ /* 0x000fea0003800000 */
.L_x_15216:
        /* <DEDUP_REMOVED lines=13> */
.L_x_15230:
[----:B------:R-:W2:Y:S02]  /*2bb0*/  LDG.E.64 R2, desc[UR36][R4.64] ;  /* 0x0000002404027981 */ /* 0x000ea4000c1e1b00 */
[----:B--2---:R-:W0:Y:S01]  /*2bc0*/  F2I.S64.F64.TRUNC R2, R2 ;  /* 0x0000000200027311 */ /* 0x004e22000030d900 */
[----:B------:R-:W-:Y:S05]  /*2bd0*/  BRA `(.L_x_15221) ;  /* 0x00000008005c7947 */ /* 0x000fea0003800000 */
.L_x_15229:
        /* <DEDUP_REMOVED lines=24> */
[----:B------:R-:W-:-:S06]  /*2d60*/  LOP3.LUT R3, R3, 0x80000000, R0, 0xf8, !PT ;  /* 0x8000000003037812 */ /* 0x000fcc00078ef800 */
[----:B------:R-:W0:Y:S01]  /*2d70*/  F2I.S64.TRUNC R2, R3 ;  /* 0x0000000300027311 */ /* 0x000e22000020d900 */
[----:B------:R-:W-:Y:S05]  /*2d80*/  BRA `(.L_x_15221) ;  /* 0x0000000400f07947 */ /* 0x000fea0003800000 */
.L_x_15232:
        /* <DEDUP_REMOVED lines=14> */
.L_x_15231:
[----:B------:R-:W2:Y:S02]  /*2e70*/  LDG.E.U16 R2, desc[UR36][R4.64] ;  /* 0x0000002404027981 */ /* 0x000ea4000c1e1500 */
[----:B--2---:R-:W-:-:S06]  /*2e80*/  IMAD.U32 R2, R2, 0x10000, RZ ;  /* 0x0001000002027824 */ /* 0x004fcc00078e00ff */
[----:B------:R-:W0:Y:S01]  /*2e90*/  F2I.S64.TRUNC R2, R2 ;  /* 0x0000000200027311 */ /* 0x000e22000020d900 */
[----:B------:R-:W-:Y:S05]  /*2ea0*/  BRA `(.L_x_15221) ;  /* 0x0000000400a87947 */ /* 0x000fea0003800000 */
.L_x_15228:
        /* <DEDUP_REMOVED lines=11> */
.L_x_15235:
        /* <DEDUP_REMOVED lines=21> */
.L_x_15239:
[----:B------:R-:W-:Y:S05]  /*30b0*/  BSYNC B1 ;  /* 0x0000000000017941 */ /* 0x000fea0003800000 */
.L_x_15238:
[----:B------:R-:W-:Y:S01]  /*30c0*/  IMAD.SHL.U32 R2, R2, 0x100000, RZ ;  /* 0x0010000002027824 */ /* 0x000fe200078e00ff */
[----:B------:R-:W-:-:S04]  /*30d0*/  LEA R3, R0, 0x3b800000, 0x17 ;  /* 0x3b80000000037811 */ /* 0x000fc800078eb8ff */
[----:B------:R-:W-:-:S07]  /*30e0*/  LOP3.LUT R2, R3, R2, R4, 0xfe, !PT ;  /* 0x0000000203027212 */ /* 0x000fce00078efe04 */
.L_x_15237:
[----:B------:R-:W-:Y:S05]  /*30f0*/  BSYNC B0 ;  /* 0x0000000000007941 */ /* 0x000fea0003800000 */
.L_x_15236:
[----:B------:R-:W0:Y:S01]  /*3100*/  F2I.S64.TRUNC R2, R2 ;  /* 0x0000000200027311 */ /* 0x000e22000020d900 */
[----:B------:R-:W-:Y:S05]  /*3110*/  BRA `(.L_x_15221) ;  /* 0x00000004000c7947 */ /* 0x000fea0003800000 */
.L_x_15234:
        /* <DEDUP_REMOVED lines=21> */
.L_x_15243:
[----:B------:R-:W-:Y:S05]  /*3270*/  BSYNC B1 ;  /* 0x0000000000017941 */ /* 0x000fea0003800000 */
.L_x_15242:
[----:B------:R-:W-:Y:S01]  /*3280*/  IMAD.SHL.U32 R2, R2, 0x200000, RZ ;  /* 0x0020000002027824 */ /* 0x000fe200078e00ff */
[----:B------:R-:W-:-:S04]  /*3290*/  LEA R3, R0, 0x37800000, 0x17 ;  /* 0x3780000000037811 */ /* 0x000fc800078eb8ff */
[----:B------:R-:W-:-:S07]  /*32a0*/  LOP3.LUT R2, R3, R2, R4, 0xfe, !PT ;  /* 0x0000000203027212 */ /* 0x000fce00078efe04 */
.L_x_15241:
[----:B------:R-:W-:Y:S05]  /*32b0*/  BSYNC B0 ;  /* 0x0000000000007941 */ /* 0x000fea0003800000 */
.L_x_15240:
[----:B------:R-:W0:Y:S01]  /*32c0*/  F2I.S64.TRUNC R2, R2 ;  /* 0x0000000200027311 */ /* 0x000e22000020d900 */
[----:B------:R-:W-:Y:S05]  /*32d0*/  BRA `(.L_x_15221) ;  /* 0x00000000009c7947 */ /* 0x000fea0003800000 */
.L_x_15233:
        /* <DEDUP_REMOVED lines=14> */
.L_x_15247:
[----:B------:R-:W-:Y:S05]  /*33c0*/  BSYNC B0 ;  /* 0x0000000000007941 */ /* 0x000fea0003800000 */
.L_x_15246:
[----:B------:R-:W0:Y:S01]  /*33d0*/  F2I.S64.TRUNC R2, R2 ;  /* 0x0000000200027311 */ /* 0x000e22000020d900 */
[----:B------:R-:W-:Y:S05]  /*33e0*/  BRA `(.L_x_15221) ;  /* 0x0000000000587947 */ /* 0x000fea0003800000 */
.L_x_15220:
        /* <DEDUP_REMOVED lines=16> */
.L_x_15248:
[----:B------:R-:W-:Y:S01]  /*34f0*/  CS2R R2, SRZ ;  /* 0x0000000000027805 */ /* 0x000fe2000001ff00 */
[----:B------:R-:W-:Y:S06]  /*3500*/  BRA `(.L_x_15221) ;  /* 0x0000000000107947 */ /* 0x000fec0003800000 */
.L_x_15245:
[----:B------:R0:W5:Y:S01]  /*3510*/  LDG.E.64 R2, desc[UR36][R4.64] ;  /* 0x0000002404027981 */ /* 0x000162000c1e1b00 */
[----:B------:R-:W-:Y:S05]  /*3520*/  BRA `(.L_x_15221) ;  /* 0x0000000000087947 */ /* 0x000fea0003800000 */
.L_x_15244:
[----:B------:R0:W5:Y:S01]  /*3530*/  LDG.E R2, desc[UR36][R4.64] ;  /* 0x0000002404027981 */ /* 0x000162000c1e1900 */
[----:B------:R-:W-:-:S07]  /*3540*/  IMAD.MOV.U32 R3, RZ, RZ, RZ ;  /* 0x000000ffff037224 */ /* 0x000fce00078e00ff */
.L_x_15221:
[----:B------:R-:W0:Y:S02]  /*3550*/  LDC.U8 R6, c[0x0][0x508] ;  /* 0x00014200ff067b82 */ /* 0x000e240000000000 */
[-C--:B012345:R-:W-:Y:S01]  /*3560*/  IMAD R3, R3, R18.reuse, RZ ;  /* 0x0000001203037224 */ /* 0x0bffe200078e02ff */
[----:B------:R-:W-:Y:S01]  /*3570*/  ULDC.64 UR4, c[0x0][0x4f8] ;  /* 0x00013e0000047ab9 */ /* 0x000fe20000000a00 */
[----:B------:R-:W-:-:S04]  /*3580*/  IMAD.WIDE.U32 R4, R2, R18, RZ ;  /* 0x0000001202047225 */ /* 0x000fc800078e00ff */
[----:B------:R-:W-:-:S04]  /*3590*/  IMAD R3, R19, R2, R3 ;  /* 0x0000000213037224 */ /* 0x000fc800078e0203 */
[----:B------:R-:W-:-:S04]  /*35a0*/  IMAD.IADD R0, R5, 0x1, R3 ;  /* 0x0000000105007824 */ /* 0x000fc800078e0203 */
[----:B------:R-:W-:-:S04]  /*35b0*/  IMAD R5, R0, UR4, RZ ;  /* 0x0000000400057c24 */ /* 0x000fc8000f8e02ff */
[----:B------:R-:W-:Y:S01]  /*35c0*/  IMAD R5, R4, UR5, R5 ;  /* 0x0000000504057c24 */ /* 0x000fe2000f8e0205 */
[----:B------:R-:W-:-:S05]  /*35d0*/  PRMT R2, R6, 0x9910, RZ ;  /* 0x0000991006027816 */ /* 0x000fca00000000ff */
[----:B------:R-:W-:Y:S02]  /*35e0*/  IMAD.MOV.U32 R0, RZ, RZ, R2 ;  /* 0x000000ffff007224 */ /* 0x000fe400078e0002 */
[----:B------:R-:W-:-:S03]  /*35f0*/  IMAD.WIDE.U32 R2, R4, UR4, RZ ;  /* 0x0000000404027c25 */ /* 0x000fc6000f8e00ff */
[----:B------:R-:W-:Y:S01]  /*3600*/  ISETP.GT.AND P0, PT, R0, 0x9, PT ;  /* 0x000000090000780c */ /* 0x000fe20003f04270 */
[----:B------:R-:W-:Y:S02]  /*3610*/  IMAD.IADD R5, R3, 0x1, R5 ;  /* 0x0000000103057824 */ /* 0x000fe400078e0205 */
[----:B------:R-:W-:-:S10]  /*3620*/  IMAD.MOV.U32 R4, RZ, RZ, R2 ;  /* 0x000000ffff047224 */ /* 0x000fd400078e0002 */
        /* <DEDUP_REMOVED lines=11> */
.L_x_15252:
[----:B------:R0:W-:Y:S01]  /*36e0*/  STG.E.U8 desc[UR36][R16.64], R2 ;  /* 0x0000000210007986 */ /* 0x0001e2000c101124 */
[----:B------:R-:W-:Y:S05]  /*36f0*/  BRA `(.L_x_15254) ;  /* 0x0000000c004c7947 */ /* 0x000fea0003800000 */
.L_x_15251:
        /* <DEDUP_REMOVED lines=8> */
.L_x_15256:
[----:B------:R0:W-:Y:S01]  /*3780*/  STG.E desc[UR36][R16.64], R2 ;  /* 0x0000000210007986 */ /* 0x0001e2000c101924 */
[----:B------:R-:W-:Y:S05]  /*3790*/  BRA `(.L_x_15254) ;  /* 0x0000000c00247947 */ /* 0x000fea0003800000 */
.L_x_15255:
[----:B------:R0:W-:Y:S01]  /*37a0*/  STG.E.U16 desc[UR36][R16.64], R2 ;  /* 0x0000000210007986 */ /* 0x0001e2000c101524 */
[----:B------:R-:W-:Y:S05]  /*37b0*/  BRA `(.L_x_15254) ;  /* 0x0000000c001c7947 */ /* 0x000fea0003800000 */
.L_x_15250:
        /* <DEDUP_REMOVED lines=9> */
.L_x_15258:
[----:B------:R-:W0:Y:S02]  /*3850*/  I2F.S64 R0, R4 ;  /* 0x0000000400007312 */ /* 0x000e240000301400 */
[----:B0-----:R-:W-:-:S05]  /*3860*/  F2FP.F16.F32.PACK_AB R0, RZ, R0 ;  /* 0x00000000ff00723e */ /* 0x001fca00000000ff */
[----:B------:R0:W-:Y:S01]  /*3870*/  STG.E.U16 desc[UR36][R16.64], R0 ;  /* 0x0000000010007986 */ /* 0x0001e2000c101524 */
[----:B------:R-:W-:Y:S05]  /*3880*/  BRA `(.L_x_15254) ;  /* 0x0000000800e87947 */ /* 0x000fea0003800000 */
.L_x_15257:
        /* <DEDUP_REMOVED lines=10> */
.L_x_15260:
[----:B------:R-:W0:Y:S02]  /*3930*/  I2F.S64 R4, R4 ;  /* 0x0000000400047312 */ /* 0x000e240000301400 */
[----:B0-----:R-:W-:-:S04]  /*3940*/  F2FP.F16.F32.PACK_AB R3, RZ, R4 ;  /* 0x00000004ff03723e */ /* 0x001fc800000000ff */
[----:B------:R-:W-:-:S05]  /*3950*/  PRMT R3, R3, 0x5410, RZ ;  /* 0x0000541003037816 */ /* 0x000fca00000000ff */
[----:B------:R0:W-:Y:S01]  /*3960*/  STG.E desc[UR36][R16.64], R3 ;  /* 0x0000000310007986 */ /* 0x0001e2000c101924 */
[----:B------:R-:W-:Y:S05]  /*3970*/  BRA `(.L_x_15254) ;  /* 0x0000000800ac7947 */ /* 0x000fea0003800000 */
.L_x_15259:
[----:B------:R-:W0:Y:S02]  /*3980*/  I2F.F64.S64 R2, R4 ;  /* 0x0000000400027312 */ /* 0x000e240000301c00 */
[----:B0-----:R0:W-:Y:S01]  /*3990*/  STG.E.64 desc[UR36][R16.64], R2 ;  /* 0x0000000210007986 */ /* 0x0011e2000c101b24 */
[----:B------:R-:W-:Y:S05]  /*39a0*/  BRA `(.L_x_15254) ;  /* 0x0000000800a07947 */ /* 0x000fea0003800000 */
.L_x_15249:
        /* <DEDUP_REMOVED lines=13> */
.L_x_15263:
[----:B------:R-:W0:Y:S01]  /*3a80*/  I2F.F64.S64 R4, R4 ;  /* 0x0000000400047312 */ /* 0x000e220000301c00 */
[----:B------:R-:W-:-:S05]  /*3a90*/  CS2R R6, SRZ ;  /* 0x0000000000067805 */ /* 0x000fca000001ff00 */
[----:B0-----:R0:W-:Y:S01]  /*3aa0*/  STG.E.128 desc[UR36][R16.64], R4 ;  /* 0x0000000410007986 */ /* 0x0011e2000c101d24 */
[----:B------:R-:W-:Y:S05]  /*3ab0*/  BRA `(.L_x_15254) ;  /* 0x00000008005c7947 */ /* 0x000fea0003800000 */
.L_x_15262:
        /* <DEDUP_REMOVED lines=21> */
.L_x_15267:
[----:B------:R-:W-:Y:S05]  /*3c10*/  BSYNC B0 ;  /* 0x0000000000007941 */ /* 0x000fea0003800000 */
.L_x_15266:
[----:B------:R-:W-:-:S05]  /*3c20*/  LOP3.LUT R3, R0, R3, RZ, 0xfc, !PT ;  /* 0x0000000300037212 */ /* 0x000fca00078efcff */
[----:B------:R0:W-:Y:S01]  /*3c30*/  STG.E.U8 desc[UR36][R16.64], R3 ;  /* 0x0000000310007986 */ /* 0x0001e2000c101124 */
[----:B------:R-:W-:Y:S05]  /*3c40*/  BRA `(.L_x_15254) ;  /* 0x0000000400f87947 */ /* 0x000fea0003800000 */
.L_x_15265:
        /* <DEDUP_REMOVED lines=13> */
.L_x_15269:
[----:B------:R-:W-:Y:S01]  /*3d20*/  IMAD.MOV.U32 R0, RZ, RZ, 0x7f ;  /* 0x0000007fff007424 */ /* 0x000fe200078e00ff */
[----:B------:R-:W-:-:S04]  /*3d30*/  ISETP.GT.U32.AND P0, PT, R2, 0x7f800000, PT ;  /* 0x7f8000000200780c */ /* 0x000fc80003f04070 */
[----:B------:R-:W-:-:S09]  /*3d40*/  SEL R0, R0, 0x7c, P0 ;  /* 0x0000007c00007807 */ /* 0x000fd20000000000 */
.L_x_15270:
[----:B------:R-:W-:Y:S05]  /*3d50*/  BSYNC B0 ;  /* 0x0000000000007941 */ /* 0x000fea0003800000 */
.L_x_15268:
[----:B------:R-:W-:-:S04]  /*3d60*/  LOP3.LUT R2, R5, 0x80000000, RZ, 0xc0, !PT ;  /* 0x8000000005027812 */ /* 0x000fc800078ec0ff */
[----:B------:R-:W-:-:S04]  /*3d70*/  SHF.R.U32.HI R3, RZ, 0x18, R2 ;  /* 0x00000018ff037819 */ /* 0x000fc80000011602 */
[----:B------:R-:W-:-:S05]  /*3d80*/  LOP3.LUT R3, R0, R3, RZ, 0xfc, !PT ;  /* 0x0000000300037212 */ /* 0x000fca00078efcff */
[----:B------:R0:W-:Y:S01]  /*3d90*/  STG.E.U8 desc[UR36][R16.64], R3 ;  /* 0x0000000310007986 */ /* 0x0001e2000c101124 */
[----:B------:R-:W-:Y:S05]  /*3da0*/  BRA `(.L_x_15254) ;  /* 0x0000000400a07947 */ /* 0x000fea0003800000 */
.L_x_15264:
[----:B------:R-:W0:Y:S02]  /*3db0*/  I2F.S64 R0, R4 ;  /* 0x0000000400007312 */ /* 0x000e240000301400 */
[----:B0-----:R-:W-:-:S05]  /*3dc0*/  F2FP.BF16.F32.PACK_AB R0, RZ, R0 ;  /* 0x00000000ff00723e */ /* 0x001fca00000010ff */
[----:B------:R0:W-:Y:S01]  /*3dd0*/  STG.E.U16 desc[UR36][R16.64], R0 ;  /* 0x0000000010007986 */ /* 0x0001e2000c101524 */
[----:B------:R-:W-:Y:S05]  /*3de0*/  BRA `(.L_x_15254) ;  /* 0x0000000400907947 */ /* 0x000fea0003800000 */
.L_x_15261:
        /* <DEDUP_REMOVED lines=10> */
.L_x_15273:
        /* <DEDUP_REMOVED lines=17> */
.L_x_15276:
[----:B------:R-:W-:-:S04]  /*3fa0*/  LOP3.LUT R2, R5, 0x80000000, RZ, 0xc0, !PT ;  /* 0x8000000005027812 */ /* 0x000fc800078ec0ff */
[----:B------:R-:W-:-:S04]  /*3fb0*/  SHF.R.U32.HI R3, RZ, 0x18, R2 ;  /* 0x00000018ff037819 */ /* 0x000fc80000011602 */
[----:B------:R-:W-:-:S04]  /*3fc0*/  LOP3.LUT R0, R0, R3, RZ, 0xfc, !PT ;  /* 0x0000000300007212 */ /* 0x000fc800078efcff */
[----:B------:R-:W-:-:S07]  /*3fd0*/  PRMT R8, R0, 0x7610, R8 ;  /* 0x0000761000087816 */ /* 0x000fce0000000008 */
.L_x_15275:
[----:B------:R-:W-:Y:S05]  /*3fe0*/  BSYNC B0 ;  /* 0x0000000000007941 */ /* 0x000fea0003800000 */
.L_x_15274:
[----:B------:R3:W-:Y:S01]  /*3ff0*/  STG.E.U8 desc[UR36][R16.64], R8 ;  /* 0x0000000810007986 */ /* 0x0007e2000c101124 */
[----:B------:R-:W-:Y:S05]  /*4000*/  BRA `(.L_x_15254) ;  /* 0x0000000400087947 */ /* 0x000fea0003800000 */
.L_x_15272:
        /* <DEDUP_REMOVED lines=17> */
.L_x_15279:
[----:B------:R-:W-:-:S04]  /*4120*/  LOP3.LUT R2, R5, 0x80000000, RZ, 0xc0, !PT ;  /* 0x8000000005027812 */ /* 0x000fc800078ec0ff */
[----:B------:R-:W-:-:S04]  /*4130*/  SHF.R.U32.HI R3, RZ, 0x18, R2 ;  /* 0x00000018ff037819 */ /* 0x000fc80000011602 */
[----:B------:R-:W-:-:S04]  /*4140*/  LOP3.LUT R0, R0, R3, RZ, 0xfc, !PT ;  /* 0x0000000300007212 */ /* 0x000fc800078efcff */
[----:B------:R-:W-:-:S07]  /*4150*/  PRMT R8, R0, 0x7610, R8 ;  /* 0x0000761000087816 */ /* 0x000fce0000000008 */
.L_x_15278:
[----:B------:R-:W-:Y:S05]  /*4160*/  BSYNC B0 ;  /* 0x0000000000007941 */ /* 0x000fea0003800000 */
.L_x_15277:
[----:B------:R0:W-:Y:S01]  /*4170*/  STG.E.U8 desc[UR36][R16.64], R8 ;  /* 0x0000000810007986 */ /* 0x0001e2000c101124 */
[----:B------:R-:W-:Y:S05]  /*4180*/  BRA `(.L_x_15254) ;  /* 0x0000000000a87947 */ /* 0x000fea0003800000 */
.L_x_15271:
        /* <DEDUP_REMOVED lines=22> */
.L_x_15253:
        /* <DEDUP_REMOVED lines=16> */
.L_x_15282:
[----:B------:R-:W-:Y:S05]  /*43f0*/  BRA `(.L_x_15254) ;  /* 0x00000000000c7947 */ /* 0x000fea0003800000 */
.L_x_15281:
[----:B------:R2:W-:Y:S01]  /*4400*/  STG.E.64 desc[UR36][R16.64], R4 ;  /* 0x0000000410007986 */ /* 0x0005e2000c101b24 */
[----:B------:R-:W-:Y:S05]  /*4410*/  BRA `(.L_x_15254) ;  /* 0x0000000000047947 */ /* 0x000fea0003800000 */
.L_x_15280:
[----:B------:R0:W-:Y:S02]  /*4420*/  STG.E desc[UR36][R16.64], R2 ;  /* 0x0000000210007986 */ /* 0x0001e4000c101924 */
.L_x_15254:
[----:B------:R-:W-:-:S04]  /*4430*/  IMAD R22, R25, 0x200, R22 ;  /* 0x0000020019167824 */ /* 0x000fc800078e0216 */
[----:B------:R-:W-:-:S07]  /*4440*/  VIADD R23, R22, 0x80 ;  /* 0x0000008016177836 */ /* 0x000fce0000000000 */
.L_x_15180:
[----:B------:R-:W-:Y:S05]  /*4450*/  BSYNC B6 ;  /* 0x0000000000067941 */ /* 0x000fea0003800000 */
.L_x_15179:
        /* <DEDUP_REMOVED lines=358> */
.L_x_15285:
        /* <DEDUP_REMOVED lines=27> */
.L_x_15286:
        /* <DEDUP_REMOVED lines=18> */
.L_x_15290:
[----:B------:R0:W5:Y:S01]  /*5d90*/  LDG.E.U8 R18, desc[UR36][R2.64] ;  /* 0x0000002402127981 */ /* 0x000162000c1e1100 */
[----:B------:R-:W-:Y:S01]  /*5da0*/  IMAD.MOV.U32 R19, RZ, RZ, RZ ;  /* 0x000000ffff137224 */ /* 0x000fe200078e00ff */
[----:B------:R-:W-:Y:S06]  /*5db0*/  BRA `(.L_x_15292) ;  /* 0x0000000c00487947 */ /* 0x000fec0003800000 */
.L_x_15289:
        /* <DEDUP_REMOVED lines=8> */
.L_x_15294:
[----:B------:R-:W2:Y:S02]  /*5e40*/  LDG.E R18, desc[UR36][R2.64] ;  /* 0x0000002402127981 */ /* 0x000ea4000c1e1900 */
[----:B--2---:R-:W-:Y:S01]  /*5e50*/  SHF.R.S32.HI R19, RZ, 0x1f, R18 ;  /* 0x0000001fff137819 */ /* 0x004fe20000011412 */
[----:B------:R-:W-:Y:S06]  /*5e60*/  BRA `(.L_x_15292) ;  /* 0x0000000c001c7947 */ /* 0x000fec0003800000 */
.L_x_15293:
[----:B------:R-:W2:Y:S02]  /*5e70*/  LDG.E.S16 R18, desc[UR36][R2.64] ;  /* 0x0000002402127981 */ /* 0x000ea4000c1e1700 */
[----:B--2---:R-:W-:Y:S01]  /*5e80*/  SHF.R.S32.HI R19, RZ, 0x1f, R18 ;  /* 0x0000001fff137819 */ /* 0x004fe20000011412 */
[----:B------:R-:W-:Y:S06]  /*5e90*/  BRA `(.L_x_15292) ;  /* 0x0000000c00107947 */ /* 0x000fec0003800000 */
.L_x_15288:
        /* <DEDUP_REMOVED lines=9> */
.L_x_15296:
[----:B------:R-:W2:Y:S02]  /*5f30*/  LDG.E.U16 R2, desc[UR36][R2.64] ;  /* 0x0000002402027981 */ /* 0x000ea4000c1e1500 */
[----:B--2---:R-:W-:-:S06]  /*5f40*/  HADD2.F32 R18, -RZ, R2.H0_H0 ;  /* 0x20000002ff127230 */ /* 0x004fcc0000004100 */
[----:B------:R-:W0:Y:S01]  /*5f50*/  F2I.S64.TRUNC R18, R18 ;  /* 0x0000001200127311 */ /* 0x000e22000020d900 */
[----:B------:R-:W-:Y:S05]  /*5f60*/  BRA `(.L_x_15292) ;  /* 0x0000000800dc7947 */ /* 0x000fea0003800000 */
.L_x_15295:
        /* <DEDUP_REMOVED lines=9> */
.L_x_15298:
[----:B------:R-:W2:Y:S02]  /*6000*/  LDG.E.U16 R2, desc[UR36][R2.64] ;  /* 0x0000002402027981 */ /* 0x000ea4000c1e1500 */
[----:B--2---:R-:W-:-:S06]  /*6010*/  HADD2.F32 R18, -RZ, R2.H0_H0 ;  /* 0x20000002ff127230 */ /* 0x004fcc0000004100 */
[----:B------:R-:W0:Y:S01]  /*6020*/  F2I.S64.TRUNC R18, R18 ;  /* 0x0000001200127311 */ /* 0x000e22000020d900 */
[----:B------:R-:W-:Y:S05]  /*6030*/  BRA `(.L_x_15292) ;  /* 0x0000000800a87947 */ /* 0x000fea0003800000 */
.L_x_15297:
[----:B------:R-:W2:Y:S02]  /*6040*/  LDG.E.64 R2, desc[UR36][R2.64] ;  /* 0x0000002402027981 */ /* 0x000ea4000c1e1b00 */
[----:B--2---:R0:W1:Y:S01]  /*6050*/  F2I.S64.F64.TRUNC R18, R2 ;  /* 0x0000000200127311 */ /* 0x004062000030d900 */
[----:B------:R-:W-:Y:S05]  /*6060*/  BRA `(.L_x_15292) ;  /* 0x00000008009c7947 */ /* 0x000fea0003800000 */
.L_x_15287:
        /* <DEDUP_REMOVED lines=13> */
.L_x_15301:
[----:B------:R-:W2:Y:S02]  /*6140*/  LDG.E.64 R2, desc[UR36][R2.64] ;  /* 0x0000002402027981 */ /* 0x000ea4000c1e1b00 */
[----:B--2---:R0:W1:Y:S01]  /*6150*/  F2I.S64.F64.TRUNC R18, R2 ;  /* 0x0000000200127311 */ /* 0x004062000030d900 */
[----:B------:R-:W-:Y:S05]  /*6160*/  BRA `(.L_x_15292) ;  /* 0x00000008005c7947 */ /* 0x000fea0003800000 */
.L_x_15300:
        /* <DEDUP_REMOVED lines=27> */
.L_x_15303:
        /* <DEDUP_REMOVED lines=14> */
.L_x_15302:
[----:B------:R-:W2:Y:S02]  /*6400*/  LDG.E.U16 R18, desc[UR36][R2.64] ;  /* 0x0000002402127981 */ /* 0x000ea4000c1e1500 */
[----:B--2---:R-:W-:-:S06]  /*6410*/  IMAD.U32 R18, R18, 0x10000, RZ ;  /* 0x0001000012127824 */ /* 0x004fcc00078e00ff */
[----:B------:R-:W0:Y:S01]  /*6420*/  F2I.S64.TRUNC R18, R18 ;  /* 0x0000001200127311 */ /* 0x000e22000020d900 */
[----:B------:R-:W-:Y:S05]  /*6430*/  BRA `(.L_x_15292) ;  /* 0x0000000400a87947 */ /* 0x000fea0003800000 */
.L_x_15299:
        /* <DEDUP_REMOVED lines=11> */
.L_x_15306:
        /* <DEDUP_REMOVED lines=21> */
.L_x_15310:
[----:B------:R-:W-:Y:S05]  /*6640*/  BSYNC B1 ;  /* 0x0000000000017941 */ /* 0x000fea0003800000 */
.L_x_15309:
[----:B------:R-:W-:Y:S01]  /*6650*/  IMAD.SHL.U32 R2, R2, 0x100000, RZ ;  /* 0x0010000002027824 */ /* 0x000fe200078e00ff */
[----:B------:R-:W-:-:S04]  /*6660*/  LEA R3, R0, 0x3b800000, 0x17 ;  /* 0x3b80000000037811 */ /* 0x000fc800078eb8ff */
[----:B------:R-:W-:-:S07]  /*6670*/  LOP3.LUT R18, R3, R2, R18, 0xfe, !PT ;  /* 0x0000000203127212 */ /* 0x000fce00078efe12 */
.L_x_15308:
[----:B------:R-:W-:Y:S05]  /*6680*/  BSYNC B0 ;  /* 0x0000000000007941 */ /* 0x000fea0003800000 */
.L_x_15307:
[----:B------:R-:W0:Y:S01]  /*6690*/  F2I.S64.TRUNC R18, R18 ;  /* 0x0000001200127311 */ /* 0x000e22000020d900 */
[----:B------:R-:W-:Y:S05]  /*66a0*/  BRA `(.L_x_15292) ;  /* 0x00000004000c7947 */ /* 0x000fea0003800000 */
.L_x_15305:
        /* <DEDUP_REMOVED lines=21> */
.L_x_15314:
[----:B------:R-:W-:Y:S05]  /*6800*/  BSYNC B1 ;  /* 0x0000000000017941 */ /* 0x000fea0003800000 */
.L_x_15313:
[----:B------:R-:W-:Y:S01]  /*6810*/  IMAD.SHL.U32 R2, R2, 0x200000, RZ ;  /* 0x0020000002027824 */ /* 0x000fe200078e00ff */
[----:B------:R-:W-:-:S04]  /*6820*/  LEA R3, R0, 0x37800000, 0x17 ;  /* 0x3780000000037811 */ /* 0x000fc800078eb8ff */
[----:B------:R-:W-:-:S07]  /*6830*/  LOP3.LUT R18, R3, R2, R18, 0xfe, !PT ;  /* 0x0000000203127212 */ /* 0x000fce00078efe12 */
.L_x_15312:
[----:B------:R-:W-:Y:S05]  /*6840*/  BSYNC B0 ;  /* 0x0000000000007941 */ /* 0x000fea0003800000 */
.L_x_15311:
[----:B------:R-:W0:Y:S01]  /*6850*/  F2I.S64.TRUNC R18, R18 ;  /* 0x0000001200127311 */ /* 0x000e22000020d900 */
[----:B------:R-:W-:Y:S05]  /*6860*/  BRA `(.L_x_15292) ;  /* 0x00000000009c7947 */ /* 0x000fea0003800000 */
.L_x_15304:
        /* <DEDUP_REMOVED lines=14> */
.L_x_15318:
[----:B------:R-:W-:Y:S05]  /*6950*/  BSYNC B0 ;  /* 0x0000000000007941 */ /* 0x000fea0003800000 */
.L_x_15317:
[----:B------:R-:W0:Y:S01]  /*6960*/  F2I.S64.TRUNC R18, R18 ;  /* 0x0000001200127311 */ /* 0x000e22000020d900 */
[----:B------:R-:W-:Y:S05]  /*6970*/  BRA `(.L_x_15292) ;  /* 0x0000000000587947 */ /* 0x000fea0003800000 */
.L_x_15291:
        /* <DEDUP_REMOVED lines=16> */
.L_x_15319:
[----:B------:R-:W-:Y:S01]  /*6a80*/  CS2R R18, SRZ ;  /* 0x0000000000127805 */ /* 0x000fe2000001ff00 */
[----:B------:R-:W-:Y:S06]  /*6a90*/  BRA `(.L_x_15292) ;  /* 0x0000000000107947 */ /* 0x000fec0003800000 */
.L_x_15316:
[----:B------:R0:W5:Y:S01]  /*6aa0*/  LDG.E.64 R18, desc[UR36][R2.64] ;  /* 0x0000002402127981 */ /* 0x000162000c1e1b00 */
[----:B------:R-:W-:Y:S05]  /*6ab0*/  BRA `(.L_x_15292) ;  /* 0x0000000000087947 */ /* 0x000fea0003800000 */
.L_x_15315:
[----:B------:R0:W5:Y:S01]  /*6ac0*/  LDG.E R18, desc[UR36][R2.64] ;  /* 0x0000002402127981 */ /* 0x000162000c1e1900 */
[----:B------:R-:W-:-:S07]  /*6ad0*/  IMAD.MOV.U32 R19, RZ, RZ, RZ ;  /* 0x000000ffff137224 */ /* 0x000fce00078e00ff */
.L_x_15292:
[----:B0-----:R-:W0:Y:S01]  /*6ae0*/  LDC.U8 R2, c[0x0][0x50b] ;  /* 0x000142c0ff027b82 */ /* 0x001e220000000000 */
[----:B------:R-:W-:Y:S02]  /*6af0*/  ULDC.64 UR4, c[0x0][0x4f0] ;  /* 0x00013c0000047ab9 */ /* 0x000fe40000000a00 */
[----:B--2---:R-:W-:-:S05]  /*6b00*/  IADD3 R4, P0, R22, UR4, RZ ;  /* 0x0000000416047c10 */ /* 0x004fca000ff1e0ff */
        /* <DEDUP_REMOVED lines=15> */
.L_x_15323:
[----:B------:R2:W5:Y:S01]  /*6c00*/  LDG.E.U8 R2, desc[UR36][R4.64] ;  /* 0x0000002404027981 */ /* 0x000562000c1e1100 */
[----:B------:R-:W-:Y:S01]  /*6c10*/  IMAD.MOV.U32 R3, RZ, RZ, RZ ;  /* 0x000000ffff037224 */ /* 0x000fe200078e00ff */
[----:B------:R-:W-:Y:S06]  /*6c20*/  BRA `(.L_x_15325) ;  /* 0x0000000c00487947 */ /* 0x000fec0003800000 */
.L_x_15322:
        /* <DEDUP_REMOVED lines=8> */
.L_x_15327:
[----:B------:R-:W2:Y:S02]  /*6cb0*/  LDG.E R2, desc[UR36][R4.64] ;  /* 0x0000002404027981 */ /* 0x000ea4000c1e1900 */
[----:B--2---:R-:W-:Y:S01]  /*6cc0*/  SHF.R.S32.HI R3, RZ, 0x1f, R2 ;  /* 0x0000001fff037819 */ /* 0x004fe20000011402 */
[----:B------:R-:W-:Y:S06]  /*6cd0*/  BRA `(.L_x_15325) ;  /* 0x0000000c001c7947 */ /* 0x000fec0003800000 */
.L_x_15326:
[----:B------:R-:W2:Y:S02]  /*6ce0*/  LDG.E.S16 R2, desc[UR36][R4.64] ;  /* 0x0000002404027981 */ /* 0x000ea4000c1e1700 */
[----:B--2---:R-:W-:Y:S01]  /*6cf0*/  SHF.R.S32.HI R3, RZ, 0x1f, R2 ;  /* 0x0000001fff037819 */ /* 0x004fe20000011402 */
[----:B------:R-:W-:Y:S06]  /*6d00*/  BRA `(.L_x_15325) ;  /* 0x0000000c00107947 */ /* 0x000fec0003800000 */
.L_x_15321:
        /* <DEDUP_REMOVED lines=9> */
.L_x_15329:
[----:B------:R-:W2:Y:S02]  /*6da0*/  LDG.E.U16 R4, desc[UR36][R4.64] ;  /* 0x0000002404047981 */ /* 0x000ea4000c1e1500 */
[----:B--2---:R-:W-:-:S06]  /*6db0*/  HADD2.F32 R2, -RZ, R4.H0_H0 ;  /* 0x20000004ff027230 */ /* 0x004fcc0000004100 */
[----:B------:R-:W0:Y:S01]  /*6dc0*/  F2I.S64.TRUNC R2, R2 ;  /* 0x0000000200027311 */ /* 0x000e22000020d900 */
[----:B------:R-:W-:Y:S05]  /*6dd0*/  BRA `(.L_x_15325) ;  /* 0x0000000800dc7947 */ /* 0x000fea0003800000 */
.L_x_15328:
        /* <DEDUP_REMOVED lines=9> */
.L_x_15331:
[----:B------:R-:W2:Y:S02]  /*6e70*/  LDG.E.U16 R4, desc[UR36][R4.64] ;  /* 0x0000002404047981 */ /* 0x000ea4000c1e1500 */
[----:B--2---:R-:W-:-:S06]  /*6e80*/  HADD2.F32 R2, -RZ, R4.H0_H0 ;  /* 0x20000004ff027230 */ /* 0x004fcc0000004100 */
[----:B------:R-:W0:Y:S01]  /*6e90*/  F2I.S64.TRUNC R2, R2 ;  /* 0x0000000200027311 */ /* 0x000e22000020d900 */
[----:B------:R-:W-:Y:S05]  /*6ea0*/  BRA `(.L_x_15325) ;  /* 0x0000000800a87947 */ /* 0x000fea0003800000 */
.L_x_15330:
[----:B------:R-:W2:Y:S02]  /*6eb0*/  LDG.E.64 R2, desc[UR36][R4.64] ;  /* 0x0000002404027981 */ /* 0x000ea4000c1e1b00 */
[----:B--2---:R-:W4:Y:S01]  /*6ec0*/  F2I.S64.F64.TRUNC R2, R2 ;  /* 0x0000000200027311 */ /* 0x004f22000030d900 */
[----:B------:R-:W-:Y:S05]  /*6ed0*/  BRA `(.L_x_15325) ;  /* 0x00000008009c7947 */ /* 0x000fea0003800000 */
.L_x_15320:
        /* <DEDUP_REMOVED lines=13> */
.L_x_15334:
[----:B------:R-:W2:Y:S02]  /*6fb0*/  LDG.E.64 R2, desc[UR36][R4.64] ;  /* 0x0000002404027981 */ /* 0x000ea4000c1e1b00 */
[----:B--2---:R-:W0:Y:S01]  /*6fc0*/  F2I.S64.F64.TRUNC R2, R2 ;  /* 0x0000000200027311 */ /* 0x004e22000030d900 */
[----:B------:R-:W-:Y:S05]  /*6fd0*/  BRA `(.L_x_15325) ;  /* 0x00000008005c7947 */ /* 0x000fea0003800000 */
.L_x_15333:
        /* <DEDUP_REMOVED lines=27> */
.L_x_15336:
        /* <DEDUP_REMOVED lines=14> */
.L_x_15335:
[----:B------:R-:W2:Y:S02]  /*7270*/  LDG.E.U16 R2, desc[UR36][R4.64] ;  /* 0x0000002404027981 */ /* 0x000ea4000c1e1500 */
[----:B--2---:R-:W-:-:S06]  /*7280*/  IMAD.U32 R2, R2, 0x10000, RZ ;  /* 0x0001000002027824 */ /* 0x004fcc00078e00ff */
[----:B------:R-:W0:Y:S01]  /*7290*/  F2I.S64.TRUNC R2, R2 ;  /* 0x0000000200027311 */ /* 0x000e22000020d900 */
[----:B------:R-:W-:Y:S05]  /*72a0*/  BRA `(.L_x_15325) ;  /* 0x0000000400a87947 */ /* 0x000fea0003800000 */
.L_x_15332:
        /* <DEDUP_REMOVED lines=11> */
.L_x_15339:
        /* <DEDUP_REMOVED lines=21> */
.L_x_15343:
[----:B------:R-:W-:Y:S05]  /*74b0*/  BSYNC B1 ;  /* 0x0000000000017941 */ /* 0x000fea0003800000 */
.L_x_15342:
[----:B------:R-:W-:Y:S01]  /*74c0*/  IMAD.SHL.U32 R2, R2, 0x100000, RZ ;  /* 0x0010000002027824 */ /* 0x000fe200078e00ff */
[----:B------:R-:W-:-:S04]  /*74d0*/  LEA R3, R0, 0x3b800000, 0x17 ;  /* 0x3b80000000037811 */ /* 0x000fc800078eb8ff */
[----:B------:R-:W-:-:S07]  /*74e0*/  LOP3.LUT R2, R3, R2, R4, 0xfe, !PT ;  /* 0x0000000203027212 */ /* 0x000fce00078efe04 */
.L_x_15341:
[----:B------:R-:W-:Y:S05]  /*74f0*/  BSYNC B0 ;  /* 0x0000000000007941 */ /* 0x000fea0003800000 */
.L_x_15340:
[----:B------:R-:W0:Y:S01]  /*7500*/  F2I.S64.TRUNC R2, R2 ;  /* 0x0000000200027311 */ /* 0x000e22000020d900 */
[----:B------:R-:W-:Y:S05]  /*7510*/  BRA `(.L_x_15325) ;  /* 0x00000004000c7947 */ /* 0x000fea0003800000 */
.L_x_15338:
        /* <DEDUP_REMOVED lines=21> */
.L_x_15347:
[----:B------:R-:W-:Y:S05]  /*7670*/  BSYNC B1 ;  /* 0x0000000000017941 */ /* 0x000fea0003800000 */
.L_x_15346:
[----:B------:R-:W-:Y:S01]  /*7680*/  IMAD.SHL.U32 R2, R2, 0x200000, RZ ;  /* 0x0020000002027824 */ /* 0x000fe200078e00ff */
[----:B------:R-:W-:-:S04]  /*7690*/  LEA R3, R0, 0x37800000, 0x17 ;  /* 0x3780000000037811 */ /* 0x000fc800078eb8ff */
[----:B------:R-:W-:-:S07]  /*76a0*/  LOP3.LUT R2, R3, R2, R4, 0xfe, !PT ;  /* 0x0000000203027212 */ /* 0x000fce00078efe04 */
.L_x_15345:
[----:B------:R-:W-:Y:S05]  /*76b0*/  BSYNC B0 ;  /* 0x0000000000007941 */ /* 0x000fea0003800000 */
.L_x_15344:
[----:B------:R-:W0:Y:S01]  /*76c0*/  F2I.S64.TRUNC R2, R2 ;  /* 0x0000000200027311 */ /* 0x000e22000020d900 */
[----:B------:R-:W-:Y:S05]  /*76d0*/  BRA `(.L_x_15325) ;  /* 0x00000000009c7947 */ /* 0x000fea0003800000 */
.L_x_15337:
        /* <DEDUP_REMOVED lines=14> */
.L_x_15351:
[----:B------:R-:W-:Y:S05]  /*77c0*/  BSYNC B0 ;  /* 0x0000000000007941 */ /* 0x000fea0003800000 */
.L_x_15350:
[----:B------:R-:W0:Y:S01]  /*77d0*/  F2I.S64.TRUNC R2, R2 ;  /* 0x0000000200027311 */ /* 0x000e22000020d900 */
[----:B------:R-:W-:Y:S05]  /*77e0*/  BRA `(.L_x_15325) ;  /* 0x0000000000587947 */ /* 0x000fea0003800000 */
.L_x_15324:
        /* <DEDUP_REMOVED lines=16> */
.L_x_15352:
[----:B------:R-:W-:Y:S01]  /*78f0*/  CS2R R2, SRZ ;  /* 0x0000000000027805 */ /* 0x000fe2000001ff00 */
[----:B------:R-:W-:Y:S06]  /*7900*/  BRA `(.L_x_15325) ;  /* 0x0000000000107947 */ /* 0x000fec0003800000 */
.L_x_15349:
[----:B------:R0:W5:Y:S01]  /*7910*/  LDG.E.64 R2, desc[UR36][R4.64] ;  /* 0x0000002404027981 */ /* 0x000162000c1e1b00 */
[----:B------:R-:W-:Y:S05]  /*7920*/  BRA `(.L_x_15325) ;  /* 0x0000000000087947 */ /* 0x000fea0003800000 */
.L_x_15348:
[----:B------:R0:W5:Y:S01]  /*7930*/  LDG.E R2, desc[UR36][R4.64] ;  /* 0x0000002404027981 */ /* 0x000162000c1e1900 */
[----:B------:R-:W-:-:S07]  /*7940*/  IMAD.MOV.U32 R3, RZ, RZ, RZ ;  /* 0x000000ffff037224 */ /* 0x000fce00078e00ff */
.L_x_15325:
[----:B------:R-:W2:Y:S01]  /*7950*/  LDC.U8 R6, c[0x0][0x508] ;  /* 0x00014200ff067b82 */ /* 0x000ea20000000000 */
[-C--:B01-345:R-:W-:Y:S01]  /*7960*/  IMAD R3, R3, R18.reuse, RZ ;  /* 0x0000001203037224 */ /* 0x0bbfe200078e02ff */
[----:B------:R-:W-:Y:S01]  /*7970*/  ULDC.64 UR4, c[0x0][0x4f8] ;  /* 0x00013e0000047ab9 */ /* 0x000fe20000000a00 */
[----:B--2---:R-:W-:-:S04]  /*7980*/  IMAD.WIDE.U32 R4, R2, R18, RZ ;  /* 0x0000001202047225 */ /* 0x004fc800078e00ff */
        /* <DEDUP_REMOVED lines=21> */
.L_x_15356:
[----:B------:R0:W-:Y:S01]  /*7ae0*/  STG.E.U8 desc[UR36][R16.64], R2 ;  /* 0x0000000210007986 */ /* 0x0001e2000c101124 */
[----:B------:R-:W-:Y:S05]  /*7af0*/  BRA `(.L_x_15358) ;  /* 0x0000000c004c7947 */ /* 0x000fea0003800000 */
.L_x_15355:
        /* <DEDUP_REMOVED lines=8> */
.L_x_15360:
[----:B------:R3:W-:Y:S01]  /*7b80*/  STG.E desc[UR36][R16.64], R2 ;  /* 0x0000000210007986 */ /* 0x0007e2000c101924 */
[----:B------:R-:W-:Y:S05]  /*7b90*/  BRA `(.L_x_15358) ;  /* 0x0000000c00247947 */ /* 0x000fea0003800000 */
.L_x_15359:
[----:B------:R2:W-:Y:S01]  /*7ba0*/  STG.E.U16 desc[UR36][R16.64], R2 ;  /* 0x0000000210007986 */ /* 0x0005e2000c101524 */
[----:B------:R-:W-:Y:S05]  /*7bb0*/  BRA `(.L_x_15358) ;  /* 0x0000000c001c7947 */ /* 0x000fea0003800000 */
.L_x_15354:
        /* <DEDUP_REMOVED lines=9> */
.L_x_15362:
[----:B------:R-:W0:Y:S02]  /*7c50*/  I2F.S64 R0, R4 ;  /* 0x0000000400007312 */ /* 0x000e240000301400 */
[----:B0-----:R-:W-:-:S05]  /*7c60*/  F2FP.F16.F32.PACK_AB R0, RZ, R0 ;  /* 0x00000000ff00723e */ /* 0x001fca00000000ff */
[----:B------:R0:W-:Y:S01]  /*7c70*/  STG.E.U16 desc[UR36][R16.64], R0 ;  /* 0x0000000010007986 */ /* 0x0001e2000c101524 */
[----:B------:R-:W-:Y:S05]  /*7c80*/  BRA `(.L_x_15358) ;  /* 0x0000000800e87947 */ /* 0x000fea0003800000 */
.L_x_15361:
        /* <DEDUP_REMOVED lines=10> */
.L_x_15364:
[----:B------:R-:W0:Y:S02]  /*7d30*/  I2F.S64 R4, R4 ;  /* 0x0000000400047312 */ /* 0x000e240000301400 */
[----:B0-----:R-:W-:-:S04]  /*7d40*/  F2FP.F16.F32.PACK_AB R3, RZ, R4 ;  /* 0x00000004ff03723e */ /* 0x001fc800000000ff */
[----:B------:R-:W-:-:S05]  /*7d50*/  PRMT R3, R3, 0x5410, RZ ;  /* 0x0000541003037816 */ /* 0x000fca00000000ff */
[----:B------:R0:W-:Y:S01]  /*7d60*/  STG.E desc[UR36][R16.64], R3 ;  /* 0x0000000310007986 */ /* 0x0001e2000c101924 */
[----:B------:R-:W-:Y:S05]  /*7d70*/  BRA `(.L_x_15358) ;  /* 0x0000000800ac7947 */ /* 0x000fea0003800000 */
.L_x_15363:
[----:B------:R-:W0:Y:S02]  /*7d80*/  I2F.F64.S64 R2, R4 ;  /* 0x0000000400027312 */ /* 0x000e240000301c00 */
[----:B0-----:R0:W-:Y:S01]  /*7d90*/  STG.E.64 desc[UR36][R16.64], R2 ;  /* 0x0000000210007986 */ /* 0x0011e2000c101b24 */
[----:B------:R-:W-:Y:S05]  /*7da0*/  BRA `(.L_x_15358) ;  /* 0x0000000800a07947 */ /* 0x000fea0003800000 */
.L_x_15353:
        /* <DEDUP_REMOVED lines=13> */
.L_x_15367:
[----:B------:R-:W0:Y:S01]  /*7e80*/  I2F.F64.S64 R4, R4 ;  /* 0x0000000400047312 */ /* 0x000e220000301c00 */
[----:B------:R-:W-:-:S05]  /*7e90*/  CS2R R6, SRZ ;  /* 0x0000000000067805 */ /* 0x000fca000001ff00 */
[----:B0-----:R0:W-:Y:S01]  /*7ea0*/  STG.E.128 desc[UR36][R16.64], R4 ;  /* 0x0000000410007986 */ /* 0x0011e2000c101d24 */
[----:B------:R-:W-:Y:S05]  /*7eb0*/  BRA `(.L_x_15358) ;  /* 0x00000008005c7947 */ /* 0x000fea0003800000 */
.L_x_15366:
        /* <DEDUP_REMOVED lines=21> */
.L_x_15371:
[----:B------:R-:W-:Y:S05]  /*8010*/  BSYNC B0 ;  /* 0x0000000000007941 */ /* 0x000fea0003800000 */
.L_x_15370:
[----:B------:R-:W-:-:S05]  /*8020*/  LOP3.LUT R3, R0, R3, RZ, 0xfc, !PT ;  /* 0x0000000300037212 */ /* 0x000fca00078efcff */
[----:B------:R0:W-:Y:S01]  /*8030*/  STG.E.U8 desc[UR36][R16.64], R3 ;  /* 0x0000000310007986 */ /* 0x0001e2000c101124 */
[----:B------:R-:W-:Y:S05]  /*8040*/  BRA `(.L_x_15358) ;  /* 0x0000000400f87947 */ /* 0x000fea0003800000 */
.L_x_15369:
        /* <DEDUP_REMOVED lines=13> */
.L_x_15373:
[----:B------:R-:W-:Y:S01]  /*8120*/  IMAD.MOV.U32 R0, RZ, RZ, 0x7f ;  /* 0x0000007fff007424 */ /* 0x000fe200078e00ff */
[----:B------:R-:W-:-:S04]  /*8130*/  ISETP.GT.U32.AND P0, PT, R2, 0x7f800000, PT ;  /* 0x7f8000000200780c */ /* 0x000fc80003f04070 */
[----:B------:R-:W-:-:S09]  /*8140*/  SEL R0, R0, 0x7c, P0 ;  /* 0x0000007c00007807 */ /* 0x000fd20000000000 */
.L_x_15374:
[----:B------:R-:W-:Y:S05]  /*8150*/  BSYNC B0 ;  /* 0x0000000000007941 */ /* 0x000fea0003800000 */
.L_x_15372:
[----:B------:R-:W-:-:S04]  /*8160*/  LOP3.LUT R2, R5, 0x80000000, RZ, 0xc0, !PT ;  /* 0x8000000005027812 */ /* 0x000fc800078ec0ff */
[----:B------:R-:W-:-:S04]  /*8170*/  SHF.R.U32.HI R3, RZ, 0x18, R2 ;  /* 0x00000018ff037819 */ /* 0x000fc80000011602 */
[----:B------:R-:W-:-:S05]  /*8180*/  LOP3.LUT R3, R0, R3, RZ, 0xfc, !PT ;  /* 0x0000000300037212 */ /* 0x000fca00078efcff */
[----:B------:R0:W-:Y:S01]  /*8190*/  STG.E.U8 desc[UR36][R16.64], R3 ;  /* 0x0000000310007986 */ /* 0x0001e2000c101124 */
[----:B------:R-:W-:Y:S05]  /*81a0*/  BRA `(.L_x_15358) ;  /* 0x0000000400a07947 */ /* 0x000fea0003800000 */
.L_x_15368:
[----:B------:R-:W0:Y:S02]  /*81b0*/  I2F.S64 R0, R4 ;  /* 0x0000000400007312 */ /* 0x000e240000301400 */
[----:B0-----:R-:W-:-:S05]  /*81c0*/  F2FP.BF16.F32.PACK_AB R0, RZ, R0 ;  /* 0x00000000ff00723e */ /* 0x001fca00000010ff */
[----:B------:R0:W-:Y:S01]  /*81d0*/  STG.E.U16 desc[UR36][R16.64], R0 ;  /* 0x0000000010007986 */ /* 0x0001e2000c101524 */
[----:B------:R-:W-:Y:S05]  /*81e0*/  BRA `(.L_x_15358) ;  /* 0x0000000400907947 */ /* 0x000fea0003800000 */
.L_x_15365:
        /* <DEDUP_REMOVED lines=10> */
.L_x_15377:
        /* <DEDUP_REMOVED lines=17> */
.L_x_15380:
[----:B------:R-:W-:-:S04]  /*83a0*/  LOP3.LUT R2, R5, 0x80000000, RZ, 0xc0, !PT ;  /* 0x8000000005027812 */ /* 0x000fc800078ec0ff */
[----:B------:R-:W-:-:S04]  /*83b0*/  SHF.R.U32.HI R3, RZ, 0x18, R2 ;  /* 0x00000018ff037819 */ /* 0x000fc80000011602 */
[----:B------:R-:W-:-:S04]  /*83c0*/  LOP3.LUT R0, R0, R3, RZ, 0xfc, !PT ;  /* 0x0000000300007212 */ /* 0x000fc800078efcff */
[----:B------:R-:W-:-:S07]  /*83d0*/  PRMT R8, R0, 0x7610, R8 ;  /* 0x0000761000087816 */ /* 0x000fce0000000008 */
.L_x_15379:
[----:B------:R-:W-:Y:S05]  /*83e0*/  BSYNC B0 ;  /* 0x0000000000007941 */ /* 0x000fea0003800000 */
.L_x_15378:
[----:B------:R0:W-:Y:S01]  /*83f0*/  STG.E.U8 desc[UR36][R16.64], R8 ;  /* 0x0000000810007986 */ /* 0x0001e2000c101124 */
[----:B------:R-:W-:Y:S05]  /*8400*/  BRA `(.L_x_15358) ;  /* 0x0000000400087947 */ /* 0x000fea0003800000 */
.L_x_15376:
        /* <DEDUP_REMOVED lines=17> */
.L_x_15383:
[----:B------:R-:W-:-:S04]  /*8520*/  LOP3.LUT R2, R5, 0x80000000, RZ, 0xc0, !PT ;  /* 0x8000000005027812 */ /* 0x000fc800078ec0ff */
[----:B------:R-:W-:-:S04]  /*8530*/  SHF.R.U32.HI R3, RZ, 0x18, R2 ;  /* 0x00000018ff037819 */ /* 0x000fc80000011602 */
[----:B------:R-:W-:-:S04]  /*8540*/  LOP3.LUT R0, R0, R3, RZ, 0xfc, !PT ;  /* 0x0000000300007212 */ /* 0x000fc800078efcff */
[----:B------:R-:W-:-:S07]  /*8550*/  PRMT R8, R0, 0x7610, R8 ;  /* 0x0000761000087816 */ /* 0x000fce0000000008 */
.L_x_15382:
[----:B------:R-:W-:Y:S05]  /*8560*/  BSYNC B0 ;  /* 0x0000000000007941 */ /* 0x000fea0003800000 */
.L_x_15381:
[----:B------:R0:W-:Y:S01]  /*8570*/  STG.E.U8 desc[UR36][R16.64], R8 ;  /* 0x0000000810007986 */ /* 0x0001e2000c101124 */
[----:B------:R-:W-:Y:S05]  /*8580*/  BRA `(.L_x_15358) ;  /* 0x0000000000a87947 */ /* 0x000fea0003800000 */
.L_x_15375:
        /* <DEDUP_REMOVED lines=22> */
.L_x_15357:
        /* <DEDUP_REMOVED lines=16> */
.L_x_15386:
[----:B------:R-:W-:Y:S05]  /*87f0*/  BRA `(.L_x_15358) ;  /* 0x00000000000c7947 */ /* 0x000fea0003800000 */
.L_x_15385:
[----:B------:R0:W-:Y:S01]  /*8800*/  STG.E.64 desc[UR36][R16.64], R4 ;  /* 0x0000000410007986 */ /* 0x0001e2000c101b24 */
[----:B------:R-:W-:Y:S05]  /*8810*/  BRA `(.L_x_15358) ;  /* 0x0000000000047947 */ /* 0x000fea0003800000 */
.L_x_15384:
[----:B------:R0:W-:Y:S02]  /*8820*/  STG.E desc[UR36][R16.64], R2 ;  /* 0x0000000210007986 */ /* 0x0001e4000c101924 */
.L_x_15358:
[----:B------:R-:W-:-:S07]  /*8830*/  VIADD R23, R23, 0x80 ;  /* 0x0000008017177836 */ /* 0x000fce0000000000 */
.L_x_15284:
[----:B------:R-:W-:Y:S05]  /*8840*/  BSYNC B6 ;  /* 0x0000000000067941 */ /* 0x000fea0003800000 */
.L_x_15283:
        /* <DEDUP_REMOVED lines=358> */
.L_x_15389:
        /* <DEDUP_REMOVED lines=27> */
.L_x_15390:
        /* <DEDUP_REMOVED lines=18> */
.L_x_15394:
[----:B------:R0:W5:Y:S01]  /*a180*/  LDG.E.U8 R18, desc[UR36][R2.64] ;  /* 0x0000002402127981 */ /* 0x000162000c1e1100 */
[----:B------:R-:W-:Y:S01]  /*a190*/  IMAD.MOV.U32 R19, RZ, RZ, RZ ;  /* 0x000000ffff137224 */ /* 0x000fe200078e00ff */
[----:B------:R-:W-:Y:S06]  /*a1a0*/  BRA `(.L_x_15396) ;  /* 0x0000000c00487947 */ /* 0x000fec0003800000 */
.L_x_15393:
        /* <DEDUP_REMOVED lines=8> */
.L_x_15398:
[----:B------:R-:W2:Y:S02]  /*a230*/  LDG.E R18, desc[UR36][R2.64] ;  /* 0x0000002402127981 */ /* 0x000ea4000c1e1900 */
[----:B--2---:R-:W-:Y:S01]  /*a240*/  SHF.R.S32.HI R19, RZ, 0x1f, R18 ;  /* 0x0000001fff137819 */ /* 0x004fe20000011412 */
[----:B------:R-:W-:Y:S06]  /*a250*/  BRA `(.L_x_15396) ;  /* 0x0000000c001c7947 */ /* 0x000fec0003800000 */
.L_x_15397:
[----:B------:R-:W2:Y:S02]  /*a260*/  LDG.E.S16 R18, desc[UR36][R2.64] ;  /* 0x0000002402127981 */ /* 0x000ea4000c1e1700 */
[----:B--2---:R-:W-:Y:S01]  /*a270*/  SHF.R.S32.HI R19, RZ, 0x1f, R18 ;  /* 0x0000001fff137819 */ /* 0x004fe20000011412 */
[----:B------:R-:W-:Y:S06]  /*a280*/  BRA `(.L_x_15396) ;  /* 0x0000000c00107947 */ /* 0x000fec0003800000 */
.L_x_15392:
        /* <DEDUP_REMOVED lines=9> */
.L_x_15400:
[----:B------:R-:W2:Y:S02]  /*a320*/  LDG.E.U16 R2, desc[UR36][R2.64] ;  /* 0x0000002402027981 */ /* 0x000ea4000c1e1500 */
[----:B--2---:R-:W-:-:S06]  /*a330*/  HADD2.F32 R18, -RZ, R2.H0_H0 ;  /* 0x20000002ff127230 */ /* 0x004fcc0000004100 */
[----:B------:R-:W0:Y:S01]  /*a340*/  F2I.S64.TRUNC R18, R18 ;  /* 0x0000001200127311 */ /* 0x000e22000020d900 */
[----:B------:R-:W-:Y:S05]  /*a350*/  BRA `(.L_x_15396) ;  /* 0x0000000800dc7947 */ /* 0x000fea0003800000 */
.L_x_15399:
        /* <DEDUP_REMOVED lines=9> */
.L_x_15402:
[----:B------:R-:W2:Y:S02]  /*a3f0*/  LDG.E.U16 R2, desc[UR36][R2.64] ;  /* 0x0000002402027981 */ /* 0x000ea4000c1e1500 */
[----:B--2---:R-:W-:-:S06]  /*a400*/  HADD2.F32 R18, -RZ, R2.H0_H0 ;  /* 0x20000002ff127230 */ /* 0x004fcc0000004100 */
[----:B------:R-:W0:Y:S01]  /*a410*/  F2I.S64.TRUNC R18, R18 ;  /* 0x0000001200127311 */ /* 0x000e22000020d900 */
[----:B------:R-:W-:Y:S05]  /*a420*/  BRA `(.L_x_15396) ;  /* 0x0000000800a87947 */ /* 0x000fea0003800000 */
.L_x_15401:
[----:B------:R-:W2:Y:S02]  /*a430*/  LDG.E.64 R2, desc[UR36][R2.64] ;  /* 0x0000002402027981 */ /* 0x000ea4000c1e1b00 */
[----:B--2---:R0:W1:Y:S01]  /*a440*/  F2I.S64.F64.TRUNC R18, R2 ;  /* 0x0000000200127311 */ /* 0x004062000030d900 */
[----:B------:R-:W-:Y:S05]  /*a450*/  BRA `(.L_x_15396) ;  /* 0x00000008009c7947 */ /* 0x000fea0003800000 */
.L_x_15391:
        /* <DEDUP_REMOVED lines=13> */
.L_x_15405:
[----:B------:R-:W2:Y:S02]  /*a530*/  LDG.E.64 R2, desc[UR36][R2.64] ;  /* 0x0000002402027981 */ /* 0x000ea4000c1e1b00 */
[----:B--2---:R0:W1:Y:S01]  /*a540*/  F2I.S64.F64.TRUNC R18, R2 ;  /* 0x0000000200127311 */ /* 0x004062000030d900 */
[----:B------:R-:W-:Y:S05]  /*a550*/  BRA `(.L_x_15396) ;  /* 0x00000008005c7947 */ /* 0x000fea0003800000 */
.L_x_15404:
        /* <DEDUP_REMOVED lines=27> */
.L_x_15407:
        /* <DEDUP_REMOVED lines=14> */
.L_x_15406:
[----:B------:R-:W2:Y:S02]  /*a7f0*/  LDG.E.U16 R18, desc[UR36][R2.64] ;  /* 0x0000002402127981 */ /* 0x000ea4000c1e1500 */
[----:B--2---:R-:W-:-:S06]  /*a800*/  IMAD.U32 R18, R18, 0x10000, RZ ;  /* 0x0001000012127824 */ /* 0x004fcc00078e00ff */
[----:B------:R-:W0:Y:S01]  /*a810*/  F2I.S64.TRUNC R18, R18 ;  /* 0x0000001200127311 */ /* 0x000e22000020d900 */
[----:B------:R-:W-:Y:S05]  /*a820*/  BRA `(.L_x_15396) ;  /* 0x0000000400a87947 */ /* 0x000fea0003800000 */
.L_x_15403:
        /* <DEDUP_REMOVED lines=11> */
.L_x_15410:
        /* <DEDUP_REMOVED lines=21> */
.L_x_15414:
[----:B------:R-:W-:Y:S05]  /*aa30*/  BSYNC B1 ;  /* 0x0000000000017941 */ /* 0x000fea0003800000 */
.L_x_15413:
[----:B------:R-:W-:Y:S01]  /*aa40*/  IMAD.SHL.U32 R2, R2, 0x100000, RZ ;  /* 0x0010000002027824 */ /* 0x000fe200078e00ff */
[----:B------:R-:W-:-:S04]  /*aa50*/  LEA R3, R0, 0x3b800000, 0x17 ;  /* 0x3b80000000037811 */ /* 0x000fc800078eb8ff */
[----:B------:R-:W-:-:S07]  /*aa60*/  LOP3.LUT R18, R3, R2, R18, 0xfe, !PT ;  /* 0x0000000203127212 */ /* 0x000fce00078efe12 */
.L_x_15412:
[----:B------:R-:W-:Y:S05]  /*aa70*/  BSYNC B0 ;  /* 0x0000000000007941 */ /* 0x000fea0003800000 */
.L_x_15411:
[----:B------:R-:W2:Y:S01]  /*aa80*/  F2I.S64.TRUNC R18, R18 ;  /* 0x0000001200127311 */ /* 0x000ea2000020d900 */
[----:B------:R-:W-:Y:S05]  /*aa90*/  BRA `(.L_x_15396) ;  /* 0x00000004000c7947 */ /* 0x000fea0003800000 */
.L_x_15409:
        /* <DEDUP_REMOVED lines=21> */
.L_x_15418:
[----:B------:R-:W-:Y:S05]  /*abf0*/  BSYNC B1 ;  /* 0x0000000000017941 */ /* 0x000fea0003800000 */
.L_x_15417:
[----:B------:R-:W-:Y:S01]  /*ac00*/  IMAD.SHL.U32 R2, R2, 0x200000, RZ ;  /* 0x0020000002027824 */ /* 0x000fe200078e00ff */
[----:B------:R-:W-:-:S04]  /*ac10*/  LEA R3, R0, 0x37800000, 0x17 ;  /* 0x3780000000037811 */ /* 0x000fc800078eb8ff */
[----:B------:R-:W-:-:S07]  /*ac20*/  LOP3.LUT R18, R3, R2, R18, 0xfe, !PT ;  /* 0x0000000203127212 */ /* 0x000fce00078efe12 */
.L_x_15416:
[----:B------:R-:W-:Y:S05]  /*ac30*/  BSYNC B0 ;  /* 0x0000000000007941 */ /* 0x000fea0003800000 */
.L_x_15415:
[----:B------:R-:W0:Y:S01]  /*ac40*/  F2I.S64.TRUNC R18, R18 ;  /* 0x0000001200127311 */ /* 0x000e22000020d900 */
[----:B------:R-:W-:Y:S05]  /*ac50*/  BRA `(.L_x_15396) ;  /* 0x00000000009c7947 */ /* 0x000fea0003800000 */
.L_x_15408:
        /* <DEDUP_REMOVED lines=14> */
.L_x_15422:
[----:B------:R-:W-:Y:S05]  /*ad40*/  BSYNC B0 ;  /* 0x0000000000007941 */ /* 0x000fea0003800000 */
.L_x_15421:
[----:B------:R-:W4:Y:S01]  /*ad50*/  F2I.S64.TRUNC R18, R18 ;  /* 0x0000001200127311 */ /* 0x000f22000020d900 */
[----:B------:R-:W-:Y:S05]  /*ad60*/  BRA `(.L_x_15396) ;  /* 0x0000000000587947 */ /* 0x000fea0003800000 */
.L_x_15395:
        /* <DEDUP_REMOVED lines=16> */
.L_x_15423:
[----:B------:R-:W-:Y:S01]  /*ae70*/  CS2R R18, SRZ ;  /* 0x0000000000127805 */ /* 0x000fe2000001ff00 */
[----:B------:R-:W-:Y:S06]  /*ae80*/  BRA `(.L_x_15396) ;  /* 0x0000000000107947 */ /* 0x000fec0003800000 */
.L_x_15420:
[----:B------:R0:W5:Y:S01]  /*ae90*/  LDG.E.64 R18, desc[UR36][R2.64] ;  /* 0x0000002402127981 */ /* 0x000162000c1e1b00 */
[----:B------:R-:W-:Y:S05]  /*aea0*/  BRA `(.L_x_15396) ;  /* 0x0000000000087947 */ /* 0x000fea0003800000 */
.L_x_15419:
[----:B------:R3:W5:Y:S01]  /*aeb0*/  LDG.E R18, desc[UR36][R2.64] ;  /* 0x0000002402127981 */ /* 0x000762000c1e1900 */
[----:B------:R-:W-:-:S07]  /*aec0*/  IMAD.MOV.U32 R19, RZ, RZ, RZ ;  /* 0x000000ffff137224 */ /* 0x000fce00078e00ff */
.L_x_15396:
        /* <DEDUP_REMOVED lines=18> */
.L_x_15427:
[----:B------:R0:W5:Y:S01]  /*aff0*/  LDG.E.U8 R2, desc[UR36][R4.64] ;  /* 0x0000002404027981 */ /* 0x000162000c1e1100 */
[----:B------:R-:W-:Y:S01]  /*b000*/  IMAD.MOV.U32 R3, RZ, RZ, RZ ;  /* 0x000000ffff037224 */ /* 0x000fe200078e00ff */
[----:B------:R-:W-:Y:S06]  /*b010*/  BRA `(.L_x_15429) ;  /* 0x0000000c00487947 */ /* 0x000fec0003800000 */
.L_x_15426:
        /* <DEDUP_REMOVED lines=8> */
.L_x_15431:
[----:B------:R-:W3:Y:S02]  /*b0a0*/  LDG.E R2, desc[UR36][R4.64] ;  /* 0x0000002404027981 */ /* 0x000ee4000c1e1900 */
[----:B---3--:R-:W-:Y:S01]  /*b0b0*/  SHF.R.S32.HI R3, RZ, 0x1f, R2 ;  /* 0x0000001fff037819 */ /* 0x008fe20000011402 */
[----:B------:R-:W-:Y:S06]  /*b0c0*/  BRA `(.L_x_15429) ;  /* 0x0000000c001c7947 */ /* 0x000fec0003800000 */
.L_x_15430:
[----:B------:R-:W3:Y:S02]  /*b0d0*/  LDG.E.S16 R2, desc[UR36][R4.64] ;  /* 0x0000002404027981 */ /* 0x000ee4000c1e1700 */
[----:B---3--:R-:W-:Y:S01]  /*b0e0*/  SHF.R.S32.HI R3, RZ, 0x1f, R2 ;  /* 0x0000001fff037819 */ /* 0x008fe20000011402 */
[----:B------:R-:W-:Y:S06]  /*b0f0*/  BRA `(.L_x_15429) ;  /* 0x0000000c00107947 */ /* 0x000fec0003800000 */
.L_x_15425:
[----:B------:R-:W-:-:S13]  /*b100*/  ISETP.GT.AND P0, PT, R0, 0x6, PT ;  /* 0x000000060000780c */ /* 0x000fda0003f04270 */
[----:B------:R-:W-:Y:S05]  /*b110*/  @P0 BRA `(.L_x_15432) ;  /* 0x00000000002c0947 */ /* 0x000fea0003800000 */
[----:B------:R-:W-:-:S13]  /*b120*/  ISETP.NE.AND P0, PT, R0, 0x5, PT ;  /* 0x000000050000780c */ /* 0x000fda0003f05270 */
[----:B------:R-:W-:Y:S05]  /*b130*/  @!P0 BRA `(.L_x_15433) ;  /* 0x0000000000148947 */ /* 0x000fea0003800000 */
[----:B------:R-:W-:-:S13]  /*b140*/  ISETP.NE.AND P0, PT, R0, 0x6, PT ;  /* 0x000000060000780c */ /* 0x000fda0003f05270 */
[----:B------:R-:W-:Y:S05]  /*b150*/  @P0 BRA `(.L_x_15428) ;  /* 0x0000000800a00947 */ /* 0x000fea0003800000 */
[----:B------:R-:W3:Y:S02]  /*b160*/  LDG.E R2, desc[UR36][R4.64] ;  /* 0x0000002404027981 */ /* 0x000ee4000c1e1900 */
[----:B---3--:R-:W0:Y:S01]  /*b170*/  F2I.S64.TRUNC R2, R2 ;  /* 0x0000000200027311 */ /* 0x008e22000020d900 */
[----:B------:R-:W-:Y:S05]  /*b180*/  BRA `(.L_x_15429) ;  /* 0x0000000800ec7947 */ /* 0x000fea0003800000 */
.L_x_15433:
[----:B------:R-:W3:Y:S02]  /*b190*/  LDG.E.U16 R4, desc[UR36][R4.64] ;  /* 0x0000002404047981 */ /* 0x000ee4000c1e1500 */
[----:B---3--:R-:W-:-:S06]  /*b1a0*/  HADD2.F32 R2, -RZ, R4.H0_H0 ;  /* 0x20000004ff027230 */ /* 0x008fcc0000004100 */
[----:B------:R-:W0:Y:S01]  /*b1b0*/  F2I.S64.TRUNC R2, R2 ;  /* 0x0000000200027311 */ /* 0x000e22000020d900 */
[----:B------:R-:W-:Y:S05]  /*b1c0*/  BRA `(.L_x_15429) ;  /* 0x0000000800dc7947 */ /* 0x000fea0003800000 */
.L_x_15432:
[----:B------:R-:W-:-:S13]  /*b1d0*/  ISETP.NE.AND P0, PT, R0, 0x7, PT ;  /* 0x000000070000780c */ /* 0x000fda0003f05270 */
[----:B------:R-:W-:Y:S05]  /*b1e0*/  @!P0 BRA `(.L_x_15434) ;  /* 0x00000000002c8947 */ /* 0x000fea0003800000 */
[----:B------:R-:W-:-:S13]  /*b1f0*/  ISETP.NE.AND P0, PT, R0, 0x8, PT ;  /* 0x000000080000780c */ /* 0x000fda0003f05270 */
[----:B------:R-:W-:Y:S05]  /*b200*/  @!P0 BRA `(.L_x_15435) ;  /* 0x0000000000148947 */ /* 0x000fea0003800000 */
[----:B------:R-:W-:-:S13]  /*b210*/  ISETP.NE.AND P0, PT, R0, 0x9, PT ;  /* 0x000000090000780c */ /* 0x000fda0003f05270 */
[----:B------:R-:W-:Y:S05]  /*b220*/  @P0 BRA `(.L_x_15428) ;  /* 0x00000008006c0947 */ /* 0x000fea0003800000 */
[----:B------:R-:W3:Y:S02]  /*b230*/  LDG.E R2, desc[UR36][R4.64] ;  /* 0x0000002404027981 */ /* 0x000ee4000c1e1900 */
[----:B---3--:R-:W1:Y:S01]  /*b240*/  F2I.S64.TRUNC R2, R2 ;  /* 0x0000000200027311 */ /* 0x008e62000020d900 */
[----:B------:R-:W-:Y:S05]  /*b250*/  BRA `(.L_x_15429) ;  /* 0x0000000800b87947 */ /* 0x000fea0003800000 */
.L_x_15435:
[----:B------:R-:W3:Y:S02]  /*b260*/  LDG.E.U16 R4, desc[UR36][R4.64] ;  /* 0x0000002404047981 */ /* 0x000ee4000c1e1500 */
[----:B---3--:R-:W-:-:S06]  /*b270*/  HADD2.F32 R2, -RZ, R4.H0_H0 ;  /* 0x20000004ff027230 */ /* 0x008fcc0000004100 */
[----:B------:R-:W3:Y:S01]  /*b280*/  F2I.S64.TRUNC R2, R2 ;  /* 0x0000000200027311 */ /* 0x000ee2000020d900 */
[----:B------:R-:W-:Y:S05]  /*b290*/  BRA `(.L_x_15429) ;  /* 0x0000000800a87947 */ /* 0x000fea0003800000 */
.L_x_15434:
[----:B------:R-:W3:Y:S02]  /*b2a0*/  LDG.E.64 R2, desc[UR36][R4.64] ;  /* 0x0000002404027981 */ /* 0x000ee4000c1e1b00 */
[----:B---3--:R-:W0:Y:S01]  /*b2b0*/  F2I.S64.F64.TRUNC R2, R2 ;  /* 0x0000000200027311 */ /* 0x008e22000030d900 */
[----:B------:R-:W-:Y:S05]  /*b2c0*/  BRA `(.L_x_15429) ;  /* 0x00000008009c7947 */ /* 0x000fea0003800000 */
.L_x_15424:
        /* <DEDUP_REMOVED lines=13> */
.L_x_15438:
[----:B------:R-:W3:Y:S02]  /*b3a0*/  LDG.E.64 R2, desc[UR36][R4.64] ;  /* 0x0000002404027981 */ /* 0x000ee4000c1e1b00 */
[----:B---3--:R-:W0:Y:S01]  /*b3b0*/  F2I.S64.F64.TRUNC R2, R2 ;  /* 0x0000000200027311 */ /* 0x008e22000030d900 */
[----:B------:R-:W-:Y:S05]  /*b3c0*/  BRA `(.L_x_15429) ;  /* 0x00000008005c7947 */ /* 0x000fea0003800000 */
.L_x_15437:
        /* <DEDUP_REMOVED lines=27> */
.L_x_15440:
        /* <DEDUP_REMOVED lines=14> */
.L_x_15439:
[----:B------:R-:W3:Y:S02]  /*b660*/  LDG.E.U16 R2, desc[UR36][R4.64] ;  /* 0x0000002404027981 */ /* 0x000ee4000c1e1500 */
[----:B---3--:R-:W-:-:S06]  /*b670*/  IMAD.U32 R2, R2, 0x10000, RZ ;  /* 0x0001000002027824 */ /* 0x008fcc00078e00ff */
[----:B------:R-:W0:Y:S01]  /*b680*/  F2I.S64.TRUNC R2, R2 ;  /* 0x0000000200027311 */ /* 0x000e22000020d900 */
[----:B------:R-:W-:Y:S05]  /*b690*/  BRA `(.L_x_15429) ;  /* 0x0000000400a87947 */ /* 0x000fea0003800000 */
.L_x_15436:
        /* <DEDUP_REMOVED lines=11> */
.L_x_15443:
        /* <DEDUP_REMOVED lines=21> */
.L_x_15447:
[----:B------:R-:W-:Y:S05]  /*b8a0*/  BSYNC B1 ;  /* 0x0000000000017941 */ /* 0x000fea0003800000 */
.L_x_15446:
[----:B------:R-:W-:Y:S01]  /*b8b0*/  IMAD.SHL.U32 R2, R2, 0x100000, RZ ;  /* 0x0010000002027824 */ /* 0x000fe200078e00ff */
[----:B------:R-:W-:-:S04]  /*b8c0*/  LEA R3, R0, 0x3b800000, 0x17 ;  /* 0x3b80000000037811 */ /* 0x000fc800078eb8ff */
[----:B------:R-:W-:-:S07]  /*b8d0*/  LOP3.LUT R2, R3, R2, R4, 0xfe, !PT ;  /* 0x0000000203027212 */ /* 0x000fce00078efe04 */
.L_x_15445:
[----:B------:R-:W-:Y:S05]  /*b8e0*/  BSYNC B0 ;  /* 0x0000000000007941 */ /* 0x000fea0003800000 */
.L_x_15444:
[----:B------:R-:W0:Y:S01]  /*b8f0*/  F2I.S64.TRUNC R2, R2 ;  /* 0x0000000200027311 */ /* 0x000e22000020d900 */
[----:B------:R-:W-:Y:S05]  /*b900*/  BRA `(.L_x_15429) ;  /* 0x00000004000c7947 */ /* 0x000fea0003800000 */
.L_x_15442:
        /* <DEDUP_REMOVED lines=21> */
.L_x_15451:
[----:B------:R-:W-:Y:S05]  /*ba60*/  BSYNC B1 ;  /* 0x0000000000017941 */ /* 0x000fea0003800000 */
.L_x_15450:
[----:B------:R-:W-:Y:S01]  /*ba70*/  IMAD.SHL.U32 R2, R2, 0x200000, RZ ;  /* 0x0020000002027824 */ /* 0x000fe200078e00ff */
[----:B------:R-:W-:-:S04]  /*ba80*/  LEA R3, R0, 0x37800000, 0x17 ;  /* 0x3780000000037811 */ /* 0x000fc800078eb8ff */
[----:B------:R-:W-:-:S07]  /*ba90*/  LOP3.LUT R2, R3, R2, R4, 0xfe, !PT ;  /* 0x0000000203027212 */ /* 0x000fce00078efe04 */
.L_x_15449:
[----:B------:R-:W-:Y:S05]  /*baa0*/  BSYNC B0 ;  /* 0x0000000000007941 */ /* 0x000fea0003800000 */
.L_x_15448:
[----:B------:R-:W0:Y:S01]  /*bab0*/  F2I.S64.TRUNC R2, R2 ;  /* 0x0000000200027311 */ /* 0x000e22000020d900 */
[----:B------:R-:W-:Y:S05]  /*bac0*/  BRA `(.L_x_15429) ;  /* 0x00000000009c7947 */ /* 0x000fea0003800000 */
.L_x_15441:
        /* <DEDUP_REMOVED lines=14> */
.L_x_15455:
[----:B------:R-:W-:Y:S05]  /*bbb0*/  BSYNC B0 ;  /* 0x0000000000007941 */ /* 0x000fea0003800000 */
.L_x_15454:
[----:B------:R-:W0:Y:S01]  /*bbc0*/  F2I.S64.TRUNC R2, R2 ;  /* 0x0000000200027311 */ /* 0x000e22000020d900 */
[----:B------:R-:W-:Y:S05]  /*bbd0*/  BRA `(.L_x_15429) ;  /* 0x0000000000587947 */ /* 0x000fea0003800000 */
.L_x_15428:
        /* <DEDUP_REMOVED lines=16> */
.L_x_15456:
[----:B------:R-:W-:Y:S01]  /*bce0*/  CS2R R2, SRZ ;  /* 0x0000000000027805 */ /* 0x000fe2000001ff00 */
[----:B------:R-:W-:Y:S06]  /*bcf0*/  BRA `(.L_x_15429) ;  /* 0x0000000000107947 */ /* 0x000fec0003800000 */
.L_x_15453:
[----:B------:R0:W5:Y:S01]  /*bd00*/  LDG.E.64 R2, desc[UR36][R4.64] ;  /* 0x0000002404027981 */ /* 0x000162000c1e1b00 */
[----:B------:R-:W-:Y:S05]  /*bd10*/  BRA `(.L_x_15429) ;  /* 0x0000000000087947 */ /* 0x000fea0003800000 */
.L_x_15452:
[----:B------:R0:W5:Y:S01]  /*bd20*/  LDG.E R2, desc[UR36][R4.64] ;  /* 0x0000002404027981 */ /* 0x000162000c1e1900 */
[----:B------:R-:W-:-:S07]  /*bd30*/  IMAD.MOV.U32 R3, RZ, RZ, RZ ;  /* 0x000000ffff037224 */ /* 0x000fce00078e00ff */
.L_x_15429:
        /* <DEDUP_REMOVED lines=25> */
.L_x_15460:
[----:B------:R0:W-:Y:S01]  /*bed0*/  STG.E.U8 desc[UR36][R16.64], R2 ;  /* 0x0000000210007986 */ /* 0x0001e2000c101124 */
[----:B------:R-:W-:Y:S05]  /*bee0*/  BRA `(.L_x_15462) ;  /* 0x0000000c004c7947 */ /* 0x000fea0003800000 */
.L_x_15459:
        /* <DEDUP_REMOVED lines=8> */
.L_x_15464:
[----:B------:R0:W-:Y:S01]  /*bf70*/  STG.E desc[UR36][R16.64], R2 ;  /* 0x0000000210007986 */ /* 0x0001e2000c101924 */
[----:B------:R-:W-:Y:S05]  /*bf80*/  BRA `(.L_x_15462) ;  /* 0x0000000c00247947 */ /* 0x000fea0003800000 */
.L_x_15463:
[----:B------:R0:W-:Y:S01]  /*bf90*/  STG.E.U16 desc[UR36][R16.64], R2 ;  /* 0x0000000210007986 */ /* 0x0001e2000c101524 */
[----:B------:R-:W-:Y:S05]  /*bfa0*/  BRA `(.L_x_15462) ;  /* 0x0000000c001c7947 */ /* 0x000fea0003800000 */
.L_x_15458:
        /* <DEDUP_REMOVED lines=9> */
.L_x_15466:
[----:B------:R-:W0:Y:S02]  /*c040*/  I2F.S64 R0, R4 ;  /* 0x0000000400007312 */ /* 0x000e240000301400 */
[----:B0-----:R-:W-:-:S05]  /*c050*/  F2FP.F16.F32.PACK_AB R0, RZ, R0 ;  /* 0x00000000ff00723e */ /* 0x001fca00000000ff */
[----:B------:R1:W-:Y:S01]  /*c060*/  STG.E.U16 desc[UR36][R16.64], R0 ;  /* 0x0000000010007986 */ /* 0x0003e2000c101524 */
[----:B------:R-:W-:Y:S05]  /*c070*/  BRA `(.L_x_15462) ;  /* 0x0000000800e87947 */ /* 0x000fea0003800000 */
.L_x_15465:
        /* <DEDUP_REMOVED lines=10> */
.L_x_15468:
[----:B------:R-:W0:Y:S02]  /*c120*/  I2F.S64 R4, R4 ;  /* 0x0000000400047312 */ /* 0x000e240000301400 */
[----:B0-----:R-:W-:-:S04]  /*c130*/  F2FP.F16.F32.PACK_AB R3, RZ, R4 ;  /* 0x00000004ff03723e */ /* 0x001fc800000000ff */
[----:B------:R-:W-:-:S05]  /*c140*/  PRMT R3, R3, 0x5410, RZ ;  /* 0x0000541003037816 */ /* 0x000fca00000000ff */
[----:B------:R4:W-:Y:S01]  /*c150*/  STG.E desc[UR36][R16.64], R3 ;  /* 0x0000000310007986 */ /* 0x0009e2000c101924 */
[----:B------:R-:W-:Y:S05]  /*c160*/  BRA `(.L_x_15462) ;  /* 0x0000000800ac7947 */ /* 0x000fea0003800000 */
.L_x_15467:
[----:B------:R-:W0:Y:S02]  /*c170*/  I2F.F64.S64 R2, R4 ;  /* 0x0000000400027312 */ /* 0x000e240000301c00 */
[----:B0-----:R2:W-:Y:S01]  /*c180*/  STG.E.64 desc[UR36][R16.64], R2 ;  /* 0x0000000210007986 */ /* 0x0015e2000c101b24 */
[----:B------:R-:W-:Y:S05]  /*c190*/  BRA `(.L_x_15462) ;  /* 0x0000000800a07947 */ /* 0x000fea0003800000 */
.L_x_15457:
        /* <DEDUP_REMOVED lines=13> */
.L_x_15471:
[----:B------:R-:W0:Y:S01]  /*c270*/  I2F.F64.S64 R4, R4 ;  /* 0x0000000400047312 */ /* 0x000e220000301c00 */
[----:B------:R-:W-:-:S05]  /*c280*/  CS2R R6, SRZ ;  /* 0x0000000000067805 */ /* 0x000fca000001ff00 */
[----:B0-----:R0:W-:Y:S01]  /*c290*/  STG.E.128 desc[UR36][R16.64], R4 ;  /* 0x0000000410007986 */ /* 0x0011e2000c101d24 */
[----:B------:R-:W-:Y:S05]  /*c2a0*/  BRA `(.L_x_15462) ;  /* 0x00000008005c7947 */ /* 0x000fea0003800000 */
.L_x_15470:
        /* <DEDUP_REMOVED lines=21> */
.L_x_15475:
[----:B------:R-:W-:Y:S05]  /*c400*/  BSYNC B0 ;  /* 0x0000000000007941 */ /* 0x000fea0003800000 */
.L_x_15474:
[----:B------:R-:W-:-:S05]  /*c410*/  LOP3.LUT R3, R0, R3, RZ, 0xfc, !PT ;  /* 0x0000000300037212 */ /* 0x000fca00078efcff */
[----:B------:R0:W-:Y:S01]  /*c420*/  STG.E.U8 desc[UR36][R16.64], R3 ;  /* 0x0000000310007986 */ /* 0x0001e2000c101124 */
[----:B------:R-:W-:Y:S05]  /*c430*/  BRA `(.L_x_15462) ;  /* 0x0000000400f87947 */ /* 0x000fea0003800000 */
.L_x_15473:
        /* <DEDUP_REMOVED lines=13> */
.L_x_15477:
[----:B------:R-:W-:Y:S01]  /*c510*/  IMAD.MOV.U32 R0, RZ, RZ, 0x7f ;  /* 0x0000007fff007424 */ /* 0x000fe200078e00ff */
[----:B------:R-:W-:-:S04]  /*c520*/  ISETP.GT.U32.AND P0, PT, R2, 0x7f800000, PT ;  /* 0x7f8000000200780c */ /* 0x000fc80003f04070 */
[----:B------:R-:W-:-:S09]  /*c530*/  SEL R0, R0, 0x7c, P0 ;  /* 0x0000007c00007807 */ /* 0x000fd20000000000 */
.L_x_15478:
[----:B------:R-:W-:Y:S05]  /*c540*/  BSYNC B0 ;  /* 0x0000000000007941 */ /* 0x000fea0003800000 */
.L_x_15476:
[----:B------:R-:W-:-:S04]  /*c550*/  LOP3.LUT R2, R5, 0x80000000, RZ, 0xc0, !PT ;  /* 0x8000000005027812 */ /* 0x000fc800078ec0ff */
[----:B------:R-:W-:-:S04]  /*c560*/  SHF.R.U32.HI R3, RZ, 0x18, R2 ;  /* 0x00000018ff037819 */ /* 0x000fc80000011602 */
[----:B------:R-:W-:-:S05]  /*c570*/  LOP3.LUT R3, R0, R3, RZ, 0xfc, !PT ;  /* 0x0000000300037212 */ /* 0x000fca00078efcff */
[----:B------:R0:W-:Y:S01]  /*c580*/  STG.E.U8 desc[UR36][R16.64], R3 ;  /* 0x0000000310007986 */ /* 0x0001e2000c101124 */
[----:B------:R-:W-:Y:S05]  /*c590*/  BRA `(.L_x_15462) ;  /* 0x0000000400a07947 */ /* 0x000fea0003800000 */
.L_x_15472:
[----:B------:R-:W0:Y:S02]  /*c5a0*/  I2F.S64 R0, R4 ;  /* 0x0000000400007312 */ /* 0x000e240000301400 */
[----:B0-----:R-:W-:-:S05]  /*c5b0*/  F2FP.BF16.F32.PACK_AB R0, RZ, R0 ;  /* 0x00000000ff00723e */ /* 0x001fca00000010ff */
[----:B------:R0:W-:Y:S01]  /*c5c0*/  STG.E.U16 desc[UR36][R16.64], R0 ;  /* 0x0000000010007986 */ /* 0x0001e2000c101524 */
[----:B------:R-:W-:Y:S05]  /*c5d0*/  BRA `(.L_x_15462) ;  /* 0x0000000400907947 */ /* 0x000fea0003800000 */
.L_x_15469:
        /* <DEDUP_REMOVED lines=10> */
.L_x_15481:
        /* <DEDUP_REMOVED lines=17> */
.L_x_15484:
[----:B------:R-:W-:-:S04]  /*c790*/  LOP3.LUT R2, R5, 0x80000000, RZ, 0xc0, !PT ;  /* 0x8000000005027812 */ /* 0x000fc800078ec0ff */
[----:B------:R-:W-:-:S04]  /*c7a0*/  SHF.R.U32.HI R3, RZ, 0x18, R2 ;  /* 0x00000018ff037819 */ /* 0x000fc80000011602 */
[----:B------:R-:W-:-:S04]  /*c7b0*/  LOP3.LUT R0, R0, R3, RZ, 0xfc, !PT ;  /* 0x0000000300007212 */ /* 0x000fc800078efcff */
[----:B------:R-:W-:-:S07]  /*c7c0*/  PRMT R8, R0, 0x7610, R8 ;  /* 0x0000761000087816 */ /* 0x000fce0000000008 */
.L_x_15483:
[----:B------:R-:W-:Y:S05]  /*c7d0*/  BSYNC B0 ;  /* 0x0000000000007941 */ /* 0x000fea0003800000 */
.L_x_15482:
[----:B------:R0:W-:Y:S01]  /*c7e0*/  STG.E.U8 desc[UR36][R16.64], R8 ;  /* 0x0000000810007986 */ /* 0x0001e2000c101124 */
[----:B------:R-:W-:Y:S05]  /*c7f0*/  BRA `(.L_x_15462) ;  /* 0x0000000400087947 */ /* 0x000fea0003800000 */
.L_x_15480:
        /* <DEDUP_REMOVED lines=17> */
.L_x_15487:
[----:B------:R-:W-:-:S04]  /*c910*/  LOP3.LUT R2, R5, 0x80000000, RZ, 0xc0, !PT ;  /* 0x8000000005027812 */ /* 0x000fc800078ec0ff */
[----:B------:R-:W-:-:S04]  /*c920*/  SHF.R.U32.HI R3, RZ, 0x18, R2 ;  /* 0x00000018ff037819 */ /* 0x000fc80000011602 */
[----:B------:R-:W-:-:S04]  /*c930*/  LOP3.LUT R0, R0, R3, RZ, 0xfc, !PT ;  /* 0x0000000300007212 */ /* 0x000fc800078efcff */
[----:B------:R-:W-:-:S07]  /*c940*/  PRMT R8, R0, 0x7610, R8 ;  /* 0x0000761000087816 */ /* 0x000fce0000000008 */
.L_x_15486:
[----:B------:R-:W-:Y:S05]  /*c950*/  BSYNC B0 ;  /* 0x0000000000007941 */ /* 0x000fea0003800000 */
.L_x_15485:
[----:B------:R0:W-:Y:S01]  /*c960*/  STG.E.U8 desc[UR36][R16.64], R8 ;  /* 0x0000000810007986 */ /* 0x0001e2000c101124 */
[----:B------:R-:W-:Y:S05]  /*c970*/  BRA `(.L_x_15462) ;  /* 0x0000000000a87947 */ /* 0x000fea0003800000 */
.L_x_15479:
        /* <DEDUP_REMOVED lines=22> */
.L_x_15461:
        /* <DEDUP_REMOVED lines=16> */
.L_x_15490:
[----:B------:R-:W-:Y:S05]  /*cbe0*/  BRA `(.L_x_15462) ;  /* 0x00000000000c7947 */ /* 0x000fea0003800000 */
.L_x_15489:
[----:B------:R0:W-:Y:S01]  /*cbf0*/  STG.E.64 desc[UR36][R16.64], R4 ;  /* 0x0000000410007986 */ /* 0x0001e2000c101b24 */
[----:B------:R-:W-:Y:S05]  /*cc00*/  BRA `(.L_x_15462) ;  /* 0x0000000000047947 */ /* 0x000fea0003800000 */
.L_x_15488:
[----:B------:R0:W-:Y:S02]  /*cc10*/  STG.E desc[UR36][R16.64], R2 ;  /* 0x0000000210007986 */ /* 0x0001e4000c101924 */
.L_x_15462:
[----:B------:R-:W-:-:S07]  /*cc20*/  VIADD R23, R23, 0x80 ;  /* 0x0000008017177836 */ /* 0x000fce0000000000 */
.L_x_15388:
[----:B------:R-:W-:Y:S05]  /*cc30*/  BSYNC B6 ;  /* 0x0000000000067941 */ /* 0x000fea0003800000 */
.L_x_15387:
        /* <DEDUP_REMOVED lines=357> */
.L_x_15491:
        /* <DEDUP_REMOVED lines=27> */
.L_x_15492:
        /* <DEDUP_REMOVED lines=18> */
.L_x_15496:
[----:B------:R0:W5:Y:S01]  /*e560*/  LDG.E.U8 R18, desc[UR36][R2.64] ;  /* 0x0000002402127981 */ /* 0x000162000c1e1100 */
[----:B------:R-:W-:Y:S01]  /*e570*/  IMAD.MOV.U32 R19, RZ, RZ, RZ ;  /* 0x000000ffff137224 */ /* 0x000fe200078e00ff */
[----:B------:R-:W-:Y:S06]  /*e580*/  BRA `(.L_x_15498) ;  /* 0x0000000c00487947 */ /* 0x000fec0003800000 */
.L_x_15495:
        /* <DEDUP_REMOVED lines=8> */
.L_x_15500:
[----:B------:R-:W2:Y:S02]  /*e610*/  LDG.E R18, desc[UR36][R2.64] ;  /* 0x0000002402127981 */ /* 0x000ea4000c1e1900 */
[----:B--2---:R-:W-:Y:S01]  /*e620*/  SHF.R.S32.HI R19, RZ, 0x1f, R18 ;  /* 0x0000001fff137819 */ /* 0x004fe20000011412 */
[----:B------:R-:W-:Y:S06]  /*e630*/  BRA `(.L_x_15498) ;  /* 0x0000000c001c7947 */ /* 0x000fec0003800000 */
.L_x_15499:
[----:B------:R-:W2:Y:S02]  /*e640*/  LDG.E.S16 R18, desc[UR36][R2.64] ;  /* 0x0000002402127981 */ /* 0x000ea4000c1e1700 */
[----:B--2---:R-:W-:Y:S01]  /*e650*/  SHF.R.S32.HI R19, RZ, 0x1f, R18 ;  /* 0x0000001fff137819 */ /* 0x004fe20000011412 */
[----:B------:R-:W-:Y:S06]  /*e660*/  BRA `(.L_x_15498) ;  /* 0x0000000c00107947 */ /* 0x000fec0003800000 */
.L_x_15494:
        /* <DEDUP_REMOVED lines=9> */
.L_x_15502:
[----:B------:R-:W2:Y:S02]  /*e700*/  LDG.E.U16 R2, desc[UR36][R2.64] ;  /* 0x0000002402027981 */ /* 0x000ea4000c1e1500 */
[----:B--2---:R-:W-:-:S06]  /*e710*/  HADD2.F32 R18, -RZ, R2.H0_H0 ;  /* 0x20000002ff127230 */ /* 0x004fcc0000004100 */
[----:B------:R-:W0:Y:S01]  /*e720*/  F2I.S64.TRUNC R18, R18 ;  /* 0x0000001200127311 */ /* 0x000e22000020d900 */
[----:B------:R-:W-:Y:S05]  /*e730*/  BRA `(.L_x_15498) ;  /* 0x0000000800dc7947 */ /* 0x000fea0003800000 */
.L_x_15501:
        /* <DEDUP_REMOVED lines=9> */
.L_x_15504:
[----:B------:R-:W2:Y:S02]  /*e7d0*/  LDG.E.U16 R2, desc[UR36][R2.64] ;  /* 0x0000002402027981 */ /* 0x000ea4000c1e1500 */
[----:B--2---:R-:W-:-:S06]  /*e7e0*/  HADD2.F32 R18, -RZ, R2.H0_H0 ;  /* 0x20000002ff127230 */ /* 0x004fcc0000004100 */
[----:B------:R-:W0:Y:S01]  /*e7f0*/  F2I.S64.TRUNC R18, R18 ;  /* 0x0000001200127311 */ /* 0x000e22000020d900 */
[----:B------:R-:W-:Y:S05]  /*e800*/  BRA `(.L_x_15498) ;  /* 0x0000000800a87947 */ /* 0x000fea0003800000 */
.L_x_15503:
[----:B------:R-:W2:Y:S02]  /*e810*/  LDG.E.64 R2, desc[UR36][R2.64] ;  /* 0x0000002402027981 */ /* 0x000ea4000c1e1b00 */
[----:B--2---:R0:W1:Y:S01]  /*e820*/  F2I.S64.F64.TRUNC R18, R2 ;  /* 0x0000000200127311 */ /* 0x004062000030d900 */
[----:B------:R-:W-:Y:S05]  /*e830*/  BRA `(.L_x_15498) ;  /* 0x00000008009c7947 */ /* 0x000fea0003800000 */
.L_x_15493:
        /* <DEDUP_REMOVED lines=13> */
.L_x_15507:
[----:B------:R-:W2:Y:S02]  /*e910*/  LDG.E.64 R2, desc[UR36][R2.64] ;  /* 0x0000002402027981 */ /* 0x000ea4000c1e1b00 */
[----:B--2---:R0:W1:Y:S01]  /*e920*/  F2I.S64.F64.TRUNC R18, R2 ;  /* 0x0000000200127311 */ /* 0x004062000030d900 */
[----:B------:R-:W-:Y:S05]  /*e930*/  BRA `(.L_x_15498) ;  /* 0x00000008005c7947 */ /* 0x000fea0003800000 */
.L_x_15506:
        /* <DEDUP_REMOVED lines=27> */
.L_x_15509:
        /* <DEDUP_REMOVED lines=14> */
.L_x_15508:
[----:B------:R-:W2:Y:S02]  /*ebd0*/  LDG.E.U16 R18, desc[UR36][R2.64] ;  /* 0x0000002402127981 */ /* 0x000ea4000c1e1500 */
[----:B--2---:R-:W-:-:S06]  /*ebe0*/  IMAD.U32 R18, R18, 0x10000, RZ ;  /* 0x0001000012127824 */ /* 0x004fcc00078e00ff */
[----:B------:R-:W4:Y:S01]  /*ebf0*/  F2I.S64.TRUNC R18, R18 ;  /* 0x0000001200127311 */ /* 0x000f22000020d900 */
[----:B------:R-:W-:Y:S05]  /*ec00*/  BRA `(.L_x_15498) ;  /* 0x0000000400a87947 */ /* 0x000fea0003800000 */
.L_x_15505:
        /* <DEDUP_REMOVED lines=11> */
.L_x_15512:
        /* <DEDUP_REMOVED lines=21> */
.L_x_15516:
[----:B------:R-:W-:Y:S05]  /*ee10*/  BSYNC B1 ;  /* 0x0000000000017941 */ /* 0x000fea0003800000 */
.L_x_15515:
[----:B------:R-:W-:Y:S01]  /*ee20*/  IMAD.SHL.U32 R2, R2, 0x100000, RZ ;  /* 0x0010000002027824 */ /* 0x000fe200078e00ff */
[----:B------:R-:W-:-:S04]  /*ee30*/  LEA R3, R0, 0x3b800000, 0x17 ;  /* 0x3b80000000037811 */ /* 0x000fc800078eb8ff */
[----:B------:R-:W-:-:S07]  /*ee40*/  LOP3.LUT R18, R3, R2, R18, 0xfe, !PT ;  /* 0x0000000203127212 */ /* 0x000fce00078efe12 */
.L_x_15514:
[----:B------:R-:W-:Y:S05]  /*ee50*/  BSYNC B0 ;  /* 0x0000000000007941 */ /* 0x000fea0003800000 */
.L_x_15513:
[----:B------:R-:W0:Y:S01]  /*ee60*/  F2I.S64.TRUNC R18, R18 ;  /* 0x0000001200127311 */ /* 0x000e22000020d900 */
[----:B------:R-:W-:Y:S05]  /*ee70*/  BRA `(.L_x_15498) ;  /* 0x00000004000c7947 */ /* 0x000fea0003800000 */
.L_x_15511:
        /* <DEDUP_REMOVED lines=21> */
.L_x_15520:
[----:B------:R-:W-:Y:S05]  /*efd0*/  BSYNC B1 ;  /* 0x0000000000017941 */ /* 0x000fea0003800000 */
.L_x_15519:
[----:B------:R-:W-:Y:S01]  /*efe0*/  IMAD.SHL.U32 R2, R2, 0x200000, RZ ;  /* 0x0020000002027824 */ /* 0x000fe200078e00ff */
[----:B------:R-:W-:-:S04]  /*eff0*/  LEA R3, R0, 0x37800000, 0x17 ;  /* 0x3780000000037811 */ /* 0x000fc800078eb8ff */
[----:B------:R-:W-:-:S07]  /*f000*/  LOP3.LUT R18, R3, R2, R18, 0xfe, !PT ;  /* 0x0000000203127212 */ /* 0x000fce00078efe12 */
.L_x_15518:
[----:B------:R-:W-:Y:S05]  /*f010*/  BSYNC B0 ;  /* 0x0000000000007941 */ /* 0x000fea0003800000 */
.L_x_15517:
[----:B------:R-:W0:Y:S01]  /*f020*/  F2I.S64.TRUNC R18, R18 ;  /* 0x0000001200127311 */ /* 0x000e22000020d900 */
[----:B------:R-:W-:Y:S05]  /*f030*/  BRA `(.L_x_15498) ;  /* 0x00000000009c7947 */ /* 0x000fea0003800000 */
.L_x_15510:
        /* <DEDUP_REMOVED lines=14> */
.L_x_15524:
[----:B------:R-:W-:Y:S05]  /*f120*/  BSYNC B0 ;  /* 0x0000000000007941 */ /* 0x000fea0003800000 */
.L_x_15523:
[----:B------:R-:W0:Y:S01]  /*f130*/  F2I.S64.TRUNC R18, R18 ;  /* 0x0000001200127311 */ /* 0x000e22000020d900 */
[----:B------:R-:W-:Y:S05]  /*f140*/  BRA `(.L_x_15498) ;  /* 0x0000000000587947 */ /* 0x000fea0003800000 */
.L_x_15497:
        /* <DEDUP_REMOVED lines=16> */
.L_x_15525:
[----:B------:R-:W-:Y:S01]  /*f250*/  CS2R R18, SRZ ;  /* 0x0000000000127805 */ /* 0x000fe2000001ff00 */
[----:B------:R-:W-:Y:S06]  /*f260*/  BRA `(.L_x_15498) ;  /* 0x0000000000107947 */ /* 0x000fec0003800000 */
.L_x_15522:
[----:B------:R0:W5:Y:S01]  /*f270*/  LDG.E.64 R18, desc[UR36][R2.64] ;  /* 0x0000002402127981 */ /* 0x000162000c1e1b00 */
[----:B------:R-:W-:Y:S05]  /*f280*/  BRA `(.L_x_15498) ;  /* 0x0000000000087947 */ /* 0x000fea0003800000 */
.L_x_15521:
[----:B------:R0:W5:Y:S01]  /*f290*/  LDG.E R18, desc[UR36][R2.64] ;  /* 0x0000002402127981 */ /* 0x000162000c1e1900 */
[----:B------:R-:W-:-:S07]  /*f2a0*/  IMAD.MOV.U32 R19, RZ, RZ, RZ ;  /* 0x000000ffff137224 */ /* 0x000fce00078e00ff */
.L_x_15498:
        /* <DEDUP_REMOVED lines=18> */
.L_x_15529:
[----:B------:R0:W5:Y:S01]  /*f3d0*/  LDG.E.U8 R2, desc[UR36][R22.64] ;  /* 0x0000002416027981 */ /* 0x000162000c1e1100 */
[----:B------:R-:W-:Y:S01]  /*f3e0*/  IMAD.MOV.U32 R3, RZ, RZ, RZ ;  /* 0x000000ffff037224 */ /* 0x000fe200078e00ff */
[----:B------:R-:W-:Y:S06]  /*f3f0*/  BRA `(.L_x_15531) ;  /* 0x0000000c00487947 */ /* 0x000fec0003800000 */
.L_x_15528:
        /* <DEDUP_REMOVED lines=8> */
.L_x_15533:
[----:B------:R-:W2:Y:S02]  /*f480*/  LDG.E R2, desc[UR36][R22.64] ;  /* 0x0000002416027981 */ /* 0x000ea4000c1e1900 */
[----:B--2---:R-:W-:Y:S01]  /*f490*/  SHF.R.S32.HI R3, RZ, 0x1f, R2 ;  /* 0x0000001fff037819 */ /* 0x004fe20000011402 */
[----:B------:R-:W-:Y:S06]  /*f4a0*/  BRA `(.L_x_15531) ;  /* 0x0000000c001c7947 */ /* 0x000fec0003800000 */
.L_x_15532:
[----:B------:R-:W2:Y:S02]  /*f4b0*/  LDG.E.S16 R2, desc[UR36][R22.64] ;  /* 0x0000002416027981 */ /* 0x000ea4000c1e1700 */
[----:B--2---:R-:W-:Y:S01]  /*f4c0*/  SHF.R.S32.HI R3, RZ, 0x1f, R2 ;  /* 0x0000001fff037819 */ /* 0x004fe20000011402 */
[----:B------:R-:W-:Y:S06]  /*f4d0*/  BRA `(.L_x_15531) ;  /* 0x0000000c00107947 */ /* 0x000fec0003800000 */
.L_x_15527:
        /* <DEDUP_REMOVED lines=9> */
.L_x_15535:
[----:B------:R-:W2:Y:S02]  /*f570*/  LDG.E.U16 R22, desc[UR36][R22.64] ;  /* 0x0000002416167981 */ /* 0x000ea4000c1e1500 */
[----:B--2---:R-:W-:-:S06]  /*f580*/  HADD2.F32 R2, -RZ, R22.H0_H0 ;  /* 0x20000016ff027230 */ /* 0x004fcc0000004100 */
[----:B------:R-:W0:Y:S01]  /*f590*/  F2I.S64.TRUNC R2, R2 ;  /* 0x0000000200027311 */ /* 0x000e22000020d900 */
[----:B------:R-:W-:Y:S05]  /*f5a0*/  BRA `(.L_x_15531) ;  /* 0x0000000800dc7947 */ /* 0x000fea0003800000 */
.L_x_15534:
        /* <DEDUP_REMOVED lines=9> */
.L_x_15537:
[----:B------:R-:W2:Y:S02]  /*f640*/  LDG.E.U16 R22, desc[UR36][R22.64] ;  /* 0x0000002416167981 */ /* 0x000ea4000c1e1500 */
[----:B--2---:R-:W-:-:S06]  /*f650*/  HADD2.F32 R2, -RZ, R22.H0_H0 ;  /* 0x20000016ff027230 */ /* 0x004fcc0000004100 */
[----:B------:R-:W0:Y:S01]  /*f660*/  F2I.S64.TRUNC R2, R2 ;  /* 0x0000000200027311 */ /* 0x000e22000020d900 */
[----:B------:R-:W-:Y:S05]  /*f670*/  BRA `(.L_x_15531) ;  /* 0x0000000800a87947 */ /* 0x000fea0003800000 */
.L_x_15536:
[----:B------:R-:W2:Y:S02]  /*f680*/  LDG.E.64 R2, desc[UR36][R22.64] ;  /* 0x0000002416027981 */ /* 0x000ea4000c1e1b00 */
[----:B--2---:R-:W0:Y:S01]  /*f690*/  F2I.S64.F64.TRUNC R2, R2 ;  /* 0x0000000200027311 */ /* 0x004e22000030d900 */
[----:B------:R-:W-:Y:S05]  /*f6a0*/  BRA `(.L_x_15531) ;  /* 0x00000008009c7947 */ /* 0x000fea0003800000 */
.L_x_15526:
        /* <DEDUP_REMOVED lines=13> */
.L_x_15540:
[----:B------:R-:W2:Y:S02]  /*f780*/  LDG.E.64 R2, desc[UR36][R22.64] ;  /* 0x0000002416027981 */ /* 0x000ea4000c1e1b00 */
[----:B--2---:R-:W0:Y:S01]  /*f790*/  F2I.S64.F64.TRUNC R2, R2 ;  /* 0x0000000200027311 */ /* 0x004e22000030d900 */
[----:B------:R-:W-:Y:S05]  /*f7a0*/  BRA `(.L_x_15531) ;  /* 0x00000008005c7947 */ /* 0x000fea0003800000 */
.L_x_15539:
        /* <DEDUP_REMOVED lines=27> */
.L_x_15542:
        /* <DEDUP_REMOVED lines=14> */
.L_x_15541:
[----:B------:R-:W2:Y:S02]  /*fa40*/  LDG.E.U16 R2, desc[UR36][R22.64] ;  /* 0x0000002416027981 */ /* 0x000ea4000c1e1500 */
[----:B--2---:R-:W-:-:S06]  /*fa50*/  IMAD.U32 R2, R2, 0x10000, RZ ;  /* 0x0001000002027824 */ /* 0x004fcc00078e00ff */
[----:B------:R-:W0:Y:S01]  /*fa60*/  F2I.S64.TRUNC R2, R2 ;  /* 0x0000000200027311 */ /* 0x000e22000020d900 */
[----:B------:R-:W-:Y:S05]  /*fa70*/  BRA `(.L_x_15531) ;  /* 0x0000000400a87947 */ /* 0x000fea0003800000 */
.L_x_15538:
        /* <DEDUP_REMOVED lines=11> */
.L_x_15545:
        /* <DEDUP_REMOVED lines=21> */
.L_x_15549:
[----:B------:R-:W-:Y:S05]  /*fc80*/  BSYNC B1 ;  /* 0x0000000000017941 */ /* 0x000fea0003800000 */
.L_x_15548:
[----:B------:R-:W-:Y:S01]  /*fc90*/  IMAD.SHL.U32 R2, R2, 0x100000, RZ ;  /* 0x0010000002027824 */ /* 0x000fe200078e00ff */
[----:B------:R-:W-:-:S04]  /*fca0*/  LEA R3, R0, 0x3b800000, 0x17 ;  /* 0x3b80000000037811 */ /* 0x000fc800078eb8ff */
[----:B------:R-:W-:-:S07]  /*fcb0*/  LOP3.LUT R2, R3, R2, R4, 0xfe, !PT ;  /* 0x0000000203027212 */ /* 0x000fce00078efe04 */
.L_x_15547:
[----:B------:R-:W-:Y:S05]  /*fcc0*/  BSYNC B0 ;  /* 0x0000000000007941 */ /* 0x000fea0003800000 */
.L_x_15546:
[----:B------:R-:W0:Y:S01]  /*fcd0*/  F2I.S64.TRUNC R2, R2 ;  /* 0x0000000200027311 */ /* 0x000e22000020d900 */
[----:B------:R-:W-:Y:S05]  /*fce0*/  BRA `(.L_x_15531) ;  /* 0x00000004000c7947 */ /* 0x000fea0003800000 */
.L_x_15544:
        /* <DEDUP_REMOVED lines=21> */
.L_x_15553:
[----:B------:R-:W-:Y:S05]  /*fe40*/  BSYNC B1 ;  /* 0x0000000000017941 */ /* 0x000fea0003800000 */
.L_x_15552:
[----:B------:R-:W-:Y:S01]  /*fe50*/  IMAD.SHL.U32 R2, R2, 0x200000, RZ ;  /* 0x0020000002027824 */ /* 0x000fe200078e00ff */
[----:B------:R-:W-:-:S04]  /*fe60*/  LEA R3, R0, 0x37800000, 0x17 ;  /* 0x3780000000037811 */ /* 0x000fc800078eb8ff */
[----:B------:R-:W-:-:S07]  /*fe70*/  LOP3.LUT R2, R3, R2, R4, 0xfe, !PT ;  /* 0x0000000203027212 */ /* 0x000fce00078efe04 */
.L_x_15551:
[----:B------:R-:W-:Y:S05]  /*fe80*/  BSYNC B0 ;  /* 0x0000000000007941 */ /* 0x000fea0003800000 */
.L_x_15550:
[----:B------:R-:W0:Y:S01]  /*fe90*/  F2I.S64.TRUNC R2, R2 ;  /* 0x0000000200027311 */ /* 0x000e22000020d900 */
[----:B------:R-:W-:Y:S05]  /*fea0*/  BRA `(.L_x_15531) ;  /* 0x00000000009c7947 */ /* 0x000fea0003800000 */
.L_x_15543:
        /* <DEDUP_REMOVED lines=14> */
.L_x_15557:
[----:B------:R-:W-:Y:S05]  /*ff90*/  BSYNC B0 ;  /* 0x0000000000007941 */ /* 0x000fea0003800000 */
.L_x_15556:
[----:B------:R-:W0:Y:S01]  /*ffa0*/  F2I.S64.TRUNC R2, R2 ;  /* 0x0000000200027311 */ /* 0x000e22000020d900 */
[----:B------:R-:W-:Y:S05]  /*ffb0*/  BRA `(.L_x_15531) ;  /* 0x0000000000587947 */ /* 0x000fea0003800000 */
.L_x_15530:
        /* <DEDUP_REMOVED lines=16> */
.L_x_15558:
[----:B------:R-:W-:Y:S01]  /*100c0*/  CS2R R2, SRZ ;  /* 0x0000000000027805 */ /* 0x000fe2000001ff00 */
[----:B------:R-:W-:Y:S06]  /*100d0*/  BRA `(.L_x_15531) ;  /* 0x0000000000107947 */ /* 0x000fec0003800000 */
.L_x_15555:
[----:B------:R0:W5:Y:S01]  /*100e0*/  LDG.E.64 R2, desc[UR36][R22.64] ;  /* 0x0000002416027981 */ /* 0x000162000c1e1b00 */
[----:B------:R-:W-:Y:S05]  /*100f0*/  BRA `(.L_x_15531) ;  /* 0x0000000000087947 */ /* 0x000fea0003800000 */
.L_x_15554:
[----:B------:R0:W5:Y:S01]  /*10100*/  LDG.E R2, desc[UR36][R22.64] ;  /* 0x0000002416027981 */ /* 0x000162000c1e1900 */
[----:B------:R-:W-:-:S07]  /*10110*/  IMAD.MOV.U32 R3, RZ, RZ, RZ ;  /* 0x000000ffff037224 */ /* 0x000fce00078e00ff */
.L_x_15531:
        /* <DEDUP_REMOVED lines=25> */
.L_x_15562:
[----:B------:R-:W-:Y:S01]  /*102b0*/  STG.E.U8 desc[UR36][R16.64], R2 ;  /* 0x0000000210007986 */ /* 0x000fe2000c101124 */
[----:B------:R-:W-:Y:S05]  /*102c0*/  EXIT ;  /* 0x000000000000794d */ /* 0x000fea0003800000 */
.L_x_15561:
        /* <DEDUP_REMOVED lines=8> */
.L_x_15565:
[----:B------:R-:W-:Y:S01]  /*10350*/  STG.E desc[UR36][R16.64], R2 ;  /* 0x0000000210007986 */ /* 0x000fe2000c101924 */
[----:B------:R-:W-:Y:S05]  /*10360*/  EXIT ;  /* 0x000000000000794d */ /* 0x000fea0003800000 */
.L_x_15564:
[----:B------:R-:W-:Y:S01]  /*10370*/  STG.E.U16 desc[UR36][R16.64], R2 ;  /* 0x0000000210007986 */ /* 0x000fe2000c101524 */
[----:B------:R-:W-:Y:S05]  /*10380*/  EXIT ;  /* 0x000000000000794d */ /* 0x000fea0003800000 */
.L_x_15560:
        /* <DEDUP_REMOVED lines=9> */
.L_x_15567:
[----:B------:R-:W0:Y:S02]  /*10420*/  I2F.S64 R0, R4 ;  /* 0x0000000400007312 */ /* 0x000e240000301400 */
[----:B0-----:R-:W-:-:S05]  /*10430*/  F2FP.F16.F32.PACK_AB R0, RZ, R0 ;  /* 0x00000000ff00723e */ /* 0x001fca00000000ff */
[----:B------:R-:W-:Y:S01]  /*10440*/  STG.E.U16 desc[UR36][R16.64], R0 ;  /* 0x0000000010007986 */ /* 0x000fe2000c101524 */
[----:B------:R-:W-:Y:S05]  /*10450*/  EXIT ;  /* 0x000000000000794d */ /* 0x000fea0003800000 */
.L_x_15566:
        /* <DEDUP_REMOVED lines=10> */
.L_x_15569:
[----:B------:R-:W0:Y:S02]  /*10500*/  I2F.S64 R4, R4 ;  /* 0x0000000400047312 */ /* 0x000e240000301400 */
[----:B0-----:R-:W-:-:S04]  /*10510*/  F2FP.F16.F32.PACK_AB R3, RZ, R4 ;  /* 0x00000004ff03723e */ /* 0x001fc800000000ff */
[----:B------:R-:W-:-:S05]  /*10520*/  PRMT R3, R3, 0x5410, RZ ;  /* 0x0000541003037816 */ /* 0x000fca00000000ff */
[----:B------:R-:W-:Y:S01]  /*10530*/  STG.E desc[UR36][R16.64], R3 ;  /* 0x0000000310007986 */ /* 0x000fe2000c101924 */
[----:B------:R-:W-:Y:S05]  /*10540*/  EXIT ;  /* 0x000000000000794d */ /* 0x000fea0003800000 */
.L_x_15568:
[----:B------:R-:W0:Y:S02]  /*10550*/  I2F.F64.S64 R2, R4 ;  /* 0x0000000400027312 */ /* 0x000e240000301c00 */
[----:B0-----:R-:W-:Y:S01]  /*10560*/  STG.E.64 desc[UR36][R16.64], R2 ;  /* 0x0000000210007986 */ /* 0x001fe2000c101b24 */
[----:B------:R-:W-:Y:S05]  /*10570*/  EXIT ;  /* 0x000000000000794d */ /* 0x000fea0003800000 */
.L_x_15559:
        /* <DEDUP_REMOVED lines=13> */
.L_x_15572:
[----:B------:R-:W0:Y:S01]  /*10650*/  I2F.F64.S64 R4, R4 ;  /* 0x0000000400047312 */ /* 0x000e220000301c00 */
[----:B------:R-:W-:-:S05]  /*10660*/  CS2R R6, SRZ ;  /* 0x0000000000067805 */ /* 0x000fca000001ff00 */
[----:B0-----:R-:W-:Y:S01]  /*10670*/  STG.E.128 desc[UR36][R16.64], R4 ;  /* 0x0000000410007986 */ /* 0x001fe2000c101d24 */
[----:B------:R-:W-:Y:S05]  /*10680*/  EXIT ;  /* 0x000000000000794d */ /* 0x000fea0003800000 */
.L_x_15571:
        /* <DEDUP_REMOVED lines=21> */
.L_x_15576:
[----:B------:R-:W-:Y:S05]  /*107e0*/  BSYNC B0 ;  /* 0x0000000000007941 */ /* 0x000fea0003800000 */
.L_x_15575:
[----:B------:R-:W-:-:S05]  /*107f0*/  LOP3.LUT R3, R0, R3, RZ, 0xfc, !PT ;  /* 0x0000000300037212 */ /* 0x000fca00078efcff */
[----:B------:R-:W-:Y:S01]  /*10800*/  STG.E.U8 desc[UR36][R16.64], R3 ;  /* 0x0000000310007986 */ /* 0x000fe2000c101124 */
[----:B------:R-:W-:Y:S05]  /*10810*/  EXIT ;  /* 0x000000000000794d */ /* 0x000fea0003800000 */
.L_x_15574:
        /* <DEDUP_REMOVED lines=13> */
.L_x_15578:
[----:B------:R-:W-:Y:S01]  /*108f0*/  IMAD.MOV.U32 R0, RZ, RZ, 0x7f ;  /* 0x0000007fff007424 */ /* 0x000fe200078e00ff */
[----:B------:R-:W-:-:S04]  /*10900*/  ISETP.GT.U32.AND P0, PT, R2, 0x7f800000, PT ;  /* 0x7f8000000200780c */ /* 0x000fc80003f04070 */
[----:B------:R-:W-:-:S09]  /*10910*/  SEL R0, R0, 0x7c, P0 ;  /* 0x0000007c00007807 */ /* 0x000fd20000000000 */
.L_x_15579:
[----:B------:R-:W-:Y:S05]  /*10920*/  BSYNC B0 ;  /* 0x0000000000007941 */ /* 0x000fea0003800000 */
.L_x_15577:
[----:B------:R-:W-:-:S04]  /*10930*/  LOP3.LUT R2, R5, 0x80000000, RZ, 0xc0, !PT ;  /* 0x8000000005027812 */ /* 0x000fc800078ec0ff */
[----:B------:R-:W-:-:S04]  /*10940*/  SHF.R.U32.HI R3, RZ, 0x18, R2 ;  /* 0x00000018ff037819 */ /* 0x000fc80000011602 */
[----:B------:R-:W-:-:S05]  /*10950*/  LOP3.LUT R3, R0, R3, RZ, 0xfc, !PT ;  /* 0x0000000300037212 */ /* 0x000fca00078efcff */
[----:B------:R-:W-:Y:S01]  /*10960*/  STG.E.U8 desc[UR36][R16.64], R3 ;  /* 0x0000000310007986 */ /* 0x000fe2000c101124 */
[----:B------:R-:W-:Y:S05]  /*10970*/  EXIT ;  /* 0x000000000000794d */ /* 0x000fea0003800000 */
.L_x_15573:
[----:B------:R-:W0:Y:S02]  /*10980*/  I2F.S64 R0, R4 ;  /* 0x0000000400007312 */ /* 0x000e240000301400 */
[----:B0-----:R-:W-:-:S05]  /*10990*/  F2FP.BF16.F32.PACK_AB R0, RZ, R0 ;  /* 0x00000000ff00723e */ /* 0x001fca00000010ff */
[----:B------:R-:W-:Y:S01]  /*109a0*/  STG.E.U16 desc[UR36][R16.64], R0 ;  /* 0x0000000010007986 */ /* 0x000fe2000c101524 */
[----:B------:R-:W-:Y:S05]  /*109b0*/  EXIT ;  /* 0x000000000000794d */ /* 0x000fea0003800000 */
.L_x_15570:
        /* <DEDUP_REMOVED lines=10> */
.L_x_15582:
        /* <DEDUP_REMOVED lines=17> */
.L_x_15585:
[----:B------:R-:W-:-:S04]  /*10b70*/  LOP3.LUT R2, R5, 0x80000000, RZ, 0xc0, !PT ;  /* 0x8000000005027812 */ /* 0x000fc800078ec0ff */
[----:B------:R-:W-:-:S04]  /*10b80*/  SHF.R.U32.HI R3, RZ, 0x18, R2 ;  /* 0x00000018ff037819 */ /* 0x000fc80000011602 */
[----:B------:R-:W-:-:S04]  /*10b90*/  LOP3.LUT R0, R0, R3, RZ, 0xfc, !PT ;  /* 0x0000000300007212 */ /* 0x000fc800078efcff */
[----:B------:R-:W-:-:S07]  /*10ba0*/  PRMT R8, R0, 0x7610, R8 ;  /* 0x0000761000087816 */ /* 0x000fce0000000008 */
.L_x_15584:
[----:B------:R-:W-:Y:S05]  /*10bb0*/  BSYNC B0 ;  /* 0x0000000000007941 */ /* 0x000fea0003800000 */
.L_x_15583:
[----:B------:R-:W-:Y:S01]  /*10bc0*/  STG.E.U8 desc[UR36][R16.64], R8 ;  /* 0x0000000810007986 */ /* 0x000fe2000c101124 */
[----:B------:R-:W-:Y:S05]  /*10bd0*/  EXIT ;  /* 0x000000000000794d */ /* 0x000fea0003800000 */
.L_x_15581:
        /* <DEDUP_REMOVED lines=17> */
.L_x_15588:
[----:B------:R-:W-:-:S04]  /*10cf0*/  LOP3.LUT R2, R5, 0x80000000, RZ, 0xc0, !PT ;  /* 0x8000000005027812 */ /* 0x000fc800078ec0ff */
[----:B------:R-:W-:-:S04]  /*10d00*/  SHF.R.U32.HI R3, RZ, 0x18, R2 ;  /* 0x00000018ff037819 */ /* 0x000fc80000011602 */
[----:B------:R-:W-:-:S04]  /*10d10*/  LOP3.LUT R0, R0, R3, RZ, 0xfc, !PT ;  /* 0x0000000300007212 */ /* 0x000fc800078efcff */
[----:B------:R-:W-:-:S07]  /*10d20*/  PRMT R8, R0, 0x7610, R8 ;  /* 0x0000761000087816 */ /* 0x000fce0000000008 */
.L_x_15587:
[----:B------:R-:W-:Y:S05]  /*10d30*/  BSYNC B0 ;  /* 0x0000000000007941 */ /* 0x000fea0003800000 */
.L_x_15586:
[----:B------:R-:W-:Y:S01]  /*10d40*/  STG.E.U8 desc[UR36][R16.64], R8 ;  /* 0x0000000810007986 */ /* 0x000fe2000c101124 */
[----:B------:R-:W-:Y:S05]  /*10d50*/  EXIT ;  /* 0x000000000000794d */ /* 0x000fea0003800000 */
.L_x_15580:
        /* <DEDUP_REMOVED lines=22> */
.L_x_15563:
        /* <DEDUP_REMOVED lines=16> */
.L_x_15591:
[----:B------:R-:W-:Y:S05]  /*10fc0*/  EXIT ;  /* 0x000000000000794d */ /* 0x000fea0003800000 */
.L_x_15590:
[----:B------:R-:W-:Y:S01]  /*10fd0*/  STG.E.64 desc[UR36][R16.64], R4 ;  /* 0x0000000410007986 */ /* 0x000fe2000c101b24 */
[----:B------:R-:W-:Y:S05]  /*10fe0*/  EXIT ;  /* 0x000000000000794d */ /* 0x000fea0003800000 */
.L_x_15589:
[----:B------:R-:W-:Y:S01]  /*10ff0*/  STG.E desc[UR36][R16.64], R2 ;  /* 0x0000000210007986 */ /* 0x000fe2000c101924 */
[----:B------:R-:W-:Y:S05]  /*11000*/  EXIT ;  /* 0x000000000000794d */ /* 0x000fea0003800000 */
.L_x_15592:
        /* <DEDUP_REMOVED lines=15> */
.L_x_24189:


//--------------------- .text._ZN2at6native27unrolled_elementwise_kernelIZZZNS0_54_GLOBAL__N__d8c5977b_16_LinearAlgebra_cu_140f0503_289316addr_kernel_cudaERNS_14TensorIteratorERKN3c106ScalarES8_ENKUlvE_clEvENKUlvE2_clEvEUllllE_St5arrayIPcLm4EELi4E23TrivialOffsetCalculatorILi3EjESF_ILi1EjENS0_6memory12LoadWithCastILi3EEENSI_13StoreWithCastILi1EEEEEviT_T0_T2_T3_T4_T5_ --------------------------
	.section	.text._ZN2at6native27unrolled_elementwise_kernelIZZZNS0_54_GLOBAL__N__d8c5977b_16_LinearAlgebra_cu_140f0503_289316addr_kernel_cudaERNS_14TensorIteratorERKN3c106ScalarES8_ENKUlvE_clEvENKUlvE2_clEvEUllllE_St5arrayIPcLm4EELi4E23TrivialOffsetCalculatorILi3EjESF_ILi1EjENS0_6memory12LoadWithCastILi3EEENSI_13StoreWithCastILi1EEEEEviT_T0_T2_T3_T4_T5_,"ax",@progbits
	.align	128
        .global         _ZN2at6native27unrolled_elementwise_kernelIZZZNS0_54_GLOBAL__N__d8c5977b_16_LinearAlgebra_cu_140f0503_289316addr_kernel_cudaERNS_14TensorIteratorERKN3c106ScalarES8_ENKUlvE_clEvENKUlvE2_clEvEUllllE_St5arrayIPcLm4EELi4E23TrivialOffsetCalculatorILi3EjESF_ILi1EjENS0_6memory12LoadWithCastILi3EEENSI_13StoreWithCastILi1EEEEEviT_T0_T2_T3_T4_T5_
        .type           _ZN2at6native27unrolled_elementwise_kernelIZZZNS0_54_GLOBAL__N__d8c5977b_16_LinearAlgebra_cu_140f0503_289316addr_kernel_cudaERNS_14TensorIteratorERKN3c106ScalarES8_ENKUlvE_clEvENKUlvE2_clEvEUllllE_St5arrayIPcLm4EELi4E23TrivialOffsetCalculatorILi3EjESF_ILi1EjENS0_6memory12LoadWithCastILi3EEENSI_13StoreWithCastILi1EEEEEviT_T0_T2_T3_T4_T5_,@function
        .size           _ZN2at6native27unrolled_elementwise_kernelIZZZNS0_54_GLOBAL__N__d8c5977b_16_LinearAlgebra_cu_140f0503_289316addr_kernel_cudaERNS_14TensorIteratorERKN3c106ScalarES8_ENKUlvE_clEvENKUlvE2_clEvEUllllE_St5arrayIPcLm4EELi4E23TrivialOffsetCalculatorILi3EjESF_ILi1EjENS0_6memory12LoadWithCastILi3EEENSI_13StoreWithCastILi1EEEEEviT_T0_T2_T3_T4_T5_,(.L_x_24190 - _ZN2at6native27unrolled_elementwise_kernelIZZZNS0_54_GLOBAL__N__d8c5977b_16_LinearAlgebra_cu_140f0503_289316addr_kernel_cudaERNS_14TensorIteratorERKN3c106ScalarES8_ENKUlvE_clEvENKUlvE2_clEvEUllllE_St5arrayIPcLm4EELi4E23TrivialOffsetCalculatorILi3EjESF_ILi1EjENS0_6memory12LoadWithCastILi3EEENSI_13StoreWithCastILi1EEEEEviT_T0_T2_T3_T4_T5_)
        .other          _ZN2at6native27unrolled_elementwise_kernelIZZZNS0_54_GLOBAL__N__d8c5977b_16_LinearAlgebra_cu_140f0503_289316addr_kernel_cudaERNS_14TensorIteratorERKN3c106ScalarES8_ENKUlvE_clEvENKUlvE2_clEvEUllllE_St5arrayIPcLm4EELi4E23TrivialOffsetCalculatorILi3EjESF_ILi1EjENS0_6memory12LoadWithCastILi3EEENSI_13StoreWithCastILi1EEEEEviT_T0_T2_T3_T4_T5_,@"STO_CUDA_ENTRY STV_DEFAULT"
_ZN2at6native27unrolled_elementwise_kernelIZZZNS0_54_GLOBAL__N__d8c5977b_16_LinearAlgebra_cu_140f0503_289316addr_kernel_cudaERNS_14TensorIteratorERKN3c106ScalarES8_ENKUlvE_clEvENKUlvE2_clEvEUllllE_St5arrayIPcLm4EELi4E23TrivialOffsetCalculatorILi3EjESF_ILi1EjENS0_6memory12LoadWithCastILi3EEENSI_13StoreWithCastILi1EEEEEviT_T0_T2_T3_T4_T5_:
.text._ZN2at6native27unrolled_elementwise_kernelIZZZNS0_54_GLOBAL__N__d8c5977b_16_LinearAlgebra_cu_140f0503_289316addr_kernel_cudaERNS_14TensorIteratorERKN3c106ScalarES8_ENKUlvE_clEvENKUlvE2_clEvEUllllE_St5arrayIPcLm4EELi4E23TrivialOffsetCalculatorILi3EjESF_ILi1EjENS0_6memory12LoadWithCastILi3EEENSI_13StoreWithCastILi1EEEEEviT_T0_T2_T3_T4_T5_:
        /* <DEDUP_REMOVED lines=40> */
.L_x_15595:
        /* <DEDUP_REMOVED lines=19> */
.L_x_15599:
[----:B------:R1:W5:Y:S01]  /*03b0*/  LDG.E.U8 R22, desc[UR36][R2.64] ;  /* 0x0000002402167981 */ /* 0x000362000c1e1100 */
[----:B------:R-:W-:Y:S01]  /*03c0*/  IMAD.MOV.U32 R23, RZ, RZ, RZ ;  /* 0x000000ffff177224 */ /* 0x000fe200078e00ff */
[----:B------:R-:W-:Y:S06]  /*03d0*/  BRA `(.L_x_15601) ;  /* 0x0000000c004c7947 */ /* 0x000fec0003800000 */
.L_x_15598:
        /* <DEDUP_REMOVED lines=8> */
.L_x_15603:
[----:B------:R-:W2:Y:S02]  /*0460*/  LDG.E R22, desc[UR36][R2.64] ;  /* 0x0000002402167981 */ /* 0x000ea4000c1e1900 */
[----:B--2---:R-:W-:Y:S01]  /*0470*/  SHF.R.S32.HI R23, RZ, 0x1f, R22 ;  /* 0x0000001fff177819 */ /* 0x004fe20000011416 */
[----:B------:R-:W-:Y:S06]  /*0480*/  BRA `(.L_x_15601) ;  /* 0x0000000c00207947 */ /* 0x000fec0003800000 */
.L_x_15602:
[----:B------:R-:W2:Y:S02]  /*0490*/  LDG.E.S16 R22, desc[UR36][R2.64] ;  /* 0x0000002402167981 */ /* 0x000ea4000c1e1700 */
[----:B--2---:R-:W-:Y:S01]  /*04a0*/  SHF.R.S32.HI R23, RZ, 0x1f, R22 ;  /* 0x0000001fff177819 */ /* 0x004fe20000011416 */
[----:B------:R-:W-:Y:S06]  /*04b0*/  BRA `(.L_x_15601) ;  /* 0x0000000c00147947 */ /* 0x000fec0003800000 */
.L_x_15597:
[----:B------:R-:W-:-:S13]  /*04c0*/  ISETP.GT.AND P0, PT, R0, 0x6, PT ;  /* 0x000000060000780c */ /* 0x000fda0003f04270 */
[----:B------:R-:W-:Y:S05]  /*04d0*/  @P0 BRA `(.L_x_15604) ;  /* 0x00000000002c0947 */ /* 0x000fea0003800000 */
[----:B------:R-:W-:-:S13]  /*04e0*/  ISETP.NE.AND P0, PT, R0, 0x5, PT ;  /* 0x000000050000780c */ /* 0x000fda0003f05270 */
[----:B------:R-:W-:Y:S05]  /*04f0*/  @!P0 BRA `(.L_x_15605) ;  /* 0x0000000000148947 */ /* 0x000fea0003800000 */
[----:B------:R-:W-:-:S13]  /*0500*/  ISETP.NE.AND P0, PT, R0, 0x6, PT ;  /* 0x000000060000780c */ /* 0x000fda0003f05270 */
[----:B------:R-:W-:Y:S05]  /*0510*/  @P0 BRA `(.L_x_15600) ;  /* 0x0000000800a40947 */ /* 0x000fea0003800000 */
[----:B------:R-:W2:Y:S02]  /*0520*/  LDG.E R2, desc[UR36][R2.64] ;  /* 0x0000002402027981 */ /* 0x000ea4000c1e1900 */
[----:B--2---:R2:W3:Y:S01]  /*0530*/  F2I.S64.TRUNC R22, R2 ;  /* 0x0000000200167311 */ /* 0x0044e2000020d900 */
[----:B------:R-:W-:Y:S05]  /*0540*/  BRA `(.L_x_15601) ;  /* 0x0000000800f07947 */ /* 0x000fea0003800000 */
.L_x_15605:
[----:B------:R-:W2:Y:S02]  /*0550*/  LDG.E.U16 R2, desc[UR36][R2.64] ;  /* 0x0000002402027981 */ /* 0x000ea4000c1e1500 */
[----:B--2---:R-:W-:-:S06]  /*0560*/  HADD2.F32 R22, -RZ, R2.H0_H0 ;  /* 0x20000002ff167230 */ /* 0x004fcc0000004100 */
[----:B------:R-:W1:Y:S01]  /*0570*/  F2I.S64.TRUNC R22, R22 ;  /* 0x0000001600167311 */ /* 0x000e62000020d900 */
[----:B------:R-:W-:Y:S05]  /*0580*/  BRA `(.L_x_15601) ;  /* 0x0000000800e07947 */ /* 0x000fea0003800000 */
.L_x_15604:
        /* <DEDUP_REMOVED lines=9> */
.L_x_15607:
[----:B------:R-:W2:Y:S02]  /*0620*/  LDG.E.U16 R2, desc[UR36][R2.64] ;  /* 0x0000002402027981 */ /* 0x000ea4000c1e1500 */
[----:B--2---:R-:W-:-:S06]  /*0630*/  HADD2.F32 R22, -RZ, R2.H0_H0 ;  /* 0x20000002ff167230 */ /* 0x004fcc0000004100 */
[----:B------:R-:W4:Y:S01]  /*0640*/  F2I.S64.TRUNC R22, R22 ;  /* 0x0000001600167311 */ /* 0x000f22000020d900 */
[----:B------:R-:W-:Y:S05]  /*0650*/  BRA `(.L_x_15601) ;  /* 0x0000000800ac7947 */ /* 0x000fea0003800000 */
.L_x_15606:
[----:B------:R-:W2:Y:S02]  /*0660*/  LDG.E.64 R2, desc[UR36][R2.64] ;  /* 0x0000002402027981 */ /* 0x000ea4000c1e1b00 */
[----:B--2---:R1:W2:Y:S01]  /*0670*/  F2I.S64.F64.TRUNC R22, R2 ;  /* 0x0000000200167311 */ /* 0x0042a2000030d900 */
[----:B------:R-:W-:Y:S05]  /*0680*/  BRA `(.L_x_15601) ;  /* 0x0000000800a07947 */ /* 0x000fea0003800000 */
.L_x_15596:
        /* <DEDUP_REMOVED lines=13> */
.L_x_15610:
[----:B------:R-:W2:Y:S02]  /*0760*/  LDG.E.64 R2, desc[UR36][R2.64] ;  /* 0x0000002402027981 */ /* 0x000ea4000c1e1b00 */
[----:B--2---:R1:W2:Y:S01]  /*0770*/  F2I.S64.F64.TRUNC R22, R2 ;  /* 0x0000000200167311 */ /* 0x0042a2000030d900 */
[----:B------:R-:W-:Y:S05]  /*0780*/  BRA `(.L_x_15601) ;  /* 0x0000000800607947 */ /* 0x000fea0003800000 */
.L_x_15609:
        /* <DEDUP_REMOVED lines=27> */
.L_x_15612:
[----:B------:R-:W2:Y:S02]  /*0940*/  LDG.E.U8 R3, desc[UR36][R2.64] ;  /* 0x0000002402037981 */ /* 0x000ea4000c1e1100 */
[----:B--2---:R-:W-:-:S05]  /*0950*/  IMAD.SHL.U32 R0, R3, 0x2000000, RZ ;  /* 0x0200000003007824 */ /* 0x004fca00078e00ff */
[----:B------:R-:W-:-:S13]  /*0960*/  ISETP.GE.U32.AND P0, PT, R0, 0x8000000, PT ;  /* 0x080000000000780c */ /* 0x000fda0003f06070 */
[C---:B------:R-:W-:Y:S02]  /*0970*/  @P0 IMAD.SHL.U32 R4, R3.reuse, 0x200000, RZ ;  /* 0x0020000003040824 */ /* 0x040fe400078e00ff */
[C---:B------:R-:W-:Y:S02]  /*0980*/  @!P0 IMAD.SHL.U32 R0, R3.reuse, 0x100, RZ ;  /* 0x0000010003008824 */ /* 0x040fe400078e00ff */
[----:B------:R-:W-:Y:S01]  /*0990*/  IMAD.SHL.U32 R3, R3, 0x1000000, RZ ;  /* 0x0100000003037824 */ /* 0x000fe200078e00ff */
[----:B------:R-:W-:Y:S02]  /*09a0*/  @P0 LOP3.LUT R4, R4, 0xfe00000, RZ, 0xc0, !PT ;  /* 0x0fe0000004040812 */ /* 0x000fe400078ec0ff */
        /* <DEDUP_REMOVED lines=8> */
.L_x_15611:
[----:B------:R-:W2:Y:S02]  /*0a30*/  LDG.E.U16 R22, desc[UR36][R2.64] ;  /* 0x0000002402167981 */ /* 0x000ea4000c1e1500 */
[----:B--2---:R-:W-:-:S06]  /*0a40*/  IMAD.U32 R22, R22, 0x10000, RZ ;  /* 0x0001000016167824 */ /* 0x004fcc00078e00ff */
[----:B------:R-:W1:Y:S01]  /*0a50*/  F2I.S64.TRUNC R22, R22 ;  /* 0x0000001600167311 */ /* 0x000e62000020d900 */
[----:B------:R-:W-:Y:S05]  /*0a60*/  BRA `(.L_x_15601) ;  /* 0x0000000400a87947 */ /* 0x000fea0003800000 */
.L_x_15608:
        /* <DEDUP_REMOVED lines=11> */
.L_x_15615:
        /* <DEDUP_REMOVED lines=21> */
.L_x_15619:
[----:B------:R-:W-:Y:S05]  /*0c70*/  BSYNC B1 ;  /* 0x0000000000017941 */ /* 0x000fea0003800000 */
.L_x_15618:
[----:B------:R-:W-:Y:S01]  /*0c80*/  IMAD.SHL.U32 R2, R2, 0x100000, RZ ;  /* 0x0010000002027824 */ /* 0x000fe200078e00ff */
[----:B------:R-:W-:-:S04]  /*0c90*/  LEA R3, R0, 0x3b800000, 0x17 ;  /* 0x3b80000000037811 */ /* 0x000fc800078eb8ff */
[----:B------:R-:W-:-:S07]  /*0ca0*/  LOP3.LUT R22, R3, R2, R22, 0xfe, !PT ;  /* 0x0000000203167212 */ /* 0x000fce00078efe16 */
.L_x_15617:
[----:B------:R-:W-:Y:S05]  /*0cb0*/  BSYNC B0 ;  /* 0x0000000000007941 */ /* 0x000fea0003800000 */
.L_x_15616:
[----:B------:R-:W1:Y:S01]  /*0cc0*/  F2I.S64.TRUNC R22, R22 ;  /* 0x0000001600167311 */ /* 0x000e62000020d900 */
[----:B------:R-:W-:Y:S05]  /*0cd0*/  BRA `(.L_x_15601) ;  /* 0x00000004000c7947 */ /* 0x000fea0003800000 */
.L_x_15614:
        /* <DEDUP_REMOVED lines=21> */
.L_x_15623:
[----:B------:R-:W-:Y:S05]  /*0e30*/  BSYNC B1 ;  /* 0x0000000000017941 */ /* 0x000fea0003800000 */
.L_x_15622:
[----:B------:R-:W-:Y:S01]  /*0e40*/  IMAD.SHL.U32 R2, R2, 0x200000, RZ ;  /* 0x0020000002027824 */ /* 0x000fe200078e00ff */
[----:B------:R-:W-:-:S04]  /*0e50*/  LEA R3, R0, 0x37800000, 0x17 ;  /* 0x3780000000037811 */ /* 0x000fc800078eb8ff */
[----:B------:R-:W-:-:S07]  /*0e60*/  LOP3.LUT R22, R3, R2, R22, 0xfe, !PT ;  /* 0x0000000203167212 */ /* 0x000fce00078efe16 */
.L_x_15621:
[----:B------:R-:W-:Y:S05]  /*0e70*/  BSYNC B0 ;  /* 0x0000000000007941 */ /* 0x000fea0003800000 */
.L_x_15620:
[----:B------:R-:W1:Y:S01]  /*0e80*/  F2I.S64.TRUNC R22, R22 ;  /* 0x0000001600167311 */ /* 0x000e62000020d900 */
[----:B------:R-:W-:Y:S05]  /*0e90*/  BRA `(.L_x_15601) ;  /* 0x00000000009c7947 */ /* 0x000fea0003800000 */
.L_x_15613:
        /* <DEDUP_REMOVED lines=14> */
.L_x_15627:
[----:B------:R-:W-:Y:S05]  /*0f80*/  BSYNC B0 ;  /* 0x0000000000007941 */ /* 0x000fea0003800000 */
.L_x_15626:
[----:B------:R-:W1:Y:S01]  /*0f90*/  F2I.S64.TRUNC R22, R22 ;  /* 0x0000001600167311 */ /* 0x000e62000020d900 */
[----:B------:R-:W-:Y:S05]  /*0fa0*/  BRA `(.L_x_15601) ;  /* 0x0000000000587947 */ /* 0x000fea0003800000 */
.L_x_15600:
        /* <DEDUP_REMOVED lines=16> */
.L_x_15628:
[----:B------:R-:W-:Y:S01]  /*10b0*/  CS2R R22, SRZ ;  /* 0x0000000000167805 */ /* 0x000fe2000001ff00 */
[----:B------:R-:W-:Y:S06]  /*10c0*/  BRA `(.L_x_15601) ;  /* 0x0000000000107947 */ /* 0x000fec0003800000 */
.L_x_15625:
[----:B------:R1:W5:Y:S01]  /*10d0*/  LDG.E.64 R22, desc[UR36][R2.64] ;  /* 0x0000002402167981 */ /* 0x000362000c1e1b00 */
[----:B------:R-:W-:Y:S05]  /*10e0*/  BRA `(.L_x_15601) ;  /* 0x0000000000087947 */ /* 0x000fea0003800000 */
.L_x_15624:
[----:B------:R1:W5:Y:S01]  /*10f0*/  LDG.E R22, desc[UR36][R2.64] ;  /* 0x0000002402167981 */ /* 0x000362000c1e1900 */
[----:B------:R-:W-:-:S07]  /*1100*/  IMAD.MOV.U32 R23, RZ, RZ, RZ ;  /* 0x000000ffff177224 */ /* 0x000fce00078e00ff */
.L_x_15601:
        /* <DEDUP_REMOVED lines=19> */
.L_x_15632:
[----:B------:R0:W5:Y:S01]  /*1240*/  LDG.E.U8 R30, desc[UR36][R2.64] ;  /* 0x00000024021e7981 */ /* 0x000162000c1e1100 */
[----:B------:R-:W-:Y:S01]  /*1250*/  IMAD.MOV.U32 R31, RZ, RZ, RZ ;  /* 0x000000ffff1f7224 */ /* 0x000fe200078e00ff */
[----:B------:R-:W-:Y:S06]  /*1260*/  BRA `(.L_x_15634) ;  /* 0x0000000c00487947 */ /* 0x000fec0003800000 */
.L_x_15631:
        /* <DEDUP_REMOVED lines=8> */
.L_x_15636:
[----:B------:R-:W2:Y:S02]  /*12f0*/  LDG.E R30, desc[UR36][R2.64] ;  /* 0x00000024021e7981 */ /* 0x000ea4000c1e1900 */
[----:B--2---:R-:W-:Y:S01]  /*1300*/  SHF.R.S32.HI R31, RZ, 0x1f, R30 ;  /* 0x0000001fff1f7819 */ /* 0x004fe2000001141e */
[----:B------:R-:W-:Y:S06]  /*1310*/  BRA `(.L_x_15634) ;  /* 0x0000000c001c7947 */ /* 0x000fec0003800000 */
.L_x_15635:
[----:B------:R-:W2:Y:S02]  /*1320*/  LDG.E.S16 R30, desc[UR36][R2.64] ;  /* 0x00000024021e7981 */ /* 0x000ea4000c1e1700 */
[----:B--2---:R-:W-:Y:S01]  /*1330*/  SHF.R.S32.HI R31, RZ, 0x1f, R30 ;  /* 0x0000001fff1f7819 */ /* 0x004fe2000001141e */
[----:B------:R-:W-:Y:S06]  /*1340*/  BRA `(.L_x_15634) ;  /* 0x0000000c00107947 */ /* 0x000fec0003800000 */
.L_x_15630:
        /* <DEDUP_REMOVED lines=9> */
.L_x_15638:
[----:B------:R-:W2:Y:S02]  /*13e0*/  LDG.E.U16 R2, desc[UR36][R2.64] ;  /* 0x0000002402027981 */ /* 0x000ea4000c1e1500 */
[----:B--2---:R-:W-:-:S06]  /*13f0*/  HADD2.F32 R30, -RZ, R2.H0_H0 ;  /* 0x20000002ff1e7230 */ /* 0x004fcc0000004100 */
[----:B------:R-:W0:Y:S01]  /*1400*/  F2I.S64.TRUNC R30, R30 ;  /* 0x0000001e001e7311 */ /* 0x000e22000020d900 */
[----:B------:R-:W-:Y:S05]  /*1410*/  BRA `(.L_x_15634) ;  /* 0x0000000800dc7947 */ /* 0x000fea0003800000 */
.L_x_15637:
        /* <DEDUP_REMOVED lines=9> */
.L_x_15640:
[----:B------:R-:W2:Y:S02]  /*14b0*/  LDG.E.U16 R2, desc[UR36][R2.64] ;  /* 0x0000002402027981 */ /* 0x000ea4000c1e1500 */
[----:B--2---:R-:W-:-:S06]  /*14c0*/  HADD2.F32 R30, -RZ, R2.H0_H0 ;  /* 0x20000002ff1e7230 */ /* 0x004fcc0000004100 */
[----:B------:R-:W0:Y:S01]  /*14d0*/  F2I.S64.TRUNC R30, R30 ;  /* 0x0000001e001e7311 */ /* 0x000e22000020d900 */
[----:B------:R-:W-:Y:S05]  /*14e0*/  BRA `(.L_x_15634) ;  /* 0x0000000800a87947 */ /* 0x000fea0003800000 */
.L_x_15639:
[----:B------:R-:W2:Y:S02]  /*14f0*/  LDG.E.64 R2, desc[UR36][R2.64] ;  /* 0x0000002402027981 */ /* 0x000ea4000c1e1b00 */
[----:B--2---:R0:W1:Y:S01]  /*1500*/  F2I.S64.F64.TRUNC R30, R2 ;  /* 0x00000002001e7311 */ /* 0x004062000030d900 */
[----:B------:R-:W-:Y:S05]  /*1510*/  BRA `(.L_x_15634) ;  /* 0x00000008009c7947 */ /* 0x000fea0003800000 */
.L_x_15629:
        /* <DEDUP_REMOVED lines=13> */
.L_x_15643:
[----:B------:R-:W2:Y:S02]  /*15f0*/  LDG.E.64 R2, desc[UR36][R2.64] ;  /* 0x0000002402027981 */ /* 0x000ea4000c1e1b00 */
[----:B--2---:R0:W1:Y:S01]  /*1600*/  F2I.S64.F64.TRUNC R30, R2 ;  /* 0x00000002001e7311 */ /* 0x004062000030d900 */
[----:B------:R-:W-:Y:S05]  /*1610*/  BRA `(.L_x_15634) ;  /* 0x00000008005c7947 */ /* 0x000fea0003800000 */
.L_x_15642:
        /* <DEDUP_REMOVED lines=27> */
.L_x_15645:
        /* <DEDUP_REMOVED lines=14> */
.L_x_15644:
[----:B------:R-:W2:Y:S02]  /*18b0*/  LDG.E.U16 R30, desc[UR36][R2.64] ;  /* 0x00000024021e7981 */ /* 0x000ea4000c1e1500 */
[----:B--2---:R-:W-:-:S06]  /*18c0*/  IMAD.U32 R30, R30, 0x10000, RZ ;  /* 0x000100001e1e7824 */ /* 0x004fcc00078e00ff */
[----:B------:R-:W0:Y:S01]  /*18d0*/  F2I.S64.TRUNC R30, R30 ;  /* 0x0000001e001e7311 */ /* 0x000e22000020d900 */
[----:B------:R-:W-:Y:S05]  /*18e0*/  BRA `(.L_x_15634) ;  /* 0x0000000400a87947 */ /* 0x000fea0003800000 */
.L_x_15641:
        /* <DEDUP_REMOVED lines=11> */
.L_x_15648:
        /* <DEDUP_REMOVED lines=21> */
.L_x_15652:
[----:B------:R-:W-:Y:S05]  /*1af0*/  BSYNC B1 ;  /* 0x0000000000017941 */ /* 0x000fea0003800000 */
.L_x_15651:
[----:B------:R-:W-:Y:S01]  /*1b00*/  IMAD.SHL.U32 R2, R2, 0x100000, RZ ;  /* 0x0010000002027824 */ /* 0x000fe200078e00ff */
[----:B------:R-:W-:-:S04]  /*1b10*/  LEA R3, R0, 0x3b800000, 0x17 ;  /* 0x3b80000000037811 */ /* 0x000fc800078eb8ff */
[----:B------:R-:W-:-:S07]  /*1b20*/  LOP3.LUT R30, R3, R2, R30, 0xfe, !PT ;  /* 0x00000002031e7212 */ /* 0x000fce00078efe1e */
.L_x_15650:
[----:B------:R-:W-:Y:S05]  /*1b30*/  BSYNC B0 ;  /* 0x0000000000007941 */ /* 0x000fea0003800000 */
.L_x_15649:
[----:B------:R-:W1:Y:S01]  /*1b40*/  F2I.S64.TRUNC R30, R30 ;  /* 0x0000001e001e7311 */ /* 0x000e62000020d900 */
[----:B------:R-:W-:Y:S05]  /*1b50*/  BRA `(.L_x_15634) ;  /* 0x00000004000c7947 */ /* 0x000fea0003800000 */
.L_x_15647:
        /* <DEDUP_REMOVED lines=21> */
.L_x_15656:
[----:B------:R-:W-:Y:S05]  /*1cb0*/  BSYNC B1 ;  /* 0x0000000000017941 */ /* 0x000fea0003800000 */
.L_x_15655:
[----:B------:R-:W-:Y:S01]  /*1cc0*/  IMAD.SHL.U32 R2, R2, 0x200000, RZ ;  /* 0x0020000002027824 */ /* 0x000fe200078e00ff */
[----:B------:R-:W-:-:S04]  /*1cd0*/  LEA R3, R0, 0x37800000, 0x17 ;  /* 0x3780000000037811 */ /* 0x000fc800078eb8ff */
[----:B------:R-:W-:-:S07]  /*1ce0*/  LOP3.LUT R30, R3, R2, R30, 0xfe, !PT ;  /* 0x00000002031e7212 */ /* 0x000fce00078efe1e */
.L_x_15654:
[----:B------:R-:W-:Y:S05]  /*1cf0*/  BSYNC B0 ;  /* 0x0000000000007941 */ /* 0x000fea0003800000 */
.L_x_15653:
[----:B------:R-:W2:Y:S01]  /*1d00*/  F2I.S64.TRUNC R30, R30 ;  /* 0x0000001e001e7311 */ /* 0x000ea2000020d900 */
[----:B------:R-:W-:Y:S05]  /*1d10*/  BRA `(.L_x_15634) ;  /* 0x00000000009c7947 */ /* 0x000fea0003800000 */
.L_x_15646:
        /* <DEDUP_REMOVED lines=14> */
.L_x_15660:
[----:B------:R-:W-:Y:S05]  /*1e00*/  BSYNC B0 ;  /* 0x0000000000007941 */ /* 0x000fea0003800000 */
.L_x_15659:
[----:B------:R-:W0:Y:S01]  /*1e10*/  F2I.S64.TRUNC R30, R30 ;  /* 0x0000001e001e7311 */ /* 0x000e22000020d900 */
[----:B------:R-:W-:Y:S05]  /*1e20*/  BRA `(.L_x_15634) ;  /* 0x0000000000587947 */ /* 0x000fea0003800000 */
.L_x_15633:
        /* <DEDUP_REMOVED lines=16> */
.L_x_15661:
[----:B------:R-:W-:Y:S01]  /*1f30*/  CS2R R30, SRZ ;  /* 0x00000000001e7805 */ /* 0x000fe2000001ff00 */
[----:B------:R-:W-:Y:S06]  /*1f40*/  BRA `(.L_x_15634) ;  /* 0x0000000000107947 */ /* 0x000fec0003800000 */
.L_x_15658:
[----:B------:R0:W5:Y:S01]  /*1f50*/  LDG.E.64 R30, desc[UR36][R2.64] ;  /* 0x00000024021e7981 */ /* 0x000162000c1e1b00 */
[----:B------:R-:W-:Y:S05]  /*1f60*/  BRA `(.L_x_15634) ;  /* 0x0000000000087947 */ /* 0x000fea0003800000 */
.L_x_15657:
[----:B------:R0:W5:Y:S01]  /*1f70*/  LDG.E R30, desc[UR36][R2.64] ;  /* 0x00000024021e7981 */ /* 0x000162000c1e1900 */
[----:B------:R-:W-:-:S07]  /*1f80*/  IMAD.MOV.U32 R31, RZ, RZ, RZ ;  /* 0x000000ffff1f7224 */ /* 0x000fce00078e00ff */
.L_x_15634:
[----:B------:R-:W3:Y:S02]  /*1f90*/  S2R R34, SR_TID.X ;  /* 0x0000000000227919 */ /* 0x000ee40000002100 */
[----:B---3--:R-:W-:-:S07]  /*1fa0*/  VIADD R34, R34, 0x80 ;  /* 0x0000008022227836 */ /* 0x008fce0000000000 */
.L_x_15594:
[----:B------:R-:W-:Y:S05]  /*1fb0*/  BSYNC B6 ;  /* 0x0000000000067941 */ /* 0x000fea0003800000 */
.L_x_15593:
[----:B------:R-:W-:Y:S01]  /*1fc0*/  ISETP.GE.AND P0, PT, R34, R36, PT ;  /* 0x000000242200720c */ /* 0x000fe20003f06270 */
[----:B------:R-:W-:Y:S01]  /*1fd0*/  BSSY B6, `(.L_x_15662) ;  /* 0x00001ed000067945 */ /* 0x000fe20003800000 */
[----:B------:R-:W-:-:S11]  /*1fe0*/  CS2R R28, SRZ ;  /* 0x00000000001c7805 */ /* 0x000fd6000001ff00 */
[----:B------:R-:W-:Y:S05]  /*1ff0*/  @P0 BRA `(.L_x_15663) ;  /* 0x0000001c00a80947 */ /* 0x000fea0003800000 */
[----:B0-----:R-:W-:Y:S01]  /*2000*/  IMAD.MOV.U32 R3, RZ, RZ, 0x1 ;  /* 0x00000001ff037424 */ /* 0x001fe200078e00ff */
        /* <DEDUP_REMOVED lines=24> */
.L_x_15664:
        /* <DEDUP_REMOVED lines=19> */
.L_x_15668:
[----:B------:R0:W5:Y:S01]  /*22c0*/  LDG.E.U8 R24, desc[UR36][R2.64] ;  /* 0x0000002402187981 */ /* 0x000162000c1e1100 */
[----:B------:R-:W-:Y:S01]  /*22d0*/  IMAD.MOV.U32 R25, RZ, RZ, RZ ;  /* 0x000000ffff197224 */ /* 0x000fe200078e00ff */
[----:B------:R-:W-:Y:S06]  /*22e0*/  BRA `(.L_x_15670) ;  /* 0x0000000c00487947 */ /* 0x000fec0003800000 */
.L_x_15667:
        /* <DEDUP_REMOVED lines=8> */
.L_x_15672:
[----:B------:R-:W3:Y:S02]  /*2370*/  LDG.E R24, desc[UR36][R2.64] ;  /* 0x0000002402187981 */ /* 0x000ee4000c1e1900 */
[----:B---3--:R-:W-:Y:S01]  /*2380*/  SHF.R.S32.HI R25, RZ, 0x1f, R24 ;  /* 0x0000001fff197819 */ /* 0x008fe20000011418 */
[----:B------:R-:W-:Y:S06]  /*2390*/  BRA `(.L_x_15670) ;  /* 0x0000000c001c7947 */ /* 0x000fec0003800000 */
.L_x_15671:
[----:B------:R-:W3:Y:S02]  /*23a0*/  LDG.E.S16 R24, desc[UR36][R2.64] ;  /* 0x0000002402187981 */ /* 0x000ee4000c1e1700 */
[----:B---3--:R-:W-:Y:S01]  /*23b0*/  SHF.R.S32.HI R25, RZ, 0x1f, R24 ;  /* 0x0000001fff197819 */ /* 0x008fe20000011418 */
[----:B------:R-:W-:Y:S06]  /*23c0*/  BRA `(.L_x_15670) ;  /* 0x0000000c00107947 */ /* 0x000fec0003800000 */
.L_x_15666:
        /* <DEDUP_REMOVED lines=9> */
.L_x_15674:
[----:B------:R-:W3:Y:S02]  /*2460*/  LDG.E.U16 R2, desc[UR36][R2.64] ;  /* 0x0000002402027981 */ /* 0x000ee4000c1e1500 */
[----:B---3--:R-:W-:-:S06]  /*2470*/  HADD2.F32 R24, -RZ, R2.H0_H0 ;  /* 0x20000002ff187230 */ /* 0x008fcc0000004100 */
[----:B------:R-:W0:Y:S01]  /*2480*/  F2I.S64.TRUNC R24, R24 ;  /* 0x0000001800187311 */ /* 0x000e22000020d900 */
[----:B------:R-:W-:Y:S05]  /*2490*/  BRA `(.L_x_15670) ;  /* 0x0000000800dc7947 */ /* 0x000fea0003800000 */
.L_x_15673:
        /* <DEDUP_REMOVED lines=9> */
.L_x_15676:
[----:B------:R-:W3:Y:S02]  /*2530*/  LDG.E.U16 R2, desc[UR36][R2.64] ;  /* 0x0000002402027981 */ /* 0x000ee4000c1e1500 */
[----:B---3--:R-:W-:-:S06]  /*2540*/  HADD2.F32 R24, -RZ, R2.H0_H0 ;  /* 0x20000002ff187230 */ /* 0x008fcc0000004100 */
[----:B------:R-:W0:Y:S01]  /*2550*/  F2I.S64.TRUNC R24, R24 ;  /* 0x0000001800187311 */ /* 0x000e22000020d900 */
[----:B------:R-:W-:Y:S05]  /*2560*/  BRA `(.L_x_15670) ;  /* 0x0000000800a87947 */ /* 0x000fea0003800000 */
.L_x_15675:
[----:B------:R-:W3:Y:S02]  /*2570*/  LDG.E.64 R2, desc[UR36][R2.64] ;  /* 0x0000002402027981 */ /* 0x000ee4000c1e1b00 */
[----:B---3--:R0:W3:Y:S01]  /*2580*/  F2I.S64.F64.TRUNC R24, R2 ;  /* 0x0000000200187311 */ /* 0x0080e2000030d900 */
[----:B------:R-:W-:Y:S05]  /*2590*/  BRA `(.L_x_15670) ;  /* 0x00000008009c7947 */ /* 0x000fea0003800000 */
.L_x_15665:
        /* <DEDUP_REMOVED lines=13> */
.L_x_15679:
[----:B------:R-:W3:Y:S02]  /*2670*/  LDG.E.64 R2, desc[UR36][R2.64] ;  /* 0x0000002402027981 */ /* 0x000ee4000c1e1b00 */
[----:B---3--:R0:W3:Y:S01]  /*2680*/  F2I.S64.F64.TRUNC R24, R2 ;  /* 0x0000000200187311 */ /* 0x0080e2000030d900 */
[----:B------:R-:W-:Y:S05]  /*2690*/  BRA `(.L_x_15670) ;  /* 0x00000008005c7947 */ /* 0x000fea0003800000 */
.L_x_15678:
        /* <DEDUP_REMOVED lines=27> */
.L_x_15681:
        /* <DEDUP_REMOVED lines=14> */
.L_x_15680:
[----:B------:R-:W3:Y:S02]  /*2930*/  LDG.E.U16 R24, desc[UR36][R2.64] ;  /* 0x0000002402187981 */ /* 0x000ee4000c1e1500 */
[----:B---3--:R-:W-:-:S06]  /*2940*/  IMAD.U32 R24, R24, 0x10000, RZ ;  /* 0x0001000018187824 */ /* 0x008fcc00078e00ff */
[----:B------:R-:W0:Y:S01]  /*2950*/  F2I.S64.TRUNC R24, R24 ;  /* 0x0000001800187311 */ /* 0x000e22000020d900 */
[----:B------:R-:W-:Y:S05]  /*2960*/  BRA `(.L_x_15670) ;  /* 0x0000000400a87947 */ /* 0x000fea0003800000 */
.L_x_15677:
        /* <DEDUP_REMOVED lines=11> */
.L_x_15684:
        /* <DEDUP_REMOVED lines=21> */
.L_x_15688:
[----:B------:R-:W-:Y:S05]  /*2b70*/  BSYNC B1 ;  /* 0x0000000000017941 */ /* 0x000fea0003800000 */
.L_x_15687:
[----:B------:R-:W-:Y:S01]  /*2b80*/  IMAD.SHL.U32 R2, R2, 0x100000, RZ ;  /* 0x0010000002027824 */ /* 0x000fe200078e00ff */
[----:B------:R-:W-:-:S04]  /*2b90*/  LEA R3, R0, 0x3b800000, 0x17 ;  /* 0x3b80000000037811 */ /* 0x000fc800078eb8ff */
[----:B------:R-:W-:-:S07]  /*2ba0*/  LOP3.LUT R24, R3, R2, R24, 0xfe, !PT ;  /* 0x0000000203187212 */ /* 0x000fce00078efe18 */
.L_x_15686:
[----:B------:R-:W-:Y:S05]  /*2bb0*/  BSYNC B0 ;  /* 0x0000000000007941 */ /* 0x000fea0003800000 */
.L_x_15685:
[----:B------:R-:W0:Y:S01]  /*2bc0*/  F2I.S64.TRUNC R24, R24 ;  /* 0x0000001800187311 */ /* 0x000e22000020d900 */
[----:B------:R-:W-:Y:S05]  /*2bd0*/  BRA `(.L_x_15670) ;  /* 0x00000004000c7947 */ /* 0x000fea0003800000 */
.L_x_15683:
        /* <DEDUP_REMOVED lines=21> */
.L_x_15692:
[----:B------:R-:W-:Y:S05]  /*2d30*/  BSYNC B1 ;  /* 0x0000000000017941 */ /* 0x000fea0003800000 */
.L_x_15691:
[----:B------:R-:W-:Y:S01]  /*2d40*/  IMAD.SHL.U32 R2, R2, 0x200000, RZ ;  /* 0x0020000002027824 */ /* 0x000fe200078e00ff */
[----:B------:R-:W-:-:S04]  /*2d50*/  LEA R3, R0, 0x37800000, 0x17 ;  /* 0x3780000000037811 */ /* 0x000fc800078eb8ff */
[----:B------:R-:W-:-:S07]  /*2d60*/  LOP3.LUT R24, R3, R2, R24, 0xfe, !PT ;  /* 0x0000000203187212 */ /* 0x000fce00078efe18 */
.L_x_15690:
[----:B------:R-:W-:Y:S05]  /*2d70*/  BSYNC B0 ;  /* 0x0000000000007941 */ /* 0x000fea0003800000 */
.L_x_15689:
[----:B------:R-:W0:Y:S01]  /*2d80*/  F2I.S64.TRUNC R24, R24 ;  /* 0x0000001800187311 */ /* 0x000e22000020d900 */
[----:B------:R-:W-:Y:S05]  /*2d90*/  BRA `(.L_x_15670) ;  /* 0x00000000009c7947 */ /* 0x000fea0003800000 */
.L_x_15682:
        /* <DEDUP_REMOVED lines=14> */
.L_x_15696:
[----:B------:R-:W-:Y:S05]  /*2e80*/  BSYNC B0 ;  /* 0x0000000000007941 */ /* 0x000fea0003800000 */
.L_x_15695:
[----:B------:R-:W0:Y:S01]  /*2e90*/  F2I.S64.TRUNC R24, R24 ;  /* 0x0000001800187311 */ /* 0x000e22000020d900 */
[----:B------:R-:W-:Y:S05]  /*2ea0*/  BRA `(.L_x_15670) ;  /* 0x0000000000587947 */ /* 0x000fea0003800000 */
.L_x_15669:
        /* <DEDUP_REMOVED lines=16> */
.L_x_15697:
[----:B------:R-:W-:Y:S01]  /*2fb0*/  CS2R R24, SRZ ;  /* 0x0000000000187805 */ /* 0x000fe2000001ff00 */
[----:B------:R-:W-:Y:S06]  /*2fc0*/  BRA `(.L_x_15670) ;  /* 0x0000000000107947 */ /* 0x000fec0003800000 */
.L_x_15694:
[----:B------:R0:W5:Y:S01]  /*2fd0*/  LDG.E.64 R24, desc[UR36][R2.64] ;  /* 0x0000002402187981 */ /* 0x000162000c1e1b00 */
[----:B------:R-:W-:Y:S05]  /*2fe0*/  BRA `(.L_x_15670) ;  /* 0x0000000000087947 */ /* 0x000fea0003800000 */
.L_x_15693:
[----:B------:R0:W5:Y:S01]  /*2ff0*/  LDG.E R24, desc[UR36][R2.64] ;  /* 0x0000002402187981 */ /* 0x000162000c1e1900 */
[----:B------:R-:W-:-:S07]  /*3000*/  IMAD.MOV.U32 R25, RZ, RZ, RZ ;  /* 0x000000ffff197224 */ /* 0x000fce00078e00ff */
.L_x_15670:
        /* <DEDUP_REMOVED lines=19> */
.L_x_15701:
[----:B------:R0:W5:Y:S01]  /*3140*/  LDG.E.U8 R28, desc[UR36][R2.64] ;  /* 0x00000024021c7981 */ /* 0x000162000c1e1100 */
[----:B------:R-:W-:Y:S01]  /*3150*/  IMAD.MOV.U32 R29, RZ, RZ, RZ ;  /* 0x000000ffff1d7224 */ /* 0x000fe200078e00ff */
[----:B------:R-:W-:Y:S06]  /*3160*/  BRA `(.L_x_15703) ;  /* 0x0000000c00487947 */ /* 0x000fec0003800000 */
.L_x_15700:
        /* <DEDUP_REMOVED lines=8> */
.L_x_15705:
[----:B------:R-:W2:Y:S02]  /*31f0*/  LDG.E R28, desc[UR36][R2.64] ;  /* 0x00000024021c7981 */ /* 0x000ea4000c1e1900 */
[----:B--2---:R-:W-:Y:S01]  /*3200*/  SHF.R.S32.HI R29, RZ, 0x1f, R28 ;  /* 0x0000001fff1d7819 */ /* 0x004fe2000001141c */
[----:B------:R-:W-:Y:S06]  /*3210*/  BRA `(.L_x_15703) ;  /* 0x0000000c001c7947 */ /* 0x000fec0003800000 */
.L_x_15704:
[----:B------:R-:W2:Y:S02]  /*3220*/  LDG.E.S16 R28, desc[UR36][R2.64] ;  /* 0x00000024021c7981 */ /* 0x000ea4000c1e1700 */
[----:B--2---:R-:W-:Y:S01]  /*3230*/  SHF.R.S32.HI R29, RZ, 0x1f, R28 ;  /* 0x0000001fff1d7819 */ /* 0x004fe2000001141c */
[----:B------:R-:W-:Y:S06]  /*3240*/  BRA `(.L_x_15703) ;  /* 0x0000000c00107947 */ /* 0x000fec0003800000 */
.L_x_15699:
        /* <DEDUP_REMOVED lines=9> */
.L_x_15707:
[----:B------:R-:W2:Y:S02]  /*32e0*/  LDG.E.U16 R2, desc[UR36][R2.64] ;  /* 0x0000002402027981 */ /* 0x000ea4000c1e1500 */
[----:B--2---:R-:W-:-:S06]  /*32f0*/  HADD2.F32 R28, -RZ, R2.H0_H0 ;  /* 0x20000002ff1c7230 */ /* 0x004fcc0000004100 */
[----:B------:R-:W0:Y:S01]  /*3300*/  F2I.S64.TRUNC R28, R28 ;  /* 0x0000001c001c7311 */ /* 0x000e22000020d900 */
[----:B------:R-:W-:Y:S05]  /*3310*/  BRA `(.L_x_15703) ;  /* 0x0000000800dc7947 */ /* 0x000fea0003800000 */
.L_x_15706:
        /* <DEDUP_REMOVED lines=9> */
.L_x_15709:
[----:B------:R-:W2:Y:S02]  /*33b0*/  LDG.E.U16 R2, desc[UR36][R2.64] ;  /* 0x0000002402027981 */ /* 0x000ea4000c1e1500 */
[----:B--2---:R-:W-:-:S06]  /*33c0*/  HADD2.F32 R28, -RZ, R2.H0_H0 ;  /* 0x20000002ff1c7230 */ /* 0x004fcc0000004100 */
[----:B------:R-:W0:Y:S01]  /*33d0*/  F2I.S64.TRUNC R28, R28 ;  /* 0x0000001c001c7311 */ /* 0x000e22000020d900 */
[----:B------:R-:W-:Y:S05]  /*33e0*/  BRA `(.L_x_15703) ;  /* 0x0000000800a87947 */ /* 0x000fea0003800000 */
.L_x_15708:
[----:B------:R-:W2:Y:S02]  /*33f0*/  LDG.E.64 R2, desc[UR36][R2.64] ;  /* 0x0000002402027981 */ /* 0x000ea4000c1e1b00 */
[----:B--2---:R0:W2:Y:S01]  /*3400*/  F2I.S64.F64.TRUNC R28, R2 ;  /* 0x00000002001c7311 */ /* 0x0040a2000030d900 */
[----:B------:R-:W-:Y:S05]  /*3410*/  BRA `(.L_x_15703) ;  /* 0x00000008009c7947 */ /* 0x000fea0003800000 */
.L_x_15698:
        /* <DEDUP_REMOVED lines=13> */
.L_x_15712:
[----:B------:R-:W2:Y:S02]  /*34f0*/  LDG.E.64 R2, desc[UR36][R2.64] ;  /* 0x0000002402027981 */ /* 0x000ea4000c1e1b00 */
[----:B--2---:R0:W2:Y:S01]  /*3500*/  F2I.S64.F64.TRUNC R28, R2 ;  /* 0x00000002001c7311 */ /* 0x0040a2000030d900 */
[----:B------:R-:W-:Y:S05]  /*3510*/  BRA `(.L_x_15703) ;  /* 0x00000008005c7947 */ /* 0x000fea0003800000 */
.L_x_15711:
        /* <DEDUP_REMOVED lines=27> */
.L_x_15714:
        /* <DEDUP_REMOVED lines=14> */
.L_x_15713:
[----:B------:R-:W2:Y:S02]  /*37b0*/  LDG.E.U16 R28, desc[UR36][R2.64] ;  /* 0x00000024021c7981 */ /* 0x000ea4000c1e1500 */
[----:B--2---:R-:W-:-:S06]  /*37c0*/  IMAD.U32 R28, R28, 0x10000, RZ ;  /* 0x000100001c1c7824 */ /* 0x004fcc00078e00ff */
[----:B------:R-:W0:Y:S01]  /*37d0*/  F2I.S64.TRUNC R28, R28 ;  /* 0x0000001c001c7311 */ /* 0x000e22000020d900 */
[----:B------:R-:W-:Y:S05]  /*37e0*/  BRA `(.L_x_15703) ;  /* 0x0000000400a87947 */ /* 0x000fea0003800000 */
.L_x_15710:
        /* <DEDUP_REMOVED lines=11> */
.L_x_15717:
        /* <DEDUP_REMOVED lines=21> */
.L_x_15721:
[----:B------:R-:W-:Y:S05]  /*39f0*/  BSYNC B1 ;  /* 0x0000000000017941 */ /* 0x000fea0003800000 */
.L_x_15720:
[----:B------:R-:W-:Y:S01]  /*3a00*/  IMAD.SHL.U32 R2, R2, 0x100000, RZ ;  /* 0x0010000002027824 */ /* 0x000fe200078e00ff */
[----:B------:R-:W-:-:S04]  /*3a10*/  LEA R3, R0, 0x3b800000, 0x17 ;  /* 0x3b80000000037811 */ /* 0x000fc800078eb8ff */
[----:B------:R-:W-:-:S07]  /*3a20*/  LOP3.LUT R28, R3, R2, R28, 0xfe, !PT ;  /* 0x00000002031c7212 */ /* 0x000fce00078efe1c */
.L_x_15719:
[----:B------:R-:W-:Y:S05]  /*3a30*/  BSYNC B0 ;  /* 0x0000000000007941 */ /* 0x000fea0003800000 */
.L_x_15718:
[----:B------:R-:W0:Y:S01]  /*3a40*/  F2I.S64.TRUNC R28, R28 ;  /* 0x0000001c001c7311 */ /* 0x000e22000020d900 */
[----:B------:R-:W-:Y:S05]  /*3a50*/  BRA `(.L_x_15703) ;  /* 0x00000004000c7947 */ /* 0x000fea0003800000 */
.L_x_15716:
        /* <DEDUP_REMOVED lines=21> */
.L_x_15725:
[----:B------:R-:W-:Y:S05]  /*3bb0*/  BSYNC B1 ;  /* 0x0000000000017941 */ /* 0x000fea0003800000 */
.L_x_15724:
[----:B------:R-:W-:Y:S01]  /*3bc0*/  IMAD.SHL.U32 R2, R2, 0x200000, RZ ;  /* 0x0020000002027824 */ /* 0x000fe200078e00ff */
[----:B------:R-:W-:-:S04]  /*3bd0*/  LEA R3, R0, 0x37800000, 0x17 ;  /* 0x3780000000037811 */ /* 0x000fc800078eb8ff */
[----:B------:R-:W-:-:S07]  /*3be0*/  LOP3.LUT R28, R3, R2, R28, 0xfe, !PT ;  /* 0x00000002031c7212 */ /* 0x000fce00078efe1c */
.L_x_15723:
[----:B------:R-:W-:Y:S05]  /*3bf0*/  BSYNC B0 ;  /* 0x0000000000007941 */ /* 0x000fea0003800000 */
.L_x_15722:
[----:B------:R-:W0:Y:S01]  /*3c00*/  F2I.S64.TRUNC R28, R28 ;  /* 0x0000001c001c7311 */ /* 0x000e22000020d900 */
[----:B------:R-:W-:Y:S05]  /*3c10*/  BRA `(.L_x_15703) ;  /* 0x00000000009c7947 */ /* 0x000fea0003800000 */
.L_x_15715:
        /* <DEDUP_REMOVED lines=14> */
.L_x_15729:
[----:B------:R-:W-:Y:S05]  /*3d00*/  BSYNC B0 ;  /* 0x0000000000007941 */ /* 0x000fea0003800000 */
.L_x_15728:
[----:B------:R-:W0:Y:S01]  /*3d10*/  F2I.S64.TRUNC R28, R28 ;  /* 0x0000001c001c7311 */ /* 0x000e22000020d900 */
[----:B------:R-:W-:Y:S05]  /*3d20*/  BRA `(.L_x_15703) ;  /* 0x0000000000587947 */ /* 0x000fea0003800000 */
.L_x_15702:
        /* <DEDUP_REMOVED lines=16> */
.L_x_15730:
[----:B------:R-:W-:Y:S01]  /*3e30*/  CS2R R28, SRZ ;  /* 0x00000000001c7805 */ /* 0x000fe2000001ff00 */
[----:B------:R-:W-:Y:S06]  /*3e40*/  BRA `(.L_x_15703) ;  /* 0x0000000000107947 */ /* 0x000fec0003800000 */
.L_x_15727:
[----:B------:R0:W5:Y:S01]  /*3e50*/  LDG.E.64 R28, desc[UR36][R2.64] ;  /* 0x00000024021c7981 */ /* 0x000162000c1e1b00 */
[----:B------:R-:W-:Y:S05]  /*3e60*/  BRA `(.L_x_15703) ;  /* 0x0000000000087947 */ /* 0x000fea0003800000 */
.L_x_15726:
[----:B------:R0:W5:Y:S01]  /*3e70*/  LDG.E R28, desc[UR36][R2.64] ;  /* 0x00000024021c7981 */ /* 0x000162000c1e1900 */
[----:B------:R-:W-:-:S07]  /*3e80*/  IMAD.MOV.U32 R29, RZ, RZ, RZ ;  /* 0x000000ffff1d7224 */ /* 0x000fce00078e00ff */
.L_x_15703:
[----:B------:R-:W-:-:S07]  /*3e90*/  VIADD R34, R34, 0x80 ;  /* 0x0000008022227836 */ /* 0x000fce0000000000 */
.L_x_15663:
[----:B------:R-:W-:Y:S05]  /*3ea0*/  BSYNC B6 ;  /* 0x0000000000067941 */ /* 0x000fea0003800000 */
.L_x_15662:
[----:B------:R-:W-:Y:S01]  /*3eb0*/  ISETP.GE.AND P0, PT, R34, R36, PT ;  /* 0x000000242200720c */ /* 0x000fe20003f06270 */
[----:B------:R-:W-:Y:S01]  /*3ec0*/  BSSY B6, `(.L_x_15731) ;  /* 0x00001f0000067945 */ /* 0x000fe20003800000 */
[----:B------:R-:W-:Y:S02]  /*3ed0*/  CS2R R32, SRZ ;  /* 0x0000000000207805 */ /* 0x000fe4000001ff00 */
[----:B0-----:R-:W-:Y:S02]  /*3ee0*/  CS2R R18, SRZ ;  /* 0x0000000000127805 */ /* 0x001fe4000001ff00 */
[----:B------:R-:W-:-:S07]  /*3ef0*/  CS2R R26, SRZ ;  /* 0x00000000001a7805 */ /* 0x000fce000001ff00 */
[----:B------:R-:W-:Y:S05]  /*3f00*/  @P0 BRA `(.L_x_15732) ;  /* 0x0000001c00ac0947 */ /* 0x000fea0003800000 */
        /* <DEDUP_REMOVED lines=25> */
.L_x_15733:
        /* <DEDUP_REMOVED lines=19> */
.L_x_15737:
[----:B------:R0:W5:Y:S01]  /*41d0*/  LDG.E.U8 R18, desc[UR36][R2.64] ;  /* 0x0000002402127981 */ /* 0x000162000c1e1100 */
[----:B------:R-:W-:Y:S01]  /*41e0*/  IMAD.MOV.U32 R19, RZ, RZ, RZ ;  /* 0x000000ffff137224 */ /* 0x000fe200078e00ff */
[----:B------:R-:W-:Y:S06]  /*41f0*/  BRA `(.L_x_15739) ;  /* 0x0000000c00487947 */ /* 0x000fec0003800000 */
.L_x_15736:
        /* <DEDUP_REMOVED lines=8> */
.L_x_15741:
[----:B------:R-:W2:Y:S02]  /*4280*/  LDG.E R18, desc[UR36][R2.64] ;  /* 0x0000002402127981 */ /* 0x000ea4000c1e1900 */
[----:B--2---:R-:W-:Y:S01]  /*4290*/  SHF.R.S32.HI R19, RZ, 0x1f, R18 ;  /* 0x0000001fff137819 */ /* 0x004fe20000011412 */
[----:B------:R-:W-:Y:S06]  /*42a0*/  BRA `(.L_x_15739) ;  /* 0x0000000c001c7947 */ /* 0x000fec0003800000 */
.L_x_15740:
[----:B------:R-:W2:Y:S02]  /*42b0*/  LDG.E.S16 R18, desc[UR36][R2.64] ;  /* 0x0000002402127981 */ /* 0x000ea4000c1e1700 */
[----:B--2---:R-:W-:Y:S01]  /*42c0*/  SHF.R.S32.HI R19, RZ, 0x1f, R18 ;  /* 0x0000001fff137819 */ /* 0x004fe20000011412 */
[----:B------:R-:W-:Y:S06]  /*42d0*/  BRA `(.L_x_15739) ;  /* 0x0000000c00107947 */ /* 0x000fec0003800000 */
.L_x_15735:
        /* <DEDUP_REMOVED lines=9> */
.L_x_15743:
[----:B------:R-:W2:Y:S02]  /*4370*/  LDG.E.U16 R2, desc[UR36][R2.64] ;  /* 0x0000002402027981 */ /* 0x000ea4000c1e1500 */
[----:B--2---:R-:W-:-:S06]  /*4380*/  HADD2.F32 R18, -RZ, R2.H0_H0 ;  /* 0x20000002ff127230 */ /* 0x004fcc0000004100 */
[----:B------:R-:W0:Y:S01]  /*4390*/  F2I.S64.TRUNC R18, R18 ;  /* 0x0000001200127311 */ /* 0x000e22000020d900 */
[----:B------:R-:W-:Y:S05]  /*43a0*/  BRA `(.L_x_15739) ;  /* 0x0000000800dc7947 */ /* 0x000fea0003800000 */
.L_x_15742:
        /* <DEDUP_REMOVED lines=9> */
.L_x_15745:
[----:B------:R-:W2:Y:S02]  /*4440*/  LDG.E.U16 R2, desc[UR36][R2.64] ;  /* 0x0000002402027981 */ /* 0x000ea4000c1e1500 */
[----:B--2---:R-:W-:-:S06]  /*4450*/  HADD2.F32 R18, -RZ, R2.H0_H0 ;  /* 0x20000002ff127230 */ /* 0x004fcc0000004100 */
[----:B------:R-:W0:Y:S01]  /*4460*/  F2I.S64.TRUNC R18, R18 ;  /* 0x0000001200127311 */ /* 0x000e22000020d900 */
[----:B------:R-:W-:Y:S05]  /*4470*/  BRA `(.L_x_15739) ;  /* 0x0000000800a87947 */ /* 0x000fea0003800000 */
.L_x_15744:
[----:B------:R-:W2:Y:S02]  /*4480*/  LDG.E.64 R2, desc[UR36][R2.64] ;  /* 0x0000002402027981 */ /* 0x000ea4000c1e1b00 */
[----:B--2---:R0:W2:Y:S01]  /*4490*/  F2I.S64.F64.TRUNC R18, R2 ;  /* 0x0000000200127311 */ /* 0x0040a2000030d900 */
[----:B------:R-:W-:Y:S05]  /*44a0*/  BRA `(.L_x_15739) ;  /* 0x00000008009c7947 */ /* 0x000fea0003800000 */
.L_x_15734:
        /* <DEDUP_REMOVED lines=13> */
.L_x_15748:
[----:B------:R-:W2:Y:S02]  /*4580*/  LDG.E.64 R2, desc[UR36][R2.64] ;  /* 0x0000002402027981 */ /* 0x000ea4000c1e1b00 */
[----:B--2---:R0:W2:Y:S01]  /*4590*/  F2I.S64.F64.TRUNC R18, R2 ;  /* 0x0000000200127311 */ /* 0x0040a2000030d900 */
[----:B------:R-:W-:Y:S05]  /*45a0*/  BRA `(.L_x_15739) ;  /* 0x00000008005c7947 */ /* 0x000fea0003800000 */
.L_x_15747:
        /* <DEDUP_REMOVED lines=27> */
.L_x_15750:
        /* <DEDUP_REMOVED lines=14> */
.L_x_15749:
[----:B------:R-:W2:Y:S02]  /*4840*/  LDG.E.U16 R18, desc[UR36][R2.64] ;  /* 0x0000002402127981 */ /* 0x000ea4000c1e1500 */
[----:B--2---:R-:W-:-:S06]  /*4850*/  IMAD.U32 R18, R18, 0x10000, RZ ;  /* 0x0001000012127824 */ /* 0x004fcc00078e00ff */
[----:B------:R-:W0:Y:S01]  /*4860*/  F2I.S64.TRUNC R18, R18 ;  /* 0x0000001200127311 */ /* 0x000e22000020d900 */
[----:B------:R-:W-:Y:S05]  /*4870*/  BRA `(.L_x_15739) ;  /* 0x0000000400a87947 */ /* 0x000fea0003800000 */
.L_x_15746:
        /* <DEDUP_REMOVED lines=11> */
.L_x_15753:
        /* <DEDUP_REMOVED lines=21> */
.L_x_15757:
[----:B------:R-:W-:Y:S05]  /*4a80*/  BSYNC B1 ;  /* 0x0000000000017941 */ /* 0x000fea0003800000 */
.L_x_15756:
[----:B------:R-:W-:Y:S01]  /*4a90*/  IMAD.SHL.U32 R2, R2, 0x100000, RZ ;  /* 0x0010000002027824 */ /* 0x000fe200078e00ff */
[----:B------:R-:W-:-:S04]  /*4aa0*/  LEA R3, R0, 0x3b800000, 0x17 ;  /* 0x3b80000000037811 */ /* 0x000fc800078eb8ff */
[----:B------:R-:W-:-:S07]  /*4ab0*/  LOP3.LUT R18, R3, R2, R18, 0xfe, !PT ;  /* 0x0000000203127212 */ /* 0x000fce00078efe12 */
.L_x_15755:
[----:B------:R-:W-:Y:S05]  /*4ac0*/  BSYNC B0 ;  /* 0x0000000000007941 */ /* 0x000fea0003800000 */
.L_x_15754:
[----:B------:R-:W0:Y:S01]  /*4ad0*/  F2I.S64.TRUNC R18, R18 ;  /* 0x0000001200127311 */ /* 0x000e22000020d900 */
[----:B------:R-:W-:Y:S05]  /*4ae0*/  BRA `(.L_x_15739) ;  /* 0x00000004000c7947 */ /* 0x000fea0003800000 */
.L_x_15752:
        /* <DEDUP_REMOVED lines=21> */
.L_x_15761:
[----:B------:R-:W-:Y:S05]  /*4c40*/  BSYNC B1 ;  /* 0x0000000000017941 */ /* 0x000fea0003800000 */
.L_x_15760:
[----:B------:R-:W-:Y:S01]  /*4c50*/  IMAD.SHL.U32 R2, R2, 0x200000, RZ ;  /* 0x0020000002027824 */ /* 0x000fe200078e00ff */
[----:B------:R-:W-:-:S04]  /*4c60*/  LEA R3, R0, 0x37800000, 0x17 ;  /* 0x3780000000037811 */ /* 0x000fc800078eb8ff */
[----:B------:R-:W-:-:S07]  /*4c70*/  LOP3.LUT R18, R3, R2, R18, 0xfe, !PT ;  /* 0x0000000203127212 */ /* 0x000fce00078efe12 */
.L_x_15759:
[----:B------:R-:W-:Y:S05]  /*4c80*/  BSYNC B0 ;  /* 0x0000000000007941 */ /* 0x000fea0003800000 */
.L_x_15758:
[----:B------:R-:W0:Y:S01]  /*4c90*/  F2I.S64.TRUNC R18, R18 ;  /* 0x0000001200127311 */ /* 0x000e22000020d900 */
[----:B------:R-:W-:Y:S05]  /*4ca0*/  BRA `(.L_x_15739) ;  /* 0x00000000009c7947 */ /* 0x000fea0003800000 */
.L_x_15751:
        /* <DEDUP_REMOVED lines=14> */
.L_x_15765:
[----:B------:R-:W-:Y:S05]  /*4d90*/  BSYNC B0 ;  /* 0x0000000000007941 */ /* 0x000fea0003800000 */
.L_x_15764:
[----:B------:R-:W0:Y:S01]  /*4da0*/  F2I.S64.TRUNC R18, R18 ;  /* 0x0000001200127311 */ /* 0x000e22000020d900 */
[----:B------:R-:W-:Y:S05]  /*4db0*/  BRA `(.L_x_15739) ;  /* 0x0000000000587947 */ /* 0x000fea0003800000 */
.L_x_15738:
        /* <DEDUP_REMOVED lines=16> */
.L_x_15766:
[----:B------:R-:W-:Y:S01]  /*4ec0*/  CS2R R18, SRZ ;  /* 0x0000000000127805 */ /* 0x000fe2000001ff00 */
[----:B------:R-:W-:Y:S06]  /*4ed0*/  BRA `(.L_x_15739) ;  /* 0x0000000000107947 */ /* 0x000fec0003800000 */
.L_x_15763:
[----:B------:R0:W5:Y:S01]  /*4ee0*/  LDG.E.64 R18, desc[UR36][R2.64] ;  /* 0x0000002402127981 */ /* 0x000162000c1e1b00 */
[----:B------:R-:W-:Y:S05]  /*4ef0*/  BRA `(.L_x_15739) ;  /* 0x0000000000087947 */ /* 0x000fea0003800000 */
.L_x_15762:
[----:B------:R0:W5:Y:S01]  /*4f00*/  LDG.E R18, desc[UR36][R2.64] ;  /* 0x0000002402127981 */ /* 0x000162000c1e1900 */
[----:B------:R-:W-:-:S07]  /*4f10*/  IMAD.MOV.U32 R19, RZ, RZ, RZ ;  /* 0x000000ffff137224 */ /* 0x000fce00078e00ff */
.L_x_15739:
        /* <DEDUP_REMOVED lines=20> */
.L_x_15770:
[----:B------:R0:W5:Y:S01]  /*5060*/  LDG.E.U8 R26, desc[UR36][R2.64] ;  /* 0x00000024021a7981 */ /* 0x000162000c1e1100 */
[----:B------:R-:W-:Y:S01]  /*5070*/  IMAD.MOV.U32 R27, RZ, RZ, RZ ;  /* 0x000000ffff1b7224 */ /* 0x000fe200078e00ff */
[----:B------:R-:W-:Y:S06]  /*5080*/  BRA `(.L_x_15772) ;  /* 0x0000000c00487947 */ /* 0x000fec0003800000 */
.L_x_15769:
        /* <DEDUP_REMOVED lines=8> */
.L_x_15774:
[----:B------:R-:W2:Y:S02]  /*5110*/  LDG.E R26, desc[UR36][R2.64] ;  /* 0x00000024021a7981 */ /* 0x000ea4000c1e1900 */
[----:B--2---:R-:W-:Y:S01]  /*5120*/  SHF.R.S32.HI R27, RZ, 0x1f, R26 ;  /* 0x0000001fff1b7819 */ /* 0x004fe2000001141a */
[----:B------:R-:W-:Y:S06]  /*5130*/  BRA `(.L_x_15772) ;  /* 0x0000000c001c7947 */ /* 0x000fec0003800000 */
.L_x_15773:
[----:B------:R-:W2:Y:S02]  /*5140*/  LDG.E.S16 R26, desc[UR36][R2.64] ;  /* 0x00000024021a7981 */ /* 0x000ea4000c1e1700 */
[----:B--2---:R-:W-:Y:S01]  /*5150*/  SHF.R.S32.HI R27, RZ, 0x1f, R26 ;  /* 0x0000001fff1b7819 */ /* 0x004fe2000001141a */
[----:B------:R-:W-:Y:S06]  /*5160*/  BRA `(.L_x_15772) ;  /* 0x0000000c00107947 */ /* 0x000fec0003800000 */
.L_x_15768:
        /* <DEDUP_REMOVED lines=9> */
.L_x_15776:
[----:B------:R-:W2:Y:S02]  /*5200*/  LDG.E.U16 R2, desc[UR36][R2.64] ;  /* 0x0000002402027981 */ /* 0x000ea4000c1e1500 */
[----:B--2---:R-:W-:-:S06]  /*5210*/  HADD2.F32 R26, -RZ, R2.H0_H0 ;  /* 0x20000002ff1a7230 */ /* 0x004fcc0000004100 */
[----:B------:R-:W0:Y:S01]  /*5220*/  F2I.S64.TRUNC R26, R26 ;  /* 0x0000001a001a7311 */ /* 0x000e22000020d900 */
[----:B------:R-:W-:Y:S05]  /*5230*/  BRA `(.L_x_15772) ;  /* 0x0000000800dc7947 */ /* 0x000fea0003800000 */
.L_x_15775:
        /* <DEDUP_REMOVED lines=9> */
.L_x_15778:
[----:B------:R-:W2:Y:S02]  /*52d0*/  LDG.E.U16 R2, desc[UR36][R2.64] ;  /* 0x0000002402027981 */ /* 0x000ea4000c1e1500 */
[----:B--2---:R-:W-:-:S06]  /*52e0*/  HADD2.F32 R26, -RZ, R2.H0_H0 ;  /* 0x20000002ff1a7230 */ /* 0x004fcc0000004100 */
[----:B------:R-:W0:Y:S01]  /*52f0*/  F2I.S64.TRUNC R26, R26 ;  /* 0x0000001a001a7311 */ /* 0x000e22000020d900 */
[----:B------:R-:W-:Y:S05]  /*5300*/  BRA `(.L_x_15772) ;  /* 0x0000000800a87947 */ /* 0x000fea0003800000 */
.L_x_15777:
[----:B------:R-:W2:Y:S02]  /*5310*/  LDG.E.64 R2, desc[UR36][R2.64] ;  /* 0x0000002402027981 */ /* 0x000ea4000c1e1b00 */
[----:B--2---:R0:W1:Y:S01]  /*5320*/  F2I.S64.F64.TRUNC R26, R2 ;  /* 0x00000002001a7311 */ /* 0x004062000030d900 */
[----:B------:R-:W-:Y:S05]  /*5330*/  BRA `(.L_x_15772) ;  /* 0x00000008009c7947 */ /* 0x000fea0003800000 */
.L_x_15767:
        /* <DEDUP_REMOVED lines=13> */
.L_x_15781:
[----:B------:R-:W2:Y:S02]  /*5410*/  LDG.E.64 R2, desc[UR36][R2.64] ;  /* 0x0000002402027981 */ /* 0x000ea4000c1e1b00 */
[----:B--2---:R0:W1:Y:S01]  /*5420*/  F2I.S64.F64.TRUNC R26, R2 ;  /* 0x00000002001a7311 */ /* 0x004062000030d900 */
[----:B------:R-:W-:Y:S05]  /*5430*/  BRA `(.L_x_15772) ;  /* 0x00000008005c7947 */ /* 0x000fea0003800000 */
.L_x_15780:
        /* <DEDUP_REMOVED lines=27> */
.L_x_15783:
        /* <DEDUP_REMOVED lines=14> */
.L_x_15782:
[----:B------:R-:W2:Y:S02]  /*56d0*/  LDG.E.U16 R26, desc[UR36][R2.64] ;  /* 0x00000024021a7981 */ /* 0x000ea4000c1e1500 */
[----:B--2---:R-:W-:-:S06]  /*56e0*/  IMAD.U32 R26, R26, 0x10000, RZ ;  /* 0x000100001a1a7824 */ /* 0x004fcc00078e00ff */
[----:B------:R-:W0:Y:S01]  /*56f0*/  F2I.S64.TRUNC R26, R26 ;  /* 0x0000001a001a7311 */ /* 0x000e22000020d900 */
[----:B------:R-:W-:Y:S05]  /*5700*/  BRA `(.L_x_15772) ;  /* 0x0000000400a87947 */ /* 0x000fea0003800000 */
.L_x_15779:
        /* <DEDUP_REMOVED lines=11> */
.L_x_15786:
        /* <DEDUP_REMOVED lines=21> */
.L_x_15790:
[----:B------:R-:W-:Y:S05]  /*5910*/  BSYNC B1 ;  /* 0x0000000000017941 */ /* 0x000fea0003800000 */
.L_x_15789:
[----:B------:R-:W-:Y:S01]  /*5920*/  IMAD.SHL.U32 R2, R2, 0x100000, RZ ;  /* 0x0010000002027824 */ /* 0x000fe200078e00ff */
[----:B------:R-:W-:-:S04]  /*5930*/  LEA R3, R0, 0x3b800000, 0x17 ;  /* 0x3b80000000037811 */ /* 0x000fc800078eb8ff */
[----:B------:R-:W-:-:S07]  /*5940*/  LOP3.LUT R26, R3, R2, R26, 0xfe, !PT ;  /* 0x00000002031a7212 */ /* 0x000fce00078efe1a */
.L_x_15788:
[----:B------:R-:W-:Y:S05]  /*5950*/  BSYNC B0 ;  /* 0x0000000000007941 */ /* 0x000fea0003800000 */
.L_x_15787:
[----:B------:R-:W0:Y:S01]  /*5960*/  F2I.S64.TRUNC R26, R26 ;  /* 0x0000001a001a7311 */ /* 0x000e22000020d900 */
[----:B------:R-:W-:Y:S05]  /*5970*/  BRA `(.L_x_15772) ;  /* 0x00000004000c7947 */ /* 0x000fea0003800000 */
.L_x_15785:
        /* <DEDUP_REMOVED lines=21> */
.L_x_15794:
[----:B------:R-:W-:Y:S05]  /*5ad0*/  BSYNC B1 ;  /* 0x0000000000017941 */ /* 0x000fea0003800000 */
.L_x_15793:
[----:B------:R-:W-:Y:S01]  /*5ae0*/  IMAD.SHL.U32 R2, R2, 0x200000, RZ ;  /* 0x0020000002027824 */ /* 0x000fe200078e00ff */
[----:B------:R-:W-:-:S04]  /*5af0*/  LEA R3, R0, 0x37800000, 0x17 ;  /* 0x3780000000037811 */ /* 0x000fc800078eb8ff */
[----:B------:R-:W-:-:S07]  /*5b00*/  LOP3.LUT R26, R3, R2, R26, 0xfe, !PT ;  /* 0x00000002031a7212 */ /* 0x000fce00078efe1a */
.L_x_15792:
[----:B------:R-:W-:Y:S05]  /*5b10*/  BSYNC B0 ;  /* 0x0000000000007941 */ /* 0x000fea0003800000 */
.L_x_15791:
[----:B------:R-:W0:Y:S01]  /*5b20*/  F2I.S64.TRUNC R26, R26 ;  /* 0x0000001a001a7311 */ /* 0x000e22000020d900 */
[----:B------:R-:W-:Y:S05]  /*5b30*/  BRA `(.L_x_15772) ;  /* 0x00000000009c7947 */ /* 0x000fea0003800000 */
.L_x_15784:
        /* <DEDUP_REMOVED lines=14> */
.L_x_15798:
[----:B------:R-:W-:Y:S05]  /*5c20*/  BSYNC B0 ;  /* 0x0000000000007941 */ /* 0x000fea0003800000 */
.L_x_15797:
[----:B------:R-:W0:Y:S01]  /*5c30*/  F2I.S64.TRUNC R26, R26 ;  /* 0x0000001a001a7311 */ /* 0x000e22000020d900 */
[----:B------:R-:W-:Y:S05]  /*5c40*/  BRA `(.L_x_15772) ;  /* 0x0000000000587947 */ /* 0x000fea0003800000 */
.L_x_15771:
        /* <DEDUP_REMOVED lines=16> */
.L_x_15799:
[----:B------:R-:W-:Y:S01]  /*5d50*/  CS2R R26, SRZ ;  /* 0x00000000001a7805 */ /* 0x000fe2000001ff00 */
[----:B------:R-:W-:Y:S06]  /*5d60*/  BRA `(.L_x_15772) ;  /* 0x0000000000107947 */ /* 0x000fec0003800000 */
.L_x_15796:
[----:B------:R0:W5:Y:S01]  /*5d70*/  LDG.E.64 R26, desc[UR36][R2.64] ;  /* 0x00000024021a7981 */ /* 0x000162000c1e1b00 */
[----:B------:R-:W-:Y:S05]  /*5d80*/  BRA `(.L_x_15772) ;  /* 0x0000000000087947 */ /* 0x000fea0003800000 */
.L_x_15795:
[----:B------:R0:W5:Y:S01]  /*5d90*/  LDG.E R26, desc[UR36][R2.64] ;  /* 0x00000024021a7981 */ /* 0x000162000c1e1900 */
[----:B------:R-:W-:-:S07]  /*5da0*/  IMAD.MOV.U32 R27, RZ, RZ, RZ ;  /* 0x000000ffff1b7224 */ /* 0x000fce00078e00ff */
.L_x_15772:
[----:B------:R-:W-:-:S07]  /*5db0*/  VIADD R34, R34, 0x80 ;  /* 0x0000008022227836 */ /* 0x000fce0000000000 */
.L_x_15732:
[----:B------:R-:W-:Y:S05]  /*5dc0*/  BSYNC B6 ;  /* 0x0000000000067941 */ /* 0x000fea0003800000 */
.L_x_15731:
        /* <DEDUP_REMOVED lines=17> */
[----:B-1----:R-:W-:Y:S01]  /*5ee0*/  IMAD.U32 R5, RZ, RZ, UR5 ;  /* 0x00000005ff057e24 */ /* 0x002fe2000f8e00ff */
        /* <DEDUP_REMOVED lines=11> */
.L_x_15802:
[----:B------:R-:W0:Y:S01]  /*5fa0*/  LDC.U8 R4, c[0x0][0x24d] ;  /* 0x00009340ff047b82 */ /* 0x000e220000000000 */
[----:B------:R-:W-:Y:S02]  /*5fb0*/  ULDC UR4, c[0x0][0x254] ;  /* 0x0000950000047ab9 */ /* 0x000fe40000000800 */
[----:B-1----:R-:W-:-:S05]  /*5fc0*/  IMAD R5, R34, UR4, RZ ;  /* 0x0000000422057c24 */ /* 0x002fca000f8e02ff */
        /* <DEDUP_REMOVED lines=17> */
.L_x_15806:
[----:B------:R0:W5:Y:S01]  /*60e0*/  LDG.E.U8 R16, desc[UR36][R2.64] ;  /* 0x0000002402107981 */ /* 0x000162000c1e1100 */
[----:B------:R-:W-:Y:S01]  /*60f0*/  IMAD.MOV.U32 R17, RZ, RZ, RZ ;  /* 0x000000ffff117224 */ /* 0x000fe200078e00ff */
[----:B------:R-:W-:Y:S06]  /*6100*/  BRA `(.L_x_15808) ;  /* 0x0000000c00487947 */ /* 0x000fec0003800000 */
.L_x_15805:
        /* <DEDUP_REMOVED lines=8> */
.L_x_15810:
[----:B------:R-:W2:Y:S02]  /*6190*/  LDG.E R16, desc[UR36][R2.64] ;  /* 0x0000002402107981 */ /* 0x000ea4000c1e1900 */
[----:B--2---:R-:W-:Y:S01]  /*61a0*/  SHF.R.S32.HI R17, RZ, 0x1f, R16 ;  /* 0x0000001fff117819 */ /* 0x004fe20000011410 */
[----:B------:R-:W-:Y:S06]  /*61b0*/  BRA `(.L_x_15808) ;  /* 0x0000000c001c7947 */ /* 0x000fec0003800000 */
.L_x_15809:
[----:B------:R-:W2:Y:S02]  /*61c0*/  LDG.E.S16 R16, desc[UR36][R2.64] ;  /* 0x0000002402107981 */ /* 0x000ea4000c1e1700 */
[----:B--2---:R-:W-:Y:S01]  /*61d0*/  SHF.R.S32.HI R17, RZ, 0x1f, R16 ;  /* 0x0000001fff117819 */ /* 0x004fe20000011410 */
[----:B------:R-:W-:Y:S06]  /*61e0*/  BRA `(.L_x_15808) ;  /* 0x0000000c00107947 */ /* 0x000fec0003800000 */
.L_x_15804:
        /* <DEDUP_REMOVED lines=9> */
.L_x_15812:
[----:B------:R-:W2:Y:S02]  /*6280*/  LDG.E.U16 R2, desc[UR36][R2.64] ;  /* 0x0000002402027981 */ /* 0x000ea4000c1e1500 */
[----:B--2---:R-:W-:-:S06]  /*6290*/  HADD2.F32 R16, -RZ, R2.H0_H0 ;  /* 0x20000002ff107230 */ /* 0x004fcc0000004100 */
[----:B------:R-:W0:Y:S01]  /*62a0*/  F2I.S64.TRUNC R16, R16 ;  /* 0x0000001000107311 */ /* 0x000e22000020d900 */
[----:B------:R-:W-:Y:S05]  /*62b0*/  BRA `(.L_x_15808) ;  /* 0x0000000800dc7947 */ /* 0x000fea0003800000 */
.L_x_15811:
        /* <DEDUP_REMOVED lines=9> */
.L_x_15814:
[----:B------:R-:W2:Y:S02]  /*6350*/  LDG.E.U16 R2, desc[UR36][R2.64] ;  /* 0x0000002402027981 */ /* 0x000ea4000c1e1500 */
[----:B--2---:R-:W-:-:S06]  /*6360*/  HADD2.F32 R16, -RZ, R2.H0_H0 ;  /* 0x20000002ff107230 */ /* 0x004fcc0000004100 */
[----:B------:R-:W0:Y:S01]  /*6370*/  F2I.S64.TRUNC R16, R16 ;  /* 0x0000001000107311 */ /* 0x000e22000020d900 */
[----:B------:R-:W-:Y:S05]  /*6380*/  BRA `(.L_x_15808) ;  /* 0x0000000800a87947 */ /* 0x000fea0003800000 */
.L_x_15813:
[----:B------:R-:W2:Y:S02]  /*6390*/  LDG.E.64 R2, desc[UR36][R2.64] ;  /* 0x0000002402027981 */ /* 0x000ea4000c1e1b00 */
[----:B--2---:R0:W1:Y:S01]  /*63a0*/  F2I.S64.F64.TRUNC R16, R2 ;  /* 0x0000000200107311 */ /* 0x004062000030d900 */
[----:B------:R-:W-:Y:S05]  /*63b0*/  BRA `(.L_x_15808) ;  /* 0x00000008009c7947 */ /* 0x000fea0003800000 */
.L_x_15803:
        /* <DEDUP_REMOVED lines=13> */
.L_x_15817:
[----:B------:R-:W2:Y:S02]  /*6490*/  LDG.E.64 R2, desc[UR36][R2.64] ;  /* 0x0000002402027981 */ /* 0x000ea4000c1e1b00 */
[----:B--2---:R0:W1:Y:S01]  /*64a0*/  F2I.S64.F64.TRUNC R16, R2 ;  /* 0x0000000200107311 */ /* 0x004062000030d900 */
[----:B------:R-:W-:Y:S05]  /*64b0*/  BRA `(.L_x_15808) ;  /* 0x00000008005c7947 */ /* 0x000fea0003800000 */
.L_x_15816:
        /* <DEDUP_REMOVED lines=27> */
.L_x_15819:
        /* <DEDUP_REMOVED lines=14> */
.L_x_15818:
[----:B------:R-:W2:Y:S02]  /*6750*/  LDG.E.U16 R16, desc[UR36][R2.64] ;  /* 0x0000002402107981 */ /* 0x000ea4000c1e1500 */
[----:B--2---:R-:W-:-:S06]  /*6760*/  IMAD.U32 R16, R16, 0x10000, RZ ;  /* 0x0001000010107824 */ /* 0x004fcc00078e00ff */
[----:B------:R-:W0:Y:S01]  /*6770*/  F2I.S64.TRUNC R16, R16 ;  /* 0x0000001000107311 */ /* 0x000e22000020d900 */
[----:B------:R-:W-:Y:S05]  /*6780*/  BRA `(.L_x_15808) ;  /* 0x0000000400a87947 */ /* 0x000fea0003800000 */
.L_x_15815:
        /* <DEDUP_REMOVED lines=11> */
.L_x_15822:
        /* <DEDUP_REMOVED lines=21> */
.L_x_15826:
[----:B------:R-:W-:Y:S05]  /*6990*/  BSYNC B1 ;  /* 0x0000000000017941 */ /* 0x000fea0003800000 */
.L_x_15825:
[----:B------:R-:W-:Y:S01]  /*69a0*/  IMAD.SHL.U32 R2, R2, 0x100000, RZ ;  /* 0x0010000002027824 */ /* 0x000fe200078e00ff */
[----:B------:R-:W-:-:S04]  /*69b0*/  LEA R3, R0, 0x3b800000, 0x17 ;  /* 0x3b80000000037811 */ /* 0x000fc800078eb8ff */
[----:B------:R-:W-:-:S07]  /*69c0*/  LOP3.LUT R16, R3, R2, R16, 0xfe, !PT ;  /* 0x0000000203107212 */ /* 0x000fce00078efe10 */
.L_x_15824:
[----:B------:R-:W-:Y:S05]  /*69d0*/  BSYNC B0 ;  /* 0x0000000000007941 */ /* 0x000fea0003800000 */
.L_x_15823:
[----:B------:R-:W0:Y:S01]  /*69e0*/  F2I.S64.TRUNC R16, R16 ;  /* 0x0000001000107311 */ /* 0x000e22000020d900 */
[----:B------:R-:W-:Y:S05]  /*69f0*/  BRA `(.L_x_15808) ;  /* 0x00000004000c7947 */ /* 0x000fea0003800000 */
.L_x_15821:
        /* <DEDUP_REMOVED lines=21> */
.L_x_15830:
[----:B------:R-:W-:Y:S05]  /*6b50*/  BSYNC B1 ;  /* 0x0000000000017941 */ /* 0x000fea0003800000 */
.L_x_15829:
[----:B------:R-:W-:Y:S01]  /*6b60*/  IMAD.SHL.U32 R2, R2, 0x200000, RZ ;  /* 0x0020000002027824 */ /* 0x000fe200078e00ff */
[----:B------:R-:W-:-:S04]  /*6b70*/  LEA R3, R0, 0x37800000, 0x17 ;  /* 0x3780000000037811 */ /* 0x000fc800078eb8ff */
[----:B------:R-:W-:-:S07]  /*6b80*/  LOP3.LUT R16, R3, R2, R16, 0xfe, !PT ;  /* 0x0000000203107212 */ /* 0x000fce00078efe10 */
.L_x_15828:
[----:B------:R-:W-:Y:S05]  /*6b90*/  BSYNC B0 ;  /* 0x0000000000007941 */ /* 0x000fea0003800000 */
.L_x_15827:
[----:B------:R-:W0:Y:S01]  /*6ba0*/  F2I.S64.TRUNC R16, R16 ;  /* 0x0000001000107311 */ /* 0x000e22000020d900 */
[----:B------:R-:W-:Y:S05]  /*6bb0*/  BRA `(.L_x_15808) ;  /* 0x00000000009c7947 */ /* 0x000fea0003800000 */
.L_x_15820:
        /* <DEDUP_REMOVED lines=14> */
.L_x_15834:
[----:B------:R-:W-:Y:S05]  /*6ca0*/  BSYNC B0 ;  /* 0x0000000000007941 */ /* 0x000fea0003800000 */
.L_x_15833:
[----:B------:R-:W0:Y:S01]  /*6cb0*/  F2I.S64.TRUNC R16, R16 ;  /* 0x0000001000107311 */ /* 0x000e22000020d900 */
[----:B------:R-:W-:Y:S05]  /*6cc0*/  BRA `(.L_x_15808) ;  /* 0x0000000000587947 */ /* 0x000fea0003800000 */
.L_x_15807:
        /* <DEDUP_REMOVED lines=16> */
.L_x_15835:
[----:B------:R-:W-:Y:S01]  /*6dd0*/  CS2R R16, SRZ ;  /* 0x0000000000107805 */ /* 0x000fe2000001ff00 */
[----:B------:R-:W-:Y:S06]  /*6de0*/  BRA `(.L_x_15808) ;  /* 0x0000000000107947 */ /* 0x000fec0003800000 */
.L_x_15832:
[----:B------:R0:W5:Y:S01]  /*6df0*/  LDG.E.64 R16, desc[UR36][R2.64] ;  /* 0x0000002402107981 */ /* 0x000162000c1e1b00 */
[----:B------:R-:W-:Y:S05]  /*6e00*/  BRA `(.L_x_15808) ;  /* 0x0000000000087947 */ /* 0x000fea0003800000 */
.L_x_15831:
[----:B------:R0:W5:Y:S01]  /*6e10*/  LDG.E R16, desc[UR36][R2.64] ;  /* 0x0000002402107981 */ /* 0x000162000c1e1900 */
[----:B------:R-:W-:-:S07]  /*6e20*/  IMAD.MOV.U32 R17, RZ, RZ, RZ ;  /* 0x000000ffff117224 */ /* 0x000fce00078e00ff */
.L_x_15808:
        /* <DEDUP_REMOVED lines=20> */
.L_x_15839:
[----:B------:R0:W5:Y:S01]  /*6f70*/  LDG.E.U8 R32, desc[UR36][R2.64] ;  /* 0x0000002402207981 */ /* 0x000162000c1e1100 */
[----:B------:R-:W-:Y:S01]  /*6f80*/  IMAD.MOV.U32 R33, RZ, RZ, RZ ;  /* 0x000000ffff217224 */ /* 0x000fe200078e00ff */
[----:B------:R-:W-:Y:S06]  /*6f90*/  BRA `(.L_x_15801) ;  /* 0x0000000c00447947 */ /* 0x000fec0003800000 */
.L_x_15838:
        /* <DEDUP_REMOVED lines=8> */
.L_x_15842:
[----:B------:R-:W2:Y:S02]  /*7020*/  LDG.E R32, desc[UR36][R2.64] ;  /* 0x0000002402207981 */ /* 0x000ea4000c1e1900 */
[----:B--2---:R-:W-:Y:S01]  /*7030*/  SHF.R.S32.HI R33, RZ, 0x1f, R32 ;  /* 0x0000001fff217819 */ /* 0x004fe20000011420 */
[----:B------:R-:W-:Y:S06]  /*7040*/  BRA `(.L_x_15801) ;  /* 0x0000000c00187947 */ /* 0x000fec0003800000 */
.L_x_15841:
[----:B------:R-:W2:Y:S02]  /*7050*/  LDG.E.S16 R32, desc[UR36][R2.64] ;  /* 0x0000002402207981 */ /* 0x000ea4000c1e1700 */
[----:B--2---:R-:W-:Y:S01]  /*7060*/  SHF.R.S32.HI R33, RZ, 0x1f, R32 ;  /* 0x0000001fff217819 */ /* 0x004fe20000011420 */
[----:B------:R-:W-:Y:S06]  /*7070*/  BRA `(.L_x_15801) ;  /* 0x0000000c000c7947 */ /* 0x000fec0003800000 */
.L_x_15837:
        /* <DEDUP_REMOVED lines=9> */
.L_x_15844:
[----:B------:R-:W2:Y:S02]  /*7110*/  LDG.E.U16 R2, desc[UR36][R2.64] ;  /* 0x0000002402027981 */ /* 0x000ea4000c1e1500 */
[----:B--2---:R-:W-:-:S06]  /*7120*/  HADD2.F32 R32, -RZ, R2.H0_H0 ;  /* 0x20000002ff207230 */ /* 0x004fcc0000004100 */
[----:B------:R-:W0:Y:S01]  /*7130*/  F2I.S64.TRUNC R32, R32 ;  /* 0x0000002000207311 */ /* 0x000e22000020d900 */
[----:B------:R-:W-:Y:S05]  /*7140*/  BRA `(.L_x_15801) ;  /* 0x0000000800d87947 */ /* 0x000fea0003800000 */
.L_x_15843:
        /* <DEDUP_REMOVED lines=9> */
.L_x_15846:
[----:B------:R-:W2:Y:S02]  /*71e0*/  LDG.E.U16 R2, desc[UR36][R2.64] ;  /* 0x0000002402027981 */ /* 0x000ea4000c1e1500 */
[----:B--2---:R-:W-:-:S06]  /*71f0*/  HADD2.F32 R32, -RZ, R2.H0_H0 ;  /* 0x20000002ff207230 */ /* 0x004fcc0000004100 */
[----:B------:R-:W0:Y:S01]  /*7200*/  F2I.S64.TRUNC R32, R32 ;  /* 0x0000002000207311 */ /* 0x000e22000020d900 */
[----:B------:R-:W-:Y:S05]  /*7210*/  BRA `(.L_x_15801) ;  /* 0x0000000800a47947 */ /* 0x000fea0003800000 */
.L_x_15845:
[----:B------:R-:W2:Y:S02]  /*7220*/  LDG.E.64 R2, desc[UR36][R2.64] ;  /* 0x0000002402027981 */ /* 0x000ea4000c1e1b00 */
[----:B--2---:R0:W1:Y:S01]  /*7230*/  F2I.S64.F64.TRUNC R32, R2 ;  /* 0x0000000200207311 */ /* 0x004062000030d900 */
[----:B------:R-:W-:Y:S05]  /*7240*/  BRA `(.L_x_15801) ;  /* 0x0000000800987947 */ /* 0x000fea0003800000 */
.L_x_15836:
        /* <DEDUP_REMOVED lines=13> */
.L_x_15849:
[----:B------:R-:W2:Y:S02]  /*7320*/  LDG.E.64 R2, desc[UR36][R2.64] ;  /* 0x0000002402027981 */ /* 0x000ea4000c1e1b00 */
[----:B--2---:R0:W1:Y:S01]  /*7330*/  F2I.S64.F64.TRUNC R32, R2 ;  /* 0x0000000200207311 */ /* 0x004062000030d900 */
[----:B------:R-:W-:Y:S05]  /*7340*/  BRA `(.L_x_15801) ;  /* 0x0000000800587947 */ /* 0x000fea0003800000 */
.L_x_15848:
        /* <DEDUP_REMOVED lines=27> */
.L_x_15851:
        /* <DEDUP_REMOVED lines=14> */
.L_x_15850:
[----:B------:R-:W2:Y:S02]  /*75e0*/  LDG.E.U16 R32, desc[UR36][R2.64] ;  /* 0x0000002402207981 */ /* 0x000ea4000c1e1500 */
[----:B--2---:R-:W-:-:S06]  /*75f0*/  IMAD.U32 R32, R32, 0x10000, RZ ;  /* 0x0001000020207824 */ /* 0x004fcc00078e00ff */
[----:B------:R-:W0:Y:S01]  /*7600*/  F2I.S64.TRUNC R32, R32 ;  /* 0x0000002000207311 */ /* 0x000e22000020d900 */
[----:B------:R-:W-:Y:S05]  /*7610*/  BRA `(.L_x_15801) ;  /* 0x0000000400a47947 */ /* 0x000fea0003800000 */
.L_x_15847:
        /* <DEDUP_REMOVED lines=11> */
.L_x_15854:
        /* <DEDUP_REMOVED lines=21> */
.L_x_15858:
[----:B------:R-:W-:Y:S05]  /*7820*/  BSYNC B1 ;  /* 0x0000000000017941 */ /* 0x000fea0003800000 */
.L_x_15857:
[----:B------:R-:W-:Y:S01]  /*7830*/  IMAD.SHL.U32 R2, R2, 0x100000, RZ ;  /* 0x0010000002027824 */ /* 0x000fe200078e00ff */
[----:B------:R-:W-:-:S04]  /*7840*/  LEA R3, R0, 0x3b800000, 0x17 ;  /* 0x3b80000000037811 */ /* 0x000fc800078eb8ff */
[----:B------:R-:W-:-:S07]  /*7850*/  LOP3.LUT R32, R3, R2, R32, 0xfe, !PT ;  /* 0x0000000203207212 */ /* 0x000fce00078efe20 */
.L_x_15856:
[----:B------:R-:W-:Y:S05]  /*7860*/  BSYNC B0 ;  /* 0x0000000000007941 */ /* 0x000fea0003800000 */
.L_x_15855:
[----:B------:R-:W0:Y:S01]  /*7870*/  F2I.S64.TRUNC R32, R32 ;  /* 0x0000002000207311 */ /* 0x000e22000020d900 */
[----:B------:R-:W-:Y:S05]  /*7880*/  BRA `(.L_x_15801) ;  /* 0x0000000400087947 */ /* 0x000fea0003800000 */
.L_x_15853:
        /* <DEDUP_REMOVED lines=21> */
.L_x_15862:
[----:B------:R-:W-:Y:S05]  /*79e0*/  BSYNC B1 ;  /* 0x0000000000017941 */ /* 0x000fea0003800000 */
.L_x_15861:
[----:B------:R-:W-:Y:S01]  /*79f0*/  IMAD.SHL.U32 R2, R2, 0x200000, RZ ;  /* 0x0020000002027824 */ /* 0x000fe200078e00ff */
[----:B------:R-:W-:-:S04]  /*7a00*/  LEA R3, R0, 0x37800000, 0x17 ;  /* 0x3780000000037811 */ /* 0x000fc800078eb8ff */
[----:B------:R-:W-:-:S07]  /*7a10*/  LOP3.LUT R32, R3, R2, R32, 0xfe, !PT ;  /* 0x0000000203207212 */ /* 0x000fce00078efe20 */
.L_x_15860:
[----:B------:R-:W-:Y:S05]  /*7a20*/  BSYNC B0 ;  /* 0x0000000000007941 */ /* 0x000fea0003800000 */
.L_x_15859:
[----:B------:R-:W0:Y:S01]  /*7a30*/  F2I.S64.TRUNC R32, R32 ;  /* 0x0000002000207311 */ /* 0x000e22000020d900 */
[----:B------:R-:W-:Y:S05]  /*7a40*/  BRA `(.L_x_15801) ;  /* 0x0000000000987947 */ /* 0x000fea0003800000 */
.L_x_15852:
        /* <DEDUP_REMOVED lines=14> */
.L_x_15866:
[----:B------:R-:W-:Y:S05]  /*7b30*/  BSYNC B0 ;  /* 0x0000000000007941 */ /* 0x000fea0003800000 */
.L_x_15865:
[----:B------:R-:W0:Y:S01]  /*7b40*/  F2I.S64.TRUNC R32, R32 ;  /* 0x0000002000207311 */ /* 0x000e22000020d900 */
[----:B------:R-:W-:Y:S05]  /*7b50*/  BRA `(.L_x_15801) ;  /* 0x0000000000547947 */ /* 0x000fea0003800000 */
.L_x_15840:
        /* <DEDUP_REMOVED lines=16> */
.L_x_15867:
[----:B------:R-:W-:Y:S05]  /*7c60*/  BRA `(.L_x_15801) ;  /* 0x0000000000107947 */ /* 0x000fea0003800000 */
.L_x_15864:
[----:B------:R0:W5:Y:S01]  /*7c70*/  LDG.E.64 R32, desc[UR36][R2.64] ;  /* 0x0000002402207981 */ /* 0x000162000c1e1b00 */
[----:B------:R-:W-:Y:S05]  /*7c80*/  BRA `(.L_x_15801) ;  /* 0x0000000000087947 */ /* 0x000fea0003800000 */
.L_x_15863:
[----:B------:R0:W5:Y:S01]  /*7c90*/  LDG.E R32, desc[UR36][R2.64] ;  /* 0x0000002402207981 */ /* 0x000162000c1e1900 */
[----:B------:R-:W-:-:S07]  /*7ca0*/  IMAD.MOV.U32 R33, RZ, RZ, RZ ;  /* 0x000000ffff217224 */ /* 0x000fce00078e00ff */
.L_x_15801:
[----:B------:R-:W-:Y:S05]  /*7cb0*/  BSYNC B6 ;  /* 0x0000000000067941 */ /* 0x000fea0003800000 */
.L_x_15800:
[----:B0-----:R-:W0:Y:S01]  /*7cc0*/  S2R R2, SR_TID.X ;  /* 0x0000000000027919 */ /* 0x001e220000002100 */
[----:B------:R-:W-:Y:S01]  /*7cd0*/  ULDC.64 UR4, c[0x0][0x218] ;  /* 0x0000860000047ab9 */ /* 0x000fe20000000a00 */
[----:B------:R-:W0:Y:S01]  /*7ce0*/  LDC.U8 R12, c[0x0][0x25c] ;  /* 0x00009700ff0c7b82 */ /* 0x000e220000000000 */
[----:B---3-5:R-:W-:Y:S01]  /*7cf0*/  IMAD R3, R25, UR4, RZ ;  /* 0x0000000419037c24 */ /* 0x028fe2000f8e02ff */
[----:B------:R-:W-:Y:S01]  /*7d00*/  BSSY B6, `(.L_x_15868) ;  /* 0x0000126000067945 */ /* 0x000fe20003800000 */
[----:B-12---:R-:W-:Y:S02]  /*7d10*/  IMAD R5, R19, UR4, RZ ;  /* 0x0000000413057c24 */ /* 0x006fe4000f8e02ff */
[C---:B------:R-:W-:Y:S02]  /*7d20*/  IMAD R3, R24.reuse, UR5, R3 ;  /* 0x0000000518037c24 */ /* 0x040fe4000f8e0203 */
[----:B------:R-:W-:-:S04]  /*7d30*/  IMAD.WIDE.U32 R24, R24, UR4, RZ ;  /* 0x0000000418187c25 */ /* 0x000fc8000f8e00ff */
[----:B------:R-:W-:Y:S02]  /*7d40*/  IMAD R7, R17, UR4, RZ ;  /* 0x0000000411077c24 */ /* 0x000fe4000f8e02ff */
[C---:B------:R-:W-:Y:S02]  /*7d50*/  IMAD R9, R18.reuse, UR5, R5 ;  /* 0x0000000512097c24 */ /* 0x040fe4000f8e0205 */
[----:B----4-:R-:W-:Y:S02]  /*7d60*/  IMAD R5, R23, UR4, RZ ;  /* 0x0000000417057c24 */ /* 0x010fe4000f8e02ff */
[----:B------:R-:W-:-:S04]  /*7d70*/  IMAD.WIDE.U32 R18, R18, UR4, RZ ;  /* 0x0000000412127c25 */ /* 0x000fc8000f8e00ff */
[C---:B------:R-:W-:Y:S02]  /*7d80*/  IMAD R11, R16.reuse, UR5, R7 ;  /* 0x00000005100b7c24 */ /* 0x040fe4000f8e0207 */
[----:B------:R-:W-:Y:S02]  /*7d90*/  IMAD.IADD R3, R25, 0x1, R3 ;  /* 0x0000000119037824 */ /* 0x000fe400078e0203 */
[----:B------:R-:W-:-:S04]  /*7da0*/  IMAD.WIDE.U32 R16, R16, UR4, RZ ;  /* 0x0000000410107c25 */ /* 0x000fc8000f8e00ff */
[----:B------:R-:W-:Y:S01]  /*7db0*/  IMAD R7, R22, UR5, R5 ;  /* 0x0000000516077c24 */ /* 0x000fe2000f8e0205 */
[----:B0-----:R-:W-:Y:S01]  /*7dc0*/  ISETP.GE.AND P0, PT, R2, R36, PT ;  /* 0x000000240200720c */ /* 0x001fe20003f06270 */
[----:B------:R-:W-:Y:S02]  /*7dd0*/  IMAD.IADD R5, R19, 0x1, R9 ;  /* 0x0000000113057824 */ /* 0x000fe400078e0209 */
[----:B------:R-:W-:Y:S02]  /*7de0*/  IMAD R9, R3, R28, RZ ;  /* 0x0000001c03097224 */ /* 0x000fe400078e02ff */
[----:B------:R-:W-:Y:S02]  /*7df0*/  IMAD.IADD R3, R17, 0x1, R11 ;  /* 0x0000000111037824 */ /* 0x000fe400078e020b */
[----:B------:R-:W-:-:S04]  /*7e00*/  IMAD.WIDE.U32 R22, R22, UR4, RZ ;  /* 0x0000000416167c25 */ /* 0x000fc8000f8e00ff */
[----:B------:R-:W-:Y:S02]  /*7e10*/  IMAD R5, R5, R26, RZ ;  /* 0x0000001a05057224 */ /* 0x000fe400078e02ff */
[----:B------:R-:W-:Y:S02]  /*7e20*/  IMAD R11, R3, R32, RZ ;  /* 0x00000020030b7224 */ /* 0x000fe400078e02ff */
[----:B------:R-:W-:Y:S02]  /*7e30*/  IMAD.IADD R3, R23, 0x1, R7 ;  /* 0x0000000117037824 */ /* 0x000fe400078e0207 */
[----:B------:R-:W-:-:S04]  /*7e40*/  IMAD.WIDE.U32 R34, R24, R28, RZ ;  /* 0x0000001c18227225 */ /* 0x000fc800078e00ff */
[----:B------:R-:W-:Y:S02]  /*7e50*/  IMAD R9, R29, R24, R9 ;  /* 0x000000181d097224 */ /* 0x000fe400078e0209 */
[----:B------:R-:W-:-:S04]  /*7e60*/  IMAD.WIDE.U32 R28, R18, R26, RZ ;  /* 0x0000001a121c7225 */ /* 0x000fc800078e00ff */
[----:B------:R-:W-:Y:S02]  /*7e70*/  IMAD R5, R27, R18, R5 ;  /* 0x000000121b057224 */ /* 0x000fe400078e0205 */
[----:B------:R-:W-:Y:S02]  /*7e80*/  IMAD R3, R3, R30, RZ ;  /* 0x0000001e03037224 */ /* 0x000fe400078e02ff */
[----:B------:R-:W-:-:S04]  /*7e90*/  IMAD.WIDE.U32 R24, R16, R32, RZ ;  /* 0x0000002010187225 */ /* 0x000fc800078e00ff */
[----:B------:R-:W-:Y:S02]  /*7ea0*/  IMAD R11, R33, R16, R11 ;  /* 0x00000010210b7224 */ /* 0x000fe400078e020b */
[----:B------:R-:W-:Y:S02]  /*7eb0*/  IMAD.IADD R19, R29, 0x1, R5 ;  /* 0x000000011d137824 */ /* 0x000fe400078e0205 */
[----:B------:R-:W-:-:S04]  /*7ec0*/  IMAD.WIDE.U32 R4, R22, R30, RZ ;  /* 0x0000001e16047225 */ /* 0x000fc800078e00ff */
[----:B------:R-:W-:Y:S02]  /*7ed0*/  IMAD R3, R31, R22, R3 ;  /* 0x000000161f037224 */ /* 0x000fe400078e0203 */
[----:B------:R-:W-:Y:S02]  /*7ee0*/  IMAD.IADD R23, R35, 0x1, R9 ;  /* 0x0000000123177824 */ /* 0x000fe400078e0209 */
[----:B------:R-:W-:Y:S02]  /*7ef0*/  IMAD.IADD R17, R25, 0x1, R11 ;  /* 0x0000000119117824 */ /* 0x000fe400078e020b */
[----:B------:R-:W-:Y:S02]  /*7f00*/  IMAD.MOV.U32 R22, RZ, RZ, R34 ;  /* 0x000000ffff167224 */ /* 0x000fe400078e0022 */
[----:B------:R-:W-:Y:S02]  /*7f10*/  IMAD.MOV.U32 R18, RZ, RZ, R28 ;  /* 0x000000ffff127224 */ /* 0x000fe400078e001c */
[----:B------:R-:W-:Y:S01]  /*7f20*/  IMAD.MOV.U32 R16, RZ, RZ, R24 ;  /* 0x000000ffff107224 */ /* 0x000fe200078e0018 */
[----:B------:R-:W-:Y:S06]  /*7f30*/  @P0 BRA `(.L_x_15869) ;  /* 0x0000001000080947 */ /* 0x000fec0003800000 */
        /* <DEDUP_REMOVED lines=24> */
.L_x_15873:
[----:B------:R0:W-:Y:S01]  /*80c0*/  STG.E.U8 desc[UR36][R8.64], R4 ;  /* 0x0000000408007986 */ /* 0x0001e2000c101124 */
[----:B------:R-:W-:Y:S01]  /*80d0*/  IMAD.MOV.U32 R2, RZ, RZ, R26 ;  /* 0x000000ffff027224 */ /* 0x000fe200078e001a */
[----:B------:R-:W-:Y:S06]  /*80e0*/  BRA `(.L_x_15869) ;  /* 0x0000000c009c7947 */ /* 0x000fec0003800000 */
.L_x_15872:
        /* <DEDUP_REMOVED lines=9> */
.L_x_15876:
[----:B------:R0:W-:Y:S01]  /*8180*/  STG.E desc[UR36][R8.64], R4 ;  /* 0x0000000408007986 */ /* 0x0001e2000c101924 */
[----:B------:R-:W-:Y:S01]  /*8190*/  IMAD.MOV.U32 R2, RZ, RZ, R26 ;  /* 0x000000ffff027224 */ /* 0x000fe200078e001a */
[----:B------:R-:W-:Y:S06]  /*81a0*/  BRA `(.L_x_15869) ;  /* 0x0000000c006c7947 */ /* 0x000fec0003800000 */
.L_x_15875:
[----:B------:R0:W-:Y:S01]  /*81b0*/  STG.E.U16 desc[UR36][R8.64], R4 ;  /* 0x0000000408007986 */ /* 0x0001e2000c101524 */
[----:B------:R-:W-:Y:S01]  /*81c0*/  IMAD.MOV.U32 R2, RZ, RZ, R26 ;  /* 0x000000ffff027224 */ /* 0x000fe200078e001a */
[----:B------:R-:W-:Y:S06]  /*81d0*/  BRA `(.L_x_15869) ;  /* 0x0000000c00607947 */ /* 0x000fec0003800000 */
.L_x_15871:
        /* <DEDUP_REMOVED lines=10> */
.L_x_15878:
[----:B------:R-:W0:Y:S01]  /*8280*/  I2F.S64 R0, R10 ;  /* 0x0000000a00007312 */ /* 0x000e220000301400 */
[----:B------:R-:W-:Y:S01]  /*8290*/  IMAD.MOV.U32 R2, RZ, RZ, R26 ;  /* 0x000000ffff027224 */ /* 0x000fe200078e001a */
[----:B0-----:R-:W-:-:S05]  /*82a0*/  F2FP.F16.F32.PACK_AB R0, RZ, R0 ;  /* 0x00000000ff00723e */ /* 0x001fca00000000ff */
[----:B------:R0:W-:Y:S01]  /*82b0*/  STG.E.U16 desc[UR36][R8.64], R0 ;  /* 0x0000000008007986 */ /* 0x0001e2000c101524 */
[----:B------:R-:W-:Y:S05]  /*82c0*/  BRA `(.L_x_15869) ;  /* 0x0000000c00247947 */ /* 0x000fea0003800000 */
.L_x_15877:
        /* <DEDUP_REMOVED lines=11> */
.L_x_15880:
[----:B------:R-:W0:Y:S01]  /*8380*/  I2F.S64 R10, R10 ;  /* 0x0000000a000a7312 */ /* 0x000e220000301400 */
[----:B------:R-:W-:Y:S01]  /*8390*/  IMAD.MOV.U32 R2, RZ, RZ, R26 ;  /* 0x000000ffff027224 */ /* 0x000fe200078e001a */
[----:B0-----:R-:W-:-:S04]  /*83a0*/  F2FP.F16.F32.PACK_AB R3, RZ, R10 ;  /* 0x0000000aff03723e */ /* 0x001fc800000000ff */
[----:B------:R-:W-:-:S05]  /*83b0*/  PRMT R3, R3, 0x5410, RZ ;  /* 0x0000541003037816 */ /* 0x000fca00000000ff */
[----:B------:R3:W-:Y:S01]  /*83c0*/  STG.E desc[UR36][R8.64], R3 ;  /* 0x0000000308007986 */ /* 0x0007e2000c101924 */
[----:B------:R-:W-:Y:S05]  /*83d0*/  BRA `(.L_x_15869) ;  /* 0x0000000800e07947 */ /* 0x000fea0003800000 */
.L_x_15879:
[----:B------:R-:W0:Y:S01]  /*83e0*/  I2F.F64.S64 R4, R10 ;  /* 0x0000000a00047312 */ /* 0x000e220000301c00 */
[----:B------:R-:W-:Y:S01]  /*83f0*/  IMAD.MOV.U32 R2, RZ, RZ, R26 ;  /* 0x000000ffff027224 */ /* 0x000fe200078e001a */
[----:B0-----:R4:W-:Y:S01]  /*8400*/  STG.E.64 desc[UR36][R8.64], R4 ;  /* 0x0000000408007986 */ /* 0x0019e2000c101b24 */
[----:B------:R-:W-:Y:S05]  /*8410*/  BRA `(.L_x_15869) ;  /* 0x0000000800d07947 */ /* 0x000fea0003800000 */
.L_x_15870:
        /* <DEDUP_REMOVED lines=14> */
.L_x_15883:
[----:B------:R-:W0:Y:S01]  /*8500*/  I2F.F64.S64 R4, R10 ;  /* 0x0000000a00047312 */ /* 0x000e220000301c00 */
[----:B------:R-:W-:Y:S01]  /*8510*/  CS2R R6, SRZ ;  /* 0x0000000000067805 */ /* 0x000fe2000001ff00 */
[----:B------:R-:W-:-:S04]  /*8520*/  IMAD.MOV.U32 R2, RZ, RZ, R26 ;  /* 0x000000ffff027224 */ /* 0x000fc800078e001a */
[----:B0-----:R0:W-:Y:S01]  /*8530*/  STG.E.128 desc[UR36][R8.64], R4 ;  /* 0x0000000408007986 */ /* 0x0011e2000c101d24 */
[----:B------:R-:W-:Y:S05]  /*8540*/  BRA `(.L_x_15869) ;  /* 0x0000000800847947 */ /* 0x000fea0003800000 */
.L_x_15882:
        /* <DEDUP_REMOVED lines=21> */
.L_x_15887:
[----:B------:R-:W-:Y:S05]  /*86a0*/  BSYNC B0 ;  /* 0x0000000000007941 */ /* 0x000fea0003800000 */
.L_x_15886:
[----:B------:R-:W-:Y:S01]  /*86b0*/  LOP3.LUT R3, R0, R3, RZ, 0xfc, !PT ;  /* 0x0000000300037212 */ /* 0x000fe200078efcff */
[----:B------:R-:W-:-:S04]  /*86c0*/  IMAD.MOV.U32 R2, RZ, RZ, R26 ;  /* 0x000000ffff027224 */ /* 0x000fc800078e001a */
[----:B------:R0:W-:Y:S01]  /*86d0*/  STG.E.U8 desc[UR36][R8.64], R3 ;  /* 0x0000000308007986 */ /* 0x0001e2000c101124 */
[----:B------:R-:W-:Y:S05]  /*86e0*/  BRA `(.L_x_15869) ;  /* 0x00000008001c7947 */ /* 0x000fea0003800000 */
.L_x_15885:
        /* <DEDUP_REMOVED lines=13> */
.L_x_15889:
[----:B------:R-:W-:Y:S01]  /*87c0*/  IMAD.MOV.U32 R0, RZ, RZ, 0x7f ;  /* 0x0000007fff007424 */ /* 0x000fe200078e00ff */
[----:B------:R-:W-:-:S04]  /*87d0*/  ISETP.GT.U32.AND P0, PT, R2, 0x7f800000, PT ;  /* 0x7f8000000200780c */ /* 0x000fc80003f04070 */
[----:B------:R-:W-:-:S09]  /*87e0*/  SEL R0, R0, 0x7c, P0 ;  /* 0x0000007c00007807 */ /* 0x000fd20000000000 */
.L_x_15890:
[----:B------:R-:W-:Y:S05]  /*87f0*/  BSYNC B0 ;  /* 0x0000000000007941 */ /* 0x000fea0003800000 */
.L_x_15888:
[----:B------:R-:W-:-:S04]  /*8800*/  LOP3.LUT R2, R11, 0x80000000, RZ, 0xc0, !PT ;  /* 0x800000000b027812 */ /* 0x000fc800078ec0ff */
[----:B------:R-:W-:Y:S01]  /*8810*/  SHF.R.U32.HI R3, RZ, 0x18, R2 ;  /* 0x00000018ff037819 */ /* 0x000fe20000011602 */
[----:B------:R-:W-:-:S03]  /*8820*/  IMAD.MOV.U32 R2, RZ, RZ, R26 ;  /* 0x000000ffff027224 */ /* 0x000fc600078e001a */
[----:B------:R-:W-:-:S05]  /*8830*/  LOP3.LUT R3, R0, R3, RZ, 0xfc, !PT ;  /* 0x0000000300037212 */ /* 0x000fca00078efcff */
[----:B------:R0:W-:Y:S01]  /*8840*/  STG.E.U8 desc[UR36][R8.64], R3 ;  /* 0x0000000308007986 */ /* 0x0001e2000c101124 */
[----:B------:R-:W-:Y:S05]  /*8850*/  BRA `(.L_x_15869) ;  /* 0x0000000400c07947 */ /* 0x000fea0003800000 */
.L_x_15884:
[----:B------:R-:W0:Y:S01]  /*8860*/  I2F.S64 R0, R10 ;  /* 0x0000000a00007312 */ /* 0x000e220000301400 */
[----:B------:R-:W-:Y:S01]  /*8870*/  IMAD.MOV.U32 R2, RZ, RZ, R26 ;  /* 0x000000ffff027224 */ /* 0x000fe200078e001a */
[----:B0-----:R-:W-:-:S05]  /*8880*/  F2FP.BF16.F32.PACK_AB R0, RZ, R0 ;  /* 0x00000000ff00723e */ /* 0x001fca00000010ff */
[----:B------:R0:W-:Y:S01]  /*8890*/  STG.E.U16 desc[UR36][R8.64], R0 ;  /* 0x0000000008007986 */ /* 0x0001e2000c101524 */
[----:B------:R-:W-:Y:S05]  /*88a0*/  BRA `(.L_x_15869) ;  /* 0x0000000400ac7947 */ /* 0x000fea0003800000 */
.L_x_15881:
        /* <DEDUP_REMOVED lines=11> */
.L_x_15893:
        /* <DEDUP_REMOVED lines=17> */
.L_x_15896:
[----:B------:R-:W-:-:S04]  /*8a70*/  LOP3.LUT R2, R11, 0x80000000, RZ, 0xc0, !PT ;  /* 0x800000000b027812 */ /* 0x000fc800078ec0ff */
[----:B------:R-:W-:-:S04]  /*8a80*/  SHF.R.U32.HI R3, RZ, 0x18, R2 ;  /* 0x00000018ff037819 */ /* 0x000fc80000011602 */
[----:B------:R-:W-:-:S04]  /*8a90*/  LOP3.LUT R0, R0, R3, RZ, 0xfc, !PT ;  /* 0x0000000300007212 */ /* 0x000fc800078efcff */
[----:B------:R-:W-:-:S07]  /*8aa0*/  PRMT R4, R0, 0x7610, R4 ;  /* 0x0000761000047816 */ /* 0x000fce0000000004 */
.L_x_15895:
[----:B------:R-:W-:Y:S05]  /*8ab0*/  BSYNC B0 ;  /* 0x0000000000007941 */ /* 0x000fea0003800000 */
.L_x_15894:
[----:B------:R0:W-:Y:S01]  /*8ac0*/  STG.E.U8 desc[UR36][R8.64], R4 ;  /* 0x0000000408007986 */ /* 0x0001e2000c101124 */
[----:B------:R-:W-:Y:S01]  /*8ad0*/  IMAD.MOV.U32 R2, RZ, RZ, R26 ;  /* 0x000000ffff027224 */ /* 0x000fe200078e001a */
[----:B------:R-:W-:Y:S06]  /*8ae0*/  BRA `(.L_x_15869) ;  /* 0x00000004001c7947 */ /* 0x000fec0003800000 */
.L_x_15892:
        /* <DEDUP_REMOVED lines=17> */
.L_x_15899:
[----:B------:R-:W-:-:S04]  /*8c00*/  LOP3.LUT R2, R11, 0x80000000, RZ, 0xc0, !PT ;  /* 0x800000000b027812 */ /* 0x000fc800078ec0ff */
[----:B------:R-:W-:-:S04]  /*8c10*/  SHF.R.U32.HI R3, RZ, 0x18, R2 ;  /* 0x00000018ff037819 */ /* 0x000fc80000011602 */
[----:B------:R-:W-:-:S04]  /*8c20*/  LOP3.LUT R0, R0, R3, RZ, 0xfc, !PT ;  /* 0x0000000300007212 */ /* 0x000fc800078efcff */
[----:B------:R-:W-:-:S07]  /*8c30*/  PRMT R4, R0, 0x7610, R4 ;  /* 0x0000761000047816 */ /* 0x000fce0000000004 */
.L_x_15898:
[----:B------:R-:W-:Y:S05]  /*8c40*/  BSYNC B0 ;  /* 0x0000000000007941 */ /* 0x000fea0003800000 */
.L_x_15897:
[----:B------:R0:W-:Y:S01]  /*8c50*/  STG.E.U8 desc[UR36][R8.64], R4 ;  /* 0x0000000408007986 */ /* 0x0001e2000c101124 */
[----:B------:R-:W-:Y:S01]  /*8c60*/  IMAD.MOV.U32 R2, RZ, RZ, R26 ;  /* 0x000000ffff027224 */ /* 0x000fe200078e001a */
[----:B------:R-:W-:Y:S06]  /*8c70*/  BRA `(.L_x_15869) ;  /* 0x0000000000b87947 */ /* 0x000fec0003800000 */
.L_x_15891:
        /* <DEDUP_REMOVED lines=23> */
.L_x_15874:
        /* <DEDUP_REMOVED lines=16> */
.L_x_15902:
[----:B------:R-:W-:Y:S01]  /*8ef0*/  IMAD.MOV.U32 R2, RZ, RZ, R26 ;  /* 0x000000ffff027224 */ /* 0x000fe200078e001a */
[----:B------:R-:W-:Y:S06]  /*8f00*/  BRA `(.L_x_15869) ;  /* 0x0000000000147947 */ /* 0x000fec0003800000 */
.L_x_15901:
[----:B------:R0:W-:Y:S01]  /*8f10*/  STG.E.64 desc[UR36][R8.64], R10 ;  /* 0x0000000a08007986 */ /* 0x0001e2000c101b24 */
[----:B------:R-:W-:Y:S01]  /*8f20*/  IMAD.MOV.U32 R2, RZ, RZ, R26 ;  /* 0x000000ffff027224 */ /* 0x000fe200078e001a */
[----:B------:R-:W-:Y:S06]  /*8f30*/  BRA `(.L_x_15869) ;  /* 0x0000000000087947 */ /* 0x000fec0003800000 */
.L_x_15900:
[----:B------:R0:W-:Y:S01]  /*8f40*/  STG.E desc[UR36][R8.64], R4 ;  /* 0x0000000408007986 */ /* 0x0001e2000c101924 */
[----:B------:R-:W-:-:S07]  /*8f50*/  IMAD.MOV.U32 R2, RZ, RZ, R26 ;  /* 0x000000ffff027224 */ /* 0x000fce00078e001a */
.L_x_15869:
[----:B------:R-:W-:Y:S05]  /*8f60*/  BSYNC B6 ;  /* 0x0000000000067941 */ /* 0x000fea0003800000 */
.L_x_15868:
[----:B------:R-:W-:Y:S01]  /*8f70*/  ISETP.GE.AND P0, PT, R2, R36, PT ;  /* 0x000000240200720c */ /* 0x000fe20003f06270 */
[----:B------:R-:W-:-:S12]  /*8f80*/  BSSY B6, `(.L_x_15903) ;  /* 0x00001d7000067945 */ /* 0x000fd80003800000 */
[----:B------:R-:W-:Y:S05]  /*8f90*/  @P0 BRA `(.L_x_15904) ;  /* 0x0000001c00540947 */ /* 0x000fea0003800000 */
[----:B------:R-:W5:Y:S01]  /*8fa0*/  LDC.U8 R26, c[0x0][0x25c] ;  /* 0x00009700ff1a7b82 */ /* 0x000f620000000000 */
[----:B0-----:R-:W-:Y:S01]  /*8fb0*/  IMAD R0, R37, 0x200, R2 ;  /* 0x0000020025007824 */ /* 0x001fe200078e0202 */
[----:B------:R-:W-:-:S03]  /*8fc0*/  ULDC UR4, c[0x0][0x260] ;  /* 0x0000980000047ab9 */ /* 0x000fc60000000800 */
[----:B---3--:R-:W-:-:S03]  /*8fd0*/  IMAD R3, R0, UR4, RZ ;  /* 0x0000000400037c24 */ /* 0x008fc6000f8e02ff */
[----:B-12-4-:R-:W0:Y:S01]  /*8fe0*/  LDC.64 R8, c[0x0][0x228] ;  /* 0x00008a00ff087b82 */ /* 0x016e220000000a00 */
        /* <DEDUP_REMOVED lines=16> */
.L_x_15908:
[----:B------:R0:W-:Y:S01]  /*90f0*/  STG.E.U8 desc[UR36][R8.64], R34 ;  /* 0x0000002208007986 */ /* 0x0001e2000c101124 */
[----:B------:R-:W-:Y:S05]  /*9100*/  BRA `(.L_x_15910) ;  /* 0x0000000c004c7947 */ /* 0x000fea0003800000 */
.L_x_15907:
        /* <DEDUP_REMOVED lines=8> */
.L_x_15912:
[----:B------:R0:W-:Y:S01]  /*9190*/  STG.E desc[UR36][R8.64], R34 ;  /* 0x0000002208007986 */ /* 0x0001e2000c101924 */
[----:B------:R-:W-:Y:S05]  /*91a0*/  BRA `(.L_x_15910) ;  /* 0x0000000c00247947 */ /* 0x000fea0003800000 */
.L_x_15911:
[----:B------:R0:W-:Y:S01]  /*91b0*/  STG.E.U16 desc[UR36][R8.64], R34 ;  /* 0x0000002208007986 */ /* 0x0001e2000c101524 */
[----:B------:R-:W-:Y:S05]  /*91c0*/  BRA `(.L_x_15910) ;  /* 0x0000000c001c7947 */ /* 0x000fea0003800000 */
.L_x_15906:
        /* <DEDUP_REMOVED lines=9> */
.L_x_15914:
[----:B------:R-:W0:Y:S02]  /*9260*/  I2F.S64 R0, R22 ;  /* 0x0000001600007312 */ /* 0x000e240000301400 */
[----:B0-----:R-:W-:-:S05]  /*9270*/  F2FP.F16.F32.PACK_AB R0, RZ, R0 ;  /* 0x00000000ff00723e */ /* 0x001fca00000000ff */
[----:B------:R0:W-:Y:S01]  /*9280*/  STG.E.U16 desc[UR36][R8.64], R0 ;  /* 0x0000000008007986 */ /* 0x0001e2000c101524 */
[----:B------:R-:W-:Y:S05]  /*9290*/  BRA `(.L_x_15910) ;  /* 0x0000000800e87947 */ /* 0x000fea0003800000 */
.L_x_15913:
        /* <DEDUP_REMOVED lines=10> */
.L_x_15916:
[----:B------:R-:W0:Y:S02]  /*9340*/  I2F.S64 R22, R22 ;  /* 0x0000001600167312 */ /* 0x000e240000301400 */
[----:B0-----:R-:W-:-:S04]  /*9350*/  F2FP.F16.F32.PACK_AB R3, RZ, R22 ;  /* 0x00000016ff03723e */ /* 0x001fc800000000ff */
[----:B------:R-:W-:-:S05]  /*9360*/  PRMT R3, R3, 0x5410, RZ ;  /* 0x0000541003037816 */ /* 0x000fca00000000ff */
[----:B------:R3:W-:Y:S01]  /*9370*/  STG.E desc[UR36][R8.64], R3 ;  /* 0x0000000308007986 */ /* 0x0007e2000c101924 */
[----:B------:R-:W-:Y:S05]  /*9380*/  BRA `(.L_x_15910) ;  /* 0x0000000800ac7947 */ /* 0x000fea0003800000 */
.L_x_15915:
[----:B------:R-:W0:Y:S02]  /*9390*/  I2F.F64.S64 R22, R22 ;  /* 0x0000001600167312 */ /* 0x000e240000301c00 */
[----:B0-----:R4:W-:Y:S01]  /*93a0*/  STG.E.64 desc[UR36][R8.64], R22 ;  /* 0x0000001608007986 */ /* 0x0019e2000c101b24 */
[----:B------:R-:W-:Y:S05]  /*93b0*/  BRA `(.L_x_15910) ;  /* 0x0000000800a07947 */ /* 0x000fea0003800000 */
.L_x_15905:
        /* <DEDUP_REMOVED lines=13> */
.L_x_15919:
[----:B------:R-:W0:Y:S01]  /*9490*/  I2F.F64.S64 R4, R22 ;  /* 0x0000001600047312 */ /* 0x000e220000301c00 */
[----:B------:R-:W-:-:S05]  /*94a0*/  CS2R R6, SRZ ;  /* 0x0000000000067805 */ /* 0x000fca000001ff00 */
[----:B0-----:R0:W-:Y:S01]  /*94b0*/  STG.E.128 desc[UR36][R8.64], R4 ;  /* 0x0000000408007986 */ /* 0x0011e2000c101d24 */
[----:B------:R-:W-:Y:S05]  /*94c0*/  BRA `(.L_x_15910) ;  /* 0x00000008005c7947 */ /* 0x000fea0003800000 */
.L_x_15918:
        /* <DEDUP_REMOVED lines=21> */
.L_x_15923:
[----:B------:R-:W-:Y:S05]  /*9620*/  BSYNC B0 ;  /* 0x0000000000007941 */ /* 0x000fea0003800000 */
.L_x_15922:
[----:B------:R-:W-:-:S05]  /*9630*/  LOP3.LUT R5, R0, R5, RZ, 0xfc, !PT ;  /* 0x0000000500057212 */ /* 0x000fca00078efcff */
[----:B------:R0:W-:Y:S01]  /*9640*/  STG.E.U8 desc[UR36][R8.64], R5 ;  /* 0x0000000508007986 */ /* 0x0001e2000c101124 */
[----:B------:R-:W-:Y:S05]  /*9650*/  BRA `(.L_x_15910) ;  /* 0x0000000400f87947 */ /* 0x000fea0003800000 */
.L_x_15921:
        /* <DEDUP_REMOVED lines=13> */
.L_x_15925:
[----:B------:R-:W-:Y:S01]  /*9730*/  IMAD.MOV.U32 R0, RZ, RZ, 0x7f ;  /* 0x0000007fff007424 */ /* 0x000fe200078e00ff */
[----:B------:R-:W-:-:S04]  /*9740*/  ISETP.GT.U32.AND P0, PT, R3, 0x7f800000, PT ;  /* 0x7f8000000300780c */ /* 0x000fc80003f04070 */
[----:B------:R-:W-:-:S09]  /*9750*/  SEL R0, R0, 0x7c, P0 ;  /* 0x0000007c00007807 */ /* 0x000fd20000000000 */
.L_x_15926:
[----:B------:R-:W-:Y:S05]  /*9760*/  BSYNC B0 ;  /* 0x0000000000007941 */ /* 0x000fea0003800000 */
.L_x_15924:
[----:B------:R-:W-:-:S04]  /*9770*/  LOP3.LUT R3, R23, 0x80000000, RZ, 0xc0, !PT ;  /* 0x8000000017037812 */ /* 0x000fc800078ec0ff */
[----:B------:R-:W-:-:S04]  /*9780*/  SHF.R.U32.HI R3, RZ, 0x18, R3 ;  /* 0x00000018ff037819 */ /* 0x000fc80000011603 */
[----:B------:R-:W-:-:S05]  /*9790*/  LOP3.LUT R3, R0, R3, RZ, 0xfc, !PT ;  /* 0x0000000300037212 */ /* 0x000fca00078efcff */
[----:B------:R0:W-:Y:S01]  /*97a0*/  STG.E.U8 desc[UR36][R8.64], R3 ;  /* 0x0000000308007986 */ /* 0x0001e2000c101124 */
[----:B------:R-:W-:Y:S05]  /*97b0*/  BRA `(.L_x_15910) ;  /* 0x0000000400a07947 */ /* 0x000fea0003800000 */
.L_x_15920:
[----:B------:R-:W0:Y:S02]  /*97c0*/  I2F.S64 R0, R22 ;  /* 0x0000001600007312 */ /* 0x000e240000301400 */
[----:B0-----:R-:W-:-:S05]  /*97d0*/  F2FP.BF16.F32.PACK_AB R0, RZ, R0 ;  /* 0x00000000ff00723e */ /* 0x001fca00000010ff */
[----:B------:R0:W-:Y:S01]  /*97e0*/  STG.E.U16 desc[UR36][R8.64], R0 ;  /* 0x0000000008007986 */ /* 0x0001e2000c101524 */
[----:B------:R-:W-:Y:S05]  /*97f0*/  BRA `(.L_x_15910) ;  /* 0x0000000400907947 */ /* 0x000fea0003800000 */
.L_x_15917:
        /* <DEDUP_REMOVED lines=10> */
.L_x_15929:
        /* <DEDUP_REMOVED lines=17> */
.L_x_15932:
[----:B------:R-:W-:-:S04]  /*99b0*/  LOP3.LUT R3, R23, 0x80000000, RZ, 0xc0, !PT ;  /* 0x8000000017037812 */ /* 0x000fc800078ec0ff */
[----:B------:R-:W-:-:S04]  /*99c0*/  SHF.R.U32.HI R3, RZ, 0x18, R3 ;  /* 0x00000018ff037819 */ /* 0x000fc80000011603 */
[----:B------:R-:W-:-:S04]  /*99d0*/  LOP3.LUT R0, R0, R3, RZ, 0xfc, !PT ;  /* 0x0000000300007212 */ /* 0x000fc800078efcff */
[----:B------:R-:W-:-:S07]  /*99e0*/  PRMT R4, R0, 0x7610, R4 ;  /* 0x0000761000047816 */ /* 0x000fce0000000004 */
.L_x_15931:
[----:B------:R-:W-:Y:S05]  /*99f0*/  BSYNC B0 ;  /* 0x0000000000007941 */ /* 0x000fea0003800000 */
.L_x_15930:
[----:B------:R0:W-:Y:S01]  /*9a00*/  STG.E.U8 desc[UR36][R8.64], R4 ;  /* 0x0000000408007986 */ /* 0x0001e2000c101124 */
[----:B------:R-:W-:Y:S05]  /*9a10*/  BRA `(.L_x_15910) ;  /* 0x0000000400087947 */ /* 0x000fea0003800000 */
.L_x_15928:
        /* <DEDUP_REMOVED lines=17> */
.L_x_15935:
[----:B------:R-:W-:-:S04]  /*9b30*/  LOP3.LUT R3, R23, 0x80000000, RZ, 0xc0, !PT ;  /* 0x8000000017037812 */ /* 0x000fc800078ec0ff */
[----:B------:R-:W-:-:S04]  /*9b40*/  SHF.R.U32.HI R3, RZ, 0x18, R3 ;  /* 0x00000018ff037819 */ /* 0x000fc80000011603 */
[----:B------:R-:W-:-:S04]  /*9b50*/  LOP3.LUT R0, R0, R3, RZ, 0xfc, !PT ;  /* 0x0000000300007212 */ /* 0x000fc800078efcff */
[----:B------:R-:W-:-:S07]  /*9b60*/  PRMT R4, R0, 0x7610, R4 ;  /* 0x0000761000047816 */ /* 0x000fce0000000004 */
.L_x_15934:
[----:B------:R-:W-:Y:S05]  /*9b70*/  BSYNC B0 ;  /* 0x0000000000007941 */ /* 0x000fea0003800000 */
.L_x_15933:
[----:B------:R0:W-:Y:S01]  /*9b80*/  STG.E.U8 desc[UR36][R8.64], R4 ;  /* 0x0000000408007986 */ /* 0x0001e2000c101124 */
[----:B------:R-:W-:Y:S05]  /*9b90*/  BRA `(.L_x_15910) ;  /* 0x0000000000a87947 */ /* 0x000fea0003800000 */
.L_x_15927:
        /* <DEDUP_REMOVED lines=22> */
.L_x_15909:
        /* <DEDUP_REMOVED lines=16> */
.L_x_15938:
[----:B------:R-:W-:Y:S05]  /*9e00*/  BRA `(.L_x_15910) ;  /* 0x00000000000c7947 */ /* 0x000fea0003800000 */
.L_x_15937:
[----:B------:R0:W-:Y:S01]  /*9e10*/  STG.E.64 desc[UR36][R8.64], R22 ;  /* 0x0000001608007986 */ /* 0x0001e2000c101b24 */
[----:B------:R-:W-:Y:S05]  /*9e20*/  BRA `(.L_x_15910) ;  /* 0x0000000000047947 */ /* 0x000fea0003800000 */
.L_x_15936:
[----:B------:R0:W-:Y:S02]  /*9e30*/  STG.E desc[UR36][R8.64], R34 ;  /* 0x0000002208007986 */ /* 0x0001e4000c101924 */
.L_x_15910:
[----:B------:R-:W-:-:S05]  /*9e40*/  VIADD R2, R2, 0x80 ;  /* 0x0000008002027836 */ /* 0x000fca0000000000 */
[----:B------:R-:W-:-:S13]  /*9e50*/  ISETP.GE.AND P0, PT, R2, R36, PT ;  /* 0x000000240200720c */ /* 0x000fda0003f06270 */
[----:B------:R-:W-:Y:S05]  /*9e60*/  @P0 BRA `(.L_x_15904) ;  /* 0x0000000c00a00947 */ /* 0x000fea0003800000 */
[----:B0-2---:R-:W0:Y:S01]  /*9e70*/  LDC.64 R4, c[0x0][0x228] ;  /* 0x00008a00ff047b82 */ /* 0x005e220000000a00 */
[----:B------:R-:W-:Y:S01]  /*9e80*/  IMAD R0, R37, 0x200, R2 ;  /* 0x0000020025007824 */ /* 0x000fe200078e0202 */
[----:B------:R-:W-:Y:S01]  /*9e90*/  PRMT R6, R26, 0x9910, RZ ;  /* 0x000099101a067816 */ /* 0x000fe200000000ff */
[----:B------:R-:W-:Y:S02]  /*9ea0*/  ULDC UR4, c[0x0][0x260] ;  /* 0x0000980000047ab9 */ /* 0x000fe40000000800 */
[----:B---3--:R-:W-:Y:S02]  /*9eb0*/  IMAD R3, R0, UR4, RZ ;  /* 0x0000000400037c24 */ /* 0x008fe4000f8e02ff */
        /* <DEDUP_REMOVED lines=15> */
.L_x_15942:
[----:B------:R0:W-:Y:S01]  /*9fb0*/  STG.E.U8 desc[UR36][R4.64], R28 ;  /* 0x0000001c04007986 */ /* 0x0001e2000c101124 */
[----:B------:R-:W-:Y:S05]  /*9fc0*/  BRA `(.L_x_15944) ;  /* 0x0000000c00447947 */ /* 0x000fea0003800000 */
.L_x_15941:
        /* <DEDUP_REMOVED lines=8> */
.L_x_15946:
[----:B------:R0:W-:Y:S01]  /*a050*/  STG.E desc[UR36][R4.64], R28 ;  /* 0x0000001c04007986 */ /* 0x0001e2000c101924 */
[----:B------:R-:W-:Y:S05]  /*a060*/  BRA `(.L_x_15944) ;  /* 0x0000000c001c7947 */ /* 0x000fea0003800000 */
.L_x_15945:
[----:B------:R0:W-:Y:S01]  /*a070*/  STG.E.U16 desc[UR36][R4.64], R28 ;  /* 0x0000001c04007986 */ /* 0x0001e2000c101524 */
[----:B------:R-:W-:Y:S05]  /*a080*/  BRA `(.L_x_15944) ;  /* 0x0000000c00147947 */ /* 0x000fea0003800000 */
.L_x_15940:
        /* <DEDUP_REMOVED lines=9> */
.L_x_15948:
[----:B------:R-:W0:Y:S02]  /*a120*/  I2F.S64 R0, R18 ;  /* 0x0000001200007312 */ /* 0x000e240000301400 */
[----:B0-----:R-:W-:-:S05]  /*a130*/  F2FP.F16.F32.PACK_AB R0, RZ, R0 ;  /* 0x00000000ff00723e */ /* 0x001fca00000000ff */
[----:B------:R0:W-:Y:S01]  /*a140*/  STG.E.U16 desc[UR36][R4.64], R0 ;  /* 0x0000000004007986 */ /* 0x0001e2000c101524 */
[----:B------:R-:W-:Y:S05]  /*a150*/  BRA `(.L_x_15944) ;  /* 0x0000000800e07947 */ /* 0x000fea0003800000 */
.L_x_15947:
        /* <DEDUP_REMOVED lines=10> */
.L_x_15950:
[----:B------:R-:W0:Y:S02]  /*a200*/  I2F.S64 R18, R18 ;  /* 0x0000001200127312 */ /* 0x000e240000301400 */
[----:B0-----:R-:W-:-:S04]  /*a210*/  F2FP.F16.F32.PACK_AB R3, RZ, R18 ;  /* 0x00000012ff03723e */ /* 0x001fc800000000ff */
[----:B------:R-:W-:-:S05]  /*a220*/  PRMT R3, R3, 0x5410, RZ ;  /* 0x0000541003037816 */ /* 0x000fca00000000ff */
[----:B------:R3:W-:Y:S01]  /*a230*/  STG.E desc[UR36][R4.64], R3 ;  /* 0x0000000304007986 */ /* 0x0007e2000c101924 */
[----:B------:R-:W-:Y:S05]  /*a240*/  BRA `(.L_x_15944) ;  /* 0x0000000800a47947 */ /* 0x000fea0003800000 */
.L_x_15949:
[----:B------:R-:W0:Y:S02]  /*a250*/  I2F.F64.S64 R18, R18 ;  /* 0x0000001200127312 */ /* 0x000e240000301c00 */
[----:B0-----:R0:W-:Y:S01]  /*a260*/  STG.E.64 desc[UR36][R4.64], R18 ;  /* 0x0000001204007986 */ /* 0x0011e2000c101b24 */
[----:B------:R-:W-:Y:S05]  /*a270*/  BRA `(.L_x_15944) ;  /* 0x0000000800987947 */ /* 0x000fea0003800000 */
.L_x_15939:
        /* <DEDUP_REMOVED lines=13> */
.L_x_15953:
[----:B-1--4-:R-:W0:Y:S01]  /*a350*/  I2F.F64.S64 R8, R18 ;  /* 0x0000001200087312 */ /* 0x012e220000301c00 */
[----:B------:R-:W-:-:S05]  /*a360*/  CS2R R10, SRZ ;  /* 0x00000000000a7805 */ /* 0x000fca000001ff00 */
[----:B0-----:R0:W-:Y:S01]  /*a370*/  STG.E.128 desc[UR36][R4.64], R8 ;  /* 0x0000000804007986 */ /* 0x0011e2000c101d24 */
[----:B------:R-:W-:Y:S05]  /*a380*/  BRA `(.L_x_15944) ;  /* 0x0000000800547947 */ /* 0x000fea0003800000 */
.L_x_15952:
        /* <DEDUP_REMOVED lines=21> */
.L_x_15957:
[----:B------:R-:W-:Y:S05]  /*a4e0*/  BSYNC B0 ;  /* 0x0000000000007941 */ /* 0x000fea0003800000 */
.L_x_15956:
[----:B------:R-:W-:-:S05]  /*a4f0*/  LOP3.LUT R7, R0, R7, RZ, 0xfc, !PT ;  /* 0x0000000700077212 */ /* 0x000fca00078efcff */
[----:B------:R0:W-:Y:S01]  /*a500*/  STG.E.U8 desc[UR36][R4.64], R7 ;  /* 0x0000000704007986 */ /* 0x0001e2000c101124 */
[----:B------:R-:W-:Y:S05]  /*a510*/  BRA `(.L_x_15944) ;  /* 0x0000000400f07947 */ /* 0x000fea0003800000 */
.L_x_15955:
        /* <DEDUP_REMOVED lines=13> */
.L_x_15959:
[----:B------:R-:W-:Y:S01]  /*a5f0*/  IMAD.MOV.U32 R0, RZ, RZ, 0x7f ;  /* 0x0000007fff007424 */ /* 0x000fe200078e00ff */
[----:B------:R-:W-:-:S04]  /*a600*/  ISETP.GT.U32.AND P0, PT, R3, 0x7f800000, PT ;  /* 0x7f8000000300780c */ /* 0x000fc80003f04070 */
[----:B------:R-:W-:-:S09]  /*a610*/  SEL R0, R0, 0x7c, P0 ;  /* 0x0000007c00007807 */ /* 0x000fd20000000000 */
.L_x_15960:
[----:B------:R-:W-:Y:S05]  /*a620*/  BSYNC B0 ;  /* 0x0000000000007941 */ /* 0x000fea0003800000 */
.L_x_15958:
[----:B------:R-:W-:-:S04]  /*a630*/  LOP3.LUT R3, R19, 0x80000000, RZ, 0xc0, !PT ;  /* 0x8000000013037812 */ /* 0x000fc800078ec0ff */
[----:B------:R-:W-:-:S04]  /*a640*/  SHF.R.U32.HI R3, RZ, 0x18, R3 ;  /* 0x00000018ff037819 */ /* 0x000fc80000011603 */
[----:B------:R-:W-:-:S05]  /*a650*/  LOP3.LUT R3, R0, R3, RZ, 0xfc, !PT ;  /* 0x0000000300037212 */ /* 0x000fca00078efcff */
[----:B------:R0:W-:Y:S01]  /*a660*/  STG.E.U8 desc[UR36][R4.64], R3 ;  /* 0x0000000304007986 */ /* 0x0001e2000c101124 */
[----:B------:R-:W-:Y:S05]  /*a670*/  BRA `(.L_x_15944) ;  /* 0x0000000400987947 */ /* 0x000fea0003800000 */
.L_x_15954:
[----:B------:R-:W0:Y:S02]  /*a680*/  I2F.S64 R0, R18 ;  /* 0x0000001200007312 */ /* 0x000e240000301400 */
[----:B0-----:R-:W-:-:S05]  /*a690*/  F2FP.BF16.F32.PACK_AB R0, RZ, R0 ;  /* 0x00000000ff00723e */ /* 0x001fca00000010ff */
[----:B------:R0:W-:Y:S01]  /*a6a0*/  STG.E.U16 desc[UR36][R4.64], R0 ;  /* 0x0000000004007986 */ /* 0x0001e2000c101524 */
[----:B------:R-:W-:Y:S05]  /*a6b0*/  BRA `(.L_x_15944) ;  /* 0x0000000400887947 */ /* 0x000fea0003800000 */
.L_x_15951:
        /* <DEDUP_REMOVED lines=10> */
.L_x_15963:
        /* <DEDUP_REMOVED lines=17> */
.L_x_15966:
[----:B------:R-:W-:-:S04]  /*a870*/  LOP3.LUT R0, R19, 0x80000000, RZ, 0xc0, !PT ;  /* 0x8000000013007812 */ /* 0x000fc800078ec0ff */
[----:B------:R-:W-:-:S04]  /*a880*/  SHF.R.U32.HI R0, RZ, 0x18, R0 ;  /* 0x00000018ff007819 */ /* 0x000fc80000011600 */
[----:B------:R-:W-:-:S07]  /*a890*/  LOP3.LUT R0, R3, R0, RZ, 0xfc, !PT ;  /* 0x0000000003007212 */ /* 0x000fce00078efcff */
.L_x_15965:
[----:B------:R-:W-:Y:S05]  /*a8a0*/  BSYNC B0 ;  /* 0x0000000000007941 */ /* 0x000fea0003800000 */
.L_x_15964:
[----:B------:R0:W-:Y:S01]  /*a8b0*/  STG.E.U8 desc[UR36][R4.64], R0 ;  /* 0x0000000004007986 */ /* 0x0001e2000c101124 */
[----:B------:R-:W-:Y:S05]  /*a8c0*/  BRA `(.L_x_15944) ;  /* 0x0000000400047947 */ /* 0x000fea0003800000 */
.L_x_15962:
        /* <DEDUP_REMOVED lines=17> */
.L_x_15969:
[----:B------:R-:W-:-:S04]  /*a9e0*/  LOP3.LUT R0, R19, 0x80000000, RZ, 0xc0, !PT ;  /* 0x8000000013007812 */ /* 0x000fc800078ec0ff */
[----:B------:R-:W-:-:S04]  /*a9f0*/  SHF.R.U32.HI R0, RZ, 0x18, R0 ;  /* 0x00000018ff007819 */ /* 0x000fc80000011600 */
[----:B------:R-:W-:-:S07]  /*aa00*/  LOP3.LUT R0, R3, R0, RZ, 0xfc, !PT ;  /* 0x0000000003007212 */ /* 0x000fce00078efcff */
.L_x_15968:
[----:B------:R-:W-:Y:S05]  /*aa10*/  BSYNC B0 ;  /* 0x0000000000007941 */ /* 0x000fea0003800000 */
.L_x_15967:
[----:B------:R0:W-:Y:S01]  /*aa20*/  STG.E.U8 desc[UR36][R4.64], R0 ;  /* 0x0000000004007986 */ /* 0x0001e2000c101124 */
[----:B------:R-:W-:Y:S05]  /*aa30*/  BRA `(.L_x_15944) ;  /* 0x0000000000a87947 */ /* 0x000fea0003800000 */
.L_x_15961:
        /* <DEDUP_REMOVED lines=22> */
.L_x_15943:
        /* <DEDUP_REMOVED lines=11> */
[----:B-1--4-:R-:W-:Y:S02]  /*ac50*/  IMAD.MOV.U32 R8, RZ, RZ, 0x65 ;  /* 0x00000065ff087424 */ /* 0x012fe400078e00ff */
[----:B------:R-:W-:Y:S02]  /*ac60*/  IMAD.MOV.U32 R12, RZ, RZ, 0x1 ;  /* 0x00000001ff0c7424 */ /* 0x000fe400078e00ff */
[----:B------:R-:W-:-:S07]  /*ac70*/  IMAD.MOV.U32 R13, RZ, RZ, RZ ;  /* 0x000000ffff0d7224 */ /* 0x000fce00078e00ff */
[----:B------:R-:W-:-:S07]  /*ac80*/  LEPC R20, `(.L_x_15972) ;  /* 0x000000001014794e */ /* 0x000fce0000000000 */
[----:B0-----:R-:W-:Y:S05]  /*ac90*/  CALL.ABS.NOINC R14 ;  /* 0x000000000e007343 */ /* 0x001fea0003c00000 */
.L_x_15972:
[----:B------:R-:W-:Y:S05]  /*aca0*/  BRA `(.L_x_15944) ;  /* 0x00000000000c7947 */ /* 0x000fea0003800000 */
.L_x_15971:
[----:B------:R0:W-:Y:S01]  /*acb0*/  STG.E.64 desc[UR36][R4.64], R18 ;  /* 0x0000001204007986 */ /* 0x0001e2000c101b24 */
[----:B------:R-:W-:Y:S05]  /*acc0*/  BRA `(.L_x_15944) ;  /* 0x0000000000047947 */ /* 0x000fea0003800000 */
.L_x_15970:
[----:B------:R0:W-:Y:S02]  /*acd0*/  STG.E desc[UR36][R4.64], R28 ;  /* 0x0000001c04007986 */ /* 0x0001e4000c101924 */
.L_x_15944:
[----:B------:R-:W-:-:S07]  /*ace0*/  VIADD R2, R2, 0x80 ;  /* 0x0000008002027836 */ /* 0x000fce0000000000 */
.L_x_15904:
[----:B------:R-:W-:Y:S05]  /*acf0*/  BSYNC B6 ;  /* 0x0000000000067941 */ /* 0x000fea0003800000 */
.L_x_15903:
[----:B------:R-:W-:-:S13]  /*ad00*/  ISETP.GE.AND P0, PT, R2, R36, PT ;  /* 0x000000240200720c */ /* 0x000fda0003f06270 */
[----:B------:R-:W-:Y:S05]  /*ad10*/  @P0 EXIT ;  /* 0x000000000000094d */ /* 0x000fea0003800000 */
[----:B0-2---:R-:W0:Y:S01]  /*ad20*/  LDC.U8 R6, c[0x0][0x25c] ;  /* 0x00009700ff067b82 */ /* 0x005e220000000000 */
[----:B------:R-:W-:Y:S01]  /*ad30*/  IMAD R2, R37, 0x200, R2 ;  /* 0x0000020025027824 */ /* 0x000fe200078e0202 */
[----:B------:R-:W-:-:S03]  /*ad40*/  ULDC UR4, c[0x0][0x260] ;  /* 0x0000980000047ab9 */ /* 0x000fc60000000800 */
[----:B---3--:R-:W-:-:S03]  /*ad50*/  IMAD R3, R2, UR4, RZ ;  /* 0x0000000402037c24 */ /* 0x008fc6000f8e02ff */
[----:B----4-:R-:W2:Y:S01]  /*ad60*/  LDC.64 R4, c[0x0][0x228] ;  /* 0x00008a00ff047b82 */ /* 0x010ea20000000a00 */
        /* <DEDUP_REMOVED lines=15> */
.L_x_15976:
[----:B------:R-:W-:Y:S01]  /*ae60*/  STG.E.U8 desc[UR36][R2.64], R24 ;  /* 0x0000001802007986 */ /* 0x000fe2000c101124 */
[----:B------:R-:W-:Y:S05]  /*ae70*/  EXIT ;  /* 0x000000000000794d */ /* 0x000fea0003800000 */
.L_x_15975:
        /* <DEDUP_REMOVED lines=8> */
.L_x_15979:
[----:B------:R-:W-:Y:S01]  /*af00*/  STG.E desc[UR36][R2.64], R24 ;  /* 0x0000001802007986 */ /* 0x000fe2000c101924 */
[----:B------:R-:W-:Y:S05]  /*af10*/  EXIT ;  /* 0x000000000000794d */ /* 0x000fea0003800000 */
.L_x_15978:
[----:B------:R-:W-:Y:S01]  /*af20*/  STG.E.U16 desc[UR36][R2.64], R24 ;  /* 0x0000001802007986 */ /* 0x000fe2000c101524 */
[----:B------:R-:W-:Y:S05]  /*af30*/  EXIT ;  /* 0x000000000000794d */ /* 0x000fea0003800000 */
.L_x_15974:
        /* <DEDUP_REMOVED lines=9> */
.L_x_15981:
[----:B------:R-:W0:Y:S02]  /*afd0*/  I2F.S64 R0, R16 ;  /* 0x0000001000007312 */ /* 0x000e240000301400 */
[----:B0-----:R-:W-:-:S05]  /*afe0*/  F2FP.F16.F32.PACK_AB R0, RZ, R0 ;  /* 0x00000000ff00723e */ /* 0x001fca00000000ff */
[----:B------:R-:W-:Y:S01]  /*aff0*/  STG.E.U16 desc[UR36][R2.64], R0 ;  /* 0x0000000002007986 */ /* 0x000fe2000c101524 */
[----:B------:R-:W-:Y:S05]  /*b000*/  EXIT ;  /* 0x000000000000794d */ /* 0x000fea0003800000 */
.L_x_15980:
        /* <DEDUP_REMOVED lines=10> */
.L_x_15983:
[----:B------:R-:W0:Y:S02]  /*b0b0*/  I2F.S64 R16, R16 ;  /* 0x0000001000107312 */ /* 0x000e240000301400 */
[----:B0-----:R-:W-:-:S04]  /*b0c0*/  F2FP.F16.F32.PACK_AB R5, RZ, R16 ;  /* 0x00000010ff05723e */ /* 0x001fc800000000ff */
[----:B------:R-:W-:-:S05]  /*b0d0*/  PRMT R5, R5, 0x5410, RZ ;  /* 0x0000541005057816 */ /* 0x000fca00000000ff */
[----:B------:R-:W-:Y:S01]  /*b0e0*/  STG.E desc[UR36][R2.64], R5 ;  /* 0x0000000502007986 */ /* 0x000fe2000c101924 */
[----:B------:R-:W-:Y:S05]  /*b0f0*/  EXIT ;  /* 0x000000000000794d */ /* 0x000fea0003800000 */
.L_x_15982:
[----:B------:R-:W0:Y:S02]  /*b100*/  I2F.F64.S64 R16, R16 ;  /* 0x0000001000107312 */ /* 0x000e240000301c00 */
[----:B0-----:R-:W-:Y:S01]  /*b110*/  STG.E.64 desc[UR36][R2.64], R16 ;  /* 0x0000001002007986 */ /* 0x001fe2000c101b24 */
[----:B------:R-:W-:Y:S05]  /*b120*/  EXIT ;  /* 0x000000000000794d */ /* 0x000fea0003800000 */
.L_x_15973:
        /* <DEDUP_REMOVED lines=13> */
.L_x_15986:
[----:B------:R-:W0:Y:S01]  /*b200*/  I2F.F64.S64 R16, R16 ;  /* 0x0000001000107312 */ /* 0x000e220000301c00 */
[----:B------:R-:W-:-:S05]  /*b210*/  CS2R R18, SRZ ;  /* 0x0000000000127805 */ /* 0x000fca000001ff00 */
[----:B0-----:R-:W-:Y:S01]  /*b220*/  STG.E.128 desc[UR36][R2.64], R16 ;  /* 0x0000001002007986 */ /* 0x001fe2000c101d24 */
[----:B------:R-:W-:Y:S05]  /*b230*/  EXIT ;  /* 0x000000000000794d */ /* 0x000fea0003800000 */
.L_x_15985:
        /* <DEDUP_REMOVED lines=21> */
.L_x_15990:
[----:B------:R-:W-:Y:S05]  /*b390*/  BSYNC B0 ;  /* 0x0000000000007941 */ /* 0x000fea0003800000 */
.L_x_15989:
[----:B------:R-:W-:-:S05]  /*b3a0*/  LOP3.LUT R5, R0, R5, RZ, 0xfc, !PT ;  /* 0x0000000500057212 */ /* 0x000fca00078efcff */
[----:B------:R-:W-:Y:S01]  /*b3b0*/  STG.E.U8 desc[UR36][R2.64], R5 ;  /* 0x0000000502007986 */ /* 0x000fe2000c101124 */
[----:B------:R-:W-:Y:S05]  /*b3c0*/  EXIT ;  /* 0x000000000000794d */ /* 0x000fea0003800000 */
.L_x_15988:
        /* <DEDUP_REMOVED lines=13> */
.L_x_15992:
[----:B------:R-:W-:Y:S01]  /*b4a0*/  IMAD.MOV.U32 R0, RZ, RZ, 0x7f ;  /* 0x0000007fff007424 */ /* 0x000fe200078e00ff */
[----:B------:R-:W-:-:S04]  /*b4b0*/  ISETP.GT.U32.AND P0, PT, R4, 0x7f800000, PT ;  /* 0x7f8000000400780c */ /* 0x000fc80003f04070 */
[----:B------:R-:W-:-:S09]  /*b4c0*/  SEL R0, R0, 0x7c, P0 ;  /* 0x0000007c00007807 */ /* 0x000fd20000000000 */
.L_x_15993:
[----:B------:R-:W-:Y:S05]  /*b4d0*/  BSYNC B0 ;  /* 0x0000000000007941 */ /* 0x000fea0003800000 */
.L_x_15991:
[----:B------:R-:W-:-:S04]  /*b4e0*/  LOP3.LUT R4, R17, 0x80000000, RZ, 0xc0, !PT ;  /* 0x8000000011047812 */ /* 0x000fc800078ec0ff */
[----:B------:R-:W-:-:S04]  /*b4f0*/  SHF.R.U32.HI R5, RZ, 0x18, R4 ;  /* 0x00000018ff057819 */ /* 0x000fc80000011604 */
[----:B------:R-:W-:-:S05]  /*b500*/  LOP3.LUT R5, R0, R5, RZ, 0xfc, !PT ;  /* 0x0000000500057212 */ /* 0x000fca00078efcff */
[----:B------:R-:W-:Y:S01]  /*b510*/  STG.E.U8 desc[UR36][R2.64], R5 ;  /* 0x0000000502007986 */ /* 0x000fe2000c101124 */
[----:B------:R-:W-:Y:S05]  /*b520*/  EXIT ;  /* 0x000000000000794d */ /* 0x000fea0003800000 */
.L_x_15987:
[----:B------:R-:W0:Y:S02]  /*b530*/  I2F.S64 R0, R16 ;  /* 0x0000001000007312 */ /* 0x000e240000301400 */
[----:B0-----:R-:W-:-:S05]  /*b540*/  F2FP.BF16.F32.PACK_AB R0, RZ, R0 ;  /* 0x00000000ff00723e */ /* 0x001fca00000010ff */
[----:B------:R-:W-:Y:S01]  /*b550*/  STG.E.U16 desc[UR36][R2.64], R0 ;  /* 0x0000000002007986 */ /* 0x000fe2000c101524 */
[----:B------:R-:W-:Y:S05]  /*b560*/  EXIT ;  /* 0x000000000000794d */ /* 0x000fea0003800000 */
.L_x_15984:
        /* <DEDUP_REMOVED lines=10> */
.L_x_15996:
        /* <DEDUP_REMOVED lines=17> */
.L_x_15999:
[----:B------:R-:W-:-:S04]  /*b720*/  LOP3.LUT R0, R17, 0x80000000, RZ, 0xc0, !PT ;  /* 0x8000000011007812 */ /* 0x000fc800078ec0ff */
[----:B------:R-:W-:-:S04]  /*b730*/  SHF.R.U32.HI R5, RZ, 0x18, R0 ;  /* 0x00000018ff057819 */ /* 0x000fc80000011600 */
[----:B------:R-:W-:-:S04]  /*b740*/  LOP3.LUT R4, R4, R5, RZ, 0xfc, !PT ;  /* 0x0000000504047212 */ /* 0x000fc800078efcff */
[----:B------:R-:W-:-:S07]  /*b750*/  PRMT R0, R4, 0x7610, R0 ;  /* 0x0000761004007816 */ /* 0x000fce0000000000 */
.L_x_15998:
[----:B------:R-:W-:Y:S05]  /*b760*/  BSYNC B0 ;  /* 0x0000000000007941 */ /* 0x000fea0003800000 */
.L_x_15997:
[----:B------:R-:W-:Y:S01]  /*b770*/  STG.E.U8 desc[UR36][R2.64], R0 ;  /* 0x0000000002007986 */ /* 0x000fe2000c101124 */
[----:B------:R-:W-:Y:S05]  /*b780*/  EXIT ;  /* 0x000000000000794d */ /* 0x000fea0003800000 */
.L_x_15995:
        /* <DEDUP_REMOVED lines=17> */
.L_x_16002:
[----:B------:R-:W-:-:S04]  /*b8a0*/  LOP3.LUT R0, R17, 0x80000000, RZ, 0xc0, !PT ;  /* 0x8000000011007812 */ /* 0x000fc800078ec0ff */
[----:B------:R-:W-:-:S04]  /*b8b0*/  SHF.R.U32.HI R5, RZ, 0x18, R0 ;  /* 0x00000018ff057819 */ /* 0x000fc80000011600 */
[----:B------:R-:W-:-:S04]  /*b8c0*/  LOP3.LUT R4, R4, R5, RZ, 0xfc, !PT ;  /* 0x0000000504047212 */ /* 0x000fc800078efcff */
[----:B------:R-:W-:-:S07]  /*b8d0*/  PRMT R0, R4, 0x7610, R0 ;  /* 0x0000761004007816 */ /* 0x000fce0000000000 */
.L_x_16001:
[----:B------:R-:W-:Y:S05]  /*b8e0*/  BSYNC B0 ;  /* 0x0000000000007941 */ /* 0x000fea0003800000 */
.L_x_16000:
[----:B------:R-:W-:Y:S01]  /*b8f0*/  STG.E.U8 desc[UR36][R2.64], R0 ;  /* 0x0000000002007986 */ /* 0x000fe2000c101124 */
[----:B------:R-:W-:Y:S05]  /*b900*/  EXIT ;  /* 0x000000000000794d */ /* 0x000fea0003800000 */
.L_x_15994:
        /* <DEDUP_REMOVED lines=22> */
.L_x_15977:
        /* <DEDUP_REMOVED lines=10> */
[----:B-1----:R-:W-:Y:S02]  /*bb10*/  IMAD.U32 R11, RZ, RZ, UR7 ;  /* 0x00000007ff0b7e24 */ /* 0x002fe4000f8e00ff */
[----:B------:R-:W-:Y:S02]  /*bb20*/  IMAD.MOV.U32 R8, RZ, RZ, 0x65 ;  /* 0x00000065ff087424 */ /* 0x000fe400078e00ff */
[----:B------:R-:W-:Y:S02]  /*bb30*/  IMAD.MOV.U32 R12, RZ, RZ, 0x1 ;  /* 0x00000001ff0c7424 */ /* 0x000fe400078e00ff */
[----:B0-----:R-:W-:-:S07]  /*bb40*/  IMAD.MOV.U32 R13, RZ, RZ, RZ ;  /* 0x000000ffff0d7224 */ /* 0x001fce00078e00ff */
[----:B------:R-:W-:-:S07]  /*bb50*/  LEPC R20, `(.L_x_16005) ;  /* 0x000000001014794e */ /* 0x000fce0000000000 */
[----:B--2---:R-:W-:Y:S05]  /*bb60*/  CALL.ABS.NOINC R2 ;  /* 0x0000000002007343 */ /* 0x004fea0003c00000 */
.L_x_16005:
[----:B------:R-:W-:Y:S05]  /*bb70*/  EXIT ;  /* 0x000000000000794d */ /* 0x000fea0003800000 */
.L_x_16004:
[----:B------:R-:W-:Y:S01]  /*bb80*/  STG.E.64 desc[UR36][R2.64], R16 ;  /* 0x0000001002007986 */ /* 0x000fe2000c101b24 */
[----:B------:R-:W-:Y:S05]  /*bb90*/  EXIT ;  /* 0x000000000000794d */ /* 0x000fea0003800000 */
.L_x_16003:
[----:B------:R-:W-:Y:S01]  /*bba0*/  STG.E desc[UR36][R2.64], R24 ;  /* 0x0000001802007986 */ /* 0x000fe2000c101924 */
[----:B------:R-:W-:Y:S05]  /*bbb0*/  EXIT ;  /* 0x000000000000794d */ /* 0x000fea0003800000 */
.L_x_16006:
        /* <DEDUP_REMOVED lines=12> */
.L_x_24190:


//--------------------- .text._ZN2at6native18elementwise_kernelILi128ELi2EZNS0_22gpu_kernel_impl_nocastIZZZNS0_54_GLOBAL__N__d8c5977b_16_LinearAlgebra_cu_140f0503_289316addr_kernel_cudaERNS_14TensorIteratorERKN3c106ScalarES9_ENKUlvE_clEvENKUlvE2_clEvEUllllE_EEvRNS_18TensorIteratorBaseERKT_EUliE_EEviT1_ --------------------------
	.section	.text._ZN2at6native18elementwise_kernelILi128ELi2EZNS0_22gpu_kernel_impl_nocastIZZZNS0_54_GLOBAL__N__d8c5977b_16_LinearAlgebra_cu_140f0503_289316addr_kernel_cudaERNS_14TensorIteratorERKN3c106ScalarES9_ENKUlvE_clEvENKUlvE2_clEvEUllllE_EEvRNS_18TensorIteratorBaseERKT_EUliE_EEviT1_,"ax",@progbits
	.align	128
        .global         _ZN2at6native18elementwise_kernelILi128ELi2EZNS0_22gpu_kernel_impl_nocastIZZZNS0_54_GLOBAL__N__d8c5977b_16_LinearAlgebra_cu_140f0503_289316addr_kernel_cudaERNS_14TensorIteratorERKN3c106ScalarES9_ENKUlvE_clEvENKUlvE2_clEvEUllllE_EEvRNS_18TensorIteratorBaseERKT_EUliE_EEviT1_
        .type           _ZN2at6native18elementwise_kernelILi128ELi2EZNS0_22gpu_kernel_impl_nocastIZZZNS0_54_GLOBAL__N__d8c5977b_16_LinearAlgebra_cu_140f0503_289316addr_kernel_cudaERNS_14TensorIteratorERKN3c106ScalarES9_ENKUlvE_clEvENKUlvE2_clEvEUllllE_EEvRNS_18TensorIteratorBaseERKT_EUliE_EEviT1_,@function
        .size           _ZN2at6native18elementwise_kernelILi128ELi2EZNS0_22gpu_kernel_impl_nocastIZZZNS0_54_GLOBAL__N__d8c5977b_16_LinearAlgebra_cu_140f0503_289316addr_kernel_cudaERNS_14TensorIteratorERKN3c106ScalarES9_ENKUlvE_clEvENKUlvE2_clEvEUllllE_EEvRNS_18TensorIteratorBaseERKT_EUliE_EEviT1_,(.L_x_24191 - _ZN2at6native18elementwise_kernelILi128ELi2EZNS0_22gpu_kernel_impl_nocastIZZZNS0_54_GLOBAL__N__d8c5977b_16_LinearAlgebra_cu_140f0503_289316addr_kernel_cudaERNS_14TensorIteratorERKN3c106ScalarES9_ENKUlvE_clEvENKUlvE2_clEvEUllllE_EEvRNS_18TensorIteratorBaseERKT_EUliE_EEviT1_)
        .other          _ZN2at6native18elementwise_kernelILi128ELi2EZNS0_22gpu_kernel_impl_nocastIZZZNS0_54_GLOBAL__N__d8c5977b_16_LinearAlgebra_cu_140f0503_289316addr_kernel_cudaERNS_14TensorIteratorERKN3c106ScalarES9_ENKUlvE_clEvENKUlvE2_clEvEUllllE_EEvRNS_18TensorIteratorBaseERKT_EUliE_EEviT1_,@"STO_CUDA_ENTRY STV_DEFAULT"
_ZN2at6native18elementwise_kernelILi128ELi2EZNS0_22gpu_kernel_impl_nocastIZZZNS0_54_GLOBAL__N__d8c5977b_16_LinearAlgebra_cu_140f0503_289316addr_kernel_cudaERNS_14TensorIteratorERKN3c106ScalarES9_ENKUlvE_clEvENKUlvE2_clEvEUllllE_EEvRNS_18TensorIteratorBaseERKT_EUliE_EEviT1_:
.text._ZN2at6native18elementwise_kernelILi128ELi2EZNS0_22gpu_kernel_impl_nocastIZZZNS0_54_GLOBAL__N__d8c5977b_16_LinearAlgebra_cu_140f0503_289316addr_kernel_cudaERNS_14TensorIteratorERKN3c106ScalarES9_ENKUlvE_clEvENKUlvE2_clEvEUllllE_EEvRNS_18TensorIteratorBaseERKT_EUliE_EEviT1_:
        /* <DEDUP_REMOVED lines=363> */
.L_x_16009:
[----:B------:R-:W-:Y:S01]  /*16b0*/  ULDC.64 UR10, c[0x0][0x4f0] ;  /* 0x00013c00000a7ab9 */ /* 0x000fe20000000a00 */
[----:B------:R-:W-:Y:S01]  /*16c0*/  ULDC.64 UR8, c[0x0][0x4e8] ;  /* 0x00013a0000087ab9 */ /* 0x000fe20000000a00 */
[----:B------:R-:W-:Y:S02]  /*16d0*/  IADD3 R4, P1, R4, UR10, RZ ;  /* 0x0000000a04047c10 */ /* 0x000fe4000ff3e0ff */
[----:B------:R-:W-:Y:S02]  /*16e0*/  IADD3 R6, P0, R3, UR8, RZ ;  /* 0x0000000803067c10 */ /* 0x000fe4000ff1e0ff */
[----:B------:R-:W-:Y:S01]  /*16f0*/  IADD3.X R5, RZ, UR11, RZ, P1, !PT ;  /* 0x0000000bff057c10 */ /* 0x000fe20008ffe4ff */
[----:B------:R-:W-:Y:S01]  /*1700*/  ULDC.64 UR10, c[0x0][0x4f8] ;  /* 0x00013e00000a7ab9 */ /* 0x000fe20000000a00 */
[----:B------:R-:W-:Y:S01]  /*1710*/  IADD3.X R7, RZ, UR9, RZ, P0, !PT ;  /* 0x00000009ff077c10 */ /* 0x000fe200087fe4ff */
[----:B------:R-:W-:-:S03]  /*1720*/  ULDC.64 UR8, c[0x0][0x4d8] ;  /* 0x0001360000087ab9 */ /* 0x000fc60000000a00 */
[----:B------:R-:W2:Y:S04]  /*1730*/  LDG.E.64 R4, desc[UR4][R4.64] ;  /* 0x0000000404047981 */ /* 0x000ea8000c1e1b00 */
[----:B------:R-:W2:Y:S01]  /*1740*/  LDG.E.64 R6, desc[UR4][R6.64] ;  /* 0x0000000406067981 */ /* 0x000ea2000c1e1b00 */
[----:B------:R-:W-:-:S04]  /*1750*/  IADD3 R10, P0, R2, UR8, RZ ;  /* 0x00000008020a7c10 */ /* 0x000fc8000ff1e0ff */
[----:B------:R-:W-:Y:S01]  /*1760*/  IADD3.X R11, RZ, UR9, RZ, P0, !PT ;  /* 0x00000009ff0b7c10 */ /* 0x000fe200087fe4ff */
[-C--:B--2---:R-:W-:Y:S02]  /*1770*/  IMAD R3, R5, R6.reuse, RZ ;  /* 0x0000000605037224 */ /* 0x084fe400078e02ff */
[----:B------:R-:W-:-:S04]  /*1780*/  IMAD.WIDE.U32 R8, R4, R6, RZ ;  /* 0x0000000604087225 */ /* 0x000fc800078e00ff */
[----:B------:R-:W-:-:S05]  /*1790*/  IMAD R3, R4, R7, R3 ;  /* 0x0000000704037224 */ /* 0x000fca00078e0203 */
[----:B------:R-:W-:-:S05]  /*17a0*/  IADD3 R3, R9, R3, RZ ;  /* 0x0000000309037210 */ /* 0x000fca0007ffe0ff */
[----:B------:R-:W-:Y:S02]  /*17b0*/  IMAD R9, R3, UR10, RZ ;  /* 0x0000000a03097c24 */ /* 0x000fe4000f8e02ff */
[----:B------:R-:W-:-:S04]  /*17c0*/  IMAD.WIDE.U32 R2, R8, UR10, RZ ;  /* 0x0000000a08027c25 */ /* 0x000fc8000f8e00ff */
[----:B------:R-:W-:-:S05]  /*17d0*/  IMAD R9, R8, UR11, R9 ;  /* 0x0000000b08097c24 */ /* 0x000fca000f8e0209 */
[----:B------:R-:W-:Y:S02]  /*17e0*/  IADD3 R3, R3, R9, RZ ;  /* 0x0000000903037210 */ /* 0x000fe40007ffe0ff */
[----:B------:R-:W-:-:S03]  /*17f0*/  IADD3 R9, R0, 0x80, RZ ;  /* 0x0000008000097810 */ /* 0x000fc60007ffe0ff */
[----:B------:R0:W-:Y:S04]  /*1800*/  STG.E.64 desc[UR4][R10.64], R2 ;  /* 0x000000020a007986 */ /* 0x0001e8000c101b04 */
.L_x_16008:
[----:B------:R-:W-:Y:S05]  /*1810*/  BSYNC B0 ;  /* 0x0000000000007941 */ /* 0x000fea0003800000 */
.L_x_16007:
        /* <DEDUP_REMOVED lines=355> */
.L_x_16010:
        /* <DEDUP_REMOVED lines=15> */
[----:B------:R-:W-:Y:S01]  /*2f40*/  IADD3 R7, R7, R9, RZ ;  /* 0x0000000907077210 */ /* 0x000fe20007ffe0ff */
[----:B------:R-:W-:-:S04]  /*2f50*/  IMAD.WIDE.U32 R8, R6, UR8, RZ ;  /* 0x0000000806087c25 */ /* 0x000fc8000f8e00ff */
[----:B------:R-:W-:-:S04]  /*2f60*/  IMAD R7, R7, UR8, RZ ;  /* 0x0000000807077c24 */ /* 0x000fc8000f8e02ff */
[----:B------:R-:W-:-:S05]  /*2f70*/  IMAD R7, R6, UR9, R7 ;  /* 0x0000000906077c24 */ /* 0x000fca000f8e0207 */
[----:B------:R-:W-:-:S05]  /*2f80*/  IADD3 R9, R9, R7, RZ ;  /* 0x0000000709097210 */ /* 0x000fca0007ffe0ff */
[----:B------:R-:W-:Y:S01]  /*2f90*/  STG.E.64 desc[UR4][R10.64], R8 ;  /* 0x000000080a007986 */ /* 0x000fe2000c101b04 */
[----:B------:R-:W-:Y:S05]  /*2fa0*/  EXIT ;  /* 0x000000000000794d */ /* 0x000fea0003800000 */
.L_x_16011:
        /* <DEDUP_REMOVED lines=13> */
.L_x_24191:


//--------------------- .text._ZN2at6native27unrolled_elementwise_kernelIZZZNS0_54_GLOBAL__N__d8c5977b_16_LinearAlgebra_cu_140f0503_289316addr_kernel_cudaERNS_14TensorIteratorERKN3c106ScalarES8_ENKUlvE_clEvENKUlvE2_clEvEUllllE_St5arrayIPcLm4EELi4E23TrivialOffsetCalculatorILi3EjESF_ILi1EjENS0_6memory15LoadWithoutCastENSI_16StoreWithoutCastEEEviT_T0_T2_T3_T4_T5_ --------------------------
	.section	.text._ZN2at6native27unrolled_elementwise_kernelIZZZNS0_54_GLOBAL__N__d8c5977b_16_LinearAlgebra_cu_140f0503_289316addr_kernel_cudaERNS_14TensorIteratorERKN3c106ScalarES8_ENKUlvE_clEvENKUlvE2_clEvEUllllE_St5arrayIPcLm4EELi4E23TrivialOffsetCalculatorILi3EjESF_ILi1EjENS0_6memory15LoadWithoutCastENSI_16StoreWithoutCastEEEviT_T0_T2_T3_T4_T5_,"ax",@progbits
	.align	128
        .global         _ZN2at6native27unrolled_elementwise_kernelIZZZNS0_54_GLOBAL__N__d8c5977b_16_LinearAlgebra_cu_140f0503_289316addr_kernel_cudaERNS_14TensorIteratorERKN3c106ScalarES8_ENKUlvE_clEvENKUlvE2_clEvEUllllE_St5arrayIPcLm4EELi4E23TrivialOffsetCalculatorILi3EjESF_ILi1EjENS0_6memory15LoadWithoutCastENSI_16StoreWithoutCastEEEviT_T0_T2_T3_T4_T5_
        .type           _ZN2at6native27unrolled_elementwise_kernelIZZZNS0_54_GLOBAL__N__d8c5977b_16_LinearAlgebra_cu_140f0503_289316addr_kernel_cudaERNS_14TensorIteratorERKN3c106ScalarES8_ENKUlvE_clEvENKUlvE2_clEvEUllllE_St5arrayIPcLm4EELi4E23TrivialOffsetCalculatorILi3EjESF_ILi1EjENS0_6memory15LoadWithoutCastENSI_16StoreWithoutCastEEEviT_T0_T2_T3_T4_T5_,@function
        .size           _ZN2at6native27unrolled_elementwise_kernelIZZZNS0_54_GLOBAL__N__d8c5977b_16_LinearAlgebra_cu_140f0503_289316addr_kernel_cudaERNS_14TensorIteratorERKN3c106ScalarES8_ENKUlvE_clEvENKUlvE2_clEvEUllllE_St5arrayIPcLm4EELi4E23TrivialOffsetCalculatorILi3EjESF_ILi1EjENS0_6memory15LoadWithoutCastENSI_16StoreWithoutCastEEEviT_T0_T2_T3_T4_T5_,(.L_x_24192 - _ZN2at6native27unrolled_elementwise_kernelIZZZNS0_54_GLOBAL__N__d8c5977b_16_LinearAlgebra_cu_140f0503_289316addr_kernel_cudaERNS_14TensorIteratorERKN3c106ScalarES8_ENKUlvE_clEvENKUlvE2_clEvEUllllE_St5arrayIPcLm4EELi4E23TrivialOffsetCalculatorILi3EjESF_ILi1EjENS0_6memory15LoadWithoutCastENSI_16StoreWithoutCastEEEviT_T0_T2_T3_T4_T5_)
        .other          _ZN2at6native27unrolled_elementwise_kernelIZZZNS0_54_GLOBAL__N__d8c5977b_16_LinearAlgebra_cu_140f0503_289316addr_kernel_cudaERNS_14TensorIteratorERKN3c106ScalarES8_ENKUlvE_clEvENKUlvE2_clEvEUllllE_St5arrayIPcLm4EELi4E23TrivialOffsetCalculatorILi3EjESF_ILi1EjENS0_6memory15LoadWithoutCastENSI_16StoreWithoutCastEEEviT_T0_T2_T3_T4_T5_,@"STO_CUDA_ENTRY STV_DEFAULT"
_ZN2at6native27unrolled_elementwise_kernelIZZZNS0_54_GLOBAL__N__d8c5977b_16_LinearAlgebra_cu_140f0503_289316addr_kernel_cudaERNS_14TensorIteratorERKN3c106ScalarES8_ENKUlvE_clEvENKUlvE2_clEvEUllllE_St5arrayIPcLm4EELi4E23TrivialOffsetCalculatorILi3EjESF_ILi1EjENS0_6memory15LoadWithoutCastENSI_16StoreWithoutCastEEEviT_T0_T2_T3_T4_T5_:
.text._ZN2at6native27unrolled_elementwise_kernelIZZZNS0_54_GLOBAL__N__d8c5977b_16_LinearAlgebra_cu_140f0503_289316addr_kernel_cudaERNS_14TensorIteratorERKN3c106ScalarES8_ENKUlvE_clEvENKUlvE2_clEvEUllllE_St5arrayIPcLm4EELi4E23TrivialOffsetCalculatorILi3EjESF_ILi1EjENS0_6memory15LoadWithoutCastENSI_16StoreWithoutCastEEEviT_T0_T2_T3_T4_T5_:
        /* <DEDUP_REMOVED lines=16> */
[----:B------:R-:W-:Y:S01]  /*0100*/  @!P1 LEA R29, R0, R23, 0x9 ;  /* 0x00000017001d9211 */ /* 0x000fe200078e48ff */
[----:B------:R-:W2:Y:S01]  /*0110*/  @!P1 LDC.64 R20, c[0x0][0x238] ;  /* 0x00008e00ff149b82 */ /* 0x000ea20000000a00 */
[----:B------:R-:W-:-:S04]  /*0120*/  @!P1 IADD3 R23, R23, 0x80, RZ ;  /* 0x0000008017179810 */ /* 0x000fc80007ffe0ff */
[----:B------:R-:W-:Y:S01]  /*0130*/  ISETP.GE.AND P3, PT, R23, R10, PT ;  /* 0x0000000a1700720c */ /* 0x000fe20003f66270 */
[----:B0-----:R-:W-:Y:S02]  /*0140*/  @!P0 IMAD.WIDE.U32 R2, R7, 0x8, R2 ;  /* 0x0000000807028825 */ /* 0x001fe400078e0002 */
[----:B------:R-:W0:Y:S03]  /*0150*/  @!P1 LDC.64 R12, c[0x0][0x240] ;  /* 0x00009000ff0c9b82 */ /* 0x000e260000000a00 */
[----:B------:R3:W4:Y:S07]  /*0160*/  @!P0 LDG.E.64 R4, desc[UR4][R2.64] ;  /* 0x0000000402048981 */ /* 0x00072e000c1e1b00 */
[----:B------:R-:W-:Y:S01]  /*0170*/  @!P3 LEA R25, R0, R23, 0x9 ;  /* 0x000000170019b211 */ /* 0x000fe200078e48ff */
[----:B------:R-:W0:Y:S01]  /*0180*/  @!P3 LDC.64 R16, c[0x0][0x238] ;  /* 0x00008e00ff10bb82 */ /* 0x000e220000000a00 */
[----:B------:R-:W-:Y:S01]  /*0190*/  @!P3 IADD3 R23, R23, 0x80, RZ ;  /* 0x000000801717b810 */ /* 0x000fe20007ffe0ff */
[----:B-1----:R-:W-:-:S03]  /*01a0*/  @!P0 IMAD.WIDE.U32 R26, R7, 0x8, R26 ;  /* 0x00000008071a8825 */ /* 0x002fc600078e001a */
[----:B------:R-:W-:Y:S02]  /*01b0*/  ISETP.GE.AND P2, PT, R23, R10, PT ;  /* 0x0000000a1700720c */ /* 0x000fe40003f46270 */
[----:B------:R-:W-:Y:S02]  /*01c0*/  CS2R R6, SRZ ;  /* 0x0000000000067805 */ /* 0x000fe4000001ff00 */
[----:B---3--:R-:W-:Y:S01]  /*01d0*/  CS2R R2, SRZ ;  /* 0x0000000000027805 */ /* 0x008fe2000001ff00 */
[----:B--2---:R-:W-:Y:S01]  /*01e0*/  @!P1 IMAD.WIDE.U32 R20, R29, 0x8, R20 ;  /* 0x000000081d149825 */ /* 0x004fe200078e0014 */
[----:B------:R-:W1:Y:S02]  /*01f0*/  @!P3 LDC.64 R14, c[0x0][0x240] ;  /* 0x00009000ff0ebb82 */ /* 0x000e640000000a00 */
[----:B------:R0:W2:Y:S04]  /*0200*/  @!P0 LDG.E.64 R6, desc[UR4][R26.64] ;  /* 0x000000041a068981 */ /* 0x0000a8000c1e1b00 */
[----:B------:R1:W3:Y:S02]  /*0210*/  @!P1 LDG.E.64 R2, desc[UR4][R20.64] ;  /* 0x0000000414029981 */ /* 0x0002e4000c1e1b00 */
[----:B------:R-:W1:Y:S01]  /*0220*/  @!P2 LDC.64 R18, c[0x0][0x238] ;  /* 0x00008e00ff12ab82 */ /* 0x000e620000000a00 */
[----:B0-----:R-:W-:-:S05]  /*0230*/  @!P3 IMAD.WIDE.U32 R26, R25, 0x8, R16 ;  /* 0x00000008191ab825 */ /* 0x001fca00078e0010 */
[----:B------:R0:W3:Y:S01]  /*0240*/  @!P3 LDG.E.64 R8, desc[UR4][R26.64] ;  /* 0x000000041a08b981 */ /* 0x0000e2000c1e1b00 */
[----:B------:R-:W-:Y:S02]  /*0250*/  @!P2 LEA R23, R0, R23, 0x9 ;  /* 0x000000170017a211 */ /* 0x000fe400078e48ff */
[----:B------:R-:W-:Y:S01]  /*0260*/  CS2R R16, SRZ ;  /* 0x0000000000107805 */ /* 0x000fe2000001ff00 */
[----:B-1----:R-:W-:Y:S01]  /*0270*/  @!P3 IMAD.WIDE.U32 R20, R25, 0x8, R14 ;  /* 0x000000081914b825 */ /* 0x002fe200078e000e */
[----:B------:R-:W-:-:S03]  /*0280*/  CS2R R14, SRZ ;  /* 0x00000000000e7805 */ /* 0x000fc6000001ff00 */
[----:B------:R-:W-:Y:S01]  /*0290*/  @!P1 IMAD.WIDE.U32 R28, R29, 0x8, R12 ;  /* 0x000000081d1c9825 */ /* 0x000fe200078e000c */
[----:B------:R-:W-:Y:S01]  /*02a0*/  CS2R R12, SRZ ;  /* 0x00000000000c7805 */ /* 0x000fe2000001ff00 */
[----:B0-----:R-:W0:Y:S01]  /*02b0*/  @!P2 LDC.64 R26, c[0x0][0x240] ;  /* 0x00009000ff1aab82 */ /* 0x001e220000000a00 */
[----:B------:R-:W3:Y:S01]  /*02c0*/  @!P3 LDG.E.64 R14, desc[UR4][R20.64] ;  /* 0x00000004140eb981 */ /* 0x000ee2000c1e1b00 */
[----:B------:R-:W-:-:S03]  /*02d0*/  @!P2 IMAD.WIDE.U32 R24, R23, 0x8, R18 ;  /* 0x000000081718a825 */ /* 0x000fc600078e0012 */
[----:B------:R1:W3:Y:S04]  /*02e0*/  @!P1 LDG.E.64 R12, desc[UR4][R28.64] ;  /* 0x000000041c0c9981 */ /* 0x0002e8000c1e1b00 */
[----:B------:R3:W3:Y:S01]  /*02f0*/  @!P2 LDG.E.64 R16, desc[UR4][R24.64] ;  /* 0x000000041810a981 */ /* 0x0006e2000c1e1b00 */
[----:B0-----:R-:W-:Y:S01]  /*0300*/  @!P2 IMAD.WIDE.U32 R26, R23, 0x8, R26 ;  /* 0x00000008171aa825 */ /* 0x001fe200078e001a */
[----:B------:R-:W-:-:S06]  /*0310*/  CS2R R18, SRZ ;  /* 0x0000000000127805 */ /* 0x000fcc000001ff00 */
[----:B------:R0:W5:Y:S01]  /*0320*/  @!P2 LDG.E.64 R18, desc[UR4][R26.64] ;  /* 0x000000041a12a981 */ /* 0x000162000c1e1b00 */
[----:B------:R-:W-:Y:S01]  /*0330*/  BSSY B0, `(.L_x_16012) ;  /* 0x000002e000007945 */ /* 0x000fe20003800000 */
[----:B----4-:R-:W-:Y:S02]  /*0340*/  IMAD R5, R5, UR6, RZ ;  /* 0x0000000605057c24 */ /* 0x010fe4000f8e02ff */
[----:B------:R-:W-:-:S04]  /*0350*/  IMAD.WIDE.U32 R22, R4, UR6, RZ ;  /* 0x0000000604167c25 */ /* 0x000fc8000f8e00ff */
[----:B-1----:R-:W-:Y:S02]  /*0360*/  IMAD R29, R4, UR7, R5 ;  /* 0x00000007041d7c24 */ /* 0x002fe4000f8e0205 */
[----:B------:R-:W1:Y:S03]  /*0370*/  @!P0 LDC.64 R4, c[0x0][0x228] ;  /* 0x00008a00ff048b82 */ /* 0x000e660000000a00 */
[----:B------:R-:W-:-:S05]  /*0380*/  IADD3 R21, R23, R29, RZ ;  /* 0x0000001d17157210 */ /* 0x000fca0007ffe0ff */
[-C--:B--2---:R-:W-:Y:S02]  /*0390*/  IMAD R23, R21, R6.reuse, RZ ;  /* 0x0000000615177224 */ /* 0x084fe400078e02ff */
[----:B------:R-:W-:-:S04]  /*03a0*/  IMAD.WIDE.U32 R20, R22, R6, RZ ;  /* 0x0000000616147225 */ /* 0x000fc800078e00ff */
[----:B------:R-:W-:Y:S02]  /*03b0*/  IMAD R23, R7, R22, R23 ;  /* 0x0000001607177224 */ /* 0x000fe400078e0217 */
[----:B---3--:R-:W-:Y:S01]  /*03c0*/  IMAD R7, R3, UR6, RZ ;  /* 0x0000000603077c24 */ /* 0x008fe2000f8e02ff */
[----:B------:R-:W-:Y:S02]  /*03d0*/  IADD3 R6, R11, 0x80, RZ ;  /* 0x000000800b067810 */ /* 0x000fe40007ffe0ff */
[----:B------:R-:W-:Y:S01]  /*03e0*/  IADD3 R21, R21, R23, RZ ;  /* 0x0000001715157210 */ /* 0x000fe20007ffe0ff */
[----:B------:R-:W-:Y:S01]  /*03f0*/  IMAD R7, R2, UR7, R7 ;  /* 0x0000000702077c24 */ /* 0x000fe2000f8e0207 */
[----:B------:R-:W-:Y:S01]  /*0400*/  @!P0 LEA R23, R0, R11, 0x9 ;  /* 0x0000000b00178211 */ /* 0x000fe200078e48ff */
[----:B------:R-:W-:Y:S01]  /*0410*/  IMAD.WIDE.U32 R2, R2, UR6, RZ ;  /* 0x0000000602027c25 */ /* 0x000fe2000f8e00ff */
[----:B------:R-:W-:-:S04]  /*0420*/  @!P0 MOV R11, R6 ;  /* 0x00000006000b8202 */ /* 0x000fc80000000f00 */
[----:B------:R-:W-:Y:S01]  /*0430*/  IADD3 R25, R3, R7, RZ ;  /* 0x0000000703197210 */ /* 0x000fe20007ffe0ff */
[----:B-1----:R-:W-:-:S04]  /*0440*/  @!P0 IMAD.WIDE.U32 R6, R23, 0x8, R4 ;  /* 0x0000000817068825 */ /* 0x002fc800078e0004 */
[----:B------:R-:W-:Y:S01]  /*0450*/  IMAD R9, R9, UR6, RZ ;  /* 0x0000000609097c24 */ /* 0x000fe2000f8e02ff */
[----:B------:R1:W-:Y:S03]  /*0460*/  @!P0 STG.E.64 desc[UR4][R6.64], R20 ;  /* 0x0000001406008986 */ /* 0x0003e6000c101b04 */
[C---:B0-----:R-:W-:Y:S02]  /*0470*/  IMAD R27, R8.reuse, UR7, R9 ;  /* 0x00000007081b7c24 */ /* 0x041fe4000f8e0209 */
[----:B------:R-:W-:Y:S01]  /*0480*/  IMAD.WIDE.U32 R8, R8, UR6, RZ ;  /* 0x0000000608087c25 */ /* 0x000fe2000f8e00ff */
[----:B------:R-:W-:-:S04]  /*0490*/  ISETP.GE.AND P1, PT, R11, R10, PT ;  /* 0x0000000a0b00720c */ /* 0x000fc80003f26270 */
[----:B------:R-:W-:Y:S01]  /*04a0*/  IADD3 R3, R9, R27, RZ ;  /* 0x0000001b09037210 */ /* 0x000fe20007ffe0ff */
[----:B------:R-:W-:-:S04]  /*04b0*/  IMAD R17, R17, UR6, RZ ;  /* 0x0000000611117c24 */ /* 0x000fc8000f8e02ff */
[----:B------:R-:W-:Y:S02]  /*04c0*/  IMAD R9, R3, R14, RZ ;  /* 0x0000000e03097224 */ /* 0x000fe400078e02ff */
[----:B------:R-:W-:Y:S02]  /*04d0*/  IMAD R25, R25, R12, RZ ;  /* 0x0000000c19197224 */ /* 0x000fe400078e02ff */
[----:B------:R-:W-:Y:S02]  /*04e0*/  IMAD R23, R15, R8, R9 ;  /* 0x000000080f177224 */ /* 0x000fe400078e0209 */
[C---:B------:R-:W-:Y:S02]  /*04f0*/  IMAD R9, R16.reuse, UR7, R17 ;  /* 0x0000000710097c24 */ /* 0x040fe4000f8e0211 */
[----:B------:R-:W-:-:S04]  /*0500*/  IMAD.WIDE.U32 R16, R16, UR6, RZ ;  /* 0x0000000610107c25 */ /* 0x000fc8000f8e00ff */
[----:B------:R-:W-:-:S04]  /*0510*/  IMAD.WIDE.U32 R4, R2, R12, RZ ;  /* 0x0000000c02047225 */ /* 0x000fc800078e00ff */
[----:B------:R-:W-:Y:S02]  /*0520*/  IMAD R13, R13, R2, R25 ;  /* 0x000000020d0d7224 */ /* 0x000fe400078e0219 */
[----:B------:R-:W-:Y:S01]  /*0530*/  IMAD.WIDE.U32 R2, R8, R14, RZ ;  /* 0x0000000e08027225 */ /* 0x000fe200078e00ff */
[----:B-1----:R-:W-:Y:S06]  /*0540*/  @P1 BRA `(.L_x_16013) ;  /* 0x0000000000301947 */ /* 0x002fec0003800000 */
        /* <DEDUP_REMOVED lines=12> */
.L_x_16013:
[----:B------:R-:W-:Y:S05]  /*0610*/  BSYNC B0 ;  /* 0x0000000000007941 */ /* 0x000fea0003800000 */
.L_x_16012:
[----:B------:R-:W-:-:S13]  /*0620*/  ISETP.GE.AND P0, PT, R11, R10, PT ;  /* 0x0000000a0b00720c */ /* 0x000fda0003f06270 */
[----:B------:R-:W-:Y:S05]  /*0630*/  @P0 EXIT ;  /* 0x000000000000094d */ /* 0x000fea0003800000 */
[----:B0-----:R-:W0:Y:S01]  /*0640*/  LDC.64 R2, c[0x0][0x228] ;  /* 0x00008a00ff027b82 */ /* 0x001e220000000a00 */
[----:B------:R-:W-:Y:S01]  /*0650*/  IADD3 R9, R17, R9, RZ ;  /* 0x0000000911097210 */ /* 0x000fe20007ffe0ff */
[----:B-----5:R-:W-:Y:S01]  /*0660*/  IMAD.WIDE.U32 R4, R16, R18, RZ ;  /* 0x0000001210047225 */ /* 0x020fe200078e00ff */
[----:B------:R-:W-:-:S03]  /*0670*/  LEA R11, R0, R11, 0x9 ;  /* 0x0000000b000b7211 */ /* 0x000fc600078e48ff */
[----:B------:R-:W-:-:S04]  /*0680*/  IMAD R9, R9, R18, RZ ;  /* 0x0000001209097224 */ /* 0x000fc800078e02ff */
[----:B------:R-:W-:-:S05]  /*0690*/  IMAD R9, R19, R16, R9 ;  /* 0x0000001013097224 */ /* 0x000fca00078e0209 */
[----:B------:R-:W-:Y:S01]  /*06a0*/  IADD3 R5, R5, R9, RZ ;  /* 0x0000000905057210 */ /* 0x000fe20007ffe0ff */
[----:B0-----:R-:W-:-:S05]  /*06b0*/  IMAD.WIDE.U32 R2, R11, 0x8, R2 ;  /* 0x000000080b027825 */ /* 0x001fca00078e0002 */
[----:B------:R-:W-:Y:S01]  /*06c0*/  STG.E.64 desc[UR4][R2.64], R4 ;  /* 0x0000000402007986 */ /* 0x000fe2000c101b04 */
[----:B------:R-:W-:Y:S05]  /*06d0*/  EXIT ;  /* 0x000000000000794d */ /* 0x000fea0003800000 */
.L_x_16014:
        /* <DEDUP_REMOVED lines=10> */
.L_x_24192:


//--------------------- .text._ZN2at6native29vectorized_elementwise_kernelILi2EZZZNS0_54_GLOBAL__N__d8c5977b_16_LinearAlgebra_cu_140f0503_289316addr_kernel_cudaERNS_14TensorIteratorERKN3c106ScalarES8_ENKUlvE_clEvENKUlvE2_clEvEUllllE_St5arrayIPcLm4EEEEviT0_T1_ --------------------------
	.section	.text._ZN2at6native29vectorized_elementwise_kernelILi2EZZZNS0_54_GLOBAL__N__d8c5977b_16_LinearAlgebra_cu_140f0503_289316addr_kernel_cudaERNS_14TensorIteratorERKN3c106ScalarES8_ENKUlvE_clEvENKUlvE2_clEvEUllllE_St5arrayIPcLm4EEEEviT0_T1_,"ax",@progbits
	.align	128
        .global         _ZN2at6native29vectorized_elementwise_kernelILi2EZZZNS0_54_GLOBAL__N__d8c5977b_16_LinearAlgebra_cu_140f0503_289316addr_kernel_cudaERNS_14TensorIteratorERKN3c106ScalarES8_ENKUlvE_clEvENKUlvE2_clEvEUllllE_St5arrayIPcLm4EEEEviT0_T1_
        .type           _ZN2at6native29vectorized_elementwise_kernelILi2EZZZNS0_54_GLOBAL__N__d8c5977b_16_LinearAlgebra_cu_140f0503_289316addr_kernel_cudaERNS_14TensorIteratorERKN3c106ScalarES8_ENKUlvE_clEvENKUlvE2_clEvEUllllE_St5arrayIPcLm4EEEEviT0_T1_,@function
        .size           _ZN2at6native29vectorized_elementwise_kernelILi2EZZZNS0_54_GLOBAL__N__d8c5977b_16_LinearAlgebra_cu_140f0503_289316addr_kernel_cudaERNS_14TensorIteratorERKN3c106ScalarES8_ENKUlvE_clEvENKUlvE2_clEvEUllllE_St5arrayIPcLm4EEEEviT0_T1_,(.L_x_24193 - _ZN2at6native29vectorized_elementwise_kernelILi2EZZZNS0_54_GLOBAL__N__d8c5977b_16_LinearAlgebra_cu_140f0503_289316addr_kernel_cudaERNS_14TensorIteratorERKN3c106ScalarES8_ENKUlvE_clEvENKUlvE2_clEvEUllllE_St5arrayIPcLm4EEEEviT0_T1_)
        .other          _ZN2at6native29vectorized_elementwise_kernelILi2EZZZNS0_54_GLOBAL__N__d8c5977b_16_LinearAlgebra_cu_140f0503_289316addr_kernel_cudaERNS_14TensorIteratorERKN3c106ScalarES8_ENKUlvE_clEvENKUlvE2_clEvEUllllE_St5arrayIPcLm4EEEEviT0_T1_,@"STO_CUDA_ENTRY STV_DEFAULT"
_ZN2at6native29vectorized_elementwise_kernelILi2EZZZNS0_54_GLOBAL__N__d8c5977b_16_LinearAlgebra_cu_140f0503_289316addr_kernel_cudaERNS_14TensorIteratorERKN3c106ScalarES8_ENKUlvE_clEvENKUlvE2_clEvEUllllE_St5arrayIPcLm4EEEEviT0_T1_:
.text._ZN2at6native29vectorized_elementwise_kernelILi2EZZZNS0_54_GLOBAL__N__d8c5977b_16_LinearAlgebra_cu_140f0503_289316addr_kernel_cudaERNS_14TensorIteratorERKN3c106ScalarES8_ENKUlvE_clEvENKUlvE2_clEvEUllllE_St5arrayIPcLm4EEEEviT0_T1_:
        /* <DEDUP_REMOVED lines=23> */
[----:B------:R-:W4:Y:S01]  /*0170*/  LDG.E.128 R32, desc[UR4][R36.64+0x1800] ;  /* 0x0018000424207981 */ /* 0x000f22000c1e1d00 */
[----:B---3--:R-:W-:-:S04]  /*0180*/  IMAD R3, R7, UR6, RZ ;  /* 0x0000000607037c24 */ /* 0x008fc8000f8e02ff */
[C---:B------:R-:W-:Y:S02]  /*0190*/  IMAD R3, R6.reuse, UR7, R3 ;  /* 0x0000000706037c24 */ /* 0x040fe4000f8e0203 */
[----:B------:R-:W-:-:S05]  /*01a0*/  IMAD.WIDE.U32 R6, R6, UR6, RZ ;  /* 0x0000000606067c25 */ /* 0x000fca000f8e00ff */
[----:B------:R-:W-:Y:S01]  /*01b0*/  IADD3 R3, R7, R3, RZ ;  /* 0x0000000307037210 */ /* 0x000fe20007ffe0ff */
[----:B------:R-:W-:-:S04]  /*01c0*/  IMAD R5, R5, UR6, RZ ;  /* 0x0000000605057c24 */ /* 0x000fc8000f8e02ff */
[----:B-----5:R-:W-:Y:S02]  /*01d0*/  IMAD R3, R3, R10, RZ ;  /* 0x0000000a03037224 */ /* 0x020fe400078e02ff */
[----:B------:R-:W-:Y:S02]  /*01e0*/  IMAD R5, R4, UR7, R5 ;  /* 0x0000000704057c24 */ /* 0x000fe4000f8e0205 */
[----:B------:R-:W-:Y:S02]  /*01f0*/  IMAD R3, R11, R6, R3 ;  /* 0x000000060b037224 */ /* 0x000fe400078e0203 */
[----:B------:R-:W-:-:S04]  /*0200*/  IMAD.WIDE.U32 R10, R6, R10, RZ ;  /* 0x0000000a060a7225 */ /* 0x000fc800078e00ff */
[----:B------:R-:W-:-:S05]  /*0210*/  IMAD.WIDE.U32 R6, R4, UR6, RZ ;  /* 0x0000000604067c25 */ /* 0x000fca000f8e00ff */
[----:B------:R-:W-:-:S05]  /*0220*/  IADD3 R5, R7, R5, RZ ;  /* 0x0000000507057210 */ /* 0x000fca0007ffe0ff */
[----:B------:R-:W-:-:S04]  /*0230*/  IMAD R5, R5, R8, RZ ;  /* 0x0000000805057224 */ /* 0x000fc800078e02ff */
[----:B------:R-:W-:Y:S02]  /*0240*/  IMAD R4, R9, R6, R5 ;  /* 0x0000000609047224 */ /* 0x000fe400078e0205 */
[----:B--2---:R-:W-:-:S04]  /*0250*/  IMAD R5, R15, UR6, RZ ;  /* 0x000000060f057c24 */ /* 0x004fc8000f8e02ff */
[C---:B------:R-:W-:Y:S02]  /*0260*/  IMAD R5, R14.reuse, UR7, R5 ;  /* 0x000000070e057c24 */ /* 0x040fe4000f8e0205 */
[----:B------:R-:W-:-:S04]  /*0270*/  IMAD.WIDE.U32 R14, R14, UR6, RZ ;  /* 0x000000060e0e7c25 */ /* 0x000fc8000f8e00ff */
[----:B------:R-:W-:Y:S01]  /*0280*/  IMAD R13, R13, UR6, RZ ;  /* 0x000000060d0d7c24 */ /* 0x000fe2000f8e02ff */
[----:B------:R-:W-:Y:S01]  /*0290*/  IADD3 R5, R15, R5, RZ ;  /* 0x000000050f057210 */ /* 0x000fe20007ffe0ff */
[----:B------:R-:W-:Y:S02]  /*02a0*/  IMAD.WIDE.U32 R8, R6, R8, RZ ;  /* 0x0000000806087225 */ /* 0x000fe400078e00ff */
[----:B------:R-:W0:Y:S02]  /*02b0*/  LDC.64 R6, c[0x0][0x228] ;  /* 0x00008a00ff067b82 */ /* 0x000e240000000a00 */
[C---:B------:R-:W-:Y:S02]  /*02c0*/  IMAD R15, R12.reuse, UR7, R13 ;  /* 0x000000070c0f7c24 */ /* 0x040fe4000f8e020d */
[----:B------:R-:W-:-:S05]  /*02d0*/  IMAD.WIDE.U32 R12, R12, UR6, RZ ;  /* 0x000000060c0c7c25 */ /* 0x000fca000f8e00ff */
[----:B------:R-:W-:Y:S01]  /*02e0*/  IADD3 R13, R13, R15, RZ ;  /* 0x0000000f0d0d7210 */ /* 0x000fe20007ffe0ff */
[----:B----4-:R-:W-:-:S04]  /*02f0*/  IMAD R15, R23, UR6, RZ ;  /* 0x00000006170f7c24 */ /* 0x010fc8000f8e02ff */
[C---:B------:R-:W-:Y:S02]  /*0300*/  IMAD R15, R22.reuse, UR7, R15 ;  /* 0x00000007160f7c24 */ /* 0x040fe4000f8e020f */
[----:B------:R-:W-:-:S05]  /*0310*/  IMAD.WIDE.U32 R22, R22, UR6, RZ ;  /* 0x0000000616167c25 */ /* 0x000fca000f8e00ff */
[----:B------:R-:W-:-:S05]  /*0320*/  IADD3 R15, R23, R15, RZ ;  /* 0x0000000f170f7210 */ /* 0x000fca0007ffe0ff */
[----:B------:R-:W-:Y:S02]  /*0330*/  IMAD R15, R15, R26, RZ ;  /* 0x0000001a0f0f7224 */ /* 0x000fe400078e02ff */
[----:B0-----:R-:W-:-:S04]  /*0340*/  IMAD.WIDE.U32 R6, R2, 0x8, R6 ;  /* 0x0000000802067825 */ /* 0x001fc800078e0006 */
[----:B------:R-:W-:Y:S02]  /*0350*/  IMAD R2, R27, R22, R15 ;  /* 0x000000161b027224 */ /* 0x000fe400078e020f */
[----:B------:R-:W-:-:S04]  /*0360*/  IMAD R15, R21, UR6, RZ ;  /* 0x00000006150f7c24 */ /* 0x000fc8000f8e02ff */
[C---:B------:R-:W-:Y:S02]  /*0370*/  IMAD R15, R20.reuse, UR7, R15 ;  /* 0x00000007140f7c24 */ /* 0x040fe4000f8e020f */
[----:B------:R-:W-:-:S05]  /*0380*/  IMAD.WIDE.U32 R20, R20, UR6, RZ ;  /* 0x0000000614147c25 */ /* 0x000fca000f8e00ff */
[----:B------:R-:W-:Y:S01]  /*0390*/  IADD3 R15, R21, R15, RZ ;  /* 0x0000000f150f7210 */ /* 0x000fe20007ffe0ff */
[----:B------:R-:W-:-:S04]  /*03a0*/  IMAD R13, R13, R16, RZ ;  /* 0x000000100d0d7224 */ /* 0x000fc800078e02ff */
[----:B------:R-:W-:Y:S02]  /*03b0*/  IMAD R21, R15, R24, RZ ;  /* 0x000000180f157224 */ /* 0x000fe400078e02ff */
[----:B------:R-:W-:Y:S02]  /*03c0*/  IMAD R15, R29, UR6, RZ ;  /* 0x000000061d0f7c24 */ /* 0x000fe4000f8e02ff */
[----:B------:R-:W-:Y:S02]  /*03d0*/  IMAD R13, R17, R12, R13 ;  /* 0x0000000c110d7224 */ /* 0x000fe400078e020d */
[----:B------:R-:W-:-:S04]  /*03e0*/  IMAD.WIDE.U32 R16, R12, R16, RZ ;  /* 0x000000100c107225 */ /* 0x000fc800078e00ff */
[C---:B------:R-:W-:Y:S02]  /*03f0*/  IMAD R15, R28.reuse, UR7, R15 ;  /* 0x000000071c0f7c24 */ /* 0x040fe4000f8e020f */
[----:B------:R-:W-:Y:S02]  /*0400*/  IMAD R12, R25, R20, R21 ;  /* 0x00000014190c7224 */ /* 0x000fe400078e0215 */
[----:B------:R-:W-:-:S04]  /*0410*/  IMAD.WIDE.U32 R28, R28, UR6, RZ ;  /* 0x000000061c1c7c25 */ /* 0x000fc8000f8e00ff */
[----:B------:R-:W-:Y:S01]  /*0420*/  IMAD R21, R31, UR6, RZ ;  /* 0x000000061f157c24 */ /* 0x000fe2000f8e02ff */
[----:B------:R-:W-:-:S03]  /*0430*/  IADD3 R15, R29, R15, RZ ;  /* 0x0000000f1d0f7210 */ /* 0x000fc60007ffe0ff */
[C---:B------:R-:W-:Y:S02]  /*0440*/  IMAD R21, R30.reuse, UR7, R21 ;  /* 0x000000071e157c24 */ /* 0x040fe4000f8e0215 */
[----:B------:R-:W-:-:S04]  /*0450*/  IMAD.WIDE.U32 R30, R30, UR6, RZ ;  /* 0x000000061e1e7c25 */ /* 0x000fc8000f8e00ff */
[----:B------:R-:W-:Y:S01]  /*0460*/  IMAD R23, R15, R32, RZ ;  /* 0x000000200f177224 */ /* 0x000fe200078e02ff */
[----:B------:R-:W-:Y:S01]  /*0470*/  IADD3 R15, R31, R21, RZ ;  /* 0x000000151f0f7210 */ /* 0x000fe20007ffe0ff */
[----:B------:R-:W-:-:S04]  /*0480*/  IMAD R5, R5, R18, RZ ;  /* 0x0000001205057224 */ /* 0x000fc800078e02ff */
[----:B------:R-:W-:Y:S02]  /*0490*/  IMAD R31, R15, R34, RZ ;  /* 0x000000220f1f7224 */ /* 0x000fe400078e02ff */
[----:B------:R-:W-:Y:S02]  /*04a0*/  IMAD R5, R19, R14, R5 ;  /* 0x0000000e13057224 */ /* 0x000fe400078e0205 */
[----:B------:R-:W-:-:S04]  /*04b0*/  IMAD.WIDE.U32 R18, R14, R18, RZ ;  /* 0x000000120e127225 */ /* 0x000fc800078e00ff */
[----:B------:R-:W-:-:S04]  /*04c0*/  IMAD.WIDE.U32 R24, R20, R24, RZ ;  /* 0x0000001814187225 */ /* 0x000fc800078e00ff */
[----:B------:R-:W-:Y:S02]  /*04d0*/  IMAD R21, R33, R28, R23 ;  /* 0x0000001c21157224 */ /* 0x000fe400078e0217 */
[----:B------:R-:W-:-:S04]  /*04e0*/  IMAD.WIDE.U32 R26, R22, R26, RZ ;  /* 0x0000001a161a7225 */ /* 0x000fc800078e00ff */
[----:B------:R-:W-:-:S04]  /*04f0*/  IMAD.WIDE.U32 R32, R28, R32, RZ ;  /* 0x000000201c207225 */ /* 0x000fc800078e00ff */
[----:B------:R-:W-:-:S04]  /*0500*/  IMAD.WIDE.U32 R14, R30, R34, RZ ;  /* 0x000000221e0e7225 */ /* 0x000fc800078e00ff */
[----:B------:R-:W-:Y:S01]  /*0510*/  IMAD R31, R35, R30, R31 ;  /* 0x0000001e231f7224 */ /* 0x000fe200078e021f */
[----:B------:R-:W-:Y:S01]  /*0520*/  IADD3 R17, R17, R13, RZ ;  /* 0x0000000d11117210 */ /* 0x000fe20007ffe0ff */
[----:B------:R-:W-:Y:S01]  /*0530*/  IMAD.WIDE R6, R0, 0x10, R6 ;  /* 0x0000001000067825 */ /* 0x000fe200078e0206 */
[----:B------:R-:W-:Y:S02]  /*0540*/  IADD3 R25, R25, R12, RZ ;  /* 0x0000000c19197210 */ /* 0x000fe40007ffe0ff */
[----:B------:R-:W-:Y:S02]  /*0550*/  IADD3 R11, R11, R3, RZ ;  /* 0x000000030b0b7210 */ /* 0x000fe40007ffe0ff */
[----:B------:R-:W-:Y:S02]  /*0560*/  IADD3 R9, R9, R4, RZ ;  /* 0x0000000409097210 */ /* 0x000fe40007ffe0ff */
[----:B------:R-:W-:Y:S02]  /*0570*/  IADD3 R19, R19, R5, RZ ;  /* 0x0000000513137210 */ /* 0x000fe40007ffe0ff */
[----:B------:R-:W-:-:S02]  /*0580*/  IADD3 R27, R27, R2, RZ ;  /* 0x000000021b1b7210 */ /* 0x000fc40007ffe0ff */
[----:B------:R-:W-:Y:S02]  /*0590*/  IADD3 R13, R33, R21, RZ ;  /* 0x00000015210d7210 */ /* 0x000fe40007ffe0ff */
[----:B------:R-:W-:Y:S02]  /*05a0*/  IADD3 R15, R15, R31, RZ ;  /* 0x0000001f0f0f7210 */ /* 0x000fe40007ffe0ff */
[----:B------:R-:W-:Y:S01]  /*05b0*/  MOV R12, R32 ;  /* 0x00000020000c7202 */ /* 0x000fe20000000f00 */
[----:B------:R-:W-:Y:S04]  /*05c0*/  STG.E.128 desc[UR4][R6.64], R8 ;  /* 0x0000000806007986 */ /* 0x000fe8000c101d04 */
[----:B------:R-:W-:Y:S04]  /*05d0*/  STG.E.128 desc[UR4][R6.64+0x800], R16 ;  /* 0x0008001006007986 */ /* 0x000fe8000c101d04 */
[----:B------:R-:W-:Y:S04]  /*05e0*/  STG.E.128 desc[UR4][R6.64+0x1000], R24 ;  /* 0x0010001806007986 */ /* 0x000fe8000c101d04 */
[----:B------:R-:W-:Y:S01]  /*05f0*/  STG.E.128 desc[UR4][R6.64+0x1800], R12 ;  /* 0x0018000c06007986 */ /* 0x000fe2000c101d04 */
[----:B------:R-:W-:Y:S05]  /*0600*/  EXIT ;  /* 0x000000000000794d */ /* 0x000fea0003800000 */
.L_x_16015:
[----:B------:R-:W0:Y:S01]  /*0610*/  S2R R37, SR_TID.X ;  /* 0x0000000000257919 */ /* 0x000e220000002100 */
[----:B------:R-:W-:Y:S02]  /*0620*/  CS2R R4, SRZ ;  /* 0x0000000000047805 */ /* 0x000fe4000001ff00 */
[----:B------:R-:W-:Y:S01]  /*0630*/  CS2R R14, SRZ ;  /* 0x00000000000e7805 */ /* 0x000fe2000001ff00 */
[----:B------:R-:W-:Y:S01]  /*0640*/  ULDC.64 UR6, c[0x0][0x218] ;  /* 0x0000860000067ab9 */ /* 0x000fe20000000a00 */
[----:B0-----:R-:W-:Y:S02]  /*0650*/  ISETP.GE.AND P0, PT, R37, R0, PT ;  /* 0x000000002500720c */ /* 0x001fe40003f06270 */
[----:B------:R-:W-:-:S11]  /*0660*/  MOV R35, R37 ;  /* 0x0000002500237202 */ /* 0x000fd60000000f00 */
[----:B------:R-:W-:Y:S01]  /*0670*/  @!P0 IADD3 R3, R2, R35, RZ ;  /* 0x0000002302038210 */ /* 0x000fe20007ffe0ff */
[----:B------:R-:W0:Y:S01]  /*0680*/  @!P0 LDC.64 R10, c[0x0][0x238] ;  /* 0x00008e00ff0a8b82 */ /* 0x000e220000000a00 */
[----:B------:R-:W-:-:S04]  /*0690*/  @!P0 IADD3 R35, R35, 0x80, RZ ;  /* 0x0000008023238810 */ /* 0x000fc80007ffe0ff */
[----:B------:R-:W-:-:S03]  /*06a0*/  ISETP.GE.AND P1, PT, R35, R0, PT ;  /* 0x000000002300720c */ /* 0x000fc60003f26270 */
[----:B------:R-:W1:Y:S10]  /*06b0*/  @!P0 LDC.64 R12, c[0x0][0x240] ;  /* 0x00009000ff0c8b82 */ /* 0x000e740000000a00 */
[----:B------:R-:W2:Y:S01]  /*06c0*/  @!P1 LDC.64 R6, c[0x0][0x238] ;  /* 0x00008e00ff069b82 */ /* 0x000ea20000000a00 */
[----:B------:R-:W-:Y:S01]  /*06d0*/  @!P1 IADD3 R19, R2, R35, RZ ;  /* 0x0000002302139210 */ /* 0x000fe20007ffe0ff */
[----:B0-----:R-:W-:-:S06]  /*06e0*/  @!P0 IMAD.WIDE.U32 R10, R3, 0x8, R10 ;  /* 0x00000008030a8825 */ /* 0x001fcc00078e000a */
[----:B------:R-:W0:Y:S01]  /*06f0*/  @!P1 LDC.64 R8, c[0x0][0x240] ;  /* 0x00009000ff089b82 */ /* 0x000e220000000a00 */
[----:B------:R3:W4:Y:S01]  /*0700*/  @!P0 LDG.E.64 R4, desc[UR4][R10.64] ;  /* 0x000000040a048981 */ /* 0x000722000c1e1b00 */
[----:B--2---:R-:W-:-:S05]  /*0710*/  @!P1 IMAD.WIDE.U32 R16, R19, 0x8, R6 ;  /* 0x0000000813109825 */ /* 0x004fca00078e0006 */
[----:B------:R-:W2:Y:S01]  /*0720*/  @!P1 LDG.E.64 R14, desc[UR4][R16.64] ;  /* 0x00000004100e9981 */ /* 0x000ea2000c1e1b00 */
[----:B------:R-:W-:Y:S01]  /*0730*/  CS2R R6, SRZ ;  /* 0x0000000000067805 */ /* 0x000fe2000001ff00 */
[----:B-1----:R-:W-:-:S04]  /*0740*/  @!P0 IMAD.WIDE.U32 R12, R3, 0x8, R12 ;  /* 0x00000008030c8825 */ /* 0x002fc800078e000c */
[----:B0-----:R-:W-:Y:S01]  /*0750*/  @!P1 IMAD.WIDE.U32 R18, R19, 0x8, R8 ;  /* 0x0000000813129825 */ /* 0x001fe200078e0008 */
[----:B------:R-:W-:Y:S01]  /*0760*/  CS2R R8, SRZ ;  /* 0x0000000000087805 */ /* 0x000fe2000001ff00 */
[----:B------:R-:W5:Y:S05]  /*0770*/  @!P0 LDG.E.64 R6, desc[UR4][R12.64] ;  /* 0x000000040c068981 */ /* 0x000f6a000c1e1b00 */
[----:B------:R0:W5:Y:S01]  /*0780*/  @!P1 LDG.E.64 R8, desc[UR4][R18.64] ;  /* 0x0000000412089981 */ /* 0x000162000c1e1b00 */
[----:B------:R-:W-:Y:S02]  /*0790*/  @!P1 IADD3 R35, R35, 0x80, RZ ;  /* 0x0000008023239810 */ /* 0x000fe40007ffe0ff */
[----:B------:R-:W-:-:S02]  /*07a0*/  CS2R R24, SRZ ;  /* 0x0000000000187805 */ /* 0x000fc4000001ff00 */
[----:B------:R-:W-:-:S13]  /*07b0*/  ISETP.GE.AND P1, PT, R35, R0, PT ;  /* 0x000000002300720c */ /* 0x000fda0003f26270 */
[----:B------:R-:W-:Y:S01]  /*07c0*/  @!P1 IADD3 R21, R2, R35, RZ ;  /* 0x0000002302159210 */ /* 0x000fe20007ffe0ff */
[----:B------:R-:W1:Y:S01]  /*07d0*/  @!P1 LDC.64 R32, c[0x0][0x238] ;  /* 0x00008e00ff209b82 */ /* 0x000e620000000a00 */
[----:B------:R-:W-:-:S04]  /*07e0*/  @!P1 IADD3 R35, R35, 0x80, RZ ;  /* 0x0000008023239810 */ /* 0x000fc80007ffe0ff */
[----:B------:R-:W-:-:S03]  /*07f0*/  ISETP.GE.AND P3, PT, R35, R0, PT ;  /* 0x000000002300720c */ /* 0x000fc60003f66270 */
[----:B------:R-:W1:Y:S10]  /*0800*/  @!P1 LDC.64 R26, c[0x0][0x240] ;  /* 0x00009000ff1a9b82 */ /* 0x000e740000000a00 */
[----:B---3--:R-:W-:Y:S01]  /*0810*/  @!P3 IADD3 R11, R2, R35, RZ ;  /* 0x00000023020bb210 */ /* 0x008fe20007ffe0ff */
[----:B0-----:R-:W0:Y:S01]  /*0820*/  @!P3 LDC.64 R18, c[0x0][0x238] ;  /* 0x00008e00ff12bb82 */ /* 0x001e220000000a00 */
[----:B------:R-:W-:-:S04]  /*0830*/  @!P3 IADD3 R35, R35, 0x80, RZ ;  /* 0x000000802323b810 */ /* 0x000fc80007ffe0ff */
[----:B------:R-:W-:Y:S01]  /*0840*/  ISETP.GE.AND P4, PT, R35, R0, PT ;  /* 0x000000002300720c */ /* 0x000fe20003f86270 */
[C---:B-1----:R-:W-:Y:S02]  /*0850*/  @!P1 IMAD.WIDE.U32 R32, R21.reuse, 0x8, R32 ;  /* 0x0000000815209825 */ /* 0x042fe400078e0020 */
[----:B------:R-:W1:Y:S03]  /*0860*/  @!P3 LDC.64 R30, c[0x0][0x240] ;  /* 0x00009000ff1ebb82 */ /* 0x000e660000000a00 */
[----:B------:R-:W3:Y:S01]  /*0870*/  @!P1 LDG.E.64 R24, desc[UR4][R32.64] ;  /* 0x0000000420189981 */ /* 0x000ee2000c1e1b00 */
[----:B------:R-:W-:-:S06]  /*0880*/  @!P1 IMAD.WIDE.U32 R26, R21, 0x8, R26 ;  /* 0x00000008151a9825 */ /* 0x000fcc00078e001a */
[----:B------:R-:W5:Y:S01]  /*0890*/  @!P4 LDC.64 R16, c[0x0][0x238] ;  /* 0x00008e00ff10cb82 */ /* 0x000f620000000a00 */
[----:B------:R-:W-:Y:S01]  /*08a0*/  CS2R R22, SRZ ;  /* 0x0000000000167805 */ /* 0x000fe2000001ff00 */
[----:B0-----:R-:W-:-:S04]  /*08b0*/  @!P3 IMAD.WIDE.U32 R18, R11, 0x8, R18 ;  /* 0x000000080b12b825 */ /* 0x001fc800078e0012 */
[----:B-1----:R-:W-:Y:S01]  /*08c0*/  @!P3 IMAD.WIDE.U32 R30, R11, 0x8, R30 ;  /* 0x000000080b1eb825 */ /* 0x002fe200078e001e */
[----:B------:R-:W-:-:S04]  /*08d0*/  CS2R R10, SRZ ;  /* 0x00000000000a7805 */ /* 0x000fc8000001ff00 */
[----:B------:R-:W3:Y:S04]  /*08e0*/  @!P3 LDG.E.64 R22, desc[UR4][R30.64] ;  /* 0x000000041e16b981 */ /* 0x000ee8000c1e1b00 */
[----:B------:R0:W3:Y:S02]  /*08f0*/  @!P3 LDG.E.64 R10, desc[UR4][R18.64] ;  /* 0x00000004120ab981 */ /* 0x0000e4000c1e1b00 */
[----:B0-----:R-:W-:Y:S01]  /*0900*/  CS2R R18, SRZ ;  /* 0x0000000000127805 */ /* 0x001fe2000001ff00 */
[----:B----4-:R-:W-:-:S04]  /*0910*/  IMAD R3, R5, UR6, RZ ;  /* 0x0000000605037c24 */ /* 0x010fc8000f8e02ff */
[C---:B------:R-:W-:Y:S02]  /*0920*/  IMAD R3, R4.reuse, UR7, R3 ;  /* 0x0000000704037c24 */ /* 0x040fe4000f8e0203 */
[----:B------:R-:W-:-:S05]  /*0930*/  IMAD.WIDE.U32 R4, R4, UR6, RZ ;  /* 0x0000000604047c25 */ /* 0x000fca000f8e00ff */
[----:B------:R-:W-:Y:S02]  /*0940*/  IADD3 R13, R5, R3, RZ ;  /* 0x00000003050d7210 */ /* 0x000fe40007ffe0ff */
[----:B------:R-:W-:Y:S02]  /*0950*/  @!P4 IADD3 R5, R2, R35, RZ ;  /* 0x000000230205c210 */ /* 0x000fe40007ffe0ff */
[----:B------:R-:W-:Y:S01]  /*0960*/  @!P4 IADD3 R35, R35, 0x80, RZ ;  /* 0x000000802323c810 */ /* 0x000fe20007ffe0ff */
[----:B--2---:R-:W-:-:S03]  /*0970*/  IMAD R15, R15, UR6, RZ ;  /* 0x000000060f0f7c24 */ /* 0x004fc6000f8e02ff */
[----:B------:R-:W-:Y:S01]  /*0980*/  ISETP.GE.AND P2, PT, R35, R0, PT ;  /* 0x000000002300720c */ /* 0x000fe20003f46270 */
[C---:B------:R-:W-:Y:S02]  /*0990*/  IMAD R3, R14.reuse, UR7, R15 ;  /* 0x000000070e037c24 */ /* 0x040fe4000f8e020f */
[----:B------:R-:W-:-:S05]  /*09a0*/  IMAD.WIDE.U32 R14, R14, UR6, RZ ;  /* 0x000000060e0e7c25 */ /* 0x000fca000f8e00ff */
[----:B------:R-:W-:Y:S01]  /*09b0*/  IADD3 R3, R15, R3, RZ ;  /* 0x000000030f037210 */ /* 0x000fe20007ffe0ff */
[-C--:B-----5:R-:W-:Y:S02]  /*09c0*/  IMAD R15, R13, R6.reuse, RZ ;  /* 0x000000060d0f7224 */ /* 0x0a0fe400078e02ff */
[----:B------:R-:W-:Y:S02]  /*09d0*/  IMAD.WIDE.U32 R12, R4, R6, RZ ;  /* 0x00000006040c7225 */ /* 0x000fe400078e00ff */
[----:B------:R-:W-:Y:S01]  /*09e0*/  @!P2 IADD3 R21, R2, R35, RZ ;  /* 0x000000230215a210 */ /* 0x000fe20007ffe0ff */
[----:B------:R-:W0:Y:S01]  /*09f0*/  @!P2 LDC.64 R28, c[0x0][0x238] ;  /* 0x00008e00ff1cab82 */ /* 0x000e220000000a00 */
[----:B------:R-:W-:Y:S01]  /*0a00*/  @!P2 IADD3 R35, R35, 0x80, RZ ;  /* 0x000000802323a810 */ /* 0x000fe20007ffe0ff */
[----:B------:R-:W-:Y:S02]  /*0a10*/  IMAD R3, R3, R8, RZ ;  /* 0x0000000803037224 */ /* 0x000fe400078e02ff */
[----:B------:R-:W-:-:S02]  /*0a20*/  IMAD R4, R7, R4, R15 ;  /* 0x0000000407047224 */ /* 0x000fc400078e020f */
[----:B------:R-:W-:Y:S02]  /*0a30*/  IMAD.WIDE.U32 R6, R14, R8, RZ ;  /* 0x000000080e067225 */ /* 0x000fe400078e00ff */
[----:B------:R-:W1:Y:S02]  /*0a40*/  @!P2 LDC.64 R32, c[0x0][0x240] ;  /* 0x00009000ff20ab82 */ /* 0x000e640000000a00 */
[----:B------:R-:W-:Y:S01]  /*0a50*/  IMAD R3, R9, R14, R3 ;  /* 0x0000000e09037224 */ /* 0x000fe200078e0203 */
[----:B------:R-:W-:-:S05]  /*0a60*/  CS2R R8, SRZ ;  /* 0x0000000000087805 */ /* 0x000fca000001ff00 */
[----:B------:R-:W2:Y:S01]  /*0a70*/  @!P4 LDC.64 R14, c[0x0][0x240] ;  /* 0x00009000ff0ecb82 */ /* 0x000ea20000000a00 */
[----:B------:R4:W5:Y:S01]  /*0a80*/  @!P1 LDG.E.64 R8, desc[UR4][R26.64] ;  /* 0x000000041a089981 */ /* 0x000962000c1e1b00 */
[----:B------:R-:W-:Y:S01]  /*0a90*/  ISETP.GE.AND P1, PT, R35, R0, PT ;  /* 0x000000002300720c */ /* 0x000fe20003f26270 */
[----:B------:R-:W-:Y:S01]  /*0aa0*/  @!P4 IMAD.WIDE.U32 R16, R5, 0x8, R16 ;  /* 0x000000080510c825 */ /* 0x000fe200078e0010 */
[----:B----4-:R-:W-:-:S03]  /*0ab0*/  CS2R R26, SRZ ;  /* 0x00000000001a7805 */ /* 0x010fc6000001ff00 */
[----:B0-----:R-:W-:-:S08]  /*0ac0*/  @!P2 IMAD.WIDE.U32 R28, R21, 0x8, R28 ;  /* 0x00000008151ca825 */ /* 0x001fd000078e001c */
[----:B------:R-:W0:Y:S01]  /*0ad0*/  @!P1 LDC.64 R30, c[0x0][0x238] ;  /* 0x00008e00ff1e9b82 */ /* 0x000e220000000a00 */
[----:B------:R4:W5:Y:S01]  /*0ae0*/  @!P4 LDG.E.64 R26, desc[UR4][R16.64] ;  /* 0x00000004101ac981 */ /* 0x000962000c1e1b00 */
[----:B--2---:R-:W-:Y:S01]  /*0af0*/  @!P4 IMAD.WIDE.U32 R14, R5, 0x8, R14 ;  /* 0x00000008050ec825 */ /* 0x004fe200078e000e */
[----:B------:R-:W-:Y:S02]  /*0b00*/  @!P1 IADD3 R5, R2, R35, RZ ;  /* 0x0000002302059210 */ /* 0x000fe40007ffe0ff */
[----:B------:R-:W-:Y:S02]  /*0b10*/  @!P1 IADD3 R35, R35, 0x80, RZ ;  /* 0x0000008023239810 */ /* 0x000fe40007ffe0ff */
[----:B----4-:R-:W-:Y:S01]  /*0b20*/  CS2R R16, SRZ ;  /* 0x0000000000107805 */ /* 0x010fe2000001ff00 */
[----:B-1----:R-:W-:Y:S01]  /*0b30*/  @!P2 IMAD.WIDE.U32 R32, R21, 0x8, R32 ;  /* 0x000000081520a825 */ /* 0x002fe200078e0020 */
[----:B------:R-:W2:Y:S01]  /*0b40*/  @!P4 LDG.E.64 R18, desc[UR4][R14.64] ;  /* 0x000000040e12c981 */ /* 0x000ea2000c1e1b00 */
[----:B------:R-:W-:-:S02]  /*0b50*/  ISETP.GE.AND P3, PT, R35, R0, PT ;  /* 0x000000002300720c */ /* 0x000fc40003f66270 */
[----:B------:R-:W-:Y:S01]  /*0b60*/  CS2R R20, SRZ ;  /* 0x0000000000147805 */ /* 0x000fe2000001ff00 */
[----:B------:R1:W4:Y:S05]  /*0b70*/  @!P2 LDG.E.64 R16, desc[UR4][R28.64] ;  /* 0x000000041c10a981 */ /* 0x00032a000c1e1b00 */
[----:B------:R0:W2:Y:S01]  /*0b80*/  @!P2 LDG.E.64 R20, desc[UR4][R32.64] ;  /* 0x000000042014a981 */ /* 0x0000a2000c1e1b00 */
[----:B-1----:R-:W1:Y:S08]  /*0b90*/  @!P1 LDC.64 R28, c[0x0][0x240] ;  /* 0x00009000ff1c9b82 */ /* 0x002e700000000a00 */
[----:B0-----:R-:W0:Y:S01]  /*0ba0*/  @!P3 LDC.64 R32, c[0x0][0x238] ;  /* 0x00008e00ff20bb82 */ /* 0x001e220000000a00 */
[----:B------:R-:W-:Y:S01]  /*0bb0*/  CS2R R14, SRZ ;  /* 0x00000000000e7805 */ /* 0x000fe2000001ff00 */
[----:B------:R-:W-:-:S05]  /*0bc0*/  @!P1 IMAD.WIDE.U32 R30, R5, 0x8, R30 ;  /* 0x00000008051e9825 */ /* 0x000fca00078e001e */
[----:B------:R1:W2:Y:S02]  /*0bd0*/  @!P1 LDG.E.64 R14, desc[UR4][R30.64] ;  /* 0x000000041e0e9981 */ /* 0x0002a4000c1e1b00 */
[----:B-1----:R-:W-:Y:S01]  /*0be0*/  @!P1 IMAD.WIDE.U32 R28, R5, 0x8, R28 ;  /* 0x00000008051c9825 */ /* 0x002fe200078e001c */
[----:B------:R-:W-:Y:S02]  /*0bf0*/  CS2R R30, SRZ ;  /* 0x00000000001e7805 */ /* 0x000fe4000001ff00 */
[----:B------:R-:W-:-:S04]  /*0c00*/  @!P3 IADD3 R5, R2, R35, RZ ;  /* 0x000000230205b210 */ /* 0x000fc80007ffe0ff */
[----:B------:R0:W2:Y:S02]  /*0c10*/  @!P1 LDG.E.64 R30, desc[UR4][R28.64] ;  /* 0x000000041c1e9981 */ /* 0x0000a4000c1e1b00 */
[----:B0-----:R-:W-:Y:S02]  /*0c20*/  @!P3 IMAD.WIDE.U32 R28, R5, 0x8, R32 ;  /* 0x00000008051cb825 */ /* 0x001fe400078e0020 */
[----:B------:R-:W0:Y:S01]  /*0c30*/  @!P3 LDC.64 R32, c[0x0][0x240] ;  /* 0x00009000ff20bb82 */ /* 0x000e220000000a00 */
[----:B------:R-:W-:-:S06]  /*0c40*/  CS2R R34, SRZ ;  /* 0x0000000000227805 */ /* 0x000fcc000001ff00 */
[----:B------:R0:W2:Y:S02]  /*0c50*/  @!P3 LDG.E.64 R34, desc[UR4][R28.64] ;  /* 0x000000041c22b981 */ /* 0x0000a4000c1e1b00 */
[----:B0-----:R-:W-:Y:S01]  /*0c60*/  @!P3 IMAD.WIDE.U32 R28, R5, 0x8, R32 ;  /* 0x00000008051cb825 */ /* 0x001fe200078e0020 */
[----:B------:R-:W-:-:S06]  /*0c70*/  CS2R R32, SRZ ;  /* 0x0000000000207805 */ /* 0x000fcc000001ff00 */
[----:B------:R0:W2:Y:S01]  /*0c80*/  @!P3 LDG.E.64 R32, desc[UR4][R28.64] ;  /* 0x000000041c20b981 */ /* 0x0000a2000c1e1b00 */
[----:B---3--:R-:W-:-:S04]  /*0c90*/  IMAD R5, R25, UR6, RZ ;  /* 0x0000000619057c24 */ /* 0x008fc8000f8e02ff */
[C---:B------:R-:W-:Y:S02]  /*0ca0*/  IMAD R5, R24.reuse, UR7, R5 ;  /* 0x0000000718057c24 */ /* 0x040fe4000f8e0205 */
[----:B------:R-:W-:-:S04]  /*0cb0*/  IMAD.WIDE.U32 R24, R24, UR6, RZ ;  /* 0x0000000618187c25 */ /* 0x000fc8000f8e00ff */
[----:B------:R-:W-:Y:S01]  /*0cc0*/  IMAD R11, R11, UR6, RZ ;  /* 0x000000060b0b7c24 */ /* 0x000fe2000f8e02ff */
[----:B------:R-:W-:-:S03]  /*0cd0*/  IADD3 R5, R25, R5, RZ ;  /* 0x0000000519057210 */ /* 0x000fc60007ffe0ff */
[C---:B------:R-:W-:Y:S02]  /*0ce0*/  IMAD R25, R10.reuse, UR7, R11 ;  /* 0x000000070a197c24 */ /* 0x040fe4000f8e020b */
[----:B------:R-:W-:-:S05]  /*0cf0*/  IMAD.WIDE.U32 R10, R10, UR6, RZ ;  /* 0x000000060a0a7c25 */ /* 0x000fca000f8e00ff */
[----:B------:R-:W-:-:S05]  /*0d00*/  IADD3 R11, R11, R25, RZ ;  /* 0x000000190b0b7210 */ /* 0x000fca0007ffe0ff */
[----:B------:R-:W-:-:S04]  /*0d10*/  IMAD R11, R11, R22, RZ ;  /* 0x000000160b0b7224 */ /* 0x000fc800078e02ff */
[----:B------:R-:W-:Y:S02]  /*0d20*/  IMAD R25, R23, R10, R11 ;  /* 0x0000000a17197224 */ /* 0x000fe400078e020b */
[----:B------:R-:W-:Y:S01]  /*0d30*/  IMAD.WIDE.U32 R22, R10, R22, RZ ;  /* 0x000000160a167225 */ /* 0x000fe200078e00ff */
[----:B------:R-:W-:Y:S01]  /*0d40*/  IADD3 R13, R13, R4, RZ ;  /* 0x000000040d0d7210 */ /* 0x000fe20007ffe0ff */
[----:B------:R-:W-:Y:S04]  /*0d50*/  BSSY B0, `(.L_x_16016) ;  /* 0x000005d000007945 */ /* 0x000fe80003800000 */
[----:B------:R-:W-:Y:S01]  /*0d60*/  BSSY B1, `(.L_x_16017) ;  /* 0x0000054000017945 */ /* 0x000fe20003800000 */
[----:B-----5:R-:W-:-:S04]  /*0d70*/  IMAD R11, R27, UR6, RZ ;  /* 0x000000061b0b7c24 */ /* 0x020fc8000f8e02ff */
[C---:B0-----:R-:W-:Y:S02]  /*0d80*/  IMAD R29, R26.reuse, UR7, R11 ;  /* 0x000000071a1d7c24 */ /* 0x041fe4000f8e020b */
[----:B------:R-:W0:Y:S01]  /*0d90*/  @!P0 LDC.64 R10, c[0x0][0x228] ;  /* 0x00008a00ff0a8b82 */ /* 0x000e220000000a00 */
[----:B------:R-:W-:-:S05]  /*0da0*/  IMAD.WIDE.U32 R26, R26, UR6, RZ ;  /* 0x000000061a1a7c25 */ /* 0x000fca000f8e00ff */
[----:B------:R-:W-:Y:S02]  /*0db0*/  IADD3 R27, R27, R29, RZ ;  /* 0x0000001d1b1b7210 */ /* 0x000fe40007ffe0ff */
[----:B------:R-:W-:Y:S01]  /*0dc0*/  @!P0 IADD3 R29, R2, R37, RZ ;  /* 0x00000025021d8210 */ /* 0x000fe20007ffe0ff */
[----:B----4-:R-:W-:-:S04]  /*0dd0*/  IMAD R17, R17, UR6, RZ ;  /* 0x0000000611117c24 */ /* 0x010fc8000f8e02ff */
[----:B0-----:R-:W-:-:S04]  /*0de0*/  @!P0 IMAD.WIDE.U32 R10, R29, 0x8, R10 ;  /* 0x000000081d0a8825 */ /* 0x001fc800078e000a */
[C---:B------:R-:W-:Y:S02]  /*0df0*/  IMAD R29, R16.reuse, UR7, R17 ;  /* 0x00000007101d7c24 */ /* 0x040fe4000f8e0211 */
[----:B------:R-:W-:-:S04]  /*0e00*/  IMAD.WIDE.U32 R16, R16, UR6, RZ ;  /* 0x0000000610107c25 */ /* 0x000fc8000f8e00ff */
[----:B--2---:R-:W-:-:S04]  /*0e10*/  IMAD R15, R15, UR6, RZ ;  /* 0x000000060f0f7c24 */ /* 0x004fc8000f8e02ff */
[C---:B------:R-:W-:Y:S02]  /*0e20*/  IMAD R4, R14.reuse, UR7, R15 ;  /* 0x000000070e047c24 */ /* 0x040fe4000f8e020f */
[----:B------:R-:W-:Y:S01]  /*0e30*/  IMAD.WIDE.U32 R14, R14, UR6, RZ ;  /* 0x000000060e0e7c25 */ /* 0x000fe2000f8e00ff */
[----:B------:R0:W-:Y:S01]  /*0e40*/  @!P0 STG.E.64 desc[UR4][R10.64], R12 ;  /* 0x0000000c0a008986 */ /* 0x0001e2000c101b04 */
[----:B------:R-:W-:-:S03]  /*0e50*/  IADD3 R17, R17, R29, RZ ;  /* 0x0000001d11117210 */ /* 0x000fc60007ffe0ff */
[----:B0-----:R-:W-:Y:S02]  /*0e60*/  IADD3 R11, R15, R4, RZ ;  /* 0x000000040f0b7210 */ /* 0x001fe40007ffe0ff */
[----:B------:R-:W-:-:S04]  /*0e70*/  IADD3 R4, R37, 0x80, RZ ;  /* 0x0000008025047810 */ /* 0x000fc80007ffe0ff */
[----:B------:R-:W-:Y:S01]  /*0e80*/  @!P0 MOV R37, R4 ;  /* 0x0000000400258202 */ /* 0x000fe20000000f00 */
[----:B------:R-:W-:-:S04]  /*0e90*/  IMAD R29, R35, UR6, RZ ;  /* 0x00000006231d7c24 */ /* 0x000fc8000f8e02ff */
[C---:B------:R-:W-:Y:S02]  /*0ea0*/  IMAD R29, R34.reuse, UR7, R29 ;  /* 0x00000007221d7c24 */ /* 0x040fe4000f8e021d */
[----:B------:R-:W-:Y:S01]  /*0eb0*/  IMAD.WIDE.U32 R34, R34, UR6, RZ ;  /* 0x0000000622227c25 */ /* 0x000fe2000f8e00ff */
[----:B------:R-:W-:-:S03]  /*0ec0*/  ISETP.GE.AND P0, PT, R37, R0, PT ;  /* 0x000000002500720c */ /* 0x000fc60003f06270 */
[----:B------:R-:W-:Y:S01]  /*0ed0*/  IMAD R15, R11, R30, RZ ;  /* 0x0000001e0b0f7224 */ /* 0x000fe200078e02ff */
[----:B------:R-:W-:Y:S01]  /*0ee0*/  IADD3 R11, R35, R29, RZ ;  /* 0x0000001d230b7210 */ /* 0x000fe20007ffe0ff */
[----:B------:R-:W-:Y:S02]  /*0ef0*/  IMAD R17, R17, R20, RZ ;  /* 0x0000001411117224 */ /* 0x000fe400078e02ff */
[----:B------:R-:W-:Y:S02]  /*0f00*/  IMAD R27, R27, R18, RZ ;  /* 0x000000121b1b7224 */ /* 0x000fe400078e02ff */
[----:B------:R-:W-:Y:S02]  /*0f10*/  IMAD R13, R21, R16, R17 ;  /* 0x00000010150d7224 */ /* 0x000fe400078e0211 */
[----:B------:R-:W-:Y:S02]  /*0f20*/  IMAD R27, R19, R26, R27 ;  /* 0x0000001a131b7224 */ /* 0x000fe400078e021b */
[----:B------:R-:W-:-:S04]  /*0f30*/  IMAD.WIDE.U32 R18, R26, R18, RZ ;  /* 0x000000121a127225 */ /* 0x000fc800078e00ff */
[----:B------:R-:W-:Y:S02]  /*0f40*/  IMAD R21, R11, R32, RZ ;  /* 0x000000200b157224 */ /* 0x000fe400078e02ff */
[----:B------:R-:W-:-:S04]  /*0f50*/  IMAD.WIDE.U32 R16, R16, R20, RZ ;  /* 0x0000001410107225 */ /* 0x000fc800078e00ff */
[----:B------:R-:W-:Y:S02]  /*0f60*/  IMAD R29, R31, R14, R15 ;  /* 0x0000000e1f1d7224 */ /* 0x000fe400078e020f */
[----:B------:R-:W-:Y:S02]  /*0f70*/  IMAD R5, R5, R8, RZ ;  /* 0x0000000805057224 */ /* 0x000fe400078e02ff */
[----:B------:R-:W-:-:S04]  /*0f80*/  IMAD.WIDE.U32 R14, R14, R30, RZ ;  /* 0x0000001e0e0e7225 */ /* 0x000fc800078e00ff */
[----:B------:R-:W-:-:S04]  /*0f90*/  IMAD.WIDE.U32 R10, R34, R32, RZ ;  /* 0x00000020220a7225 */ /* 0x000fc800078e00ff */
[----:B------:R-:W-:Y:S01]  /*0fa0*/  IMAD R33, R33, R34, R21 ;  /* 0x0000002221217224 */ /* 0x000fe200078e0215 */
[----:B------:R-:W-:Y:S01]  /*0fb0*/  IADD3 R21, R23, R25, RZ ;  /* 0x0000001917157210 */ /* 0x000fe20007ffe0ff */
[----:B------:R-:W-:Y:S01]  /*0fc0*/  IMAD R5, R9, R24, R5 ;  /* 0x0000001809057224 */ /* 0x000fe200078e0205 */
[----:B------:R-:W-:Y:S01]  /*0fd0*/  IADD3 R25, R19, R27, RZ ;  /* 0x0000001b13197210 */ /* 0x000fe20007ffe0ff */
[----:B------:R-:W-:Y:S01]  /*0fe0*/  IMAD.WIDE.U32 R8, R24, R8, RZ ;  /* 0x0000000818087225 */ /* 0x000fe200078e00ff */
        /* <DEDUP_REMOVED lines=18> */
.L_x_16018:
[----:B------:R-:W-:-:S13]  /*1110*/  ISETP.GE.AND P0, PT, R37, R0, PT ;  /* 0x000000002500720c */ /* 0x000fda0003f06270 */
[----:B------:R-:W-:Y:S05]  /*1120*/  @P0 BRA `(.L_x_16020) ;  /* 0x0000000000380947 */ /* 0x000fea0003800000 */
[----:B------:R-:W1:Y:S01]  /*1130*/  LDC.64 R4, c[0x0][0x228] ;  /* 0x00008a00ff047b82 */ /* 0x000e620000000a00 */
[----:B------:R-:W-:Y:S02]  /*1140*/  IADD3 R3, R2, R37, RZ ;  /* 0x0000002502037210 */ /* 0x000fe40007ffe0ff */
[----:B------:R-:W-:Y:S02]  /*1150*/  MOV R20, R22 ;  /* 0x0000001600147202 */ /* 0x000fe40000000f00 */
[----:B------:R-:W-:Y:S01]  /*1160*/  IADD3 R37, R37, 0x80, RZ ;  /* 0x0000008025257810 */ /* 0x000fe20007ffe0ff */
[----:B-1----:R-:W-:-:S05]  /*1170*/  IMAD.WIDE.U32 R4, R3, 0x8, R4 ;  /* 0x0000000803047825 */ /* 0x002fca00078e0004 */
[----:B------:R1:W-:Y:S02]  /*1180*/  STG.E.64 desc[UR4][R4.64], R20 ;  /* 0x0000001404007986 */ /* 0x0003e4000c101b04 */
.L_x_16019:
        /* <DEDUP_REMOVED lines=8> */
.L_x_16020:
[----:B------:R-:W-:-:S13]  /*1210*/  ISETP.GE.AND P0, PT, R37, R0, PT ;  /* 0x000000002500720c */ /* 0x000fda0003f06270 */
[----:B------:R-:W-:Y:S05]  /*1220*/  @P0 BREAK B1 ;  /* 0x0000000000010942 */ /* 0x000fea0003800000 */
[----:B------:R-:W-:Y:S05]  /*1230*/  @P0 BRA `(.L_x_16022) ;  /* 0x0000000000380947 */ /* 0x000fea0003800000 */
[----:B-1----:R-:W1:Y:S01]  /*1240*/  LDC.64 R4, c[0x0][0x228] ;  /* 0x00008a00ff047b82 */ /* 0x002e620000000a00 */
[----:B------:R-:W-:Y:S02]  /*1250*/  IADD3 R3, R2, R37, RZ ;  /* 0x0000002502037210 */ /* 0x000fe40007ffe0ff */
[----:B------:R-:W-:Y:S02]  /*1260*/  MOV R26, R16 ;  /* 0x00000010001a7202 */ /* 0x000fe40000000f00 */
[----:B------:R-:W-:Y:S01]  /*1270*/  IADD3 R37, R37, 0x80, RZ ;  /* 0x0000008025257810 */ /* 0x000fe20007ffe0ff */
[----:B-1----:R-:W-:-:S05]  /*1280*/  IMAD.WIDE.U32 R4, R3, 0x8, R4 ;  /* 0x0000000803047825 */ /* 0x002fca00078e0004 */
[----:B------:R2:W-:Y:S02]  /*1290*/  STG.E.64 desc[UR4][R4.64], R26 ;  /* 0x0000001a04007986 */ /* 0x0005e4000c101b04 */
.L_x_16021:
[----:B------:R-:W-:Y:S05]  /*12a0*/  BSYNC B1 ;  /* 0x0000000000017941 */ /* 0x000fea0003800000 */
.L_x_16017:
[----:B------:R-:W-:-:S13]  /*12b0*/  ISETP.GE.AND P0, PT, R37, R0, PT ;  /* 0x000000002500720c */ /* 0x000fda0003f06270 */
[----:B-12---:R-:W1:Y:S01]  /*12c0*/  @!P0 LDC.64 R4, c[0x0][0x228] ;  /* 0x00008a00ff048b82 */ /* 0x006e620000000a00 */
[----:B------:R-:W-:Y:S02]  /*12d0*/  @!P0 IADD3 R3, R2, R37, RZ ;  /* 0x0000002502038210 */ /* 0x000fe40007ffe0ff */
[----:B------:R-:W-:Y:S02]  /*12e0*/  @!P0 MOV R28, R14 ;  /* 0x0000000e001c8202 */ /* 0x000fe40000000f00 */
[----:B------:R-:W-:Y:S01]  /*12f0*/  @!P0 IADD3 R37, R37, 0x80, RZ ;  /* 0x0000008025258810 */ /* 0x000fe20007ffe0ff */
[----:B-1----:R-:W-:-:S05]  /*1300*/  @!P0 IMAD.WIDE.U32 R4, R3, 0x8, R4 ;  /* 0x0000000803048825 */ /* 0x002fca00078e0004 */
[----:B------:R2:W-:Y:S02]  /*1310*/  @!P0 STG.E.64 desc[UR4][R4.64], R28 ;  /* 0x0000001c04008986 */ /* 0x0005e4000c101b04 */
.L_x_16022:
[----:B------:R-:W-:Y:S05]  /*1320*/  BSYNC B0 ;  /* 0x0000000000007941 */ /* 0x000fea0003800000 */
.L_x_16016:
[----:B------:R-:W-:Y:S05]  /*1330*/  WARPSYNC.ALL ;  /* 0x0000000000007948 */ /* 0x000fea0003800000 */
[----:B------:R-:W-:-:S13]  /*1340*/  ISETP.GE.AND P0, PT, R37, R0, PT ;  /* 0x000000002500720c */ /* 0x000fda0003f06270 */
[----:B------:R-:W-:Y:S05]  /*1350*/  @P0 EXIT ;  /* 0x000000000000094d */ /* 0x000fea0003800000 */
[----:B-12---:R-:W1:Y:S01]  /*1360*/  LDC.64 R4, c[0x0][0x228] ;  /* 0x00008a00ff047b82 */ /* 0x006e620000000a00 */
[----:B------:R-:W-:Y:S02]  /*1370*/  IADD3 R3, R2, R37, RZ ;  /* 0x0000002502037210 */ /* 0x000fe40007ffe0ff */
[----:B------:R-:W-:-:S03]  /*1380*/  MOV R12, R10 ;  /* 0x0000000a000c7202 */ /* 0x000fc60000000f00 */
[----:B-1----:R-:W-:-:S05]  /*1390*/  IMAD.WIDE.U32 R2, R3, 0x8, R4 ;  /* 0x0000000803027825 */ /* 0x002fca00078e0004 */
[----:B------:R-:W-:Y:S01]  /*13a0*/  STG.E.64 desc[UR4][R2.64], R12 ;  /* 0x0000000c02007986 */ /* 0x000fe2000c101b04 */
[----:B------:R-:W-:Y:S05]  /*13b0*/  EXIT ;  /* 0x000000000000794d */ /* 0x000fea0003800000 */
.L_x_16023:
        /* <DEDUP_REMOVED lines=12> */
.L_x_24193:


//--------------------- .text._ZN2at6native29vectorized_elementwise_kernelILi4EZZZNS0_54_GLOBAL__N__d8c5977b_16_LinearAlgebra_cu_140f0503_289316addr_kernel_cudaERNS_14TensorIteratorERKN3c106ScalarES8_ENKUlvE_clEvENKUlvE2_clEvEUllllE_St5arrayIPcLm4EEEEviT0_T1_ --------------------------
	.section	.text._ZN2at6native29vectorized_elementwise_kernelILi4EZZZNS0_54_GLOBAL__N__d8c5977b_16_LinearAlgebra_cu_140f0503_289316addr_kernel_cudaERNS_14TensorIteratorERKN3c106ScalarES8_ENKUlvE_clEvENKUlvE2_clEvEUllllE_St5arrayIPcLm4EEEEviT0_T1_,"ax",@progbits
	.align	128
        .global         _ZN2at6native29vectorized_elementwise_kernelILi4EZZZNS0_54_GLOBAL__N__d8c5977b_16_LinearAlgebra_cu_140f0503_289316addr_kernel_cudaERNS_14TensorIteratorERKN3c106ScalarES8_ENKUlvE_clEvENKUlvE2_clEvEUllllE_St5arrayIPcLm4EEEEviT0_T1_
        .type           _ZN2at6native29vectorized_elementwise_kernelILi4EZZZNS0_54_GLOBAL__N__d8c5977b_16_LinearAlgebra_cu_140f0503_289316addr_kernel_cudaERNS_14TensorIteratorERKN3c106ScalarES8_ENKUlvE_clEvENKUlvE2_clEvEUllllE_St5arrayIPcLm4EEEEviT0_T1_,@function
        .size           _ZN2at6native29vectorized_elementwise_kernelILi4EZZZNS0_54_GLOBAL__N__d8c5977b_16_LinearAlgebra_cu_140f0503_289316addr_kernel_cudaERNS_14TensorIteratorERKN3c106ScalarES8_ENKUlvE_clEvENKUlvE2_clEvEUllllE_St5arrayIPcLm4EEEEviT0_T1_,(.L_x_24194 - _ZN2at6native29vectorized_elementwise_kernelILi4EZZZNS0_54_GLOBAL__N__d8c5977b_16_LinearAlgebra_cu_140f0503_289316addr_kernel_cudaERNS_14TensorIteratorERKN3c106ScalarES8_ENKUlvE_clEvENKUlvE2_clEvEUllllE_St5arrayIPcLm4EEEEviT0_T1_)
        .other          _ZN2at6native29vectorized_elementwise_kernelILi4EZZZNS0_54_GLOBAL__N__d8c5977b_16_LinearAlgebra_cu_140f0503_289316addr_kernel_cudaERNS_14TensorIteratorERKN3c106ScalarES8_ENKUlvE_clEvENKUlvE2_clEvEUllllE_St5arrayIPcLm4EEEEviT0_T1_,@"STO_CUDA_ENTRY STV_DEFAULT"
_ZN2at6native29vectorized_elementwise_kernelILi4EZZZNS0_54_GLOBAL__N__d8c5977b_16_LinearAlgebra_cu_140f0503_289316addr_kernel_cudaERNS_14TensorIteratorERKN3c106ScalarES8_ENKUlvE_clEvENKUlvE2_clEvEUllllE_St5arrayIPcLm4EEEEviT0_T1_:
.text._ZN2at6native29vectorized_elementwise_kernelILi4EZZZNS0_54_GLOBAL__N__d8c5977b_16_LinearAlgebra_cu_140f0503_289316addr_kernel_cudaERNS_14TensorIteratorERKN3c106ScalarES8_ENKUlvE_clEvENKUlvE2_clEvEUllllE_St5arrayIPcLm4EEEEviT0_T1_:
        /* <DEDUP_REMOVED lines=97> */
.L_x_16024:
        /* <DEDUP_REMOVED lines=176> */
.L_x_16027:
        /* <DEDUP_REMOVED lines=8> */
.L_x_16028:
        /* <DEDUP_REMOVED lines=8> */
.L_x_16029:
        /* <DEDUP_REMOVED lines=9> */
.L_x_16030:
[----:B------:R-:W-:Y:S05]  /*12a0*/  BSYNC B1 ;  /* 0x0000000000017941 */ /* 0x000fea0003800000 */
.L_x_16026:
[----:B------:R-:W-:-:S13]  /*12b0*/  ISETP.GE.AND P0, PT, R37, R0, PT ;  /* 0x000000002500720c */ /* 0x000fda0003f06270 */
[----:B-12---:R-:W1:Y:S01]  /*12c0*/  @!P0 LDC.64 R4, c[0x0][0x228] ;  /* 0x00008a00ff048b82 */ /* 0x006e620000000a00 */
[----:B------:R-:W-:Y:S02]  /*12d0*/  @!P0 IADD3 R3, R2, R37, RZ ;  /* 0x0000002502038210 */ /* 0x000fe40007ffe0ff */
[----:B------:R-:W-:Y:S02]  /*12e0*/  @!P0 MOV R28, R14 ;  /* 0x0000000e001c8202 */ /* 0x000fe40000000f00 */
[----:B------:R-:W-:Y:S01]  /*12f0*/  @!P0 IADD3 R37, R37, 0x80, RZ ;  /* 0x0000008025258810 */ /* 0x000fe20007ffe0ff */
[----:B-1----:R-:W-:-:S05]  /*1300*/  @!P0 IMAD.WIDE.U32 R4, R3, 0x8, R4 ;  /* 0x0000000803048825 */ /* 0x002fca00078e0004 */
[----:B------:R2:W-:Y:S02]  /*1310*/  @!P0 STG.E.64 desc[UR4][R4.64], R28 ;  /* 0x0000001c04008986 */ /* 0x0005e4000c101b04 */
.L_x_16031:
[----:B------:R-:W-:Y:S05]  /*1320*/  BSYNC B0 ;  /* 0x0000000000007941 */ /* 0x000fea0003800000 */
.L_x_16025:
        /* <DEDUP_REMOVED lines=9> */
.L_x_16032:
        /* <DEDUP_REMOVED lines=12> */
.L_x_24194:


//--------------------- .text._ZN2at6native29vectorized_elementwise_kernelILi8EZZZNS0_54_GLOBAL__N__d8c5977b_16_LinearAlgebra_cu_140f0503_289316addr_kernel_cudaERNS_14TensorIteratorERKN3c106ScalarES8_ENKUlvE_clEvENKUlvE2_clEvEUllllE_St5arrayIPcLm4EEEEviT0_T1_ --------------------------
	.section	.text._ZN2at6native29vectorized_elementwise_kernelILi8EZZZNS0_54_GLOBAL__N__d8c5977b_16_LinearAlgebra_cu_140f0503_289316addr_kernel_cudaERNS_14TensorIteratorERKN3c106ScalarES8_ENKUlvE_clEvENKUlvE2_clEvEUllllE_St5arrayIPcLm4EEEEviT0_T1_,"ax",@progbits
	.align	128
        .global         _ZN2at6native29vectorized_elementwise_kernelILi8EZZZNS0_54_GLOBAL__N__d8c5977b_16_LinearAlgebra_cu_140f0503_289316addr_kernel_cudaERNS_14TensorIteratorERKN3c106ScalarES8_ENKUlvE_clEvENKUlvE2_clEvEUllllE_St5arrayIPcLm4EEEEviT0_T1_
        .type           _ZN2at6native29vectorized_elementwise_kernelILi8EZZZNS0_54_GLOBAL__N__d8c5977b_16_LinearAlgebra_cu_140f0503_289316addr_kernel_cudaERNS_14TensorIteratorERKN3c106ScalarES8_ENKUlvE_clEvENKUlvE2_clEvEUllllE_St5arrayIPcLm4EEEEviT0_T1_,@function
        .size           _ZN2at6native29vectorized_elementwise_kernelILi8EZZZNS0_54_GLOBAL__N__d8c5977b_16_LinearAlgebra_cu_140f0503_289316addr_kernel_cudaERNS_14TensorIteratorERKN3c106ScalarES8_ENKUlvE_clEvENKUlvE2_clEvEUllllE_St5arrayIPcLm4EEEEviT0_T1_,(.L_x_24195 - _ZN2at6native29vectorized_elementwise_kernelILi8EZZZNS0_54_GLOBAL__N__d8c5977b_16_LinearAlgebra_cu_140f0503_289316addr_kernel_cudaERNS_14TensorIteratorERKN3c106ScalarES8_ENKUlvE_clEvENKUlvE2_clEvEUllllE_St5arrayIPcLm4EEEEviT0_T1_)
        .other          _ZN2at6native29vectorized_elementwise_kernelILi8EZZZNS0_54_GLOBAL__N__d8c5977b_16_LinearAlgebra_cu_140f0503_289316addr_kernel_cudaERNS_14TensorIteratorERKN3c106ScalarES8_ENKUlvE_clEvENKUlvE2_clEvEUllllE_St5arrayIPcLm4EEEEviT0_T1_,@"STO_CUDA_ENTRY STV_DEFAULT"
_ZN2at6native29vectorized_elementwise_kernelILi8EZZZNS0_54_GLOBAL__N__d8c5977b_16_LinearAlgebra_cu_140f0503_289316addr_kernel_cudaERNS_14TensorIteratorERKN3c106ScalarES8_ENKUlvE_clEvENKUlvE2_clEvEUllllE_St5arrayIPcLm4EEEEviT0_T1_:
.text._ZN2at6native29vectorized_elementwise_kernelILi8EZZZNS0_54_GLOBAL__N__d8c5977b_16_LinearAlgebra_cu_140f0503_289316addr_kernel_cudaERNS_14TensorIteratorERKN3c106ScalarES8_ENKUlvE_clEvENKUlvE2_clEvEUllllE_St5arrayIPcLm4EEEEviT0_T1_:
        /* <DEDUP_REMOVED lines=97> */
.L_x_16033:
        /* <DEDUP_REMOVED lines=176> */
.L_x_16036:
        /* <DEDUP_REMOVED lines=8> */
.L_x_16037:
        /* <DEDUP_REMOVED lines=8> */
.L_x_16038:
        /* <DEDUP_REMOVED lines=9> */
.L_x_16039:
[----:B------:R-:W-:Y:S05]  /*12a0*/  BSYNC B1 ;  /* 0x0000000000017941 */ /* 0x000fea0003800000 */
.L_x_16035:
[----:B------:R-:W-:-:S13]  /*12b0*/  ISETP.GE.AND P0, PT, R37, R0, PT ;  /* 0x000000002500720c */ /* 0x000fda0003f06270 */
[----:B-12---:R-:W1:Y:S01]  /*12c0*/  @!P0 LDC.64 R4, c[0x0][0x228] ;  /* 0x00008a00ff048b82 */ /* 0x006e620000000a00 */
[----:B------:R-:W-:Y:S02]  /*12d0*/  @!P0 IADD3 R3, R2, R37, RZ ;  /* 0x0000002502038210 */ /* 0x000fe40007ffe0ff */
[----:B------:R-:W-:Y:S02]  /*12e0*/  @!P0 MOV R28, R14 ;  /* 0x0000000e001c8202 */ /* 0x000fe40000000f00 */
[----:B------:R-:W-:Y:S01]  /*12f0*/  @!P0 IADD3 R37, R37, 0x80, RZ ;  /* 0x0000008025258810 */ /* 0x000fe20007ffe0ff */
[----:B-1----:R-:W-:-:S05]  /*1300*/  @!P0 IMAD.WIDE.U32 R4, R3, 0x8, R4 ;  /* 0x0000000803048825 */ /* 0x002fca00078e0004 */
[----:B------:R2:W-:Y:S02]  /*1310*/  @!P0 STG.E.64 desc[UR4][R4.64], R28 ;  /* 0x0000001c04008986 */ /* 0x0005e4000c101b04 */
.L_x_16040:
[----:B------:R-:W-:Y:S05]  /*1320*/  BSYNC B0 ;  /* 0x0000000000007941 */ /* 0x000fea0003800000 */
.L_x_16034:
        /* <DEDUP_REMOVED lines=9> */
.L_x_16041:
        /* <DEDUP_REMOVED lines=12> */
.L_x_24195:


//--------------------- .text._ZN2at6native18elementwise_kernelILi128ELi4EZNS0_15gpu_kernel_implIZZZNS0_54_GLOBAL__N__d8c5977b_16_LinearAlgebra_cu_140f0503_289316addr_kernel_cudaERNS_14TensorIteratorERKN3c106ScalarES9_ENKUlvE_clEvENKUlvE1_clEvEUliiiE0_EEvRNS_18TensorIteratorBaseERKT_EUliE_EEviT1_ --------------------------
	.section	.text._ZN2at6native18elementwise_kernelILi128ELi4EZNS0_15gpu_kernel_implIZZZNS0_54_GLOBAL__N__d8c5977b_16_LinearAlgebra_cu_140f0503_289316addr_kernel_cudaERNS_14TensorIteratorERKN3c106ScalarES9_ENKUlvE_clEvENKUlvE1_clEvEUliiiE0_EEvRNS_18TensorIteratorBaseERKT_EUliE_EEviT1_,"ax",@progbits
	.align	128
        .global         _ZN2at6native18elementwise_kernelILi128ELi4EZNS0_15gpu_kernel_implIZZZNS0_54_GLOBAL__N__d8c5977b_16_LinearAlgebra_cu_140f0503_289316addr_kernel_cudaERNS_14TensorIteratorERKN3c106ScalarES9_ENKUlvE_clEvENKUlvE1_clEvEUliiiE0_EEvRNS_18TensorIteratorBaseERKT_EUliE_EEviT1_
        .type           _ZN2at6native18elementwise_kernelILi128ELi4EZNS0_15gpu_kernel_implIZZZNS0_54_GLOBAL__N__d8c5977b_16_LinearAlgebra_cu_140f0503_289316addr_kernel_cudaERNS_14TensorIteratorERKN3c106ScalarES9_ENKUlvE_clEvENKUlvE1_clEvEUliiiE0_EEvRNS_18TensorIteratorBaseERKT_EUliE_EEviT1_,@function
        .size           _ZN2at6native18elementwise_kernelILi128ELi4EZNS0_15gpu_kernel_implIZZZNS0_54_GLOBAL__N__d8c5977b_16_LinearAlgebra_cu_140f0503_289316addr_kernel_cudaERNS_14TensorIteratorERKN3c106ScalarES9_ENKUlvE_clEvENKUlvE1_clEvEUliiiE0_EEvRNS_18TensorIteratorBaseERKT_EUliE_EEviT1_,(.L_x_24196 - _ZN2at6native18elementwise_kernelILi128ELi4EZNS0_15gpu_kernel_implIZZZNS0_54_GLOBAL__N__d8c5977b_16_LinearAlgebra_cu_140f0503_289316addr_kernel_cudaERNS_14TensorIteratorERKN3c106ScalarES9_ENKUlvE_clEvENKUlvE1_clEvEUliiiE0_EEvRNS_18TensorIteratorBaseERKT_EUliE_EEviT1_)
        .other          _ZN2at6native18elementwise_kernelILi128ELi4EZNS0_15gpu_kernel_implIZZZNS0_54_GLOBAL__N__d8c5977b_16_LinearAlgebra_cu_140f0503_289316addr_kernel_cudaERNS_14TensorIteratorERKN3c106ScalarES9_ENKUlvE_clEvENKUlvE1_clEvEUliiiE0_EEvRNS_18TensorIteratorBaseERKT_EUliE_EEviT1_,@"STO_CUDA_ENTRY STV_DEFAULT"
_ZN2at6native18elementwise_kernelILi128ELi4EZNS0_15gpu_kernel_implIZZZNS0_54_GLOBAL__N__d8c5977b_16_LinearAlgebra_cu_140f0503_289316addr_kernel_cudaERNS_14TensorIteratorERKN3c106ScalarES9_ENKUlvE_clEvENKUlvE1_clEvEUliiiE0_EEvRNS_18TensorIteratorBaseERKT_EUliE_EEviT1_:
.text._ZN2at6native18elementwise_kernelILi128ELi4EZNS0_15gpu_kernel_implIZZZNS0_54_GLOBAL__N__d8c5977b_16_LinearAlgebra_cu_140f0503_289316addr_kernel_cudaERNS_14TensorIteratorERKN3c106ScalarES9_ENKUlvE_clEvENKUlvE1_clEvEUliiiE0_EEvRNS_18TensorIteratorBaseERKT_EUliE_EEviT1_:
        /* <DEDUP_REMOVED lines=391> */
.L_x_16044:
        /* <DEDUP_REMOVED lines=20> */
.L_x_16048:
[----:B------:R0:W5:Y:S01]  /*19b0*/  LDG.E.U8 R19, desc[UR36][R2.64] ;  /* 0x0000002402137981 */ /* 0x000162000c1e1100 */
[----:B------:R-:W-:Y:S05]  /*19c0*/  BRA `(.L_x_16050) ;  /* 0x0000000c00347947 */ /* 0x000fea0003800000 */
.L_x_16047:
        /* <DEDUP_REMOVED lines=8> */
.L_x_16052:
[----:B------:R0:W5:Y:S01]  /*1a50*/  LDG.E R19, desc[UR36][R2.64] ;  /* 0x0000002402137981 */ /* 0x000162000c1e1900 */
[----:B------:R-:W-:Y:S05]  /*1a60*/  BRA `(.L_x_16050) ;  /* 0x0000000c000c7947 */ /* 0x000fea0003800000 */
.L_x_16051:
[----:B------:R0:W5:Y:S01]  /*1a70*/  LDG.E.S16 R19, desc[UR36][R2.64] ;  /* 0x0000002402137981 */ /* 0x000162000c1e1700 */
[----:B------:R-:W-:Y:S05]  /*1a80*/  BRA `(.L_x_16050) ;  /* 0x0000000c00047947 */ /* 0x000fea0003800000 */
.L_x_16046:
        /* <DEDUP_REMOVED lines=9> */
.L_x_16054:
[----:B------:R-:W2:Y:S02]  /*1b20*/  LDG.E.U16 R2, desc[UR36][R2.64] ;  /* 0x0000002402027981 */ /* 0x000ea4000c1e1500 */
[----:B--2---:R-:W-:-:S06]  /*1b30*/  HADD2.F32 R19, -RZ, R2.H0_H0 ;  /* 0x20000002ff137230 */ /* 0x004fcc0000004100 */
[----:B------:R-:W0:Y:S01]  /*1b40*/  F2I.FTZ.TRUNC.NTZ R19, R19 ;  /* 0x0000001300137305 */ /* 0x000e22000021f100 */
[----:B------:R-:W-:Y:S05]  /*1b50*/  BRA `(.L_x_16050) ;  /* 0x0000000800d07947 */ /* 0x000fea0003800000 */
.L_x_16053:
        /* <DEDUP_REMOVED lines=9> */
.L_x_16056:
[----:B------:R-:W2:Y:S02]  /*1bf0*/  LDG.E.U16 R2, desc[UR36][R2.64] ;  /* 0x0000002402027981 */ /* 0x000ea4000c1e1500 */
[----:B--2---:R-:W-:-:S06]  /*1c00*/  HADD2.F32 R19, -RZ, R2.H0_H0 ;  /* 0x20000002ff137230 */ /* 0x004fcc0000004100 */
[----:B------:R-:W0:Y:S01]  /*1c10*/  F2I.FTZ.TRUNC.NTZ R19, R19 ;  /* 0x0000001300137305 */ /* 0x000e22000021f100 */
[----:B------:R-:W-:Y:S05]  /*1c20*/  BRA `(.L_x_16050) ;  /* 0x00000008009c7947 */ /* 0x000fea0003800000 */
.L_x_16055:
[----:B------:R-:W2:Y:S02]  /*1c30*/  LDG.E.64 R2, desc[UR36][R2.64] ;  /* 0x0000002402027981 */ /* 0x000ea4000c1e1b00 */
[----:B--2---:R0:W1:Y:S01]  /*1c40*/  F2I.F64.TRUNC R19, R2 ;  /* 0x0000000200137311 */ /* 0x004062000030d100 */
[----:B------:R-:W-:Y:S05]  /*1c50*/  BRA `(.L_x_16050) ;  /* 0x0000000800907947 */ /* 0x000fea0003800000 */
.L_x_16045:
        /* <DEDUP_REMOVED lines=12> */
.L_x_16059:
[----:B------:R-:W2:Y:S02]  /*1d20*/  LDG.E.64 R2, desc[UR36][R2.64] ;  /* 0x0000002402027981 */ /* 0x000ea4000c1e1b00 */
[----:B--2---:R0:W1:Y:S01]  /*1d30*/  F2I.F64.TRUNC R19, R2 ;  /* 0x0000000200137311 */ /* 0x004062000030d100 */
[----:B------:R-:W-:Y:S05]  /*1d40*/  BRA `(.L_x_16050) ;  /* 0x0000000800547947 */ /* 0x000fea0003800000 */
.L_x_16058:
        /* <DEDUP_REMOVED lines=25> */
[----:B------:R0:W1:Y:S01]  /*1ee0*/  F2I.FTZ.TRUNC.NTZ R19, R5 ;  /* 0x0000000500137305 */ /* 0x000062000021f100 */
[----:B------:R-:W-:Y:S05]  /*1ef0*/  BRA `(.L_x_16050) ;  /* 0x0000000400e87947 */ /* 0x000fea0003800000 */
.L_x_16061:
        /* <DEDUP_REMOVED lines=12> */
[----:B------:R0:W1:Y:S01]  /*1fc0*/  F2I.FTZ.TRUNC.NTZ R19, R4 ;  /* 0x0000000400137305 */ /* 0x000062000021f100 */
[----:B------:R-:W-:Y:S05]  /*1fd0*/  BRA `(.L_x_16050) ;  /* 0x0000000400b07947 */ /* 0x000fea0003800000 */
.L_x_16060:
[----:B------:R-:W2:Y:S02]  /*1fe0*/  LDG.E.U16 R19, desc[UR36][R2.64] ;  /* 0x0000002402137981 */ /* 0x000ea4000c1e1500 */
[----:B--2---:R-:W-:-:S06]  /*1ff0*/  IMAD.U32 R19, R19, 0x10000, RZ ;  /* 0x0001000013137824 */ /* 0x004fcc00078e00ff */
[----:B------:R-:W0:Y:S01]  /*2000*/  F2I.FTZ.TRUNC.NTZ R19, R19 ;  /* 0x0000001300137305 */ /* 0x000e22000021f100 */
[----:B------:R-:W-:Y:S05]  /*2010*/  BRA `(.L_x_16050) ;  /* 0x0000000400a07947 */ /* 0x000fea0003800000 */
.L_x_16057:
        /* <DEDUP_REMOVED lines=10> */
.L_x_16064:
        /* <DEDUP_REMOVED lines=21> */
.L_x_16068:
[----:B------:R-:W-:Y:S05]  /*2210*/  BSYNC B1 ;  /* 0x0000000000017941 */ /* 0x000fea0003800000 */
.L_x_16067:
[----:B------:R-:W-:Y:S01]  /*2220*/  IMAD.SHL.U32 R2, R2, 0x100000, RZ ;  /* 0x0010000002027824 */ /* 0x000fe200078e00ff */
[----:B------:R-:W-:-:S04]  /*2230*/  LEA R0, R0, 0x3b800000, 0x17 ;  /* 0x3b80000000007811 */ /* 0x000fc800078eb8ff */
[----:B------:R-:W-:-:S07]  /*2240*/  LOP3.LUT R19, R0, R2, R19, 0xfe, !PT ;  /* 0x0000000200137212 */ /* 0x000fce00078efe13 */
.L_x_16066:
[----:B------:R-:W-:Y:S05]  /*2250*/  BSYNC B0 ;  /* 0x0000000000007941 */ /* 0x000fea0003800000 */
.L_x_16065:
[----:B------:R-:W1:Y:S01]  /*2260*/  F2I.FTZ.TRUNC.NTZ R19, R19 ;  /* 0x0000001300137305 */ /* 0x000e62000021f100 */
[----:B------:R-:W-:Y:S05]  /*2270*/  BRA `(.L_x_16050) ;  /* 0x0000000400087947 */ /* 0x000fea0003800000 */
.L_x_16063:
        /* <DEDUP_REMOVED lines=21> */
.L_x_16072:
[----:B------:R-:W-:Y:S05]  /*23d0*/  BSYNC B1 ;  /* 0x0000000000017941 */ /* 0x000fea0003800000 */
.L_x_16071:
[----:B------:R-:W-:Y:S01]  /*23e0*/  IMAD.SHL.U32 R2, R2, 0x200000, RZ ;  /* 0x0020000002027824 */ /* 0x000fe200078e00ff */
[----:B------:R-:W-:-:S04]  /*23f0*/  LEA R0, R0, 0x37800000, 0x17 ;  /* 0x3780000000007811 */ /* 0x000fc800078eb8ff */
[----:B------:R-:W-:-:S07]  /*2400*/  LOP3.LUT R19, R0, R2, R19, 0xfe, !PT ;  /* 0x0000000200137212 */ /* 0x000fce00078efe13 */
.L_x_16070:
[----:B------:R-:W-:Y:S05]  /*2410*/  BSYNC B0 ;  /* 0x0000000000007941 */ /* 0x000fea0003800000 */
.L_x_16069:
[----:B------:R-:W2:Y:S01]  /*2420*/  F2I.FTZ.TRUNC.NTZ R19, R19 ;  /* 0x0000001300137305 */ /* 0x000ea2000021f100 */
[----:B------:R-:W-:Y:S05]  /*2430*/  BRA `(.L_x_16050) ;  /* 0x0000000000987947 */ /* 0x000fea0003800000 */
.L_x_16062:
        /* <DEDUP_REMOVED lines=14> */
.L_x_16076:
[----:B------:R-:W-:Y:S05]  /*2520*/  BSYNC B0 ;  /* 0x0000000000007941 */ /* 0x000fea0003800000 */
.L_x_16075:
[----:B------:R-:W4:Y:S01]  /*2530*/  F2I.FTZ.TRUNC.NTZ R19, R19 ;  /* 0x0000001300137305 */ /* 0x000f22000021f100 */
[----:B------:R-:W-:Y:S05]  /*2540*/  BRA `(.L_x_16050) ;  /* 0x0000000000547947 */ /* 0x000fea0003800000 */
.L_x_16049:
        /* <DEDUP_REMOVED lines=13> */
[----:B------:R-:W-:Y:S02]  /*2620*/  IMAD.MOV.U32 R13, RZ, RZ, RZ ;  /* 0x000000ffff0d7224 */ /* 0x000fe400078e00ff */
[----:B------:R-:W-:-:S07]  /*2630*/  IMAD.MOV.U32 R19, RZ, RZ, RZ ;  /* 0x000000ffff137224 */ /* 0x000fce00078e00ff */
[----:B------:R-:W-:-:S07]  /*2640*/  LEPC R20, `(.L_x_16077) ;  /* 0x000000001014794e */ /* 0x000fce0000000000 */
[----:B0-----:R-:W-:Y:S05]  /*2650*/  CALL.ABS.NOINC R2 ;  /* 0x0000000002007343 */ /* 0x001fea0003c00000 */
.L_x_16077:
[----:B------:R-:W-:Y:S05]  /*2660*/  BRA `(.L_x_16050) ;  /* 0x00000000000c7947 */ /* 0x000fea0003800000 */
.L_x_16074:
[----:B------:R0:W5:Y:S01]  /*2670*/  LDG.E R19, desc[UR36][R2.64] ;  /* 0x0000002402137981 */ /* 0x000162000c1e1900 */
[----:B------:R-:W-:Y:S05]  /*2680*/  BRA `(.L_x_16050) ;  /* 0x0000000000047947 */ /* 0x000fea0003800000 */
.L_x_16073:
[----:B------:R3:W5:Y:S02]  /*2690*/  LDG.E R19, desc[UR36][R2.64] ;  /* 0x0000002402137981 */ /* 0x000764000c1e1900 */
.L_x_16050:
        /* <DEDUP_REMOVED lines=17> */
.L_x_16081:
[----:B------:R0:W5:Y:S01]  /*27b0*/  LDG.E.U8 R24, desc[UR36][R2.64] ;  /* 0x0000002402187981 */ /* 0x000162000c1e1100 */
[----:B------:R-:W-:Y:S05]  /*27c0*/  BRA `(.L_x_16083) ;  /* 0x0000000c00347947 */ /* 0x000fea0003800000 */
.L_x_16080:
        /* <DEDUP_REMOVED lines=8> */
.L_x_16085:
[----:B------:R3:W5:Y:S01]  /*2850*/  LDG.E R24, desc[UR36][R2.64] ;  /* 0x0000002402187981 */ /* 0x000762000c1e1900 */
[----:B------:R-:W-:Y:S05]  /*2860*/  BRA `(.L_x_16083) ;  /* 0x0000000c000c7947 */ /* 0x000fea0003800000 */
.L_x_16084:
[----:B------:R0:W5:Y:S01]  /*2870*/  LDG.E.S16 R24, desc[UR36][R2.64] ;  /* 0x0000002402187981 */ /* 0x000162000c1e1700 */
[----:B------:R-:W-:Y:S05]  /*2880*/  BRA `(.L_x_16083) ;  /* 0x0000000c00047947 */ /* 0x000fea0003800000 */
.L_x_16079:
[----:B------:R-:W-:-:S13]  /*2890*/  ISETP.GT.AND P0, PT, R0, 0x6, PT ;  /* 0x000000060000780c */ /* 0x000fda0003f04270 */
[----:B------:R-:W-:Y:S05]  /*28a0*/  @P0 BRA `(.L_x_16086) ;  /* 0x00000000002c0947 */ /* 0x000fea0003800000 */
[----:B------:R-:W-:-:S13]  /*28b0*/  ISETP.NE.AND P0, PT, R0, 0x5, PT ;  /* 0x000000050000780c */ /* 0x000fda0003f05270 */
[----:B------:R-:W-:Y:S05]  /*28c0*/  @!P0 BRA `(.L_x_16087) ;  /* 0x0000000000148947 */ /* 0x000fea0003800000 */
[----:B------:R-:W-:-:S13]  /*28d0*/  ISETP.NE.AND P0, PT, R0, 0x6, PT ;  /* 0x000000060000780c */ /* 0x000fda0003f05270 */
[----:B------:R-:W-:Y:S05]  /*28e0*/  @P0 BRA `(.L_x_16082) ;  /* 0x0000000800980947 */ /* 0x000fea0003800000 */
[----:B------:R-:W3:Y:S02]  /*28f0*/  LDG.E R2, desc[UR36][R2.64] ;  /* 0x0000002402027981 */ /* 0x000ee4000c1e1900 */
[----:B---3--:R0:W3:Y:S01]  /*2900*/  F2I.FTZ.TRUNC.NTZ R24, R2 ;  /* 0x0000000200187305 */ /* 0x0080e2000021f100 */
[----:B------:R-:W-:Y:S05]  /*2910*/  BRA `(.L_x_16083) ;  /* 0x0000000800e07947 */ /* 0x000fea0003800000 */
.L_x_16087:
[----:B------:R-:W3:Y:S02]  /*2920*/  LDG.E.U16 R2, desc[UR36][R2.64] ;  /* 0x0000002402027981 */ /* 0x000ee4000c1e1500 */
[----:B---3--:R-:W-:-:S06]  /*2930*/  HADD2.F32 R24, -RZ, R2.H0_H0 ;  /* 0x20000002ff187230 */ /* 0x008fcc0000004100 */
[----:B------:R-:W0:Y:S01]  /*2940*/  F2I.FTZ.TRUNC.NTZ R24, R24 ;  /* 0x0000001800187305 */ /* 0x000e22000021f100 */
[----:B------:R-:W-:Y:S05]  /*2950*/  BRA `(.L_x_16083) ;  /* 0x0000000800d07947 */ /* 0x000fea0003800000 */
.L_x_16086:
[----:B------:R-:W-:-:S13]  /*2960*/  ISETP.NE.AND P0, PT, R0, 0x7, PT ;  /* 0x000000070000780c */ /* 0x000fda0003f05270 */
[----:B------:R-:W-:Y:S05]  /*2970*/  @!P0 BRA `(.L_x_16088) ;  /* 0x00000000002c8947 */ /* 0x000fea0003800000 */
[----:B------:R-:W-:-:S13]  /*2980*/  ISETP.NE.AND P0, PT, R0, 0x8, PT ;  /* 0x000000080000780c */ /* 0x000fda0003f05270 */
[----:B------:R-:W-:Y:S05]  /*2990*/  @!P0 BRA `(.L_x_16089) ;  /* 0x0000000000148947 */ /* 0x000fea0003800000 */
[----:B------:R-:W-:-:S13]  /*29a0*/  ISETP.NE.AND P0, PT, R0, 0x9, PT ;  /* 0x000000090000780c */ /* 0x000fda0003f05270 */
[----:B------:R-:W-:Y:S05]  /*29b0*/  @P0 BRA `(.L_x_16082) ;  /* 0x0000000800640947 */ /* 0x000fea0003800000 */
[----:B------:R-:W3:Y:S02]  /*29c0*/  LDG.E R2, desc[UR36][R2.64] ;  /* 0x0000002402027981 */ /* 0x000ee4000c1e1900 */
[----:B---3--:R0:W3:Y:S01]  /*29d0*/  F2I.FTZ.TRUNC.NTZ R24, R2 ;  /* 0x0000000200187305 */ /* 0x0080e2000021f100 */
[----:B------:R-:W-:Y:S05]  /*29e0*/  BRA `(.L_x_16083) ;  /* 0x0000000800ac7947 */ /* 0x000fea0003800000 */
.L_x_16089:
[----:B------:R-:W3:Y:S02]  /*29f0*/  LDG.E.U16 R2, desc[UR36][R2.64] ;  /* 0x0000002402027981 */ /* 0x000ee4000c1e1500 */
[----:B---3--:R-:W-:-:S06]  /*2a00*/  HADD2.F32 R24, -RZ, R2.H0_H0 ;  /* 0x20000002ff187230 */ /* 0x008fcc0000004100 */
[----:B------:R-:W0:Y:S01]  /*2a10*/  F2I.FTZ.TRUNC.NTZ R24, R24 ;  /* 0x0000001800187305 */ /* 0x000e22000021f100 */
[----:B------:R-:W-:Y:S05]  /*2a20*/  BRA `(.L_x_16083) ;  /* 0x00000008009c7947 */ /* 0x000fea0003800000 */
.L_x_16088:
[----:B------:R-:W3:Y:S02]  /*2a30*/  LDG.E.64 R24, desc[UR36][R2.64] ;  /* 0x0000002402187981 */ /* 0x000ee4000c1e1b00 */
[----:B---3--:R0:W3:Y:S01]  /*2a40*/  F2I.F64.TRUNC R24, R24 ;  /* 0x0000001800187311 */ /* 0x0080e2000030d100 */
[----:B------:R-:W-:Y:S05]  /*2a50*/  BRA `(.L_x_16083) ;  /* 0x0000000800907947 */ /* 0x000fea0003800000 */
.L_x_16078:
        /* <DEDUP_REMOVED lines=12> */
.L_x_16092:
[----:B------:R-:W3:Y:S02]  /*2b20*/  LDG.E.64 R2, desc[UR36][R2.64] ;  /* 0x0000002402027981 */ /* 0x000ee4000c1e1b00 */
[----:B---3--:R0:W3:Y:S01]  /*2b30*/  F2I.F64.TRUNC R24, R2 ;  /* 0x0000000200187311 */ /* 0x0080e2000030d100 */
[----:B------:R-:W-:Y:S05]  /*2b40*/  BRA `(.L_x_16083) ;  /* 0x0000000800547947 */ /* 0x000fea0003800000 */
.L_x_16091:
        /* <DEDUP_REMOVED lines=25> */
[----:B------:R0:W3:Y:S01]  /*2ce0*/  F2I.FTZ.TRUNC.NTZ R24, R5 ;  /* 0x0000000500187305 */ /* 0x0000e2000021f100 */
[----:B------:R-:W-:Y:S05]  /*2cf0*/  BRA `(.L_x_16083) ;  /* 0x0000000400e87947 */ /* 0x000fea0003800000 */
.L_x_16094:
        /* <DEDUP_REMOVED lines=12> */
[----:B------:R0:W3:Y:S01]  /*2dc0*/  F2I.FTZ.TRUNC.NTZ R24, R4 ;  /* 0x0000000400187305 */ /* 0x0000e2000021f100 */
[----:B------:R-:W-:Y:S05]  /*2dd0*/  BRA `(.L_x_16083) ;  /* 0x0000000400b07947 */ /* 0x000fea0003800000 */
.L_x_16093:
[----:B------:R-:W3:Y:S02]  /*2de0*/  LDG.E.U16 R24, desc[UR36][R2.64] ;  /* 0x0000002402187981 */ /* 0x000ee4000c1e1500 */
[----:B---3--:R-:W-:-:S06]  /*2df0*/  IMAD.U32 R24, R24, 0x10000, RZ ;  /* 0x0001000018187824 */ /* 0x008fcc00078e00ff */
[----:B------:R-:W0:Y:S01]  /*2e00*/  F2I.FTZ.TRUNC.NTZ R24, R24 ;  /* 0x0000001800187305 */ /* 0x000e22000021f100 */
[----:B------:R-:W-:Y:S05]  /*2e10*/  BRA `(.L_x_16083) ;  /* 0x0000000400a07947 */ /* 0x000fea0003800000 */
.L_x_16090:
        /* <DEDUP_REMOVED lines=10> */
.L_x_16097:
        /* <DEDUP_REMOVED lines=21> */
.L_x_16101:
[----:B------:R-:W-:Y:S05]  /*3010*/  BSYNC B1 ;  /* 0x0000000000017941 */ /* 0x000fea0003800000 */
.L_x_16100:
[----:B------:R-:W-:Y:S01]  /*3020*/  IMAD.SHL.U32 R2, R2, 0x100000, RZ ;  /* 0x0010000002027824 */ /* 0x000fe200078e00ff */
[----:B------:R-:W-:-:S04]  /*3030*/  LEA R3, R0, 0x3b800000, 0x17 ;  /* 0x3b80000000037811 */ /* 0x000fc800078eb8ff */
[----:B------:R-:W-:-:S07]  /*3040*/  LOP3.LUT R24, R3, R2, R24, 0xfe, !PT ;  /* 0x0000000203187212 */ /* 0x000fce00078efe18 */
.L_x_16099:
[----:B------:R-:W-:Y:S05]  /*3050*/  BSYNC B0 ;  /* 0x0000000000007941 */ /* 0x000fea0003800000 */
.L_x_16098:
[----:B------:R-:W0:Y:S01]  /*3060*/  F2I.FTZ.TRUNC.NTZ R24, R24 ;  /* 0x0000001800187305 */ /* 0x000e22000021f100 */
[----:B------:R-:W-:Y:S05]  /*3070*/  BRA `(.L_x_16083) ;  /* 0x0000000400087947 */ /* 0x000fea0003800000 */
.L_x_16096:
        /* <DEDUP_REMOVED lines=21> */
.L_x_16105:
[----:B------:R-:W-:Y:S05]  /*31d0*/  BSYNC B1 ;  /* 0x0000000000017941 */ /* 0x000fea0003800000 */
.L_x_16104:
[----:B------:R-:W-:Y:S01]  /*31e0*/  IMAD.SHL.U32 R2, R2, 0x200000, RZ ;  /* 0x0020000002027824 */ /* 0x000fe200078e00ff */
[----:B------:R-:W-:-:S04]  /*31f0*/  LEA R3, R0, 0x37800000, 0x17 ;  /* 0x3780000000037811 */ /* 0x000fc800078eb8ff */
[----:B------:R-:W-:-:S07]  /*3200*/  LOP3.LUT R24, R3, R2, R24, 0xfe, !PT ;  /* 0x0000000203187212 */ /* 0x000fce00078efe18 */
.L_x_16103:
[----:B------:R-:W-:Y:S05]  /*3210*/  BSYNC B0 ;  /* 0x0000000000007941 */ /* 0x000fea0003800000 */
.L_x_16102:
[----:B------:R-:W0:Y:S01]  /*3220*/  F2I.FTZ.TRUNC.NTZ R24, R24 ;  /* 0x0000001800187305 */ /* 0x000e22000021f100 */
[----:B------:R-:W-:Y:S05]  /*3230*/  BRA `(.L_x_16083) ;  /* 0x0000000000987947 */ /* 0x000fea0003800000 */
.L_x_16095:
        /* <DEDUP_REMOVED lines=14> */
.L_x_16109:
[----:B------:R-:W-:Y:S05]  /*3320*/  BSYNC B0 ;  /* 0x0000000000007941 */ /* 0x000fea0003800000 */
.L_x_16108:
[----:B------:R-:W0:Y:S01]  /*3330*/  F2I.FTZ.TRUNC.NTZ R24, R24 ;  /* 0x0000001800187305 */ /* 0x000e22000021f100 */
[----:B------:R-:W-:Y:S05]  /*3340*/  BRA `(.L_x_16083) ;  /* 0x0000000000547947 */ /* 0x000fea0003800000 */
.L_x_16082:
        /* <DEDUP_REMOVED lines=16> */
[----:B012-45:R-:W-:Y:S05]  /*3450*/  CALL.ABS.NOINC R2 ;  /* 0x0000000002007343 */ /* 0x037fea0003c00000 */
.L_x_16110:
[----:B------:R-:W-:Y:S05]  /*3460*/  BRA `(.L_x_16083) ;  /* 0x00000000000c7947 */ /* 0x000fea0003800000 */
.L_x_16107:
[----:B------:R0:W5:Y:S01]  /*3470*/  LDG.E R24, desc[UR36][R2.64] ;  /* 0x0000002402187981 */ /* 0x000162000c1e1900 */
[----:B------:R-:W-:Y:S05]  /*3480*/  BRA `(.L_x_16083) ;  /* 0x0000000000047947 */ /* 0x000fea0003800000 */
.L_x_16106:
[----:B------:R0:W5:Y:S02]  /*3490*/  LDG.E R24, desc[UR36][R2.64] ;  /* 0x0000002402187981 */ /* 0x000164000c1e1900 */
.L_x_16083:
        /* <DEDUP_REMOVED lines=17> */
.L_x_16114:
[----:B------:R3:W5:Y:S01]  /*35b0*/  LDG.E.U8 R25, desc[UR36][R2.64] ;  /* 0x0000002402197981 */ /* 0x000762000c1e1100 */
[----:B------:R-:W-:Y:S05]  /*35c0*/  BRA `(.L_x_16116) ;  /* 0x0000000c00347947 */ /* 0x000fea0003800000 */
.L_x_16113:
        /* <DEDUP_REMOVED lines=8> */
.L_x_16118:
[----:B------:R0:W5:Y:S01]  /*3650*/  LDG.E R25, desc[UR36][R2.64] ;  /* 0x0000002402197981 */ /* 0x000162000c1e1900 */
[----:B------:R-:W-:Y:S05]  /*3660*/  BRA `(.L_x_16116) ;  /* 0x0000000c000c7947 */ /* 0x000fea0003800000 */
.L_x_16117:
[----:B------:R0:W5:Y:S01]  /*3670*/  LDG.E.S16 R25, desc[UR36][R2.64] ;  /* 0x0000002402197981 */ /* 0x000162000c1e1700 */
[----:B------:R-:W-:Y:S05]  /*3680*/  BRA `(.L_x_16116) ;  /* 0x0000000c00047947 */ /* 0x000fea0003800000 */
.L_x_16112:
        /* <DEDUP_REMOVED lines=9> */
.L_x_16120:
[----:B------:R-:W3:Y:S02]  /*3720*/  LDG.E.U16 R2, desc[UR36][R2.64] ;  /* 0x0000002402027981 */ /* 0x000ee4000c1e1500 */
[----:B---3--:R-:W-:-:S06]  /*3730*/  HADD2.F32 R25, -RZ, R2.H0_H0 ;  /* 0x20000002ff197230 */ /* 0x008fcc0000004100 */
[----:B------:R-:W0:Y:S01]  /*3740*/  F2I.FTZ.TRUNC.NTZ R25, R25 ;  /* 0x0000001900197305 */ /* 0x000e22000021f100 */
[----:B------:R-:W-:Y:S05]  /*3750*/  BRA `(.L_x_16116) ;  /* 0x0000000800d07947 */ /* 0x000fea0003800000 */
.L_x_16119:
        /* <DEDUP_REMOVED lines=9> */
.L_x_16122:
[----:B------:R-:W3:Y:S02]  /*37f0*/  LDG.E.U16 R2, desc[UR36][R2.64] ;  /* 0x0000002402027981 */ /* 0x000ee4000c1e1500 */
[----:B---3--:R-:W-:-:S06]  /*3800*/  HADD2.F32 R25, -RZ, R2.H0_H0 ;  /* 0x20000002ff197230 */ /* 0x008fcc0000004100 */
[----:B------:R-:W0:Y:S01]  /*3810*/  F2I.FTZ.TRUNC.NTZ R25, R25 ;  /* 0x0000001900197305 */ /* 0x000e22000021f100 */
[----:B------:R-:W-:Y:S05]  /*3820*/  BRA `(.L_x_16116) ;  /* 0x00000008009c7947 */ /* 0x000fea0003800000 */
.L_x_16121:
[----:B------:R-:W3:Y:S02]  /*3830*/  LDG.E.64 R2, desc[UR36][R2.64] ;  /* 0x0000002402027981 */ /* 0x000ee4000c1e1b00 */
[----:B---3--:R0:W3:Y:S01]  /*3840*/  F2I.F64.TRUNC R25, R2 ;  /* 0x0000000200197311 */ /* 0x0080e2000030d100 */
[----:B------:R-:W-:Y:S05]  /*3850*/  BRA `(.L_x_16116) ;  /* 0x0000000800907947 */ /* 0x000fea0003800000 */
.L_x_16111:
        /* <DEDUP_REMOVED lines=12> */
.L_x_16125:
[----:B------:R-:W3:Y:S02]  /*3920*/  LDG.E.64 R2, desc[UR36][R2.64] ;  /* 0x0000002402027981 */ /* 0x000ee4000c1e1b00 */
[----:B---3--:R0:W3:Y:S01]  /*3930*/  F2I.F64.TRUNC R25, R2 ;  /* 0x0000000200197311 */ /* 0x0080e2000030d100 */
[----:B------:R-:W-:Y:S05]  /*3940*/  BRA `(.L_x_16116) ;  /* 0x0000000800547947 */ /* 0x000fea0003800000 */
.L_x_16124:
        /* <DEDUP_REMOVED lines=27> */
.L_x_16127:
        /* <DEDUP_REMOVED lines=14> */
.L_x_16126:
[----:B------:R-:W3:Y:S02]  /*3be0*/  LDG.E.U16 R25, desc[UR36][R2.64] ;  /* 0x0000002402197981 */ /* 0x000ee4000c1e1500 */
[----:B---3--:R-:W-:-:S06]  /*3bf0*/  IMAD.U32 R25, R25, 0x10000, RZ ;  /* 0x0001000019197824 */ /* 0x008fcc00078e00ff */
[----:B------:R-:W0:Y:S01]  /*3c00*/  F2I.FTZ.TRUNC.NTZ R25, R25 ;  /* 0x0000001900197305 */ /* 0x000e22000021f100 */
[----:B------:R-:W-:Y:S05]  /*3c10*/  BRA `(.L_x_16116) ;  /* 0x0000000400a07947 */ /* 0x000fea0003800000 */
.L_x_16123:
        /* <DEDUP_REMOVED lines=10> */
.L_x_16130:
        /* <DEDUP_REMOVED lines=21> */
.L_x_16134:
[----:B------:R-:W-:Y:S05]  /*3e10*/  BSYNC B1 ;  /* 0x0000000000017941 */ /* 0x000fea0003800000 */
.L_x_16133:
[----:B------:R-:W-:Y:S01]  /*3e20*/  IMAD.SHL.U32 R2, R2, 0x100000, RZ ;  /* 0x0010000002027824 */ /* 0x000fe200078e00ff */
[----:B------:R-:W-:-:S04]  /*3e30*/  LEA R0, R0, 0x3b800000, 0x17 ;  /* 0x3b80000000007811 */ /* 0x000fc800078eb8ff */
[----:B------:R-:W-:-:S07]  /*3e40*/  LOP3.LUT R25, R0, R2, R25, 0xfe, !PT ;  /* 0x0000000200197212 */ /* 0x000fce00078efe19 */
.L_x_16132:
[----:B------:R-:W-:Y:S05]  /*3e50*/  BSYNC B0 ;  /* 0x0000000000007941 */ /* 0x000fea0003800000 */
.L_x_16131:
[----:B------:R-:W0:Y:S01]  /*3e60*/  F2I.FTZ.TRUNC.NTZ R25, R25 ;  /* 0x0000001900197305 */ /* 0x000e22000021f100 */
[----:B------:R-:W-:Y:S05]  /*3e70*/  BRA `(.L_x_16116) ;  /* 0x0000000400087947 */ /* 0x000fea0003800000 */
.L_x_16129:
        /* <DEDUP_REMOVED lines=21> */
.L_x_16138:
[----:B------:R-:W-:Y:S05]  /*3fd0*/  BSYNC B1 ;  /* 0x0000000000017941 */ /* 0x000fea0003800000 */
.L_x_16137:
[----:B------:R-:W-:Y:S01]  /*3fe0*/  IMAD.SHL.U32 R2, R2, 0x200000, RZ ;  /* 0x0020000002027824 */ /* 0x000fe200078e00ff */
[----:B------:R-:W-:-:S04]  /*3ff0*/  LEA R0, R0, 0x37800000, 0x17 ;  /* 0x3780000000007811 */ /* 0x000fc800078eb8ff */
[----:B------:R-:W-:-:S07]  /*4000*/  LOP3.LUT R25, R0, R2, R25, 0xfe, !PT ;  /* 0x0000000200197212 */ /* 0x000fce00078efe19 */
.L_x_16136:
[----:B------:R-:W-:Y:S05]  /*4010*/  BSYNC B0 ;  /* 0x0000000000007941 */ /* 0x000fea0003800000 */
.L_x_16135:
[----:B------:R-:W0:Y:S01]  /*4020*/  F2I.FTZ.TRUNC.NTZ R25, R25 ;  /* 0x0000001900197305 */ /* 0x000e22000021f100 */
[----:B------:R-:W-:Y:S05]  /*4030*/  BRA `(.L_x_16116) ;  /* 0x0000000000987947 */ /* 0x000fea0003800000 */
.L_x_16128:
        /* <DEDUP_REMOVED lines=14> */
.L_x_16142:
[----:B------:R-:W-:Y:S05]  /*4120*/  BSYNC B0 ;  /* 0x0000000000007941 */ /* 0x000fea0003800000 */
.L_x_16141:
[----:B------:R-:W0:Y:S01]  /*4130*/  F2I.FTZ.TRUNC.NTZ R25, R25 ;  /* 0x0000001900197305 */ /* 0x000e22000021f100 */
[----:B------:R-:W-:Y:S05]  /*4140*/  BRA `(.L_x_16116) ;  /* 0x0000000000547947 */ /* 0x000fea0003800000 */
.L_x_16115:
        /* <DEDUP_REMOVED lines=17> */
.L_x_16143:
[----:B------:R-:W-:Y:S05]  /*4260*/  BRA `(.L_x_16116) ;  /* 0x00000000000c7947 */ /* 0x000fea0003800000 */
.L_x_16140:
[----:B------:R0:W5:Y:S01]  /*4270*/  LDG.E R25, desc[UR36][R2.64] ;  /* 0x0000002402197981 */ /* 0x000162000c1e1900 */
[----:B------:R-:W-:Y:S05]  /*4280*/  BRA `(.L_x_16116) ;  /* 0x0000000000047947 */ /* 0x000fea0003800000 */
.L_x_16139:
[----:B------:R0:W5:Y:S02]  /*4290*/  LDG.E R25, desc[UR36][R2.64] ;  /* 0x0000002402197981 */ /* 0x000164000c1e1900 */
.L_x_16116:
[----:B0--3--:R-:W0:Y:S01]  /*42a0*/  LDC.U8 R3, c[0x0][0x508] ;  /* 0x00014200ff037b82 */ /* 0x009e220000000000 */
[----:B------:R-:W-:Y:S01]  /*42b0*/  ULDC.64 UR4, c[0x0][0x4f8] ;  /* 0x00013e0000047ab9 */ /* 0x000fe20000000a00 */
[----:B-----5:R-:W-:Y:S02]  /*42c0*/  IMAD R24, R25, R24, RZ ;  /* 0x0000001819187224 */ /* 0x020fe400078e02ff */
[----:B-12-4-:R-:W-:-:S04]  /*42d0*/  IMAD R19, R19, UR4, RZ ;  /* 0x0000000413137c24 */ /* 0x016fc8000f8e02ff */
[----:B------:R-:W-:Y:S01]  /*42e0*/  IMAD R2, R24, UR5, R19 ;  /* 0x0000000518027c24 */ /* 0x000fe2000f8e0213 */
        /* <DEDUP_REMOVED lines=13> */
.L_x_16147:
[----:B------:R0:W-:Y:S01]  /*43c0*/  STG.E.U8 desc[UR36][R16.64], R2 ;  /* 0x0000000210007986 */ /* 0x0001e2000c101124 */
[----:B------:R-:W-:Y:S05]  /*43d0*/  BRA `(.L_x_16149) ;  /* 0x0000000c00507947 */ /* 0x000fea0003800000 */
.L_x_16146:
[----:B------:R-:W-:-:S13]  /*43e0*/  ISETP.NE.AND P0, PT, R0, 0x2, PT ;  /* 0x000000020000780c */ /* 0x000fda0003f05270 */
[----:B------:R-:W-:Y:S05]  /*43f0*/  @!P0 BRA `(.L_x_16150) ;  /* 0x0000000000248947 */ /* 0x000fea0003800000 */
[----:B------:R-:W-:-:S13]  /*4400*/  ISETP.NE.AND P0, PT, R0, 0x3, PT ;  /* 0x000000030000780c */ /* 0x000fda0003f05270 */
[----:B------:R-:W-:Y:S05]  /*4410*/  @!P0 BRA `(.L_x_16151) ;  /* 0x0000000000148947 */ /* 0x000fea0003800000 */
[----:B------:R-:W-:-:S13]  /*4420*/  ISETP.NE.AND P0, PT, R0, 0x4, PT ;  /* 0x000000040000780c */ /* 0x000fda0003f05270 */
[----:B------:R-:W-:Y:S05]  /*4430*/  @P0 BRA `(.L_x_16148) ;  /* 0x0000000800e40947 */ /* 0x000fea0003800000 */
[----:B------:R-:W-:-:S05]  /*4440*/  SHF.R.S32.HI R3, RZ, 0x1f, R2 ;  /* 0x0000001fff037819 */ /* 0x000fca0000011402 */
[----:B------:R0:W-:Y:S01]  /*4450*/  STG.E.64 desc[UR36][R16.64], R2 ;  /* 0x0000000210007986 */ /* 0x0001e2000c101b24 */
[----:B------:R-:W-:Y:S05]  /*4460*/  BRA `(.L_x_16149) ;  /* 0x0000000c002c7947 */ /* 0x000fea0003800000 */
.L_x_16151:
[----:B------:R0:W-:Y:S01]  /*4470*/  STG.E desc[UR36][R16.64], R2 ;  /* 0x0000000210007986 */ /* 0x0001e2000c101924 */
[----:B------:R-:W-:Y:S05]  /*4480*/  BRA `(.L_x_16149) ;  /* 0x0000000c00247947 */ /* 0x000fea0003800000 */
.L_x_16150:
[----:B------:R0:W-:Y:S01]  /*4490*/  STG.E.U16 desc[UR36][R16.64], R2 ;  /* 0x0000000210007986 */ /* 0x0001e2000c101524 */
[----:B------:R-:W-:Y:S05]  /*44a0*/  BRA `(.L_x_16149) ;  /* 0x0000000c001c7947 */ /* 0x000fea0003800000 */
.L_x_16145:
[----:B------:R-:W-:-:S13]  /*44b0*/  ISETP.GT.AND P0, PT, R0, 0x6, PT ;  /* 0x000000060000780c */ /* 0x000fda0003f04270 */
[----:B------:R-:W-:Y:S05]  /*44c0*/  @P0 BRA `(.L_x_16152) ;  /* 0x00000000002c0947 */ /* 0x000fea0003800000 */
[----:B------:R-:W-:-:S13]  /*44d0*/  ISETP.NE.AND P0, PT, R0, 0x5, PT ;  /* 0x000000050000780c */ /* 0x000fda0003f05270 */
[----:B------:R-:W-:Y:S05]  /*44e0*/  @!P0 BRA `(.L_x_16153) ;  /* 0x0000000000148947 */ /* 0x000fea0003800000 */
[----:B------:R-:W-:-:S13]  /*44f0*/  ISETP.NE.AND P0, PT, R0, 0x6, PT ;  /* 0x000000060000780c */ /* 0x000fda0003f05270 */
[----:B------:R-:W-:Y:S05]  /*4500*/  @P0 BRA `(.L_x_16148) ;  /* 0x0000000800b00947 */ /* 0x000fea0003800000 */
[----:B------:R-:W-:-:S05]  /*4510*/  I2FP.F32.S32 R3, R2 ;  /* 0x0000000200037245 */ /* 0x000fca0000201400 */
[----:B------:R0:W-:Y:S01]  /*4520*/  STG.E desc[UR36][R16.64], R3 ;  /* 0x0000000310007986 */ /* 0x0001e2000c101924 */
[----:B------:R-:W-:Y:S05]  /*4530*/  BRA `(.L_x_16149) ;  /* 0x0000000800f87947 */ /* 0x000fea0003800000 */
.L_x_16153:
[----:B------:R-:W-:-:S04]  /*4540*/  I2FP.F32.S32 R0, R2 ;  /* 0x0000000200007245 */ /* 0x000fc80000201400 */
[----:B------:R-:W-:-:S05]  /*4550*/  F2FP.F16.F32.PACK_AB R0, RZ, R0 ;  /* 0x00000000ff00723e */ /* 0x000fca00000000ff */
[----:B------:R0:W-:Y:S01]  /*4560*/  STG.E.U16 desc[UR36][R16.64], R0 ;  /* 0x0000000010007986 */ /* 0x0001e2000c101524 */
[----:B------:R-:W-:Y:S05]  /*4570*/  BRA `(.L_x_16149) ;  /* 0x0000000800e87947 */ /* 0x000fea0003800000 */
.L_x_16152:
[----:B------:R-:W-:-:S13]  /*4580*/  ISETP.NE.AND P0, PT, R0, 0x7, PT ;  /* 0x000000070000780c */ /* 0x000fda0003f05270 */
[----:B------:R-:W-:Y:S05]  /*4590*/  @!P0 BRA `(.L_x_16154) ;  /* 0x0000000000348947 */ /* 0x000fea0003800000 */
[----:B------:R-:W-:-:S13]  /*45a0*/  ISETP.NE.AND P0, PT, R0, 0x8, PT ;  /* 0x000000080000780c */ /* 0x000fda0003f05270 */
[----:B------:R-:W-:Y:S05]  /*45b0*/  @!P0 BRA `(.L_x_16155) ;  /* 0x0000000000188947 */ /* 0x000fea0003800000 */
[----:B------:R-:W-:-:S13]  /*45c0*/  ISETP.NE.AND P0, PT, R0, 0x9, PT ;  /* 0x000000090000780c */ /* 0x000fda0003f05270 */
[----:B------:R-:W-:Y:S05]  /*45d0*/  @P0 BRA `(.L_x_16148) ;  /* 0x00000008007c0947 */ /* 0x000fea0003800000 */
[----:B------:R-:W-:Y:S01]  /*45e0*/  I2FP.F32.S32 R2, R2 ;  /* 0x0000000200027245 */ /* 0x000fe20000201400 */
[----:B------:R-:W-:-:S05]  /*45f0*/  IMAD.MOV.U32 R3, RZ, RZ, RZ ;  /* 0x000000ffff037224 */ /* 0x000fca00078e00ff */
[----:B------:R0:W-:Y:S01]  /*4600*/  STG.E.64 desc[UR36][R16.64], R2 ;  /* 0x0000000210007986 */ /* 0x0001e2000c101b24 */
[----:B------:R-:W-:Y:S05]  /*4610*/  BRA `(.L_x_16149) ;  /* 0x0000000800c07947 */ /* 0x000fea0003800000 */
.L_x_16155:
[----:B------:R-:W-:-:S04]  /*4620*/  I2FP.F32.S32 R2, R2 ;  /* 0x0000000200027245 */ /* 0x000fc80000201400 */
[----:B------:R-:W-:-:S04]  /*4630*/  F2FP.F16.F32.PACK_AB R3, RZ, R2 ;  /* 0x00000002ff03723e */ /* 0x000fc800000000ff */
[----:B------:R-:W-:-:S05]  /*4640*/  PRMT R3, R3, 0x5410, RZ ;  /* 0x0000541003037816 */ /* 0x000fca00000000ff */
[----:B------:R0:W-:Y:S01]  /*4650*/  STG.E desc[UR36][R16.64], R3 ;  /* 0x0000000310007986 */ /* 0x0001e2000c101924 */
[----:B------:R-:W-:Y:S05]  /*4660*/  BRA `(.L_x_16149) ;  /* 0x0000000800ac7947 */ /* 0x000fea0003800000 */
.L_x_16154:
[----:B------:R-:W0:Y:S02]  /*4670*/  I2F.F64 R2, R2 ;  /* 0x0000000200027312 */ /* 0x000e240000201c00 */
[----:B0-----:R0:W-:Y:S01]  /*4680*/  STG.E.64 desc[UR36][R16.64], R2 ;  /* 0x0000000210007986 */ /* 0x0011e2000c101b24 */
[----:B------:R-:W-:Y:S05]  /*4690*/  BRA `(.L_x_16149) ;  /* 0x0000000800a07947 */ /* 0x000fea0003800000 */
.L_x_16144:
        /* <DEDUP_REMOVED lines=8> */
[----:B------:R-:W-:-:S04]  /*4720*/  ISETP.NE.AND P0, PT, R2, RZ, PT ;  /* 0x000000ff0200720c */ /* 0x000fc80003f05270 */
[----:B------:R-:W-:-:S05]  /*4730*/  SEL R3, RZ, 0x1, !P0 ;  /* 0x00000001ff037807 */ /* 0x000fca0004000000 */
[----:B------:R0:W-:Y:S01]  /*4740*/  STG.E.U8 desc[UR36][R16.64], R3 ;  /* 0x0000000310007986 */ /* 0x0001e2000c101124 */
[----:B------:R-:W-:Y:S05]  /*4750*/  BRA `(.L_x_16149) ;  /* 0x0000000800707947 */ /* 0x000fea0003800000 */
.L_x_16158:
[----:B------:R-:W0:Y:S01]  /*4760*/  I2F.F64 R4, R2 ;  /* 0x0000000200047312 */ /* 0x000e220000201c00 */
[----:B------:R-:W-:-:S05]  /*4770*/  CS2R R6, SRZ ;  /* 0x0000000000067805 */ /* 0x000fca000001ff00 */
[----:B0-----:R0:W-:Y:S01]  /*4780*/  STG.E.128 desc[UR36][R16.64], R4 ;  /* 0x0000000410007986 */ /* 0x0011e2000c101d24 */
[----:B------:R-:W-:Y:S05]  /*4790*/  BRA `(.L_x_16149) ;  /* 0x0000000800607947 */ /* 0x000fea0003800000 */
.L_x_16157:
[----:B------:R-:W-:-:S13]  /*47a0*/  ISETP.NE.AND P0, PT, R0, 0xf, PT ;  /* 0x0000000f0000780c */ /* 0x000fda0003f05270 */
[----:B------:R-:W-:Y:S05]  /*47b0*/  @!P0 BRA `(.L_x_16159) ;  /* 0x0000000000b48947 */ /* 0x000fea0003800000 */
[----:B------:R-:W-:-:S13]  /*47c0*/  ISETP.NE.AND P0, PT, R0, 0x17, PT ;  /* 0x000000170000780c */ /* 0x000fda0003f05270 */
[----:B------:R-:W-:Y:S05]  /*47d0*/  @!P0 BRA `(.L_x_16160) ;  /* 0x0000000000548947 */ /* 0x000fea0003800000 */
[----:B------:R-:W-:-:S13]  /*47e0*/  ISETP.NE.AND P0, PT, R0, 0x18, PT ;  /* 0x000000180000780c */ /* 0x000fda0003f05270 */
[----:B------:R-:W-:Y:S05]  /*47f0*/  @P0 BRA `(.L_x_16148) ;  /* 0x0000000400f40947 */ /* 0x000fea0003800000 */
[----:B------:R-:W-:Y:S01]  /*4800*/  I2FP.F32.S32 R5, R2 ;  /* 0x0000000200057245 */ /* 0x000fe20000201400 */
[----:B------:R-:W-:Y:S03]  /*4810*/  BSSY B0, `(.L_x_16161) ;  /* 0x000000e000007945 */ /* 0x000fe60003800000 */
        /* <DEDUP_REMOVED lines=13> */
.L_x_16162:
[----:B------:R-:W-:Y:S05]  /*48f0*/  BSYNC B0 ;  /* 0x0000000000007941 */ /* 0x000fea0003800000 */
.L_x_16161:
[----:B------:R-:W-:-:S05]  /*4900*/  LOP3.LUT R3, R0, R3, RZ, 0xfc, !PT ;  /* 0x0000000300037212 */ /* 0x000fca00078efcff */
[----:B------:R0:W-:Y:S01]  /*4910*/  STG.E.U8 desc[UR36][R16.64], R3 ;  /* 0x0000000310007986 */ /* 0x0001e2000c101124 */
[----:B------:R-:W-:Y:S05]  /*4920*/  BRA `(.L_x_16149) ;  /* 0x0000000400fc7947 */ /* 0x000fea0003800000 */
.L_x_16160:
[----:B------:R-:W-:Y:S01]  /*4930*/  I2FP.F32.S32 R3, R2 ;  /* 0x0000000200037245 */ /* 0x000fe20000201400 */
[----:B------:R-:W-:Y:S03]  /*4940*/  BSSY B0, `(.L_x_16163) ;  /* 0x000000f000007945 */ /* 0x000fe60003800000 */
        /* <DEDUP_REMOVED lines=11> */
.L_x_16164:
[----:B------:R-:W-:Y:S01]  /*4a00*/  IMAD.MOV.U32 R0, RZ, RZ, 0x7f ;  /* 0x0000007fff007424 */ /* 0x000fe200078e00ff */
[----:B------:R-:W-:-:S04]  /*4a10*/  ISETP.GT.U32.AND P0, PT, R2, 0x7f800000, PT ;  /* 0x7f8000000200780c */ /* 0x000fc80003f04070 */
[----:B------:R-:W-:-:S09]  /*4a20*/  SEL R0, R0, 0x7c, P0 ;  /* 0x0000007c00007807 */ /* 0x000fd20000000000 */
.L_x_16165:
[----:B------:R-:W-:Y:S05]  /*4a30*/  BSYNC B0 ;  /* 0x0000000000007941 */ /* 0x000fea0003800000 */
.L_x_16163:
[----:B------:R-:W-:-:S04]  /*4a40*/  LOP3.LUT R2, R3, 0x80000000, RZ, 0xc0, !PT ;  /* 0x8000000003027812 */ /* 0x000fc800078ec0ff */
[----:B------:R-:W-:-:S04]  /*4a50*/  SHF.R.U32.HI R3, RZ, 0x18, R2 ;  /* 0x00000018ff037819 */ /* 0x000fc80000011602 */
[----:B------:R-:W-:-:S05]  /*4a60*/  LOP3.LUT R3, R0, R3, RZ, 0xfc, !PT ;  /* 0x0000000300037212 */ /* 0x000fca00078efcff */
[----:B------:R0:W-:Y:S01]  /*4a70*/  STG.E.U8 desc[UR36][R16.64], R3 ;  /* 0x0000000310007986 */ /* 0x0001e2000c101124 */
[----:B------:R-:W-:Y:S05]  /*4a80*/  BRA `(.L_x_16149) ;  /* 0x0000000400a47947 */ /* 0x000fea0003800000 */
.L_x_16159:
[----:B------:R-:W-:-:S04]  /*4a90*/  I2FP.F32.S32 R0, R2 ;  /* 0x0000000200007245 */ /* 0x000fc80000201400 */
[----:B------:R-:W-:-:S05]  /*4aa0*/  F2FP.BF16.F32.PACK_AB R0, RZ, R0 ;  /* 0x00000000ff00723e */ /* 0x000fca00000010ff */
[----:B------:R0:W-:Y:S01]  /*4ab0*/  STG.E.U16 desc[UR36][R16.64], R0 ;  /* 0x0000000010007986 */ /* 0x0001e2000c101524 */
[----:B------:R-:W-:Y:S05]  /*4ac0*/  BRA `(.L_x_16149) ;  /* 0x0000000400947947 */ /* 0x000fea0003800000 */
.L_x_16156:
        /* <DEDUP_REMOVED lines=10> */
.L_x_16168:
[----:B------:R-:W-:Y:S01]  /*4b70*/  I2FP.F32.S32 R3, R2 ;  /* 0x0000000200037245 */ /* 0x000fe20000201400 */
[----:B------:R-:W-:Y:S01]  /*4b80*/  BSSY B0, `(.L_x_16169) ;  /* 0x0000014000007945 */ /* 0x000fe20003800000 */
[----:B------:R-:W-:Y:S02]  /*4b90*/  IMAD.MOV.U32 R8, RZ, RZ, 0x80 ;  /* 0x00000080ff087424 */ /* 0x000fe400078e00ff */
        /* <DEDUP_REMOVED lines=14> */
.L_x_16171:
[----:B------:R-:W-:-:S04]  /*4c80*/  LOP3.LUT R2, R3, 0x80000000, RZ, 0xc0, !PT ;  /* 0x8000000003027812 */ /* 0x000fc800078ec0ff */
[----:B------:R-:W-:-:S04]  /*4c90*/  SHF.R.U32.HI R3, RZ, 0x18, R2 ;  /* 0x00000018ff037819 */ /* 0x000fc80000011602 */
[----:B------:R-:W-:-:S04]  /*4ca0*/  LOP3.LUT R0, R0, R3, RZ, 0xfc, !PT ;  /* 0x0000000300007212 */ /* 0x000fc800078efcff */
[----:B------:R-:W-:-:S07]  /*4cb0*/  PRMT R8, R0, 0x7610, R8 ;  /* 0x0000761000087816 */ /* 0x000fce0000000008 */
.L_x_16170:
[----:B------:R-:W-:Y:S05]  /*4cc0*/  BSYNC B0 ;  /* 0x0000000000007941 */ /* 0x000fea0003800000 */
.L_x_16169:
[----:B------:R3:W-:Y:S01]  /*4cd0*/  STG.E.U8 desc[UR36][R16.64], R8 ;  /* 0x0000000810007986 */ /* 0x0007e2000c101124 */
[----:B------:R-:W-:Y:S05]  /*4ce0*/  BRA `(.L_x_16149) ;  /* 0x00000004000c7947 */ /* 0x000fea0003800000 */
.L_x_16167:
        /* <DEDUP_REMOVED lines=17> */
.L_x_16174:
[----:B------:R-:W-:-:S04]  /*4e00*/  LOP3.LUT R2, R3, 0x80000000, RZ, 0xc0, !PT ;  /* 0x8000000003027812 */ /* 0x000fc800078ec0ff */
[----:B------:R-:W-:-:S04]  /*4e10*/  SHF.R.U32.HI R3, RZ, 0x18, R2 ;  /* 0x00000018ff037819 */ /* 0x000fc80000011602 */
[----:B------:R-:W-:-:S04]  /*4e20*/  LOP3.LUT R0, R0, R3, RZ, 0xfc, !PT ;  /* 0x0000000300007212 */ /* 0x000fc800078efcff */
[----:B------:R-:W-:-:S07]  /*4e30*/  PRMT R8, R0, 0x7610, R8 ;  /* 0x0000761000087816 */ /* 0x000fce0000000008 */
.L_x_16173:
[----:B------:R-:W-:Y:S05]  /*4e40*/  BSYNC B0 ;  /* 0x0000000000007941 */ /* 0x000fea0003800000 */
.L_x_16172:
[----:B------:R0:W-:Y:S01]  /*4e50*/  STG.E.U8 desc[UR36][R16.64], R8 ;  /* 0x0000000810007986 */ /* 0x0001e2000c101124 */
[----:B------:R-:W-:Y:S05]  /*4e60*/  BRA `(.L_x_16149) ;  /* 0x0000000000ac7947 */ /* 0x000fea0003800000 */
.L_x_16166:
[----:B------:R-:W-:-:S13]  /*4e70*/  ISETP.NE.AND P0, PT, R0, 0x1c, PT ;  /* 0x0000001c0000780c */ /* 0x000fda0003f05270 */
[----:B------:R-:W-:Y:S05]  /*4e80*/  @!P0 BRA `(.L_x_16175) ;  /* 0x0000000000a08947 */ /* 0x000fea0003800000 */
[----:B------:R-:W-:-:S13]  /*4e90*/  ISETP.NE.AND P0, PT, R0, 0x1d, PT ;  /* 0x0000001d0000780c */ /* 0x000fda0003f05270 */
[----:B------:R-:W-:Y:S05]  /*4ea0*/  @!P0 BRA `(.L_x_16176) ;  /* 0x00000000008c8947 */ /* 0x000fea0003800000 */
[----:B------:R-:W-:-:S13]  /*4eb0*/  ISETP.NE.AND P0, PT, R0, 0x2c, PT ;  /* 0x0000002c0000780c */ /* 0x000fda0003f05270 */
[----:B------:R-:W-:Y:S05]  /*4ec0*/  @P0 BRA `(.L_x_16148) ;  /* 0x0000000000400947 */ /* 0x000fea0003800000 */
[----:B------:R-:W-:-:S04]  /*4ed0*/  I2FP.F32.S32 R3, R2 ;  /* 0x0000000200037245 */ /* 0x000fc80000201400 */
        /* <DEDUP_REMOVED lines=15> */
.L_x_16148:
        /* <DEDUP_REMOVED lines=16> */
.L_x_16177:
[----:B------:R-:W-:Y:S05]  /*50d0*/  BRA `(.L_x_16149) ;  /* 0x0000000000107947 */ /* 0x000fea0003800000 */
.L_x_16176:
[----:B------:R-:W-:-:S05]  /*50e0*/  SHF.R.S32.HI R3, RZ, 0x1f, R2 ;  /* 0x0000001fff037819 */ /* 0x000fca0000011402 */
[----:B------:R1:W-:Y:S01]  /*50f0*/  STG.E.64 desc[UR36][R16.64], R2 ;  /* 0x0000000210007986 */ /* 0x0003e2000c101b24 */
[----:B------:R-:W-:Y:S05]  /*5100*/  BRA `(.L_x_16149) ;  /* 0x0000000000047947 */ /* 0x000fea0003800000 */
.L_x_16175:
[----:B------:R0:W-:Y:S02]  /*5110*/  STG.E desc[UR36][R16.64], R2 ;  /* 0x0000000210007986 */ /* 0x0001e4000c101924 */
.L_x_16149:
[----:B------:R-:W-:-:S04]  /*5120*/  IMAD R18, R23, 0x200, R18 ;  /* 0x0000020017127824 */ /* 0x000fc800078e0212 */
[----:B------:R-:W-:-:S07]  /*5130*/  VIADD R19, R18, 0x80 ;  /* 0x0000008012137836 */ /* 0x000fce0000000000 */
.L_x_16043:
[----:B------:R-:W-:Y:S05]  /*5140*/  BSYNC B6 ;  /* 0x0000000000067941 */ /* 0x000fea0003800000 */
.L_x_16042:
[----:B------:R-:W-:Y:S01]  /*5150*/  ULDC UR4, c[0x0][0x210] ;  /* 0x0000840000047ab9 */ /* 0x000fe20000000800 */
[----:B------:R-:W-:Y:S01]  /*5160*/  BSSY B6, `(.L_x_16178) ;  /* 0x000050a000067945 */ /* 0x000fe20003800000 */
[----:B------:R-:W-:-:S13]  /*5170*/  ISETP.GE.AND P0, PT, R19, UR4, PT ;  /* 0x0000000413007c0c */ /* 0x000fda000bf06270 */
[----:B------:R-:W-:Y:S05]  /*5180*/  @P0 BRA `(.L_x_16179) ;  /* 0x00000050001c0947 */ /* 0x000fea0003800000 */
        /* <DEDUP_REMOVED lines=379> */
.L_x_16180:
        /* <DEDUP_REMOVED lines=20> */
.L_x_16184:
[----:B------:R4:W5:Y:S01]  /*6a80*/  LDG.E.U8 R18, desc[UR36][R2.64] ;  /* 0x0000002402127981 */ /* 0x000962000c1e1100 */
[----:B------:R-:W-:Y:S05]  /*6a90*/  BRA `(.L_x_16186) ;  /* 0x0000000c00347947 */ /* 0x000fea0003800000 */
.L_x_16183:
        /* <DEDUP_REMOVED lines=8> */
.L_x_16188:
[----:B------:R2:W5:Y:S01]  /*6b20*/  LDG.E R18, desc[UR36][R2.64] ;  /* 0x0000002402127981 */ /* 0x000562000c1e1900 */
[----:B------:R-:W-:Y:S05]  /*6b30*/  BRA `(.L_x_16186) ;  /* 0x0000000c000c7947 */ /* 0x000fea0003800000 */
.L_x_16187:
[----:B------:R0:W5:Y:S01]  /*6b40*/  LDG.E.S16 R18, desc[UR36][R2.64] ;  /* 0x0000002402127981 */ /* 0x000162000c1e1700 */
[----:B------:R-:W-:Y:S05]  /*6b50*/  BRA `(.L_x_16186) ;  /* 0x0000000c00047947 */ /* 0x000fea0003800000 */
.L_x_16182:
        /* <DEDUP_REMOVED lines=9> */
.L_x_16190:
[----:B------:R-:W2:Y:S02]  /*6bf0*/  LDG.E.U16 R2, desc[UR36][R2.64] ;  /* 0x0000002402027981 */ /* 0x000ea4000c1e1500 */
[----:B--2---:R-:W-:-:S06]  /*6c00*/  HADD2.F32 R18, -RZ, R2.H0_H0 ;  /* 0x20000002ff127230 */ /* 0x004fcc0000004100 */
[----:B------:R-:W0:Y:S01]  /*6c10*/  F2I.FTZ.TRUNC.NTZ R18, R18 ;  /* 0x0000001200127305 */ /* 0x000e22000021f100 */
[----:B------:R-:W-:Y:S05]  /*6c20*/  BRA `(.L_x_16186) ;  /* 0x0000000800d07947 */ /* 0x000fea0003800000 */
.L_x_16189:
        /* <DEDUP_REMOVED lines=9> */
.L_x_16192:
[----:B------:R-:W2:Y:S02]  /*6cc0*/  LDG.E.U16 R2, desc[UR36][R2.64] ;  /* 0x0000002402027981 */ /* 0x000ea4000c1e1500 */
[----:B--2---:R-:W-:-:S06]  /*6cd0*/  HADD2.F32 R18, -RZ, R2.H0_H0 ;  /* 0x20000002ff127230 */ /* 0x004fcc0000004100 */
[----:B------:R-:W0:Y:S01]  /*6ce0*/  F2I.FTZ.TRUNC.NTZ R18, R18 ;  /* 0x0000001200127305 */ /* 0x000e22000021f100 */
[----:B------:R-:W-:Y:S05]  /*6cf0*/  BRA `(.L_x_16186) ;  /* 0x00000008009c7947 */ /* 0x000fea0003800000 */
.L_x_16191:
[----:B------:R-:W2:Y:S02]  /*6d00*/  LDG.E.64 R2, desc[UR36][R2.64] ;  /* 0x0000002402027981 */ /* 0x000ea4000c1e1b00 */
[----:B--2---:R0:W1:Y:S01]  /*6d10*/  F2I.F64.TRUNC R18, R2 ;  /* 0x0000000200127311 */ /* 0x004062000030d100 */
[----:B------:R-:W-:Y:S05]  /*6d20*/  BRA `(.L_x_16186) ;  /* 0x0000000800907947 */ /* 0x000fea0003800000 */
.L_x_16181:
        /* <DEDUP_REMOVED lines=12> */
.L_x_16195:
[----:B------:R-:W2:Y:S02]  /*6df0*/  LDG.E.64 R2, desc[UR36][R2.64] ;  /* 0x0000002402027981 */ /* 0x000ea4000c1e1b00 */
[----:B--2---:R0:W1:Y:S01]  /*6e00*/  F2I.F64.TRUNC R18, R2 ;  /* 0x0000000200127311 */ /* 0x004062000030d100 */
[----:B------:R-:W-:Y:S05]  /*6e10*/  BRA `(.L_x_16186) ;  /* 0x0000000800547947 */ /* 0x000fea0003800000 */
.L_x_16194:
        /* <DEDUP_REMOVED lines=27> */
.L_x_16197:
        /* <DEDUP_REMOVED lines=14> */
.L_x_16196:
[----:B------:R-:W2:Y:S02]  /*70b0*/  LDG.E.U16 R18, desc[UR36][R2.64] ;  /* 0x0000002402127981 */ /* 0x000ea4000c1e1500 */
[----:B--2---:R-:W-:-:S06]  /*70c0*/  IMAD.U32 R18, R18, 0x10000, RZ ;  /* 0x0001000012127824 */ /* 0x004fcc00078e00ff */
[----:B------:R-:W0:Y:S01]  /*70d0*/  F2I.FTZ.TRUNC.NTZ R18, R18 ;  /* 0x0000001200127305 */ /* 0x000e22000021f100 */
[----:B------:R-:W-:Y:S05]  /*70e0*/  BRA `(.L_x_16186) ;  /* 0x0000000400a07947 */ /* 0x000fea0003800000 */
.L_x_16193:
        /* <DEDUP_REMOVED lines=10> */
.L_x_16200:
        /* <DEDUP_REMOVED lines=21> */
.L_x_16204:
[----:B------:R-:W-:Y:S05]  /*72e0*/  BSYNC B1 ;  /* 0x0000000000017941 */ /* 0x000fea0003800000 */
.L_x_16203:
[----:B------:R-:W-:Y:S01]  /*72f0*/  IMAD.SHL.U32 R2, R2, 0x100000, RZ ;  /* 0x0010000002027824 */ /* 0x000fe200078e00ff */
[----:B------:R-:W-:-:S04]  /*7300*/  LEA R3, R0, 0x3b800000, 0x17 ;  /* 0x3b80000000037811 */ /* 0x000fc800078eb8ff */
[----:B------:R-:W-:-:S07]  /*7310*/  LOP3.LUT R18, R3, R2, R18, 0xfe, !PT ;  /* 0x0000000203127212 */ /* 0x000fce00078efe12 */
.L_x_16202:
[----:B------:R-:W-:Y:S05]  /*7320*/  BSYNC B0 ;  /* 0x0000000000007941 */ /* 0x000fea0003800000 */
.L_x_16201:
[----:B------:R-:W0:Y:S01]  /*7330*/  F2I.FTZ.TRUNC.NTZ R18, R18 ;  /* 0x0000001200127305 */ /* 0x000e22000021f100 */
[----:B------:R-:W-:Y:S05]  /*7340*/  BRA `(.L_x_16186) ;  /* 0x0000000400087947 */ /* 0x000fea0003800000 */
.L_x_16199:
        /* <DEDUP_REMOVED lines=21> */
.L_x_16208:
[----:B------:R-:W-:Y:S05]  /*74a0*/  BSYNC B1 ;  /* 0x0000000000017941 */ /* 0x000fea0003800000 */
.L_x_16207:
[----:B------:R-:W-:Y:S01]  /*74b0*/  IMAD.SHL.U32 R2, R2, 0x200000, RZ ;  /* 0x0020000002027824 */ /* 0x000fe200078e00ff */
[----:B------:R-:W-:-:S04]  /*74c0*/  LEA R3, R0, 0x37800000, 0x17 ;  /* 0x3780000000037811 */ /* 0x000fc800078eb8ff */
[----:B------:R-:W-:-:S07]  /*74d0*/  LOP3.LUT R18, R3, R2, R18, 0xfe, !PT ;  /* 0x0000000203127212 */ /* 0x000fce00078efe12 */
.L_x_16206:
[----:B------:R-:W-:Y:S05]  /*74e0*/  BSYNC B0 ;  /* 0x0000000000007941 */ /* 0x000fea0003800000 */
.L_x_16205:
[----:B------:R-:W0:Y:S01]  /*74f0*/  F2I.FTZ.TRUNC.NTZ R18, R18 ;  /* 0x0000001200127305 */ /* 0x000e22000021f100 */
[----:B------:R-:W-:Y:S05]  /*7500*/  BRA `(.L_x_16186) ;  /* 0x0000000000987947 */ /* 0x000fea0003800000 */
.L_x_16198:
        /* <DEDUP_REMOVED lines=14> */
.L_x_16212:
[----:B------:R-:W-:Y:S05]  /*75f0*/  BSYNC B0 ;  /* 0x0000000000007941 */ /* 0x000fea0003800000 */
.L_x_16211:
[----:B------:R-:W0:Y:S01]  /*7600*/  F2I.FTZ.TRUNC.NTZ R18, R18 ;  /* 0x0000001200127305 */ /* 0x000e22000021f100 */
[----:B------:R-:W-:Y:S05]  /*7610*/  BRA `(.L_x_16186) ;  /* 0x0000000000547947 */ /* 0x000fea0003800000 */
.L_x_16185:
        /* <DEDUP_REMOVED lines=17> */
.L_x_16213:
[----:B------:R-:W-:Y:S05]  /*7730*/  BRA `(.L_x_16186) ;  /* 0x00000000000c7947 */ /* 0x000fea0003800000 */
.L_x_16210:
[----:B------:R0:W5:Y:S01]  /*7740*/  LDG.E R18, desc[UR36][R2.64] ;  /* 0x0000002402127981 */ /* 0x000162000c1e1900 */
[----:B------:R-:W-:Y:S05]  /*7750*/  BRA `(.L_x_16186) ;  /* 0x0000000000047947 */ /* 0x000fea0003800000 */
.L_x_16209:
[----:B------:R0:W5:Y:S02]  /*7760*/  LDG.E R18, desc[UR36][R2.64] ;  /* 0x0000002402127981 */ /* 0x000164000c1e1900 */
.L_x_16186:
[----:B0-----:R-:W0:Y:S01]  /*7770*/  LDC.U8 R4, c[0x0][0x50a] ;  /* 0x00014280ff047b82 */ /* 0x001e220000000000 */
[----:B------:R-:W-:Y:S02]  /*7780*/  ULDC.64 UR4, c[0x0][0x4e8] ;  /* 0x00013a0000047ab9 */ /* 0x000fe40000000a00 */
[----:B-1234-:R-:W-:-:S05]  /*7790*/  IADD3 R2, P0, R23, UR4, RZ ;  /* 0x0000000417027c10 */ /* 0x01efca000ff1e0ff */
        /* <DEDUP_REMOVED lines=14> */
.L_x_16217:
[----:B------:R0:W5:Y:S01]  /*7880*/  LDG.E.U8 R23, desc[UR36][R2.64] ;  /* 0x0000002402177981 */ /* 0x000162000c1e1100 */
[----:B------:R-:W-:Y:S05]  /*7890*/  BRA `(.L_x_16219) ;  /* 0x0000000c00347947 */ /* 0x000fea0003800000 */
.L_x_16216:
        /* <DEDUP_REMOVED lines=8> */
.L_x_16221:
[----:B------:R3:W5:Y:S01]  /*7920*/  LDG.E R23, desc[UR36][R2.64] ;  /* 0x0000002402177981 */ /* 0x000762000c1e1900 */
[----:B------:R-:W-:Y:S05]  /*7930*/  BRA `(.L_x_16219) ;  /* 0x0000000c000c7947 */ /* 0x000fea0003800000 */
.L_x_16220:
[----:B------:R2:W5:Y:S01]  /*7940*/  LDG.E.S16 R23, desc[UR36][R2.64] ;  /* 0x0000002402177981 */ /* 0x000562000c1e1700 */
[----:B------:R-:W-:Y:S05]  /*7950*/  BRA `(.L_x_16219) ;  /* 0x0000000c00047947 */ /* 0x000fea0003800000 */
.L_x_16215:
        /* <DEDUP_REMOVED lines=9> */
.L_x_16223:
[----:B------:R-:W2:Y:S02]  /*79f0*/  LDG.E.U16 R2, desc[UR36][R2.64] ;  /* 0x0000002402027981 */ /* 0x000ea4000c1e1500 */
[----:B--2---:R-:W-:-:S06]  /*7a00*/  HADD2.F32 R23, -RZ, R2.H0_H0 ;  /* 0x20000002ff177230 */ /* 0x004fcc0000004100 */
[----:B------:R-:W0:Y:S01]  /*7a10*/  F2I.FTZ.TRUNC.NTZ R23, R23 ;  /* 0x0000001700177305 */ /* 0x000e22000021f100 */
[----:B------:R-:W-:Y:S05]  /*7a20*/  BRA `(.L_x_16219) ;  /* 0x0000000800d07947 */ /* 0x000fea0003800000 */
.L_x_16222:
        /* <DEDUP_REMOVED lines=9> */
.L_x_16225:
[----:B------:R-:W2:Y:S02]  /*7ac0*/  LDG.E.U16 R2, desc[UR36][R2.64] ;  /* 0x0000002402027981 */ /* 0x000ea4000c1e1500 */
[----:B--2---:R-:W-:-:S06]  /*7ad0*/  HADD2.F32 R23, -RZ, R2.H0_H0 ;  /* 0x20000002ff177230 */ /* 0x004fcc0000004100 */
[----:B------:R-:W0:Y:S01]  /*7ae0*/  F2I.FTZ.TRUNC.NTZ R23, R23 ;  /* 0x0000001700177305 */ /* 0x000e22000021f100 */
[----:B------:R-:W-:Y:S05]  /*7af0*/  BRA `(.L_x_16219) ;  /* 0x00000008009c7947 */ /* 0x000fea0003800000 */
.L_x_16224:
[----:B------:R-:W2:Y:S02]  /*7b00*/  LDG.E.64 R2, desc[UR36][R2.64] ;  /* 0x0000002402027981 */ /* 0x000ea4000c1e1b00 */
[----:B--2---:R0:W1:Y:S01]  /*7b10*/  F2I.F64.TRUNC R23, R2 ;  /* 0x0000000200177311 */ /* 0x004062000030d100 */
[----:B------:R-:W-:Y:S05]  /*7b20*/  BRA `(.L_x_16219) ;  /* 0x0000000800907947 */ /* 0x000fea0003800000 */
.L_x_16214:
        /* <DEDUP_REMOVED lines=12> */
.L_x_16228:
[----:B------:R-:W2:Y:S02]  /*7bf0*/  LDG.E.64 R2, desc[UR36][R2.64] ;  /* 0x0000002402027981 */ /* 0x000ea4000c1e1b00 */
[----:B--2---:R0:W1:Y:S01]  /*7c00*/  F2I.F64.TRUNC R23, R2 ;  /* 0x0000000200177311 */ /* 0x004062000030d100 */
[----:B------:R-:W-:Y:S05]  /*7c10*/  BRA `(.L_x_16219) ;  /* 0x0000000800547947 */ /* 0x000fea0003800000 */
.L_x_16227:
        /* <DEDUP_REMOVED lines=27> */
.L_x_16230:
        /* <DEDUP_REMOVED lines=14> */
.L_x_16229:
[----:B------:R-:W2:Y:S02]  /*7eb0*/  LDG.E.U16 R23, desc[UR36][R2.64] ;  /* 0x0000002402177981 */ /* 0x000ea4000c1e1500 */
[----:B--2---:R-:W-:-:S06]  /*7ec0*/  IMAD.U32 R23, R23, 0x10000, RZ ;  /* 0x0001000017177824 */ /* 0x004fcc00078e00ff */
[----:B------:R-:W0:Y:S01]  /*7ed0*/  F2I.FTZ.TRUNC.NTZ R23, R23 ;  /* 0x0000001700177305 */ /* 0x000e22000021f100 */
[----:B------:R-:W-:Y:S05]  /*7ee0*/  BRA `(.L_x_16219) ;  /* 0x0000000400a07947 */ /* 0x000fea0003800000 */
.L_x_16226:
        /* <DEDUP_REMOVED lines=10> */
.L_x_16233:
        /* <DEDUP_REMOVED lines=21> */
.L_x_16237:
[----:B------:R-:W-:Y:S05]  /*80e0*/  BSYNC B1 ;  /* 0x0000000000017941 */ /* 0x000fea0003800000 */
.L_x_16236:
[----:B------:R-:W-:Y:S01]  /*80f0*/  IMAD.SHL.U32 R2, R2, 0x100000, RZ ;  /* 0x0010000002027824 */ /* 0x000fe200078e00ff */
[----:B------:R-:W-:-:S04]  /*8100*/  LEA R0, R0, 0x3b800000, 0x17 ;  /* 0x3b80000000007811 */ /* 0x000fc800078eb8ff */
[----:B------:R-:W-:-:S07]  /*8110*/  LOP3.LUT R23, R0, R2, R23, 0xfe, !PT ;  /* 0x0000000200177212 */ /* 0x000fce00078efe17 */
.L_x_16235:
[----:B------:R-:W-:Y:S05]  /*8120*/  BSYNC B0 ;  /* 0x0000000000007941 */ /* 0x000fea0003800000 */
.L_x_16234:
[----:B------:R-:W0:Y:S01]  /*8130*/  F2I.FTZ.TRUNC.NTZ R23, R23 ;  /* 0x0000001700177305 */ /* 0x000e22000021f100 */
[----:B------:R-:W-:Y:S05]  /*8140*/  BRA `(.L_x_16219) ;  /* 0x0000000400087947 */ /* 0x000fea0003800000 */
.L_x_16232:
        /* <DEDUP_REMOVED lines=21> */
.L_x_16241:
[----:B------:R-:W-:Y:S05]  /*82a0*/  BSYNC B1 ;  /* 0x0000000000017941 */ /* 0x000fea0003800000 */
.L_x_16240:
[----:B------:R-:W-:Y:S01]  /*82b0*/  IMAD.SHL.U32 R2, R2, 0x200000, RZ ;  /* 0x0020000002027824 */ /* 0x000fe200078e00ff */
[----:B------:R-:W-:-:S04]  /*82c0*/  LEA R0, R0, 0x37800000, 0x17 ;  /* 0x3780000000007811 */ /* 0x000fc800078eb8ff */
[----:B------:R-:W-:-:S07]  /*82d0*/  LOP3.LUT R23, R0, R2, R23, 0xfe, !PT ;  /* 0x0000000200177212 */ /* 0x000fce00078efe17 */
.L_x_16239:
[----:B------:R-:W-:Y:S05]  /*82e0*/  BSYNC B0 ;  /* 0x0000000000007941 */ /* 0x000fea0003800000 */
.L_x_16238:
[----:B------:R-:W0:Y:S01]  /*82f0*/  F2I.FTZ.TRUNC.NTZ R23, R23 ;  /* 0x0000001700177305 */ /* 0x000e22000021f100 */
[----:B------:R-:W-:Y:S05]  /*8300*/  BRA `(.L_x_16219) ;  /* 0x0000000000987947 */ /* 0x000fea0003800000 */
.L_x_16231:
        /* <DEDUP_REMOVED lines=14> */
.L_x_16245:
[----:B------:R-:W-:Y:S05]  /*83f0*/  BSYNC B0 ;  /* 0x0000000000007941 */ /* 0x000fea0003800000 */
.L_x_16244:
[----:B------:R-:W0:Y:S01]  /*8400*/  F2I.FTZ.TRUNC.NTZ R23, R23 ;  /* 0x0000001700177305 */ /* 0x000e22000021f100 */
[----:B------:R-:W-:Y:S05]  /*8410*/  BRA `(.L_x_16219) ;  /* 0x0000000000547947 */ /* 0x000fea0003800000 */
.L_x_16218:
        /* <DEDUP_REMOVED lines=16> */
[----:B0----5:R-:W-:Y:S05]  /*8520*/  CALL.ABS.NOINC R2 ;  /* 0x0000000002007343 */ /* 0x021fea0003c00000 */
.L_x_16246:
[----:B------:R-:W-:Y:S05]  /*8530*/  BRA `(.L_x_16219) ;  /* 0x00000000000c7947 */ /* 0x000fea0003800000 */
.L_x_16243:
[----:B------:R0:W5:Y:S01]  /*8540*/  LDG.E R23, desc[UR36][R2.64] ;  /* 0x0000002402177981 */ /* 0x000162000c1e1900 */
[----:B------:R-:W-:Y:S05]  /*8550*/  BRA `(.L_x_16219) ;  /* 0x0000000000047947 */ /* 0x000fea0003800000 */
.L_x_16242:
[----:B------:R0:W5:Y:S02]  /*8560*/  LDG.E R23, desc[UR36][R2.64] ;  /* 0x0000002402177981 */ /* 0x000164000c1e1900 */
.L_x_16219:
        /* <DEDUP_REMOVED lines=17> */
.L_x_16250:
[----:B------:R0:W5:Y:S01]  /*8680*/  LDG.E.U8 R22, desc[UR36][R2.64] ;  /* 0x0000002402167981 */ /* 0x000162000c1e1100 */
[----:B------:R-:W-:Y:S05]  /*8690*/  BRA `(.L_x_16252) ;  /* 0x0000000c00347947 */ /* 0x000fea0003800000 */
.L_x_16249:
        /* <DEDUP_REMOVED lines=8> */
.L_x_16254:
[----:B------:R0:W5:Y:S01]  /*8720*/  LDG.E R22, desc[UR36][R2.64] ;  /* 0x0000002402167981 */ /* 0x000162000c1e1900 */
[----:B------:R-:W-:Y:S05]  /*8730*/  BRA `(.L_x_16252) ;  /* 0x0000000c000c7947 */ /* 0x000fea0003800000 */
.L_x_16253:
[----:B------:R0:W5:Y:S01]  /*8740*/  LDG.E.S16 R22, desc[UR36][R2.64] ;  /* 0x0000002402167981 */ /* 0x000162000c1e1700 */
[----:B------:R-:W-:Y:S05]  /*8750*/  BRA `(.L_x_16252) ;  /* 0x0000000c00047947 */ /* 0x000fea0003800000 */
.L_x_16248:
        /* <DEDUP_REMOVED lines=9> */
.L_x_16256:
[----:B------:R-:W2:Y:S02]  /*87f0*/  LDG.E.U16 R2, desc[UR36][R2.64] ;  /* 0x0000002402027981 */ /* 0x000ea4000c1e1500 */
[----:B--2---:R-:W-:-:S06]  /*8800*/  HADD2.F32 R22, -RZ, R2.H0_H0 ;  /* 0x20000002ff167230 */ /* 0x004fcc0000004100 */
[----:B------:R-:W0:Y:S01]  /*8810*/  F2I.FTZ.TRUNC.NTZ R22, R22 ;  /* 0x0000001600167305 */ /* 0x000e22000021f100 */
[----:B------:R-:W-:Y:S05]  /*8820*/  BRA `(.L_x_16252) ;  /* 0x0000000800d07947 */ /* 0x000fea0003800000 */
.L_x_16255:
        /* <DEDUP_REMOVED lines=9> */
.L_x_16258:
[----:B------:R-:W2:Y:S02]  /*88c0*/  LDG.E.U16 R2, desc[UR36][R2.64] ;  /* 0x0000002402027981 */ /* 0x000ea4000c1e1500 */
[----:B--2---:R-:W-:-:S06]  /*88d0*/  HADD2.F32 R22, -RZ, R2.H0_H0 ;  /* 0x20000002ff167230 */ /* 0x004fcc0000004100 */
[----:B------:R-:W0:Y:S01]  /*88e0*/  F2I.FTZ.TRUNC.NTZ R22, R22 ;  /* 0x0000001600167305 */ /* 0x000e22000021f100 */
[----:B------:R-:W-:Y:S05]  /*88f0*/  BRA `(.L_x_16252) ;  /* 0x00000008009c7947 */ /* 0x000fea0003800000 */
.L_x_16257:
[----:B------:R-:W2:Y:S02]  /*8900*/  LDG.E.64 R2, desc[UR36][R2.64] ;  /* 0x0000002402027981 */ /* 0x000ea4000c1e1b00 */
[----:B--2---:R0:W1:Y:S01]  /*8910*/  F2I.F64.TRUNC R22, R2 ;  /* 0x0000000200167311 */ /* 0x004062000030d100 */
[----:B------:R-:W-:Y:S05]  /*8920*/  BRA `(.L_x_16252) ;  /* 0x0000000800907947 */ /* 0x000fea0003800000 */
.L_x_16247:
        /* <DEDUP_REMOVED lines=12> */
.L_x_16261:
[----:B------:R-:W2:Y:S02]  /*89f0*/  LDG.E.64 R2, desc[UR36][R2.64] ;  /* 0x0000002402027981 */ /* 0x000ea4000c1e1b00 */
[----:B--2---:R0:W1:Y:S01]  /*8a00*/  F2I.F64.TRUNC R22, R2 ;  /* 0x0000000200167311 */ /* 0x004062000030d100 */
[----:B------:R-:W-:Y:S05]  /*8a10*/  BRA `(.L_x_16252) ;  /* 0x0000000800547947 */ /* 0x000fea0003800000 */
.L_x_16260:
        /* <DEDUP_REMOVED lines=27> */
.L_x_16263:
        /* <DEDUP_REMOVED lines=14> */
.L_x_16262:
[----:B------:R-:W2:Y:S02]  /*8cb0*/  LDG.E.U16 R22, desc[UR36][R2.64] ;  /* 0x0000002402167981 */ /* 0x000ea4000c1e1500 */
[----:B--2---:R-:W-:-:S06]  /*8cc0*/  IMAD.U32 R22, R22, 0x10000, RZ ;  /* 0x0001000016167824 */ /* 0x004fcc00078e00ff */
[----:B------:R-:W0:Y:S01]  /*8cd0*/  F2I.FTZ.TRUNC.NTZ R22, R22 ;  /* 0x0000001600167305 */ /* 0x000e22000021f100 */
[----:B------:R-:W-:Y:S05]  /*8ce0*/  BRA `(.L_x_16252) ;  /* 0x0000000400a07947 */ /* 0x000fea0003800000 */
.L_x_16259:
        /* <DEDUP_REMOVED lines=10> */
.L_x_16266:
        /* <DEDUP_REMOVED lines=21> */
.L_x_16270:
[----:B------:R-:W-:Y:S05]  /*8ee0*/  BSYNC B1 ;  /* 0x0000000000017941 */ /* 0x000fea0003800000 */
.L_x_16269:
[----:B------:R-:W-:Y:S01]  /*8ef0*/  IMAD.SHL.U32 R2, R2, 0x100000, RZ ;  /* 0x0010000002027824 */ /* 0x000fe200078e00ff */
[----:B------:R-:W-:-:S04]  /*8f00*/  LEA R3, R0, 0x3b800000, 0x17 ;  /* 0x3b80000000037811 */ /* 0x000fc800078eb8ff */
[----:B------:R-:W-:-:S07]  /*8f10*/  LOP3.LUT R22, R3, R2, R22, 0xfe, !PT ;  /* 0x0000000203167212 */ /* 0x000fce00078efe16 */
.L_x_16268:
[----:B------:R-:W-:Y:S05]  /*8f20*/  BSYNC B0 ;  /* 0x0000000000007941 */ /* 0x000fea0003800000 */
.L_x_16267:
[----:B------:R-:W4:Y:S01]  /*8f30*/  F2I.FTZ.TRUNC.NTZ R22, R22 ;  /* 0x0000001600167305 */ /* 0x000f22000021f100 */
[----:B------:R-:W-:Y:S05]  /*8f40*/  BRA `(.L_x_16252) ;  /* 0x0000000400087947 */ /* 0x000fea0003800000 */
.L_x_16265:
        /* <DEDUP_REMOVED lines=21> */
.L_x_16274:
[----:B------:R-:W-:Y:S05]  /*90a0*/  BSYNC B1 ;  /* 0x0000000000017941 */ /* 0x000fea0003800000 */
.L_x_16273:
[----:B------:R-:W-:Y:S01]  /*90b0*/  IMAD.SHL.U32 R2, R2, 0x200000, RZ ;  /* 0x0020000002027824 */ /* 0x000fe200078e00ff */
[----:B------:R-:W-:-:S04]  /*90c0*/  LEA R3, R0, 0x37800000, 0x17 ;  /* 0x3780000000037811 */ /* 0x000fc800078eb8ff */
[----:B------:R-:W-:-:S07]  /*90d0*/  LOP3.LUT R22, R3, R2, R22, 0xfe, !PT ;  /* 0x0000000203167212 */ /* 0x000fce00078efe16 */
.L_x_16272:
[----:B------:R-:W-:Y:S05]  /*90e0*/  BSYNC B0 ;  /* 0x0000000000007941 */ /* 0x000fea0003800000 */
.L_x_16271:
[----:B------:R-:W3:Y:S01]  /*90f0*/  F2I.FTZ.TRUNC.NTZ R22, R22 ;  /* 0x0000001600167305 */ /* 0x000ee2000021f100 */
[----:B------:R-:W-:Y:S05]  /*9100*/  BRA `(.L_x_16252) ;  /* 0x0000000000987947 */ /* 0x000fea0003800000 */
.L_x_16264:
        /* <DEDUP_REMOVED lines=14> */
.L_x_16278:
[----:B------:R-:W-:Y:S05]  /*91f0*/  BSYNC B0 ;  /* 0x0000000000007941 */ /* 0x000fea0003800000 */
.L_x_16277:
[----:B------:R-:W2:Y:S01]  /*9200*/  F2I.FTZ.TRUNC.NTZ R22, R22 ;  /* 0x0000001600167305 */ /* 0x000ea2000021f100 */
[----:B------:R-:W-:Y:S05]  /*9210*/  BRA `(.L_x_16252) ;  /* 0x0000000000547947 */ /* 0x000fea0003800000 */
.L_x_16251:
        /* <DEDUP_REMOVED lines=17> */
.L_x_16279:
[----:B------:R-:W-:Y:S05]  /*9330*/  BRA `(.L_x_16252) ;  /* 0x00000000000c7947 */ /* 0x000fea0003800000 */
.L_x_16276:
[----:B------:R1:W5:Y:S01]  /*9340*/  LDG.E R22, desc[UR36][R2.64] ;  /* 0x0000002402167981 */ /* 0x000362000c1e1900 */
[----:B------:R-:W-:Y:S05]  /*9350*/  BRA `(.L_x_16252) ;  /* 0x0000000000047947 */ /* 0x000fea0003800000 */
.L_x_16275:
[----:B------:R0:W5:Y:S02]  /*9360*/  LDG.E R22, desc[UR36][R2.64] ;  /* 0x0000002402167981 */ /* 0x000164000c1e1900 */
.L_x_16252:
[----:B01----:R-:W0:Y:S01]  /*9370*/  LDC.U8 R3, c[0x0][0x508] ;  /* 0x00014200ff037b82 */ /* 0x003e220000000000 */
[----:B------:R-:W-:Y:S01]  /*9380*/  ULDC.64 UR4, c[0x0][0x4f8] ;  /* 0x00013e0000047ab9 */ /* 0x000fe20000000a00 */
[----:B--2345:R-:W-:Y:S02]  /*9390*/  IMAD R23, R22, R23, RZ ;  /* 0x0000001716177224 */ /* 0x03cfe400078e02ff */
[----:B------:R-:W-:-:S04]  /*93a0*/  IMAD R18, R18, UR4, RZ ;  /* 0x0000000412127c24 */ /* 0x000fc8000f8e02ff */
        /* <DEDUP_REMOVED lines=14> */
.L_x_16283:
[----:B------:R0:W-:Y:S01]  /*9490*/  STG.E.U8 desc[UR36][R16.64], R2 ;  /* 0x0000000210007986 */ /* 0x0001e2000c101124 */
[----:B------:R-:W-:Y:S05]  /*94a0*/  BRA `(.L_x_16285) ;  /* 0x0000000c00507947 */ /* 0x000fea0003800000 */
.L_x_16282:
        /* <DEDUP_REMOVED lines=9> */
.L_x_16287:
[----:B------:R0:W-:Y:S01]  /*9540*/  STG.E desc[UR36][R16.64], R2 ;  /* 0x0000000210007986 */ /* 0x0001e2000c101924 */
[----:B------:R-:W-:Y:S05]  /*9550*/  BRA `(.L_x_16285) ;  /* 0x0000000c00247947 */ /* 0x000fea0003800000 */
.L_x_16286:
[----:B------:R0:W-:Y:S01]  /*9560*/  STG.E.U16 desc[UR36][R16.64], R2 ;  /* 0x0000000210007986 */ /* 0x0001e2000c101524 */
[----:B------:R-:W-:Y:S05]  /*9570*/  BRA `(.L_x_16285) ;  /* 0x0000000c001c7947 */ /* 0x000fea0003800000 */
.L_x_16281:
        /* <DEDUP_REMOVED lines=9> */
.L_x_16289:
[----:B------:R-:W-:-:S04]  /*9610*/  I2FP.F32.S32 R0, R2 ;  /* 0x0000000200007245 */ /* 0x000fc80000201400 */
[----:B------:R-:W-:-:S05]  /*9620*/  F2FP.F16.F32.PACK_AB R0, RZ, R0 ;  /* 0x00000000ff00723e */ /* 0x000fca00000000ff */
[----:B------:R0:W-:Y:S01]  /*9630*/  STG.E.U16 desc[UR36][R16.64], R0 ;  /* 0x0000000010007986 */ /* 0x0001e2000c101524 */
[----:B------:R-:W-:Y:S05]  /*9640*/  BRA `(.L_x_16285) ;  /* 0x0000000800e87947 */ /* 0x000fea0003800000 */
.L_x_16288:
        /* <DEDUP_REMOVED lines=10> */
.L_x_16291:
[----:B------:R-:W-:-:S04]  /*96f0*/  I2FP.F32.S32 R2, R2 ;  /* 0x0000000200027245 */ /* 0x000fc80000201400 */
[----:B------:R-:W-:-:S04]  /*9700*/  F2FP.F16.F32.PACK_AB R3, RZ, R2 ;  /* 0x00000002ff03723e */ /* 0x000fc800000000ff */
[----:B------:R-:W-:-:S05]  /*9710*/  PRMT R3, R3, 0x5410, RZ ;  /* 0x0000541003037816 */ /* 0x000fca00000000ff */
[----:B------:R0:W-:Y:S01]  /*9720*/  STG.E desc[UR36][R16.64], R3 ;  /* 0x0000000310007986 */ /* 0x0001e2000c101924 */
[----:B------:R-:W-:Y:S05]  /*9730*/  BRA `(.L_x_16285) ;  /* 0x0000000800ac7947 */ /* 0x000fea0003800000 */
.L_x_16290:
[----:B------:R-:W0:Y:S02]  /*9740*/  I2F.F64 R2, R2 ;  /* 0x0000000200027312 */ /* 0x000e240000201c00 */
[----:B0-----:R0:W-:Y:S01]  /*9750*/  STG.E.64 desc[UR36][R16.64], R2 ;  /* 0x0000000210007986 */ /* 0x0011e2000c101b24 */
[----:B------:R-:W-:Y:S05]  /*9760*/  BRA `(.L_x_16285) ;  /* 0x0000000800a07947 */ /* 0x000fea0003800000 */
.L_x_16280:
        /* <DEDUP_REMOVED lines=12> */
.L_x_16294:
[----:B------:R-:W0:Y:S01]  /*9830*/  I2F.F64 R4, R2 ;  /* 0x0000000200047312 */ /* 0x000e220000201c00 */
[----:B------:R-:W-:-:S05]  /*9840*/  CS2R R6, SRZ ;  /* 0x0000000000067805 */ /* 0x000fca000001ff00 */
[----:B0-----:R0:W-:Y:S01]  /*9850*/  STG.E.128 desc[UR36][R16.64], R4 ;  /* 0x0000000410007986 */ /* 0x0011e2000c101d24 */
[----:B------:R-:W-:Y:S05]  /*9860*/  BRA `(.L_x_16285) ;  /* 0x0000000800607947 */ /* 0x000fea0003800000 */
.L_x_16293:
        /* <DEDUP_REMOVED lines=21> */
.L_x_16298:
[----:B------:R-:W-:Y:S05]  /*99c0*/  BSYNC B0 ;  /* 0x0000000000007941 */ /* 0x000fea0003800000 */
.L_x_16297:
[----:B------:R-:W-:-:S05]  /*99d0*/  LOP3.LUT R3, R0, R3, RZ, 0xfc, !PT ;  /* 0x0000000300037212 */ /* 0x000fca00078efcff */
[----:B------:R0:W-:Y:S01]  /*99e0*/  STG.E.U8 desc[UR36][R16.64], R3 ;  /* 0x0000000310007986 */ /* 0x0001e2000c101124 */
[----:B------:R-:W-:Y:S05]  /*99f0*/  BRA `(.L_x_16285) ;  /* 0x0000000400fc7947 */ /* 0x000fea0003800000 */
.L_x_16296:
        /* <DEDUP_REMOVED lines=13> */
.L_x_16300:
[----:B------:R-:W-:Y:S01]  /*9ad0*/  IMAD.MOV.U32 R0, RZ, RZ, 0x7f ;  /* 0x0000007fff007424 */ /* 0x000fe200078e00ff */
[----:B------:R-:W-:-:S04]  /*9ae0*/  ISETP.GT.U32.AND P0, PT, R2, 0x7f800000, PT ;  /* 0x7f8000000200780c */ /* 0x000fc80003f04070 */
[----:B------:R-:W-:-:S09]  /*9af0*/  SEL R0, R0, 0x7c, P0 ;  /* 0x0000007c00007807 */ /* 0x000fd20000000000 */
.L_x_16301:
[----:B------:R-:W-:Y:S05]  /*9b00*/  BSYNC B0 ;  /* 0x0000000000007941 */ /* 0x000fea0003800000 */
.L_x_16299:
[----:B------:R-:W-:-:S04]  /*9b10*/  LOP3.LUT R2, R3, 0x80000000, RZ, 0xc0, !PT ;  /* 0x8000000003027812 */ /* 0x000fc800078ec0ff */
[----:B------:R-:W-:-:S04]  /*9b20*/  SHF.R.U32.HI R3, RZ, 0x18, R2 ;  /* 0x00000018ff037819 */ /* 0x000fc80000011602 */
[----:B------:R-:W-:-:S05]  /*9b30*/  LOP3.LUT R3, R0, R3, RZ, 0xfc, !PT ;  /* 0x0000000300037212 */ /* 0x000fca00078efcff */
[----:B------:R0:W-:Y:S01]  /*9b40*/  STG.E.U8 desc[UR36][R16.64], R3 ;  /* 0x0000000310007986 */ /* 0x0001e2000c101124 */
[----:B------:R-:W-:Y:S05]  /*9b50*/  BRA `(.L_x_16285) ;  /* 0x0000000400a47947 */ /* 0x000fea0003800000 */
.L_x_16295:
[----:B------:R-:W-:-:S04]  /*9b60*/  I2FP.F32.S32 R0, R2 ;  /* 0x0000000200007245 */ /* 0x000fc80000201400 */
[----:B------:R-:W-:-:S05]  /*9b70*/  F2FP.BF16.F32.PACK_AB R0, RZ, R0 ;  /* 0x00000000ff00723e */ /* 0x000fca00000010ff */
[----:B------:R0:W-:Y:S01]  /*9b80*/  STG.E.U16 desc[UR36][R16.64], R0 ;  /* 0x0000000010007986 */ /* 0x0001e2000c101524 */
[----:B------:R-:W-:Y:S05]  /*9b90*/  BRA `(.L_x_16285) ;  /* 0x0000000400947947 */ /* 0x000fea0003800000 */
.L_x_16292:
        /* <DEDUP_REMOVED lines=10> */
.L_x_16304:
        /* <DEDUP_REMOVED lines=17> */
.L_x_16307:
[----:B------:R-:W-:-:S04]  /*9d50*/  LOP3.LUT R2, R3, 0x80000000, RZ, 0xc0, !PT ;  /* 0x8000000003027812 */ /* 0x000fc800078ec0ff */
[----:B------:R-:W-:-:S04]  /*9d60*/  SHF.R.U32.HI R3, RZ, 0x18, R2 ;  /* 0x00000018ff037819 */ /* 0x000fc80000011602 */
[----:B------:R-:W-:-:S04]  /*9d70*/  LOP3.LUT R0, R0, R3, RZ, 0xfc, !PT ;  /* 0x0000000300007212 */ /* 0x000fc800078efcff */
[----:B------:R-:W-:-:S07]  /*9d80*/  PRMT R8, R0, 0x7610, R8 ;  /* 0x0000761000087816 */ /* 0x000fce0000000008 */
.L_x_16306:
[----:B------:R-:W-:Y:S05]  /*9d90*/  BSYNC B0 ;  /* 0x0000000000007941 */ /* 0x000fea0003800000 */
.L_x_16305:
[----:B------:R0:W-:Y:S01]  /*9da0*/  STG.E.U8 desc[UR36][R16.64], R8 ;  /* 0x0000000810007986 */ /* 0x0001e2000c101124 */
[----:B------:R-:W-:Y:S05]  /*9db0*/  BRA `(.L_x_16285) ;  /* 0x00000004000c7947 */ /* 0x000fea0003800000 */
.L_x_16303:
        /* <DEDUP_REMOVED lines=17> */
.L_x_16310:
[----:B------:R-:W-:-:S04]  /*9ed0*/  LOP3.LUT R2, R3, 0x80000000, RZ, 0xc0, !PT ;  /* 0x8000000003027812 */ /* 0x000fc800078ec0ff */
[----:B------:R-:W-:-:S04]  /*9ee0*/  SHF.R.U32.HI R3, RZ, 0x18, R2 ;  /* 0x00000018ff037819 */ /* 0x000fc80000011602 */
[----:B------:R-:W-:-:S04]  /*9ef0*/  LOP3.LUT R0, R0, R3, RZ, 0xfc, !PT ;  /* 0x0000000300007212 */ /* 0x000fc800078efcff */
[----:B------:R-:W-:-:S07]  /*9f00*/  PRMT R8, R0, 0x7610, R8 ;  /* 0x0000761000087816 */ /* 0x000fce0000000008 */
.L_x_16309:
[----:B------:R-:W-:Y:S05]  /*9f10*/  BSYNC B0 ;  /* 0x0000000000007941 */ /* 0x000fea0003800000 */
.L_x_16308:
[----:B------:R3:W-:Y:S01]  /*9f20*/  STG.E.U8 desc[UR36][R16.64], R8 ;  /* 0x0000000810007986 */ /* 0x0007e2000c101124 */
[----:B------:R-:W-:Y:S05]  /*9f30*/  BRA `(.L_x_16285) ;  /* 0x0000000000ac7947 */ /* 0x000fea0003800000 */
.L_x_16302:
        /* <DEDUP_REMOVED lines=22> */
.L_x_16284:
        /* <DEDUP_REMOVED lines=16> */
.L_x_16313:
[----:B------:R-:W-:Y:S05]  /*a1a0*/  BRA `(.L_x_16285) ;  /* 0x0000000000107947 */ /* 0x000fea0003800000 */
.L_x_16312:
[----:B------:R-:W-:-:S05]  /*a1b0*/  SHF.R.S32.HI R3, RZ, 0x1f, R2 ;  /* 0x0000001fff037819 */ /* 0x000fca0000011402 */
[----:B------:R2:W-:Y:S01]  /*a1c0*/  STG.E.64 desc[UR36][R16.64], R2 ;  /* 0x0000000210007986 */ /* 0x0005e2000c101b24 */
[----:B------:R-:W-:Y:S05]  /*a1d0*/  BRA `(.L_x_16285) ;  /* 0x0000000000047947 */ /* 0x000fea0003800000 */
.L_x_16311:
[----:B------:R0:W-:Y:S02]  /*a1e0*/  STG.E desc[UR36][R16.64], R2 ;  /* 0x0000000210007986 */ /* 0x0001e4000c101924 */
.L_x_16285:
[----:B------:R-:W-:-:S07]  /*a1f0*/  VIADD R19, R19, 0x80 ;  /* 0x0000008013137836 */ /* 0x000fce0000000000 */
.L_x_16179:
[----:B------:R-:W-:Y:S05]  /*a200*/  BSYNC B6 ;  /* 0x0000000000067941 */ /* 0x000fea0003800000 */
.L_x_16178:
        /* <DEDUP_REMOVED lines=383> */
.L_x_16316:
        /* <DEDUP_REMOVED lines=20> */
.L_x_16320:
[----:B------:R0:W5:Y:S01]  /*bb40*/  LDG.E.U8 R18, desc[UR36][R2.64] ;  /* 0x0000002402127981 */ /* 0x000162000c1e1100 */
[----:B------:R-:W-:Y:S05]  /*bb50*/  BRA `(.L_x_16322) ;  /* 0x0000000c00347947 */ /* 0x000fea0003800000 */
.L_x_16319:
        /* <DEDUP_REMOVED lines=8> */
.L_x_16324:
[----:B------:R0:W5:Y:S01]  /*bbe0*/  LDG.E R18, desc[UR36][R2.64] ;  /* 0x0000002402127981 */ /* 0x000162000c1e1900 */
[----:B------:R-:W-:Y:S05]  /*bbf0*/  BRA `(.L_x_16322) ;  /* 0x0000000c000c7947 */ /* 0x000fea0003800000 */
.L_x_16323:
[----:B------:R0:W5:Y:S01]  /*bc00*/  LDG.E.S16 R18, desc[UR36][R2.64] ;  /* 0x0000002402127981 */ /* 0x000162000c1e1700 */
[----:B------:R-:W-:Y:S05]  /*bc10*/  BRA `(.L_x_16322) ;  /* 0x0000000c00047947 */ /* 0x000fea0003800000 */
.L_x_16318:
        /* <DEDUP_REMOVED lines=9> */
.L_x_16326:
[----:B------:R-:W2:Y:S02]  /*bcb0*/  LDG.E.U16 R2, desc[UR36][R2.64] ;  /* 0x0000002402027981 */ /* 0x000ea4000c1e1500 */
[----:B--2---:R-:W-:-:S06]  /*bcc0*/  HADD2.F32 R18, -RZ, R2.H0_H0 ;  /* 0x20000002ff127230 */ /* 0x004fcc0000004100 */
[----:B------:R-:W0:Y:S01]  /*bcd0*/  F2I.FTZ.TRUNC.NTZ R18, R18 ;  /* 0x0000001200127305 */ /* 0x000e22000021f100 */
[----:B------:R-:W-:Y:S05]  /*bce0*/  BRA `(.L_x_16322) ;  /* 0x0000000800d07947 */ /* 0x000fea0003800000 */
.L_x_16325:
        /* <DEDUP_REMOVED lines=9> */
.L_x_16328:
[----:B------:R-:W2:Y:S02]  /*bd80*/  LDG.E.U16 R2, desc[UR36][R2.64] ;  /* 0x0000002402027981 */ /* 0x000ea4000c1e1500 */
[----:B--2---:R-:W-:-:S06]  /*bd90*/  HADD2.F32 R18, -RZ, R2.H0_H0 ;  /* 0x20000002ff127230 */ /* 0x004fcc0000004100 */
[----:B------:R-:W0:Y:S01]  /*bda0*/  F2I.FTZ.TRUNC.NTZ R18, R18 ;  /* 0x0000001200127305 */ /* 0x000e22000021f100 */
[----:B------:R-:W-:Y:S05]  /*bdb0*/  BRA `(.L_x_16322) ;  /* 0x00000008009c7947 */ /* 0x000fea0003800000 */
.L_x_16327:
[----:B------:R-:W2:Y:S02]  /*bdc0*/  LDG.E.64 R2, desc[UR36][R2.64] ;  /* 0x0000002402027981 */ /* 0x000ea4000c1e1b00 */
[----:B--2---:R0:W1:Y:S01]  /*bdd0*/  F2I.F64.TRUNC R18, R2 ;  /* 0x0000000200127311 */ /* 0x004062000030d100 */
[----:B------:R-:W-:Y:S05]  /*bde0*/  BRA `(.L_x_16322) ;  /* 0x0000000800907947 */ /* 0x000fea0003800000 */
.L_x_16317:
        /* <DEDUP_REMOVED lines=12> */
.L_x_16331:
[----:B------:R-:W2:Y:S02]  /*beb0*/  LDG.E.64 R2, desc[UR36][R2.64] ;  /* 0x0000002402027981 */ /* 0x000ea4000c1e1b00 */
[----:B--2---:R0:W1:Y:S01]  /*bec0*/  F2I.F64.TRUNC R18, R2 ;  /* 0x0000000200127311 */ /* 0x004062000030d100 */
[----:B------:R-:W-:Y:S05]  /*bed0*/  BRA `(.L_x_16322) ;  /* 0x0000000800547947 */ /* 0x000fea0003800000 */
.L_x_16330:
        /* <DEDUP_REMOVED lines=27> */
.L_x_16333:
        /* <DEDUP_REMOVED lines=14> */
.L_x_16332:
[----:B------:R-:W2:Y:S02]  /*c170*/  LDG.E.U16 R18, desc[UR36][R2.64] ;  /* 0x0000002402127981 */ /* 0x000ea4000c1e1500 */
[----:B--2---:R-:W-:-:S06]  /*c180*/  IMAD.U32 R18, R18, 0x10000, RZ ;  /* 0x0001000012127824 */ /* 0x004fcc00078e00ff */
[----:B------:R-:W0:Y:S01]  /*c190*/  F2I.FTZ.TRUNC.NTZ R18, R18 ;  /* 0x0000001200127305 */ /* 0x000e22000021f100 */
[----:B------:R-:W-:Y:S05]  /*c1a0*/  BRA `(.L_x_16322) ;  /* 0x0000000400a07947 */ /* 0x000fea0003800000 */
.L_x_16329:
        /* <DEDUP_REMOVED lines=10> */
.L_x_16336:
        /* <DEDUP_REMOVED lines=21> */
.L_x_16340:
[----:B------:R-:W-:Y:S05]  /*c3a0*/  BSYNC B1 ;  /* 0x0000000000017941 */ /* 0x000fea0003800000 */
.L_x_16339:
[----:B------:R-:W-:Y:S01]  /*c3b0*/  IMAD.SHL.U32 R2, R2, 0x100000, RZ ;  /* 0x0010000002027824 */ /* 0x000fe200078e00ff */
[----:B------:R-:W-:-:S04]  /*c3c0*/  LEA R3, R0, 0x3b800000, 0x17 ;  /* 0x3b80000000037811 */ /* 0x000fc800078eb8ff */
[----:B------:R-:W-:-:S07]  /*c3d0*/  LOP3.LUT R18, R3, R2, R18, 0xfe, !PT ;  /* 0x0000000203127212 */ /* 0x000fce00078efe12 */
.L_x_16338:
[----:B------:R-:W-:Y:S05]  /*c3e0*/  BSYNC B0 ;  /* 0x0000000000007941 */ /* 0x000fea0003800000 */
.L_x_16337:
[----:B------:R-:W2:Y:S01]  /*c3f0*/  F2I.FTZ.TRUNC.NTZ R18, R18 ;  /* 0x0000001200127305 */ /* 0x000ea2000021f100 */
[----:B------:R-:W-:Y:S05]  /*c400*/  BRA `(.L_x_16322) ;  /* 0x0000000400087947 */ /* 0x000fea0003800000 */
.L_x_16335:
        /* <DEDUP_REMOVED lines=21> */
.L_x_16344:
[----:B------:R-:W-:Y:S05]  /*c560*/  BSYNC B1 ;  /* 0x0000000000017941 */ /* 0x000fea0003800000 */
.L_x_16343:
[----:B------:R-:W-:Y:S01]  /*c570*/  IMAD.SHL.U32 R2, R2, 0x200000, RZ ;  /* 0x0020000002027824 */ /* 0x000fe200078e00ff */
[----:B------:R-:W-:-:S04]  /*c580*/  LEA R3, R0, 0x37800000, 0x17 ;  /* 0x3780000000037811 */ /* 0x000fc800078eb8ff */
[----:B------:R-:W-:-:S07]  /*c590*/  LOP3.LUT R18, R3, R2, R18, 0xfe, !PT ;  /* 0x0000000203127212 */ /* 0x000fce00078efe12 */
.L_x_16342:
[----:B------:R-:W-:Y:S05]  /*c5a0*/  BSYNC B0 ;  /* 0x0000000000007941 */ /* 0x000fea0003800000 */
.L_x_16341:
[----:B------:R-:W0:Y:S01]  /*c5b0*/  F2I.FTZ.TRUNC.NTZ R18, R18 ;  /* 0x0000001200127305 */ /* 0x000e22000021f100 */
[----:B------:R-:W-:Y:S05]  /*c5c0*/  BRA `(.L_x_16322) ;  /* 0x0000000000987947 */ /* 0x000fea0003800000 */
.L_x_16334:
        /* <DEDUP_REMOVED lines=14> */
.L_x_16348:
[----:B------:R-:W-:Y:S05]  /*c6b0*/  BSYNC B0 ;  /* 0x0000000000007941 */ /* 0x000fea0003800000 */
.L_x_16347:
[----:B------:R-:W4:Y:S01]  /*c6c0*/  F2I.FTZ.TRUNC.NTZ R18, R18 ;  /* 0x0000001200127305 */ /* 0x000f22000021f100 */
[----:B------:R-:W-:Y:S05]  /*c6d0*/  BRA `(.L_x_16322) ;  /* 0x0000000000547947 */ /* 0x000fea0003800000 */
.L_x_16321:
        /* <DEDUP_REMOVED lines=17> */
.L_x_16349:
[----:B------:R-:W-:Y:S05]  /*c7f0*/  BRA `(.L_x_16322) ;  /* 0x00000000000c7947 */ /* 0x000fea0003800000 */
.L_x_16346:
[----:B------:R0:W5:Y:S01]  /*c800*/  LDG.E R18, desc[UR36][R2.64] ;  /* 0x0000002402127981 */ /* 0x000162000c1e1900 */
[----:B------:R-:W-:Y:S05]  /*c810*/  BRA `(.L_x_16322) ;  /* 0x0000000000047947 */ /* 0x000fea0003800000 */
.L_x_16345:
[----:B------:R3:W5:Y:S02]  /*c820*/  LDG.E R18, desc[UR36][R2.64] ;  /* 0x0000002402127981 */ /* 0x000764000c1e1900 */
.L_x_16322:
        /* <DEDUP_REMOVED lines=17> */
.L_x_16353:
[----:B------:R0:W5:Y:S01]  /*c940*/  LDG.E.U8 R23, desc[UR36][R2.64] ;  /* 0x0000002402177981 */ /* 0x000162000c1e1100 */
[----:B------:R-:W-:Y:S05]  /*c950*/  BRA `(.L_x_16355) ;  /* 0x0000000c00347947 */ /* 0x000fea0003800000 */
.L_x_16352:
        /* <DEDUP_REMOVED lines=8> */
.L_x_16357:
[----:B------:R0:W5:Y:S01]  /*c9e0*/  LDG.E R23, desc[UR36][R2.64] ;  /* 0x0000002402177981 */ /* 0x000162000c1e1900 */
[----:B------:R-:W-:Y:S05]  /*c9f0*/  BRA `(.L_x_16355) ;  /* 0x0000000c000c7947 */ /* 0x000fea0003800000 */
.L_x_16356:
[----:B------:R0:W5:Y:S01]  /*ca00*/  LDG.E.S16 R23, desc[UR36][R2.64] ;  /* 0x0000002402177981 */ /* 0x000162000c1e1700 */
[----:B------:R-:W-:Y:S05]  /*ca10*/  BRA `(.L_x_16355) ;  /* 0x0000000c00047947 */ /* 0x000fea0003800000 */
.L_x_16351:
        /* <DEDUP_REMOVED lines=9> */
.L_x_16359:
[----:B------:R-:W3:Y:S02]  /*cab0*/  LDG.E.U16 R2, desc[UR36][R2.64] ;  /* 0x0000002402027981 */ /* 0x000ee4000c1e1500 */
[----:B---3--:R-:W-:-:S06]  /*cac0*/  HADD2.F32 R23, -RZ, R2.H0_H0 ;  /* 0x20000002ff177230 */ /* 0x008fcc0000004100 */
[----:B------:R-:W0:Y:S01]  /*cad0*/  F2I.FTZ.TRUNC.NTZ R23, R23 ;  /* 0x0000001700177305 */ /* 0x000e22000021f100 */
[----:B------:R-:W-:Y:S05]  /*cae0*/  BRA `(.L_x_16355) ;  /* 0x0000000800d07947 */ /* 0x000fea0003800000 */
.L_x_16358:
[----:B------:R-:W-:-:S13]  /*caf0*/  ISETP.NE.AND P0, PT, R0, 0x7, PT ;  /* 0x000000070000780c */ /* 0x000fda0003f05270 */
[----:B------:R-:W-:Y:S05]  /*cb00*/  @!P0 BRA `(.L_x_16360) ;  /* 0x00000000002c8947 */ /* 0x000fea0003800000 */
[----:B------:R-:W-:-:S13]  /*cb10*/  ISETP.NE.AND P0, PT, R0, 0x8, PT ;  /* 0x000000080000780c */ /* 0x000fda0003f05270 */
[----:B------:R-:W-:Y:S05]  /*cb20*/  @!P0 BRA `(.L_x_16361) ;  /* 0x0000000000148947 */ /* 0x000fea0003800000 */
[----:B------:R-:W-:-:S13]  /*cb30*/  ISETP.NE.AND P0, PT, R0, 0x9, PT ;  /* 0x000000090000780c */ /* 0x000fda0003f05270 */
[----:B------:R-:W-:Y:S05]  /*cb40*/  @P0 BRA `(.L_x_16354) ;  /* 0x0000000800640947 */ /* 0x000fea0003800000 */
[----:B------:R-:W3:Y:S02]  /*cb50*/  LDG.E R2, desc[UR36][R2.64] ;  /* 0x0000002402027981 */ /* 0x000ee4000c1e1900 */
[----:B---3--:R3:W0:Y:S01]  /*cb60*/  F2I.FTZ.TRUNC.NTZ R23, R2 ;  /* 0x0000000200177305 */ /* 0x008622000021f100 */
[----:B------:R-:W-:Y:S05]  /*cb70*/  BRA `(.L_x_16355) ;  /* 0x0000000800ac7947 */ /* 0x000fea0003800000 */
.L_x_16361:
[----:B------:R-:W3:Y:S02]  /*cb80*/  LDG.E.U16 R2, desc[UR36][R2.64] ;  /* 0x0000002402027981 */ /* 0x000ee4000c1e1500 */
[----:B---3--:R-:W-:-:S06]  /*cb90*/  HADD2.F32 R23, -RZ, R2.H0_H0 ;  /* 0x20000002ff177230 */ /* 0x008fcc0000004100 */
[----:B------:R-:W0:Y:S01]  /*cba0*/  F2I.FTZ.TRUNC.NTZ R23, R23 ;  /* 0x0000001700177305 */ /* 0x000e22000021f100 */
[----:B------:R-:W-:Y:S05]  /*cbb0*/  BRA `(.L_x_16355) ;  /* 0x00000008009c7947 */ /* 0x000fea0003800000 */
.L_x_16360:
[----:B------:R-:W3:Y:S02]  /*cbc0*/  LDG.E.64 R2, desc[UR36][R2.64] ;  /* 0x0000002402027981 */ /* 0x000ee4000c1e1b00 */
[----:B---3--:R0:W1:Y:S01]  /*cbd0*/  F2I.F64.TRUNC R23, R2 ;  /* 0x0000000200177311 */ /* 0x008062000030d100 */
[----:B------:R-:W-:Y:S05]  /*cbe0*/  BRA `(.L_x_16355) ;  /* 0x0000000800907947 */ /* 0x000fea0003800000 */
.L_x_16350:
        /* <DEDUP_REMOVED lines=12> */
.L_x_16364:
[----:B------:R-:W3:Y:S02]  /*ccb0*/  LDG.E.64 R2, desc[UR36][R2.64] ;  /* 0x0000002402027981 */ /* 0x000ee4000c1e1b00 */
[----:B---3--:R0:W1:Y:S01]  /*ccc0*/  F2I.F64.TRUNC R23, R2 ;  /* 0x0000000200177311 */ /* 0x008062000030d100 */
[----:B------:R-:W-:Y:S05]  /*ccd0*/  BRA `(.L_x_16355) ;  /* 0x0000000800547947 */ /* 0x000fea0003800000 */
.L_x_16363:
        /* <DEDUP_REMOVED lines=27> */
.L_x_16366:
        /* <DEDUP_REMOVED lines=14> */
.L_x_16365:
[----:B------:R-:W3:Y:S02]  /*cf70*/  LDG.E.U16 R23, desc[UR36][R2.64] ;  /* 0x0000002402177981 */ /* 0x000ee4000c1e1500 */
[----:B---3--:R-:W-:-:S06]  /*cf80*/  IMAD.U32 R23, R23, 0x10000, RZ ;  /* 0x0001000017177824 */ /* 0x008fcc00078e00ff */
[----:B------:R-:W0:Y:S01]  /*cf90*/  F2I.FTZ.TRUNC.NTZ R23, R23 ;  /* 0x0000001700177305 */ /* 0x000e22000021f100 */
[----:B------:R-:W-:Y:S05]  /*cfa0*/  BRA `(.L_x_16355) ;  /* 0x0000000400a07947 */ /* 0x000fea0003800000 */
.L_x_16362:
        /* <DEDUP_REMOVED lines=10> */
.L_x_16369:
        /* <DEDUP_REMOVED lines=21> */
.L_x_16373:
[----:B------:R-:W-:Y:S05]  /*d1a0*/  BSYNC B1 ;  /* 0x0000000000017941 */ /* 0x000fea0003800000 */
.L_x_16372:
[----:B------:R-:W-:Y:S01]  /*d1b0*/  IMAD.SHL.U32 R2, R2, 0x100000, RZ ;  /* 0x0010000002027824 */ /* 0x000fe200078e00ff */
[----:B------:R-:W-:-:S04]  /*d1c0*/  LEA R0, R0, 0x3b800000, 0x17 ;  /* 0x3b80000000007811 */ /* 0x000fc800078eb8ff */
[----:B------:R-:W-:-:S07]  /*d1d0*/  LOP3.LUT R23, R0, R2, R23, 0xfe, !PT ;  /* 0x0000000200177212 */ /* 0x000fce00078efe17 */
.L_x_16371:
[----:B------:R-:W-:Y:S05]  /*d1e0*/  BSYNC B0 ;  /* 0x0000000000007941 */ /* 0x000fea0003800000 */
.L_x_16370:
[----:B------:R-:W0:Y:S01]  /*d1f0*/  F2I.FTZ.TRUNC.NTZ R23, R23 ;  /* 0x0000001700177305 */ /* 0x000e22000021f100 */
[----:B------:R-:W-:Y:S05]  /*d200*/  BRA `(.L_x_16355) ;  /* 0x0000000400087947 */ /* 0x000fea0003800000 */
.L_x_16368:
        /* <DEDUP_REMOVED lines=21> */
.L_x_16377:
[----:B------:R-:W-:Y:S05]  /*d360*/  BSYNC B1 ;  /* 0x0000000000017941 */ /* 0x000fea0003800000 */
.L_x_16376:
[----:B------:R-:W-:Y:S01]  /*d370*/  IMAD.SHL.U32 R2, R2, 0x200000, RZ ;  /* 0x0020000002027824 */ /* 0x000fe200078e00ff */
[----:B------:R-:W-:-:S04]  /*d380*/  LEA R0, R0, 0x37800000, 0x17 ;  /* 0x3780000000007811 */ /* 0x000fc800078eb8ff */
[----:B------:R-:W-:-:S07]  /*d390*/  LOP3.LUT R23, R0, R2, R23, 0xfe, !PT ;  /* 0x0000000200177212 */ /* 0x000fce00078efe17 */
.L_x_16375:
[----:B------:R-:W-:Y:S05]  /*d3a0*/  BSYNC B0 ;  /* 0x0000000000007941 */ /* 0x000fea0003800000 */
.L_x_16374:
[----:B------:R-:W0:Y:S01]  /*d3b0*/  F2I.FTZ.TRUNC.NTZ R23, R23 ;  /* 0x0000001700177305 */ /* 0x000e22000021f100 */
[----:B------:R-:W-:Y:S05]  /*d3c0*/  BRA `(.L_x_16355) ;  /* 0x0000000000987947 */ /* 0x000fea0003800000 */
.L_x_16367:
        /* <DEDUP_REMOVED lines=14> */
.L_x_16381:
[----:B------:R-:W-:Y:S05]  /*d4b0*/  BSYNC B0 ;  /* 0x0000000000007941 */ /* 0x000fea0003800000 */
.L_x_16380:
[----:B------:R-:W0:Y:S01]  /*d4c0*/  F2I.FTZ.TRUNC.NTZ R23, R23 ;  /* 0x0000001700177305 */ /* 0x000e22000021f100 */
[----:B------:R-:W-:Y:S05]  /*d4d0*/  BRA `(.L_x_16355) ;  /* 0x0000000000547947 */ /* 0x000fea0003800000 */
.L_x_16354:
        /* <DEDUP_REMOVED lines=16> */
[----:B0-2-45:R-:W-:Y:S05]  /*d5e0*/  CALL.ABS.NOINC R2 ;  /* 0x0000000002007343 */ /* 0x035fea0003c00000 */
.L_x_16382:
[----:B------:R-:W-:Y:S05]  /*d5f0*/  BRA `(.L_x_16355) ;  /* 0x00000000000c7947 */ /* 0x000fea0003800000 */
.L_x_16379:
[----:B------:R0:W5:Y:S01]  /*d600*/  LDG.E R23, desc[UR36][R2.64] ;  /* 0x0000002402177981 */ /* 0x000162000c1e1900 */
[----:B------:R-:W-:Y:S05]  /*d610*/  BRA `(.L_x_16355) ;  /* 0x0000000000047947 */ /* 0x000fea0003800000 */
.L_x_16378:
[----:B------:R0:W5:Y:S02]  /*d620*/  LDG.E R23, desc[UR36][R2.64] ;  /* 0x0000002402177981 */ /* 0x000164000c1e1900 */
.L_x_16355:
        /* <DEDUP_REMOVED lines=17> */
.L_x_16386:
[----:B------:R0:W5:Y:S01]  /*d740*/  LDG.E.U8 R22, desc[UR36][R2.64] ;  /* 0x0000002402167981 */ /* 0x000162000c1e1100 */
[----:B------:R-:W-:Y:S05]  /*d750*/  BRA `(.L_x_16388) ;  /* 0x0000000c00347947 */ /* 0x000fea0003800000 */
.L_x_16385:
        /* <DEDUP_REMOVED lines=8> */
.L_x_16390:
[----:B------:R0:W5:Y:S01]  /*d7e0*/  LDG.E R22, desc[UR36][R2.64] ;  /* 0x0000002402167981 */ /* 0x000162000c1e1900 */
[----:B------:R-:W-:Y:S05]  /*d7f0*/  BRA `(.L_x_16388) ;  /* 0x0000000c000c7947 */ /* 0x000fea0003800000 */
.L_x_16389:
[----:B------:R0:W5:Y:S01]  /*d800*/  LDG.E.S16 R22, desc[UR36][R2.64] ;  /* 0x0000002402167981 */ /* 0x000162000c1e1700 */
[----:B------:R-:W-:Y:S05]  /*d810*/  BRA `(.L_x_16388) ;  /* 0x0000000c00047947 */ /* 0x000fea0003800000 */
.L_x_16384:
        /* <DEDUP_REMOVED lines=9> */
.L_x_16392:
[----:B------:R-:W3:Y:S02]  /*d8b0*/  LDG.E.U16 R2, desc[UR36][R2.64] ;  /* 0x0000002402027981 */ /* 0x000ee4000c1e1500 */
[----:B---3--:R-:W-:-:S06]  /*d8c0*/  HADD2.F32 R22, -RZ, R2.H0_H0 ;  /* 0x20000002ff167230 */ /* 0x008fcc0000004100 */
[----:B------:R-:W0:Y:S01]  /*d8d0*/  F2I.FTZ.TRUNC.NTZ R22, R22 ;  /* 0x0000001600167305 */ /* 0x000e22000021f100 */
[----:B------:R-:W-:Y:S05]  /*d8e0*/  BRA `(.L_x_16388) ;  /* 0x0000000800d07947 */ /* 0x000fea0003800000 */
.L_x_16391:
        /* <DEDUP_REMOVED lines=9> */
.L_x_16394:
[----:B------:R-:W3:Y:S02]  /*d980*/  LDG.E.U16 R2, desc[UR36][R2.64] ;  /* 0x0000002402027981 */ /* 0x000ee4000c1e1500 */
[----:B---3--:R-:W-:-:S06]  /*d990*/  HADD2.F32 R22, -RZ, R2.H0_H0 ;  /* 0x20000002ff167230 */ /* 0x008fcc0000004100 */
[----:B------:R-:W0:Y:S01]  /*d9a0*/  F2I.FTZ.TRUNC.NTZ R22, R22 ;  /* 0x0000001600167305 */ /* 0x000e22000021f100 */
[----:B------:R-:W-:Y:S05]  /*d9b0*/  BRA `(.L_x_16388) ;  /* 0x00000008009c7947 */ /* 0x000fea0003800000 */
.L_x_16393:
[----:B------:R-:W3:Y:S02]  /*d9c0*/  LDG.E.64 R2, desc[UR36][R2.64] ;  /* 0x0000002402027981 */ /* 0x000ee4000c1e1b00 */
[----:B---3--:R0:W3:Y:S01]  /*d9d0*/  F2I.F64.TRUNC R22, R2 ;  /* 0x0000000200167311 */ /* 0x0080e2000030d100 */
[----:B------:R-:W-:Y:S05]  /*d9e0*/  BRA `(.L_x_16388) ;  /* 0x0000000800907947 */ /* 0x000fea0003800000 */
.L_x_16383:
        /* <DEDUP_REMOVED lines=12> */
.L_x_16397:
[----:B------:R-:W3:Y:S02]  /*dab0*/  LDG.E.64 R2, desc[UR36][R2.64] ;  /* 0x0000002402027981 */ /* 0x000ee4000c1e1b00 */
[----:B---3--:R0:W3:Y:S01]  /*dac0*/  F2I.F64.TRUNC R22, R2 ;  /* 0x0000000200167311 */ /* 0x0080e2000030d100 */
[----:B------:R-:W-:Y:S05]  /*dad0*/  BRA `(.L_x_16388) ;  /* 0x0000000800547947 */ /* 0x000fea0003800000 */
.L_x_16396:
        /* <DEDUP_REMOVED lines=27> */
.L_x_16399:
        /* <DEDUP_REMOVED lines=14> */
.L_x_16398:
[----:B------:R-:W3:Y:S02]  /*dd70*/  LDG.E.U16 R22, desc[UR36][R2.64] ;  /* 0x0000002402167981 */ /* 0x000ee4000c1e1500 */
[----:B---3--:R-:W-:-:S06]  /*dd80*/  IMAD.U32 R22, R22, 0x10000, RZ ;  /* 0x0001000016167824 */ /* 0x008fcc00078e00ff */
[----:B------:R-:W0:Y:S01]  /*dd90*/  F2I.FTZ.TRUNC.NTZ R22, R22 ;  /* 0x0000001600167305 */ /* 0x000e22000021f100 */
[----:B------:R-:W-:Y:S05]  /*dda0*/  BRA `(.L_x_16388) ;  /* 0x0000000400a07947 */ /* 0x000fea0003800000 */
.L_x_16395:
        /* <DEDUP_REMOVED lines=10> */
.L_x_16402:
        /* <DEDUP_REMOVED lines=21> */
.L_x_16406:
[----:B------:R-:W-:Y:S05]  /*dfa0*/  BSYNC B1 ;  /* 0x0000000000017941 */ /* 0x000fea0003800000 */
.L_x_16405:
[----:B------:R-:W-:Y:S01]  /*dfb0*/  IMAD.SHL.U32 R2, R2, 0x100000, RZ ;  /* 0x0010000002027824 */ /* 0x000fe200078e00ff */
[----:B------:R-:W-:-:S04]  /*dfc0*/  LEA R3, R0, 0x3b800000, 0x17 ;  /* 0x3b80000000037811 */ /* 0x000fc800078eb8ff */
[----:B------:R-:W-:-:S07]  /*dfd0*/  LOP3.LUT R22, R3, R2, R22, 0xfe, !PT ;  /* 0x0000000203167212 */ /* 0x000fce00078efe16 */
.L_x_16404:
[----:B------:R-:W-:Y:S05]  /*dfe0*/  BSYNC B0 ;  /* 0x0000000000007941 */ /* 0x000fea0003800000 */
.L_x_16403:
[----:B------:R-:W0:Y:S01]  /*dff0*/  F2I.FTZ.TRUNC.NTZ R22, R22 ;  /* 0x0000001600167305 */ /* 0x000e22000021f100 */
[----:B------:R-:W-:Y:S05]  /*e000*/  BRA `(.L_x_16388) ;  /* 0x0000000400087947 */ /* 0x000fea0003800000 */
.L_x_16401:
        /* <DEDUP_REMOVED lines=21> */
.L_x_16410:
[----:B------:R-:W-:Y:S05]  /*e160*/  BSYNC B1 ;  /* 0x0000000000017941 */ /* 0x000fea0003800000 */
.L_x_16409:
[----:B------:R-:W-:Y:S01]  /*e170*/  IMAD.SHL.U32 R2, R2, 0x200000, RZ ;  /* 0x0020000002027824 */ /* 0x000fe200078e00ff */
[----:B------:R-:W-:-:S04]  /*e180*/  LEA R3, R0, 0x37800000, 0x17 ;  /* 0x3780000000037811 */ /* 0x000fc800078eb8ff */
[----:B------:R-:W-:-:S07]  /*e190*/  LOP3.LUT R22, R3, R2, R22, 0xfe, !PT ;  /* 0x0000000203167212 */ /* 0x000fce00078efe16 */
.L_x_16408:
[----:B------:R-:W-:Y:S05]  /*e1a0*/  BSYNC B0 ;  /* 0x0000000000007941 */ /* 0x000fea0003800000 */
.L_x_16407:
[----:B------:R-:W0:Y:S01]  /*e1b0*/  F2I.FTZ.TRUNC.NTZ R22, R22 ;  /* 0x0000001600167305 */ /* 0x000e22000021f100 */
[----:B------:R-:W-:Y:S05]  /*e1c0*/  BRA `(.L_x_16388) ;  /* 0x0000000000987947 */ /* 0x000fea0003800000 */
.L_x_16400:
        /* <DEDUP_REMOVED lines=14> */
.L_x_16414:
[----:B------:R-:W-:Y:S05]  /*e2b0*/  BSYNC B0 ;  /* 0x0000000000007941 */ /* 0x000fea0003800000 */
.L_x_16413:
[----:B------:R-:W0:Y:S01]  /*e2c0*/  F2I.FTZ.TRUNC.NTZ R22, R22 ;  /* 0x0000001600167305 */ /* 0x000e22000021f100 */
[----:B------:R-:W-:Y:S05]  /*e2d0*/  BRA `(.L_x_16388) ;  /* 0x0000000000547947 */ /* 0x000fea0003800000 */
.L_x_16387:
        /* <DEDUP_REMOVED lines=17> */
.L_x_16415:
[----:B------:R-:W-:Y:S05]  /*e3f0*/  BRA `(.L_x_16388) ;  /* 0x00000000000c7947 */ /* 0x000fea0003800000 */
.L_x_16412:
[----:B------:R0:W5:Y:S01]  /*e400*/  LDG.E R22, desc[UR36][R2.64] ;  /* 0x0000002402167981 */ /* 0x000162000c1e1900 */
[----:B------:R-:W-:Y:S05]  /*e410*/  BRA `(.L_x_16388) ;  /* 0x0000000000047947 */ /* 0x000fea0003800000 */
.L_x_16411:
[----:B------:R0:W5:Y:S02]  /*e420*/  LDG.E R22, desc[UR36][R2.64] ;  /* 0x0000002402167981 */ /* 0x000164000c1e1900 */
.L_x_16388:
[----:B0-----:R-:W0:Y:S01]  /*e430*/  LDC.U8 R3, c[0x0][0x508] ;  /* 0x00014200ff037b82 */ /* 0x001e220000000000 */
[----:B------:R-:W-:Y:S01]  /*e440*/  ULDC.64 UR4, c[0x0][0x4f8] ;  /* 0x00013e0000047ab9 */ /* 0x000fe20000000a00 */
[----:B-1-3-5:R-:W-:Y:S02]  /*e450*/  IMAD R23, R22, R23, RZ ;  /* 0x0000001716177224 */ /* 0x02afe400078e02ff */
[----:B--2-4-:R-:W-:-:S04]  /*e460*/  IMAD R18, R18, UR4, RZ ;  /* 0x0000000412127c24 */ /* 0x014fc8000f8e02ff */
        /* <DEDUP_REMOVED lines=14> */
.L_x_16419:
[----:B------:R0:W-:Y:S01]  /*e550*/  STG.E.U8 desc[UR36][R16.64], R2 ;  /* 0x0000000210007986 */ /* 0x0001e2000c101124 */
[----:B------:R-:W-:Y:S05]  /*e560*/  BRA `(.L_x_16421) ;  /* 0x0000000c00507947 */ /* 0x000fea0003800000 */
.L_x_16418:
        /* <DEDUP_REMOVED lines=9> */
.L_x_16423:
[----:B------:R0:W-:Y:S01]  /*e600*/  STG.E desc[UR36][R16.64], R2 ;  /* 0x0000000210007986 */ /* 0x0001e2000c101924 */
[----:B------:R-:W-:Y:S05]  /*e610*/  BRA `(.L_x_16421) ;  /* 0x0000000c00247947 */ /* 0x000fea0003800000 */
.L_x_16422:
[----:B------:R0:W-:Y:S01]  /*e620*/  STG.E.U16 desc[UR36][R16.64], R2 ;  /* 0x0000000210007986 */ /* 0x0001e2000c101524 */
[----:B------:R-:W-:Y:S05]  /*e630*/  BRA `(.L_x_16421) ;  /* 0x0000000c001c7947 */ /* 0x000fea0003800000 */
.L_x_16417:
        /* <DEDUP_REMOVED lines=9> */
.L_x_16425:
[----:B------:R-:W-:-:S04]  /*e6d0*/  I2FP.F32.S32 R0, R2 ;  /* 0x0000000200007245 */ /* 0x000fc80000201400 */
[----:B------:R-:W-:-:S05]  /*e6e0*/  F2FP.F16.F32.PACK_AB R0, RZ, R0 ;  /* 0x00000000ff00723e */ /* 0x000fca00000000ff */
[----:B------:R0:W-:Y:S01]  /*e6f0*/  STG.E.U16 desc[UR36][R16.64], R0 ;  /* 0x0000000010007986 */ /* 0x0001e2000c101524 */
[----:B------:R-:W-:Y:S05]  /*e700*/  BRA `(.L_x_16421) ;  /* 0x0000000800e87947 */ /* 0x000fea0003800000 */
.L_x_16424:
        /* <DEDUP_REMOVED lines=10> */
.L_x_16427:
[----:B------:R-:W-:-:S04]  /*e7b0*/  I2FP.F32.S32 R2, R2 ;  /* 0x0000000200027245 */ /* 0x000fc80000201400 */
[----:B------:R-:W-:-:S04]  /*e7c0*/  F2FP.F16.F32.PACK_AB R3, RZ, R2 ;  /* 0x00000002ff03723e */ /* 0x000fc800000000ff */
[----:B------:R-:W-:-:S05]  /*e7d0*/  PRMT R3, R3, 0x5410, RZ ;  /* 0x0000541003037816 */ /* 0x000fca00000000ff */
[----:B------:R0:W-:Y:S01]  /*e7e0*/  STG.E desc[UR36][R16.64], R3 ;  /* 0x0000000310007986 */ /* 0x0001e2000c101924 */
[----:B------:R-:W-:Y:S05]  /*e7f0*/  BRA `(.L_x_16421) ;  /* 0x0000000800ac7947 */ /* 0x000fea0003800000 */
.L_x_16426:
[----:B------:R-:W0:Y:S02]  /*e800*/  I2F.F64 R2, R2 ;  /* 0x0000000200027312 */ /* 0x000e240000201c00 */
[----:B0-----:R0:W-:Y:S01]  /*e810*/  STG.E.64 desc[UR36][R16.64], R2 ;  /* 0x0000000210007986 */ /* 0x0011e2000c101b24 */
[----:B------:R-:W-:Y:S05]  /*e820*/  BRA `(.L_x_16421) ;  /* 0x0000000800a07947 */ /* 0x000fea0003800000 */
.L_x_16416:
        /* <DEDUP_REMOVED lines=12> */
.L_x_16430:
[----:B------:R-:W0:Y:S01]  /*e8f0*/  I2F.F64 R4, R2 ;  /* 0x0000000200047312 */ /* 0x000e220000201c00 */
[----:B------:R-:W-:-:S05]  /*e900*/  CS2R R6, SRZ ;  /* 0x0000000000067805 */ /* 0x000fca000001ff00 */
[----:B0-----:R1:W-:Y:S01]  /*e910*/  STG.E.128 desc[UR36][R16.64], R4 ;  /* 0x0000000410007986 */ /* 0x0013e2000c101d24 */
[----:B------:R-:W-:Y:S05]  /*e920*/  BRA `(.L_x_16421) ;  /* 0x0000000800607947 */ /* 0x000fea0003800000 */
.L_x_16429:
        /* <DEDUP_REMOVED lines=21> */
.L_x_16434:
[----:B------:R-:W-:Y:S05]  /*ea80*/  BSYNC B0 ;  /* 0x0000000000007941 */ /* 0x000fea0003800000 */
.L_x_16433:
[----:B------:R-:W-:-:S05]  /*ea90*/  LOP3.LUT R3, R0, R3, RZ, 0xfc, !PT ;  /* 0x0000000300037212 */ /* 0x000fca00078efcff */
[----:B------:R2:W-:Y:S01]  /*eaa0*/  STG.E.U8 desc[UR36][R16.64], R3 ;  /* 0x0000000310007986 */ /* 0x0005e2000c101124 */
[----:B------:R-:W-:Y:S05]  /*eab0*/  BRA `(.L_x_16421) ;  /* 0x0000000400fc7947 */ /* 0x000fea0003800000 */
.L_x_16432:
        /* <DEDUP_REMOVED lines=13> */
.L_x_16436:
[----:B------:R-:W-:Y:S01]  /*eb90*/  IMAD.MOV.U32 R0, RZ, RZ, 0x7f ;  /* 0x0000007fff007424 */ /* 0x000fe200078e00ff */
[----:B------:R-:W-:-:S04]  /*eba0*/  ISETP.GT.U32.AND P0, PT, R2, 0x7f800000, PT ;  /* 0x7f8000000200780c */ /* 0x000fc80003f04070 */
[----:B------:R-:W-:-:S09]  /*ebb0*/  SEL R0, R0, 0x7c, P0 ;  /* 0x0000007c00007807 */ /* 0x000fd20000000000 */
.L_x_16437:
[----:B------:R-:W-:Y:S05]  /*ebc0*/  BSYNC B0 ;  /* 0x0000000000007941 */ /* 0x000fea0003800000 */
.L_x_16435:
[----:B------:R-:W-:-:S04]  /*ebd0*/  LOP3.LUT R2, R3, 0x80000000, RZ, 0xc0, !PT ;  /* 0x8000000003027812 */ /* 0x000fc800078ec0ff */
[----:B------:R-:W-:-:S04]  /*ebe0*/  SHF.R.U32.HI R3, RZ, 0x18, R2 ;  /* 0x00000018ff037819 */ /* 0x000fc80000011602 */
[----:B------:R-:W-:-:S05]  /*ebf0*/  LOP3.LUT R3, R0, R3, RZ, 0xfc, !PT ;  /* 0x0000000300037212 */ /* 0x000fca00078efcff */
[----:B------:R3:W-:Y:S01]  /*ec00*/  STG.E.U8 desc[UR36][R16.64], R3 ;  /* 0x0000000310007986 */ /* 0x0007e2000c101124 */
[----:B------:R-:W-:Y:S05]  /*ec10*/  BRA `(.L_x_16421) ;  /* 0x0000000400a47947 */ /* 0x000fea0003800000 */
.L_x_16431:
[----:B------:R-:W-:-:S04]  /*ec20*/  I2FP.F32.S32 R0, R2 ;  /* 0x0000000200007245 */ /* 0x000fc80000201400 */
[----:B------:R-:W-:-:S05]  /*ec30*/  F2FP.BF16.F32.PACK_AB R0, RZ, R0 ;  /* 0x00000000ff00723e */ /* 0x000fca00000010ff */
[----:B------:R4:W-:Y:S01]  /*ec40*/  STG.E.U16 desc[UR36][R16.64], R0 ;  /* 0x0000000010007986 */ /* 0x0009e2000c101524 */
[----:B------:R-:W-:Y:S05]  /*ec50*/  BRA `(.L_x_16421) ;  /* 0x0000000400947947 */ /* 0x000fea0003800000 */
.L_x_16428:
        /* <DEDUP_REMOVED lines=10> */
.L_x_16440:
        /* <DEDUP_REMOVED lines=17> */
.L_x_16443:
[----:B------:R-:W-:-:S04]  /*ee10*/  LOP3.LUT R2, R3, 0x80000000, RZ, 0xc0, !PT ;  /* 0x8000000003027812 */ /* 0x000fc800078ec0ff */
[----:B------:R-:W-:-:S04]  /*ee20*/  SHF.R.U32.HI R3, RZ, 0x18, R2 ;  /* 0x00000018ff037819 */ /* 0x000fc80000011602 */
[----:B------:R-:W-:-:S04]  /*ee30*/  LOP3.LUT R0, R0, R3, RZ, 0xfc, !PT ;  /* 0x0000000300007212 */ /* 0x000fc800078efcff */
[----:B------:R-:W-:-:S07]  /*ee40*/  PRMT R8, R0, 0x7610, R8 ;  /* 0x0000761000087816 */ /* 0x000fce0000000008 */
.L_x_16442:
[----:B------:R-:W-:Y:S05]  /*ee50*/  BSYNC B0 ;  /* 0x0000000000007941 */ /* 0x000fea0003800000 */
.L_x_16441:
[----:B------:R0:W-:Y:S01]  /*ee60*/  STG.E.U8 desc[UR36][R16.64], R8 ;  /* 0x0000000810007986 */ /* 0x0001e2000c101124 */
[----:B------:R-:W-:Y:S05]  /*ee70*/  BRA `(.L_x_16421) ;  /* 0x00000004000c7947 */ /* 0x000fea0003800000 */
.L_x_16439:
        /* <DEDUP_REMOVED lines=17> */
.L_x_16446:
[----:B------:R-:W-:-:S04]  /*ef90*/  LOP3.LUT R2, R3, 0x80000000, RZ, 0xc0, !PT ;  /* 0x8000000003027812 */ /* 0x000fc800078ec0ff */
[----:B------:R-:W-:-:S04]  /*efa0*/  SHF.R.U32.HI R3, RZ, 0x18, R2 ;  /* 0x00000018ff037819 */ /* 0x000fc80000011602 */
[----:B------:R-:W-:-:S04]  /*efb0*/  LOP3.LUT R0, R0, R3, RZ, 0xfc, !PT ;  /* 0x0000000300007212 */ /* 0x000fc800078efcff */
[----:B------:R-:W-:-:S07]  /*efc0*/  PRMT R8, R0, 0x7610, R8 ;  /* 0x0000761000087816 */ /* 0x000fce0000000008 */
.L_x_16445:
[----:B------:R-:W-:Y:S05]  /*efd0*/  BSYNC B0 ;  /* 0x0000000000007941 */ /* 0x000fea0003800000 */
.L_x_16444:
[----:B------:R0:W-:Y:S01]  /*efe0*/  STG.E.U8 desc[UR36][R16.64], R8 ;  /* 0x0000000810007986 */ /* 0x0001e2000c101124 */
[----:B------:R-:W-:Y:S05]  /*eff0*/  BRA `(.L_x_16421) ;  /* 0x0000000000ac7947 */ /* 0x000fea0003800000 */
.L_x_16438:
        /* <DEDUP_REMOVED lines=22> */
.L_x_16420:
        /* <DEDUP_REMOVED lines=16> */
.L_x_16449:
[----:B------:R-:W-:Y:S05]  /*f260*/  BRA `(.L_x_16421) ;  /* 0x0000000000107947 */ /* 0x000fea0003800000 */
.L_x_16448:
[----:B------:R-:W-:-:S05]  /*f270*/  SHF.R.S32.HI R3, RZ, 0x1f, R2 ;  /* 0x0000001fff037819 */ /* 0x000fca0000011402 */
[----:B------:R0:W-:Y:S01]  /*f280*/  STG.E.64 desc[UR36][R16.64], R2 ;  /* 0x0000000210007986 */ /* 0x0001e2000c101b24 */
[----:B------:R-:W-:Y:S05]  /*f290*/  BRA `(.L_x_16421) ;  /* 0x0000000000047947 */ /* 0x000fea0003800000 */
.L_x_16447:
[----:B------:R0:W-:Y:S02]  /*f2a0*/  STG.E desc[UR36][R16.64], R2 ;  /* 0x0000000210007986 */ /* 0x0001e4000c101924 */
.L_x_16421:
[----:B------:R-:W-:-:S07]  /*f2b0*/  VIADD R19, R19, 0x80 ;  /* 0x0000008013137836 */ /* 0x000fce0000000000 */
.L_x_16315:
[----:B------:R-:W-:Y:S05]  /*f2c0*/  BSYNC B6 ;  /* 0x0000000000067941 */ /* 0x000fea0003800000 */
.L_x_16314:
[----:B------:R-:W-:Y:S02]  /*f2d0*/  ULDC UR4, c[0x0][0x210] ;  /* 0x0000840000047ab9 */ /* 0x000fe40000000800 */
[----:B------:R-:W-:-:S13]  /*f2e0*/  ISETP.GE.AND P0, PT, R19, UR4, PT ;  /* 0x0000000413007c0c */ /* 0x000fda000bf06270 */
[----:B------:R-:W-:Y:S05]  /*f2f0*/  @P0 EXIT ;  /* 0x000000000000094d */ /* 0x000fea0003800000 */
[----:B01----:R-:W0:Y:S01]  /*f300*/  LDC R6, c[0x0][0x218] ;  /* 0x00008600ff067b82 */ /* 0x003e220000000800 */
[----:B------:R-:W-:Y:S01]  /*f310*/  CS2R R22, SRZ ;  /* 0x0000000000167805 */ /* 0x000fe2000001ff00 */
        /* <DEDUP_REMOVED lines=377> */
.L_x_16450:
        /* <DEDUP_REMOVED lines=20> */
.L_x_16454:
[----:B------:R0:W5:Y:S01]  /*10bf0*/  LDG.E.U8 R18, desc[UR36][R2.64] ;  /* 0x0000002402127981 */ /* 0x000162000c1e1100 */
[----:B------:R-:W-:Y:S05]  /*10c00*/  BRA `(.L_x_16456) ;  /* 0x0000000c00347947 */ /* 0x000fea0003800000 */
.L_x_16453:
        /* <DEDUP_REMOVED lines=8> */
.L_x_16458:
[----:B------:R0:W5:Y:S01]  /*10c90*/  LDG.E R18, desc[UR36][R2.64] ;  /* 0x0000002402127981 */ /* 0x000162000c1e1900 */
[----:B------:R-:W-:Y:S05]  /*10ca0*/  BRA `(.L_x_16456) ;  /* 0x0000000c000c7947 */ /* 0x000fea0003800000 */
.L_x_16457:
[----:B------:R0:W5:Y:S01]  /*10cb0*/  LDG.E.S16 R18, desc[UR36][R2.64] ;  /* 0x0000002402127981 */ /* 0x000162000c1e1700 */
[----:B------:R-:W-:Y:S05]  /*10cc0*/  BRA `(.L_x_16456) ;  /* 0x0000000c00047947 */ /* 0x000fea0003800000 */
.L_x_16452:
        /* <DEDUP_REMOVED lines=9> */
.L_x_16460:
[----:B------:R-:W2:Y:S02]  /*10d60*/  LDG.E.U16 R2, desc[UR36][R2.64] ;  /* 0x0000002402027981 */ /* 0x000ea4000c1e1500 */
[----:B--2---:R-:W-:-:S06]  /*10d70*/  HADD2.F32 R18, -RZ, R2.H0_H0 ;  /* 0x20000002ff127230 */ /* 0x004fcc0000004100 */
[----:B------:R-:W2:Y:S01]  /*10d80*/  F2I.FTZ.TRUNC.NTZ R18, R18 ;  /* 0x0000001200127305 */ /* 0x000ea2000021f100 */
[----:B------:R-:W-:Y:S05]  /*10d90*/  BRA `(.L_x_16456) ;  /* 0x0000000800d07947 */ /* 0x000fea0003800000 */
.L_x_16459:
        /* <DEDUP_REMOVED lines=9> */
.L_x_16462:
[----:B------:R-:W2:Y:S02]  /*10e30*/  LDG.E.U16 R2, desc[UR36][R2.64] ;  /* 0x0000002402027981 */ /* 0x000ea4000c1e1500 */
[----:B--2---:R-:W-:-:S06]  /*10e40*/  HADD2.F32 R18, -RZ, R2.H0_H0 ;  /* 0x20000002ff127230 */ /* 0x004fcc0000004100 */
[----:B------:R-:W0:Y:S01]  /*10e50*/  F2I.FTZ.TRUNC.NTZ R18, R18 ;  /* 0x0000001200127305 */ /* 0x000e22000021f100 */
[----:B------:R-:W-:Y:S05]  /*10e60*/  BRA `(.L_x_16456) ;  /* 0x00000008009c7947 */ /* 0x000fea0003800000 */
.L_x_16461:
[----:B------:R-:W2:Y:S02]  /*10e70*/  LDG.E.64 R18, desc[UR36][R2.64] ;  /* 0x0000002402127981 */ /* 0x000ea4000c1e1b00 */
[----:B--2---:R3:W4:Y:S01]  /*10e80*/  F2I.F64.TRUNC R18, R18 ;  /* 0x0000001200127311 */ /* 0x004722000030d100 */
[----:B------:R-:W-:Y:S05]  /*10e90*/  BRA `(.L_x_16456) ;  /* 0x0000000800907947 */ /* 0x000fea0003800000 */
.L_x_16451:
        /* <DEDUP_REMOVED lines=12> */
.L_x_16465:
[----:B------:R-:W2:Y:S02]  /*10f60*/  LDG.E.64 R2, desc[UR36][R2.64] ;  /* 0x0000002402027981 */ /* 0x000ea4000c1e1b00 */
[----:B--2---:R0:W1:Y:S01]  /*10f70*/  F2I.F64.TRUNC R18, R2 ;  /* 0x0000000200127311 */ /* 0x004062000030d100 */
[----:B------:R-:W-:Y:S05]  /*10f80*/  BRA `(.L_x_16456) ;  /* 0x0000000800547947 */ /* 0x000fea0003800000 */
.L_x_16464:
        /* <DEDUP_REMOVED lines=27> */
.L_x_16467:
        /* <DEDUP_REMOVED lines=14> */
.L_x_16466:
[----:B------:R-:W2:Y:S02]  /*11220*/  LDG.E.U16 R18, desc[UR36][R2.64] ;  /* 0x0000002402127981 */ /* 0x000ea4000c1e1500 */
[----:B--2---:R-:W-:-:S06]  /*11230*/  IMAD.U32 R18, R18, 0x10000, RZ ;  /* 0x0001000012127824 */ /* 0x004fcc00078e00ff */
[----:B------:R-:W0:Y:S01]  /*11240*/  F2I.FTZ.TRUNC.NTZ R18, R18 ;  /* 0x0000001200127305 */ /* 0x000e22000021f100 */
[----:B------:R-:W-:Y:S05]  /*11250*/  BRA `(.L_x_16456) ;  /* 0x0000000400a07947 */ /* 0x000fea0003800000 */
.L_x_16463:
        /* <DEDUP_REMOVED lines=10> */
.L_x_16470:
        /* <DEDUP_REMOVED lines=21> */
.L_x_16474:
[----:B------:R-:W-:Y:S05]  /*11450*/  BSYNC B1 ;  /* 0x0000000000017941 */ /* 0x000fea0003800000 */
.L_x_16473:
[----:B------:R-:W-:Y:S01]  /*11460*/  IMAD.SHL.U32 R2, R2, 0x100000, RZ ;  /* 0x0010000002027824 */ /* 0x000fe200078e00ff */
[----:B------:R-:W-:-:S04]  /*11470*/  LEA R3, R0, 0x3b800000, 0x17 ;  /* 0x3b80000000037811 */ /* 0x000fc800078eb8ff */
[----:B------:R-:W-:-:S07]  /*11480*/  LOP3.LUT R18, R3, R2, R18, 0xfe, !PT ;  /* 0x0000000203127212 */ /* 0x000fce00078efe12 */
.L_x_16472:
[----:B------:R-:W-:Y:S05]  /*11490*/  BSYNC B0 ;  /* 0x0000000000007941 */ /* 0x000fea0003800000 */
.L_x_16471:
[----:B------:R-:W0:Y:S01]  /*114a0*/  F2I.FTZ.TRUNC.NTZ R18, R18 ;  /* 0x0000001200127305 */ /* 0x000e22000021f100 */
[----:B------:R-:W-:Y:S05]  /*114b0*/  BRA `(.L_x_16456) ;  /* 0x0000000400087947 */ /* 0x000fea0003800000 */
.L_x_16469:
        /* <DEDUP_REMOVED lines=21> */
.L_x_16478:
[----:B------:R-:W-:Y:S05]  /*11610*/  BSYNC B1 ;  /* 0x0000000000017941 */ /* 0x000fea0003800000 */
.L_x_16477:
[----:B------:R-:W-:Y:S01]  /*11620*/  IMAD.SHL.U32 R2, R2, 0x200000, RZ ;  /* 0x0020000002027824 */ /* 0x000fe200078e00ff */
[----:B------:R-:W-:-:S04]  /*11630*/  LEA R3, R0, 0x37800000, 0x17 ;  /* 0x3780000000037811 */ /* 0x000fc800078eb8ff */
[----:B------:R-:W-:-:S07]  /*11640*/  LOP3.LUT R18, R3, R2, R18, 0xfe, !PT ;  /* 0x0000000203127212 */ /* 0x000fce00078efe12 */
.L_x_16476:
[----:B------:R-:W-:Y:S05]  /*11650*/  BSYNC B0 ;  /* 0x0000000000007941 */ /* 0x000fea0003800000 */
.L_x_16475:
[----:B------:R-:W0:Y:S01]  /*11660*/  F2I.FTZ.TRUNC.NTZ R18, R18 ;  /* 0x0000001200127305 */ /* 0x000e22000021f100 */
[----:B------:R-:W-:Y:S05]  /*11670*/  BRA `(.L_x_16456) ;  /* 0x0000000000987947 */ /* 0x000fea0003800000 */
.L_x_16468:
        /* <DEDUP_REMOVED lines=14> */
.L_x_16482:
[----:B------:R-:W-:Y:S05]  /*11760*/  BSYNC B0 ;  /* 0x0000000000007941 */ /* 0x000fea0003800000 */
.L_x_16481:
[----:B------:R-:W0:Y:S01]  /*11770*/  F2I.FTZ.TRUNC.NTZ R18, R18 ;  /* 0x0000001200127305 */ /* 0x000e22000021f100 */
[----:B------:R-:W-:Y:S05]  /*11780*/  BRA `(.L_x_16456) ;  /* 0x0000000000547947 */ /* 0x000fea0003800000 */
.L_x_16455:
        /* <DEDUP_REMOVED lines=17> */
.L_x_16483:
[----:B------:R-:W-:Y:S05]  /*118a0*/  BRA `(.L_x_16456) ;  /* 0x00000000000c7947 */ /* 0x000fea0003800000 */
.L_x_16480:
[----:B------:R0:W5:Y:S01]  /*118b0*/  LDG.E R18, desc[UR36][R2.64] ;  /* 0x0000002402127981 */ /* 0x000162000c1e1900 */
[----:B------:R-:W-:Y:S05]  /*118c0*/  BRA `(.L_x_16456) ;  /* 0x0000000000047947 */ /* 0x000fea0003800000 */
.L_x_16479:
[----:B------:R0:W5:Y:S02]  /*118d0*/  LDG.E R18, desc[UR36][R2.64] ;  /* 0x0000002402127981 */ /* 0x000164000c1e1900 */
.L_x_16456:
        /* <DEDUP_REMOVED lines=15> */
[----:B---3--:R0:W5:Y:S01]  /*119d0*/  LDG.E.S8 R19, desc[UR36][R2.64] ;  /* 0x0000002402137981 */ /* 0x008162000c1e1300 */
[----:B------:R-:W-:Y:S05]  /*119e0*/  BRA `(.L_x_16489) ;  /* 0x0000000c003c7947 */ /* 0x000fea0003800000 */
.L_x_16487:
[----:B---3--:R0:W5:Y:S01]  /*119f0*/  LDG.E.U8 R19, desc[UR36][R2.64] ;  /* 0x0000002402137981 */ /* 0x008162000c1e1100 */
[----:B------:R-:W-:Y:S05]  /*11a00*/  BRA `(.L_x_16489) ;  /* 0x0000000c00347947 */ /* 0x000fea0003800000 */
.L_x_16486:
[----:B------:R-:W-:-:S13]  /*11a10*/  ISETP.NE.AND P0, PT, R0, 0x2, PT ;  /* 0x000000020000780c */ /* 0x000fda0003f05270 */
[----:B------:R-:W-:Y:S05]  /*11a20*/  @!P0 BRA `(.L_x_16490) ;  /* 0x0000000000208947 */ /* 0x000fea0003800000 */
[----:B------:R-:W-:-:S13]  /*11a30*/  ISETP.NE.AND P0, PT, R0, 0x3, PT ;  /* 0x000000030000780c */ /* 0x000fda0003f05270 */
[----:B------:R-:W-:Y:S05]  /*11a40*/  @!P0 BRA `(.L_x_16491) ;  /* 0x0000000000108947 */ /* 0x000fea0003800000 */
[----:B------:R-:W-:-:S13]  /*11a50*/  ISETP.NE.AND P0, PT, R0, 0x4, PT ;  /* 0x000000040000780c */ /* 0x000fda0003f05270 */
[----:B------:R-:W-:Y:S05]  /*11a60*/  @P0 BRA `(.L_x_16488) ;  /* 0x0000000800c80947 */ /* 0x000fea0003800000 */
[----:B---3--:R0:W5:Y:S01]  /*11a70*/  LDG.E R19, desc[UR36][R2.64] ;  /* 0x0000002402137981 */ /* 0x008162000c1e1900 */
[----:B------:R-:W-:Y:S05]  /*11a80*/  BRA `(.L_x_16489) ;  /* 0x0000000c00147947 */ /* 0x000fea0003800000 */
.L_x_16491:
[----:B---3--:R0:W5:Y:S01]  /*11a90*/  LDG.E R19, desc[UR36][R2.64] ;  /* 0x0000002402137981 */ /* 0x008162000c1e1900 */
[----:B------:R-:W-:Y:S05]  /*11aa0*/  BRA `(.L_x_16489) ;  /* 0x0000000c000c7947 */ /* 0x000fea0003800000 */
.L_x_16490:
[----:B---3--:R0:W5:Y:S01]  /*11ab0*/  LDG.E.S16 R19, desc[UR36][R2.64] ;  /* 0x0000002402137981 */ /* 0x008162000c1e1700 */
[----:B------:R-:W-:Y:S05]  /*11ac0*/  BRA `(.L_x_16489) ;  /* 0x0000000c00047947 */ /* 0x000fea0003800000 */
.L_x_16485:
        /* <DEDUP_REMOVED lines=9> */
.L_x_16493:
[----:B------:R-:W3:Y:S02]  /*11b60*/  LDG.E.U16 R2, desc[UR36][R2.64] ;  /* 0x0000002402027981 */ /* 0x000ee4000c1e1500 */
[----:B---3--:R-:W-:-:S06]  /*11b70*/  HADD2.F32 R19, -RZ, R2.H0_H0 ;  /* 0x20000002ff137230 */ /* 0x008fcc0000004100 */
[----:B------:R-:W0:Y:S01]  /*11b80*/  F2I.FTZ.TRUNC.NTZ R19, R19 ;  /* 0x0000001300137305 */ /* 0x000e22000021f100 */
[----:B------:R-:W-:Y:S05]  /*11b90*/  BRA `(.L_x_16489) ;  /* 0x0000000800d07947 */ /* 0x000fea0003800000 */
.L_x_16492:
        /* <DEDUP_REMOVED lines=9> */
.L_x_16495:
[----:B------:R-:W3:Y:S02]  /*11c30*/  LDG.E.U16 R2, desc[UR36][R2.64] ;  /* 0x0000002402027981 */ /* 0x000ee4000c1e1500 */
[----:B---3--:R-:W-:-:S06]  /*11c40*/  HADD2.F32 R19, -RZ, R2.H0_H0 ;  /* 0x20000002ff137230 */ /* 0x008fcc0000004100 */
[----:B------:R-:W0:Y:S01]  /*11c50*/  F2I.FTZ.TRUNC.NTZ R19, R19 ;  /* 0x0000001300137305 */ /* 0x000e22000021f100 */
[----:B------:R-:W-:Y:S05]  /*11c60*/  BRA `(.L_x_16489) ;  /* 0x00000008009c7947 */ /* 0x000fea0003800000 */
.L_x_16494:
[----:B------:R-:W3:Y:S02]  /*11c70*/  LDG.E.64 R2, desc[UR36][R2.64] ;  /* 0x0000002402027981 */ /* 0x000ee4000c1e1b00 */
[----:B---3--:R0:W3:Y:S01]  /*11c80*/  F2I.F64.TRUNC R19, R2 ;  /* 0x0000000200137311 */ /* 0x0080e2000030d100 */
[----:B------:R-:W-:Y:S05]  /*11c90*/  BRA `(.L_x_16489) ;  /* 0x0000000800907947 */ /* 0x000fea0003800000 */
.L_x_16484:
        /* <DEDUP_REMOVED lines=10> */
[----:B---3--:R-:W-:Y:S01]  /*11d40*/  SEL R19, RZ, 0x1, !P0 ;  /* 0x00000001ff137807 */ /* 0x008fe20004000000 */
[----:B------:R-:W-:Y:S08]  /*11d50*/  BRA `(.L_x_16489) ;  /* 0x0000000800607947 */ /* 0x000ff00003800000 */
.L_x_16498:
[----:B------:R-:W3:Y:S02]  /*11d60*/  LDG.E.64 R2, desc[UR36][R2.64] ;  /* 0x0000002402027981 */ /* 0x000ee4000c1e1b00 */
[----:B---3--:R0:W3:Y:S01]  /*11d70*/  F2I.F64.TRUNC R19, R2 ;  /* 0x0000000200137311 */ /* 0x0080e2000030d100 */
[----:B------:R-:W-:Y:S05]  /*11d80*/  BRA `(.L_x_16489) ;  /* 0x0000000800547947 */ /* 0x000fea0003800000 */
.L_x_16497:
        /* <DEDUP_REMOVED lines=25> */
[----:B---3--:R0:W2:Y:S01]  /*11f20*/  F2I.FTZ.TRUNC.NTZ R19, R5 ;  /* 0x0000000500137305 */ /* 0x0080a2000021f100 */
[----:B------:R-:W-:Y:S05]  /*11f30*/  BRA `(.L_x_16489) ;  /* 0x0000000400e87947 */ /* 0x000fea0003800000 */
.L_x_16500:
        /* <DEDUP_REMOVED lines=12> */
[----:B---3--:R0:W2:Y:S01]  /*12000*/  F2I.FTZ.TRUNC.NTZ R19, R4 ;  /* 0x0000000400137305 */ /* 0x0080a2000021f100 */
[----:B------:R-:W-:Y:S05]  /*12010*/  BRA `(.L_x_16489) ;  /* 0x0000000400b07947 */ /* 0x000fea0003800000 */
.L_x_16499:
[----:B---3--:R-:W3:Y:S02]  /*12020*/  LDG.E.U16 R19, desc[UR36][R2.64] ;  /* 0x0000002402137981 */ /* 0x008ee4000c1e1500 */
[----:B---3--:R-:W-:-:S06]  /*12030*/  IMAD.U32 R19, R19, 0x10000, RZ ;  /* 0x0001000013137824 */ /* 0x008fcc00078e00ff */
[----:B------:R-:W0:Y:S01]  /*12040*/  F2I.FTZ.TRUNC.NTZ R19, R19 ;  /* 0x0000001300137305 */ /* 0x000e22000021f100 */
[----:B------:R-:W-:Y:S05]  /*12050*/  BRA `(.L_x_16489) ;  /* 0x0000000400a07947 */ /* 0x000fea0003800000 */
.L_x_16496:
        /* <DEDUP_REMOVED lines=8> */
[----:B---3--:R0:W5:Y:S01]  /*120e0*/  LDG.E.U16 R19, desc[UR36][R2.64] ;  /* 0x0000002402137981 */ /* 0x008162000c1e1500 */
[----:B------:R-:W-:Y:S05]  /*120f0*/  BRA `(.L_x_16489) ;  /* 0x0000000400787947 */ /* 0x000fea0003800000 */
.L_x_16503:
[----:B------:R-:W2:Y:S01]  /*12100*/  LDG.E.U8 R2, desc[UR36][R2.64] ;  /* 0x0000002402027981 */ /* 0x000ea2000c1e1100 */
[----:B------:R-:W-:Y:S01]  /*12110*/  BSSY B0, `(.L_x_16504) ;  /* 0x0000018000007945 */ /* 0x000fe20003800000 */
[----:B---3--:R-:W-:Y:S01]  /*12120*/  IMAD.MOV.U32 R19, RZ, RZ, RZ ;  /* 0x000000ffff137224 */ /* 0x008fe200078e00ff */
        /* <DEDUP_REMOVED lines=18> */
.L_x_16507:
[----:B------:R-:W-:Y:S05]  /*12250*/  BSYNC B1 ;  /* 0x0000000000017941 */ /* 0x000fea0003800000 */
.L_x_16506:
[----:B------:R-:W-:Y:S01]  /*12260*/  IMAD.SHL.U32 R2, R2, 0x100000, RZ ;  /* 0x0010000002027824 */ /* 0x000fe200078e00ff */
[----:B------:R-:W-:-:S04]  /*12270*/  LEA R0, R0, 0x3b800000, 0x17 ;  /* 0x3b80000000007811 */ /* 0x000fc800078eb8ff */
[----:B------:R-:W-:-:S07]  /*12280*/  LOP3.LUT R19, R0, R2, R19, 0xfe, !PT ;  /* 0x0000000200137212 */ /* 0x000fce00078efe13 */
.L_x_16505:
[----:B------:R-:W-:Y:S05]  /*12290*/  BSYNC B0 ;  /* 0x0000000000007941 */ /* 0x000fea0003800000 */
.L_x_16504:
[----:B------:R-:W3:Y:S01]  /*122a0*/  F2I.FTZ.TRUNC.NTZ R19, R19 ;  /* 0x0000001300137305 */ /* 0x000ee2000021f100 */
[----:B------:R-:W-:Y:S05]  /*122b0*/  BRA `(.L_x_16489) ;  /* 0x0000000400087947 */ /* 0x000fea0003800000 */
.L_x_16502:
        /* <DEDUP_REMOVED lines=21> */
.L_x_16511:
[----:B------:R-:W-:Y:S05]  /*12410*/  BSYNC B1 ;  /* 0x0000000000017941 */ /* 0x000fea0003800000 */
.L_x_16510:
[----:B------:R-:W-:Y:S01]  /*12420*/  IMAD.SHL.U32 R2, R2, 0x200000, RZ ;  /* 0x0020000002027824 */ /* 0x000fe200078e00ff */
[----:B------:R-:W-:-:S04]  /*12430*/  LEA R0, R0, 0x37800000, 0x17 ;  /* 0x3780000000007811 */ /* 0x000fc800078eb8ff */
[----:B------:R-:W-:-:S07]  /*12440*/  LOP3.LUT R19, R0, R2, R19, 0xfe, !PT ;  /* 0x0000000200137212 */ /* 0x000fce00078efe13 */
.L_x_16509:
[----:B------:R-:W-:Y:S05]  /*12450*/  BSYNC B0 ;  /* 0x0000000000007941 */ /* 0x000fea0003800000 */
.L_x_16508:
[----:B------:R-:W0:Y:S01]  /*12460*/  F2I.FTZ.TRUNC.NTZ R19, R19 ;  /* 0x0000001300137305 */ /* 0x000e22000021f100 */
[----:B------:R-:W-:Y:S05]  /*12470*/  BRA `(.L_x_16489) ;  /* 0x0000000000987947 */ /* 0x000fea0003800000 */
.L_x_16501:
        /* <DEDUP_REMOVED lines=8> */
[----:B---3--:R-:W-:Y:S01]  /*12500*/  IMAD.MOV.U32 R19, RZ, RZ, 0x400000 ;  /* 0x00400000ff137424 */ /* 0x008fe200078e00ff */
[----:B--2---:R-:W-:-:S13]  /*12510*/  ISETP.NE.AND P0, PT, R2, RZ, PT ;  /* 0x000000ff0200720c */ /* 0x004fda0003f05270 */
[----:B------:R-:W-:Y:S05]  /*12520*/  @!P0 BRA `(.L_x_16515) ;  /* 0x00000000000c8947 */ /* 0x000fea0003800000 */
[----:B------:R-:W-:-:S13]  /*12530*/  ISETP.NE.AND P0, PT, R2, 0xff, PT ;  /* 0x000000ff0200780c */ /* 0x000fda0003f05270 */
[----:B------:R-:W-:Y:S02]  /*12540*/  @!P0 IMAD.MOV.U32 R19, RZ, RZ, 0x7f800001 ;  /* 0x7f800001ff138424 */ /* 0x000fe400078e00ff */
[----:B------:R-:W-:-:S07]  /*12550*/  @P0 IMAD.SHL.U32 R19, R2, 0x800000, RZ ;  /* 0x0080000002130824 */ /* 0x000fce00078e00ff */
.L_x_16515:
[----:B------:R-:W-:Y:S05]  /*12560*/  BSYNC B0 ;  /* 0x0000000000007941 */ /* 0x000fea0003800000 */
.L_x_16514:
[----:B------:R-:W0:Y:S01]  /*12570*/  F2I.FTZ.TRUNC.NTZ R19, R19 ;  /* 0x0000001300137305 */ /* 0x000e22000021f100 */
[----:B------:R-:W-:Y:S05]  /*12580*/  BRA `(.L_x_16489) ;  /* 0x0000000000547947 */ /* 0x000fea0003800000 */
.L_x_16488:
        /* <DEDUP_REMOVED lines=14> */
[----:B---3--:R-:W-:-:S07]  /*12670*/  IMAD.MOV.U32 R19, RZ, RZ, RZ ;  /* 0x000000ffff137224 */ /* 0x008fce00078e00ff */
[----:B------:R-:W-:-:S07]  /*12680*/  LEPC R20, `(.L_x_16516) ;  /* 0x000000001014794e */ /* 0x000fce0000000000 */
[----:B012-45:R-:W-:Y:S05]  /*12690*/  CALL.ABS.NOINC R2 ;  /* 0x0000000002007343 */ /* 0x037fea0003c00000 */
.L_x_16516:
[----:B------:R-:W-:Y:S05]  /*126a0*/  BRA `(.L_x_16489) ;  /* 0x00000000000c7947 */ /* 0x000fea0003800000 */
.L_x_16513:
[----:B---3--:R0:W5:Y:S01]  /*126b0*/  LDG.E R19, desc[UR36][R2.64] ;  /* 0x0000002402137981 */ /* 0x008162000c1e1900 */
[----:B------:R-:W-:Y:S05]  /*126c0*/  BRA `(.L_x_16489) ;  /* 0x0000000000047947 */ /* 0x000fea0003800000 */
.L_x_16512:
[----:B---3--:R0:W5:Y:S02]  /*126d0*/  LDG.E R19, desc[UR36][R2.64] ;  /* 0x0000002402137981 */ /* 0x008164000c1e1900 */
.L_x_16489:
        /* <DEDUP_REMOVED lines=17> */
.L_x_16520:
[----:B------:R0:W5:Y:S01]  /*127f0*/  LDG.E.U8 R22, desc[UR36][R2.64] ;  /* 0x0000002402167981 */ /* 0x000162000c1e1100 */
[----:B------:R-:W-:Y:S05]  /*12800*/  BRA `(.L_x_16522) ;  /* 0x0000000c00347947 */ /* 0x000fea0003800000 */
.L_x_16519:
        /* <DEDUP_REMOVED lines=8> */
.L_x_16524:
[----:B------:R0:W5:Y:S01]  /*12890*/  LDG.E R22, desc[UR36][R2.64] ;  /* 0x0000002402167981 */ /* 0x000162000c1e1900 */
[----:B------:R-:W-:Y:S05]  /*128a0*/  BRA `(.L_x_16522) ;  /* 0x0000000c000c7947 */ /* 0x000fea0003800000 */
.L_x_16523:
[----:B------:R0:W5:Y:S01]  /*128b0*/  LDG.E.S16 R22, desc[UR36][R2.64] ;  /* 0x0000002402167981 */ /* 0x000162000c1e1700 */
[----:B------:R-:W-:Y:S05]  /*128c0*/  BRA `(.L_x_16522) ;  /* 0x0000000c00047947 */ /* 0x000fea0003800000 */
.L_x_16518:
        /* <DEDUP_REMOVED lines=9> */
.L_x_16526:
[----:B------:R-:W2:Y:S02]  /*12960*/  LDG.E.U16 R2, desc[UR36][R2.64] ;  /* 0x0000002402027981 */ /* 0x000ea4000c1e1500 */
[----:B--2---:R-:W-:-:S06]  /*12970*/  HADD2.F32 R22, -RZ, R2.H0_H0 ;  /* 0x20000002ff167230 */ /* 0x004fcc0000004100 */
[----:B------:R-:W0:Y:S01]  /*12980*/  F2I.FTZ.TRUNC.NTZ R22, R22 ;  /* 0x0000001600167305 */ /* 0x000e22000021f100 */
[----:B------:R-:W-:Y:S05]  /*12990*/  BRA `(.L_x_16522) ;  /* 0x0000000800d07947 */ /* 0x000fea0003800000 */
.L_x_16525:
        /* <DEDUP_REMOVED lines=9> */
.L_x_16528:
[----:B------:R-:W2:Y:S02]  /*12a30*/  LDG.E.U16 R2, desc[UR36][R2.64] ;  /* 0x0000002402027981 */ /* 0x000ea4000c1e1500 */
[----:B--2---:R-:W-:-:S06]  /*12a40*/  HADD2.F32 R22, -RZ, R2.H0_H0 ;  /* 0x20000002ff167230 */ /* 0x004fcc0000004100 */
[----:B------:R-:W0:Y:S01]  /*12a50*/  F2I.FTZ.TRUNC.NTZ R22, R22 ;  /* 0x0000001600167305 */ /* 0x000e22000021f100 */
[----:B------:R-:W-:Y:S05]  /*12a60*/  BRA `(.L_x_16522) ;  /* 0x00000008009c7947 */ /* 0x000fea0003800000 */
.L_x_16527:
[----:B------:R-:W2:Y:S02]  /*12a70*/  LDG.E.64 R2, desc[UR36][R2.64] ;  /* 0x0000002402027981 */ /* 0x000ea4000c1e1b00 */
[----:B--2---:R0:W2:Y:S01]  /*12a80*/  F2I.F64.TRUNC R22, R2 ;  /* 0x0000000200167311 */ /* 0x0040a2000030d100 */
[----:B------:R-:W-:Y:S05]  /*12a90*/  BRA `(.L_x_16522) ;  /* 0x0000000800907947 */ /* 0x000fea0003800000 */
.L_x_16517:
        /* <DEDUP_REMOVED lines=12> */
.L_x_16531:
[----:B------:R-:W2:Y:S02]  /*12b60*/  LDG.E.64 R2, desc[UR36][R2.64] ;  /* 0x0000002402027981 */ /* 0x000ea4000c1e1b00 */
[----:B--2---:R0:W2:Y:S01]  /*12b70*/  F2I.F64.TRUNC R22, R2 ;  /* 0x0000000200167311 */ /* 0x0040a2000030d100 */
[----:B------:R-:W-:Y:S05]  /*12b80*/  BRA `(.L_x_16522) ;  /* 0x0000000800547947 */ /* 0x000fea0003800000 */
.L_x_16530:
        /* <DEDUP_REMOVED lines=25> */
[----:B------:R0:W2:Y:S01]  /*12d20*/  F2I.FTZ.TRUNC.NTZ R22, R5 ;  /* 0x0000000500167305 */ /* 0x0000a2000021f100 */
[----:B------:R-:W-:Y:S05]  /*12d30*/  BRA `(.L_x_16522) ;  /* 0x0000000400e87947 */ /* 0x000fea0003800000 */
.L_x_16533:
        /* <DEDUP_REMOVED lines=12> */
[----:B------:R0:W2:Y:S01]  /*12e00*/  F2I.FTZ.TRUNC.NTZ R22, R4 ;  /* 0x0000000400167305 */ /* 0x0000a2000021f100 */
[----:B------:R-:W-:Y:S05]  /*12e10*/  BRA `(.L_x_16522) ;  /* 0x0000000400b07947 */ /* 0x000fea0003800000 */
.L_x_16532:
[----:B------:R-:W2:Y:S02]  /*12e20*/  LDG.E.U16 R22, desc[UR36][R2.64] ;  /* 0x0000002402167981 */ /* 0x000ea4000c1e1500 */
[----:B--2---:R-:W-:-:S06]  /*12e30*/  IMAD.U32 R22, R22, 0x10000, RZ ;  /* 0x0001000016167824 */ /* 0x004fcc00078e00ff */
[----:B------:R-:W0:Y:S01]  /*12e40*/  F2I.FTZ.TRUNC.NTZ R22, R22 ;  /* 0x0000001600167305 */ /* 0x000e22000021f100 */
[----:B------:R-:W-:Y:S05]  /*12e50*/  BRA `(.L_x_16522) ;  /* 0x0000000400a07947 */ /* 0x000fea0003800000 */
.L_x_16529:
        /* <DEDUP_REMOVED lines=10> */
.L_x_16536:
        /* <DEDUP_REMOVED lines=21> */
.L_x_16540:
[----:B------:R-:W-:Y:S05]  /*13050*/  BSYNC B1 ;  /* 0x0000000000017941 */ /* 0x000fea0003800000 */
.L_x_16539:
[----:B------:R-:W-:Y:S01]  /*13060*/  IMAD.SHL.U32 R2, R2, 0x100000, RZ ;  /* 0x0010000002027824 */ /* 0x000fe200078e00ff */
[----:B------:R-:W-:-:S04]  /*13070*/  LEA R3, R0, 0x3b800000, 0x17 ;  /* 0x3b80000000037811 */ /* 0x000fc800078eb8ff */
[----:B------:R-:W-:-:S07]  /*13080*/  LOP3.LUT R22, R3, R2, R22, 0xfe, !PT ;  /* 0x0000000203167212 */ /* 0x000fce00078efe16 */
.L_x_16538:
[----:B------:R-:W-:Y:S05]  /*13090*/  BSYNC B0 ;  /* 0x0000000000007941 */ /* 0x000fea0003800000 */
.L_x_16537:
[----:B------:R-:W0:Y:S01]  /*130a0*/  F2I.FTZ.TRUNC.NTZ R22, R22 ;  /* 0x0000001600167305 */ /* 0x000e22000021f100 */
[----:B------:R-:W-:Y:S05]  /*130b0*/  BRA `(.L_x_16522) ;  /* 0x0000000400087947 */ /* 0x000fea0003800000 */
.L_x_16535:
        /* <DEDUP_REMOVED lines=21> */
.L_x_16544:
[----:B------:R-:W-:Y:S05]  /*13210*/  BSYNC B1 ;  /* 0x0000000000017941 */ /* 0x000fea0003800000 */
.L_x_16543:
[----:B------:R-:W-:Y:S01]  /*13220*/  IMAD.SHL.U32 R2, R2, 0x200000, RZ ;  /* 0x0020000002027824 */ /* 0x000fe200078e00ff */
[----:B------:R-:W-:-:S04]  /*13230*/  LEA R3, R0, 0x37800000, 0x17 ;  /* 0x3780000000037811 */ /* 0x000fc800078eb8ff */
[----:B------:R-:W-:-:S07]  /*13240*/  LOP3.LUT R22, R3, R2, R22, 0xfe, !PT ;  /* 0x0000000203167212 */ /* 0x000fce00078efe16 */
.L_x_16542:
[----:B------:R-:W-:Y:S05]  /*13250*/  BSYNC B0 ;  /* 0x0000000000007941 */ /* 0x000fea0003800000 */
.L_x_16541:
[----:B------:R-:W0:Y:S01]  /*13260*/  F2I.FTZ.TRUNC.NTZ R22, R22 ;  /* 0x0000001600167305 */ /* 0x000e22000021f100 */
[----:B------:R-:W-:Y:S05]  /*13270*/  BRA `(.L_x_16522) ;  /* 0x0000000000987947 */ /* 0x000fea0003800000 */
.L_x_16534:
        /* <DEDUP_REMOVED lines=14> */
.L_x_16548:
[----:B------:R-:W-:Y:S05]  /*13360*/  BSYNC B0 ;  /* 0x0000000000007941 */ /* 0x000fea0003800000 */
.L_x_16547:
[----:B------:R-:W0:Y:S01]  /*13370*/  F2I.FTZ.TRUNC.NTZ R22, R22 ;  /* 0x0000001600167305 */ /* 0x000e22000021f100 */
[----:B------:R-:W-:Y:S05]  /*13380*/  BRA `(.L_x_16522) ;  /* 0x0000000000547947 */ /* 0x000fea0003800000 */
.L_x_16521:
        /* <DEDUP_REMOVED lines=16> */
[----:B012345:R-:W-:Y:S05]  /*13490*/  CALL.ABS.NOINC R2 ;  /* 0x0000000002007343 */ /* 0x03ffea0003c00000 */
.L_x_16549:
[----:B------:R-:W-:Y:S05]  /*134a0*/  BRA `(.L_x_16522) ;  /* 0x00000000000c7947 */ /* 0x000fea0003800000 */
.L_x_16546:
[----:B------:R0:W5:Y:S01]  /*134b0*/  LDG.E R22, desc[UR36][R2.64] ;  /* 0x0000002402167981 */ /* 0x000162000c1e1900 */
[----:B------:R-:W-:Y:S05]  /*134c0*/  BRA `(.L_x_16522) ;  /* 0x0000000000047947 */ /* 0x000fea0003800000 */
.L_x_16545:
[----:B------:R0:W5:Y:S02]  /*134d0*/  LDG.E R22, desc[UR36][R2.64] ;  /* 0x0000002402167981 */ /* 0x000164000c1e1900 */
.L_x_16522:
[----:B0-----:R-:W0:Y:S01]  /*134e0*/  LDC.U8 R3, c[0x0][0x508] ;  /* 0x00014200ff037b82 */ /* 0x001e220000000000 */
[----:B------:R-:W-:Y:S01]  /*134f0*/  ULDC.64 UR4, c[0x0][0x4f8] ;  /* 0x00013e0000047ab9 */ /* 0x000fe20000000a00 */
[----:B--23-5:R-:W-:Y:S02]  /*13500*/  IMAD R19, R22, R19, RZ ;  /* 0x0000001316137224 */ /* 0x02cfe400078e02ff */
[----:B-1--4-:R-:W-:-:S04]  /*13510*/  IMAD R18, R18, UR4, RZ ;  /* 0x0000000412127c24 */ /* 0x012fc8000f8e02ff */
        /* <DEDUP_REMOVED lines=14> */
.L_x_16553:
[----:B------:R-:W-:Y:S01]  /*13600*/  STG.E.U8 desc[UR36][R16.64], R2 ;  /* 0x0000000210007986 */ /* 0x000fe2000c101124 */
[----:B------:R-:W-:Y:S05]  /*13610*/  EXIT ;  /* 0x000000000000794d */ /* 0x000fea0003800000 */
.L_x_16552:
[----:B------:R-:W-:-:S13]  /*13620*/  ISETP.NE.AND P0, PT, R0, 0x2, PT ;  /* 0x000000020000780c */ /* 0x000fda0003f05270 */
[----:B------:R-:W-:Y:S05]  /*13630*/  @!P0 BRA `(.L_x_16555) ;  /* 0x0000000000248947 */ /* 0x000fea0003800000 */
[----:B------:R-:W-:-:S13]  /*13640*/  ISETP.NE.AND P0, PT, R0, 0x3, PT ;  /* 0x000000030000780c */ /* 0x000fda0003f05270 */
[----:B------:R-:W-:Y:S05]  /*13650*/  @!P0 BRA `(.L_x_16556) ;  /* 0x0000000000148947 */ /* 0x000fea0003800000 */
[----:B------:R-:W-:-:S13]  /*13660*/  ISETP.NE.AND P0, PT, R0, 0x4, PT ;  /* 0x000000040000780c */ /* 0x000fda0003f05270 */
[----:B------:R-:W-:Y:S05]  /*13670*/  @P0 BRA `(.L_x_16554) ;  /* 0x0000000800e40947 */ /* 0x000fea0003800000 */
[----:B------:R-:W-:-:S05]  /*13680*/  SHF.R.S32.HI R3, RZ, 0x1f, R2 ;  /* 0x0000001fff037819 */ /* 0x000fca0000011402 */
[----:B------:R-:W-:Y:S01]  /*13690*/  STG.E.64 desc[UR36][R16.64], R2 ;  /* 0x0000000210007986 */ /* 0x000fe2000c101b24 */
[----:B------:R-:W-:Y:S05]  /*136a0*/  EXIT ;  /* 0x000000000000794d */ /* 0x000fea0003800000 */
.L_x_16556:
[----:B------:R-:W-:Y:S01]  /*136b0*/  STG.E desc[UR36][R16.64], R2 ;  /* 0x0000000210007986 */ /* 0x000fe2000c101924 */
[----:B------:R-:W-:Y:S05]  /*136c0*/  EXIT ;  /* 0x000000000000794d */ /* 0x000fea0003800000 */
.L_x_16555:
[----:B------:R-:W-:Y:S01]  /*136d0*/  STG.E.U16 desc[UR36][R16.64], R2 ;  /* 0x0000000210007986 */ /* 0x000fe2000c101524 */
[----:B------:R-:W-:Y:S05]  /*136e0*/  EXIT ;  /* 0x000000000000794d */ /* 0x000fea0003800000 */
.L_x_16551:
[----:B------:R-:W-:-:S13]  /*136f0*/  ISETP.GT.AND P0, PT, R0, 0x6, PT ;  /* 0x000000060000780c */ /* 0x000fda0003f04270 */
[----:B------:R-:W-:Y:S05]  /*13700*/  @P0 BRA `(.L_x_16557) ;  /* 0x00000000002c0947 */ /* 0x000fea0003800000 */
[----:B------:R-:W-:-:S13]  /*13710*/  ISETP.NE.AND P0, PT, R0, 0x5, PT ;  /* 0x000000050000780c */ /* 0x000fda0003f05270 */
[----:B------:R-:W-:Y:S05]  /*13720*/  @!P0 BRA `(.L_x_16558) ;  /* 0x0000000000148947 */ /* 0x000fea0003800000 */
[----:B------:R-:W-:-:S13]  /*13730*/  ISETP.NE.AND P0, PT, R0, 0x6, PT ;  /* 0x000000060000780c */ /* 0x000fda0003f05270 */
[----:B------:R-:W-:Y:S05]  /*13740*/  @P0 BRA `(.L_x_16554) ;  /* 0x0000000800b00947 */ /* 0x000fea0003800000 */
[----:B------:R-:W-:-:S05]  /*13750*/  I2FP.F32.S32 R3, R2 ;  /* 0x0000000200037245 */ /* 0x000fca0000201400 */
[----:B------:R-:W-:Y:S01]  /*13760*/  STG.E desc[UR36][R16.64], R3 ;  /* 0x0000000310007986 */ /* 0x000fe2000c101924 */
[----:B------:R-:W-:Y:S05]  /*13770*/  EXIT ;  /* 0x000000000000794d */ /* 0x000fea0003800000 */
.L_x_16558:
[----:B------:R-:W-:-:S04]  /*13780*/  I2FP.F32.S32 R0, R2 ;  /* 0x0000000200007245 */ /* 0x000fc80000201400 */
[----:B------:R-:W-:-:S05]  /*13790*/  F2FP.F16.F32.PACK_AB R0, RZ, R0 ;  /* 0x00000000ff00723e */ /* 0x000fca00000000ff */
[----:B------:R-:W-:Y:S01]  /*137a0*/  STG.E.U16 desc[UR36][R16.64], R0 ;  /* 0x0000000010007986 */ /* 0x000fe2000c101524 */
[----:B------:R-:W-:Y:S05]  /*137b0*/  EXIT ;  /* 0x000000000000794d */ /* 0x000fea0003800000 */
.L_x_16557:
        /* <DEDUP_REMOVED lines=8> */
[----:B------:R-:W-:Y:S01]  /*13840*/  STG.E.64 desc[UR36][R16.64], R2 ;  /* 0x0000000210007986 */ /* 0x000fe2000c101b24 */
[----:B------:R-:W-:Y:S05]  /*13850*/  EXIT ;  /* 0x000000000000794d */ /* 0x000fea0003800000 */
.L_x_16560:
[----:B------:R-:W-:-:S04]  /*13860*/  I2FP.F32.S32 R2, R2 ;  /* 0x0000000200027245 */ /* 0x000fc80000201400 */
[----:B------:R-:W-:-:S04]  /*13870*/  F2FP.F16.F32.PACK_AB R3, RZ, R2 ;  /* 0x00000002ff03723e */ /* 0x000fc800000000ff */
[----:B------:R-:W-:-:S05]  /*13880*/  PRMT R3, R3, 0x5410, RZ ;  /* 0x0000541003037816 */ /* 0x000fca00000000ff */
[----:B------:R-:W-:Y:S01]  /*13890*/  STG.E desc[UR36][R16.64], R3 ;  /* 0x0000000310007986 */ /* 0x000fe2000c101924 */
[----:B------:R-:W-:Y:S05]  /*138a0*/  EXIT ;  /* 0x000000000000794d */ /* 0x000fea0003800000 */
.L_x_16559:
[----:B------:R-:W0:Y:S02]  /*138b0*/  I2F.F64 R2, R2 ;  /* 0x0000000200027312 */ /* 0x000e240000201c00 */
[----:B0-----:R-:W-:Y:S01]  /*138c0*/  STG.E.64 desc[UR36][R16.64], R2 ;  /* 0x0000000210007986 */ /* 0x001fe2000c101b24 */
[----:B------:R-:W-:Y:S05]  /*138d0*/  EXIT ;  /* 0x000000000000794d */ /* 0x000fea0003800000 */
.L_x_16550:
        /* <DEDUP_REMOVED lines=10> */
[----:B------:R-:W-:Y:S01]  /*13980*/  STG.E.U8 desc[UR36][R16.64], R3 ;  /* 0x0000000310007986 */ /* 0x000fe2000c101124 */
[----:B------:R-:W-:Y:S05]  /*13990*/  EXIT ;  /* 0x000000000000794d */ /* 0x000fea0003800000 */
.L_x_16563:
[----:B------:R-:W0:Y:S01]  /*139a0*/  I2F.F64 R4, R2 ;  /* 0x0000000200047312 */ /* 0x000e220000201c00 */
[----:B------:R-:W-:-:S05]  /*139b0*/  CS2R R6, SRZ ;  /* 0x0000000000067805 */ /* 0x000fca000001ff00 */
[----:B0-----:R-:W-:Y:S01]  /*139c0*/  STG.E.128 desc[UR36][R16.64], R4 ;  /* 0x0000000410007986 */ /* 0x001fe2000c101d24 */
[----:B------:R-:W-:Y:S05]  /*139d0*/  EXIT ;  /* 0x000000000000794d */ /* 0x000fea0003800000 */
.L_x_16562:
        /* <DEDUP_REMOVED lines=21> */
.L_x_16567:
[----:B------:R-:W-:Y:S05]  /*13b30*/  BSYNC B0 ;  /* 0x0000000000007941 */ /* 0x000fea0003800000 */
.L_x_16566:
[----:B------:R-:W-:-:S05]  /*13b40*/  LOP3.LUT R3, R0, R3, RZ, 0xfc, !PT ;  /* 0x0000000300037212 */ /* 0x000fca00078efcff */
[----:B------:R-:W-:Y:S01]  /*13b50*/  STG.E.U8 desc[UR36][R16.64], R3 ;  /* 0x0000000310007986 */ /* 0x000fe2000c101124 */
[----:B------:R-:W-:Y:S05]  /*13b60*/  EXIT ;  /* 0x000000000000794d */ /* 0x000fea0003800000 */
.L_x_16565:
        /* <DEDUP_REMOVED lines=13> */
.L_x_16569:
[----:B------:R-:W-:Y:S01]  /*13c40*/  IMAD.MOV.U32 R0, RZ, RZ, 0x7f ;  /* 0x0000007fff007424 */ /* 0x000fe200078e00ff */
[----:B------:R-:W-:-:S04]  /*13c50*/  ISETP.GT.U32.AND P0, PT, R2, 0x7f800000, PT ;  /* 0x7f8000000200780c */ /* 0x000fc80003f04070 */
[----:B------:R-:W-:-:S09]  /*13c60*/  SEL R0, R0, 0x7c, P0 ;  /* 0x0000007c00007807 */ /* 0x000fd20000000000 */
.L_x_16570:
[----:B------:R-:W-:Y:S05]  /*13c70*/  BSYNC B0 ;  /* 0x0000000000007941 */ /* 0x000fea0003800000 */
.L_x_16568:
[----:B------:R-:W-:-:S04]  /*13c80*/  LOP3.LUT R2, R3, 0x80000000, RZ, 0xc0, !PT ;  /* 0x8000000003027812 */ /* 0x000fc800078ec0ff */
[----:B------:R-:W-:-:S04]  /*13c90*/  SHF.R.U32.HI R3, RZ, 0x18, R2 ;  /* 0x00000018ff037819 */ /* 0x000fc80000011602 */
[----:B------:R-:W-:-:S05]  /*13ca0*/  LOP3.LUT R3, R0, R3, RZ, 0xfc, !PT ;  /* 0x0000000300037212 */ /* 0x000fca00078efcff */
[----:B------:R-:W-:Y:S01]  /*13cb0*/  STG.E.U8 desc[UR36][R16.64], R3 ;  /* 0x0000000310007986 */ /* 0x000fe2000c101124 */
[----:B------:R-:W-:Y:S05]  /*13cc0*/  EXIT ;  /* 0x000000000000794d */ /* 0x000fea0003800000 */
.L_x_16564:
[----:B------:R-:W-:-:S04]  /*13cd0*/  I2FP.F32.S32 R0, R2 ;  /* 0x0000000200007245 */ /* 0x000fc80000201400 */
[----:B------:R-:W-:-:S05]  /*13ce0*/  F2FP.BF16.F32.PACK_AB R0, RZ, R0 ;  /* 0x00000000ff00723e */ /* 0x000fca00000010ff */
[----:B------:R-:W-:Y:S01]  /*13cf0*/  STG.E.U16 desc[UR36][R16.64], R0 ;  /* 0x0000000010007986 */ /* 0x000fe2000c101524 */
[----:B------:R-:W-:Y:S05]  /*13d00*/  EXIT ;  /* 0x000000000000794d */ /* 0x000fea0003800000 */
.L_x_16561:
        /* <DEDUP_REMOVED lines=10> */
.L_x_16573:
        /* <DEDUP_REMOVED lines=17> */
.L_x_16576:
[----:B------:R-:W-:-:S04]  /*13ec0*/  LOP3.LUT R2, R3, 0x80000000, RZ, 0xc0, !PT ;  /* 0x8000000003027812 */ /* 0x000fc800078ec0ff */
[----:B------:R-:W-:-:S04]  /*13ed0*/  SHF.R.U32.HI R3, RZ, 0x18, R2 ;  /* 0x00000018ff037819 */ /* 0x000fc80000011602 */
[----:B------:R-:W-:-:S04]  /*13ee0*/  LOP3.LUT R0, R0, R3, RZ, 0xfc, !PT ;  /* 0x0000000300007212 */ /* 0x000fc800078efcff */
[----:B------:R-:W-:-:S07]  /*13ef0*/  PRMT R8, R0, 0x7610, R8 ;  /* 0x0000761000087816 */ /* 0x000fce0000000008 */
.L_x_16575:
[----:B------:R-:W-:Y:S05]  /*13f00*/  BSYNC B0 ;  /* 0x0000000000007941 */ /* 0x000fea0003800000 */
.L_x_16574:
[----:B------:R-:W-:Y:S01]  /*13f10*/  STG.E.U8 desc[UR36][R16.64], R8 ;  /* 0x0000000810007986 */ /* 0x000fe2000c101124 */
[----:B------:R-:W-:Y:S05]  /*13f20*/  EXIT ;  /* 0x000000000000794d */ /* 0x000fea0003800000 */
.L_x_16572:
        /* <DEDUP_REMOVED lines=17> */
.L_x_16579:
[----:B------:R-:W-:-:S04]  /*14040*/  LOP3.LUT R2, R3, 0x80000000, RZ, 0xc0, !PT ;  /* 0x8000000003027812 */ /* 0x000fc800078ec0ff */
[----:B------:R-:W-:-:S04]  /*14050*/  SHF.R.U32.HI R3, RZ, 0x18, R2 ;  /* 0x00000018ff037819 */ /* 0x000fc80000011602 */
[----:B------:R-:W-:-:S04]  /*14060*/  LOP3.LUT R0, R0, R3, RZ, 0xfc, !PT ;  /* 0x0000000300007212 */ /* 0x000fc800078efcff */
[----:B------:R-:W-:-:S07]  /*14070*/  PRMT R8, R0, 0x7610, R8 ;  /* 0x0000761000087816 */ /* 0x000fce0000000008 */
.L_x_16578:
[----:B------:R-:W-:Y:S05]  /*14080*/  BSYNC B0 ;  /* 0x0000000000007941 */ /* 0x000fea0003800000 */
.L_x_16577:
[----:B------:R-:W-:Y:S01]  /*14090*/  STG.E.U8 desc[UR36][R16.64], R8 ;  /* 0x0000000810007986 */ /* 0x000fe2000c101124 */
[----:B------:R-:W-:Y:S05]  /*140a0*/  EXIT ;  /* 0x000000000000794d */ /* 0x000fea0003800000 */
.L_x_16571:
        /* <DEDUP_REMOVED lines=22> */
.L_x_16554:
        /* <DEDUP_REMOVED lines=16> */
.L_x_16582:
[----:B------:R-:W-:Y:S05]  /*14310*/  EXIT ;  /* 0x000000000000794d */ /* 0x000fea0003800000 */
.L_x_16581:
[----:B------:R-:W-:-:S05]  /*14320*/  SHF.R.S32.HI R3, RZ, 0x1f, R2 ;  /* 0x0000001fff037819 */ /* 0x000fca0000011402 */
[----:B------:R-:W-:Y:S01]  /*14330*/  STG.E.64 desc[UR36][R16.64], R2 ;  /* 0x0000000210007986 */ /* 0x000fe2000c101b24 */
[----:B------:R-:W-:Y:S05]  /*14340*/  EXIT ;  /* 0x000000000000794d */ /* 0x000fea0003800000 */
.L_x_16580:
[----:B------:R-:W-:Y:S01]  /*14350*/  STG.E desc[UR36][R16.64], R2 ;  /* 0x0000000210007986 */ /* 0x000fe2000c101924 */
[----:B------:R-:W-:Y:S05]  /*14360*/  EXIT ;  /* 0x000000000000794d */ /* 0x000fea0003800000 */
.L_x_16583:
        /* <DEDUP_REMOVED lines=9> */
.L_x_24196:


//--------------------- .text._ZN2at6native27unrolled_elementwise_kernelIZZZNS0_54_GLOBAL__N__d8c5977b_16_LinearAlgebra_cu_140f0503_289316addr_kernel_cudaERNS_14TensorIteratorERKN3c106ScalarES8_ENKUlvE_clEvENKUlvE1_clEvEUliiiE0_St5arrayIPcLm4EELi4E23TrivialOffsetCalculatorILi3EjESF_ILi1EjENS0_6memory12LoadWithCastILi3EEENSI_13StoreWithCastILi1EEEEEviT_T0_T2_T3_T4_T5_ --------------------------
	.section	.text._ZN2at6native27unrolled_elementwise_kernelIZZZNS0_54_GLOBAL__N__d8c5977b_16_LinearAlgebra_cu_140f0503_289316addr_kernel_cudaERNS_14TensorIteratorERKN3c106ScalarES8_ENKUlvE_clEvENKUlvE1_clEvEUliiiE0_St5arrayIPcLm4EELi4E23TrivialOffsetCalculatorILi3EjESF_ILi1EjENS0_6memory12LoadWithCastILi3EEENSI_13StoreWithCastILi1EEEEEviT_T0_T2_T3_T4_T5_,"ax",@progbits
	.align	128
        .global         _ZN2at6native27unrolled_elementwise_kernelIZZZNS0_54_GLOBAL__N__d8c5977b_16_LinearAlgebra_cu_140f0503_289316addr_kernel_cudaERNS_14TensorIteratorERKN3c106ScalarES8_ENKUlvE_clEvENKUlvE1_clEvEUliiiE0_St5arrayIPcLm4EELi4E23TrivialOffsetCalculatorILi3EjESF_ILi1EjENS0_6memory12LoadWithCastILi3EEENSI_13StoreWithCastILi1EEEEEviT_T0_T2_T3_T4_T5_
        .type           _ZN2at6native27unrolled_elementwise_kernelIZZZNS0_54_GLOBAL__N__d8c5977b_16_LinearAlgebra_cu_140f0503_289316addr_kernel_cudaERNS_14TensorIteratorERKN3c106ScalarES8_ENKUlvE_clEvENKUlvE1_clEvEUliiiE0_St5arrayIPcLm4EELi4E23TrivialOffsetCalculatorILi3EjESF_ILi1EjENS0_6memory12LoadWithCastILi3EEENSI_13StoreWithCastILi1EEEEEviT_T0_T2_T3_T4_T5_,@function
        .size           _ZN2at6native27unrolled_elementwise_kernelIZZZNS0_54_GLOBAL__N__d8c5977b_16_LinearAlgebra_cu_140f0503_289316addr_kernel_cudaERNS_14TensorIteratorERKN3c106ScalarES8_ENKUlvE_clEvENKUlvE1_clEvEUliiiE0_St5arrayIPcLm4EELi4E23TrivialOffsetCalculatorILi3EjESF_ILi1EjENS0_6memory12LoadWithCastILi3EEENSI_13StoreWithCastILi1EEEEEviT_T0_T2_T3_T4_T5_,(.L_x_24197 - _ZN2at6native27unrolled_elementwise_kernelIZZZNS0_54_GLOBAL__N__d8c5977b_16_LinearAlgebra_cu_140f0503_289316addr_kernel_cudaERNS_14TensorIteratorERKN3c106ScalarES8_ENKUlvE_clEvENKUlvE1_clEvEUliiiE0_St5arrayIPcLm4EELi4E23TrivialOffsetCalculatorILi3EjESF_ILi1EjENS0_6memory12LoadWithCastILi3EEENSI_13StoreWithCastILi1EEEEEviT_T0_T2_T3_T4_T5_)
        .other          _ZN2at6native27unrolled_elementwise_kernelIZZZNS0_54_GLOBAL__N__d8c5977b_16_LinearAlgebra_cu_140f0503_289316addr_kernel_cudaERNS_14TensorIteratorERKN3c106ScalarES8_ENKUlvE_clEvENKUlvE1_clEvEUliiiE0_St5arrayIPcLm4EELi4E23TrivialOffsetCalculatorILi3EjESF_ILi1EjENS0_6memory12LoadWithCastILi3EEENSI_13StoreWithCastILi1EEEEEviT_T0_T2_T3_T4_T5_,@"STO_CUDA_ENTRY STV_DEFAULT"
_ZN2at6native27unrolled_elementwise_kernelIZZZNS0_54_GLOBAL__N__d8c5977b_16_LinearAlgebra_cu_140f0503_289316addr_kernel_cudaERNS_14TensorIteratorERKN3c106ScalarES8_ENKUlvE_clEvENKUlvE1_clEvEUliiiE0_St5arrayIPcLm4EELi4E23TrivialOffsetCalculatorILi3EjESF_ILi1EjENS0_6memory12LoadWithCastILi3EEENSI_13StoreWithCastILi1EEEEEviT_T0_T2_T3_T4_T5_:
.text._ZN2at6native27unrolled_elementwise_kernelIZZZNS0_54_GLOBAL__N__d8c5977b_16_LinearAlgebra_cu_140f0503_289316addr_kernel_cudaERNS_14TensorIteratorERKN3c106ScalarES8_ENKUlvE_clEvENKUlvE1_clEvEUliiiE0_St5arrayIPcLm4EELi4E23TrivialOffsetCalculatorILi3EjESF_ILi1EjENS0_6memory12LoadWithCastILi3EEENSI_13StoreWithCastILi1EEEEEviT_T0_T2_T3_T4_T5_:
        /* <DEDUP_REMOVED lines=34> */
.L_x_16589:
[----:B------:R4:W5:Y:S01]  /*0220*/  LDG.E.U8 R28, desc[UR36][R2.64] ;  /* 0x00000024021c7981 */ /* 0x000962000c1e1100 */
[----:B------:R-:W-:Y:S05]  /*0230*/  BRA `(.L_x_16591) ;  /* 0x0000000c00347947 */ /* 0x000fea0003800000 */
.L_x_16588:
        /* <DEDUP_REMOVED lines=8> */
.L_x_16593:
[----:B------:R2:W5:Y:S01]  /*02c0*/  LDG.E R28, desc[UR36][R2.64] ;  /* 0x00000024021c7981 */ /* 0x000562000c1e1900 */
[----:B------:R-:W-:Y:S05]  /*02d0*/  BRA `(.L_x_16591) ;  /* 0x0000000c000c7947 */ /* 0x000fea0003800000 */
.L_x_16592:
[----:B------:R3:W5:Y:S01]  /*02e0*/  LDG.E.S16 R28, desc[UR36][R2.64] ;  /* 0x00000024021c7981 */ /* 0x000762000c1e1700 */
[----:B------:R-:W-:Y:S05]  /*02f0*/  BRA `(.L_x_16591) ;  /* 0x0000000c00047947 */ /* 0x000fea0003800000 */
.L_x_16587:
        /* <DEDUP_REMOVED lines=9> */
.L_x_16595:
[----:B------:R-:W2:Y:S02]  /*0390*/  LDG.E.U16 R2, desc[UR36][R2.64] ;  /* 0x0000002402027981 */ /* 0x000ea4000c1e1500 */
[----:B--2---:R-:W-:-:S06]  /*03a0*/  HADD2.F32 R28, -RZ, R2.H0_H0 ;  /* 0x20000002ff1c7230 */ /* 0x004fcc0000004100 */
[----:B------:R-:W1:Y:S01]  /*03b0*/  F2I.FTZ.TRUNC.NTZ R28, R28 ;  /* 0x0000001c001c7305 */ /* 0x000e62000021f100 */
[----:B------:R-:W-:Y:S05]  /*03c0*/  BRA `(.L_x_16591) ;  /* 0x0000000800d07947 */ /* 0x000fea0003800000 */
.L_x_16594:
        /* <DEDUP_REMOVED lines=9> */
.L_x_16597:
[----:B------:R-:W2:Y:S02]  /*0460*/  LDG.E.U16 R2, desc[UR36][R2.64] ;  /* 0x0000002402027981 */ /* 0x000ea4000c1e1500 */
[----:B--2---:R-:W-:-:S06]  /*0470*/  HADD2.F32 R28, -RZ, R2.H0_H0 ;  /* 0x20000002ff1c7230 */ /* 0x004fcc0000004100 */
[----:B------:R-:W1:Y:S01]  /*0480*/  F2I.FTZ.TRUNC.NTZ R28, R28 ;  /* 0x0000001c001c7305 */ /* 0x000e62000021f100 */
[----:B------:R-:W-:Y:S05]  /*0490*/  BRA `(.L_x_16591) ;  /* 0x00000008009c7947 */ /* 0x000fea0003800000 */
.L_x_16596:
[----:B------:R-:W2:Y:S02]  /*04a0*/  LDG.E.64 R2, desc[UR36][R2.64] ;  /* 0x0000002402027981 */ /* 0x000ea4000c1e1b00 */
[----:B--2---:R1:W2:Y:S01]  /*04b0*/  F2I.F64.TRUNC R28, R2 ;  /* 0x00000002001c7311 */ /* 0x0042a2000030d100 */
[----:B------:R-:W-:Y:S05]  /*04c0*/  BRA `(.L_x_16591) ;  /* 0x0000000800907947 */ /* 0x000fea0003800000 */
.L_x_16586:
        /* <DEDUP_REMOVED lines=12> */
.L_x_16600:
[----:B------:R-:W2:Y:S02]  /*0590*/  LDG.E.64 R2, desc[UR36][R2.64] ;  /* 0x0000002402027981 */ /* 0x000ea4000c1e1b00 */
[----:B--2---:R1:W2:Y:S01]  /*05a0*/  F2I.F64.TRUNC R28, R2 ;  /* 0x00000002001c7311 */ /* 0x0042a2000030d100 */
[----:B------:R-:W-:Y:S05]  /*05b0*/  BRA `(.L_x_16591) ;  /* 0x0000000800547947 */ /* 0x000fea0003800000 */
.L_x_16599:
        /* <DEDUP_REMOVED lines=27> */
.L_x_16602:
        /* <DEDUP_REMOVED lines=14> */
.L_x_16601:
[----:B------:R-:W2:Y:S02]  /*0850*/  LDG.E.U16 R28, desc[UR36][R2.64] ;  /* 0x00000024021c7981 */ /* 0x000ea4000c1e1500 */
[----:B--2---:R-:W-:-:S06]  /*0860*/  IMAD.U32 R28, R28, 0x10000, RZ ;  /* 0x000100001c1c7824 */ /* 0x004fcc00078e00ff */
[----:B------:R-:W1:Y:S01]  /*0870*/  F2I.FTZ.TRUNC.NTZ R28, R28 ;  /* 0x0000001c001c7305 */ /* 0x000e62000021f100 */
[----:B------:R-:W-:Y:S05]  /*0880*/  BRA `(.L_x_16591) ;  /* 0x0000000400a07947 */ /* 0x000fea0003800000 */
.L_x_16598:
        /* <DEDUP_REMOVED lines=10> */
.L_x_16605:
        /* <DEDUP_REMOVED lines=21> */
.L_x_16609:
[----:B------:R-:W-:Y:S05]  /*0a80*/  BSYNC B1 ;  /* 0x0000000000017941 */ /* 0x000fea0003800000 */
.L_x_16608:
[----:B------:R-:W-:Y:S01]  /*0a90*/  IMAD.SHL.U32 R2, R2, 0x100000, RZ ;  /* 0x0010000002027824 */ /* 0x000fe200078e00ff */
[----:B------:R-:W-:-:S04]  /*0aa0*/  LEA R3, R0, 0x3b800000, 0x17 ;  /* 0x3b80000000037811 */ /* 0x000fc800078eb8ff */
[----:B------:R-:W-:-:S07]  /*0ab0*/  LOP3.LUT R28, R3, R2, R28, 0xfe, !PT ;  /* 0x00000002031c7212 */ /* 0x000fce00078efe1c */
.L_x_16607:
[----:B------:R-:W-:Y:S05]  /*0ac0*/  BSYNC B0 ;  /* 0x0000000000007941 */ /* 0x000fea0003800000 */
.L_x_16606:
[----:B------:R-:W1:Y:S01]  /*0ad0*/  F2I.FTZ.TRUNC.NTZ R28, R28 ;  /* 0x0000001c001c7305 */ /* 0x000e62000021f100 */
[----:B------:R-:W-:Y:S05]  /*0ae0*/  BRA `(.L_x_16591) ;  /* 0x0000000400087947 */ /* 0x000fea0003800000 */
.L_x_16604:
        /* <DEDUP_REMOVED lines=21> */
.L_x_16613:
[----:B------:R-:W-:Y:S05]  /*0c40*/  BSYNC B1 ;  /* 0x0000000000017941 */ /* 0x000fea0003800000 */
.L_x_16612:
[----:B------:R-:W-:Y:S01]  /*0c50*/  IMAD.SHL.U32 R2, R2, 0x200000, RZ ;  /* 0x0020000002027824 */ /* 0x000fe200078e00ff */
[----:B------:R-:W-:-:S04]  /*0c60*/  LEA R3, R0, 0x37800000, 0x17 ;  /* 0x3780000000037811 */ /* 0x000fc800078eb8ff */
[----:B------:R-:W-:-:S07]  /*0c70*/  LOP3.LUT R28, R3, R2, R28, 0xfe, !PT ;  /* 0x00000002031c7212 */ /* 0x000fce00078efe1c */
.L_x_16611:
[----:B------:R-:W-:Y:S05]  /*0c80*/  BSYNC B0 ;  /* 0x0000000000007941 */ /* 0x000fea0003800000 */
.L_x_16610:
[----:B------:R-:W1:Y:S01]  /*0c90*/  F2I.FTZ.TRUNC.NTZ R28, R28 ;  /* 0x0000001c001c7305 */ /* 0x000e62000021f100 */
[----:B------:R-:W-:Y:S05]  /*0ca0*/  BRA `(.L_x_16591) ;  /* 0x0000000000987947 */ /* 0x000fea0003800000 */
.L_x_16603:
        /* <DEDUP_REMOVED lines=14> */
.L_x_16617:
[----:B------:R-:W-:Y:S05]  /*0d90*/  BSYNC B0 ;  /* 0x0000000000007941 */ /* 0x000fea0003800000 */
.L_x_16616:
[----:B------:R-:W1:Y:S01]  /*0da0*/  F2I.FTZ.TRUNC.NTZ R28, R28 ;  /* 0x0000001c001c7305 */ /* 0x000e62000021f100 */
[----:B------:R-:W-:Y:S05]  /*0db0*/  BRA `(.L_x_16591) ;  /* 0x0000000000547947 */ /* 0x000fea0003800000 */
.L_x_16590:
        /* <DEDUP_REMOVED lines=16> */
[----:B01----:R-:W-:Y:S05]  /*0ec0*/  CALL.ABS.NOINC R2 ;  /* 0x0000000002007343 */ /* 0x003fea0003c00000 */
.L_x_16618:
[----:B------:R-:W-:Y:S05]  /*0ed0*/  BRA `(.L_x_16591) ;  /* 0x00000000000c7947 */ /* 0x000fea0003800000 */
.L_x_16615:
[----:B------:R1:W5:Y:S01]  /*0ee0*/  LDG.E R28, desc[UR36][R2.64] ;  /* 0x00000024021c7981 */ /* 0x000362000c1e1900 */
[----:B------:R-:W-:Y:S05]  /*0ef0*/  BRA `(.L_x_16591) ;  /* 0x0000000000047947 */ /* 0x000fea0003800000 */
.L_x_16614:
[----:B------:R1:W5:Y:S02]  /*0f00*/  LDG.E R28, desc[UR36][R2.64] ;  /* 0x00000024021c7981 */ /* 0x000364000c1e1900 */
.L_x_16591:
        /* <DEDUP_REMOVED lines=18> */
.L_x_16622:
[----:B------:R2:W5:Y:S01]  /*1030*/  LDG.E.U8 R26, desc[UR36][R2.64] ;  /* 0x00000024021a7981 */ /* 0x000562000c1e1100 */
[----:B------:R-:W-:Y:S05]  /*1040*/  BRA `(.L_x_16624) ;  /* 0x0000000c00347947 */ /* 0x000fea0003800000 */
.L_x_16621:
        /* <DEDUP_REMOVED lines=8> */
.L_x_16626:
[----:B------:R4:W5:Y:S01]  /*10d0*/  LDG.E R26, desc[UR36][R2.64] ;  /* 0x00000024021a7981 */ /* 0x000962000c1e1900 */
[----:B------:R-:W-:Y:S05]  /*10e0*/  BRA `(.L_x_16624) ;  /* 0x0000000c000c7947 */ /* 0x000fea0003800000 */
.L_x_16625:
[----:B------:R3:W5:Y:S01]  /*10f0*/  LDG.E.S16 R26, desc[UR36][R2.64] ;  /* 0x00000024021a7981 */ /* 0x000762000c1e1700 */
[----:B------:R-:W-:Y:S05]  /*1100*/  BRA `(.L_x_16624) ;  /* 0x0000000c00047947 */ /* 0x000fea0003800000 */
.L_x_16620:
        /* <DEDUP_REMOVED lines=9> */
.L_x_16628:
[----:B------:R-:W2:Y:S02]  /*11a0*/  LDG.E.U16 R2, desc[UR36][R2.64] ;  /* 0x0000002402027981 */ /* 0x000ea4000c1e1500 */
[----:B--2---:R-:W-:-:S06]  /*11b0*/  HADD2.F32 R26, -RZ, R2.H0_H0 ;  /* 0x20000002ff1a7230 */ /* 0x004fcc0000004100 */
[----:B------:R-:W1:Y:S01]  /*11c0*/  F2I.FTZ.TRUNC.NTZ R26, R26 ;  /* 0x0000001a001a7305 */ /* 0x000e62000021f100 */
[----:B------:R-:W-:Y:S05]  /*11d0*/  BRA `(.L_x_16624) ;  /* 0x0000000800d07947 */ /* 0x000fea0003800000 */
.L_x_16627:
        /* <DEDUP_REMOVED lines=9> */
.L_x_16630:
[----:B------:R-:W2:Y:S02]  /*1270*/  LDG.E.U16 R2, desc[UR36][R2.64] ;  /* 0x0000002402027981 */ /* 0x000ea4000c1e1500 */
[----:B--2---:R-:W-:-:S06]  /*1280*/  HADD2.F32 R26, -RZ, R2.H0_H0 ;  /* 0x20000002ff1a7230 */ /* 0x004fcc0000004100 */
[----:B------:R-:W1:Y:S01]  /*1290*/  F2I.FTZ.TRUNC.NTZ R26, R26 ;  /* 0x0000001a001a7305 */ /* 0x000e62000021f100 */
[----:B------:R-:W-:Y:S05]  /*12a0*/  BRA `(.L_x_16624) ;  /* 0x00000008009c7947 */ /* 0x000fea0003800000 */
.L_x_16629:
[----:B------:R-:W2:Y:S02]  /*12b0*/  LDG.E.64 R2, desc[UR36][R2.64] ;  /* 0x0000002402027981 */ /* 0x000ea4000c1e1b00 */
[----:B--2---:R1:W2:Y:S01]  /*12c0*/  F2I.F64.TRUNC R26, R2 ;  /* 0x00000002001a7311 */ /* 0x0042a2000030d100 */
[----:B------:R-:W-:Y:S05]  /*12d0*/  BRA `(.L_x_16624) ;  /* 0x0000000800907947 */ /* 0x000fea0003800000 */
.L_x_16619:
        /* <DEDUP_REMOVED lines=12> */
.L_x_16633:
[----:B------:R-:W2:Y:S02]  /*13a0*/  LDG.E.64 R2, desc[UR36][R2.64] ;  /* 0x0000002402027981 */ /* 0x000ea4000c1e1b00 */
[----:B--2---:R1:W2:Y:S01]  /*13b0*/  F2I.F64.TRUNC R26, R2 ;  /* 0x00000002001a7311 */ /* 0x0042a2000030d100 */
[----:B------:R-:W-:Y:S05]  /*13c0*/  BRA `(.L_x_16624) ;  /* 0x0000000800547947 */ /* 0x000fea0003800000 */
.L_x_16632:
        /* <DEDUP_REMOVED lines=27> */
.L_x_16635:
        /* <DEDUP_REMOVED lines=14> */
.L_x_16634:
[----:B------:R-:W2:Y:S02]  /*1660*/  LDG.E.U16 R26, desc[UR36][R2.64] ;  /* 0x00000024021a7981 */ /* 0x000ea4000c1e1500 */
[----:B--2---:R-:W-:-:S06]  /*1670*/  IMAD.U32 R26, R26, 0x10000, RZ ;  /* 0x000100001a1a7824 */ /* 0x004fcc00078e00ff */
[----:B------:R-:W1:Y:S01]  /*1680*/  F2I.FTZ.TRUNC.NTZ R26, R26 ;  /* 0x0000001a001a7305 */ /* 0x000e62000021f100 */
[----:B------:R-:W-:Y:S05]  /*1690*/  BRA `(.L_x_16624) ;  /* 0x0000000400a07947 */ /* 0x000fea0003800000 */
.L_x_16631:
        /* <DEDUP_REMOVED lines=10> */
.L_x_16638:
        /* <DEDUP_REMOVED lines=21> */
.L_x_16642:
[----:B------:R-:W-:Y:S05]  /*1890*/  BSYNC B1 ;  /* 0x0000000000017941 */ /* 0x000fea0003800000 */
.L_x_16641:
[----:B------:R-:W-:Y:S01]  /*18a0*/  IMAD.SHL.U32 R2, R2, 0x100000, RZ ;  /* 0x0010000002027824 */ /* 0x000fe200078e00ff */
[----:B------:R-:W-:-:S04]  /*18b0*/  LEA R3, R0, 0x3b800000, 0x17 ;  /* 0x3b80000000037811 */ /* 0x000fc800078eb8ff */
[----:B------:R-:W-:-:S07]  /*18c0*/  LOP3.LUT R26, R3, R2, R26, 0xfe, !PT ;  /* 0x00000002031a7212 */ /* 0x000fce00078efe1a */
.L_x_16640:
[----:B------:R-:W-:Y:S05]  /*18d0*/  BSYNC B0 ;  /* 0x0000000000007941 */ /* 0x000fea0003800000 */
.L_x_16639:
[----:B------:R-:W1:Y:S01]  /*18e0*/  F2I.FTZ.TRUNC.NTZ R26, R26 ;  /* 0x0000001a001a7305 */ /* 0x000e62000021f100 */
[----:B------:R-:W-:Y:S05]  /*18f0*/  BRA `(.L_x_16624) ;  /* 0x0000000400087947 */ /* 0x000fea0003800000 */
.L_x_16637:
        /* <DEDUP_REMOVED lines=21> */
.L_x_16646:
[----:B------:R-:W-:Y:S05]  /*1a50*/  BSYNC B1 ;  /* 0x0000000000017941 */ /* 0x000fea0003800000 */
.L_x_16645:
[----:B------:R-:W-:Y:S01]  /*1a60*/  IMAD.SHL.U32 R2, R2, 0x200000, RZ ;  /* 0x0020000002027824 */ /* 0x000fe200078e00ff */
[----:B------:R-:W-:-:S04]  /*1a70*/  LEA R3, R0, 0x37800000, 0x17 ;  /* 0x3780000000037811 */ /* 0x000fc800078eb8ff */
[----:B------:R-:W-:-:S07]  /*1a80*/  LOP3.LUT R26, R3, R2, R26, 0xfe, !PT ;  /* 0x00000002031a7212 */ /* 0x000fce00078efe1a */
.L_x_16644:
[----:B------:R-:W-:Y:S05]  /*1a90*/  BSYNC B0 ;  /* 0x0000000000007941 */ /* 0x000fea0003800000 */
.L_x_16643:
[----:B------:R-:W1:Y:S01]  /*1aa0*/  F2I.FTZ.TRUNC.NTZ R26, R26 ;  /* 0x0000001a001a7305 */ /* 0x000e62000021f100 */
[----:B------:R-:W-:Y:S05]  /*1ab0*/  BRA `(.L_x_16624) ;  /* 0x0000000000987947 */ /* 0x000fea0003800000 */
.L_x_16636:
        /* <DEDUP_REMOVED lines=14> */
.L_x_16650:
[----:B------:R-:W-:Y:S05]  /*1ba0*/  BSYNC B0 ;  /* 0x0000000000007941 */ /* 0x000fea0003800000 */
.L_x_16649:
[----:B------:R-:W1:Y:S01]  /*1bb0*/  F2I.FTZ.TRUNC.NTZ R26, R26 ;  /* 0x0000001a001a7305 */ /* 0x000e62000021f100 */
[----:B------:R-:W-:Y:S05]  /*1bc0*/  BRA `(.L_x_16624) ;  /* 0x0000000000547947 */ /* 0x000fea0003800000 */
.L_x_16623:
        /* <DEDUP_REMOVED lines=16> */
[----:B01---5:R-:W-:Y:S05]  /*1cd0*/  CALL.ABS.NOINC R2 ;  /* 0x0000000002007343 */ /* 0x023fea0003c00000 */
.L_x_16651:
[----:B------:R-:W-:Y:S05]  /*1ce0*/  BRA `(.L_x_16624) ;  /* 0x00000000000c7947 */ /* 0x000fea0003800000 */
.L_x_16648:
[----:B------:R1:W5:Y:S01]  /*1cf0*/  LDG.E R26, desc[UR36][R2.64] ;  /* 0x00000024021a7981 */ /* 0x000362000c1e1900 */
[----:B------:R-:W-:Y:S05]  /*1d00*/  BRA `(.L_x_16624) ;  /* 0x0000000000047947 */ /* 0x000fea0003800000 */
.L_x_16647:
[----:B------:R1:W5:Y:S02]  /*1d10*/  LDG.E R26, desc[UR36][R2.64] ;  /* 0x00000024021a7981 */ /* 0x000364000c1e1900 */
.L_x_16624:
        /* <DEDUP_REMOVED lines=18> */
.L_x_16655:
[----:B------:R0:W5:Y:S01]  /*1e40*/  LDG.E.U8 R25, desc[UR36][R2.64] ;  /* 0x0000002402197981 */ /* 0x000162000c1e1100 */
[----:B------:R-:W-:Y:S05]  /*1e50*/  BRA `(.L_x_16657) ;  /* 0x0000000c00347947 */ /* 0x000fea0003800000 */
.L_x_16654:
        /* <DEDUP_REMOVED lines=8> */
.L_x_16659:
[----:B------:R0:W5:Y:S01]  /*1ee0*/  LDG.E R25, desc[UR36][R2.64] ;  /* 0x0000002402197981 */ /* 0x000162000c1e1900 */
[----:B------:R-:W-:Y:S05]  /*1ef0*/  BRA `(.L_x_16657) ;  /* 0x0000000c000c7947 */ /* 0x000fea0003800000 */
.L_x_16658:
[----:B------:R0:W5:Y:S01]  /*1f00*/  LDG.E.S16 R25, desc[UR36][R2.64] ;  /* 0x0000002402197981 */ /* 0x000162000c1e1700 */
[----:B------:R-:W-:Y:S05]  /*1f10*/  BRA `(.L_x_16657) ;  /* 0x0000000c00047947 */ /* 0x000fea0003800000 */
.L_x_16653:
        /* <DEDUP_REMOVED lines=9> */
.L_x_16661:
[----:B------:R-:W2:Y:S02]  /*1fb0*/  LDG.E.U16 R2, desc[UR36][R2.64] ;  /* 0x0000002402027981 */ /* 0x000ea4000c1e1500 */
[----:B--2---:R-:W-:-:S06]  /*1fc0*/  HADD2.F32 R25, -RZ, R2.H0_H0 ;  /* 0x20000002ff197230 */ /* 0x004fcc0000004100 */
[----:B------:R-:W0:Y:S01]  /*1fd0*/  F2I.FTZ.TRUNC.NTZ R25, R25 ;  /* 0x0000001900197305 */ /* 0x000e22000021f100 */
[----:B------:R-:W-:Y:S05]  /*1fe0*/  BRA `(.L_x_16657) ;  /* 0x0000000800d07947 */ /* 0x000fea0003800000 */
.L_x_16660:
        /* <DEDUP_REMOVED lines=9> */
.L_x_16663:
[----:B------:R-:W2:Y:S02]  /*2080*/  LDG.E.U16 R2, desc[UR36][R2.64] ;  /* 0x0000002402027981 */ /* 0x000ea4000c1e1500 */
[----:B--2---:R-:W-:-:S06]  /*2090*/  HADD2.F32 R25, -RZ, R2.H0_H0 ;  /* 0x20000002ff197230 */ /* 0x004fcc0000004100 */
[----:B------:R-:W3:Y:S01]  /*20a0*/  F2I.FTZ.TRUNC.NTZ R25, R25 ;  /* 0x0000001900197305 */ /* 0x000ee2000021f100 */
[----:B------:R-:W-:Y:S05]  /*20b0*/  BRA `(.L_x_16657) ;  /* 0x00000008009c7947 */ /* 0x000fea0003800000 */
.L_x_16662:
[----:B------:R-:W2:Y:S02]  /*20c0*/  LDG.E.64 R2, desc[UR36][R2.64] ;  /* 0x0000002402027981 */ /* 0x000ea4000c1e1b00 */
[----:B--2---:R0:W1:Y:S01]  /*20d0*/  F2I.F64.TRUNC R25, R2 ;  /* 0x0000000200197311 */ /* 0x004062000030d100 */
[----:B------:R-:W-:Y:S05]  /*20e0*/  BRA `(.L_x_16657) ;  /* 0x0000000800907947 */ /* 0x000fea0003800000 */
.L_x_16652:
        /* <DEDUP_REMOVED lines=12> */
.L_x_16666:
[----:B------:R-:W2:Y:S02]  /*21b0*/  LDG.E.64 R2, desc[UR36][R2.64] ;  /* 0x0000002402027981 */ /* 0x000ea4000c1e1b00 */
[----:B--2---:R0:W1:Y:S01]  /*21c0*/  F2I.F64.TRUNC R25, R2 ;  /* 0x0000000200197311 */ /* 0x004062000030d100 */
[----:B------:R-:W-:Y:S05]  /*21d0*/  BRA `(.L_x_16657) ;  /* 0x0000000800547947 */ /* 0x000fea0003800000 */
.L_x_16665:
        /* <DEDUP_REMOVED lines=27> */
.L_x_16668:
        /* <DEDUP_REMOVED lines=14> */
.L_x_16667:
[----:B------:R-:W2:Y:S02]  /*2470*/  LDG.E.U16 R25, desc[UR36][R2.64] ;  /* 0x0000002402197981 */ /* 0x000ea4000c1e1500 */
[----:B--2---:R-:W-:-:S06]  /*2480*/  IMAD.U32 R25, R25, 0x10000, RZ ;  /* 0x0001000019197824 */ /* 0x004fcc00078e00ff */
[----:B------:R-:W0:Y:S01]  /*2490*/  F2I.FTZ.TRUNC.NTZ R25, R25 ;  /* 0x0000001900197305 */ /* 0x000e22000021f100 */
[----:B------:R-:W-:Y:S05]  /*24a0*/  BRA `(.L_x_16657) ;  /* 0x0000000400a07947 */ /* 0x000fea0003800000 */
.L_x_16664:
        /* <DEDUP_REMOVED lines=10> */
.L_x_16671:
        /* <DEDUP_REMOVED lines=21> */
.L_x_16675:
[----:B------:R-:W-:Y:S05]  /*26a0*/  BSYNC B1 ;  /* 0x0000000000017941 */ /* 0x000fea0003800000 */
.L_x_16674:
[----:B------:R-:W-:Y:S01]  /*26b0*/  IMAD.SHL.U32 R2, R2, 0x100000, RZ ;  /* 0x0010000002027824 */ /* 0x000fe200078e00ff */
[----:B------:R-:W-:-:S04]  /*26c0*/  LEA R0, R0, 0x3b800000, 0x17 ;  /* 0x3b80000000007811 */ /* 0x000fc800078eb8ff */
[----:B------:R-:W-:-:S07]  /*26d0*/  LOP3.LUT R25, R0, R2, R25, 0xfe, !PT ;  /* 0x0000000200197212 */ /* 0x000fce00078efe19 */
.L_x_16673:
[----:B------:R-:W-:Y:S05]  /*26e0*/  BSYNC B0 ;  /* 0x0000000000007941 */ /* 0x000fea0003800000 */
.L_x_16672:
[----:B------:R-:W0:Y:S01]  /*26f0*/  F2I.FTZ.TRUNC.NTZ R25, R25 ;  /* 0x0000001900197305 */ /* 0x000e22000021f100 */
[----:B------:R-:W-:Y:S05]  /*2700*/  BRA `(.L_x_16657) ;  /* 0x0000000400087947 */ /* 0x000fea0003800000 */
.L_x_16670:
        /* <DEDUP_REMOVED lines=21> */
.L_x_16679:
[----:B------:R-:W-:Y:S05]  /*2860*/  BSYNC B1 ;  /* 0x0000000000017941 */ /* 0x000fea0003800000 */
.L_x_16678:
[----:B------:R-:W-:Y:S01]  /*2870*/  IMAD.SHL.U32 R2, R2, 0x200000, RZ ;  /* 0x0020000002027824 */ /* 0x000fe200078e00ff */
[----:B------:R-:W-:-:S04]  /*2880*/  LEA R0, R0, 0x37800000, 0x17 ;  /* 0x3780000000007811 */ /* 0x000fc800078eb8ff */
[----:B------:R-:W-:-:S07]  /*2890*/  LOP3.LUT R25, R0, R2, R25, 0xfe, !PT ;  /* 0x0000000200197212 */ /* 0x000fce00078efe19 */
.L_x_16677:
[----:B------:R-:W-:Y:S05]  /*28a0*/  BSYNC B0 ;  /* 0x0000000000007941 */ /* 0x000fea0003800000 */
.L_x_16676:
[----:B------:R-:W0:Y:S01]  /*28b0*/  F2I.FTZ.TRUNC.NTZ R25, R25 ;  /* 0x0000001900197305 */ /* 0x000e22000021f100 */
[----:B------:R-:W-:Y:S05]  /*28c0*/  BRA `(.L_x_16657) ;  /* 0x0000000000987947 */ /* 0x000fea0003800000 */
.L_x_16669:
        /* <DEDUP_REMOVED lines=14> */
.L_x_16683:
[----:B------:R-:W-:Y:S05]  /*29b0*/  BSYNC B0 ;  /* 0x0000000000007941 */ /* 0x000fea0003800000 */
.L_x_16682:
[----:B------:R-:W0:Y:S01]  /*29c0*/  F2I.FTZ.TRUNC.NTZ R25, R25 ;  /* 0x0000001900197305 */ /* 0x000e22000021f100 */
[----:B------:R-:W-:Y:S05]  /*29d0*/  BRA `(.L_x_16657) ;  /* 0x0000000000547947 */ /* 0x000fea0003800000 */
.L_x_16656:
        /* <DEDUP_REMOVED lines=17> */
.L_x_16684:
[----:B------:R-:W-:Y:S05]  /*2af0*/  BRA `(.L_x_16657) ;  /* 0x00000000000c7947 */ /* 0x000fea0003800000 */
.L_x_16681:
[----:B------:R0:W5:Y:S01]  /*2b00*/  LDG.E R25, desc[UR36][R2.64] ;  /* 0x0000002402197981 */ /* 0x000162000c1e1900 */
[----:B------:R-:W-:Y:S05]  /*2b10*/  BRA `(.L_x_16657) ;  /* 0x0000000000047947 */ /* 0x000fea0003800000 */
.L_x_16680:
[----:B------:R0:W5:Y:S02]  /*2b20*/  LDG.E R25, desc[UR36][R2.64] ;  /* 0x0000002402197981 */ /* 0x000164000c1e1900 */
.L_x_16657:
[----:B------:R-:W-:-:S07]  /*2b30*/  VIADD R27, R27, 0x80 ;  /* 0x000000801b1b7836 */ /* 0x000fce0000000000 */
.L_x_16585:
[----:B------:R-:W-:Y:S05]  /*2b40*/  BSYNC B6 ;  /* 0x0000000000067941 */ /* 0x000fea0003800000 */
.L_x_16584:
[----:B------:R-:W-:Y:S01]  /*2b50*/  ISETP.GE.AND P0, PT, R27, R19, PT ;  /* 0x000000131b00720c */ /* 0x000fe20003f06270 */
[----:B------:R-:W-:Y:S01]  /*2b60*/  BSSY B6, `(.L_x_16685) ;  /* 0x00002aa000067945 */ /* 0x000fe20003800000 */
[----:B------:R-:W-:Y:S02]  /*2b70*/  IMAD.MOV.U32 R22, RZ, RZ, RZ ;  /* 0x000000ffff167224 */ /* 0x000fe400078e00ff */
[----:B------:R-:W-:-:S09]  /*2b80*/  IMAD.MOV.U32 R18, RZ, RZ, RZ ;  /* 0x000000ffff127224 */ /* 0x000fd200078e00ff */
[----:B------:R-:W-:Y:S05]  /*2b90*/  @P0 BRA `(.L_x_16686) ;  /* 0x0000002800980947 */ /* 0x000fea0003800000 */
[----:B------:R-:W2:Y:S01]  /*2ba0*/  S2R R0, SR_CTAID.X ;  /* 0x0000000000007919 */ /* 0x000ea20000002500 */
[----:B01--4-:R-:W0:Y:S01]  /*2bb0*/  LDC.64 R2, c[0x0][0x230] ;  /* 0x00008c00ff027b82 */ /* 0x013e220000000a00 */
[----:B------:R-:W-:Y:S01]  /*2bc0*/  ULDC UR4, c[0x0][0x250] ;  /* 0x0000940000047ab9 */ /* 0x000fe20000000800 */
[----:B--2---:R-:W-:Y:S01]  /*2bd0*/  IMAD R16, R0, 0x200, R27 ;  /* 0x0000020000107824 */ /* 0x004fe200078e021b */
[----:B------:R-:W-:-:S03]  /*2be0*/  PRMT R0, R24, 0x9910, RZ ;  /* 0x0000991018007816 */ /* 0x000fc600000000ff */
        /* <DEDUP_REMOVED lines=15> */
.L_x_16690:
[----:B------:R0:W5:Y:S01]  /*2ce0*/  LDG.E.U8 R29, desc[UR36][R2.64] ;  /* 0x00000024021d7981 */ /* 0x000162000c1e1100 */
[----:B------:R-:W-:Y:S05]  /*2cf0*/  BRA `(.L_x_16692) ;  /* 0x0000000c00347947 */ /* 0x000fea0003800000 */
.L_x_16689:
        /* <DEDUP_REMOVED lines=8> */
.L_x_16694:
[----:B------:R0:W5:Y:S01]  /*2d80*/  LDG.E R29, desc[UR36][R2.64] ;  /* 0x00000024021d7981 */ /* 0x000162000c1e1900 */
[----:B------:R-:W-:Y:S05]  /*2d90*/  BRA `(.L_x_16692) ;  /* 0x0000000c000c7947 */ /* 0x000fea0003800000 */
.L_x_16693:
[----:B------:R0:W5:Y:S01]  /*2da0*/  LDG.E.S16 R29, desc[UR36][R2.64] ;  /* 0x00000024021d7981 */ /* 0x000162000c1e1700 */
[----:B------:R-:W-:Y:S05]  /*2db0*/  BRA `(.L_x_16692) ;  /* 0x0000000c00047947 */ /* 0x000fea0003800000 */
.L_x_16688:
        /* <DEDUP_REMOVED lines=9> */
.L_x_16696:
[----:B------:R-:W2:Y:S02]  /*2e50*/  LDG.E.U16 R2, desc[UR36][R2.64] ;  /* 0x0000002402027981 */ /* 0x000ea4000c1e1500 */
[----:B--2---:R-:W-:-:S06]  /*2e60*/  HADD2.F32 R29, -RZ, R2.H0_H0 ;  /* 0x20000002ff1d7230 */ /* 0x004fcc0000004100 */
[----:B------:R-:W0:Y:S01]  /*2e70*/  F2I.FTZ.TRUNC.NTZ R29, R29 ;  /* 0x0000001d001d7305 */ /* 0x000e22000021f100 */
[----:B------:R-:W-:Y:S05]  /*2e80*/  BRA `(.L_x_16692) ;  /* 0x0000000800d07947 */ /* 0x000fea0003800000 */
.L_x_16695:
        /* <DEDUP_REMOVED lines=9> */
.L_x_16698:
[----:B------:R-:W2:Y:S02]  /*2f20*/  LDG.E.U16 R2, desc[UR36][R2.64] ;  /* 0x0000002402027981 */ /* 0x000ea4000c1e1500 */
[----:B--2---:R-:W-:-:S06]  /*2f30*/  HADD2.F32 R29, -RZ, R2.H0_H0 ;  /* 0x20000002ff1d7230 */ /* 0x004fcc0000004100 */
[----:B------:R-:W0:Y:S01]  /*2f40*/  F2I.FTZ.TRUNC.NTZ R29, R29 ;  /* 0x0000001d001d7305 */ /* 0x000e22000021f100 */
[----:B------:R-:W-:Y:S05]  /*2f50*/  BRA `(.L_x_16692) ;  /* 0x00000008009c7947 */ /* 0x000fea0003800000 */
.L_x_16697:
[----:B------:R-:W2:Y:S02]  /*2f60*/  LDG.E.64 R2, desc[UR36][R2.64] ;  /* 0x0000002402027981 */ /* 0x000ea4000c1e1b00 */
[----:B--2---:R0:W1:Y:S01]  /*2f70*/  F2I.F64.TRUNC R29, R2 ;  /* 0x00000002001d7311 */ /* 0x004062000030d100 */
[----:B------:R-:W-:Y:S05]  /*2f80*/  BRA `(.L_x_16692) ;  /* 0x0000000800907947 */ /* 0x000fea0003800000 */
.L_x_16687:
        /* <DEDUP_REMOVED lines=12> */
.L_x_16701:
[----:B------:R-:W2:Y:S02]  /*3050*/  LDG.E.64 R2, desc[UR36][R2.64] ;  /* 0x0000002402027981 */ /* 0x000ea4000c1e1b00 */
[----:B--2---:R0:W1:Y:S01]  /*3060*/  F2I.F64.TRUNC R29, R2 ;  /* 0x00000002001d7311 */ /* 0x004062000030d100 */
[----:B------:R-:W-:Y:S05]  /*3070*/  BRA `(.L_x_16692) ;  /* 0x0000000800547947 */ /* 0x000fea0003800000 */
.L_x_16700:
        /* <DEDUP_REMOVED lines=27> */
.L_x_16703:
        /* <DEDUP_REMOVED lines=14> */
.L_x_16702:
[----:B------:R-:W2:Y:S02]  /*3310*/  LDG.E.U16 R29, desc[UR36][R2.64] ;  /* 0x00000024021d7981 */ /* 0x000ea4000c1e1500 */
[----:B--2---:R-:W-:-:S06]  /*3320*/  IMAD.U32 R29, R29, 0x10000, RZ ;  /* 0x000100001d1d7824 */ /* 0x004fcc00078e00ff */
[----:B------:R-:W0:Y:S01]  /*3330*/  F2I.FTZ.TRUNC.NTZ R29, R29 ;  /* 0x0000001d001d7305 */ /* 0x000e22000021f100 */
[----:B------:R-:W-:Y:S05]  /*3340*/  BRA `(.L_x_16692) ;  /* 0x0000000400a07947 */ /* 0x000fea0003800000 */
.L_x_16699:
        /* <DEDUP_REMOVED lines=10> */
.L_x_16706:
        /* <DEDUP_REMOVED lines=21> */
.L_x_16710:
[----:B------:R-:W-:Y:S05]  /*3540*/  BSYNC B1 ;  /* 0x0000000000017941 */ /* 0x000fea0003800000 */
.L_x_16709:
[----:B------:R-:W-:Y:S01]  /*3550*/  IMAD.SHL.U32 R2, R2, 0x100000, RZ ;  /* 0x0010000002027824 */ /* 0x000fe200078e00ff */
[----:B------:R-:W-:-:S04]  /*3560*/  LEA R0, R0, 0x3b800000, 0x17 ;  /* 0x3b80000000007811 */ /* 0x000fc800078eb8ff */
[----:B------:R-:W-:-:S07]  /*3570*/  LOP3.LUT R29, R0, R2, R29, 0xfe, !PT ;  /* 0x00000002001d7212 */ /* 0x000fce00078efe1d */
.L_x_16708:
[----:B------:R-:W-:Y:S05]  /*3580*/  BSYNC B0 ;  /* 0x0000000000007941 */ /* 0x000fea0003800000 */
.L_x_16707:
[----:B------:R-:W1:Y:S01]  /*3590*/  F2I.FTZ.TRUNC.NTZ R29, R29 ;  /* 0x0000001d001d7305 */ /* 0x000e62000021f100 */
[----:B------:R-:W-:Y:S05]  /*35a0*/  BRA `(.L_x_16692) ;  /* 0x0000000400087947 */ /* 0x000fea0003800000 */
.L_x_16705:
        /* <DEDUP_REMOVED lines=21> */
.L_x_16714:
[----:B------:R-:W-:Y:S05]  /*3700*/  BSYNC B1 ;  /* 0x0000000000017941 */ /* 0x000fea0003800000 */
.L_x_16713:
[----:B------:R-:W-:Y:S01]  /*3710*/  IMAD.SHL.U32 R2, R2, 0x200000, RZ ;  /* 0x0020000002027824 */ /* 0x000fe200078e00ff */
[----:B------:R-:W-:-:S04]  /*3720*/  LEA R0, R0, 0x37800000, 0x17 ;  /* 0x3780000000007811 */ /* 0x000fc800078eb8ff */
[----:B------:R-:W-:-:S07]  /*3730*/  LOP3.LUT R29, R0, R2, R29, 0xfe, !PT ;  /* 0x00000002001d7212 */ /* 0x000fce00078efe1d */
.L_x_16712:
[----:B------:R-:W-:Y:S05]  /*3740*/  BSYNC B0 ;  /* 0x0000000000007941 */ /* 0x000fea0003800000 */
.L_x_16711:
[----:B------:R-:W0:Y:S01]  /*3750*/  F2I.FTZ.TRUNC.NTZ R29, R29 ;  /* 0x0000001d001d7305 */ /* 0x000e22000021f100 */
[----:B------:R-:W-:Y:S05]  /*3760*/  BRA `(.L_x_16692) ;  /* 0x0000000000987947 */ /* 0x000fea0003800000 */
.L_x_16704:
        /* <DEDUP_REMOVED lines=14> */
.L_x_16718:
[----:B------:R-:W-:Y:S05]  /*3850*/  BSYNC B0 ;  /* 0x0000000000007941 */ /* 0x000fea0003800000 */
.L_x_16717:
[----:B------:R-:W4:Y:S01]  /*3860*/  F2I.FTZ.TRUNC.NTZ R29, R29 ;  /* 0x0000001d001d7305 */ /* 0x000f22000021f100 */
[----:B------:R-:W-:Y:S05]  /*3870*/  BRA `(.L_x_16692) ;  /* 0x0000000000547947 */ /* 0x000fea0003800000 */
.L_x_16691:
        /* <DEDUP_REMOVED lines=16> */
[----:B0--3-5:R-:W-:Y:S05]  /*3980*/  CALL.ABS.NOINC R2 ;  /* 0x0000000002007343 */ /* 0x029fea0003c00000 */
.L_x_16719:
[----:B------:R-:W-:Y:S05]  /*3990*/  BRA `(.L_x_16692) ;  /* 0x00000000000c7947 */ /* 0x000fea0003800000 */
.L_x_16716:
[----:B------:R0:W5:Y:S01]  /*39a0*/  LDG.E R29, desc[UR36][R2.64] ;  /* 0x00000024021d7981 */ /* 0x000162000c1e1900 */
[----:B------:R-:W-:Y:S05]  /*39b0*/  BRA `(.L_x_16692) ;  /* 0x0000000000047947 */ /* 0x000fea0003800000 */
.L_x_16715:
[----:B------:R0:W5:Y:S02]  /*39c0*/  LDG.E R29, desc[UR36][R2.64] ;  /* 0x00000024021d7981 */ /* 0x000164000c1e1900 */
.L_x_16692:
[----:B0-2---:R-:W0:Y:S01]  /*39d0*/  LDC.64 R2, c[0x0][0x238] ;  /* 0x00008e00ff027b82 */ /* 0x005e220000000a00 */
        /* <DEDUP_REMOVED lines=17> */
.L_x_16723:
[----:B------:R0:W5:Y:S01]  /*3af0*/  LDG.E.U8 R22, desc[UR36][R2.64] ;  /* 0x0000002402167981 */ /* 0x000162000c1e1100 */
[----:B------:R-:W-:Y:S05]  /*3b00*/  BRA `(.L_x_16725) ;  /* 0x0000000c00347947 */ /* 0x000fea0003800000 */
.L_x_16722:
        /* <DEDUP_REMOVED lines=8> */
.L_x_16727:
[----:B------:R0:W5:Y:S01]  /*3b90*/  LDG.E R22, desc[UR36][R2.64] ;  /* 0x0000002402167981 */ /* 0x000162000c1e1900 */
[----:B------:R-:W-:Y:S05]  /*3ba0*/  BRA `(.L_x_16725) ;  /* 0x0000000c000c7947 */ /* 0x000fea0003800000 */
.L_x_16726:
[----:B------:R0:W5:Y:S01]  /*3bb0*/  LDG.E.S16 R22, desc[UR36][R2.64] ;  /* 0x0000002402167981 */ /* 0x000162000c1e1700 */
[----:B------:R-:W-:Y:S05]  /*3bc0*/  BRA `(.L_x_16725) ;  /* 0x0000000c00047947 */ /* 0x000fea0003800000 */
.L_x_16721:
        /* <DEDUP_REMOVED lines=9> */
.L_x_16729:
[----:B------:R-:W2:Y:S02]  /*3c60*/  LDG.E.U16 R2, desc[UR36][R2.64] ;  /* 0x0000002402027981 */ /* 0x000ea4000c1e1500 */
[----:B--2---:R-:W-:-:S06]  /*3c70*/  HADD2.F32 R22, -RZ, R2.H0_H0 ;  /* 0x20000002ff167230 */ /* 0x004fcc0000004100 */
[----:B------:R-:W0:Y:S01]  /*3c80*/  F2I.FTZ.TRUNC.NTZ R22, R22 ;  /* 0x0000001600167305 */ /* 0x000e22000021f100 */
[----:B------:R-:W-:Y:S05]  /*3c90*/  BRA `(.L_x_16725) ;  /* 0x0000000800d07947 */ /* 0x000fea0003800000 */
.L_x_16728:
        /* <DEDUP_REMOVED lines=9> */
.L_x_16731:
[----:B------:R-:W2:Y:S02]  /*3d30*/  LDG.E.U16 R2, desc[UR36][R2.64] ;  /* 0x0000002402027981 */ /* 0x000ea4000c1e1500 */
[----:B--2---:R-:W-:-:S06]  /*3d40*/  HADD2.F32 R22, -RZ, R2.H0_H0 ;  /* 0x20000002ff167230 */ /* 0x004fcc0000004100 */
[----:B------:R-:W0:Y:S01]  /*3d50*/  F2I.FTZ.TRUNC.NTZ R22, R22 ;  /* 0x0000001600167305 */ /* 0x000e22000021f100 */
[----:B------:R-:W-:Y:S05]  /*3d60*/  BRA `(.L_x_16725) ;  /* 0x00000008009c7947 */ /* 0x000fea0003800000 */
.L_x_16730:
[----:B------:R-:W2:Y:S02]  /*3d70*/  LDG.E.64 R2, desc[UR36][R2.64] ;  /* 0x0000002402027981 */ /* 0x000ea4000c1e1b00 */
[----:B--2---:R0:W2:Y:S01]  /*3d80*/  F2I.F64.TRUNC R22, R2 ;  /* 0x0000000200167311 */ /* 0x0040a2000030d100 */
[----:B------:R-:W-:Y:S05]  /*3d90*/  BRA `(.L_x_16725) ;  /* 0x0000000800907947 */ /* 0x000fea0003800000 */
.L_x_16720:
        /* <DEDUP_REMOVED lines=12> */
.L_x_16734:
[----:B------:R-:W2:Y:S02]  /*3e60*/  LDG.E.64 R2, desc[UR36][R2.64] ;  /* 0x0000002402027981 */ /* 0x000ea4000c1e1b00 */
[----:B--2---:R0:W2:Y:S01]  /*3e70*/  F2I.F64.TRUNC R22, R2 ;  /* 0x0000000200167311 */ /* 0x0040a2000030d100 */
[----:B------:R-:W-:Y:S05]  /*3e80*/  BRA `(.L_x_16725) ;  /* 0x0000000800547947 */ /* 0x000fea0003800000 */
.L_x_16733:
        /* <DEDUP_REMOVED lines=25> */
[----:B------:R2:W0:Y:S01]  /*4020*/  F2I.FTZ.TRUNC.NTZ R22, R5 ;  /* 0x0000000500167305 */ /* 0x000422000021f100 */
[----:B------:R-:W-:Y:S05]  /*4030*/  BRA `(.L_x_16725) ;  /* 0x0000000400e87947 */ /* 0x000fea0003800000 */
.L_x_16736:
        /* <DEDUP_REMOVED lines=14> */
.L_x_16735:
[----:B------:R-:W2:Y:S02]  /*4120*/  LDG.E.U16 R22, desc[UR36][R2.64] ;  /* 0x0000002402167981 */ /* 0x000ea4000c1e1500 */
[----:B--2---:R-:W-:-:S06]  /*4130*/  IMAD.U32 R22, R22, 0x10000, RZ ;  /* 0x0001000016167824 */ /* 0x004fcc00078e00ff */
[----:B------:R-:W0:Y:S01]  /*4140*/  F2I.FTZ.TRUNC.NTZ R22, R22 ;  /* 0x0000001600167305 */ /* 0x000e22000021f100 */
[----:B------:R-:W-:Y:S05]  /*4150*/  BRA `(.L_x_16725) ;  /* 0x0000000400a07947 */ /* 0x000fea0003800000 */
.L_x_16732:
        /* <DEDUP_REMOVED lines=10> */
.L_x_16739:
        /* <DEDUP_REMOVED lines=21> */
.L_x_16743:
[----:B------:R-:W-:Y:S05]  /*4350*/  BSYNC B1 ;  /* 0x0000000000017941 */ /* 0x000fea0003800000 */
.L_x_16742:
[----:B------:R-:W-:Y:S01]  /*4360*/  IMAD.SHL.U32 R2, R2, 0x100000, RZ ;  /* 0x0010000002027824 */ /* 0x000fe200078e00ff */
[----:B------:R-:W-:-:S04]  /*4370*/  LEA R3, R0, 0x3b800000, 0x17 ;  /* 0x3b80000000037811 */ /* 0x000fc800078eb8ff */
[----:B------:R-:W-:-:S07]  /*4380*/  LOP3.LUT R22, R3, R2, R22, 0xfe, !PT ;  /* 0x0000000203167212 */ /* 0x000fce00078efe16 */
.L_x_16741:
[----:B------:R-:W-:Y:S05]  /*4390*/  BSYNC B0 ;  /* 0x0000000000007941 */ /* 0x000fea0003800000 */
.L_x_16740:
[----:B------:R-:W0:Y:S01]  /*43a0*/  F2I.FTZ.TRUNC.NTZ R22, R22 ;  /* 0x0000001600167305 */ /* 0x000e22000021f100 */
[----:B------:R-:W-:Y:S05]  /*43b0*/  BRA `(.L_x_16725) ;  /* 0x0000000400087947 */ /* 0x000fea0003800000 */
.L_x_16738:
        /* <DEDUP_REMOVED lines=21> */
.L_x_16747:
[----:B------:R-:W-:Y:S05]  /*4510*/  BSYNC B1 ;  /* 0x0000000000017941 */ /* 0x000fea0003800000 */
.L_x_16746:
[----:B------:R-:W-:Y:S01]  /*4520*/  IMAD.SHL.U32 R2, R2, 0x200000, RZ ;  /* 0x0020000002027824 */ /* 0x000fe200078e00ff */
[----:B------:R-:W-:-:S04]  /*4530*/  LEA R3, R0, 0x37800000, 0x17 ;  /* 0x3780000000037811 */ /* 0x000fc800078eb8ff */
[----:B------:R-:W-:-:S07]  /*4540*/  LOP3.LUT R22, R3, R2, R22, 0xfe, !PT ;  /* 0x0000000203167212 */ /* 0x000fce00078efe16 */
.L_x_16745:
[----:B------:R-:W-:Y:S05]  /*4550*/  BSYNC B0 ;  /* 0x0000000000007941 */ /* 0x000fea0003800000 */
.L_x_16744:
[----:B------:R-:W0:Y:S01]  /*4560*/  F2I.FTZ.TRUNC.NTZ R22, R22 ;  /* 0x0000001600167305 */ /* 0x000e22000021f100 */
[----:B------:R-:W-:Y:S05]  /*4570*/  BRA `(.L_x_16725) ;  /* 0x0000000000987947 */ /* 0x000fea0003800000 */
.L_x_16737:
        /* <DEDUP_REMOVED lines=14> */
.L_x_16751:
[----:B------:R-:W-:Y:S05]  /*4660*/  BSYNC B0 ;  /* 0x0000000000007941 */ /* 0x000fea0003800000 */
.L_x_16750:
[----:B------:R-:W0:Y:S01]  /*4670*/  F2I.FTZ.TRUNC.NTZ R22, R22 ;  /* 0x0000001600167305 */ /* 0x000e22000021f100 */
[----:B------:R-:W-:Y:S05]  /*4680*/  BRA `(.L_x_16725) ;  /* 0x0000000000547947 */ /* 0x000fea0003800000 */
.L_x_16724:
        /* <DEDUP_REMOVED lines=17> */
.L_x_16752:
[----:B------:R-:W-:Y:S05]  /*47a0*/  BRA `(.L_x_16725) ;  /* 0x00000000000c7947 */ /* 0x000fea0003800000 */
.L_x_16749:
[----:B------:R0:W5:Y:S01]  /*47b0*/  LDG.E R22, desc[UR36][R2.64] ;  /* 0x0000002402167981 */ /* 0x000162000c1e1900 */
[----:B------:R-:W-:Y:S05]  /*47c0*/  BRA `(.L_x_16725) ;  /* 0x0000000000047947 */ /* 0x000fea0003800000 */
.L_x_16748:
[----:B------:R0:W5:Y:S02]  /*47d0*/  LDG.E R22, desc[UR36][R2.64] ;  /* 0x0000002402167981 */ /* 0x000164000c1e1900 */
.L_x_16725:
[----:B0-----:R-:W0:Y:S01]  /*47e0*/  LDC.64 R2, c[0x0][0x240] ;  /* 0x00009000ff027b82 */ /* 0x001e220000000a00 */
[----:B------:R-:W-:Y:S01]  /*47f0*/  PRMT R0, R23, 0x9910, RZ ;  /* 0x0000991017007816 */ /* 0x000fe200000000ff */
[----:B------:R-:W-:Y:S02]  /*4800*/  ULDC UR4, c[0x0][0x258] ;  /* 0x0000960000047ab9 */ /* 0x000fe40000000800 */
[----:B--2---:R-:W-:Y:S01]  /*4810*/  IMAD R5, R16, UR4, RZ ;  /* 0x0000000410057c24 */ /* 0x004fe2000f8e02ff */
        /* <DEDUP_REMOVED lines=14> */
.L_x_16756:
[----:B------:R0:W5:Y:S01]  /*4900*/  LDG.E.U8 R18, desc[UR36][R2.64] ;  /* 0x0000002402127981 */ /* 0x000162000c1e1100 */
[----:B------:R-:W-:Y:S05]  /*4910*/  BRA `(.L_x_16758) ;  /* 0x0000000c00347947 */ /* 0x000fea0003800000 */
.L_x_16755:
        /* <DEDUP_REMOVED lines=8> */
.L_x_16760:
[----:B------:R0:W5:Y:S01]  /*49a0*/  LDG.E R18, desc[UR36][R2.64] ;  /* 0x0000002402127981 */ /* 0x000162000c1e1900 */
[----:B------:R-:W-:Y:S05]  /*49b0*/  BRA `(.L_x_16758) ;  /* 0x0000000c000c7947 */ /* 0x000fea0003800000 */
.L_x_16759:
[----:B------:R0:W5:Y:S01]  /*49c0*/  LDG.E.S16 R18, desc[UR36][R2.64] ;  /* 0x0000002402127981 */ /* 0x000162000c1e1700 */
[----:B------:R-:W-:Y:S05]  /*49d0*/  BRA `(.L_x_16758) ;  /* 0x0000000c00047947 */ /* 0x000fea0003800000 */
.L_x_16754:
        /* <DEDUP_REMOVED lines=9> */
.L_x_16762:
[----:B------:R-:W2:Y:S02]  /*4a70*/  LDG.E.U16 R2, desc[UR36][R2.64] ;  /* 0x0000002402027981 */ /* 0x000ea4000c1e1500 */
[----:B--2---:R-:W-:-:S06]  /*4a80*/  HADD2.F32 R18, -RZ, R2.H0_H0 ;  /* 0x20000002ff127230 */ /* 0x004fcc0000004100 */
[----:B------:R-:W0:Y:S01]  /*4a90*/  F2I.FTZ.TRUNC.NTZ R18, R18 ;  /* 0x0000001200127305 */ /* 0x000e22000021f100 */
[----:B------:R-:W-:Y:S05]  /*4aa0*/  BRA `(.L_x_16758) ;  /* 0x0000000800d07947 */ /* 0x000fea0003800000 */
.L_x_16761:
        /* <DEDUP_REMOVED lines=9> */
.L_x_16764:
[----:B------:R-:W2:Y:S02]  /*4b40*/  LDG.E.U16 R2, desc[UR36][R2.64] ;  /* 0x0000002402027981 */ /* 0x000ea4000c1e1500 */
[----:B--2---:R-:W-:-:S06]  /*4b50*/  HADD2.F32 R18, -RZ, R2.H0_H0 ;  /* 0x20000002ff127230 */ /* 0x004fcc0000004100 */
[----:B------:R-:W0:Y:S01]  /*4b60*/  F2I.FTZ.TRUNC.NTZ R18, R18 ;  /* 0x0000001200127305 */ /* 0x000e22000021f100 */
[----:B------:R-:W-:Y:S05]  /*4b70*/  BRA `(.L_x_16758) ;  /* 0x00000008009c7947 */ /* 0x000fea0003800000 */
.L_x_16763:
[----:B------:R-:W2:Y:S02]  /*4b80*/  LDG.E.64 R2, desc[UR36][R2.64] ;  /* 0x0000002402027981 */ /* 0x000ea4000c1e1b00 */
[----:B--2---:R0:W2:Y:S01]  /*4b90*/  F2I.F64.TRUNC R18, R2 ;  /* 0x0000000200127311 */ /* 0x0040a2000030d100 */
[----:B------:R-:W-:Y:S05]  /*4ba0*/  BRA `(.L_x_16758) ;  /* 0x0000000800907947 */ /* 0x000fea0003800000 */
.L_x_16753:
        /* <DEDUP_REMOVED lines=12> */
.L_x_16767:
[----:B------:R-:W2:Y:S02]  /*4c70*/  LDG.E.64 R2, desc[UR36][R2.64] ;  /* 0x0000002402027981 */ /* 0x000ea4000c1e1b00 */
[----:B--2---:R0:W2:Y:S01]  /*4c80*/  F2I.F64.TRUNC R18, R2 ;  /* 0x0000000200127311 */ /* 0x0040a2000030d100 */
[----:B------:R-:W-:Y:S05]  /*4c90*/  BRA `(.L_x_16758) ;  /* 0x0000000800547947 */ /* 0x000fea0003800000 */
.L_x_16766:
        /* <DEDUP_REMOVED lines=27> */
.L_x_16769:
        /* <DEDUP_REMOVED lines=14> */
.L_x_16768:
[----:B------:R-:W2:Y:S02]  /*4f30*/  LDG.E.U16 R18, desc[UR36][R2.64] ;  /* 0x0000002402127981 */ /* 0x000ea4000c1e1500 */
[----:B--2---:R-:W-:-:S06]  /*4f40*/  IMAD.U32 R18, R18, 0x10000, RZ ;  /* 0x0001000012127824 */ /* 0x004fcc00078e00ff */
[----:B------:R-:W0:Y:S01]  /*4f50*/  F2I.FTZ.TRUNC.NTZ R18, R18 ;  /* 0x0000001200127305 */ /* 0x000e22000021f100 */
[----:B------:R-:W-:Y:S05]  /*4f60*/  BRA `(.L_x_16758) ;  /* 0x0000000400a07947 */ /* 0x000fea0003800000 */
.L_x_16765:
        /* <DEDUP_REMOVED lines=10> */
.L_x_16772:
        /* <DEDUP_REMOVED lines=21> */
.L_x_16776:
[----:B------:R-:W-:Y:S05]  /*5160*/  BSYNC B1 ;  /* 0x0000000000017941 */ /* 0x000fea0003800000 */
.L_x_16775:
[----:B------:R-:W-:Y:S01]  /*5170*/  IMAD.SHL.U32 R2, R2, 0x100000, RZ ;  /* 0x0010000002027824 */ /* 0x000fe200078e00ff */
[----:B------:R-:W-:-:S04]  /*5180*/  LEA R3, R0, 0x3b800000, 0x17 ;  /* 0x3b80000000037811 */ /* 0x000fc800078eb8ff */
[----:B------:R-:W-:-:S07]  /*5190*/  LOP3.LUT R18, R3, R2, R18, 0xfe, !PT ;  /* 0x0000000203127212 */ /* 0x000fce00078efe12 */
.L_x_16774:
[----:B------:R-:W-:Y:S05]  /*51a0*/  BSYNC B0 ;  /* 0x0000000000007941 */ /* 0x000fea0003800000 */
.L_x_16773:
[----:B------:R-:W0:Y:S01]  /*51b0*/  F2I.FTZ.TRUNC.NTZ R18, R18 ;  /* 0x0000001200127305 */ /* 0x000e22000021f100 */
[----:B------:R-:W-:Y:S05]  /*51c0*/  BRA `(.L_x_16758) ;  /* 0x0000000400087947 */ /* 0x000fea0003800000 */
.L_x_16771:
        /* <DEDUP_REMOVED lines=21> */
.L_x_16780:
[----:B------:R-:W-:Y:S05]  /*5320*/  BSYNC B1 ;  /* 0x0000000000017941 */ /* 0x000fea0003800000 */
.L_x_16779:
[----:B------:R-:W-:Y:S01]  /*5330*/  IMAD.SHL.U32 R2, R2, 0x200000, RZ ;  /* 0x0020000002027824 */ /* 0x000fe200078e00ff */
[----:B------:R-:W-:-:S04]  /*5340*/  LEA R3, R0, 0x37800000, 0x17 ;  /* 0x3780000000037811 */ /* 0x000fc800078eb8ff */
[----:B------:R-:W-:-:S07]  /*5350*/  LOP3.LUT R18, R3, R2, R18, 0xfe, !PT ;  /* 0x0000000203127212 */ /* 0x000fce00078efe12 */
.L_x_16778:
[----:B------:R-:W-:Y:S05]  /*5360*/  BSYNC B0 ;  /* 0x0000000000007941 */ /* 0x000fea0003800000 */
.L_x_16777:
[----:B------:R-:W0:Y:S01]  /*5370*/  F2I.FTZ.TRUNC.NTZ R18, R18 ;  /* 0x0000001200127305 */ /* 0x000e22000021f100 */
[----:B------:R-:W-:Y:S05]  /*5380*/  BRA `(.L_x_16758) ;  /* 0x0000000000987947 */ /* 0x000fea0003800000 */
.L_x_16770:
        /* <DEDUP_REMOVED lines=14> */
.L_x_16784:
[----:B------:R-:W-:Y:S05]  /*5470*/  BSYNC B0 ;  /* 0x0000000000007941 */ /* 0x000fea0003800000 */
.L_x_16783:
[----:B------:R-:W0:Y:S01]  /*5480*/  F2I.FTZ.TRUNC.NTZ R18, R18 ;  /* 0x0000001200127305 */ /* 0x000e22000021f100 */
[----:B------:R-:W-:Y:S05]  /*5490*/  BRA `(.L_x_16758) ;  /* 0x0000000000547947 */ /* 0x000fea0003800000 */
.L_x_16757:
        /* <DEDUP_REMOVED lines=17> */
.L_x_16785:
[----:B------:R-:W-:Y:S05]  /*55b0*/  BRA `(.L_x_16758) ;  /* 0x00000000000c7947 */ /* 0x000fea0003800000 */
.L_x_16782:
[----:B------:R0:W5:Y:S01]  /*55c0*/  LDG.E R18, desc[UR36][R2.64] ;  /* 0x0000002402127981 */ /* 0x000162000c1e1900 */
[----:B------:R-:W-:Y:S05]  /*55d0*/  BRA `(.L_x_16758) ;  /* 0x0000000000047947 */ /* 0x000fea0003800000 */
.L_x_16781:
[----:B------:R0:W5:Y:S02]  /*55e0*/  LDG.E R18, desc[UR36][R2.64] ;  /* 0x0000002402127981 */ /* 0x000164000c1e1900 */
.L_x_16758:
[----:B------:R-:W-:-:S07]  /*55f0*/  VIADD R27, R27, 0x80 ;  /* 0x000000801b1b7836 */ /* 0x000fce0000000000 */
.L_x_16686:
[----:B------:R-:W-:Y:S05]  /*5600*/  BSYNC B6 ;  /* 0x0000000000067941 */ /* 0x000fea0003800000 */
.L_x_16685:
[----:B------:R-:W-:Y:S01]  /*5610*/  ISETP.GE.AND P0, PT, R27, R19, PT ;  /* 0x000000131b00720c */ /* 0x000fe20003f06270 */
[----:B------:R-:W-:Y:S01]  /*5620*/  BSSY B6, `(.L_x_16786) ;  /* 0x00002ae000067945 */ /* 0x000fe20003800000 */
[----:B------:R-:W-:Y:S01]  /*5630*/  IMAD.MOV.U32 R24, RZ, RZ, RZ ;  /* 0x000000ffff187224 */ /* 0x000fe200078e00ff */
[----:B------:R-:W-:Y:S01]  /*5640*/  CS2R R16, SRZ ;  /* 0x0000000000107805 */ /* 0x000fe2000001ff00 */
[----:B01--4-:R-:W-:-:S09]  /*5650*/  IMAD.MOV.U32 R2, RZ, RZ, RZ ;  /* 0x000000ffff027224 */ /* 0x013fd200078e00ff */
[----:B------:R-:W-:Y:S05]  /*5660*/  @P0 BRA `(.L_x_16787) ;  /* 0x0000002800a40947 */ /* 0x000fea0003800000 */
[----:B------:R-:W0:Y:S01]  /*5670*/  S2R R0, SR_CTAID.X ;  /* 0x0000000000007919 */ /* 0x000e220000002500 */
[----:B------:R-:W1:Y:S01]  /*5680*/  LDC.U8 R6, c[0x0][0x24c] ;  /* 0x00009300ff067b82 */ /* 0x000e620000000000 */
[----:B------:R-:W-:-:S07]  /*5690*/  ULDC UR4, c[0x0][0x250] ;  /* 0x0000940000047ab9 */ /* 0x000fce0000000800 */
[----:B------:R-:W4:Y:S01]  /*56a0*/  LDC.64 R4, c[0x0][0x230] ;  /* 0x00008c00ff047b82 */ /* 0x000f220000000a00 */
[----:B0-----:R-:W-:Y:S01]  /*56b0*/  IMAD R17, R0, 0x200, R27 ;  /* 0x0000020000117824 */ /* 0x001fe200078e021b */
[----:B-1----:R-:W-:-:S03]  /*56c0*/  PRMT R0, R6, 0x9910, RZ ;  /* 0x0000991006007816 */ /* 0x002fc600000000ff */
[----:B------:R-:W-:Y:S01]  /*56d0*/  IMAD R3, R17, UR4, RZ ;  /* 0x0000000411037c24 */ /* 0x000fe2000f8e02ff */
[----:B------:R-:W-:-:S04]  /*56e0*/  ISETP.GT.AND P1, PT, R0, 0x9, PT ;  /* 0x000000090000780c */ /* 0x000fc80003f24270 */
[----:B----4-:R-:W-:-:S05]  /*56f0*/  IADD3 R4, P0, R3, R4, RZ ;  /* 0x0000000403047210 */ /* 0x010fca0007f1e0ff */
        /* <DEDUP_REMOVED lines=12> */
.L_x_16791:
[----:B------:R0:W5:Y:S01]  /*57c0*/  LDG.E.U8 R2, desc[UR36][R4.64] ;  /* 0x0000002404027981 */ /* 0x000162000c1e1100 */
[----:B------:R-:W-:Y:S05]  /*57d0*/  BRA `(.L_x_16793) ;  /* 0x0000000c00347947 */ /* 0x000fea0003800000 */
.L_x_16790:
        /* <DEDUP_REMOVED lines=8> */
.L_x_16795:
[----:B------:R4:W5:Y:S01]  /*5860*/  LDG.E R2, desc[UR36][R4.64] ;  /* 0x0000002404027981 */ /* 0x000962000c1e1900 */
[----:B------:R-:W-:Y:S05]  /*5870*/  BRA `(.L_x_16793) ;  /* 0x0000000c000c7947 */ /* 0x000fea0003800000 */
.L_x_16794:
[----:B------:R0:W5:Y:S01]  /*5880*/  LDG.E.S16 R2, desc[UR36][R4.64] ;  /* 0x0000002404027981 */ /* 0x000162000c1e1700 */
[----:B------:R-:W-:Y:S05]  /*5890*/  BRA `(.L_x_16793) ;  /* 0x0000000c00047947 */ /* 0x000fea0003800000 */
.L_x_16789:
[----:B------:R-:W-:-:S13]  /*58a0*/  ISETP.GT.AND P0, PT, R0, 0x6, PT ;  /* 0x000000060000780c */ /* 0x000fda0003f04270 */
[----:B------:R-:W-:Y:S05]  /*58b0*/  @P0 BRA `(.L_x_16796) ;  /* 0x00000000002c0947 */ /* 0x000fea0003800000 */
[----:B------:R-:W-:-:S13]  /*58c0*/  ISETP.NE.AND P0, PT, R0, 0x5, PT ;  /* 0x000000050000780c */ /* 0x000fda0003f05270 */
[----:B------:R-:W-:Y:S05]  /*58d0*/  @!P0 BRA `(.L_x_16797) ;  /* 0x0000000000148947 */ /* 0x000fea0003800000 */
[----:B------:R-:W-:-:S13]  /*58e0*/  ISETP.NE.AND P0, PT, R0, 0x6, PT ;  /* 0x000000060000780c */ /* 0x000fda0003f05270 */
[----:B------:R-:W-:Y:S05]  /*58f0*/  @P0 BRA `(.L_x_16792) ;  /* 0x0000000800980947 */ /* 0x000fea0003800000 */
[----:B------:R-:W4:Y:S02]  /*5900*/  LDG.E R2, desc[UR36][R4.64] ;  /* 0x0000002404027981 */ /* 0x000f24000c1e1900 */
[----:B----4-:R-:W0:Y:S01]  /*5910*/  F2I.FTZ.TRUNC.NTZ R2, R2 ;  /* 0x0000000200027305 */ /* 0x010e22000021f100 */
[----:B------:R-:W-:Y:S05]  /*5920*/  BRA `(.L_x_16793) ;  /* 0x0000000800e07947 */ /* 0x000fea0003800000 */
.L_x_16797:
[----:B------:R-:W4:Y:S02]  /*5930*/  LDG.E.U16 R4, desc[UR36][R4.64] ;  /* 0x0000002404047981 */ /* 0x000f24000c1e1500 */
[----:B----4-:R-:W-:-:S06]  /*5940*/  HADD2.F32 R2, -RZ, R4.H0_H0 ;  /* 0x20000004ff027230 */ /* 0x010fcc0000004100 */
[----:B------:R-:W0:Y:S01]  /*5950*/  F2I.FTZ.TRUNC.NTZ R2, R2 ;  /* 0x0000000200027305 */ /* 0x000e22000021f100 */
[----:B------:R-:W-:Y:S05]  /*5960*/  BRA `(.L_x_16793) ;  /* 0x0000000800d07947 */ /* 0x000fea0003800000 */
.L_x_16796:
[----:B------:R-:W-:-:S13]  /*5970*/  ISETP.NE.AND P0, PT, R0, 0x7, PT ;  /* 0x000000070000780c */ /* 0x000fda0003f05270 */
[----:B------:R-:W-:Y:S05]  /*5980*/  @!P0 BRA `(.L_x_16798) ;  /* 0x00000000002c8947 */ /* 0x000fea0003800000 */
[----:B------:R-:W-:-:S13]  /*5990*/  ISETP.NE.AND P0, PT, R0, 0x8, PT ;  /* 0x000000080000780c */ /* 0x000fda0003f05270 */
[----:B------:R-:W-:Y:S05]  /*59a0*/  @!P0 BRA `(.L_x_16799) ;  /* 0x0000000000148947 */ /* 0x000fea0003800000 */
[----:B------:R-:W-:-:S13]  /*59b0*/  ISETP.NE.AND P0, PT, R0, 0x9, PT ;  /* 0x000000090000780c */ /* 0x000fda0003f05270 */
[----:B------:R-:W-:Y:S05]  /*59c0*/  @P0 BRA `(.L_x_16792) ;  /* 0x0000000800640947 */ /* 0x000fea0003800000 */
[----:B------:R-:W4:Y:S02]  /*59d0*/  LDG.E R2, desc[UR36][R4.64] ;  /* 0x0000002404027981 */ /* 0x000f24000c1e1900 */
[----:B----4-:R-:W0:Y:S01]  /*59e0*/  F2I.FTZ.TRUNC.NTZ R2, R2 ;  /* 0x0000000200027305 */ /* 0x010e22000021f100 */
[----:B------:R-:W-:Y:S05]  /*59f0*/  BRA `(.L_x_16793) ;  /* 0x0000000800ac7947 */ /* 0x000fea0003800000 */
.L_x_16799:
[----:B------:R-:W4:Y:S02]  /*5a00*/  LDG.E.U16 R4, desc[UR36][R4.64] ;  /* 0x0000002404047981 */ /* 0x000f24000c1e1500 */
[----:B----4-:R-:W-:-:S06]  /*5a10*/  HADD2.F32 R2, -RZ, R4.H0_H0 ;  /* 0x20000004ff027230 */ /* 0x010fcc0000004100 */
[----:B------:R-:W0:Y:S01]  /*5a20*/  F2I.FTZ.TRUNC.NTZ R2, R2 ;  /* 0x0000000200027305 */ /* 0x000e22000021f100 */
[----:B------:R-:W-:Y:S05]  /*5a30*/  BRA `(.L_x_16793) ;  /* 0x00000008009c7947 */ /* 0x000fea0003800000 */
.L_x_16798:
[----:B------:R-:W4:Y:S02]  /*5a40*/  LDG.E.64 R2, desc[UR36][R4.64] ;  /* 0x0000002404027981 */ /* 0x000f24000c1e1b00 */
[----:B----4-:R0:W1:Y:S01]  /*5a50*/  F2I.F64.TRUNC R2, R2 ;  /* 0x0000000200027311 */ /* 0x010062000030d100 */
[----:B------:R-:W-:Y:S05]  /*5a60*/  BRA `(.L_x_16793) ;  /* 0x0000000800907947 */ /* 0x000fea0003800000 */
.L_x_16788:
        /* <DEDUP_REMOVED lines=12> */
.L_x_16802:
[----:B------:R-:W4:Y:S02]  /*5b30*/  LDG.E.64 R2, desc[UR36][R4.64] ;  /* 0x0000002404027981 */ /* 0x000f24000c1e1b00 */
[----:B----4-:R0:W1:Y:S01]  /*5b40*/  F2I.F64.TRUNC R2, R2 ;  /* 0x0000000200027311 */ /* 0x010062000030d100 */
[----:B------:R-:W-:Y:S05]  /*5b50*/  BRA `(.L_x_16793) ;  /* 0x0000000800547947 */ /* 0x000fea0003800000 */
.L_x_16801:
        /* <DEDUP_REMOVED lines=25> */
[----:B------:R0:W1:Y:S01]  /*5cf0*/  F2I.FTZ.TRUNC.NTZ R2, R3 ;  /* 0x0000000300027305 */ /* 0x000062000021f100 */
[----:B------:R-:W-:Y:S05]  /*5d00*/  BRA `(.L_x_16793) ;  /* 0x0000000400e87947 */ /* 0x000fea0003800000 */
.L_x_16804:
        /* <DEDUP_REMOVED lines=12> */
[----:B------:R-:W0:Y:S01]  /*5dd0*/  F2I.FTZ.TRUNC.NTZ R2, R2 ;  /* 0x0000000200027305 */ /* 0x000e22000021f100 */
[----:B------:R-:W-:Y:S05]  /*5de0*/  BRA `(.L_x_16793) ;  /* 0x0000000400b07947 */ /* 0x000fea0003800000 */
.L_x_16803:
[----:B------:R-:W4:Y:S02]  /*5df0*/  LDG.E.U16 R2, desc[UR36][R4.64] ;  /* 0x0000002404027981 */ /* 0x000f24000c1e1500 */
[----:B----4-:R-:W-:-:S06]  /*5e00*/  IMAD.U32 R2, R2, 0x10000, RZ ;  /* 0x0001000002027824 */ /* 0x010fcc00078e00ff */
[----:B------:R-:W0:Y:S01]  /*5e10*/  F2I.FTZ.TRUNC.NTZ R2, R2 ;  /* 0x0000000200027305 */ /* 0x000e22000021f100 */
[----:B------:R-:W-:Y:S05]  /*5e20*/  BRA `(.L_x_16793) ;  /* 0x0000000400a07947 */ /* 0x000fea0003800000 */
.L_x_16800:
        /* <DEDUP_REMOVED lines=10> */
.L_x_16807:
        /* <DEDUP_REMOVED lines=21> */
.L_x_16811:
[----:B------:R-:W-:Y:S05]  /*6020*/  BSYNC B1 ;  /* 0x0000000000017941 */ /* 0x000fea0003800000 */
.L_x_16810:
[----:B------:R-:W-:Y:S01]  /*6030*/  IMAD.SHL.U32 R2, R2, 0x100000, RZ ;  /* 0x0010000002027824 */ /* 0x000fe200078e00ff */
[----:B------:R-:W-:-:S04]  /*6040*/  LEA R3, R0, 0x3b800000, 0x17 ;  /* 0x3b80000000037811 */ /* 0x000fc800078eb8ff */
[----:B------:R-:W-:-:S07]  /*6050*/  LOP3.LUT R2, R3, R2, R4, 0xfe, !PT ;  /* 0x0000000203027212 */ /* 0x000fce00078efe04 */
.L_x_16809:
[----:B------:R-:W-:Y:S05]  /*6060*/  BSYNC B0 ;  /* 0x0000000000007941 */ /* 0x000fea0003800000 */
.L_x_16808:
[----:B------:R-:W0:Y:S01]  /*6070*/  F2I.FTZ.TRUNC.NTZ R2, R2 ;  /* 0x0000000200027305 */ /* 0x000e22000021f100 */
[----:B------:R-:W-:Y:S05]  /*6080*/  BRA `(.L_x_16793) ;  /* 0x0000000400087947 */ /* 0x000fea0003800000 */
.L_x_16806:
        /* <DEDUP_REMOVED lines=21> */
.L_x_16815:
[----:B------:R-:W-:Y:S05]  /*61e0*/  BSYNC B1 ;  /* 0x0000000000017941 */ /* 0x000fea0003800000 */
.L_x_16814:
[----:B------:R-:W-:Y:S01]  /*61f0*/  IMAD.SHL.U32 R2, R2, 0x200000, RZ ;  /* 0x0020000002027824 */ /* 0x000fe200078e00ff */
[----:B------:R-:W-:-:S04]  /*6200*/  LEA R3, R0, 0x37800000, 0x17 ;  /* 0x3780000000037811 */ /* 0x000fc800078eb8ff */
[----:B------:R-:W-:-:S07]  /*6210*/  LOP3.LUT R2, R3, R2, R4, 0xfe, !PT ;  /* 0x0000000203027212 */ /* 0x000fce00078efe04 */
.L_x_16813:
[----:B------:R-:W-:Y:S05]  /*6220*/  BSYNC B0 ;  /* 0x0000000000007941 */ /* 0x000fea0003800000 */
.L_x_16812:
[----:B------:R-:W0:Y:S01]  /*6230*/  F2I.FTZ.TRUNC.NTZ R2, R2 ;  /* 0x0000000200027305 */ /* 0x000e22000021f100 */
[----:B------:R-:W-:Y:S05]  /*6240*/  BRA `(.L_x_16793) ;  /* 0x0000000000987947 */ /* 0x000fea0003800000 */
.L_x_16805:
        /* <DEDUP_REMOVED lines=14> */
.L_x_16819:
[----:B------:R-:W-:Y:S05]  /*6330*/  BSYNC B0 ;  /* 0x0000000000007941 */ /* 0x000fea0003800000 */
.L_x_16818:
[----:B------:R-:W0:Y:S01]  /*6340*/  F2I.FTZ.TRUNC.NTZ R2, R2 ;  /* 0x0000000200027305 */ /* 0x000e22000021f100 */
[----:B------:R-:W-:Y:S05]  /*6350*/  BRA `(.L_x_16793) ;  /* 0x0000000000547947 */ /* 0x000fea0003800000 */
.L_x_16792:
        /* <DEDUP_REMOVED lines=17> */
.L_x_16820:
[----:B------:R-:W-:Y:S05]  /*6470*/  BRA `(.L_x_16793) ;  /* 0x00000000000c7947 */ /* 0x000fea0003800000 */
.L_x_16817:
[----:B------:R0:W5:Y:S01]  /*6480*/  LDG.E R2, desc[UR36][R4.64] ;  /* 0x0000002404027981 */ /* 0x000162000c1e1900 */
[----:B------:R-:W-:Y:S05]  /*6490*/  BRA `(.L_x_16793) ;  /* 0x0000000000047947 */ /* 0x000fea0003800000 */
.L_x_16816:
[----:B------:R0:W5:Y:S02]  /*64a0*/  LDG.E R2, desc[UR36][R4.64] ;  /* 0x0000002404027981 */ /* 0x000164000c1e1900 */
.L_x_16793:
[----:B------:R-:W2:Y:S01]  /*64b0*/  LDC.U8 R6, c[0x0][0x24d] ;  /* 0x00009340ff067b82 */ /* 0x000ea20000000000 */
[----:B------:R-:W-:Y:S02]  /*64c0*/  ULDC UR4, c[0x0][0x254] ;  /* 0x0000950000047ab9 */ /* 0x000fe40000000800 */
[----:B0-----:R-:W-:-:S05]  /*64d0*/  IMAD R3, R17, UR4, RZ ;  /* 0x0000000411037c24 */ /* 0x001fca000f8e02ff */
[----:B-1--4-:R-:W0:Y:S01]  /*64e0*/  LDC.64 R4, c[0x0][0x238] ;  /* 0x00008e00ff047b82 */ /* 0x012e220000000a00 */
        /* <DEDUP_REMOVED lines=15> */
.L_x_16824:
[----:B------:R0:W5:Y:S01]  /*65e0*/  LDG.E.U8 R16, desc[UR36][R4.64] ;  /* 0x0000002404107981 */ /* 0x000162000c1e1100 */
[----:B------:R-:W-:Y:S05]  /*65f0*/  BRA `(.L_x_16826) ;  /* 0x0000000c00347947 */ /* 0x000fea0003800000 */
.L_x_16823:
        /* <DEDUP_REMOVED lines=8> */
.L_x_16828:
[----:B------:R2:W5:Y:S01]  /*6680*/  LDG.E R16, desc[UR36][R4.64] ;  /* 0x0000002404107981 */ /* 0x000562000c1e1900 */
[----:B------:R-:W-:Y:S05]  /*6690*/  BRA `(.L_x_16826) ;  /* 0x0000000c000c7947 */ /* 0x000fea0003800000 */
.L_x_16827:
[----:B------:R0:W5:Y:S01]  /*66a0*/  LDG.E.S16 R16, desc[UR36][R4.64] ;  /* 0x0000002404107981 */ /* 0x000162000c1e1700 */
[----:B------:R-:W-:Y:S05]  /*66b0*/  BRA `(.L_x_16826) ;  /* 0x0000000c00047947 */ /* 0x000fea0003800000 */
.L_x_16822:
        /* <DEDUP_REMOVED lines=9> */
.L_x_16830:
[----:B------:R-:W2:Y:S02]  /*6750*/  LDG.E.U16 R4, desc[UR36][R4.64] ;  /* 0x0000002404047981 */ /* 0x000ea4000c1e1500 */
[----:B--2---:R-:W-:-:S06]  /*6760*/  HADD2.F32 R16, -RZ, R4.H0_H0 ;  /* 0x20000004ff107230 */ /* 0x004fcc0000004100 */
[----:B------:R-:W0:Y:S01]  /*6770*/  F2I.FTZ.TRUNC.NTZ R16, R16 ;  /* 0x0000001000107305 */ /* 0x000e22000021f100 */
[----:B------:R-:W-:Y:S05]  /*6780*/  BRA `(.L_x_16826) ;  /* 0x0000000800d07947 */ /* 0x000fea0003800000 */
.L_x_16829:
        /* <DEDUP_REMOVED lines=9> */
.L_x_16832:
[----:B------:R-:W2:Y:S02]  /*6820*/  LDG.E.U16 R4, desc[UR36][R4.64] ;  /* 0x0000002404047981 */ /* 0x000ea4000c1e1500 */
[----:B--2---:R-:W-:-:S06]  /*6830*/  HADD2.F32 R16, -RZ, R4.H0_H0 ;  /* 0x20000004ff107230 */ /* 0x004fcc0000004100 */
[----:B------:R-:W0:Y:S01]  /*6840*/  F2I.FTZ.TRUNC.NTZ R16, R16 ;  /* 0x0000001000107305 */ /* 0x000e22000021f100 */
[----:B------:R-:W-:Y:S05]  /*6850*/  BRA `(.L_x_16826) ;  /* 0x00000008009c7947 */ /* 0x000fea0003800000 */
.L_x_16831:
[----:B------:R-:W2:Y:S02]  /*6860*/  LDG.E.64 R4, desc[UR36][R4.64] ;  /* 0x0000002404047981 */ /* 0x000ea4000c1e1b00 */
[----:B--2---:R0:W1:Y:S01]  /*6870*/  F2I.F64.TRUNC R16, R4 ;  /* 0x0000000400107311 */ /* 0x004062000030d100 */
[----:B------:R-:W-:Y:S05]  /*6880*/  BRA `(.L_x_16826) ;  /* 0x0000000800907947 */ /* 0x000fea0003800000 */
.L_x_16821:
        /* <DEDUP_REMOVED lines=12> */
.L_x_16835:
[----:B------:R-:W2:Y:S02]  /*6950*/  LDG.E.64 R4, desc[UR36][R4.64] ;  /* 0x0000002404047981 */ /* 0x000ea4000c1e1b00 */
[----:B--2---:R0:W1:Y:S01]  /*6960*/  F2I.F64.TRUNC R16, R4 ;  /* 0x0000000400107311 */ /* 0x004062000030d100 */
[----:B------:R-:W-:Y:S05]  /*6970*/  BRA `(.L_x_16826) ;  /* 0x0000000800547947 */ /* 0x000fea0003800000 */
.L_x_16834:
        /* <DEDUP_REMOVED lines=27> */
.L_x_16837:
        /* <DEDUP_REMOVED lines=12> */
[----:B------:R0:W1:Y:S01]  /*6bf0*/  F2I.FTZ.TRUNC.NTZ R16, R0 ;  /* 0x0000000000107305 */ /* 0x000062000021f100 */
[----:B------:R-:W-:Y:S05]  /*6c00*/  BRA `(.L_x_16826) ;  /* 0x0000000400b07947 */ /* 0x000fea0003800000 */
.L_x_16836:
[----:B------:R-:W2:Y:S02]  /*6c10*/  LDG.E.U16 R16, desc[UR36][R4.64] ;  /* 0x0000002404107981 */ /* 0x000ea4000c1e1500 */
[----:B--2---:R-:W-:-:S06]  /*6c20*/  IMAD.U32 R16, R16, 0x10000, RZ ;  /* 0x0001000010107824 */ /* 0x004fcc00078e00ff */
[----:B------:R-:W0:Y:S01]  /*6c30*/  F2I.FTZ.TRUNC.NTZ R16, R16 ;  /* 0x0000001000107305 */ /* 0x000e22000021f100 */
[----:B------:R-:W-:Y:S05]  /*6c40*/  BRA `(.L_x_16826) ;  /* 0x0000000400a07947 */ /* 0x000fea0003800000 */
.L_x_16833:
        /* <DEDUP_REMOVED lines=10> */
.L_x_16840:
        /* <DEDUP_REMOVED lines=21> */
.L_x_16844:
[----:B------:R-:W-:Y:S05]  /*6e40*/  BSYNC B1 ;  /* 0x0000000000017941 */ /* 0x000fea0003800000 */
.L_x_16843:
[----:B------:R-:W-:Y:S01]  /*6e50*/  IMAD.SHL.U32 R3, R3, 0x100000, RZ ;  /* 0x0010000003037824 */ /* 0x000fe200078e00ff */
[----:B------:R-:W-:-:S04]  /*6e60*/  LEA R5, R0, 0x3b800000, 0x17 ;  /* 0x3b80000000057811 */ /* 0x000fc800078eb8ff */
[----:B------:R-:W-:-:S07]  /*6e70*/  LOP3.LUT R16, R5, R3, R16, 0xfe, !PT ;  /* 0x0000000305107212 */ /* 0x000fce00078efe10 */
.L_x_16842:
[----:B------:R-:W-:Y:S05]  /*6e80*/  BSYNC B0 ;  /* 0x0000000000007941 */ /* 0x000fea0003800000 */
.L_x_16841:
[----:B------:R-:W0:Y:S01]  /*6e90*/  F2I.FTZ.TRUNC.NTZ R16, R16 ;  /* 0x0000001000107305 */ /* 0x000e22000021f100 */
[----:B------:R-:W-:Y:S05]  /*6ea0*/  BRA `(.L_x_16826) ;  /* 0x0000000400087947 */ /* 0x000fea0003800000 */
.L_x_16839:
        /* <DEDUP_REMOVED lines=21> */
.L_x_16848:
[----:B------:R-:W-:Y:S05]  /*7000*/  BSYNC B1 ;  /* 0x0000000000017941 */ /* 0x000fea0003800000 */
.L_x_16847:
[----:B------:R-:W-:Y:S01]  /*7010*/  IMAD.SHL.U32 R3, R3, 0x200000, RZ ;  /* 0x0020000003037824 */ /* 0x000fe200078e00ff */
[----:B------:R-:W-:-:S04]  /*7020*/  LEA R5, R0, 0x37800000, 0x17 ;  /* 0x3780000000057811 */ /* 0x000fc800078eb8ff */
[----:B------:R-:W-:-:S07]  /*7030*/  LOP3.LUT R16, R5, R3, R16, 0xfe, !PT ;  /* 0x0000000305107212 */ /* 0x000fce00078efe10 */
.L_x_16846:
[----:B------:R-:W-:Y:S05]  /*7040*/  BSYNC B0 ;  /* 0x0000000000007941 */ /* 0x000fea0003800000 */
.L_x_16845:
[----:B------:R-:W0:Y:S01]  /*7050*/  F2I.FTZ.TRUNC.NTZ R16, R16 ;  /* 0x0000001000107305 */ /* 0x000e22000021f100 */
[----:B------:R-:W-:Y:S05]  /*7060*/  BRA `(.L_x_16826) ;  /* 0x0000000000987947 */ /* 0x000fea0003800000 */
.L_x_16838:
        /* <DEDUP_REMOVED lines=14> */
.L_x_16852:
[----:B------:R-:W-:Y:S05]  /*7150*/  BSYNC B0 ;  /* 0x0000000000007941 */ /* 0x000fea0003800000 */
.L_x_16851:
[----:B------:R-:W0:Y:S01]  /*7160*/  F2I.FTZ.TRUNC.NTZ R16, R16 ;  /* 0x0000001000107305 */ /* 0x000e22000021f100 */
[----:B------:R-:W-:Y:S05]  /*7170*/  BRA `(.L_x_16826) ;  /* 0x0000000000547947 */ /* 0x000fea0003800000 */
.L_x_16825:
        /* <DEDUP_REMOVED lines=17> */
.L_x_16853:
[----:B------:R-:W-:Y:S05]  /*7290*/  BRA `(.L_x_16826) ;  /* 0x00000000000c7947 */ /* 0x000fea0003800000 */
.L_x_16850:
[----:B------:R0:W5:Y:S01]  /*72a0*/  LDG.E R16, desc[UR36][R4.64] ;  /* 0x0000002404107981 */ /* 0x000162000c1e1900 */
[----:B------:R-:W-:Y:S05]  /*72b0*/  BRA `(.L_x_16826) ;  /* 0x0000000000047947 */ /* 0x000fea0003800000 */
.L_x_16849:
[----:B------:R0:W5:Y:S02]  /*72c0*/  LDG.E R16, desc[UR36][R4.64] ;  /* 0x0000002404107981 */ /* 0x000164000c1e1900 */
.L_x_16826:
        /* <DEDUP_REMOVED lines=19> */
.L_x_16857:
[----:B------:R0:W5:Y:S01]  /*7400*/  LDG.E.U8 R17, desc[UR36][R4.64] ;  /* 0x0000002404117981 */ /* 0x000162000c1e1100 */
[----:B------:R-:W-:Y:S05]  /*7410*/  BRA `(.L_x_16859) ;  /* 0x0000000c00347947 */ /* 0x000fea0003800000 */
.L_x_16856:
        /* <DEDUP_REMOVED lines=8> */
.L_x_16861:
[----:B------:R0:W5:Y:S01]  /*74a0*/  LDG.E R17, desc[UR36][R4.64] ;  /* 0x0000002404117981 */ /* 0x000162000c1e1900 */
[----:B------:R-:W-:Y:S05]  /*74b0*/  BRA `(.L_x_16859) ;  /* 0x0000000c000c7947 */ /* 0x000fea0003800000 */
.L_x_16860:
[----:B------:R0:W5:Y:S01]  /*74c0*/  LDG.E.S16 R17, desc[UR36][R4.64] ;  /* 0x0000002404117981 */ /* 0x000162000c1e1700 */
[----:B------:R-:W-:Y:S05]  /*74d0*/  BRA `(.L_x_16859) ;  /* 0x0000000c00047947 */ /* 0x000fea0003800000 */
.L_x_16855:
        /* <DEDUP_REMOVED lines=9> */
.L_x_16863:
[----:B------:R-:W2:Y:S02]  /*7570*/  LDG.E.U16 R4, desc[UR36][R4.64] ;  /* 0x0000002404047981 */ /* 0x000ea4000c1e1500 */
[----:B--2---:R-:W-:-:S06]  /*7580*/  HADD2.F32 R17, -RZ, R4.H0_H0 ;  /* 0x20000004ff117230 */ /* 0x004fcc0000004100 */
[----:B------:R-:W0:Y:S01]  /*7590*/  F2I.FTZ.TRUNC.NTZ R17, R17 ;  /* 0x0000001100117305 */ /* 0x000e22000021f100 */
[----:B------:R-:W-:Y:S05]  /*75a0*/  BRA `(.L_x_16859) ;  /* 0x0000000800d07947 */ /* 0x000fea0003800000 */
.L_x_16862:
        /* <DEDUP_REMOVED lines=9> */
.L_x_16865:
[----:B------:R-:W2:Y:S02]  /*7640*/  LDG.E.U16 R4, desc[UR36][R4.64] ;  /* 0x0000002404047981 */ /* 0x000ea4000c1e1500 */
[----:B--2---:R-:W-:-:S06]  /*7650*/  HADD2.F32 R17, -RZ, R4.H0_H0 ;  /* 0x20000004ff117230 */ /* 0x004fcc0000004100 */
[----:B------:R-:W3:Y:S01]  /*7660*/  F2I.FTZ.TRUNC.NTZ R17, R17 ;  /* 0x0000001100117305 */ /* 0x000ee2000021f100 */
[----:B------:R-:W-:Y:S05]  /*7670*/  BRA `(.L_x_16859) ;  /* 0x00000008009c7947 */ /* 0x000fea0003800000 */
.L_x_16864:
[----:B------:R-:W2:Y:S02]  /*7680*/  LDG.E.64 R4, desc[UR36][R4.64] ;  /* 0x0000002404047981 */ /* 0x000ea4000c1e1b00 */
[----:B--2---:R0:W1:Y:S01]  /*7690*/  F2I.F64.TRUNC R17, R4 ;  /* 0x0000000400117311 */ /* 0x004062000030d100 */
[----:B------:R-:W-:Y:S05]  /*76a0*/  BRA `(.L_x_16859) ;  /* 0x0000000800907947 */ /* 0x000fea0003800000 */
.L_x_16854:
        /* <DEDUP_REMOVED lines=12> */
.L_x_16868:
[----:B------:R-:W2:Y:S02]  /*7770*/  LDG.E.64 R4, desc[UR36][R4.64] ;  /* 0x0000002404047981 */ /* 0x000ea4000c1e1b00 */
[----:B--2---:R0:W1:Y:S01]  /*7780*/  F2I.F64.TRUNC R17, R4 ;  /* 0x0000000400117311 */ /* 0x004062000030d100 */
[----:B------:R-:W-:Y:S05]  /*7790*/  BRA `(.L_x_16859) ;  /* 0x0000000800547947 */ /* 0x000fea0003800000 */
.L_x_16867:
        /* <DEDUP_REMOVED lines=27> */
.L_x_16870:
        /* <DEDUP_REMOVED lines=14> */
.L_x_16869:
[----:B------:R-:W2:Y:S02]  /*7a30*/  LDG.E.U16 R17, desc[UR36][R4.64] ;  /* 0x0000002404117981 */ /* 0x000ea4000c1e1500 */
[----:B--2---:R-:W-:-:S06]  /*7a40*/  IMAD.U32 R17, R17, 0x10000, RZ ;  /* 0x0001000011117824 */ /* 0x004fcc00078e00ff */
[----:B------:R-:W0:Y:S01]  /*7a50*/  F2I.FTZ.TRUNC.NTZ R17, R17 ;  /* 0x0000001100117305 */ /* 0x000e22000021f100 */
[----:B------:R-:W-:Y:S05]  /*7a60*/  BRA `(.L_x_16859) ;  /* 0x0000000400a07947 */ /* 0x000fea0003800000 */
.L_x_16866:
        /* <DEDUP_REMOVED lines=10> */
.L_x_16873:
        /* <DEDUP_REMOVED lines=21> */
.L_x_16877:
[----:B------:R-:W-:Y:S05]  /*7c60*/  BSYNC B1 ;  /* 0x0000000000017941 */ /* 0x000fea0003800000 */
.L_x_16876:
[----:B------:R-:W-:Y:S01]  /*7c70*/  IMAD.SHL.U32 R3, R3, 0x100000, RZ ;  /* 0x0010000003037824 */ /* 0x000fe200078e00ff */
[----:B------:R-:W-:-:S04]  /*7c80*/  LEA R0, R0, 0x3b800000, 0x17 ;  /* 0x3b80000000007811 */ /* 0x000fc800078eb8ff */
[----:B------:R-:W-:-:S07]  /*7c90*/  LOP3.LUT R17, R0, R3, R17, 0xfe, !PT ;  /* 0x0000000300117212 */ /* 0x000fce00078efe11 */
.L_x_16875:
[----:B------:R-:W-:Y:S05]  /*7ca0*/  BSYNC B0 ;  /* 0x0000000000007941 */ /* 0x000fea0003800000 */
.L_x_16874:
[----:B------:R-:W0:Y:S01]  /*7cb0*/  F2I.FTZ.TRUNC.NTZ R17, R17 ;  /* 0x0000001100117305 */ /* 0x000e22000021f100 */
[----:B------:R-:W-:Y:S05]  /*7cc0*/  BRA `(.L_x_16859) ;  /* 0x0000000400087947 */ /* 0x000fea0003800000 */
.L_x_16872:
        /* <DEDUP_REMOVED lines=21> */
.L_x_16881:
[----:B------:R-:W-:Y:S05]  /*7e20*/  BSYNC B1 ;  /* 0x0000000000017941 */ /* 0x000fea0003800000 */
.L_x_16880:
[----:B------:R-:W-:Y:S01]  /*7e30*/  IMAD.SHL.U32 R3, R3, 0x200000, RZ ;  /* 0x0020000003037824 */ /* 0x000fe200078e00ff */
[----:B------:R-:W-:-:S04]  /*7e40*/  LEA R0, R0, 0x37800000, 0x17 ;  /* 0x3780000000007811 */ /* 0x000fc800078eb8ff */
[----:B------:R-:W-:-:S07]  /*7e50*/  LOP3.LUT R17, R0, R3, R17, 0xfe, !PT ;  /* 0x0000000300117212 */ /* 0x000fce00078efe11 */
.L_x_16879:
[----:B------:R-:W-:Y:S05]  /*7e60*/  BSYNC B0 ;  /* 0x0000000000007941 */ /* 0x000fea0003800000 */
.L_x_16878:
[----:B------:R-:W0:Y:S01]  /*7e70*/  F2I.FTZ.TRUNC.NTZ R17, R17 ;  /* 0x0000001100117305 */ /* 0x000e22000021f100 */
[----:B------:R-:W-:Y:S05]  /*7e80*/  BRA `(.L_x_16859) ;  /* 0x0000000000987947 */ /* 0x000fea0003800000 */
.L_x_16871:
        /* <DEDUP_REMOVED lines=14> */
.L_x_16885:
[----:B------:R-:W-:Y:S05]  /*7f70*/  BSYNC B0 ;  /* 0x0000000000007941 */ /* 0x000fea0003800000 */
.L_x_16884:
[----:B------:R-:W0:Y:S01]  /*7f80*/  F2I.FTZ.TRUNC.NTZ R17, R17 ;  /* 0x0000001100117305 */ /* 0x000e22000021f100 */
[----:B------:R-:W-:Y:S05]  /*7f90*/  BRA `(.L_x_16859) ;  /* 0x0000000000547947 */ /* 0x000fea0003800000 */
.L_x_16858:
        /* <DEDUP_REMOVED lines=17> */
.L_x_16886:
[----:B------:R-:W-:Y:S05]  /*80b0*/  BRA `(.L_x_16859) ;  /* 0x00000000000c7947 */ /* 0x000fea0003800000 */
.L_x_16883:
[----:B------:R0:W5:Y:S01]  /*80c0*/  LDG.E R17, desc[UR36][R4.64] ;  /* 0x0000002404117981 */ /* 0x000162000c1e1900 */
[----:B------:R-:W-:Y:S05]  /*80d0*/  BRA `(.L_x_16859) ;  /* 0x0000000000047947 */ /* 0x000fea0003800000 */
.L_x_16882:
[----:B------:R0:W5:Y:S02]  /*80e0*/  LDG.E R17, desc[UR36][R4.64] ;  /* 0x0000002404117981 */ /* 0x000164000c1e1900 */
.L_x_16859:
[----:B------:R-:W-:-:S07]  /*80f0*/  VIADD R27, R27, 0x80 ;  /* 0x000000801b1b7836 */ /* 0x000fce0000000000 */
.L_x_16787:
[----:B------:R-:W-:Y:S05]  /*8100*/  BSYNC B6 ;  /* 0x0000000000067941 */ /* 0x000fea0003800000 */
.L_x_16786:
[----:B------:R-:W-:Y:S01]  /*8110*/  ISETP.GE.AND P0, PT, R27, R19, PT ;  /* 0x000000131b00720c */ /* 0x000fe20003f06270 */
[----:B------:R-:W-:Y:S01]  /*8120*/  BSSY B6, `(.L_x_16887) ;  /* 0x00002ab000067945 */ /* 0x000fe20003800000 */
[----:B------:R-:W-:Y:S02]  /*8130*/  IMAD.MOV.U32 R19, RZ, RZ, RZ ;  /* 0x000000ffff137224 */ /* 0x000fe400078e00ff */
[----:B------:R-:W-:-:S09]  /*8140*/  IMAD.MOV.U32 R23, RZ, RZ, RZ ;  /* 0x000000ffff177224 */ /* 0x000fd200078e00ff */
[----:B------:R-:W-:Y:S05]  /*8150*/  @P0 BRA `(.L_x_16888) ;  /* 0x00000028009c0947 */ /* 0x000fea0003800000 */
[----:B0-----:R-:W0:Y:S01]  /*8160*/  S2R R0, SR_CTAID.X ;  /* 0x0000000000007919 */ /* 0x001e220000002500 */
[----:B------:R-:W2:Y:S01]  /*8170*/  LDC.U8 R6, c[0x0][0x24c] ;  /* 0x00009300ff067b82 */ /* 0x000ea20000000000 */
        /* <DEDUP_REMOVED lines=19> */
.L_x_16892:
[----:B------:R0:W5:Y:S01]  /*82b0*/  LDG.E.U8 R19, desc[UR36][R4.64] ;  /* 0x0000002404137981 */ /* 0x000162000c1e1100 */
[----:B------:R-:W-:Y:S05]  /*82c0*/  BRA `(.L_x_16894) ;  /* 0x0000000c00347947 */ /* 0x000fea0003800000 */
.L_x_16891:
        /* <DEDUP_REMOVED lines=8> */
.L_x_16896:
[----:B------:R0:W5:Y:S01]  /*8350*/  LDG.E R19, desc[UR36][R4.64] ;  /* 0x0000002404137981 */ /* 0x000162000c1e1900 */
[----:B------:R-:W-:Y:S05]  /*8360*/  BRA `(.L_x_16894) ;  /* 0x0000000c000c7947 */ /* 0x000fea0003800000 */
.L_x_16895:
[----:B------:R0:W5:Y:S01]  /*8370*/  LDG.E.S16 R19, desc[UR36][R4.64] ;  /* 0x0000002404137981 */ /* 0x000162000c1e1700 */
[----:B------:R-:W-:Y:S05]  /*8380*/  BRA `(.L_x_16894) ;  /* 0x0000000c00047947 */ /* 0x000fea0003800000 */
.L_x_16890:
        /* <DEDUP_REMOVED lines=9> */
.L_x_16898:
[----:B------:R-:W2:Y:S02]  /*8420*/  LDG.E.U16 R4, desc[UR36][R4.64] ;  /* 0x0000002404047981 */ /* 0x000ea4000c1e1500 */
[----:B--2---:R-:W-:-:S06]  /*8430*/  HADD2.F32 R19, -RZ, R4.H0_H0 ;  /* 0x20000004ff137230 */ /* 0x004fcc0000004100 */
[----:B------:R-:W0:Y:S01]  /*8440*/  F2I.FTZ.TRUNC.NTZ R19, R19 ;  /* 0x0000001300137305 */ /* 0x000e22000021f100 */
[----:B------:R-:W-:Y:S05]  /*8450*/  BRA `(.L_x_16894) ;  /* 0x0000000800d07947 */ /* 0x000fea0003800000 */
.L_x_16897:
        /* <DEDUP_REMOVED lines=9> */
.L_x_16900:
[----:B------:R-:W2:Y:S02]  /*84f0*/  LDG.E.U16 R4, desc[UR36][R4.64] ;  /* 0x0000002404047981 */ /* 0x000ea4000c1e1500 */
[----:B--2---:R-:W-:-:S06]  /*8500*/  HADD2.F32 R19, -RZ, R4.H0_H0 ;  /* 0x20000004ff137230 */ /* 0x004fcc0000004100 */
[----:B------:R-:W0:Y:S01]  /*8510*/  F2I.FTZ.TRUNC.NTZ R19, R19 ;  /* 0x0000001300137305 */ /* 0x000e22000021f100 */
[----:B------:R-:W-:Y:S05]  /*8520*/  BRA `(.L_x_16894) ;  /* 0x00000008009c7947 */ /* 0x000fea0003800000 */
.L_x_16899:
[----:B------:R-:W2:Y:S02]  /*8530*/  LDG.E.64 R4, desc[UR36][R4.64] ;  /* 0x0000002404047981 */ /* 0x000ea4000c1e1b00 */
[----:B--2---:R0:W1:Y:S01]  /*8540*/  F2I.F64.TRUNC R19, R4 ;  /* 0x0000000400137311 */ /* 0x004062000030d100 */
[----:B------:R-:W-:Y:S05]  /*8550*/  BRA `(.L_x_16894) ;  /* 0x0000000800907947 */ /* 0x000fea0003800000 */
.L_x_16889:
        /* <DEDUP_REMOVED lines=12> */
.L_x_16903:
[----:B------:R-:W2:Y:S02]  /*8620*/  LDG.E.64 R4, desc[UR36][R4.64] ;  /* 0x0000002404047981 */ /* 0x000ea4000c1e1b00 */
[----:B--2---:R0:W1:Y:S01]  /*8630*/  F2I.F64.TRUNC R19, R4 ;  /* 0x0000000400137311 */ /* 0x004062000030d100 */
[----:B------:R-:W-:Y:S05]  /*8640*/  BRA `(.L_x_16894) ;  /* 0x0000000800547947 */ /* 0x000fea0003800000 */
.L_x_16902:
        /* <DEDUP_REMOVED lines=27> */
.L_x_16905:
        /* <DEDUP_REMOVED lines=14> */
.L_x_16904:
[----:B------:R-:W2:Y:S02]  /*88e0*/  LDG.E.U16 R19, desc[UR36][R4.64] ;  /* 0x0000002404137981 */ /* 0x000ea4000c1e1500 */
[----:B--2---:R-:W-:-:S06]  /*88f0*/  IMAD.U32 R19, R19, 0x10000, RZ ;  /* 0x0001000013137824 */ /* 0x004fcc00078e00ff */
[----:B------:R-:W0:Y:S01]  /*8900*/  F2I.FTZ.TRUNC.NTZ R19, R19 ;  /* 0x0000001300137305 */ /* 0x000e22000021f100 */
[----:B------:R-:W-:Y:S05]  /*8910*/  BRA `(.L_x_16894) ;  /* 0x0000000400a07947 */ /* 0x000fea0003800000 */
.L_x_16901:
        /* <DEDUP_REMOVED lines=10> */
.L_x_16908:
        /* <DEDUP_REMOVED lines=21> */
.L_x_16912:
[----:B------:R-:W-:Y:S05]  /*8b10*/  BSYNC B1 ;  /* 0x0000000000017941 */ /* 0x000fea0003800000 */
.L_x_16911:
[----:B------:R-:W-:Y:S01]  /*8b20*/  IMAD.SHL.U32 R3, R3, 0x100000, RZ ;  /* 0x0010000003037824 */ /* 0x000fe200078e00ff */
[----:B------:R-:W-:-:S04]  /*8b30*/  LEA R0, R0, 0x3b800000, 0x17 ;  /* 0x3b80000000007811 */ /* 0x000fc800078eb8ff */
[----:B------:R-:W-:-:S07]  /*8b40*/  LOP3.LUT R19, R0, R3, R19, 0xfe, !PT ;  /* 0x0000000300137212 */ /* 0x000fce00078efe13 */
.L_x_16910:
[----:B------:R-:W-:Y:S05]  /*8b50*/  BSYNC B0 ;  /* 0x0000000000007941 */ /* 0x000fea0003800000 */
.L_x_16909:
[----:B------:R-:W2:Y:S01]  /*8b60*/  F2I.FTZ.TRUNC.NTZ R19, R19 ;  /* 0x0000001300137305 */ /* 0x000ea2000021f100 */
[----:B------:R-:W-:Y:S05]  /*8b70*/  BRA `(.L_x_16894) ;  /* 0x0000000400087947 */ /* 0x000fea0003800000 */
.L_x_16907:
        /* <DEDUP_REMOVED lines=21> */
.L_x_16916:
[----:B------:R-:W-:Y:S05]  /*8cd0*/  BSYNC B1 ;  /* 0x0000000000017941 */ /* 0x000fea0003800000 */
.L_x_16915:
[----:B------:R-:W-:Y:S01]  /*8ce0*/  IMAD.SHL.U32 R3, R3, 0x200000, RZ ;  /* 0x0020000003037824 */ /* 0x000fe200078e00ff */
[----:B------:R-:W-:-:S04]  /*8cf0*/  LEA R0, R0, 0x37800000, 0x17 ;  /* 0x3780000000007811 */ /* 0x000fc800078eb8ff */
[----:B------:R-:W-:-:S07]  /*8d00*/  LOP3.LUT R19, R0, R3, R19, 0xfe, !PT ;  /* 0x0000000300137212 */ /* 0x000fce00078efe13 */
.L_x_16914:
[----:B------:R-:W-:Y:S05]  /*8d10*/  BSYNC B0 ;  /* 0x0000000000007941 */ /* 0x000fea0003800000 */
.L_x_16913:
[----:B------:R-:W0:Y:S01]  /*8d20*/  F2I.FTZ.TRUNC.NTZ R19, R19 ;  /* 0x0000001300137305 */ /* 0x000e22000021f100 */
[----:B------:R-:W-:Y:S05]  /*8d30*/  BRA `(.L_x_16894) ;  /* 0x0000000000987947 */ /* 0x000fea0003800000 */
.L_x_16906:
        /* <DEDUP_REMOVED lines=14> */
.L_x_16920:
[----:B------:R-:W-:Y:S05]  /*8e20*/  BSYNC B0 ;  /* 0x0000000000007941 */ /* 0x000fea0003800000 */
.L_x_16919:
[----:B------:R-:W0:Y:S01]  /*8e30*/  F2I.FTZ.TRUNC.NTZ R19, R19 ;  /* 0x0000001300137305 */ /* 0x000e22000021f100 */
[----:B------:R-:W-:Y:S05]  /*8e40*/  BRA `(.L_x_16894) ;  /* 0x0000000000547947 */ /* 0x000fea0003800000 */
.L_x_16893:
        /* <DEDUP_REMOVED lines=17> */
.L_x_16921:
[----:B------:R-:W-:Y:S05]  /*8f60*/  BRA `(.L_x_16894) ;  /* 0x00000000000c7947 */ /* 0x000fea0003800000 */
.L_x_16918:
[----:B------:R0:W5:Y:S01]  /*8f70*/  LDG.E R19, desc[UR36][R4.64] ;  /* 0x0000002404137981 */ /* 0x000162000c1e1900 */
[----:B------:R-:W-:Y:S05]  /*8f80*/  BRA `(.L_x_16894) ;  /* 0x0000000000047947 */ /* 0x000fea0003800000 */
.L_x_16917:
[----:B------:R4:W5:Y:S02]  /*8f90*/  LDG.E R19, desc[UR36][R4.64] ;  /* 0x0000002404137981 */ /* 0x000964000c1e1900 */
.L_x_16894:
[----:B------:R-:W3:Y:S01]  /*8fa0*/  LDC.U8 R6, c[0x0][0x24d] ;  /* 0x00009340ff067b82 */ /* 0x000ee20000000000 */
[----:B------:R-:W-:Y:S02]  /*8fb0*/  ULDC UR4, c[0x0][0x254] ;  /* 0x0000950000047ab9 */ /* 0x000fe40000000800 */
[----:B------:R-:W-:-:S05]  /*8fc0*/  IMAD R3, R27, UR4, RZ ;  /* 0x000000041b037c24 */ /* 0x000fca000f8e02ff */
[----:B01--4-:R-:W0:Y:S01]  /*8fd0*/  LDC.64 R4, c[0x0][0x238] ;  /* 0x00008e00ff047b82 */ /* 0x013e220000000a00 */
        /* <DEDUP_REMOVED lines=15> */
.L_x_16925:
[----:B------:R0:W5:Y:S01]  /*90d0*/  LDG.E.U8 R23, desc[UR36][R4.64] ;  /* 0x0000002404177981 */ /* 0x000162000c1e1100 */
[----:B------:R-:W-:Y:S05]  /*90e0*/  BRA `(.L_x_16927) ;  /* 0x0000000c00347947 */ /* 0x000fea0003800000 */
.L_x_16924:
        /* <DEDUP_REMOVED lines=8> */
.L_x_16929:
[----:B------:R3:W5:Y:S01]  /*9170*/  LDG.E R23, desc[UR36][R4.64] ;  /* 0x0000002404177981 */ /* 0x000762000c1e1900 */
[----:B------:R-:W-:Y:S05]  /*9180*/  BRA `(.L_x_16927) ;  /* 0x0000000c000c7947 */ /* 0x000fea0003800000 */
.L_x_16928:
[----:B------:R0:W5:Y:S01]  /*9190*/  LDG.E.S16 R23, desc[UR36][R4.64] ;  /* 0x0000002404177981 */ /* 0x000162000c1e1700 */
[----:B------:R-:W-:Y:S05]  /*91a0*/  BRA `(.L_x_16927) ;  /* 0x0000000c00047947 */ /* 0x000fea0003800000 */
.L_x_16923:
        /* <DEDUP_REMOVED lines=9> */
.L_x_16931:
[----:B------:R-:W3:Y:S02]  /*9240*/  LDG.E.U16 R4, desc[UR36][R4.64] ;  /* 0x0000002404047981 */ /* 0x000ee4000c1e1500 */
[----:B---3--:R-:W-:-:S06]  /*9250*/  HADD2.F32 R23, -RZ, R4.H0_H0 ;  /* 0x20000004ff177230 */ /* 0x008fcc0000004100 */
[----:B------:R-:W0:Y:S01]  /*9260*/  F2I.FTZ.TRUNC.NTZ R23, R23 ;  /* 0x0000001700177305 */ /* 0x000e22000021f100 */
[----:B------:R-:W-:Y:S05]  /*9270*/  BRA `(.L_x_16927) ;  /* 0x0000000800d07947 */ /* 0x000fea0003800000 */
.L_x_16930:
        /* <DEDUP_REMOVED lines=9> */
.L_x_16933:
[----:B------:R-:W3:Y:S02]  /*9310*/  LDG.E.U16 R4, desc[UR36][R4.64] ;  /* 0x0000002404047981 */ /* 0x000ee4000c1e1500 */
[----:B---3--:R-:W-:-:S06]  /*9320*/  HADD2.F32 R23, -RZ, R4.H0_H0 ;  /* 0x20000004ff177230 */ /* 0x008fcc0000004100 */
[----:B------:R-:W0:Y:S01]  /*9330*/  F2I.FTZ.TRUNC.NTZ R23, R23 ;  /* 0x0000001700177305 */ /* 0x000e22000021f100 */
[----:B------:R-:W-:Y:S05]  /*9340*/  BRA `(.L_x_16927) ;  /* 0x00000008009c7947 */ /* 0x000fea0003800000 */
.L_x_16932:
[----:B------:R-:W3:Y:S02]  /*9350*/  LDG.E.64 R4, desc[UR36][R4.64] ;  /* 0x0000002404047981 */ /* 0x000ee4000c1e1b00 */
[----:B---3--:R0:W1:Y:S01]  /*9360*/  F2I.F64.TRUNC R23, R4 ;  /* 0x0000000400177311 */ /* 0x008062000030d100 */
[----:B------:R-:W-:Y:S05]  /*9370*/  BRA `(.L_x_16927) ;  /* 0x0000000800907947 */ /* 0x000fea0003800000 */
.L_x_16922:
        /* <DEDUP_REMOVED lines=12> */
.L_x_16936:
[----:B------:R-:W3:Y:S02]  /*9440*/  LDG.E.64 R4, desc[UR36][R4.64] ;  /* 0x0000002404047981 */ /* 0x000ee4000c1e1b00 */
[----:B---3--:R0:W1:Y:S01]  /*9450*/  F2I.F64.TRUNC R23, R4 ;  /* 0x0000000400177311 */ /* 0x008062000030d100 */
[----:B------:R-:W-:Y:S05]  /*9460*/  BRA `(.L_x_16927) ;  /* 0x0000000800547947 */ /* 0x000fea0003800000 */
.L_x_16935:
        /* <DEDUP_REMOVED lines=27> */
.L_x_16938:
        /* <DEDUP_REMOVED lines=14> */
.L_x_16937:
[----:B------:R-:W3:Y:S02]  /*9700*/  LDG.E.U16 R23, desc[UR36][R4.64] ;  /* 0x0000002404177981 */ /* 0x000ee4000c1e1500 */
[----:B---3--:R-:W-:-:S06]  /*9710*/  IMAD.U32 R23, R23, 0x10000, RZ ;  /* 0x0001000017177824 */ /* 0x008fcc00078e00ff */
[----:B------:R-:W0:Y:S01]  /*9720*/  F2I.FTZ.TRUNC.NTZ R23, R23 ;  /* 0x0000001700177305 */ /* 0x000e22000021f100 */
[----:B------:R-:W-:Y:S05]  /*9730*/  BRA `(.L_x_16927) ;  /* 0x0000000400a07947 */ /* 0x000fea0003800000 */
.L_x_16934:
        /* <DEDUP_REMOVED lines=10> */
.L_x_16941:
        /* <DEDUP_REMOVED lines=21> */
.L_x_16945:
[----:B------:R-:W-:Y:S05]  /*9930*/  BSYNC B1 ;  /* 0x0000000000017941 */ /* 0x000fea0003800000 */
.L_x_16944:
[----:B------:R-:W-:Y:S01]  /*9940*/  IMAD.SHL.U32 R3, R3, 0x100000, RZ ;  /* 0x0010000003037824 */ /* 0x000fe200078e00ff */
[----:B------:R-:W-:-:S04]  /*9950*/  LEA R0, R0, 0x3b800000, 0x17 ;  /* 0x3b80000000007811 */ /* 0x000fc800078eb8ff */
[----:B------:R-:W-:-:S07]  /*9960*/  LOP3.LUT R23, R0, R3, R23, 0xfe, !PT ;  /* 0x0000000300177212 */ /* 0x000fce00078efe17 */
.L_x_16943:
[----:B------:R-:W-:Y:S05]  /*9970*/  BSYNC B0 ;  /* 0x0000000000007941 */ /* 0x000fea0003800000 */
.L_x_16942:
[----:B------:R-:W0:Y:S01]  /*9980*/  F2I.FTZ.TRUNC.NTZ R23, R23 ;  /* 0x0000001700177305 */ /* 0x000e22000021f100 */
[----:B------:R-:W-:Y:S05]  /*9990*/  BRA `(.L_x_16927) ;  /* 0x0000000400087947 */ /* 0x000fea0003800000 */
.L_x_16940:
        /* <DEDUP_REMOVED lines=21> */
.L_x_16949:
[----:B------:R-:W-:Y:S05]  /*9af0*/  BSYNC B1 ;  /* 0x0000000000017941 */ /* 0x000fea0003800000 */
.L_x_16948:
[----:B------:R-:W-:Y:S01]  /*9b00*/  IMAD.SHL.U32 R3, R3, 0x200000, RZ ;  /* 0x0020000003037824 */ /* 0x000fe200078e00ff */
[----:B------:R-:W-:-:S04]  /*9b10*/  LEA R0, R0, 0x37800000, 0x17 ;  /* 0x3780000000007811 */ /* 0x000fc800078eb8ff */
[----:B------:R-:W-:-:S07]  /*9b20*/  LOP3.LUT R23, R0, R3, R23, 0xfe, !PT ;  /* 0x0000000300177212 */ /* 0x000fce00078efe17 */
.L_x_16947:
[----:B------:R-:W-:Y:S05]  /*9b30*/  BSYNC B0 ;  /* 0x0000000000007941 */ /* 0x000fea0003800000 */
.L_x_16946:
[----:B------:R-:W0:Y:S01]  /*9b40*/  F2I.FTZ.TRUNC.NTZ R23, R23 ;  /* 0x0000001700177305 */ /* 0x000e22000021f100 */
[----:B------:R-:W-:Y:S05]  /*9b50*/  BRA `(.L_x_16927) ;  /* 0x0000000000987947 */ /* 0x000fea0003800000 */
.L_x_16939:
        /* <DEDUP_REMOVED lines=14> */
.L_x_16953:
[----:B------:R-:W-:Y:S05]  /*9c40*/  BSYNC B0 ;  /* 0x0000000000007941 */ /* 0x000fea0003800000 */
.L_x_16952:
[----:B------:R-:W0:Y:S01]  /*9c50*/  F2I.FTZ.TRUNC.NTZ R23, R23 ;  /* 0x0000001700177305 */ /* 0x000e22000021f100 */
[----:B------:R-:W-:Y:S05]  /*9c60*/  BRA `(.L_x_16927) ;  /* 0x0000000000547947 */ /* 0x000fea0003800000 */
.L_x_16926:
        /* <DEDUP_REMOVED lines=16> */
[----:B0-2--5:R-:W-:Y:S05]  /*9d70*/  CALL.ABS.NOINC R14 ;  /* 0x000000000e007343 */ /* 0x025fea0003c00000 */
.L_x_16954:
[----:B------:R-:W-:Y:S05]  /*9d80*/  BRA `(.L_x_16927) ;  /* 0x00000000000c7947 */ /* 0x000fea0003800000 */
.L_x_16951:
[----:B------:R0:W5:Y:S01]  /*9d90*/  LDG.E R23, desc[UR36][R4.64] ;  /* 0x0000002404177981 */ /* 0x000162000c1e1900 */
[----:B------:R-:W-:Y:S05]  /*9da0*/  BRA `(.L_x_16927) ;  /* 0x0000000000047947 */ /* 0x000fea0003800000 */
.L_x_16950:
[----:B------:R0:W5:Y:S02]  /*9db0*/  LDG.E R23, desc[UR36][R4.64] ;  /* 0x0000002404177981 */ /* 0x000164000c1e1900 */
.L_x_16927:
[----:B------:R-:W2:Y:S01]  /*9dc0*/  LDC.U8 R3, c[0x0][0x24e] ;  /* 0x00009380ff037b82 */ /* 0x000ea20000000000 */
[----:B------:R-:W-:Y:S02]  /*9dd0*/  ULDC UR4, c[0x0][0x258] ;  /* 0x0000960000047ab9 */ /* 0x000fe40000000800 */
[----:B------:R-:W-:-:S05]  /*9de0*/  IMAD R27, R27, UR4, RZ ;  /* 0x000000041b1b7c24 */ /* 0x000fca000f8e02ff */
[----:B01-34-:R-:W0:Y:S01]  /*9df0*/  LDC.64 R4, c[0x0][0x240] ;  /* 0x00009000ff047b82 */ /* 0x01be220000000a00 */
        /* <DEDUP_REMOVED lines=15> */
.L_x_16958:
[----:B------:R0:W5:Y:S01]  /*9ef0*/  LDG.E.U8 R24, desc[UR36][R4.64] ;  /* 0x0000002404187981 */ /* 0x000162000c1e1100 */
[----:B------:R-:W-:Y:S05]  /*9f00*/  BRA `(.L_x_16888) ;  /* 0x0000000c00307947 */ /* 0x000fea0003800000 */
.L_x_16957:
        /* <DEDUP_REMOVED lines=8> */
.L_x_16961:
[----:B------:R0:W5:Y:S01]  /*9f90*/  LDG.E R24, desc[UR36][R4.64] ;  /* 0x0000002404187981 */ /* 0x000162000c1e1900 */
[----:B------:R-:W-:Y:S05]  /*9fa0*/  BRA `(.L_x_16888) ;  /* 0x0000000c00087947 */ /* 0x000fea0003800000 */
.L_x_16960:
[----:B------:R0:W5:Y:S01]  /*9fb0*/  LDG.E.S16 R24, desc[UR36][R4.64] ;  /* 0x0000002404187981 */ /* 0x000162000c1e1700 */
[----:B------:R-:W-:Y:S05]  /*9fc0*/  BRA `(.L_x_16888) ;  /* 0x0000000c00007947 */ /* 0x000fea0003800000 */
.L_x_16956:
        /* <DEDUP_REMOVED lines=9> */
.L_x_16963:
[----:B------:R-:W2:Y:S02]  /*a060*/  LDG.E.U16 R4, desc[UR36][R4.64] ;  /* 0x0000002404047981 */ /* 0x000ea4000c1e1500 */
[----:B--2---:R-:W-:-:S06]  /*a070*/  HADD2.F32 R24, -RZ, R4.H0_H0 ;  /* 0x20000004ff187230 */ /* 0x004fcc0000004100 */
[----:B------:R-:W0:Y:S01]  /*a080*/  F2I.FTZ.TRUNC.NTZ R24, R24 ;  /* 0x0000001800187305 */ /* 0x000e22000021f100 */
[----:B------:R-:W-:Y:S05]  /*a090*/  BRA `(.L_x_16888) ;  /* 0x0000000800cc7947 */ /* 0x000fea0003800000 */
.L_x_16962:
        /* <DEDUP_REMOVED lines=9> */
.L_x_16965:
[----:B------:R-:W2:Y:S02]  /*a130*/  LDG.E.U16 R4, desc[UR36][R4.64] ;  /* 0x0000002404047981 */ /* 0x000ea4000c1e1500 */
[----:B--2---:R-:W-:-:S06]  /*a140*/  HADD2.F32 R24, -RZ, R4.H0_H0 ;  /* 0x20000004ff187230 */ /* 0x004fcc0000004100 */
[----:B------:R-:W0:Y:S01]  /*a150*/  F2I.FTZ.TRUNC.NTZ R24, R24 ;  /* 0x0000001800187305 */ /* 0x000e22000021f100 */
[----:B------:R-:W-:Y:S05]  /*a160*/  BRA `(.L_x_16888) ;  /* 0x0000000800987947 */ /* 0x000fea0003800000 */
.L_x_16964:
[----:B------:R-:W2:Y:S02]  /*a170*/  LDG.E.64 R4, desc[UR36][R4.64] ;  /* 0x0000002404047981 */ /* 0x000ea4000c1e1b00 */
[----:B--2---:R0:W1:Y:S01]  /*a180*/  F2I.F64.TRUNC R24, R4 ;  /* 0x0000000400187311 */ /* 0x004062000030d100 */
[----:B------:R-:W-:Y:S05]  /*a190*/  BRA `(.L_x_16888) ;  /* 0x00000008008c7947 */ /* 0x000fea0003800000 */
.L_x_16955:
        /* <DEDUP_REMOVED lines=12> */
.L_x_16968:
[----:B------:R-:W2:Y:S02]  /*a260*/  LDG.E.64 R4, desc[UR36][R4.64] ;  /* 0x0000002404047981 */ /* 0x000ea4000c1e1b00 */
[----:B--2---:R0:W1:Y:S01]  /*a270*/  F2I.F64.TRUNC R24, R4 ;  /* 0x0000000400187311 */ /* 0x004062000030d100 */
[----:B------:R-:W-:Y:S05]  /*a280*/  BRA `(.L_x_16888) ;  /* 0x0000000800507947 */ /* 0x000fea0003800000 */
.L_x_16967:
        /* <DEDUP_REMOVED lines=27> */
.L_x_16970:
        /* <DEDUP_REMOVED lines=14> */
.L_x_16969:
[----:B------:R-:W2:Y:S02]  /*a520*/  LDG.E.U16 R24, desc[UR36][R4.64] ;  /* 0x0000002404187981 */ /* 0x000ea4000c1e1500 */
[----:B--2---:R-:W-:-:S06]  /*a530*/  IMAD.U32 R24, R24, 0x10000, RZ ;  /* 0x0001000018187824 */ /* 0x004fcc00078e00ff */
[----:B------:R-:W0:Y:S01]  /*a540*/  F2I.FTZ.TRUNC.NTZ R24, R24 ;  /* 0x0000001800187305 */ /* 0x000e22000021f100 */
[----:B------:R-:W-:Y:S05]  /*a550*/  BRA `(.L_x_16888) ;  /* 0x00000004009c7947 */ /* 0x000fea0003800000 */
.L_x_16966:
        /* <DEDUP_REMOVED lines=10> */
.L_x_16973:
        /* <DEDUP_REMOVED lines=21> */
.L_x_16977:
[----:B------:R-:W-:Y:S05]  /*a750*/  BSYNC B1 ;  /* 0x0000000000017941 */ /* 0x000fea0003800000 */
.L_x_16976:
[----:B------:R-:W-:Y:S01]  /*a760*/  IMAD.SHL.U32 R3, R3, 0x100000, RZ ;  /* 0x0010000003037824 */ /* 0x000fe200078e00ff */
[----:B------:R-:W-:-:S04]  /*a770*/  LEA R5, R0, 0x3b800000, 0x17 ;  /* 0x3b80000000057811 */ /* 0x000fc800078eb8ff */
[----:B------:R-:W-:-:S07]  /*a780*/  LOP3.LUT R24, R5, R3, R24, 0xfe, !PT ;  /* 0x0000000305187212 */ /* 0x000fce00078efe18 */
.L_x_16975:
[----:B------:R-:W-:Y:S05]  /*a790*/  BSYNC B0 ;  /* 0x0000000000007941 */ /* 0x000fea0003800000 */
.L_x_16974:
[----:B------:R-:W0:Y:S01]  /*a7a0*/  F2I.FTZ.TRUNC.NTZ R24, R24 ;  /* 0x0000001800187305 */ /* 0x000e22000021f100 */
[----:B------:R-:W-:Y:S05]  /*a7b0*/  BRA `(.L_x_16888) ;  /* 0x0000000400047947 */ /* 0x000fea0003800000 */
.L_x_16972:
        /* <DEDUP_REMOVED lines=21> */
.L_x_16981:
[----:B------:R-:W-:Y:S05]  /*a910*/  BSYNC B1 ;  /* 0x0000000000017941 */ /* 0x000fea0003800000 */
.L_x_16980:
[----:B------:R-:W-:Y:S01]  /*a920*/  IMAD.SHL.U32 R3, R3, 0x200000, RZ ;  /* 0x0020000003037824 */ /* 0x000fe200078e00ff */
[----:B------:R-:W-:-:S04]  /*a930*/  LEA R5, R0, 0x37800000, 0x17 ;  /* 0x3780000000057811 */ /* 0x000fc800078eb8ff */
[----:B------:R-:W-:-:S07]  /*a940*/  LOP3.LUT R24, R5, R3, R24, 0xfe, !PT ;  /* 0x0000000305187212 */ /* 0x000fce00078efe18 */
.L_x_16979:
[----:B------:R-:W-:Y:S05]  /*a950*/  BSYNC B0 ;  /* 0x0000000000007941 */ /* 0x000fea0003800000 */
.L_x_16978:
[----:B------:R-:W0:Y:S01]  /*a960*/  F2I.FTZ.TRUNC.NTZ R24, R24 ;  /* 0x0000001800187305 */ /* 0x000e22000021f100 */
[----:B------:R-:W-:Y:S05]  /*a970*/  BRA `(.L_x_16888) ;  /* 0x0000000000947947 */ /* 0x000fea0003800000 */
.L_x_16971:
        /* <DEDUP_REMOVED lines=14> */
.L_x_16985:
[----:B------:R-:W-:Y:S05]  /*aa60*/  BSYNC B0 ;  /* 0x0000000000007941 */ /* 0x000fea0003800000 */
.L_x_16984:
[----:B------:R-:W0:Y:S01]  /*aa70*/  F2I.FTZ.TRUNC.NTZ R24, R24 ;  /* 0x0000001800187305 */ /* 0x000e22000021f100 */
[----:B------:R-:W-:Y:S05]  /*aa80*/  BRA `(.L_x_16888) ;  /* 0x0000000000507947 */ /* 0x000fea0003800000 */
.L_x_16959:
        /* <DEDUP_REMOVED lines=16> */
.L_x_16986:
[----:B------:R-:W-:Y:S05]  /*ab90*/  BRA `(.L_x_16888) ;  /* 0x00000000000c7947 */ /* 0x000fea0003800000 */
.L_x_16983:
[----:B------:R0:W5:Y:S01]  /*aba0*/  LDG.E R24, desc[UR36][R4.64] ;  /* 0x0000002404187981 */ /* 0x000162000c1e1900 */
[----:B------:R-:W-:Y:S05]  /*abb0*/  BRA `(.L_x_16888) ;  /* 0x0000000000047947 */ /* 0x000fea0003800000 */
.L_x_16982:
[----:B------:R0:W5:Y:S02]  /*abc0*/  LDG.E R24, desc[UR36][R4.64] ;  /* 0x0000002404187981 */ /* 0x000164000c1e1900 */
.L_x_16888:
[----:B------:R-:W-:Y:S05]  /*abd0*/  BSYNC B6 ;  /* 0x0000000000067941 */ /* 0x000fea0003800000 */
.L_x_16887:
[----:B01--4-:R-:W0:Y:S01]  /*abe0*/  S2R R4, SR_CTAID.X ;  /* 0x0000000000047919 */ /* 0x013e220000002500 */
[----:B------:R-:W0:Y:S01]  /*abf0*/  LDC R3, c[0x0][0x210] ;  /* 0x00008400ff037b82 */ /* 0x000e220000000800 */
[----:B------:R-:W-:Y:S01]  /*ac00*/  ULDC.64 UR4, c[0x0][0x218] ;  /* 0x0000860000047ab9 */ /* 0x000fe20000000a00 */
[----:B------:R-:W-:Y:S01]  /*ac10*/  BSSY B6, `(.L_x_16987) ;  /* 0x00000ff000067945 */ /* 0x000fe20003800000 */
[----:B------:R-:W1:Y:S01]  /*ac20*/  S2R R27, SR_TID.X ;  /* 0x00000000001b7919 */ /* 0x000e620000002100 */
[----:B-----5:R-:W-:Y:S02]  /*ac30*/  IMAD R0, R26, UR5, RZ ;  /* 0x000000051a007c24 */ /* 0x020fe4000f8e02ff */
[----:B------:R-:W-:Y:S02]  /*ac40*/  IMAD R28, R28, UR4, RZ ;  /* 0x000000041c1c7c24 */ /* 0x000fe4000f8e02ff */
[----:B------:R-:W4:Y:S01]  /*ac50*/  LDC.U8 R6, c[0x0][0x25c] ;  /* 0x00009700ff067b82 */ /* 0x000f220000000000 */
[----:B------:R-:W-:-:S02]  /*ac60*/  IMAD R29, R29, UR4, RZ ;  /* 0x000000041d1d7c24 */ /* 0x000fc4000f8e02ff */
[----:B------:R-:W-:Y:S02]  /*ac70*/  IMAD R16, R16, UR5, RZ ;  /* 0x0000000510107c24 */ /* 0x000fe4000f8e02ff */
[----:B------:R-:W-:Y:S02]  /*ac80*/  IMAD R2, R2, UR4, RZ ;  /* 0x0000000402027c24 */ /* 0x000fe4000f8e02ff */
[----:B------:R-:W-:Y:S02]  /*ac90*/  IMAD R23, R23, UR5, RZ ;  /* 0x0000000517177c24 */ /* 0x000fe4000f8e02ff */
[----:B------:R-:W-:Y:S02]  /*aca0*/  IMAD R19, R19, UR4, RZ ;  /* 0x0000000413137c24 */ /* 0x000fe4000f8e02ff */
[----:B--23--:R-:W-:Y:S02]  /*acb0*/  IMAD R25, R0, R25, R28 ;  /* 0x0000001900197224 */ /* 0x00cfe400078e021c */
[----:B------:R-:W-:-:S02]  /*acc0*/  IMAD R17, R16, R17, R2 ;  /* 0x0000001110117224 */ /* 0x000fc400078e0202 */
[----:B------:R-:W-:Y:S02]  /*acd0*/  IMAD R24, R23, R24, R19 ;  /* 0x0000001817187224 */ /* 0x000fe400078e0213 */
[----:B0-----:R-:W-:Y:S02]  /*ace0*/  IMAD R26, R4, -0x200, R3 ;  /* 0xfffffe00041a7824 */ /* 0x001fe400078e0203 */
[----:B------:R-:W-:-:S03]  /*acf0*/  IMAD R3, R22, UR5, RZ ;  /* 0x0000000516037c24 */ /* 0x000fc6000f8e02ff */
[----:B-1----:R-:W-:Y:S01]  /*ad00*/  ISETP.GE.AND P0, PT, R27, R26, PT ;  /* 0x0000001a1b00720c */ /* 0x002fe20003f06270 */
[----:B------:R-:W-:-:S12]  /*ad10*/  IMAD R18, R3, R18, R29 ;  /* 0x0000001203127224 */ /* 0x000fd800078e021d */
[----:B----4-:R-:W-:Y:S05]  /*ad20*/  @P0 BRA `(.L_x_16988) ;  /* 0x0000000c00b40947 */ /* 0x010fea0003800000 */
        /* <DEDUP_REMOVED lines=21> */
.L_x_16992:
[----:B------:R1:W-:Y:S01]  /*ae80*/  STG.E.U8 desc[UR36][R2.64], R25 ;  /* 0x0000001902007986 */ /* 0x0003e2000c101124 */
[----:B------:R-:W-:Y:S05]  /*ae90*/  BRA `(.L_x_16988) ;  /* 0x0000000c00587947 */ /* 0x000fea0003800000 */
.L_x_16991:
[----:B------:R-:W-:-:S13]  /*aea0*/  ISETP.NE.AND P0, PT, R0, 0x2, PT ;  /* 0x000000020000780c */ /* 0x000fda0003f05270 */
[----:B------:R-:W-:Y:S05]  /*aeb0*/  @!P0 BRA `(.L_x_16994) ;  /* 0x0000000000288947 */ /* 0x000fea0003800000 */
[----:B------:R-:W-:-:S13]  /*aec0*/  ISETP.NE.AND P0, PT, R0, 0x3, PT ;  /* 0x000000030000780c */ /* 0x000fda0003f05270 */
[----:B------:R-:W-:Y:S05]  /*aed0*/  @!P0 BRA `(.L_x_16995) ;  /* 0x0000000000188947 */ /* 0x000fea0003800000 */
[----:B------:R-:W-:-:S13]  /*aee0*/  ISETP.NE.AND P0, PT, R0, 0x4, PT ;  /* 0x000000040000780c */ /* 0x000fda0003f05270 */
[----:B------:R-:W-:Y:S05]  /*aef0*/  @P0 BRA `(.L_x_16993) ;  /* 0x0000000800e80947 */ /* 0x000fea0003800000 */
[--C-:B------:R-:W-:Y:S01]  /*af00*/  SHF.R.S32.HI R5, RZ, 0x1f, R25.reuse ;  /* 0x0000001fff057819 */ /* 0x100fe20000011419 */
[----:B------:R-:W-:-:S05]  /*af10*/  IMAD.MOV.U32 R4, RZ, RZ, R25 ;  /* 0x000000ffff047224 */ /* 0x000fca00078e0019 */
[----:B------:R4:W-:Y:S01]  /*af20*/  STG.E.64 desc[UR36][R2.64], R4 ;  /* 0x0000000402007986 */ /* 0x0009e2000c101b24 */
[----:B------:R-:W-:Y:S05]  /*af30*/  BRA `(.L_x_16988) ;  /* 0x0000000c00307947 */ /* 0x000fea0003800000 */
.L_x_16995:
[----:B------:R3:W-:Y:S01]  /*af40*/  STG.E desc[UR36][R2.64], R25 ;  /* 0x0000001902007986 */ /* 0x0007e2000c101924 */
[----:B------:R-:W-:Y:S05]  /*af50*/  BRA `(.L_x_16988) ;  /* 0x0000000c00287947 */ /* 0x000fea0003800000 */
.L_x_16994:
[----:B------:R2:W-:Y:S01]  /*af60*/  STG.E.U16 desc[UR36][R2.64], R25 ;  /* 0x0000001902007986 */ /* 0x0005e2000c101524 */
[----:B------:R-:W-:Y:S05]  /*af70*/  BRA `(.L_x_16988) ;  /* 0x0000000c00207947 */ /* 0x000fea0003800000 */
.L_x_16990:
        /* <DEDUP_REMOVED lines=9> */
.L_x_16997:
[----:B------:R-:W-:-:S04]  /*b010*/  I2FP.F32.S32 R0, R25 ;  /* 0x0000001900007245 */ /* 0x000fc80000201400 */
[----:B------:R-:W-:-:S05]  /*b020*/  F2FP.F16.F32.PACK_AB R0, RZ, R0 ;  /* 0x00000000ff00723e */ /* 0x000fca00000000ff */
[----:B------:R0:W-:Y:S01]  /*b030*/  STG.E.U16 desc[UR36][R2.64], R0 ;  /* 0x0000000002007986 */ /* 0x0001e2000c101524 */
[----:B------:R-:W-:Y:S05]  /*b040*/  BRA `(.L_x_16988) ;  /* 0x0000000800ec7947 */ /* 0x000fea0003800000 */
.L_x_16996:
        /* <DEDUP_REMOVED lines=10> */
.L_x_16999:
[----:B------:R-:W-:-:S04]  /*b0f0*/  I2FP.F32.S32 R25, R25 ;  /* 0x0000001900197245 */ /* 0x000fc80000201400 */
[----:B------:R-:W-:-:S04]  /*b100*/  F2FP.F16.F32.PACK_AB R5, RZ, R25 ;  /* 0x00000019ff05723e */ /* 0x000fc800000000ff */
[----:B------:R-:W-:-:S05]  /*b110*/  PRMT R5, R5, 0x5410, RZ ;  /* 0x0000541005057816 */ /* 0x000fca00000000ff */
[----:B------:R0:W-:Y:S01]  /*b120*/  STG.E desc[UR36][R2.64], R5 ;  /* 0x0000000502007986 */ /* 0x0001e2000c101924 */
[----:B------:R-:W-:Y:S05]  /*b130*/  BRA `(.L_x_16988) ;  /* 0x0000000800b07947 */ /* 0x000fea0003800000 */
.L_x_16998:
[----:B------:R-:W0:Y:S02]  /*b140*/  I2F.F64 R4, R25 ;  /* 0x0000001900047312 */ /* 0x000e240000201c00 */
[----:B0-----:R0:W-:Y:S01]  /*b150*/  STG.E.64 desc[UR36][R2.64], R4 ;  /* 0x0000000402007986 */ /* 0x0011e2000c101b24 */
[----:B------:R-:W-:Y:S05]  /*b160*/  BRA `(.L_x_16988) ;  /* 0x0000000800a47947 */ /* 0x000fea0003800000 */
.L_x_16989:
        /* <DEDUP_REMOVED lines=12> */
.L_x_17002:
[----:B------:R-:W0:Y:S01]  /*b230*/  I2F.F64 R4, R25 ;  /* 0x0000001900047312 */ /* 0x000e220000201c00 */
[----:B------:R-:W-:-:S05]  /*b240*/  CS2R R6, SRZ ;  /* 0x0000000000067805 */ /* 0x000fca000001ff00 */
[----:B0-----:R0:W-:Y:S01]  /*b250*/  STG.E.128 desc[UR36][R2.64], R4 ;  /* 0x0000000402007986 */ /* 0x0011e2000c101d24 */
[----:B------:R-:W-:Y:S05]  /*b260*/  BRA `(.L_x_16988) ;  /* 0x0000000800647947 */ /* 0x000fea0003800000 */
.L_x_17001:
        /* <DEDUP_REMOVED lines=21> */
.L_x_17006:
[----:B------:R-:W-:Y:S05]  /*b3c0*/  BSYNC B0 ;  /* 0x0000000000007941 */ /* 0x000fea0003800000 */
.L_x_17005:
[----:B------:R-:W-:-:S05]  /*b3d0*/  LOP3.LUT R5, R0, R5, RZ, 0xfc, !PT ;  /* 0x0000000500057212 */ /* 0x000fca00078efcff */
[----:B------:R0:W-:Y:S01]  /*b3e0*/  STG.E.U8 desc[UR36][R2.64], R5 ;  /* 0x0000000502007986 */ /* 0x0001e2000c101124 */
[----:B------:R-:W-:Y:S05]  /*b3f0*/  BRA `(.L_x_16988) ;  /* 0x0000000800007947 */ /* 0x000fea0003800000 */
.L_x_17004:
        /* <DEDUP_REMOVED lines=13> */
.L_x_17008:
[----:B------:R-:W-:Y:S01]  /*b4d0*/  IMAD.MOV.U32 R0, RZ, RZ, 0x7f ;  /* 0x0000007fff007424 */ /* 0x000fe200078e00ff */
[----:B------:R-:W-:-:S04]  /*b4e0*/  ISETP.GT.U32.AND P0, PT, R4, 0x7f800000, PT ;  /* 0x7f8000000400780c */ /* 0x000fc80003f04070 */
[----:B------:R-:W-:-:S09]  /*b4f0*/  SEL R0, R0, 0x7c, P0 ;  /* 0x0000007c00007807 */ /* 0x000fd20000000000 */
.L_x_17009:
[----:B------:R-:W-:Y:S05]  /*b500*/  BSYNC B0 ;  /* 0x0000000000007941 */ /* 0x000fea0003800000 */
.L_x_17007:
[----:B------:R-:W-:-:S04]  /*b510*/  LOP3.LUT R4, R25, 0x80000000, RZ, 0xc0, !PT ;  /* 0x8000000019047812 */ /* 0x000fc800078ec0ff */
[----:B------:R-:W-:-:S04]  /*b520*/  SHF.R.U32.HI R5, RZ, 0x18, R4 ;  /* 0x00000018ff057819 */ /* 0x000fc80000011604 */
[----:B------:R-:W-:-:S05]  /*b530*/  LOP3.LUT R5, R0, R5, RZ, 0xfc, !PT ;  /* 0x0000000500057212 */ /* 0x000fca00078efcff */
[----:B------:R0:W-:Y:S01]  /*b540*/  STG.E.U8 desc[UR36][R2.64], R5 ;  /* 0x0000000502007986 */ /* 0x0001e2000c101124 */
[----:B------:R-:W-:Y:S05]  /*b550*/  BRA `(.L_x_16988) ;  /* 0x0000000400a87947 */ /* 0x000fea0003800000 */
.L_x_17003:
[----:B------:R-:W-:-:S04]  /*b560*/  I2FP.F32.S32 R0, R25 ;  /* 0x0000001900007245 */ /* 0x000fc80000201400 */
[----:B------:R-:W-:-:S05]  /*b570*/  F2FP.BF16.F32.PACK_AB R0, RZ, R0 ;  /* 0x00000000ff00723e */ /* 0x000fca00000010ff */
[----:B------:R0:W-:Y:S01]  /*b580*/  STG.E.U16 desc[UR36][R2.64], R0 ;  /* 0x0000000002007986 */ /* 0x0001e2000c101524 */
[----:B------:R-:W-:Y:S05]  /*b590*/  BRA `(.L_x_16988) ;  /* 0x0000000400987947 */ /* 0x000fea0003800000 */
.L_x_17000:
        /* <DEDUP_REMOVED lines=10> */
.L_x_17012:
        /* <DEDUP_REMOVED lines=17> */
.L_x_17015:
[----:B------:R-:W-:-:S04]  /*b750*/  LOP3.LUT R0, R25, 0x80000000, RZ, 0xc0, !PT ;  /* 0x8000000019007812 */ /* 0x000fc800078ec0ff */
[----:B------:R-:W-:-:S04]  /*b760*/  SHF.R.U32.HI R5, RZ, 0x18, R0 ;  /* 0x00000018ff057819 */ /* 0x000fc80000011600 */
[----:B------:R-:W-:-:S04]  /*b770*/  LOP3.LUT R4, R4, R5, RZ, 0xfc, !PT ;  /* 0x0000000504047212 */ /* 0x000fc800078efcff */
[----:B------:R-:W-:-:S07]  /*b780*/  PRMT R0, R4, 0x7610, R0 ;  /* 0x0000761004007816 */ /* 0x000fce0000000000 */
.L_x_17014:
[----:B------:R-:W-:Y:S05]  /*b790*/  BSYNC B0 ;  /* 0x0000000000007941 */ /* 0x000fea0003800000 */
.L_x_17013:
[----:B------:R0:W-:Y:S01]  /*b7a0*/  STG.E.U8 desc[UR36][R2.64], R0 ;  /* 0x0000000002007986 */ /* 0x0001e2000c101124 */
[----:B------:R-:W-:Y:S05]  /*b7b0*/  BRA `(.L_x_16988) ;  /* 0x0000000400107947 */ /* 0x000fea0003800000 */
.L_x_17011:
        /* <DEDUP_REMOVED lines=17> */
.L_x_17018:
[----:B------:R-:W-:-:S04]  /*b8d0*/  LOP3.LUT R0, R25, 0x80000000, RZ, 0xc0, !PT ;  /* 0x8000000019007812 */ /* 0x000fc800078ec0ff */
[----:B------:R-:W-:-:S04]  /*b8e0*/  SHF.R.U32.HI R5, RZ, 0x18, R0 ;  /* 0x00000018ff057819 */ /* 0x000fc80000011600 */
[----:B------:R-:W-:-:S04]  /*b8f0*/  LOP3.LUT R4, R4, R5, RZ, 0xfc, !PT ;  /* 0x0000000504047212 */ /* 0x000fc800078efcff */
[----:B------:R-:W-:-:S07]  /*b900*/  PRMT R0, R4, 0x7610, R0 ;  /* 0x0000761004007816 */ /* 0x000fce0000000000 */
.L_x_17017:
[----:B------:R-:W-:Y:S05]  /*b910*/  BSYNC B0 ;  /* 0x0000000000007941 */ /* 0x000fea0003800000 */
.L_x_17016:
[----:B------:R0:W-:Y:S01]  /*b920*/  STG.E.U8 desc[UR36][R2.64], R0 ;  /* 0x0000000002007986 */ /* 0x0001e2000c101124 */
[----:B------:R-:W-:Y:S05]  /*b930*/  BRA `(.L_x_16988) ;  /* 0x0000000000b07947 */ /* 0x000fea0003800000 */
.L_x_17010:
[----:B------:R-:W-:-:S13]  /*b940*/  ISETP.NE.AND P0, PT, R0, 0x1c, PT ;  /* 0x0000001c0000780c */ /* 0x000fda0003f05270 */
[----:B------:R-:W-:Y:S05]  /*b950*/  @!P0 BRA `(.L_x_17019) ;  /* 0x0000000000a48947 */ /* 0x000fea0003800000 */
[----:B------:R-:W-:-:S13]  /*b960*/  ISETP.NE.AND P0, PT, R0, 0x1d, PT ;  /* 0x0000001d0000780c */ /* 0x000fda0003f05270 */
[----:B------:R-:W-:Y:S05]  /*b970*/  @!P0 BRA `(.L_x_17020) ;  /* 0x00000000008c8947 */ /* 0x000fea0003800000 */
[----:B------:R-:W-:-:S13]  /*b980*/  ISETP.NE.AND P0, PT, R0, 0x2c, PT ;  /* 0x0000002c0000780c */ /* 0x000fda0003f05270 */
[----:B------:R-:W-:Y:S05]  /*b990*/  @P0 BRA `(.L_x_16993) ;  /* 0x0000000000400947 */ /* 0x000fea0003800000 */
[----:B------:R-:W-:Y:S01]  /*b9a0*/  I2FP.F32.S32 R25, R25 ;  /* 0x0000001900197245 */ /* 0x000fe20000201400 */
        /* <DEDUP_REMOVED lines=15> */
.L_x_16993:
        /* <DEDUP_REMOVED lines=16> */
.L_x_17021:
[----:B------:R-:W-:Y:S05]  /*bba0*/  BRA `(.L_x_16988) ;  /* 0x0000000000147947 */ /* 0x000fea0003800000 */
.L_x_17020:
[--C-:B------:R-:W-:Y:S01]  /*bbb0*/  SHF.R.S32.HI R5, RZ, 0x1f, R25.reuse ;  /* 0x0000001fff057819 */ /* 0x100fe20000011419 */
[----:B------:R-:W-:-:S05]  /*bbc0*/  IMAD.MOV.U32 R4, RZ, RZ, R25 ;  /* 0x000000ffff047224 */ /* 0x000fca00078e0019 */
[----:B------:R0:W-:Y:S01]  /*bbd0*/  STG.E.64 desc[UR36][R2.64], R4 ;  /* 0x0000000402007986 */ /* 0x0001e2000c101b24 */
[----:B------:R-:W-:Y:S05]  /*bbe0*/  BRA `(.L_x_16988) ;  /* 0x0000000000047947 */ /* 0x000fea0003800000 */
.L_x_17019:
[----:B------:R0:W-:Y:S02]  /*bbf0*/  STG.E desc[UR36][R2.64], R25 ;  /* 0x0000001902007986 */ /* 0x0001e4000c101924 */
.L_x_16988:
[----:B------:R-:W-:Y:S05]  /*bc00*/  BSYNC B6 ;  /* 0x0000000000067941 */ /* 0x000fea0003800000 */
.L_x_16987:
[----:B------:R-:W-:Y:S01]  /*bc10*/  ISETP.GE.AND P0, PT, R27, R26, PT ;  /* 0x0000001a1b00720c */ /* 0x000fe20003f06270 */
[----:B------:R-:W-:-:S12]  /*bc20*/  BSSY B6, `(.L_x_17022) ;  /* 0x00001de000067945 */ /* 0x000fd80003800000 */
[----:B------:R-:W-:Y:S05]  /*bc30*/  @P0 BRA `(.L_x_17023) ;  /* 0x0000001c00700947 */ /* 0x000fea0003800000 */
[----:B------:R-:W5:Y:S01]  /*bc40*/  S2R R22, SR_CTAID.X ;  /* 0x0000000000167919 */ /* 0x000f620000002500 */
[----:B------:R-:W5:Y:S01]  /*bc50*/  LDC.U8 R16, c[0x0][0x25c] ;  /* 0x00009700ff107b82 */ /* 0x000f620000000000 */
[----:B------:R-:W-:-:S07]  /*bc60*/  ULDC UR4, c[0x0][0x260] ;  /* 0x0000980000047ab9 */ /* 0x000fce0000000800 */
[----:B01234-:R-:W0:Y:S01]  /*bc70*/  LDC.64 R2, c[0x0][0x228] ;  /* 0x00008a00ff027b82 */ /* 0x01fe220000000a00 */
[----:B-----5:R-:W-:Y:S01]  /*bc80*/  PRMT R4, R16, 0x9910, RZ ;  /* 0x0000991010047816 */ /* 0x020fe200000000ff */
[----:B------:R-:W-:-:S04]  /*bc90*/  IMAD R0, R22, 0x200, R27 ;  /* 0x0000020016007824 */ /* 0x000fc800078e021b */
        /* <DEDUP_REMOVED lines=16> */
.L_x_17027:
[----:B------:R1:W-:Y:S01]  /*bda0*/  STG.E.U8 desc[UR36][R2.64], R18 ;  /* 0x0000001202007986 */ /* 0x0003e2000c101124 */
[----:B------:R-:W-:Y:S05]  /*bdb0*/  BRA `(.L_x_17029) ;  /* 0x0000000c00507947 */ /* 0x000fea0003800000 */
.L_x_17026:
        /* <DEDUP_REMOVED lines=9> */
.L_x_17031:
[----:B------:R3:W-:Y:S01]  /*be50*/  STG.E desc[UR36][R2.64], R18 ;  /* 0x0000001202007986 */ /* 0x0007e2000c101924 */
[----:B------:R-:W-:Y:S05]  /*be60*/  BRA `(.L_x_17029) ;  /* 0x0000000c00247947 */ /* 0x000fea0003800000 */
.L_x_17030:
[----:B------:R2:W-:Y:S01]  /*be70*/  STG.E.U16 desc[UR36][R2.64], R18 ;  /* 0x0000001202007986 */ /* 0x0005e2000c101524 */
[----:B------:R-:W-:Y:S05]  /*be80*/  BRA `(.L_x_17029) ;  /* 0x0000000c001c7947 */ /* 0x000fea0003800000 */
.L_x_17025:
        /* <DEDUP_REMOVED lines=9> */
.L_x_17033:
[----:B------:R-:W-:-:S04]  /*bf20*/  I2FP.F32.S32 R0, R18 ;  /* 0x0000001200007245 */ /* 0x000fc80000201400 */
[----:B------:R-:W-:-:S05]  /*bf30*/  F2FP.F16.F32.PACK_AB R0, RZ, R0 ;  /* 0x00000000ff00723e */ /* 0x000fca00000000ff */
[----:B------:R0:W-:Y:S01]  /*bf40*/  STG.E.U16 desc[UR36][R2.64], R0 ;  /* 0x0000000002007986 */ /* 0x0001e2000c101524 */
[----:B------:R-:W-:Y:S05]  /*bf50*/  BRA `(.L_x_17029) ;  /* 0x0000000800e87947 */ /* 0x000fea0003800000 */
.L_x_17032:
        /* <DEDUP_REMOVED lines=10> */
.L_x_17035:
[----:B------:R-:W-:-:S04]  /*c000*/  I2FP.F32.S32 R18, R18 ;  /* 0x0000001200127245 */ /* 0x000fc80000201400 */
[----:B------:R-:W-:-:S04]  /*c010*/  F2FP.F16.F32.PACK_AB R5, RZ, R18 ;  /* 0x00000012ff05723e */ /* 0x000fc800000000ff */
[----:B------:R-:W-:-:S05]  /*c020*/  PRMT R5, R5, 0x5410, RZ ;  /* 0x0000541005057816 */ /* 0x000fca00000000ff */
[----:B------:R0:W-:Y:S01]  /*c030*/  STG.E desc[UR36][R2.64], R5 ;  /* 0x0000000502007986 */ /* 0x0001e2000c101924 */
[----:B------:R-:W-:Y:S05]  /*c040*/  BRA `(.L_x_17029) ;  /* 0x0000000800ac7947 */ /* 0x000fea0003800000 */
.L_x_17034:
[----:B------:R-:W0:Y:S02]  /*c050*/  I2F.F64 R18, R18 ;  /* 0x0000001200127312 */ /* 0x000e240000201c00 */
[----:B0-----:R0:W-:Y:S01]  /*c060*/  STG.E.64 desc[UR36][R2.64], R18 ;  /* 0x0000001202007986 */ /* 0x0011e2000c101b24 */
[----:B------:R-:W-:Y:S05]  /*c070*/  BRA `(.L_x_17029) ;  /* 0x0000000800a07947 */ /* 0x000fea0003800000 */
.L_x_17024:
        /* <DEDUP_REMOVED lines=12> */
.L_x_17038:
[----:B------:R-:W0:Y:S01]  /*c140*/  I2F.F64 R4, R18 ;  /* 0x0000001200047312 */ /* 0x000e220000201c00 */
[----:B------:R-:W-:-:S05]  /*c150*/  CS2R R6, SRZ ;  /* 0x0000000000067805 */ /* 0x000fca000001ff00 */
[----:B0-----:R0:W-:Y:S01]  /*c160*/  STG.E.128 desc[UR36][R2.64], R4 ;  /* 0x0000000402007986 */ /* 0x0011e2000c101d24 */
[----:B------:R-:W-:Y:S05]  /*c170*/  BRA `(.L_x_17029) ;  /* 0x0000000800607947 */ /* 0x000fea0003800000 */
.L_x_17037:
        /* <DEDUP_REMOVED lines=21> */
.L_x_17042:
[----:B------:R-:W-:Y:S05]  /*c2d0*/  BSYNC B0 ;  /* 0x0000000000007941 */ /* 0x000fea0003800000 */
.L_x_17041:
[----:B------:R-:W-:-:S05]  /*c2e0*/  LOP3.LUT R5, R0, R5, RZ, 0xfc, !PT ;  /* 0x0000000500057212 */ /* 0x000fca00078efcff */
[----:B------:R0:W-:Y:S01]  /*c2f0*/  STG.E.U8 desc[UR36][R2.64], R5 ;  /* 0x0000000502007986 */ /* 0x0001e2000c101124 */
[----:B------:R-:W-:Y:S05]  /*c300*/  BRA `(.L_x_17029) ;  /* 0x0000000400fc7947 */ /* 0x000fea0003800000 */
.L_x_17040:
        /* <DEDUP_REMOVED lines=13> */
.L_x_17044:
[----:B------:R-:W-:Y:S01]  /*c3e0*/  IMAD.MOV.U32 R0, RZ, RZ, 0x7f ;  /* 0x0000007fff007424 */ /* 0x000fe200078e00ff */
[----:B------:R-:W-:-:S04]  /*c3f0*/  ISETP.GT.U32.AND P0, PT, R4, 0x7f800000, PT ;  /* 0x7f8000000400780c */ /* 0x000fc80003f04070 */
[----:B------:R-:W-:-:S09]  /*c400*/  SEL R0, R0, 0x7c, P0 ;  /* 0x0000007c00007807 */ /* 0x000fd20000000000 */
.L_x_17045:
[----:B------:R-:W-:Y:S05]  /*c410*/  BSYNC B0 ;  /* 0x0000000000007941 */ /* 0x000fea0003800000 */
.L_x_17043:
[----:B------:R-:W-:-:S04]  /*c420*/  LOP3.LUT R4, R5, 0x80000000, RZ, 0xc0, !PT ;  /* 0x8000000005047812 */ /* 0x000fc800078ec0ff */
[----:B------:R-:W-:-:S04]  /*c430*/  SHF.R.U32.HI R5, RZ, 0x18, R4 ;  /* 0x00000018ff057819 */ /* 0x000fc80000011604 */
[----:B------:R-:W-:-:S05]  /*c440*/  LOP3.LUT R5, R0, R5, RZ, 0xfc, !PT ;  /* 0x0000000500057212 */ /* 0x000fca00078efcff */
[----:B------:R0:W-:Y:S01]  /*c450*/  STG.E.U8 desc[UR36][R2.64], R5 ;  /* 0x0000000502007986 */ /* 0x0001e2000c101124 */
[----:B------:R-:W-:Y:S05]  /*c460*/  BRA `(.L_x_17029) ;  /* 0x0000000400a47947 */ /* 0x000fea0003800000 */
.L_x_17039:
[----:B------:R-:W-:-:S04]  /*c470*/  I2FP.F32.S32 R0, R18 ;  /* 0x0000001200007245 */ /* 0x000fc80000201400 */
[----:B------:R-:W-:-:S05]  /*c480*/  F2FP.BF16.F32.PACK_AB R0, RZ, R0 ;  /* 0x00000000ff00723e */ /* 0x000fca00000010ff */
[----:B------:R0:W-:Y:S01]  /*c490*/  STG.E.U16 desc[UR36][R2.64], R0 ;  /* 0x0000000002007986 */ /* 0x0001e2000c101524 */
[----:B------:R-:W-:Y:S05]  /*c4a0*/  BRA `(.L_x_17029) ;  /* 0x0000000400947947 */ /* 0x000fea0003800000 */
.L_x_17036:
        /* <DEDUP_REMOVED lines=10> */
.L_x_17048:
        /* <DEDUP_REMOVED lines=17> */
.L_x_17051:
[----:B------:R-:W-:-:S04]  /*c660*/  LOP3.LUT R0, R7, 0x80000000, RZ, 0xc0, !PT ;  /* 0x8000000007007812 */ /* 0x000fc800078ec0ff */
[----:B------:R-:W-:-:S04]  /*c670*/  SHF.R.U32.HI R5, RZ, 0x18, R0 ;  /* 0x00000018ff057819 */ /* 0x000fc80000011600 */
[----:B------:R-:W-:-:S04]  /*c680*/  LOP3.LUT R4, R4, R5, RZ, 0xfc, !PT ;  /* 0x0000000504047212 */ /* 0x000fc800078efcff */
[----:B------:R-:W-:-:S07]  /*c690*/  PRMT R0, R4, 0x7610, R0 ;  /* 0x0000761004007816 */ /* 0x000fce0000000000 */
.L_x_17050:
[----:B------:R-:W-:Y:S05]  /*c6a0*/  BSYNC B0 ;  /* 0x0000000000007941 */ /* 0x000fea0003800000 */
.L_x_17049:
[----:B------:R0:W-:Y:S01]  /*c6b0*/  STG.E.U8 desc[UR36][R2.64], R0 ;  /* 0x0000000002007986 */ /* 0x0001e2000c101124 */
[----:B------:R-:W-:Y:S05]  /*c6c0*/  BRA `(.L_x_17029) ;  /* 0x00000004000c7947 */ /* 0x000fea0003800000 */
.L_x_17047:
        /* <DEDUP_REMOVED lines=17> */
.L_x_17054:
[----:B------:R-:W-:-:S04]  /*c7e0*/  LOP3.LUT R0, R7, 0x80000000, RZ, 0xc0, !PT ;  /* 0x8000000007007812 */ /* 0x000fc800078ec0ff */
[----:B------:R-:W-:-:S04]  /*c7f0*/  SHF.R.U32.HI R5, RZ, 0x18, R0 ;  /* 0x00000018ff057819 */ /* 0x000fc80000011600 */
[----:B------:R-:W-:-:S04]  /*c800*/  LOP3.LUT R4, R4, R5, RZ, 0xfc, !PT ;  /* 0x0000000504047212 */ /* 0x000fc800078efcff */
[----:B------:R-:W-:-:S07]  /*c810*/  PRMT R0, R4, 0x7610, R0 ;  /* 0x0000761004007816 */ /* 0x000fce0000000000 */
.L_x_17053:
[----:B------:R-:W-:Y:S05]  /*c820*/  BSYNC B0 ;  /* 0x0000000000007941 */ /* 0x000fea0003800000 */
.L_x_17052:
[----:B------:R0:W-:Y:S01]  /*c830*/  STG.E.U8 desc[UR36][R2.64], R0 ;  /* 0x0000000002007986 */ /* 0x0001e2000c101124 */
[----:B------:R-:W-:Y:S05]  /*c840*/  BRA `(.L_x_17029) ;  /* 0x0000000000ac7947 */ /* 0x000fea0003800000 */
.L_x_17046:
        /* <DEDUP_REMOVED lines=22> */
.L_x_17028:
        /* <DEDUP_REMOVED lines=16> */
.L_x_17057:
[----:B------:R-:W-:Y:S05]  /*cab0*/  BRA `(.L_x_17029) ;  /* 0x0000000000107947 */ /* 0x000fea0003800000 */
.L_x_17056:
[----:B------:R-:W-:-:S05]  /*cac0*/  SHF.R.S32.HI R19, RZ, 0x1f, R18 ;  /* 0x0000001fff137819 */ /* 0x000fca0000011412 */
[----:B------:R0:W-:Y:S01]  /*cad0*/  STG.E.64 desc[UR36][R2.64], R18 ;  /* 0x0000001202007986 */ /* 0x0001e2000c101b24 */
[----:B------:R-:W-:Y:S05]  /*cae0*/  BRA `(.L_x_17029) ;  /* 0x0000000000047947 */ /* 0x000fea0003800000 */
.L_x_17055:
[----:B------:R0:W-:Y:S02]  /*caf0*/  STG.E desc[UR36][R2.64], R18 ;  /* 0x0000001202007986 */ /* 0x0001e4000c101924 */
.L_x_17029:
        /* <DEDUP_REMOVED lines=23> */
.L_x_17061:
[----:B------:R0:W-:Y:S01]  /*cc70*/  STG.E.U8 desc[UR36][R2.64], R17 ;  /* 0x0000001102007986 */ /* 0x0001e2000c101124 */
[----:B------:R-:W-:Y:S05]  /*cc80*/  BRA `(.L_x_17063) ;  /* 0x0000000c00587947 */ /* 0x000fea0003800000 */
.L_x_17060:
        /* <DEDUP_REMOVED lines=10> */
.L_x_17065:
[----:B------:R0:W-:Y:S01]  /*cd30*/  STG.E desc[UR36][R2.64], R17 ;  /* 0x0000001102007986 */ /* 0x0001e2000c101924 */
[----:B------:R-:W-:Y:S05]  /*cd40*/  BRA `(.L_x_17063) ;  /* 0x0000000c00287947 */ /* 0x000fea0003800000 */
.L_x_17064:
[----:B------:R0:W-:Y:S01]  /*cd50*/  STG.E.U16 desc[UR36][R2.64], R17 ;  /* 0x0000001102007986 */ /* 0x0001e2000c101524 */
[----:B------:R-:W-:Y:S05]  /*cd60*/  BRA `(.L_x_17063) ;  /* 0x0000000c00207947 */ /* 0x000fea0003800000 */
.L_x_17059:
        /* <DEDUP_REMOVED lines=9> */
.L_x_17067:
[----:B------:R-:W-:-:S04]  /*ce00*/  I2FP.F32.S32 R0, R17 ;  /* 0x0000001100007245 */ /* 0x000fc80000201400 */
[----:B------:R-:W-:-:S05]  /*ce10*/  F2FP.F16.F32.PACK_AB R0, RZ, R0 ;  /* 0x00000000ff00723e */ /* 0x000fca00000000ff */
[----:B------:R0:W-:Y:S01]  /*ce20*/  STG.E.U16 desc[UR36][R2.64], R0 ;  /* 0x0000000002007986 */ /* 0x0001e2000c101524 */
[----:B------:R-:W-:Y:S05]  /*ce30*/  BRA `(.L_x_17063) ;  /* 0x0000000800ec7947 */ /* 0x000fea0003800000 */
.L_x_17066:
        /* <DEDUP_REMOVED lines=10> */
.L_x_17069:
[----:B------:R-:W-:-:S04]  /*cee0*/  I2FP.F32.S32 R17, R17 ;  /* 0x0000001100117245 */ /* 0x000fc80000201400 */
[----:B------:R-:W-:-:S04]  /*cef0*/  F2FP.F16.F32.PACK_AB R5, RZ, R17 ;  /* 0x00000011ff05723e */ /* 0x000fc800000000ff */
[----:B------:R-:W-:-:S05]  /*cf00*/  PRMT R5, R5, 0x5410, RZ ;  /* 0x0000541005057816 */ /* 0x000fca00000000ff */
[----:B------:R0:W-:Y:S01]  /*cf10*/  STG.E desc[UR36][R2.64], R5 ;  /* 0x0000000502007986 */ /* 0x0001e2000c101924 */
[----:B------:R-:W-:Y:S05]  /*cf20*/  BRA `(.L_x_17063) ;  /* 0x0000000800b07947 */ /* 0x000fea0003800000 */
.L_x_17068:
[----:B------:R-:W0:Y:S02]  /*cf30*/  I2F.F64 R4, R17 ;  /* 0x0000001100047312 */ /* 0x000e240000201c00 */
[----:B0-----:R0:W-:Y:S01]  /*cf40*/  STG.E.64 desc[UR36][R2.64], R4 ;  /* 0x0000000402007986 */ /* 0x0011e2000c101b24 */
[----:B------:R-:W-:Y:S05]  /*cf50*/  BRA `(.L_x_17063) ;  /* 0x0000000800a47947 */ /* 0x000fea0003800000 */
.L_x_17058:
        /* <DEDUP_REMOVED lines=12> */
.L_x_17072:
[----:B------:R-:W0:Y:S01]  /*d020*/  I2F.F64 R4, R17 ;  /* 0x0000001100047312 */ /* 0x000e220000201c00 */
[----:B------:R-:W-:-:S05]  /*d030*/  CS2R R6, SRZ ;  /* 0x0000000000067805 */ /* 0x000fca000001ff00 */
[----:B0-----:R0:W-:Y:S01]  /*d040*/  STG.E.128 desc[UR36][R2.64], R4 ;  /* 0x0000000402007986 */ /* 0x0011e2000c101d24 */
[----:B------:R-:W-:Y:S05]  /*d050*/  BRA `(.L_x_17063) ;  /* 0x0000000800647947 */ /* 0x000fea0003800000 */
.L_x_17071:
        /* <DEDUP_REMOVED lines=21> */
.L_x_17076:
[----:B------:R-:W-:Y:S05]  /*d1b0*/  BSYNC B0 ;  /* 0x0000000000007941 */ /* 0x000fea0003800000 */
.L_x_17075:
[----:B------:R-:W-:-:S05]  /*d1c0*/  LOP3.LUT R5, R0, R5, RZ, 0xfc, !PT ;  /* 0x0000000500057212 */ /* 0x000fca00078efcff */
[----:B------:R0:W-:Y:S01]  /*d1d0*/  STG.E.U8 desc[UR36][R2.64], R5 ;  /* 0x0000000502007986 */ /* 0x0001e2000c101124 */
[----:B------:R-:W-:Y:S05]  /*d1e0*/  BRA `(.L_x_17063) ;  /* 0x0000000800007947 */ /* 0x000fea0003800000 */
.L_x_17074:
        /* <DEDUP_REMOVED lines=13> */
.L_x_17078:
[----:B------:R-:W-:Y:S01]  /*d2c0*/  IMAD.MOV.U32 R0, RZ, RZ, 0x7f ;  /* 0x0000007fff007424 */ /* 0x000fe200078e00ff */
[----:B------:R-:W-:-:S04]  /*d2d0*/  ISETP.GT.U32.AND P0, PT, R4, 0x7f800000, PT ;  /* 0x7f8000000400780c */ /* 0x000fc80003f04070 */
[----:B------:R-:W-:-:S09]  /*d2e0*/  SEL R0, R0, 0x7c, P0 ;  /* 0x0000007c00007807 */ /* 0x000fd20000000000 */
.L_x_17079:
[----:B------:R-:W-:Y:S05]  /*d2f0*/  BSYNC B0 ;  /* 0x0000000000007941 */ /* 0x000fea0003800000 */
.L_x_17077:
[----:B------:R-:W-:-:S04]  /*d300*/  LOP3.LUT R4, R17, 0x80000000, RZ, 0xc0, !PT ;  /* 0x8000000011047812 */ /* 0x000fc800078ec0ff */
[----:B------:R-:W-:-:S04]  /*d310*/  SHF.R.U32.HI R5, RZ, 0x18, R4 ;  /* 0x00000018ff057819 */ /* 0x000fc80000011604 */
[----:B------:R-:W-:-:S05]  /*d320*/  LOP3.LUT R5, R0, R5, RZ, 0xfc, !PT ;  /* 0x0000000500057212 */ /* 0x000fca00078efcff */
[----:B------:R0:W-:Y:S01]  /*d330*/  STG.E.U8 desc[UR36][R2.64], R5 ;  /* 0x0000000502007986 */ /* 0x0001e2000c101124 */
[----:B------:R-:W-:Y:S05]  /*d340*/  BRA `(.L_x_17063) ;  /* 0x0000000400a87947 */ /* 0x000fea0003800000 */
.L_x_17073:
[----:B------:R-:W-:-:S04]  /*d350*/  I2FP.F32.S32 R0, R17 ;  /* 0x0000001100007245 */ /* 0x000fc80000201400 */
[----:B------:R-:W-:-:S05]  /*d360*/  F2FP.BF16.F32.PACK_AB R0, RZ, R0 ;  /* 0x00000000ff00723e */ /* 0x000fca00000010ff */
[----:B------:R0:W-:Y:S01]  /*d370*/  STG.E.U16 desc[UR36][R2.64], R0 ;  /* 0x0000000002007986 */ /* 0x0001e2000c101524 */
[----:B------:R-:W-:Y:S05]  /*d380*/  BRA `(.L_x_17063) ;  /* 0x0000000400987947 */ /* 0x000fea0003800000 */
.L_x_17070:
        /* <DEDUP_REMOVED lines=10> */
.L_x_17082:
        /* <DEDUP_REMOVED lines=17> */
.L_x_17085:
[----:B------:R-:W-:-:S04]  /*d540*/  LOP3.LUT R0, R17, 0x80000000, RZ, 0xc0, !PT ;  /* 0x8000000011007812 */ /* 0x000fc800078ec0ff */
[----:B------:R-:W-:-:S04]  /*d550*/  SHF.R.U32.HI R5, RZ, 0x18, R0 ;  /* 0x00000018ff057819 */ /* 0x000fc80000011600 */
[----:B------:R-:W-:-:S04]  /*d560*/  LOP3.LUT R4, R4, R5, RZ, 0xfc, !PT ;  /* 0x0000000504047212 */ /* 0x000fc800078efcff */
[----:B------:R-:W-:-:S07]  /*d570*/  PRMT R0, R4, 0x7610, R0 ;  /* 0x0000761004007816 */ /* 0x000fce0000000000 */
.L_x_17084:
[----:B------:R-:W-:Y:S05]  /*d580*/  BSYNC B0 ;  /* 0x0000000000007941 */ /* 0x000fea0003800000 */
.L_x_17083:
[----:B------:R3:W-:Y:S01]  /*d590*/  STG.E.U8 desc[UR36][R2.64], R0 ;  /* 0x0000000002007986 */ /* 0x0007e2000c101124 */
[----:B------:R-:W-:Y:S05]  /*d5a0*/  BRA `(.L_x_17063) ;  /* 0x0000000400107947 */ /* 0x000fea0003800000 */
.L_x_17081:
        /* <DEDUP_REMOVED lines=17> */
.L_x_17088:
[----:B------:R-:W-:-:S04]  /*d6c0*/  LOP3.LUT R0, R17, 0x80000000, RZ, 0xc0, !PT ;  /* 0x8000000011007812 */ /* 0x000fc800078ec0ff */
[----:B------:R-:W-:-:S04]  /*d6d0*/  SHF.R.U32.HI R5, RZ, 0x18, R0 ;  /* 0x00000018ff057819 */ /* 0x000fc80000011600 */
[----:B------:R-:W-:-:S04]  /*d6e0*/  LOP3.LUT R4, R4, R5, RZ, 0xfc, !PT ;  /* 0x0000000504047212 */ /* 0x000fc800078efcff */
[----:B------:R-:W-:-:S07]  /*d6f0*/  PRMT R0, R4, 0x7610, R0 ;  /* 0x0000761004007816 */ /* 0x000fce0000000000 */
.L_x_17087:
[----:B------:R-:W-:Y:S05]  /*d700*/  BSYNC B0 ;  /* 0x0000000000007941 */ /* 0x000fea0003800000 */
.L_x_17086:
[----:B------:R0:W-:Y:S01]  /*d710*/  STG.E.U8 desc[UR36][R2.64], R0 ;  /* 0x0000000002007986 */ /* 0x0001e2000c101124 */
[----:B------:R-:W-:Y:S05]  /*d720*/  BRA `(.L_x_17063) ;  /* 0x0000000000b07947 */ /* 0x000fea0003800000 */
.L_x_17080:
        /* <DEDUP_REMOVED lines=22> */
.L_x_17062:
        /* <DEDUP_REMOVED lines=16> */
.L_x_17091:
[----:B------:R-:W-:Y:S05]  /*d990*/  BRA `(.L_x_17063) ;  /* 0x0000000000147947 */ /* 0x000fea0003800000 */
.L_x_17090:
[--C-:B------:R-:W-:Y:S01]  /*d9a0*/  SHF.R.S32.HI R5, RZ, 0x1f, R17.reuse ;  /* 0x0000001fff057819 */ /* 0x100fe20000011411 */
[----:B------:R-:W-:-:S05]  /*d9b0*/  IMAD.MOV.U32 R4, RZ, RZ, R17 ;  /* 0x000000ffff047224 */ /* 0x000fca00078e0011 */
[----:B------:R1:W-:Y:S01]  /*d9c0*/  STG.E.64 desc[UR36][R2.64], R4 ;  /* 0x0000000402007986 */ /* 0x0003e2000c101b24 */
[----:B------:R-:W-:Y:S05]  /*d9d0*/  BRA `(.L_x_17063) ;  /* 0x0000000000047947 */ /* 0x000fea0003800000 */
.L_x_17089:
[----:B------:R0:W-:Y:S02]  /*d9e0*/  STG.E desc[UR36][R2.64], R17 ;  /* 0x0000001102007986 */ /* 0x0001e4000c101924 */
.L_x_17063:
[----:B------:R-:W-:-:S07]  /*d9f0*/  VIADD R27, R27, 0x80 ;  /* 0x000000801b1b7836 */ /* 0x000fce0000000000 */
.L_x_17023:
[----:B------:R-:W-:Y:S05]  /*da00*/  BSYNC B6 ;  /* 0x0000000000067941 */ /* 0x000fea0003800000 */
.L_x_17022:
[----:B------:R-:W-:-:S13]  /*da10*/  ISETP.GE.AND P0, PT, R27, R26, PT ;  /* 0x0000001a1b00720c */ /* 0x000fda0003f06270 */
[----:B------:R-:W-:Y:S05]  /*da20*/  @P0 EXIT ;  /* 0x000000000000094d */ /* 0x000fea0003800000 */
[----:B0--3--:R-:W0:Y:S01]  /*da30*/  S2R R0, SR_CTAID.X ;  /* 0x0000000000007919 */ /* 0x009e220000002500 */
[----:B-1--4-:R-:W1:Y:S01]  /*da40*/  LDC.U8 R4, c[0x0][0x25c] ;  /* 0x00009700ff047b82 */ /* 0x012e620000000000 */
[----:B------:R-:W-:-:S07]  /*da50*/  ULDC UR4, c[0x0][0x260] ;  /* 0x0000980000047ab9 */ /* 0x000fce0000000800 */
[----:B--2---:R-:W2:Y:S01]  /*da60*/  LDC.64 R2, c[0x0][0x228] ;  /* 0x00008a00ff027b82 */ /* 0x004ea20000000a00 */
[----:B0-----:R-:W-:Y:S01]  /*da70*/  IMAD R27, R0, 0x200, R27 ;  /* 0x00000200001b7824 */ /* 0x001fe200078e021b */
[----:B-1----:R-:W-:-:S03]  /*da80*/  PRMT R0, R4, 0x9910, RZ ;  /* 0x0000991004007816 */ /* 0x002fc600000000ff */
        /* <DEDUP_REMOVED lines=15> */
.L_x_17095:
[----:B------:R-:W-:Y:S01]  /*db80*/  STG.E.U8 desc[UR36][R2.64], R24 ;  /* 0x0000001802007986 */ /* 0x000fe2000c101124 */
[----:B------:R-:W-:Y:S05]  /*db90*/  EXIT ;  /* 0x000000000000794d */ /* 0x000fea0003800000 */
.L_x_17094:
        /* <DEDUP_REMOVED lines=9> */
.L_x_17098:
[----:B------:R-:W-:Y:S01]  /*dc30*/  STG.E desc[UR36][R2.64], R24 ;  /* 0x0000001802007986 */ /* 0x000fe2000c101924 */
[----:B------:R-:W-:Y:S05]  /*dc40*/  EXIT ;  /* 0x000000000000794d */ /* 0x000fea0003800000 */
.L_x_17097:
[----:B------:R-:W-:Y:S01]  /*dc50*/  STG.E.U16 desc[UR36][R2.64], R24 ;  /* 0x0000001802007986 */ /* 0x000fe2000c101524 */
[----:B------:R-:W-:Y:S05]  /*dc60*/  EXIT ;  /* 0x000000000000794d */ /* 0x000fea0003800000 */
.L_x_17093:
        /* <DEDUP_REMOVED lines=9> */
.L_x_17100:
[----:B------:R-:W-:-:S04]  /*dd00*/  I2FP.F32.S32 R0, R24 ;  /* 0x0000001800007245 */ /* 0x000fc80000201400 */
[----:B------:R-:W-:-:S05]  /*dd10*/  F2FP.F16.F32.PACK_AB R0, RZ, R0 ;  /* 0x00000000ff00723e */ /* 0x000fca00000000ff */
[----:B------:R-:W-:Y:S01]  /*dd20*/  STG.E.U16 desc[UR36][R2.64], R0 ;  /* 0x0000000002007986 */ /* 0x000fe2000c101524 */
[----:B------:R-:W-:Y:S05]  /*dd30*/  EXIT ;  /* 0x000000000000794d */ /* 0x000fea0003800000 */
.L_x_17099:
        /* <DEDUP_REMOVED lines=10> */
.L_x_17102:
[----:B------:R-:W-:-:S04]  /*dde0*/  I2FP.F32.S32 R24, R24 ;  /* 0x0000001800187245 */ /* 0x000fc80000201400 */
[----:B------:R-:W-:-:S04]  /*ddf0*/  F2FP.F16.F32.PACK_AB R5, RZ, R24 ;  /* 0x00000018ff05723e */ /* 0x000fc800000000ff */
[----:B------:R-:W-:-:S05]  /*de00*/  PRMT R5, R5, 0x5410, RZ ;  /* 0x0000541005057816 */ /* 0x000fca00000000ff */
[----:B------:R-:W-:Y:S01]  /*de10*/  STG.E desc[UR36][R2.64], R5 ;  /* 0x0000000502007986 */ /* 0x000fe2000c101924 */
[----:B------:R-:W-:Y:S05]  /*de20*/  EXIT ;  /* 0x000000000000794d */ /* 0x000fea0003800000 */
.L_x_17101:
[----:B------:R-:W0:Y:S02]  /*de30*/  I2F.F64 R24, R24 ;  /* 0x0000001800187312 */ /* 0x000e240000201c00 */
[----:B0-----:R-:W-:Y:S01]  /*de40*/  STG.E.64 desc[UR36][R2.64], R24 ;  /* 0x0000001802007986 */ /* 0x001fe2000c101b24 */
[----:B------:R-:W-:Y:S05]  /*de50*/  EXIT ;  /* 0x000000000000794d */ /* 0x000fea0003800000 */
.L_x_17092:
        /* <DEDUP_REMOVED lines=12> */
.L_x_17105:
[----:B------:R-:W0:Y:S01]  /*df20*/  I2F.F64 R24, R24 ;  /* 0x0000001800187312 */ /* 0x000e220000201c00 */
[----:B------:R-:W-:-:S05]  /*df30*/  CS2R R26, SRZ ;  /* 0x00000000001a7805 */ /* 0x000fca000001ff00 */
[----:B0-----:R-:W-:Y:S01]  /*df40*/  STG.E.128 desc[UR36][R2.64], R24 ;  /* 0x0000001802007986 */ /* 0x001fe2000c101d24 */
[----:B------:R-:W-:Y:S05]  /*df50*/  EXIT ;  /* 0x000000000000794d */ /* 0x000fea0003800000 */
.L_x_17104:
        /* <DEDUP_REMOVED lines=21> */
.L_x_17109:
[----:B------:R-:W-:Y:S05]  /*e0b0*/  BSYNC B0 ;  /* 0x0000000000007941 */ /* 0x000fea0003800000 */
.L_x_17108:
[----:B------:R-:W-:-:S05]  /*e0c0*/  LOP3.LUT R5, R0, R5, RZ, 0xfc, !PT ;  /* 0x0000000500057212 */ /* 0x000fca00078efcff */
[----:B------:R-:W-:Y:S01]  /*e0d0*/  STG.E.U8 desc[UR36][R2.64], R5 ;  /* 0x0000000502007986 */ /* 0x000fe2000c101124 */
[----:B------:R-:W-:Y:S05]  /*e0e0*/  EXIT ;  /* 0x000000000000794d */ /* 0x000fea0003800000 */
.L_x_17107:
        /* <DEDUP_REMOVED lines=13> */
.L_x_17111:
[----:B------:R-:W-:Y:S01]  /*e1c0*/  IMAD.MOV.U32 R0, RZ, RZ, 0x7f ;  /* 0x0000007fff007424 */ /* 0x000fe200078e00ff */
[----:B------:R-:W-:-:S04]  /*e1d0*/  ISETP.GT.U32.AND P0, PT, R4, 0x7f800000, PT ;  /* 0x7f8000000400780c */ /* 0x000fc80003f04070 */
[----:B------:R-:W-:-:S09]  /*e1e0*/  SEL R0, R0, 0x7c, P0 ;  /* 0x0000007c00007807 */ /* 0x000fd20000000000 */
.L_x_17112:
[----:B------:R-:W-:Y:S05]  /*e1f0*/  BSYNC B0 ;  /* 0x0000000000007941 */ /* 0x000fea0003800000 */
.L_x_17110:
[----:B------:R-:W-:-:S04]  /*e200*/  LOP3.LUT R4, R5, 0x80000000, RZ, 0xc0, !PT ;  /* 0x8000000005047812 */ /* 0x000fc800078ec0ff */
[----:B------:R-:W-:-:S04]  /*e210*/  SHF.R.U32.HI R5, RZ, 0x18, R4 ;  /* 0x00000018ff057819 */ /* 0x000fc80000011604 */
[----:B------:R-:W-:-:S05]  /*e220*/  LOP3.LUT R5, R0, R5, RZ, 0xfc, !PT ;  /* 0x0000000500057212 */ /* 0x000fca00078efcff */
[----:B------:R-:W-:Y:S01]  /*e230*/  STG.E.U8 desc[UR36][R2.64], R5 ;  /* 0x0000000502007986 */ /* 0x000fe2000c101124 */
[----:B------:R-:W-:Y:S05]  /*e240*/  EXIT ;  /* 0x000000000000794d */ /* 0x000fea0003800000 */
.L_x_17106:
[----:B------:R-:W-:-:S04]  /*e250*/  I2FP.F32.S32 R0, R24 ;  /* 0x0000001800007245 */ /* 0x000fc80000201400 */
[----:B------:R-:W-:-:S05]  /*e260*/  F2FP.BF16.F32.PACK_AB R0, RZ, R0 ;  /* 0x00000000ff00723e */ /* 0x000fca00000010ff */
[----:B------:R-:W-:Y:S01]  /*e270*/  STG.E.U16 desc[UR36][R2.64], R0 ;  /* 0x0000000002007986 */ /* 0x000fe2000c101524 */
[----:B------:R-:W-:Y:S05]  /*e280*/  EXIT ;  /* 0x000000000000794d */ /* 0x000fea0003800000 */
.L_x_17103:
        /* <DEDUP_REMOVED lines=10> */
.L_x_17115:
        /* <DEDUP_REMOVED lines=17> */
.L_x_17118:
[----:B------:R-:W-:-:S04]  /*e440*/  LOP3.LUT R0, R7, 0x80000000, RZ, 0xc0, !PT ;  /* 0x8000000007007812 */ /* 0x000fc800078ec0ff */
[----:B------:R-:W-:-:S04]  /*e450*/  SHF.R.U32.HI R5, RZ, 0x18, R0 ;  /* 0x00000018ff057819 */ /* 0x000fc80000011600 */
[----:B------:R-:W-:-:S04]  /*e460*/  LOP3.LUT R4, R4, R5, RZ, 0xfc, !PT ;  /* 0x0000000504047212 */ /* 0x000fc800078efcff */
[----:B------:R-:W-:-:S07]  /*e470*/  PRMT R0, R4, 0x7610, R0 ;  /* 0x0000761004007816 */ /* 0x000fce0000000000 */
.L_x_17117:
[----:B------:R-:W-:Y:S05]  /*e480*/  BSYNC B0 ;  /* 0x0000000000007941 */ /* 0x000fea0003800000 */
.L_x_17116:
[----:B------:R-:W-:Y:S01]  /*e490*/  STG.E.U8 desc[UR36][R2.64], R0 ;  /* 0x0000000002007986 */ /* 0x000fe2000c101124 */
[----:B------:R-:W-:Y:S05]  /*e4a0*/  EXIT ;  /* 0x000000000000794d */ /* 0x000fea0003800000 */
.L_x_17114:
        /* <DEDUP_REMOVED lines=17> */
.L_x_17121:
[----:B------:R-:W-:-:S04]  /*e5c0*/  LOP3.LUT R0, R7, 0x80000000, RZ, 0xc0, !PT ;  /* 0x8000000007007812 */ /* 0x000fc800078ec0ff */
[----:B------:R-:W-:-:S04]  /*e5d0*/  SHF.R.U32.HI R5, RZ, 0x18, R0 ;  /* 0x00000018ff057819 */ /* 0x000fc80000011600 */
[----:B------:R-:W-:-:S04]  /*e5e0*/  LOP3.LUT R4, R4, R5, RZ, 0xfc, !PT ;  /* 0x0000000504047212 */ /* 0x000fc800078efcff */
[----:B------:R-:W-:-:S07]  /*e5f0*/  PRMT R0, R4, 0x7610, R0 ;  /* 0x0000761004007816 */ /* 0x000fce0000000000 */
.L_x_17120:
[----:B------:R-:W-:Y:S05]  /*e600*/  BSYNC B0 ;  /* 0x0000000000007941 */ /* 0x000fea0003800000 */
.L_x_17119:
[----:B------:R-:W-:Y:S01]  /*e610*/  STG.E.U8 desc[UR36][R2.64], R0 ;  /* 0x0000000002007986 */ /* 0x000fe2000c101124 */
[----:B------:R-:W-:Y:S05]  /*e620*/  EXIT ;  /* 0x000000000000794d */ /* 0x000fea0003800000 */
.L_x_17113:
        /* <DEDUP_REMOVED lines=22> */
.L_x_17096:
        /* <DEDUP_REMOVED lines=16> */
.L_x_17124:
[----:B------:R-:W-:Y:S05]  /*e890*/  EXIT ;  /* 0x000000000000794d */ /* 0x000fea0003800000 */
.L_x_17123:
[----:B------:R-:W-:-:S05]  /*e8a0*/  SHF.R.S32.HI R25, RZ, 0x1f, R24 ;  /* 0x0000001fff197819 */ /* 0x000fca0000011418 */
[----:B------:R-:W-:Y:S01]  /*e8b0*/  STG.E.64 desc[UR36][R2.64], R24 ;  /* 0x0000001802007986 */ /* 0x000fe2000c101b24 */
[----:B------:R-:W-:Y:S05]  /*e8c0*/  EXIT ;  /* 0x000000000000794d */ /* 0x000fea0003800000 */
.L_x_17122:
[----:B------:R-:W-:Y:S01]  /*e8d0*/  STG.E desc[UR36][R2.64], R24 ;  /* 0x0000001802007986 */ /* 0x000fe2000c101924 */
[----:B------:R-:W-:Y:S05]  /*e8e0*/  EXIT ;  /* 0x000000000000794d */ /* 0x000fea0003800000 */
.L_x_17125:
        /* <DEDUP_REMOVED lines=9> */
.L_x_24197:


//--------------------- .text._ZN2at6native18elementwise_kernelILi128ELi2EZNS0_22gpu_kernel_impl_nocastIZZZNS0_54_GLOBAL__N__d8c5977b_16_LinearAlgebra_cu_140f0503_289316addr_kernel_cudaERNS_14TensorIteratorERKN3c106ScalarES9_ENKUlvE_clEvENKUlvE1_clEvEUliiiE0_EEvRNS_18TensorIteratorBaseERKT_EUliE_EEviT1_ --------------------------
	.section	.text._ZN2at6native18elementwise_kernelILi128ELi2EZNS0_22gpu_kernel_impl_nocastIZZZNS0_54_GLOBAL__N__d8c5977b_16_LinearAlgebra_cu_140f0503_289316addr_kernel_cudaERNS_14TensorIteratorERKN3c106ScalarES9_ENKUlvE_clEvENKUlvE1_clEvEUliiiE0_EEvRNS_18TensorIteratorBaseERKT_EUliE_EEviT1_,"ax",@progbits
	.align	128
        .global         _ZN2at6native18elementwise_kernelILi128ELi2EZNS0_22gpu_kernel_impl_nocastIZZZNS0_54_GLOBAL__N__d8c5977b_16_LinearAlgebra_cu_140f0503_289316addr_kernel_cudaERNS_14TensorIteratorERKN3c106ScalarES9_ENKUlvE_clEvENKUlvE1_clEvEUliiiE0_EEvRNS_18TensorIteratorBaseERKT_EUliE_EEviT1_
        .type           _ZN2at6native18elementwise_kernelILi128ELi2EZNS0_22gpu_kernel_impl_nocastIZZZNS0_54_GLOBAL__N__d8c5977b_16_LinearAlgebra_cu_140f0503_289316addr_kernel_cudaERNS_14TensorIteratorERKN3c106ScalarES9_ENKUlvE_clEvENKUlvE1_clEvEUliiiE0_EEvRNS_18TensorIteratorBaseERKT_EUliE_EEviT1_,@function
        .size           _ZN2at6native18elementwise_kernelILi128ELi2EZNS0_22gpu_kernel_impl_nocastIZZZNS0_54_GLOBAL__N__d8c5977b_16_LinearAlgebra_cu_140f0503_289316addr_kernel_cudaERNS_14TensorIteratorERKN3c106ScalarES9_ENKUlvE_clEvENKUlvE1_clEvEUliiiE0_EEvRNS_18TensorIteratorBaseERKT_EUliE_EEviT1_,(.L_x_24198 - _ZN2at6native18elementwise_kernelILi128ELi2EZNS0_22gpu_kernel_impl_nocastIZZZNS0_54_GLOBAL__N__d8c5977b_16_LinearAlgebra_cu_140f0503_289316addr_kernel_cudaERNS_14TensorIteratorERKN3c106ScalarES9_ENKUlvE_clEvENKUlvE1_clEvEUliiiE0_EEvRNS_18TensorIteratorBaseERKT_EUliE_EEviT1_)
        .other          _ZN2at6native18elementwise_kernelILi128ELi2EZNS0_22gpu_kernel_impl_nocastIZZZNS0_54_GLOBAL__N__d8c5977b_16_LinearAlgebra_cu_140f0503_289316addr_kernel_cudaERNS_14TensorIteratorERKN3c106ScalarES9_ENKUlvE_clEvENKUlvE1_clEvEUliiiE0_EEvRNS_18TensorIteratorBaseERKT_EUliE_EEviT1_,@"STO_CUDA_ENTRY STV_DEFAULT"
_ZN2at6native18elementwise_kernelILi128ELi2EZNS0_22gpu_kernel_impl_nocastIZZZNS0_54_GLOBAL__N__d8c5977b_16_LinearAlgebra_cu_140f0503_289316addr_kernel_cudaERNS_14TensorIteratorERKN3c106ScalarES9_ENKUlvE_clEvENKUlvE1_clEvEUliiiE0_EEvRNS_18TensorIteratorBaseERKT_EUliE_EEviT1_:
.text._ZN2at6native18elementwise_kernelILi128ELi2EZNS0_22gpu_kernel_impl_nocastIZZZNS0_54_GLOBAL__N__d8c5977b_16_LinearAlgebra_cu_140f0503_289316addr_kernel_cudaERNS_14TensorIteratorERKN3c106ScalarES9_ENKUlvE_clEvENKUlvE1_clEvEUliiiE0_EEvRNS_18TensorIteratorBaseERKT_EUliE_EEviT1_:
        /* <DEDUP_REMOVED lines=388> */
.L_x_17128:
[----:B------:R-:W-:Y:S01]  /*1840*/  ULDC.64 UR12, c[0x0][0x4f0] ;  /* 0x00013c00000c7ab9 */ /* 0x000fe20000000a00 */
[----:B------:R-:W-:Y:S01]  /*1850*/  ULDC.64 UR10, c[0x0][0x4e8] ;  /* 0x00013a00000a7ab9 */ /* 0x000fe20000000a00 */
[----:B------:R-:W-:Y:S01]  /*1860*/  ULDC.64 UR8, c[0x0][0x4e0] ;  /* 0x0001380000087ab9 */ /* 0x000fe20000000a00 */
[----:B------:R-:W-:Y:S02]  /*1870*/  IADD3 R6, P2, R4, UR12, RZ ;  /* 0x0000000c04067c10 */ /* 0x000fe4000ff5e0ff */
[----:B------:R-:W-:Y:S02]  /*1880*/  IADD3 R8, P1, R5, UR10, RZ ;  /* 0x0000000a05087c10 */ /* 0x000fe4000ff3e0ff */
[----:B------:R-:W-:Y:S02]  /*1890*/  IADD3 R4, P0, R2, UR8, RZ ;  /* 0x0000000802047c10 */ /* 0x000fe4000ff1e0ff */
[----:B------:R-:W-:Y:S01]  /*18a0*/  IADD3.X R9, RZ, UR11, RZ, P1, !PT ;  /* 0x0000000bff097c10 */ /* 0x000fe20008ffe4ff */
[----:B------:R-:W-:Y:S01]  /*18b0*/  ULDC.64 UR10, c[0x0][0x4f8] ;  /* 0x00013e00000a7ab9 */ /* 0x000fe20000000a00 */
[----:B------:R-:W-:-:S02]  /*18c0*/  IADD3.X R7, RZ, UR13, RZ, P2, !PT ;  /* 0x0000000dff077c10 */ /* 0x000fc400097fe4ff */
[----:B------:R-:W-:Y:S01]  /*18d0*/  IADD3.X R5, RZ, UR9, RZ, P0, !PT ;  /* 0x00000009ff057c10 */ /* 0x000fe200087fe4ff */
[----:B------:R-:W-:Y:S01]  /*18e0*/  ULDC.64 UR8, c[0x0][0x4d8] ;  /* 0x0001360000087ab9 */ /* 0x000fe20000000a00 */
[----:B------:R-:W2:Y:S04]  /*18f0*/  LDG.E R9, desc[UR4][R8.64] ;  /* 0x0000000408097981 */ /* 0x000ea8000c1e1900 */
[----:B------:R-:W2:Y:S04]  /*1900*/  LDG.E R6, desc[UR4][R6.64] ;  /* 0x0000000406067981 */ /* 0x000ea8000c1e1900 */
[----:B------:R-:W3:Y:S01]  /*1910*/  LDG.E R4, desc[UR4][R4.64] ;  /* 0x0000000404047981 */ /* 0x000ee2000c1e1900 */
[----:B------:R-:W-:-:S04]  /*1920*/  IADD3 R2, P0, R3, UR8, RZ ;  /* 0x0000000803027c10 */ /* 0x000fc8000ff1e0ff */
[----:B------:R-:W-:Y:S01]  /*1930*/  IADD3.X R3, RZ, UR9, RZ, P0, !PT ;  /* 0x00000009ff037c10 */ /* 0x000fe200087fe4ff */
[----:B--2---:R-:W-:Y:S02]  /*1940*/  IMAD R11, R6, R9, RZ ;  /* 0x00000009060b7224 */ /* 0x004fe400078e02ff */
[----:B---3--:R-:W-:-:S04]  /*1950*/  IMAD R10, R4, UR10, RZ ;  /* 0x0000000a040a7c24 */ /* 0x008fc8000f8e02ff */
[----:B------:R-:W-:-:S05]  /*1960*/  IMAD R13, R11, UR11, R10 ;  /* 0x0000000b0b0d7c24 */ /* 0x000fca000f8e020a */
[----:B------:R0:W-:Y:S01]  /*1970*/  STG.E desc[UR4][R2.64], R13 ;  /* 0x0000000d02007986 */ /* 0x0001e2000c101904 */
[----:B------:R-:W-:-:S07]  /*1980*/  IADD3 R11, R0, 0x80, RZ ;  /* 0x00000080000b7810 */ /* 0x000fce0007ffe0ff */
.L_x_17127:
[----:B------:R-:W-:Y:S05]  /*1990*/  BSYNC B0 ;  /* 0x0000000000007941 */ /* 0x000fea0003800000 */
.L_x_17126:
        /* <DEDUP_REMOVED lines=381> */
.L_x_17129:
        /* <DEDUP_REMOVED lines=19> */
[----:B------:R-:W-:Y:S01]  /*32a0*/  STG.E desc[UR4][R2.64], R11 ;  /* 0x0000000b02007986 */ /* 0x000fe2000c101904 */
[----:B------:R-:W-:Y:S05]  /*32b0*/  EXIT ;  /* 0x000000000000794d */ /* 0x000fea0003800000 */
.L_x_17130:
        /* <DEDUP_REMOVED lines=12> */
.L_x_24198:


//--------------------- .text._ZN2at6native27unrolled_elementwise_kernelIZZZNS0_54_GLOBAL__N__d8c5977b_16_LinearAlgebra_cu_140f0503_289316addr_kernel_cudaERNS_14TensorIteratorERKN3c106ScalarES8_ENKUlvE_clEvENKUlvE1_clEvEUliiiE0_St5arrayIPcLm4EELi4E23TrivialOffsetCalculatorILi3EjESF_ILi1EjENS0_6memory15LoadWithoutCastENSI_16StoreWithoutCastEEEviT_T0_T2_T3_T4_T5_ --------------------------
	.section	.text._ZN2at6native27unrolled_elementwise_kernelIZZZNS0_54_GLOBAL__N__d8c5977b_16_LinearAlgebra_cu_140f0503_289316addr_kernel_cudaERNS_14TensorIteratorERKN3c106ScalarES8_ENKUlvE_clEvENKUlvE1_clEvEUliiiE0_St5arrayIPcLm4EELi4E23TrivialOffsetCalculatorILi3EjESF_ILi1EjENS0_6memory15LoadWithoutCastENSI_16StoreWithoutCastEEEviT_T0_T2_T3_T4_T5_,"ax",@progbits
	.align	128
        .global         _ZN2at6native27unrolled_elementwise_kernelIZZZNS0_54_GLOBAL__N__d8c5977b_16_LinearAlgebra_cu_140f0503_289316addr_kernel_cudaERNS_14TensorIteratorERKN3c106ScalarES8_ENKUlvE_clEvENKUlvE1_clEvEUliiiE0_St5arrayIPcLm4EELi4E23TrivialOffsetCalculatorILi3EjESF_ILi1EjENS0_6memory15LoadWithoutCastENSI_16StoreWithoutCastEEEviT_T0_T2_T3_T4_T5_
        .type           _ZN2at6native27unrolled_elementwise_kernelIZZZNS0_54_GLOBAL__N__d8c5977b_16_LinearAlgebra_cu_140f0503_289316addr_kernel_cudaERNS_14TensorIteratorERKN3c106ScalarES8_ENKUlvE_clEvENKUlvE1_clEvEUliiiE0_St5arrayIPcLm4EELi4E23TrivialOffsetCalculatorILi3EjESF_ILi1EjENS0_6memory15LoadWithoutCastENSI_16StoreWithoutCastEEEviT_T0_T2_T3_T4_T5_,@function
        .size           _ZN2at6native27unrolled_elementwise_kernelIZZZNS0_54_GLOBAL__N__d8c5977b_16_LinearAlgebra_cu_140f0503_289316addr_kernel_cudaERNS_14TensorIteratorERKN3c106ScalarES8_ENKUlvE_clEvENKUlvE1_clEvEUliiiE0_St5arrayIPcLm4EELi4E23TrivialOffsetCalculatorILi3EjESF_ILi1EjENS0_6memory15LoadWithoutCastENSI_16StoreWithoutCastEEEviT_T0_T2_T3_T4_T5_,(.L_x_24199 - _ZN2at6native27unrolled_elementwise_kernelIZZZNS0_54_GLOBAL__N__d8c5977b_16_LinearAlgebra_cu_140f0503_289316addr_kernel_cudaERNS_14TensorIteratorERKN3c106ScalarES8_ENKUlvE_clEvENKUlvE1_clEvEUliiiE0_St5arrayIPcLm4EELi4E23TrivialOffsetCalculatorILi3EjESF_ILi1EjENS0_6memory15LoadWithoutCastENSI_16StoreWithoutCastEEEviT_T0_T2_T3_T4_T5_)
        .other          _ZN2at6native27unrolled_elementwise_kernelIZZZNS0_54_GLOBAL__N__d8c5977b_16_LinearAlgebra_cu_140f0503_289316addr_kernel_cudaERNS_14TensorIteratorERKN3c106ScalarES8_ENKUlvE_clEvENKUlvE1_clEvEUliiiE0_St5arrayIPcLm4EELi4E23TrivialOffsetCalculatorILi3EjESF_ILi1EjENS0_6memory15LoadWithoutCastENSI_16StoreWithoutCastEEEviT_T0_T2_T3_T4_T5_,@"STO_CUDA_ENTRY STV_DEFAULT"
_ZN2at6native27unrolled_elementwise_kernelIZZZNS0_54_GLOBAL__N__d8c5977b_16_LinearAlgebra_cu_140f0503_289316addr_kernel_cudaERNS_14TensorIteratorERKN3c106ScalarES8_ENKUlvE_clEvENKUlvE1_clEvEUliiiE0_St5arrayIPcLm4EELi4E23TrivialOffsetCalculatorILi3EjESF_ILi1EjENS0_6memory15LoadWithoutCastENSI_16StoreWithoutCastEEEviT_T0_T2_T3_T4_T5_:
.text._ZN2at6native27unrolled_elementwise_kernelIZZZNS0_54_GLOBAL__N__d8c5977b_16_LinearAlgebra_cu_140f0503_289316addr_kernel_cudaERNS_14TensorIteratorERKN3c106ScalarES8_ENKUlvE_clEvENKUlvE1_clEvEUliiiE0_St5arrayIPcLm4EELi4E23TrivialOffsetCalculatorILi3EjESF_ILi1EjENS0_6memory15LoadWithoutCastENSI_16StoreWithoutCastEEEviT_T0_T2_T3_T4_T5_:
        /* <DEDUP_REMOVED lines=10> */
[----:B------:R-:W-:Y:S01]  /*00a0*/  ULDC.64 UR6, c[0x0][0x218] ;  /* 0x0000860000067ab9 */ /* 0x000fe20000000a00 */
        /* <DEDUP_REMOVED lines=15> */
[----:B------:R3:W4:Y:S01]  /*01a0*/  @!P0 LDG.E R3, desc[UR4][R8.64] ;  /* 0x0000000408038981 */ /* 0x000722000c1e1900 */
[----:B-1----:R-:W-:-:S03]  /*01b0*/  @!P0 IMAD.WIDE.U32 R12, R19, 0x4, R12 ;  /* 0x00000004130c8825 */ /* 0x002fc600078e000c */
[----:B------:R-:W1:Y:S03]  /*01c0*/  @!P1 LDC.64 R28, c[0x0][0x230] ;  /* 0x00008c00ff1c9b82 */ /* 0x000e660000000a00 */
[----:B------:R-:W-:Y:S01]  /*01d0*/  @!P3 LEA R25, R0, R7, 0x9 ;  /* 0x000000070019b211 */ /* 0x000fe200078e48ff */
[----:B------:R-:W4:Y:S01]  /*01e0*/  @!P0 LDG.E R23, desc[UR4][R12.64] ;  /* 0x000000040c178981 */ /* 0x000f22000c1e1900 */
[----:B------:R-:W-:Y:S01]  /*01f0*/  @!P3 IADD3 R7, R7, 0x80, RZ ;  /* 0x000000800707b810 */ /* 0x000fe20007ffe0ff */
[----:B--2---:R-:W-:Y:S02]  /*0200*/  @!P0 IMAD.WIDE.U32 R10, R19, 0x4, R10 ;  /* 0x00000004130a8825 */ /* 0x004fe400078e000a */
[----:B------:R-:W2:Y:S01]  /*0210*/  @!P3 LDC.64 R14, c[0x0][0x230] ;  /* 0x00008c00ff0ebb82 */ /* 0x000ea20000000a00 */
[----:B------:R-:W-:Y:S02]  /*0220*/  ISETP.GE.AND P2, PT, R7, R2, PT ;  /* 0x000000020700720c */ /* 0x000fe40003f46270 */
[----:B------:R3:W4:Y:S05]  /*0230*/  @!P0 LDG.E R6, desc[UR4][R10.64] ;  /* 0x000000040a068981 */ /* 0x00072a000c1e1900 */
[----:B------:R-:W1:Y:S08]  /*0240*/  @!P3 LDC.64 R16, c[0x0][0x238] ;  /* 0x00008e00ff10bb82 */ /* 0x000e700000000a00 */
[----:B------:R-:W1:Y:S08]  /*0250*/  @!P3 LDC.64 R18, c[0x0][0x240] ;  /* 0x00009000ff12bb82 */ /* 0x000e700000000a00 */
[----:B---3--:R-:W3:Y:S08]  /*0260*/  @!P1 LDC.64 R8, c[0x0][0x240] ;  /* 0x00009000ff089b82 */ /* 0x008ef00000000a00 */
[----:B------:R-:W3:Y:S08]  /*0270*/  @!P2 LDC.64 R10, c[0x0][0x230] ;  /* 0x00008c00ff0aab82 */ /* 0x000ef00000000a00 */
[----:B------:R-:W3:Y:S01]  /*0280*/  @!P2 LDC.64 R12, c[0x0][0x238] ;  /* 0x00008e00ff0cab82 */ /* 0x000ee20000000a00 */
[----:B0-----:R-:W-:-:S04]  /*0290*/  @!P1 IMAD.WIDE.U32 R20, R27, 0x4, R20 ;  /* 0x000000041b149825 */ /* 0x001fc800078e0014 */
[C---:B--2---:R-:W-:Y:S01]  /*02a0*/  @!P3 IMAD.WIDE.U32 R14, R25.reuse, 0x4, R14 ;  /* 0x00000004190eb825 */ /* 0x044fe200078e000e */
[----:B------:R0:W2:Y:S03]  /*02b0*/  @!P1 LDG.E R22, desc[UR4][R20.64] ;  /* 0x0000000414169981 */ /* 0x0000a6000c1e1900 */
[C---:B-1----:R-:W-:Y:S01]  /*02c0*/  @!P3 IMAD.WIDE.U32 R16, R25.reuse, 0x4, R16 ;  /* 0x000000041910b825 */ /* 0x042fe200078e0010 */
[----:B------:R1:W2:Y:S03]  /*02d0*/  @!P3 LDG.E R24, desc[UR4][R14.64] ;  /* 0x000000040e18b981 */ /* 0x0002a6000c1e1900 */
[----:B------:R-:W-:Y:S01]  /*02e0*/  @!P3 IMAD.WIDE.U32 R18, R25, 0x4, R18 ;  /* 0x000000041912b825 */ /* 0x000fe200078e0012 */
[----:B------:R-:W-:Y:S01]  /*02f0*/  HFMA2.MMA R25, -RZ, RZ, 0, 0 ;  /* 0x00000000ff197435 */ /* 0x000fe200000001ff */
[----:B------:R1:W2:Y:S02]  /*0300*/  @!P3 LDG.E R26, desc[UR4][R16.64] ;  /* 0x00000004101ab981 */ /* 0x0002a4000c1e1900 */
[----:B------:R-:W-:-:S04]  /*0310*/  @!P1 IMAD.WIDE.U32 R28, R27, 0x4, R28 ;  /* 0x000000041b1c9825 */ /* 0x000fc800078e001c */
[----:B---3--:R-:W-:Y:S01]  /*0320*/  @!P1 IMAD.WIDE.U32 R8, R27, 0x4, R8 ;  /* 0x000000041b089825 */ /* 0x008fe200078e0008 */
[----:B------:R-:W-:Y:S02]  /*0330*/  @!P2 LEA R27, R0, R7, 0x9 ;  /* 0x00000007001ba211 */ /* 0x000fe400078e48ff */
[----:B0-----:R-:W-:Y:S02]  /*0340*/  CS2R R20, SRZ ;  /* 0x0000000000147805 */ /* 0x001fe4000001ff00 */
[----:B------:R-:W-:Y:S01]  /*0350*/  MOV R7, RZ ;  /* 0x000000ff00077202 */ /* 0x000fe20000000f00 */
[----:B------:R-:W3:Y:S01]  /*0360*/  @!P1 LDG.E R4, desc[UR4][R28.64] ;  /* 0x000000041c049981 */ /* 0x000ee2000c1e1900 */
[----:B-1----:R-:W0:Y:S01]  /*0370*/  @!P2 LDC.64 R14, c[0x0][0x240] ;  /* 0x00009000ff0eab82 */ /* 0x002e220000000a00 */
[C---:B------:R-:W-:Y:S02]  /*0380*/  @!P2 IMAD.WIDE.U32 R10, R27.reuse, 0x4, R10 ;  /* 0x000000041b0aa825 */ /* 0x040fe400078e000a */
[----:B------:R1:W3:Y:S02]  /*0390*/  @!P1 LDG.E R25, desc[UR4][R8.64] ;  /* 0x0000000408199981 */ /* 0x0002e4000c1e1900 */
[----:B------:R-:W-:-:S02]  /*03a0*/  @!P2 IMAD.WIDE.U32 R12, R27, 0x4, R12 ;  /* 0x000000041b0ca825 */ /* 0x000fc400078e000c */
[----:B------:R-:W3:Y:S04]  /*03b0*/  @!P2 LDG.E R20, desc[UR4][R10.64] ;  /* 0x000000040a14a981 */ /* 0x000ee8000c1e1900 */
[----:B------:R-:W3:Y:S04]  /*03c0*/  @!P2 LDG.E R7, desc[UR4][R12.64] ;  /* 0x000000040c07a981 */ /* 0x000ee8000c1e1900 */
[----:B------:R-:W3:Y:S01]  /*03d0*/  @!P3 LDG.E R21, desc[UR4][R18.64] ;  /* 0x000000041215b981 */ /* 0x000ee2000c1e1900 */
[----:B0-----:R-:W-:Y:S02]  /*03e0*/  @!P2 IMAD.WIDE.U32 R16, R27, 0x4, R14 ;  /* 0x000000041b10a825 */ /* 0x001fe400078e000e */
[----:B------:R-:W0:Y:S01]  /*03f0*/  @!P0 LDC.64 R14, c[0x0][0x228] ;  /* 0x00008a00ff0e8b82 */ /* 0x000e220000000a00 */
[----:B------:R-:W-:Y:S01]  /*0400*/  HFMA2.MMA R27, -RZ, RZ, 0, 0 ;  /* 0x00000000ff1b7435 */ /* 0x000fe200000001ff */
[----:B-1----:R-:W-:Y:S01]  /*0410*/  @!P0 IMAD R9, R0, 0x200, R5 ;  /* 0x0000020000098824 */ /* 0x002fe200078e0205 */
[----:B------:R-:W-:-:S04]  /*0420*/  IADD3 R28, R5, 0x80, RZ ;  /* 0x00000080051c7810 */ /* 0x000fc80007ffe0ff */
[----:B------:R-:W-:-:S04]  /*0430*/  @!P0 MOV R5, R28 ;  /* 0x0000001c00058202 */ /* 0x000fc80000000f00 */
[----:B------:R1:W5:Y:S01]  /*0440*/  @!P2 LDG.E R27, desc[UR4][R16.64] ;  /* 0x00000004101ba981 */ /* 0x000362000c1e1900 */
[----:B------:R-:W-:Y:S01]  /*0450*/  ISETP.GE.AND P1, PT, R5, R2, PT ;  /* 0x000000020500720c */ /* 0x000fe20003f26270 */
[----:B0-----:R-:W-:Y:S01]  /*0460*/  @!P0 IMAD.WIDE.U32 R14, R9, 0x4, R14 ;  /* 0x00000004090e8825 */ /* 0x001fe200078e000e */
[----:B------:R-:W-:Y:S03]  /*0470*/  BSSY B0, `(.L_x_17131) ;  /* 0x0000018000007945 */ /* 0x000fe60003800000 */
[----:B----4-:R-:W-:Y:S02]  /*0480*/  IMAD R3, R3, UR7, RZ ;  /* 0x0000000703037c24 */ /* 0x010fe4000f8e02ff */
[----:B------:R-:W-:-:S04]  /*0490*/  IMAD R23, R23, UR6, RZ ;  /* 0x0000000617177c24 */ /* 0x000fc8000f8e02ff */
[----:B------:R-:W-:-:S05]  /*04a0*/  IMAD R3, R3, R6, R23 ;  /* 0x0000000603037224 */ /* 0x000fca00078e0217 */
[----:B------:R1:W-:Y:S01]  /*04b0*/  @!P0 STG.E desc[UR4][R14.64], R3 ;  /* 0x000000030e008986 */ /* 0x0003e2000c101904 */
        /* <DEDUP_REMOVED lines=19> */
.L_x_17132:
[----:B------:R-:W-:Y:S05]  /*05f0*/  BSYNC B0 ;  /* 0x0000000000007941 */ /* 0x000fea0003800000 */
.L_x_17131:
[----:B------:R-:W-:-:S13]  /*0600*/  ISETP.GE.AND P0, PT, R5, R2, PT ;  /* 0x000000020500720c */ /* 0x000fda0003f06270 */
[----:B------:R-:W-:Y:S05]  /*0610*/  @P0 EXIT ;  /* 0x000000000000094d */ /* 0x000fea0003800000 */
[----:B------:R-:W1:Y:S01]  /*0620*/  LDC.64 R2, c[0x0][0x228] ;  /* 0x00008a00ff027b82 */ /* 0x000e620000000a00 */
[----:B------:R-:W-:Y:S01]  /*0630*/  LEA R5, R0, R5, 0x9 ;  /* 0x0000000500057211 */ /* 0x000fe200078e48ff */
[----:B-----5:R-:W-:-:S04]  /*0640*/  IMAD R27, R4, R27, R20 ;  /* 0x0000001b041b7224 */ /* 0x020fc800078e0214 */
[----:B-1----:R-:W-:-:S05]  /*0650*/  IMAD.WIDE.U32 R2, R5, 0x4, R2 ;  /* 0x0000000405027825 */ /* 0x002fca00078e0002 */
[----:B------:R-:W-:Y:S01]  /*0660*/  STG.E desc[UR4][R2.64], R27 ;  /* 0x0000001b02007986 */ /* 0x000fe2000c101904 */
[----:B------:R-:W-:Y:S05]  /*0670*/  EXIT ;  /* 0x000000000000794d */ /* 0x000fea0003800000 */
.L_x_17133:
        /* <DEDUP_REMOVED lines=16> */
.L_x_24199:


//--------------------- .text._ZN2at6native29vectorized_elementwise_kernelILi2EZZZNS0_54_GLOBAL__N__d8c5977b_16_LinearAlgebra_cu_140f0503_289316addr_kernel_cudaERNS_14TensorIteratorERKN3c106ScalarES8_ENKUlvE_clEvENKUlvE1_clEvEUliiiE0_St5arrayIPcLm4EEEEviT0_T1_ --------------------------
	.section	.text._ZN2at6native29vectorized_elementwise_kernelILi2EZZZNS0_54_GLOBAL__N__d8c5977b_16_LinearAlgebra_cu_140f0503_289316addr_kernel_cudaERNS_14TensorIteratorERKN3c106ScalarES8_ENKUlvE_clEvENKUlvE1_clEvEUliiiE0_St5arrayIPcLm4EEEEviT0_T1_,"ax",@progbits
	.align	128
        .global         _ZN2at6native29vectorized_elementwise_kernelILi2EZZZNS0_54_GLOBAL__N__d8c5977b_16_LinearAlgebra_cu_140f0503_289316addr_kernel_cudaERNS_14TensorIteratorERKN3c106ScalarES8_ENKUlvE_clEvENKUlvE1_clEvEUliiiE0_St5arrayIPcLm4EEEEviT0_T1_
        .type           _ZN2at6native29vectorized_elementwise_kernelILi2EZZZNS0_54_GLOBAL__N__d8c5977b_16_LinearAlgebra_cu_140f0503_289316addr_kernel_cudaERNS_14TensorIteratorERKN3c106ScalarES8_ENKUlvE_clEvENKUlvE1_clEvEUliiiE0_St5arrayIPcLm4EEEEviT0_T1_,@function
        .size           _ZN2at6native29vectorized_elementwise_kernelILi2EZZZNS0_54_GLOBAL__N__d8c5977b_16_LinearAlgebra_cu_140f0503_289316addr_kernel_cudaERNS_14TensorIteratorERKN3c106ScalarES8_ENKUlvE_clEvENKUlvE1_clEvEUliiiE0_St5arrayIPcLm4EEEEviT0_T1_,(.L_x_24200 - _ZN2at6native29vectorized_elementwise_kernelILi2EZZZNS0_54_GLOBAL__N__d8c5977b_16_LinearAlgebra_cu_140f0503_289316addr_kernel_cudaERNS_14TensorIteratorERKN3c106ScalarES8_ENKUlvE_clEvENKUlvE1_clEvEUliiiE0_St5arrayIPcLm4EEEEviT0_T1_)
        .other          _ZN2at6native29vectorized_elementwise_kernelILi2EZZZNS0_54_GLOBAL__N__d8c5977b_16_LinearAlgebra_cu_140f0503_289316addr_kernel_cudaERNS_14TensorIteratorERKN3c106ScalarES8_ENKUlvE_clEvENKUlvE1_clEvEUliiiE0_St5arrayIPcLm4EEEEviT0_T1_,@"STO_CUDA_ENTRY STV_DEFAULT"
_ZN2at6native29vectorized_elementwise_kernelILi2EZZZNS0_54_GLOBAL__N__d8c5977b_16_LinearAlgebra_cu_140f0503_289316addr_kernel_cudaERNS_14TensorIteratorERKN3c106ScalarES8_ENKUlvE_clEvENKUlvE1_clEvEUliiiE0_St5arrayIPcLm4EEEEviT0_T1_:
.text._ZN2at6native29vectorized_elementwise_kernelILi2EZZZNS0_54_GLOBAL__N__d8c5977b_16_LinearAlgebra_cu_140f0503_289316addr_kernel_cudaERNS_14TensorIteratorERKN3c106ScalarES8_ENKUlvE_clEvENKUlvE1_clEvEUliiiE0_St5arrayIPcLm4EEEEviT0_T1_:
        /* <DEDUP_REMOVED lines=15> */
[C---:B--2---:R-:W-:Y:S01]  /*00f0*/  IMAD.WIDE R20, R0.reuse, 0x4, R20 ;  /* 0x0000000400147825 */ /* 0x044fe200078e0214 */
[----:B------:R-:W2:Y:S03]  /*0100*/  LDG.E.64 R2, desc[UR4][R16.64] ;  /* 0x0000000410027981 */ /* 0x000ea6000c1e1b00 */
[----:B---3--:R-:W-:Y:S01]  /*0110*/  IMAD.WIDE R26, R0, 0x4, R26 ;  /* 0x00000004001a7825 */ /* 0x008fe200078e021a */
[----:B------:R-:W3:Y:S03]  /*0120*/  LDG.E.64 R8, desc[UR4][R16.64+0x400] ;  /* 0x0004000410087981 */ /* 0x000ee6000c1e1b00 */
[C---:B------:R-:W-:Y:S01]  /*0130*/  IMAD.WIDE.U32 R20, R28.reuse, 0x8, R20 ;  /* 0x000000081c147825 */ /* 0x040fe200078e0014 */
[----:B------:R-:W4:Y:S03]  /*0140*/  LDG.E.64 R14, desc[UR4][R16.64+0x800] ;  /* 0x00080004100e7981 */ /* 0x000f26000c1e1b00 */
[----:B------:R-:W-:Y:S01]  /*0150*/  IMAD.WIDE.U32 R26, R28, 0x8, R26 ;  /* 0x000000081c1a7825 */ /* 0x000fe200078e001a */
[----:B------:R-:W5:Y:S04]  /*0160*/  LDG.E.64 R4, desc[UR4][R20.64] ;  /* 0x0000000414047981 */ /* 0x000f68000c1e1b00 */
[----:B------:R-:W4:Y:S04]  /*0170*/  LDG.E.64 R6, desc[UR4][R26.64] ;  /* 0x000000041a067981 */ /* 0x000f28000c1e1b00 */
[----:B------:R-:W4:Y:S04]  /*0180*/  LDG.E.64 R10, desc[UR4][R20.64+0x400] ;  /* 0x00040004140a7981 */ /* 0x000f28000c1e1b00 */
[----:B------:R-:W4:Y:S04]  /*0190*/  LDG.E.64 R12, desc[UR4][R26.64+0x400] ;  /* 0x000400041a0c7981 */ /* 0x000f28000c1e1b00 */
[----:B------:R-:W4:Y:S04]  /*01a0*/  LDG.E.64 R18, desc[UR4][R20.64+0x800] ;  /* 0x0008000414127981 */ /* 0x000f28000c1e1b00 */
[----:B------:R-:W4:Y:S04]  /*01b0*/  LDG.E.64 R16, desc[UR4][R16.64+0xc00] ;  /* 0x000c000410107981 */ /* 0x000f28000c1e1b00 */
[----:B------:R-:W4:Y:S04]  /*01c0*/  LDG.E.64 R22, desc[UR4][R26.64+0x800] ;  /* 0x000800041a167981 */ /* 0x000f28000c1e1b00 */
[----:B------:R-:W4:Y:S04]  /*01d0*/  LDG.E.64 R20, desc[UR4][R20.64+0xc00] ;  /* 0x000c000414147981 */ /* 0x000f28000c1e1b00 */
[----:B------:R0:W4:Y:S02]  /*01e0*/  LDG.E.64 R24, desc[UR4][R26.64+0xc00] ;  /* 0x000c00041a187981 */ /* 0x000124000c1e1b00 */
[----:B0-----:R-:W0:Y:S02]  /*01f0*/  LDC.64 R26, c[0x0][0x228] ;  /* 0x00008a00ff1a7b82 */ /* 0x001e240000000a00 */
[----:B0-----:R-:W-:-:S04]  /*0200*/  IMAD.WIDE.U32 R26, R0, 0x4, R26 ;  /* 0x00000004001a7825 */ /* 0x001fc800078e001a */
[----:B------:R-:W-:-:S04]  /*0210*/  IMAD.WIDE R26, R28, 0x8, R26 ;  /* 0x000000081c1a7825 */ /* 0x000fc800078e021a */
[----:B--2---:R-:W-:Y:S02]  /*0220*/  IMAD R3, R3, UR6, RZ ;  /* 0x0000000603037c24 */ /* 0x004fe4000f8e02ff */
[----:B---3--:R-:W-:Y:S02]  /*0230*/  IMAD R0, R9, UR6, RZ ;  /* 0x0000000609007c24 */ /* 0x008fe4000f8e02ff */
[----:B-----5:R-:W-:Y:S02]  /*0240*/  IMAD R5, R5, UR7, RZ ;  /* 0x0000000705057c24 */ /* 0x020fe4000f8e02ff */
[----:B------:R-:W-:Y:S02]  /*0250*/  IMAD R4, R4, UR7, RZ ;  /* 0x0000000704047c24 */ /* 0x000fe4000f8e02ff */
[----:B----4-:R-:W-:Y:S02]  /*0260*/  IMAD R7, R7, R5, R3 ;  /* 0x0000000507077224 */ /* 0x010fe400078e0203 */
[----:B------:R-:W-:-:S02]  /*0270*/  IMAD R5, R2, UR6, RZ ;  /* 0x0000000602057c24 */ /* 0x000fc4000f8e02ff */
[----:B------:R-:W-:Y:S02]  /*0280*/  IMAD R3, R8, UR6, RZ ;  /* 0x0000000608037c24 */ /* 0x000fe4000f8e02ff */
[----:B------:R-:W-:Y:S02]  /*0290*/  IMAD R11, R11, UR7, RZ ;  /* 0x000000070b0b7c24 */ /* 0x000fe4000f8e02ff */
[----:B------:R-:W-:Y:S02]  /*02a0*/  IMAD R10, R10, UR7, RZ ;  /* 0x000000070a0a7c24 */ /* 0x000fe4000f8e02ff */
[----:B------:R-:W-:Y:S02]  /*02b0*/  IMAD R6, R6, R4, R5 ;  /* 0x0000000406067224 */ /* 0x000fe400078e0205 */
[----:B------:R-:W-:Y:S02]  /*02c0*/  IMAD R13, R13, R11, R0 ;  /* 0x0000000b0d0d7224 */ /* 0x000fe400078e0200 */
[----:B------:R-:W-:-:S02]  /*02d0*/  IMAD R12, R12, R10, R3 ;  /* 0x0000000a0c0c7224 */ /* 0x000fc400078e0203 */
        /* <DEDUP_REMOVED lines=11> */
[----:B------:R-:W-:Y:S01]  /*0390*/  IMAD R20, R24, R20, R5 ;  /* 0x0000001418147224 */ /* 0x000fe200078e0205 */
[----:B------:R-:W-:Y:S04]  /*03a0*/  STG.E.64 desc[UR4][R26.64], R6 ;  /* 0x000000061a007986 */ /* 0x000fe8000c101b04 */
[----:B------:R-:W-:Y:S04]  /*03b0*/  STG.E.64 desc[UR4][R26.64+0x400], R12 ;  /* 0x0004000c1a007986 */ /* 0x000fe8000c101b04 */
[----:B------:R-:W-:Y:S04]  /*03c0*/  STG.E.64 desc[UR4][R26.64+0x800], R18 ;  /* 0x000800121a007986 */ /* 0x000fe8000c101b04 */
[----:B------:R-:W-:Y:S01]  /*03d0*/  STG.E.64 desc[UR4][R26.64+0xc00], R20 ;  /* 0x000c00141a007986 */ /* 0x000fe2000c101b04 */
[----:B------:R-:W-:Y:S05]  /*03e0*/  EXIT ;  /* 0x000000000000794d */ /* 0x000fea0003800000 */
.L_x_17134:
[----:B------:R-:W0:Y:S01]  /*03f0*/  S2R R21, SR_TID.X ;  /* 0x0000000000157919 */ /* 0x000e220000002100 */
[----:B------:R-:W-:Y:S01]  /*0400*/  CS2R R4, SRZ ;  /* 0x0000000000047805 */ /* 0x000fe2000001ff00 */
[----:B------:R-:W-:Y:S02]  /*0410*/  HFMA2.MMA R20, -RZ, RZ, 0, 0 ;  /* 0x00000000ff147435 */ /* 0x000fe400000001ff */
[----:B------:R-:W-:Y:S01]  /*0420*/  HFMA2.MMA R3, -RZ, RZ, 0, 0 ;  /* 0x00000000ff037435 */ /* 0x000fe200000001ff */
[----:B------:R-:W-:Y:S01]  /*0430*/  MOV R8, RZ ;  /* 0x000000ff00087202 */ /* 0x000fe20000000f00 */
[----:B------:R-:W-:Y:S01]  /*0440*/  ULDC.64 UR6, c[0x0][0x218] ;  /* 0x0000860000067ab9 */ /* 0x000fe20000000a00 */
        /* <DEDUP_REMOVED lines=11> */
[----:B------:R0:W4:Y:S02]  /*0500*/  @!P0 LDG.E R4, desc[UR4][R22.64] ;  /* 0x0000000416048981 */ /* 0x000124000c1e1900 */
[----:B------:R-:W5:Y:S01]  /*0510*/  @!P1 LDC.64 R6, c[0x0][0x238] ;  /* 0x00008e00ff069b82 */ /* 0x000f620000000a00 */
[----:B-1----:R-:W-:-:S05]  /*0520*/  @!P0 IMAD.WIDE.U32 R16, R19, 0x4, R16 ;  /* 0x0000000413108825 */ /* 0x002fca00078e0010 */
[----:B------:R-:W4:Y:S01]  /*0530*/  @!P0 LDG.E R5, desc[UR4][R16.64] ;  /* 0x0000000410058981 */ /* 0x000f22000c1e1900 */
[----:B--2---:R-:W-:Y:S01]  /*0540*/  @!P0 IMAD.WIDE.U32 R18, R19, 0x4, R14 ;  /* 0x0000000413128825 */ /* 0x004fe200078e000e */
[----:B------:R-:W1:Y:S04]  /*0550*/  @!P1 LDC.64 R10, c[0x0][0x240] ;  /* 0x00009000ff0a9b82 */ /* 0x000e680000000a00 */
[----:B------:R-:W2:Y:S01]  /*0560*/  @!P0 LDG.E R20, desc[UR4][R18.64] ;  /* 0x0000000412148981 */ /* 0x000ea2000c1e1900 */
[----:B---3--:R-:W-:-:S05]  /*0570*/  @!P1 IMAD.WIDE.U32 R12, R25, 0x4, R12 ;  /* 0x00000004190c9825 */ /* 0x008fca00078e000c */
[----:B------:R-:W3:Y:S01]  /*0580*/  @!P1 LDG.E R3, desc[UR4][R12.64] ;  /* 0x000000040c039981 */ /* 0x000ee2000c1e1900 */
[----:B-----5:R-:W-:-:S05]  /*0590*/  @!P1 IMAD.WIDE.U32 R6, R25, 0x4, R6 ;  /* 0x0000000419069825 */ /* 0x020fca00078e0006 */
[----:B------:R5:W3:Y:S01]  /*05a0*/  @!P1 LDG.E R8, desc[UR4][R6.64] ;  /* 0x0000000406089981 */ /* 0x000ae2000c1e1900 */
[----:B-1----:R-:W-:Y:S01]  /*05b0*/  @!P1 IMAD.WIDE.U32 R24, R25, 0x4, R10 ;  /* 0x0000000419189825 */ /* 0x002fe200078e000a */
[----:B------:R-:W-:-:S06]  /*05c0*/  MOV R10, RZ ;  /* 0x000000ff000a7202 */ /* 0x000fcc0000000f00 */
[----:B------:R1:W3:Y:S01]  /*05d0*/  @!P1 LDG.E R10, desc[UR4][R24.64] ;  /* 0x00000004180a9981 */ /* 0x0002e2000c1e1900 */
[----:B------:R-:W-:-:S04]  /*05e0*/  @!P1 IADD3 R9, R9, 0x80, RZ ;  /* 0x0000008009099810 */ /* 0x000fc80007ffe0ff */
[----:B------:R-:W-:-:S13]  /*05f0*/  ISETP.GE.AND P2, PT, R9, R2, PT ;  /* 0x000000020900720c */ /* 0x000fda0003f46270 */
[----:B------:R-:W-:Y:S01]  /*0600*/  @!P2 IADD3 R11, R0, R9, RZ ;  /* 0x00000009000ba210 */ /* 0x000fe20007ffe0ff */
[----:B------:R-:W1:Y:S01]  /*0610*/  @!P2 LDC.64 R26, c[0x0][0x230] ;  /* 0x00008c00ff1aab82 */ /* 0x000e620000000a00 */
[----:B------:R-:W-:-:S04]  /*0620*/  @!P2 IADD3 R9, R9, 0x80, RZ ;  /* 0x000000800909a810 */ /* 0x000fc80007ffe0ff */
[----:B------:R-:W-:-:S03]  /*0630*/  ISETP.GE.AND P3, PT, R9, R2, PT ;  /* 0x000000020900720c */ /* 0x000fc60003f66270 */
[----:B0-----:R-:W0:Y:S08]  /*0640*/  @!P2 LDC.64 R22, c[0x0][0x238] ;  /* 0x00008e00ff16ab82 */ /* 0x001e300000000a00 */
[----:B------:R-:W0:Y:S02]  /*0650*/  @!P2 LDC.64 R14, c[0x0][0x240] ;  /* 0x00009000ff0eab82 */ /* 0x000e240000000a00 */
[----:B-----5:R-:W-:-:S02]  /*0660*/  @!P3 IADD3 R7, R0, R9, RZ ;  /* 0x000000090007b210 */ /* 0x020fc40007ffe0ff */
[----:B------:R-:W-:-:S04]  /*0670*/  @!P3 IADD3 R9, R9, 0x80, RZ ;  /* 0x000000800909b810 */ /* 0x000fc80007ffe0ff */
[----:B------:R-:W-:Y:S01]  /*0680*/  ISETP.GE.AND P1, PT, R9, R2, PT ;  /* 0x000000020900720c */ /* 0x000fe20003f26270 */
[----:B------:R-:W5:Y:S01]  /*0690*/  @!P3 LDC.64 R16, c[0x0][0x240] ;  /* 0x00009000ff10bb82 */ /* 0x000f620000000a00 */
[----:B-1----:R-:W-:Y:S01]  /*06a0*/  @!P2 IMAD.WIDE.U32 R26, R11, 0x4, R26 ;  /* 0x000000040b1aa825 */ /* 0x002fe200078e001a */
[----:B------:R-:W-:-:S06]  /*06b0*/  CS2R R24, SRZ ;  /* 0x0000000000187805 */ /* 0x000fcc000001ff00 */
[----:B------:R-:W1:Y:S01]  /*06c0*/  @!P3 LDC.64 R28, c[0x0][0x230] ;  /* 0x00008c00ff1cbb82 */ /* 0x000e620000000a00 */
[C---:B0-----:R-:W-:Y:S01]  /*06d0*/  @!P2 IMAD.WIDE.U32 R22, R11.reuse, 0x4, R22 ;  /* 0x000000040b16a825 */ /* 0x041fe200078e0016 */
[----:B------:R0:W3:Y:S06]  /*06e0*/  @!P2 LDG.E R25, desc[UR4][R26.64] ;  /* 0x000000041a19a981 */ /* 0x0000ec000c1e1900 */
[----:B------:R-:W0:Y:S01]  /*06f0*/  @!P3 LDC.64 R12, c[0x0][0x238] ;  /* 0x00008e00ff0cbb82 */ /* 0x000e220000000a00 */
[----:B------:R-:W-:Y:S01]  /*0700*/  @!P2 IMAD.WIDE.U32 R14, R11, 0x4, R14 ;  /* 0x000000040b0ea825 */ /* 0x000fe200078e000e */
[----:B------:R-:W-:-:S06]  /*0710*/  MOV R11, RZ ;  /* 0x000000ff000b7202 */ /* 0x000fcc0000000f00 */
[----:B------:R0:W3:Y:S01]  /*0720*/  @!P2 LDG.E R11, desc[UR4][R14.64] ;  /* 0x000000040e0ba981 */ /* 0x0000e2000c1e1900 */
[----:B------:R-:W3:Y:S01]  /*0730*/  @!P1 LDC.64 R18, c[0x0][0x230] ;  /* 0x00008c00ff129b82 */ /* 0x000ee20000000a00 */
[----:B-----5:R-:W-:-:S04]  /*0740*/  @!P3 IMAD.WIDE.U32 R16, R7, 0x4, R16 ;  /* 0x000000040710b825 */ /* 0x020fc800078e0010 */
[----:B-1----:R-:W-:-:S03]  /*0750*/  @!P3 IMAD.WIDE.U32 R28, R7, 0x4, R28 ;  /* 0x00000004071cb825 */ /* 0x002fc600078e001c */
[----:B0-----:R-:W0:Y:S02]  /*0760*/  @!P1 LDC.64 R26, c[0x0][0x238] ;  /* 0x00008e00ff1a9b82 */ /* 0x001e240000000a00 */
[----:B------:R-:W5:Y:S06]  /*0770*/  @!P3 LDG.E R24, desc[UR4][R28.64] ;  /* 0x000000041c18b981 */ /* 0x000f6c000c1e1900 */
[----:B------:R-:W1:Y:S01]  /*0780*/  @!P1 LDC.64 R14, c[0x0][0x240] ;  /* 0x00009000ff0e9b82 */ /* 0x000e620000000a00 */
[----:B------:R-:W-:-:S04]  /*0790*/  @!P3 IMAD.WIDE.U32 R12, R7, 0x4, R12 ;  /* 0x00000004070cb825 */ /* 0x000fc800078e000c */
[----:B----4-:R-:W-:Y:S02]  /*07a0*/  IMAD R4, R4, UR6, RZ ;  /* 0x0000000604047c24 */ /* 0x010fe4000f8e02ff */
[----:B------:R-:W-:-:S04]  /*07b0*/  IMAD R5, R5, UR7, RZ ;  /* 0x0000000705057c24 */ /* 0x000fc8000f8e02ff */
[----:B--2---:R-:W-:Y:S01]  /*07c0*/  IMAD R4, R5, R20, R4 ;  /* 0x0000001405047224 */ /* 0x004fe200078e0204 */
[----:B------:R-:W-:Y:S01]  /*07d0*/  HFMA2.MMA R5, -RZ, RZ, 0, 0 ;  /* 0x00000000ff057435 */ /* 0x000fe200000001ff */
[----:B---3--:R-:W-:-:S09]  /*07e0*/  IMAD R6, R3, UR6, RZ ;  /* 0x0000000603067c24 */ /* 0x008fd2000f8e02ff */
[----:B------:R2:W3:Y:S01]  /*07f0*/  @!P2 LDG.E R5, desc[UR4][R22.64] ;  /* 0x000000041605a981 */ /* 0x0004e2000c1e1900 */
[----:B------:R-:W-:Y:S01]  /*0800*/  IMAD R3, R8, UR7, RZ ;  /* 0x0000000708037c24 */ /* 0x000fe2000f8e02ff */
[----:B------:R-:W-:Y:S02]  /*0810*/  @!P1 IADD3 R8, R0, R9, RZ ;  /* 0x0000000900089210 */ /* 0x000fe40007ffe0ff */
[----:B------:R-:W-:-:S04]  /*0820*/  @!P1 IADD3 R9, R9, 0x80, RZ ;  /* 0x0000008009099810 */ /* 0x000fc80007ffe0ff */
[----:B------:R-:W-:Y:S02]  /*0830*/  ISETP.GE.AND P2, PT, R9, R2, PT ;  /* 0x000000020900720c */ /* 0x000fe40003f46270 */
[----:B--2---:R-:W-:-:S06]  /*0840*/  CS2R R22, SRZ ;  /* 0x0000000000167805 */ /* 0x004fcc000001ff00 */
[----:B------:R2:W4:Y:S01]  /*0850*/  @!P3 LDG.E R22, desc[UR4][R16.64] ;  /* 0x000000041016b981 */ /* 0x000522000c1e1900 */
[----:B------:R-:W-:-:S03]  /*0860*/  HFMA2.MMA R20, -RZ, RZ, 0, 0 ;  /* 0x00000000ff147435 */ /* 0x000fc600000001ff */
[----:B------:R0:W4:Y:S01]  /*0870*/  @!P3 LDG.E R23, desc[UR4][R12.64] ;  /* 0x000000040c17b981 */ /* 0x000122000c1e1900 */
[----:B------:R-:W-:Y:S01]  /*0880*/  @!P2 IADD3 R7, R0, R9, RZ ;  /* 0x000000090007a210 */ /* 0x000fe20007ffe0ff */
[----:B------:R-:W0:Y:S01]  /*0890*/  @!P2 LDC.64 R28, c[0x0][0x238] ;  /* 0x00008e00ff1cab82 */ /* 0x000e220000000a00 */
[----:B------:R-:W-:-:S07]  /*08a0*/  @!P2 IADD3 R9, R9, 0x80, RZ ;  /* 0x000000800909a810 */ /* 0x000fce0007ffe0ff */
[----:B--2---:R-:W2:Y:S01]  /*08b0*/  @!P2 LDC.64 R16, c[0x0][0x240] ;  /* 0x00009000ff10ab82 */ /* 0x004ea20000000a00 */
[----:B------:R-:W-:Y:S01]  /*08c0*/  ISETP.GE.AND P3, PT, R9, R2, PT ;  /* 0x000000020900720c */ /* 0x000fe20003f66270 */
[----:B------:R-:W-:Y:S01]  /*08d0*/  IMAD R3, R3, R10, R6 ;  /* 0x0000000a03037224 */ /* 0x000fe200078e0206 */
[----:B------:R-:W-:Y:S01]  /*08e0*/  HFMA2.MMA R6, -RZ, RZ, 0, 0 ;  /* 0x00000000ff067435 */ /* 0x000fe200000001ff */
[----:B-1----:R-:W-:-:S04]  /*08f0*/  @!P1 IMAD.WIDE.U32 R14, R8, 0x4, R14 ;  /* 0x00000004080e9825 */ /* 0x002fc800078e000e */
[----:B0-----:R-:W0:Y:S01]  /*0900*/  @!P2 LDC.64 R12, c[0x0][0x230] ;  /* 0x00008c00ff0cab82 */ /* 0x001e220000000a00 */
[----:B------:R-:W-:Y:S01]  /*0910*/  @!P1 IMAD.WIDE.U32 R18, R8, 0x4, R18 ;  /* 0x0000000408129825 */ /* 0x000fe200078e0012 */
[----:B------:R1:W4:Y:S04]  /*0920*/  @!P1 LDG.E R20, desc[UR4][R14.64] ;  /* 0x000000040e149981 */ /* 0x000328000c1e1900 */
[----:B------:R1:W4:Y:S02]  /*0930*/  @!P1 LDG.E R6, desc[UR4][R18.64] ;  /* 0x0000000412069981 */ /* 0x000324000c1e1900 */
[----:B-1----:R-:W1:Y:S01]  /*0940*/  @!P3 LDC.64 R14, c[0x0][0x238] ;  /* 0x00008e00ff0ebb82 */ /* 0x002e620000000a00 */
[----:B------:R-:W-:Y:S01]  /*0950*/  CS2R R18, SRZ ;  /* 0x0000000000127805 */ /* 0x000fe2000001ff00 */
[----:B--2---:R-:W-:Y:S01]  /*0960*/  @!P2 IMAD.WIDE.U32 R16, R7, 0x4, R16 ;  /* 0x000000040710a825 */ /* 0x004fe200078e0010 */
[----:B------:R-:W-:-:S03]  /*0970*/  MOV R10, RZ ;  /* 0x000000ff000a7202 */ /* 0x000fc60000000f00 */
[----:B------:R-:W-:Y:S01]  /*0980*/  @!P1 IMAD.WIDE.U32 R26, R8, 0x4, R26 ;  /* 0x00000004081a9825 */ /* 0x000fe200078e001a */
[----:B------:R2:W4:Y:S03]  /*0990*/  @!P2 LDG.E R18, desc[UR4][R16.64] ;  /* 0x000000041012a981 */ /* 0x000526000c1e1900 */
[C---:B0-----:R-:W-:Y:S01]  /*09a0*/  @!P2 IMAD.WIDE.U32 R12, R7.reuse, 0x4, R12 ;  /* 0x00000004070ca825 */ /* 0x041fe200078e000c */
[----:B------:R0:W4:Y:S03]  /*09b0*/  @!P1 LDG.E R10, desc[UR4][R26.64] ;  /* 0x000000041a0a9981 */ /* 0x000126000c1e1900 */
[----:B------:R-:W-:Y:S01]  /*09c0*/  @!P2 IMAD.WIDE.U32 R28, R7, 0x4, R28 ;  /* 0x00000004071ca825 */ /* 0x000fe200078e001c */
[----:B--2---:R-:W-:Y:S01]  /*09d0*/  @!P3 IADD3 R17, R0, R9, RZ ;  /* 0x000000090011b210 */ /* 0x004fe20007ffe0ff */
[----:B------:R-:W-:Y:S01]  /*09e0*/  HFMA2.MMA R8, -RZ, RZ, 0, 0 ;  /* 0x00000000ff087435 */ /* 0x000fe200000001ff */
[----:B------:R-:W-:Y:S01]  /*09f0*/  @!P3 IADD3 R9, R9, 0x80, RZ ;  /* 0x000000800909b810 */ /* 0x000fe20007ffe0ff */
[----:B------:R-:W2:Y:S01]  /*0a00*/  @!P2 LDG.E R19, desc[UR4][R12.64] ;  /* 0x000000040c13a981 */ /* 0x000ea2000c1e1900 */
[----:B------:R-:W-:Y:S01]  /*0a10*/  MOV R7, RZ ;  /* 0x000000ff00077202 */ /* 0x000fe20000000f00 */
[----:B0-----:R-:W0:Y:S01]  /*0a20*/  @!P3 LDC.64 R26, c[0x0][0x230] ;  /* 0x00008c00ff1abb82 */ /* 0x001e220000000a00 */
[----:B------:R-:W-:Y:S01]  /*0a30*/  ISETP.GE.AND P1, PT, R9, R2, PT ;  /* 0x000000020900720c */ /* 0x000fe20003f26270 */
[----:B-1----:R-:W-:-:S03]  /*0a40*/  @!P3 IMAD.WIDE.U32 R14, R17, 0x4, R14 ;  /* 0x00000004110eb825 */ /* 0x002fc600078e000e */
[----:B------:R1:W2:Y:S04]  /*0a50*/  @!P2 LDG.E R7, desc[UR4][R28.64] ;  /* 0x000000041c07a981 */ /* 0x0002a8000c1e1900 */
[----:B------:R1:W2:Y:S02]  /*0a60*/  @!P3 LDG.E R8, desc[UR4][R14.64] ;  /* 0x000000040e08b981 */ /* 0x0002a4000c1e1900 */
[----:B-1----:R-:W1:Y:S08]  /*0a70*/  @!P3 LDC.64 R28, c[0x0][0x240] ;  /* 0x00009000ff1cbb82 */ /* 0x002e700000000a00 */
[----:B------:R-:W5:Y:S01]  /*0a80*/  @!P1 LDC.64 R14, c[0x0][0x238] ;  /* 0x00008e00ff0e9b82 */ /* 0x000f620000000a00 */
[----:B------:R-:W-:-:S02]  /*0a90*/  CS2R R12, SRZ ;  /* 0x00000000000c7805 */ /* 0x000fc4000001ff00 */
[----:B------:R-:W-:Y:S01]  /*0aa0*/  @!P1 IADD3 R9, R0, R9, RZ ;  /* 0x0000000900099210 */ /* 0x000fe20007ffe0ff */
[----:B0-----:R-:W-:-:S05]  /*0ab0*/  @!P3 IMAD.WIDE.U32 R26, R17, 0x4, R26 ;  /* 0x00000004111ab825 */ /* 0x001fca00078e001a */
[----:B------:R-:W2:Y:S01]  /*0ac0*/  @!P3 LDG.E R13, desc[UR4][R26.64] ;  /* 0x000000041a0db981 */ /* 0x000ea2000c1e1900 */
[----:B-1----:R-:W-:Y:S02]  /*0ad0*/  @!P3 IMAD.WIDE.U32 R28, R17, 0x4, R28 ;  /* 0x00000004111cb825 */ /* 0x002fe400078e001c */
[----:B------:R-:W0:Y:S03]  /*0ae0*/  @!P1 LDC.64 R16, c[0x0][0x230] ;  /* 0x00008c00ff109b82 */ /* 0x000e260000000a00 */
[----:B------:R5:W2:Y:S02]  /*0af0*/  @!P3 LDG.E R12, desc[UR4][R28.64] ;  /* 0x000000041c0cb981 */ /* 0x000aa4000c1e1900 */
[----:B-----5:R-:W-:-:S03]  /*0b00*/  @!P1 IMAD.WIDE.U32 R28, R9, 0x4, R14 ;  /* 0x00000004091c9825 */ /* 0x020fc600078e000e */
[----:B------:R-:W1:Y:S01]  /*0b10*/  @!P1 LDC.64 R14, c[0x0][0x240] ;  /* 0x00009000ff0e9b82 */ /* 0x000e620000000a00 */
[----:B------:R-:W-:-:S06]  /*0b20*/  CS2R R26, SRZ ;  /* 0x00000000001a7805 */ /* 0x000fcc000001ff00 */
[----:B------:R-:W5:Y:S01]  /*0b30*/  @!P1 LDG.E R27, desc[UR4][R28.64] ;  /* 0x000000041c1b9981 */ /* 0x000f62000c1e1900 */
[----:B0-----:R-:W-:-:S05]  /*0b40*/  @!P1 IMAD.WIDE.U32 R16, R9, 0x4, R16 ;  /* 0x0000000409109825 */ /* 0x001fca00078e0010 */
[----:B------:R-:W5:Y:S01]  /*0b50*/  @!P1 LDG.E R26, desc[UR4][R16.64] ;  /* 0x00000004101a9981 */ /* 0x000f62000c1e1900 */
[----:B-1----:R-:W-:Y:S01]  /*0b60*/  @!P1 IMAD.WIDE.U32 R14, R9, 0x4, R14 ;  /* 0x00000004090e9825 */ /* 0x002fe200078e000e */
[----:B------:R-:W-:-:S06]  /*0b70*/  MOV R9, RZ ;  /* 0x000000ff00097202 */ /* 0x000fcc0000000f00 */
[----:B------:R0:W5:Y:S02]  /*0b80*/  @!P1 LDG.E R9, desc[UR4][R14.64] ;  /* 0x000000040e099981 */ /* 0x000164000c1e1900 */
[----:B0-----:R-:W0:Y:S01]  /*0b90*/  @!P0 LDC.64 R14, c[0x0][0x228] ;  /* 0x00008a00ff0e8b82 */ /* 0x001e220000000a00 */
[----:B------:R-:W-:Y:S01]  /*0ba0*/  IMAD R25, R25, UR6, RZ ;  /* 0x0000000619197c24 */ /* 0x000fe2000f8e02ff */
[----:B------:R-:W-:Y:S01]  /*0bb0*/  @!P0 IADD3 R17, R0, R21, RZ ;  /* 0x0000001500118210 */ /* 0x000fe20007ffe0ff */
[----:B------:R-:W-:Y:S01]  /*0bc0*/  IMAD R24, R24, UR6, RZ ;  /* 0x0000000618187c24 */ /* 0x000fe2000f8e02ff */
[----:B------:R-:W-:Y:S04]  /*0bd0*/  BSSY B0, `(.L_x_17135) ;  /* 0x0000041000007945 */ /* 0x000fe80003800000 */
[----:B------:R-:W-:Y:S01]  /*0be0*/  BSSY B1, `(.L_x_17136) ;  /* 0x0000039000017945 */ /* 0x000fe20003800000 */
[----:B0-----:R-:W-:-:S05]  /*0bf0*/  @!P0 IMAD.WIDE.U32 R16, R17, 0x4, R14 ;  /* 0x0000000411108825 */ /* 0x001fca00078e000e */
[----:B------:R5:W-:Y:S01]  /*0c00*/  @!P0 STG.E desc[UR4][R16.64], R4 ;  /* 0x0000000410008986 */ /* 0x000be2000c101904 */
[----:B---3--:R-:W-:-:S04]  /*0c10*/  IMAD R5, R5, UR7, RZ ;  /* 0x0000000705057c24 */ /* 0x008fc8000f8e02ff */
[----:B------:R-:W-:Y:S01]  /*0c20*/  IMAD R11, R5, R11, R25 ;  /* 0x0000000b050b7224 */ /* 0x000fe200078e0219 */
[----:B------:R-:W-:-:S04]  /*0c30*/  IADD3 R5, R21, 0x80, RZ ;  /* 0x0000008015057810 */ /* 0x000fc80007ffe0ff */
[----:B------:R-:W-:-:S04]  /*0c40*/  @!P0 MOV R21, R5 ;  /* 0x0000000500158202 */ /* 0x000fc80000000f00 */
[----:B------:R-:W-:Y:S01]  /*0c50*/  ISETP.GE.AND P0, PT, R21, R2, PT ;  /* 0x000000021500720c */ /* 0x000fe20003f06270 */
[----:B----4-:R-:W-:-:S04]  /*0c60*/  IMAD R23, R23, UR7, RZ ;  /* 0x0000000717177c24 */ /* 0x010fc8000f8e02ff */
[----:B------:R-:W-:Y:S02]  /*0c70*/  IMAD R22, R23, R22, R24 ;  /* 0x0000001617167224 */ /* 0x000fe400078e0218 */
[----:B------:R-:W-:Y:S02]  /*0c80*/  IMAD R6, R6, UR6, RZ ;  /* 0x0000000606067c24 */ /* 0x000fe4000f8e02ff */
[----:B------:R-:W-:-:S04]  /*0c90*/  IMAD R5, R10, UR7, RZ ;  /* 0x000000070a057c24 */ /* 0x000fc8000f8e02ff */
[----:B------:R-:W-:Y:S02]  /*0ca0*/  IMAD R20, R5, R20, R6 ;  /* 0x0000001405147224 */ /* 0x000fe400078e0206 */
[----:B--2---:R-:W-:Y:S02]  /*0cb0*/  IMAD R19, R19, UR6, RZ ;  /* 0x0000000613137c24 */ /* 0x004fe4000f8e02ff */
[----:B------:R-:W-:-:S04]  /*0cc0*/  IMAD R7, R7, UR7, RZ ;  /* 0x0000000707077c24 */ /* 0x000fc8000f8e02ff */
[----:B------:R-:W-:Y:S02]  /*0cd0*/  IMAD R18, R7, R18, R19 ;  /* 0x0000001207127224 */ /* 0x000fe400078e0213 */
[----:B------:R-:W-:Y:S02]  /*0ce0*/  IMAD R10, R13, UR6, RZ ;  /* 0x000000060d0a7c24 */ /* 0x000fe4000f8e02ff */
[----:B------:R-:W-:-:S04]  /*0cf0*/  IMAD R13, R8, UR7, RZ ;  /* 0x00000007080d7c24 */ /* 0x000fc8000f8e02ff */
[----:B------:R-:W-:Y:S02]  /*0d00*/  IMAD R12, R13, R12, R10 ;  /* 0x0000000c0d0c7224 */ /* 0x000fe400078e020a */
[----:B-----5:R-:W-:Y:S02]  /*0d10*/  IMAD R4, R27, UR7, RZ ;  /* 0x000000071b047c24 */ /* 0x020fe4000f8e02ff */
        /* <DEDUP_REMOVED lines=15> */
.L_x_17137:
[----:B------:R-:W-:-:S13]  /*0e10*/  ISETP.GE.AND P0, PT, R21, R2, PT ;  /* 0x000000021500720c */ /* 0x000fda0003f06270 */
[----:B------:R-:W-:Y:S05]  /*0e20*/  @P0 BRA `(.L_x_17139) ;  /* 0x0000000000300947 */ /* 0x000fea0003800000 */
[----:B0-----:R-:W0:Y:S01]  /*0e30*/  LDC.64 R4, c[0x0][0x228] ;  /* 0x00008a00ff047b82 */ /* 0x001e220000000a00 */
[----:B------:R-:W-:Y:S02]  /*0e40*/  IADD3 R3, R0, R21, RZ ;  /* 0x0000001500037210 */ /* 0x000fe40007ffe0ff */
[----:B------:R-:W-:-:S03]  /*0e50*/  IADD3 R21, R21, 0x80, RZ ;  /* 0x0000008015157810 */ /* 0x000fc60007ffe0ff */
[----:B0-----:R-:W-:-:S05]  /*0e60*/  IMAD.WIDE.U32 R4, R3, 0x4, R4 ;  /* 0x0000000403047825 */ /* 0x001fca00078e0004 */
[----:B------:R1:W-:Y:S02]  /*0e70*/  STG.E desc[UR4][R4.64], R22 ;  /* 0x0000001604007986 */ /* 0x0003e4000c101904 */
.L_x_17138:
[----:B------:R-:W-:-:S13]  /*0e80*/  ISETP.GE.AND P0, PT, R21, R2, PT ;  /* 0x000000021500720c */ /* 0x000fda0003f06270 */
[----:B------:R-:W-:Y:S05]  /*0e90*/  @P0 BRA `(.L_x_17140) ;  /* 0x0000000000340947 */ /* 0x000fea0003800000 */
[----:B01----:R-:W0:Y:S01]  /*0ea0*/  LDC.64 R4, c[0x0][0x228] ;  /* 0x00008a00ff047b82 */ /* 0x003e220000000a00 */
[----:B------:R-:W-:Y:S02]  /*0eb0*/  IADD3 R3, R0, R21, RZ ;  /* 0x0000001500037210 */ /* 0x000fe40007ffe0ff */
[----:B------:R-:W-:-:S03]  /*0ec0*/  IADD3 R21, R21, 0x80, RZ ;  /* 0x0000008015157810 */ /* 0x000fc60007ffe0ff */
[----:B0-----:R-:W-:-:S05]  /*0ed0*/  IMAD.WIDE.U32 R4, R3, 0x4, R4 ;  /* 0x0000000403047825 */ /* 0x001fca00078e0004 */
[----:B------:R1:W-:Y:S02]  /*0ee0*/  STG.E desc[UR4][R4.64], R20 ;  /* 0x0000001404007986 */ /* 0x0003e4000c101904 */
.L_x_17139:
        /* <DEDUP_REMOVED lines=8> */
.L_x_17140:
[----:B------:R-:W-:Y:S05]  /*0f70*/  BSYNC B1 ;  /* 0x0000000000017941 */ /* 0x000fea0003800000 */
.L_x_17136:
[----:B------:R-:W-:-:S13]  /*0f80*/  ISETP.GE.AND P0, PT, R21, R2, PT ;  /* 0x000000021500720c */ /* 0x000fda0003f06270 */
[----:B012---:R-:W0:Y:S01]  /*0f90*/  @!P0 LDC.64 R4, c[0x0][0x228] ;  /* 0x00008a00ff048b82 */ /* 0x007e220000000a00 */
[----:B------:R-:W-:Y:S02]  /*0fa0*/  @!P0 IADD3 R3, R0, R21, RZ ;  /* 0x0000001500038210 */ /* 0x000fe40007ffe0ff */
[----:B------:R-:W-:-:S03]  /*0fb0*/  @!P0 IADD3 R21, R21, 0x80, RZ ;  /* 0x0000008015158810 */ /* 0x000fc60007ffe0ff */
[----:B0-----:R-:W-:-:S05]  /*0fc0*/  @!P0 IMAD.WIDE.U32 R4, R3, 0x4, R4 ;  /* 0x0000000403048825 */ /* 0x001fca00078e0004 */
[----:B------:R2:W-:Y:S02]  /*0fd0*/  @!P0 STG.E desc[UR4][R4.64], R12 ;  /* 0x0000000c04008986 */ /* 0x0005e4000c101904 */
.L_x_17141:
[----:B------:R-:W-:Y:S05]  /*0fe0*/  BSYNC B0 ;  /* 0x0000000000007941 */ /* 0x000fea0003800000 */
.L_x_17135:
        /* <DEDUP_REMOVED lines=8> */
.L_x_17142:
        /* <DEDUP_REMOVED lines=9> */
.L_x_24200:


//--------------------- .text._ZN2at6native29vectorized_elementwise_kernelILi4EZZZNS0_54_GLOBAL__N__d8c5977b_16_LinearAlgebra_cu_140f0503_289316addr_kernel_cudaERNS_14TensorIteratorERKN3c106ScalarES8_ENKUlvE_clEvENKUlvE1_clEvEUliiiE0_St5arrayIPcLm4EEEEviT0_T1_ --------------------------
	.section	.text._ZN2at6native29vectorized_elementwise_kernelILi4EZZZNS0_54_GLOBAL__N__d8c5977b_16_LinearAlgebra_cu_140f0503_289316addr_kernel_cudaERNS_14TensorIteratorERKN3c106ScalarES8_ENKUlvE_clEvENKUlvE1_clEvEUliiiE0_St5arrayIPcLm4EEEEviT0_T1_,"ax",@progbits
	.align	128
        .global         _ZN2at6native29vectorized_elementwise_kernelILi4EZZZNS0_54_GLOBAL__N__d8c5977b_16_LinearAlgebra_cu_140f0503_289316addr_kernel_cudaERNS_14TensorIteratorERKN3c106ScalarES8_ENKUlvE_clEvENKUlvE1_clEvEUliiiE0_St5arrayIPcLm4EEEEviT0_T1_
        .type           _ZN2at6native29vectorized_elementwise_kernelILi4EZZZNS0_54_GLOBAL__N__d8c5977b_16_LinearAlgebra_cu_140f0503_289316addr_kernel_cudaERNS_14TensorIteratorERKN3c106ScalarES8_ENKUlvE_clEvENKUlvE1_clEvEUliiiE0_St5arrayIPcLm4EEEEviT0_T1_,@function
        .size           _ZN2at6native29vectorized_elementwise_kernelILi4EZZZNS0_54_GLOBAL__N__d8c5977b_16_LinearAlgebra_cu_140f0503_289316addr_kernel_cudaERNS_14TensorIteratorERKN3c106ScalarES8_ENKUlvE_clEvENKUlvE1_clEvEUliiiE0_St5arrayIPcLm4EEEEviT0_T1_,(.L_x_24201 - _ZN2at6native29vectorized_elementwise_kernelILi4EZZZNS0_54_GLOBAL__N__d8c5977b_16_LinearAlgebra_cu_140f0503_289316addr_kernel_cudaERNS_14TensorIteratorERKN3c106ScalarES8_ENKUlvE_clEvENKUlvE1_clEvEUliiiE0_St5arrayIPcLm4EEEEviT0_T1_)
        .other          _ZN2at6native29vectorized_elementwise_kernelILi4EZZZNS0_54_GLOBAL__N__d8c5977b_16_LinearAlgebra_cu_140f0503_289316addr_kernel_cudaERNS_14TensorIteratorERKN3c106ScalarES8_ENKUlvE_clEvENKUlvE1_clEvEUliiiE0_St5arrayIPcLm4EEEEviT0_T1_,@"STO_CUDA_ENTRY STV_DEFAULT"
_ZN2at6native29vectorized_elementwise_kernelILi4EZZZNS0_54_GLOBAL__N__d8c5977b_16_LinearAlgebra_cu_140f0503_289316addr_kernel_cudaERNS_14TensorIteratorERKN3c106ScalarES8_ENKUlvE_clEvENKUlvE1_clEvEUliiiE0_St5arrayIPcLm4EEEEviT0_T1_:
.text._ZN2at6native29vectorized_elementwise_kernelILi4EZZZNS0_54_GLOBAL__N__d8c5977b_16_LinearAlgebra_cu_140f0503_289316addr_kernel_cudaERNS_14TensorIteratorERKN3c106ScalarES8_ENKUlvE_clEvENKUlvE1_clEvEUliiiE0_St5arrayIPcLm4EEEEviT0_T1_:
        /* <DEDUP_REMOVED lines=15> */
[----:B--2---:R-:W-:-:S04]  /*00f0*/  IMAD.WIDE R6, R0, 0x4, R6 ;  /* 0x0000000400067825 */ /* 0x004fc800078e0206 */
[----:B---3--:R-:W-:-:S04]  /*0100*/  IMAD.WIDE R24, R0, 0x4, R24 ;  /* 0x0000000400187825 */ /* 0x008fc800078e0218 */
[C---:B------:R-:W-:Y:S02]  /*0110*/  IMAD.WIDE.U32 R20, R2.reuse, 0x10, R6 ;  /* 0x0000001002147825 */ /* 0x040fe400078e0006 */
[----:B------:R-:W2:Y:S02]  /*0120*/  LDG.E.128 R4, desc[UR4][R16.64] ;  /* 0x0000000410047981 */ /* 0x000ea4000c1e1d00 */
[----:B------:R-:W-:Y:S02]  /*0130*/  IMAD.WIDE.U32 R24, R2, 0x10, R24 ;  /* 0x0000001002187825 */ /* 0x000fe400078e0018 */
[----:B------:R-:W3:Y:S04]  /*0140*/  LDG.E.128 R8, desc[UR4][R20.64] ;  /* 0x0000000414087981 */ /* 0x000ee8000c1e1d00 */
[----:B------:R-:W4:Y:S04]  /*0150*/  LDG.E.128 R12, desc[UR4][R24.64] ;  /* 0x00000004180c7981 */ /* 0x000f28000c1e1d00 */
[----:B------:R-:W5:Y:S04]  /*0160*/  LDG.E.128 R16, desc[UR4][R16.64+0x800] ;  /* 0x0008000410107981 */ /* 0x000f68000c1e1d00 */
[----:B------:R-:W5:Y:S04]  /*0170*/  LDG.E.128 R20, desc[UR4][R20.64+0x800] ;  /* 0x0008000414147981 */ /* 0x000f68000c1e1d00 */
[----:B------:R-:W5:Y:S01]  /*0180*/  LDG.E.128 R24, desc[UR4][R24.64+0x800] ;  /* 0x0008000418187981 */ /* 0x000f62000c1e1d00 */
[----:B--2---:R-:W-:-:S02]  /*0190*/  IMAD R28, R7, UR6, RZ ;  /* 0x00000006071c7c24 */ /* 0x004fc4000f8e02ff */
[----:B---3--:R-:W-:-:S04]  /*01a0*/  IMAD R11, R11, UR7, RZ ;  /* 0x000000070b0b7c24 */ /* 0x008fc8000f8e02ff */
[----:B----4-:R-:W-:Y:S02]  /*01b0*/  IMAD R15, R15, R11, R28 ;  /* 0x0000000b0f0f7224 */ /* 0x010fe400078e021c */
[----:B------:R-:W0:Y:S01]  /*01c0*/  LDC.64 R28, c[0x0][0x228] ;  /* 0x00008a00ff1c7b82 */ /* 0x000e220000000a00 */
[----:B------:R-:W-:Y:S02]  /*01d0*/  IMAD R3, R4, UR6, RZ ;  /* 0x0000000604037c24 */ /* 0x000fe4000f8e02ff */
[----:B------:R-:W-:Y:S02]  /*01e0*/  IMAD R10, R10, UR7, RZ ;  /* 0x000000070a0a7c24 */ /* 0x000fe4000f8e02ff */
[----:B------:R-:W-:Y:S02]  /*01f0*/  IMAD R9, R9, UR7, RZ ;  /* 0x0000000709097c24 */ /* 0x000fe4000f8e02ff */
[----:B------:R-:W-:Y:S02]  /*0200*/  IMAD R8, R8, UR7, RZ ;  /* 0x0000000708087c24 */ /* 0x000fe4000f8e02ff */
[----:B-----5:R-:W-:-:S02]  /*0210*/  IMAD R23, R23, UR7, RZ ;  /* 0x0000000717177c24 */ /* 0x020fc4000f8e02ff */
[----:B------:R-:W-:Y:S02]  /*0220*/  IMAD R12, R12, R8, R3 ;  /* 0x000000080c0c7224 */ /* 0x000fe400078e0203 */
[----:B------:R-:W-:Y:S02]  /*0230*/  IMAD R3, R16, UR6, RZ ;  /* 0x0000000610037c24 */ /* 0x000fe4000f8e02ff */
[----:B------:R-:W-:Y:S02]  /*0240*/  IMAD R22, R22, UR7, RZ ;  /* 0x0000000716167c24 */ /* 0x000fe4000f8e02ff */
[----:B------:R-:W-:Y:S02]  /*0250*/  IMAD R21, R21, UR7, RZ ;  /* 0x0000000715157c24 */ /* 0x000fe4000f8e02ff */
[----:B0-----:R-:W-:-:S04]  /*0260*/  IMAD.WIDE.U32 R28, R0, 0x4, R28 ;  /* 0x00000004001c7825 */ /* 0x001fc800078e001c */
[----:B------:R-:W-:Y:S02]  /*0270*/  IMAD R0, R5, UR6, RZ ;  /* 0x0000000605007c24 */ /* 0x000fe4000f8e02ff */
[----:B------:R-:W-:Y:S02]  /*0280*/  IMAD R5, R6, UR6, RZ ;  /* 0x0000000606057c24 */ /* 0x000fe4000f8e02ff */
[----:B------:R-:W-:Y:S02]  /*0290*/  IMAD R13, R13, R9, R0 ;  /* 0x000000090d0d7224 */ /* 0x000fe400078e0200 */
[----:B------:R-:W-:Y:S02]  /*02a0*/  IMAD R14, R14, R10, R5 ;  /* 0x0000000a0e0e7224 */ /* 0x000fe400078e0205 */
[----:B------:R-:W-:-:S04]  /*02b0*/  IMAD.WIDE R28, R2, 0x10, R28 ;  /* 0x00000010021c7825 */ /* 0x000fc800078e021c */
[----:B------:R-:W-:Y:S02]  /*02c0*/  IMAD R0, R17, UR6, RZ ;  /* 0x0000000611007c24 */ /* 0x000fe4000f8e02ff */
[----:B------:R-:W-:Y:S02]  /*02d0*/  IMAD R5, R18, UR6, RZ ;  /* 0x0000000612057c24 */ /* 0x000fe4000f8e02ff */
[----:B------:R-:W-:Y:S02]  /*02e0*/  IMAD R2, R19, UR6, RZ ;  /* 0x0000000613027c24 */ /* 0x000fe4000f8e02ff */
[----:B------:R-:W-:Y:S02]  /*02f0*/  IMAD R20, R20, UR7, RZ ;  /* 0x0000000714147c24 */ /* 0x000fe4000f8e02ff */
[----:B------:R-:W-:Y:S02]  /*0300*/  IMAD R27, R27, R23, R2 ;  /* 0x000000171b1b7224 */ /* 0x000fe400078e0202 */
[----:B------:R-:W-:-:S02]  /*0310*/  IMAD R26, R26, R22, R5 ;  /* 0x000000161a1a7224 */ /* 0x000fc400078e0205 */
[----:B------:R-:W-:Y:S02]  /*0320*/  IMAD R25, R25, R21, R0 ;  /* 0x0000001519197224 */ /* 0x000fe400078e0200 */
[----:B------:R-:W-:Y:S01]  /*0330*/  IMAD R24, R24, R20, R3 ;  /* 0x0000001418187224 */ /* 0x000fe200078e0203 */
[----:B------:R-:W-:Y:S04]  /*0340*/  STG.E.128 desc[UR4][R28.64], R12 ;  /* 0x0000000c1c007986 */ /* 0x000fe8000c101d04 */
[----:B------:R-:W-:Y:S01]  /*0350*/  STG.E.128 desc[UR4][R28.64+0x800], R24 ;  /* 0x000800181c007986 */ /* 0x000fe2000c101d04 */
[----:B------:R-:W-:Y:S05]  /*0360*/  EXIT ;  /* 0x000000000000794d */ /* 0x000fea0003800000 */
.L_x_17143:
        /* <DEDUP_REMOVED lines=162> */
.L_x_17146:
[----:B------:R-:W-:-:S13]  /*0d90*/  ISETP.GE.AND P0, PT, R21, R2, PT ;  /* 0x000000021500720c */ /* 0x000fda0003f06270 */
[----:B------:R-:W-:Y:S05]  /*0da0*/  @P0 BRA `(.L_x_17148) ;  /* 0x0000000000300947 */ /* 0x000fea0003800000 */
[----:B0-----:R-:W0:Y:S01]  /*0db0*/  LDC.64 R4, c[0x0][0x228] ;  /* 0x00008a00ff047b82 */ /* 0x001e220000000a00 */
[----:B------:R-:W-:Y:S02]  /*0dc0*/  IADD3 R3, R0, R21, RZ ;  /* 0x0000001500037210 */ /* 0x000fe40007ffe0ff */
[----:B------:R-:W-:-:S03]  /*0dd0*/  IADD3 R21, R21, 0x80, RZ ;  /* 0x0000008015157810 */ /* 0x000fc60007ffe0ff */
[----:B0-----:R-:W-:-:S05]  /*0de0*/  IMAD.WIDE.U32 R4, R3, 0x4, R4 ;  /* 0x0000000403047825 */ /* 0x001fca00078e0004 */
[----:B------:R1:W-:Y:S02]  /*0df0*/  STG.E desc[UR4][R4.64], R22 ;  /* 0x0000001604007986 */ /* 0x0003e4000c101904 */
.L_x_17147:
[----:B------:R-:W-:-:S13]  /*0e00*/  ISETP.GE.AND P0, PT, R21, R2, PT ;  /* 0x000000021500720c */ /* 0x000fda0003f06270 */
[----:B------:R-:W-:Y:S05]  /*0e10*/  @P0 BRA `(.L_x_17149) ;  /* 0x0000000000340947 */ /* 0x000fea0003800000 */
[----:B01----:R-:W0:Y:S01]  /*0e20*/  LDC.64 R4, c[0x0][0x228] ;  /* 0x00008a00ff047b82 */ /* 0x003e220000000a00 */
[----:B------:R-:W-:Y:S02]  /*0e30*/  IADD3 R3, R0, R21, RZ ;  /* 0x0000001500037210 */ /* 0x000fe40007ffe0ff */
[----:B------:R-:W-:-:S03]  /*0e40*/  IADD3 R21, R21, 0x80, RZ ;  /* 0x0000008015157810 */ /* 0x000fc60007ffe0ff */
[----:B0-----:R-:W-:-:S05]  /*0e50*/  IMAD.WIDE.U32 R4, R3, 0x4, R4 ;  /* 0x0000000403047825 */ /* 0x001fca00078e0004 */
[----:B------:R1:W-:Y:S02]  /*0e60*/  STG.E desc[UR4][R4.64], R20 ;  /* 0x0000001404007986 */ /* 0x0003e4000c101904 */
.L_x_17148:
        /* <DEDUP_REMOVED lines=8> */
.L_x_17149:
[----:B------:R-:W-:Y:S05]  /*0ef0*/  BSYNC B1 ;  /* 0x0000000000017941 */ /* 0x000fea0003800000 */
.L_x_17145:
[----:B------:R-:W-:-:S13]  /*0f00*/  ISETP.GE.AND P0, PT, R21, R2, PT ;  /* 0x000000021500720c */ /* 0x000fda0003f06270 */
[----:B012---:R-:W0:Y:S01]  /*0f10*/  @!P0 LDC.64 R4, c[0x0][0x228] ;  /* 0x00008a00ff048b82 */ /* 0x007e220000000a00 */
[----:B------:R-:W-:Y:S02]  /*0f20*/  @!P0 IADD3 R3, R0, R21, RZ ;  /* 0x0000001500038210 */ /* 0x000fe40007ffe0ff */
[----:B------:R-:W-:-:S03]  /*0f30*/  @!P0 IADD3 R21, R21, 0x80, RZ ;  /* 0x0000008015158810 */ /* 0x000fc60007ffe0ff */
[----:B0-----:R-:W-:-:S05]  /*0f40*/  @!P0 IMAD.WIDE.U32 R4, R3, 0x4, R4 ;  /* 0x0000000403048825 */ /* 0x001fca00078e0004 */
[----:B------:R2:W-:Y:S02]  /*0f50*/  @!P0 STG.E desc[UR4][R4.64], R12 ;  /* 0x0000000c04008986 */ /* 0x0005e4000c101904 */
.L_x_17150:
[----:B------:R-:W-:Y:S05]  /*0f60*/  BSYNC B0 ;  /* 0x0000000000007941 */ /* 0x000fea0003800000 */
.L_x_17144:
        /* <DEDUP_REMOVED lines=8> */
.L_x_17151:
        /* <DEDUP_REMOVED lines=9> */
.L_x_24201:


//--------------------- .text._ZN2at6native29vectorized_elementwise_kernelILi8EZZZNS0_54_GLOBAL__N__d8c5977b_16_LinearAlgebra_cu_140f0503_289316addr_kernel_cudaERNS_14TensorIteratorERKN3c106ScalarES8_ENKUlvE_clEvENKUlvE1_clEvEUliiiE0_St5arrayIPcLm4EEEEviT0_T1_ --------------------------
	.section	.text._ZN2at6native29vectorized_elementwise_kernelILi8EZZZNS0_54_GLOBAL__N__d8c5977b_16_LinearAlgebra_cu_140f0503_289316addr_kernel_cudaERNS_14TensorIteratorERKN3c106ScalarES8_ENKUlvE_clEvENKUlvE1_clEvEUliiiE0_St5arrayIPcLm4EEEEviT0_T1_,"ax",@progbits
	.align	128
        .global         _ZN2at6native29vectorized_elementwise_kernelILi8EZZZNS0_54_GLOBAL__N__d8c5977b_16_LinearAlgebra_cu_140f0503_289316addr_kernel_cudaERNS_14TensorIteratorERKN3c106ScalarES8_ENKUlvE_clEvENKUlvE1_clEvEUliiiE0_St5arrayIPcLm4EEEEviT0_T1_
        .type           _ZN2at6native29vectorized_elementwise_kernelILi8EZZZNS0_54_GLOBAL__N__d8c5977b_16_LinearAlgebra_cu_140f0503_289316addr_kernel_cudaERNS_14TensorIteratorERKN3c106ScalarES8_ENKUlvE_clEvENKUlvE1_clEvEUliiiE0_St5arrayIPcLm4EEEEviT0_T1_,@function
        .size           _ZN2at6native29vectorized_elementwise_kernelILi8EZZZNS0_54_GLOBAL__N__d8c5977b_16_LinearAlgebra_cu_140f0503_289316addr_kernel_cudaERNS_14TensorIteratorERKN3c106ScalarES8_ENKUlvE_clEvENKUlvE1_clEvEUliiiE0_St5arrayIPcLm4EEEEviT0_T1_,(.L_x_24202 - _ZN2at6native29vectorized_elementwise_kernelILi8EZZZNS0_54_GLOBAL__N__d8c5977b_16_LinearAlgebra_cu_140f0503_289316addr_kernel_cudaERNS_14TensorIteratorERKN3c106ScalarES8_ENKUlvE_clEvENKUlvE1_clEvEUliiiE0_St5arrayIPcLm4EEEEviT0_T1_)
        .other          _ZN2at6native29vectorized_elementwise_kernelILi8EZZZNS0_54_GLOBAL__N__d8c5977b_16_LinearAlgebra_cu_140f0503_289316addr_kernel_cudaERNS_14TensorIteratorERKN3c106ScalarES8_ENKUlvE_clEvENKUlvE1_clEvEUliiiE0_St5arrayIPcLm4EEEEviT0_T1_,@"STO_CUDA_ENTRY STV_DEFAULT"
_ZN2at6native29vectorized_elementwise_kernelILi8EZZZNS0_54_GLOBAL__N__d8c5977b_16_LinearAlgebra_cu_140f0503_289316addr_kernel_cudaERNS_14TensorIteratorERKN3c106ScalarES8_ENKUlvE_clEvENKUlvE1_clEvEUliiiE0_St5arrayIPcLm4EEEEviT0_T1_:
.text._ZN2at6native29vectorized_elementwise_kernelILi8EZZZNS0_54_GLOBAL__N__d8c5977b_16_LinearAlgebra_cu_140f0503_289316addr_kernel_cudaERNS_14TensorIteratorERKN3c106ScalarES8_ENKUlvE_clEvENKUlvE1_clEvEUliiiE0_St5arrayIPcLm4EEEEviT0_T1_:
        /* <DEDUP_REMOVED lines=55> */
.L_x_17152:
        /* <DEDUP_REMOVED lines=162> */
.L_x_17155:
[----:B------:R-:W-:-:S13]  /*0d90*/  ISETP.GE.AND P0, PT, R21, R2, PT ;  /* 0x000000021500720c */ /* 0x000fda0003f06270 */
[----:B------:R-:W-:Y:S05]  /*0da0*/  @P0 BRA `(.L_x_17157) ;  /* 0x0000000000300947 */ /* 0x000fea0003800000 */
[----:B0-----:R-:W0:Y:S01]  /*0db0*/  LDC.64 R4, c[0x0][0x228] ;  /* 0x00008a00ff047b82 */ /* 0x001e220000000a00 */
[----:B------:R-:W-:Y:S02]  /*0dc0*/  IADD3 R3, R0, R21, RZ ;  /* 0x0000001500037210 */ /* 0x000fe40007ffe0ff */
[----:B------:R-:W-:-:S03]  /*0dd0*/  IADD3 R21, R21, 0x80, RZ ;  /* 0x0000008015157810 */ /* 0x000fc60007ffe0ff */
[----:B0-----:R-:W-:-:S05]  /*0de0*/  IMAD.WIDE.U32 R4, R3, 0x4, R4 ;  /* 0x0000000403047825 */ /* 0x001fca00078e0004 */
[----:B------:R1:W-:Y:S02]  /*0df0*/  STG.E desc[UR4][R4.64], R22 ;  /* 0x0000001604007986 */ /* 0x0003e4000c101904 */
.L_x_17156:
[----:B------:R-:W-:-:S13]  /*0e00*/  ISETP.GE.AND P0, PT, R21, R2, PT ;  /* 0x000000021500720c */ /* 0x000fda0003f06270 */
[----:B------:R-:W-:Y:S05]  /*0e10*/  @P0 BRA `(.L_x_17158) ;  /* 0x0000000000340947 */ /* 0x000fea0003800000 */
[----:B01----:R-:W0:Y:S01]  /*0e20*/  LDC.64 R4, c[0x0][0x228] ;  /* 0x00008a00ff047b82 */ /* 0x003e220000000a00 */
[----:B------:R-:W-:Y:S02]  /*0e30*/  IADD3 R3, R0, R21, RZ ;  /* 0x0000001500037210 */ /* 0x000fe40007ffe0ff */
[----:B------:R-:W-:-:S03]  /*0e40*/  IADD3 R21, R21, 0x80, RZ ;  /* 0x0000008015157810 */ /* 0x000fc60007ffe0ff */
[----:B0-----:R-:W-:-:S05]  /*0e50*/  IMAD.WIDE.U32 R4, R3, 0x4, R4 ;  /* 0x0000000403047825 */ /* 0x001fca00078e0004 */
[----:B------:R1:W-:Y:S02]  /*0e60*/  STG.E desc[UR4][R4.64], R20 ;  /* 0x0000001404007986 */ /* 0x0003e4000c101904 */
.L_x_17157:
        /* <DEDUP_REMOVED lines=8> */
.L_x_17158:
[----:B------:R-:W-:Y:S05]  /*0ef0*/  BSYNC B1 ;  /* 0x0000000000017941 */ /* 0x000fea0003800000 */
.L_x_17154:
[----:B------:R-:W-:-:S13]  /*0f00*/  ISETP.GE.AND P0, PT, R21, R2, PT ;  /* 0x000000021500720c */ /* 0x000fda0003f06270 */
[----:B012---:R-:W0:Y:S01]  /*0f10*/  @!P0 LDC.64 R4, c[0x0][0x228] ;  /* 0x00008a00ff048b82 */ /* 0x007e220000000a00 */
[----:B------:R-:W-:Y:S02]  /*0f20*/  @!P0 IADD3 R3, R0, R21, RZ ;  /* 0x0000001500038210 */ /* 0x000fe40007ffe0ff */
[----:B------:R-:W-:-:S03]  /*0f30*/  @!P0 IADD3 R21, R21, 0x80, RZ ;  /* 0x0000008015158810 */ /* 0x000fc60007ffe0ff */
[----:B0-----:R-:W-:-:S05]  /*0f40*/  @!P0 IMAD.WIDE.U32 R4, R3, 0x4, R4 ;  /* 0x0000000403048825 */ /* 0x001fca00078e0004 */
[----:B------:R2:W-:Y:S02]  /*0f50*/  @!P0 STG.E desc[UR4][R4.64], R12 ;  /* 0x0000000c04008986 */ /* 0x0005e4000c101904 */
.L_x_17159:
[----:B------:R-:W-:Y:S05]  /*0f60*/  BSYNC B0 ;  /* 0x0000000000007941 */ /* 0x000fea0003800000 */
.L_x_17153:
        /* <DEDUP_REMOVED lines=8> */
.L_x_17160:
        /* <DEDUP_REMOVED lines=9> */
.L_x_24202:


//--------------------- .text._ZN2at6native18elementwise_kernelILi128ELi4EZNS0_15gpu_kernel_implIZZZNS0_54_GLOBAL__N__d8c5977b_16_LinearAlgebra_cu_140f0503_289316addr_kernel_cudaERNS_14TensorIteratorERKN3c106ScalarES9_ENKUlvE_clEvENKUlvE1_clEvEUliiiE_EEvRNS_18TensorIteratorBaseERKT_EUliE_EEviT1_ --------------------------
	.section	.text._ZN2at6native18elementwise_kernelILi128ELi4EZNS0_15gpu_kernel_implIZZZNS0_54_GLOBAL__N__d8c5977b_16_LinearAlgebra_cu_140f0503_289316addr_kernel_cudaERNS_14TensorIteratorERKN3c106ScalarES9_ENKUlvE_clEvENKUlvE1_clEvEUliiiE_EEvRNS_18TensorIteratorBaseERKT_EUliE_EEviT1_,"ax",@progbits
	.align	128
        .global         _ZN2at6native18elementwise_kernelILi128ELi4EZNS0_15gpu_kernel_implIZZZNS0_54_GLOBAL__N__d8c5977b_16_LinearAlgebra_cu_140f0503_289316addr_kernel_cudaERNS_14TensorIteratorERKN3c106ScalarES9_ENKUlvE_clEvENKUlvE1_clEvEUliiiE_EEvRNS_18TensorIteratorBaseERKT_EUliE_EEviT1_
        .type           _ZN2at6native18elementwise_kernelILi128ELi4EZNS0_15gpu_kernel_implIZZZNS0_54_GLOBAL__N__d8c5977b_16_LinearAlgebra_cu_140f0503_289316addr_kernel_cudaERNS_14TensorIteratorERKN3c106ScalarES9_ENKUlvE_clEvENKUlvE1_clEvEUliiiE_EEvRNS_18TensorIteratorBaseERKT_EUliE_EEviT1_,@function
        .size           _ZN2at6native18elementwise_kernelILi128ELi4EZNS0_15gpu_kernel_implIZZZNS0_54_GLOBAL__N__d8c5977b_16_LinearAlgebra_cu_140f0503_289316addr_kernel_cudaERNS_14TensorIteratorERKN3c106ScalarES9_ENKUlvE_clEvENKUlvE1_clEvEUliiiE_EEvRNS_18TensorIteratorBaseERKT_EUliE_EEviT1_,(.L_x_24203 - _ZN2at6native18elementwise_kernelILi128ELi4EZNS0_15gpu_kernel_implIZZZNS0_54_GLOBAL__N__d8c5977b_16_LinearAlgebra_cu_140f0503_289316addr_kernel_cudaERNS_14TensorIteratorERKN3c106ScalarES9_ENKUlvE_clEvENKUlvE1_clEvEUliiiE_EEvRNS_18TensorIteratorBaseERKT_EUliE_EEviT1_)
        .other          _ZN2at6native18elementwise_kernelILi128ELi4EZNS0_15gpu_kernel_implIZZZNS0_54_GLOBAL__N__d8c5977b_16_LinearAlgebra_cu_140f0503_289316addr_kernel_cudaERNS_14TensorIteratorERKN3c106ScalarES9_ENKUlvE_clEvENKUlvE1_clEvEUliiiE_EEvRNS_18TensorIteratorBaseERKT_EUliE_EEviT1_,@"STO_CUDA_ENTRY STV_DEFAULT"
_ZN2at6native18elementwise_kernelILi128ELi4EZNS0_15gpu_kernel_implIZZZNS0_54_GLOBAL__N__d8c5977b_16_LinearAlgebra_cu_140f0503_289316addr_kernel_cudaERNS_14TensorIteratorERKN3c106ScalarES9_ENKUlvE_clEvENKUlvE1_clEvEUliiiE_EEvRNS_18TensorIteratorBaseERKT_EUliE_EEviT1_:
.text._ZN2at6native18elementwise_kernelILi128ELi4EZNS0_15gpu_kernel_implIZZZNS0_54_GLOBAL__N__d8c5977b_16_LinearAlgebra_cu_140f0503_289316addr_kernel_cudaERNS_14TensorIteratorERKN3c106ScalarES9_ENKUlvE_clEvENKUlvE1_clEvEUliiiE_EEvRNS_18TensorIteratorBaseERKT_EUliE_EEviT1_:
        /* <DEDUP_REMOVED lines=364> */
.L_x_17163:
        /* <DEDUP_REMOVED lines=27> */
.L_x_17164:
        /* <DEDUP_REMOVED lines=17> */
.L_x_17168:
[----:B------:R1:W5:Y:S01]  /*1980*/  LDG.E.U8 R19, desc[UR36][R2.64] ;  /* 0x0000002402137981 */ /* 0x000362000c1e1100 */
[----:B------:R-:W-:Y:S05]  /*1990*/  BRA `(.L_x_17170) ;  /* 0x0000000c00347947 */ /* 0x000fea0003800000 */
.L_x_17167:
        /* <DEDUP_REMOVED lines=8> */
.L_x_17172:
[----:B------:R3:W5:Y:S01]  /*1a20*/  LDG.E R19, desc[UR36][R2.64] ;  /* 0x0000002402137981 */ /* 0x000762000c1e1900 */
[----:B------:R-:W-:Y:S05]  /*1a30*/  BRA `(.L_x_17170) ;  /* 0x0000000c000c7947 */ /* 0x000fea0003800000 */
.L_x_17171:
[----:B------:R2:W5:Y:S01]  /*1a40*/  LDG.E.S16 R19, desc[UR36][R2.64] ;  /* 0x0000002402137981 */ /* 0x000562000c1e1700 */
[----:B------:R-:W-:Y:S05]  /*1a50*/  BRA `(.L_x_17170) ;  /* 0x0000000c00047947 */ /* 0x000fea0003800000 */
.L_x_17166:
        /* <DEDUP_REMOVED lines=9> */
.L_x_17174:
[----:B------:R-:W2:Y:S02]  /*1af0*/  LDG.E.U16 R2, desc[UR36][R2.64] ;  /* 0x0000002402027981 */ /* 0x000ea4000c1e1500 */
[----:B--2---:R-:W-:-:S06]  /*1b00*/  HADD2.F32 R19, -RZ, R2.H0_H0 ;  /* 0x20000002ff137230 */ /* 0x004fcc0000004100 */
[----:B------:R-:W0:Y:S01]  /*1b10*/  F2I.FTZ.TRUNC.NTZ R19, R19 ;  /* 0x0000001300137305 */ /* 0x000e22000021f100 */
[----:B------:R-:W-:Y:S05]  /*1b20*/  BRA `(.L_x_17170) ;  /* 0x0000000800d07947 */ /* 0x000fea0003800000 */
.L_x_17173:
        /* <DEDUP_REMOVED lines=9> */
.L_x_17176:
[----:B------:R-:W2:Y:S02]  /*1bc0*/  LDG.E.U16 R2, desc[UR36][R2.64] ;  /* 0x0000002402027981 */ /* 0x000ea4000c1e1500 */
[----:B--2---:R-:W-:-:S06]  /*1bd0*/  HADD2.F32 R19, -RZ, R2.H0_H0 ;  /* 0x20000002ff137230 */ /* 0x004fcc0000004100 */
[----:B------:R-:W0:Y:S01]  /*1be0*/  F2I.FTZ.TRUNC.NTZ R19, R19 ;  /* 0x0000001300137305 */ /* 0x000e22000021f100 */
[----:B------:R-:W-:Y:S05]  /*1bf0*/  BRA `(.L_x_17170) ;  /* 0x00000008009c7947 */ /* 0x000fea0003800000 */
.L_x_17175:
[----:B------:R-:W2:Y:S02]  /*1c00*/  LDG.E.64 R2, desc[UR36][R2.64] ;  /* 0x0000002402027981 */ /* 0x000ea4000c1e1b00 */
[----:B--2---:R0:W1:Y:S01]  /*1c10*/  F2I.F64.TRUNC R19, R2 ;  /* 0x0000000200137311 */ /* 0x004062000030d100 */
[----:B------:R-:W-:Y:S05]  /*1c20*/  BRA `(.L_x_17170) ;  /* 0x0000000800907947 */ /* 0x000fea0003800000 */
.L_x_17165:
        /* <DEDUP_REMOVED lines=12> */
.L_x_17179:
[----:B------:R-:W2:Y:S02]  /*1cf0*/  LDG.E.64 R2, desc[UR36][R2.64] ;  /* 0x0000002402027981 */ /* 0x000ea4000c1e1b00 */
[----:B--2---:R0:W1:Y:S01]  /*1d00*/  F2I.F64.TRUNC R19, R2 ;  /* 0x0000000200137311 */ /* 0x004062000030d100 */
[----:B------:R-:W-:Y:S05]  /*1d10*/  BRA `(.L_x_17170) ;  /* 0x0000000800547947 */ /* 0x000fea0003800000 */
.L_x_17178:
        /* <DEDUP_REMOVED lines=27> */
.L_x_17181:
        /* <DEDUP_REMOVED lines=14> */
.L_x_17180:
[----:B------:R-:W2:Y:S02]  /*1fb0*/  LDG.E.U16 R19, desc[UR36][R2.64] ;  /* 0x0000002402137981 */ /* 0x000ea4000c1e1500 */
[----:B--2---:R-:W-:-:S06]  /*1fc0*/  IMAD.U32 R19, R19, 0x10000, RZ ;  /* 0x0001000013137824 */ /* 0x004fcc00078e00ff */
[----:B------:R-:W0:Y:S01]  /*1fd0*/  F2I.FTZ.TRUNC.NTZ R19, R19 ;  /* 0x0000001300137305 */ /* 0x000e22000021f100 */
[----:B------:R-:W-:Y:S05]  /*1fe0*/  BRA `(.L_x_17170) ;  /* 0x0000000400a07947 */ /* 0x000fea0003800000 */
.L_x_17177:
        /* <DEDUP_REMOVED lines=10> */
.L_x_17184:
        /* <DEDUP_REMOVED lines=21> */
.L_x_17188:
[----:B------:R-:W-:Y:S05]  /*21e0*/  BSYNC B1 ;  /* 0x0000000000017941 */ /* 0x000fea0003800000 */
.L_x_17187:
[----:B------:R-:W-:Y:S01]  /*21f0*/  IMAD.SHL.U32 R2, R2, 0x100000, RZ ;  /* 0x0010000002027824 */ /* 0x000fe200078e00ff */
[----:B------:R-:W-:-:S04]  /*2200*/  LEA R0, R0, 0x3b800000, 0x17 ;  /* 0x3b80000000007811 */ /* 0x000fc800078eb8ff */
[----:B------:R-:W-:-:S07]  /*2210*/  LOP3.LUT R19, R0, R2, R19, 0xfe, !PT ;  /* 0x0000000200137212 */ /* 0x000fce00078efe13 */
.L_x_17186:
[----:B------:R-:W-:Y:S05]  /*2220*/  BSYNC B0 ;  /* 0x0000000000007941 */ /* 0x000fea0003800000 */
.L_x_17185:
[----:B------:R-:W0:Y:S01]  /*2230*/  F2I.FTZ.TRUNC.NTZ R19, R19 ;  /* 0x0000001300137305 */ /* 0x000e22000021f100 */
[----:B------:R-:W-:Y:S05]  /*2240*/  BRA `(.L_x_17170) ;  /* 0x0000000400087947 */ /* 0x000fea0003800000 */
.L_x_17183:
        /* <DEDUP_REMOVED lines=21> */
.L_x_17192:
[----:B------:R-:W-:Y:S05]  /*23a0*/  BSYNC B1 ;  /* 0x0000000000017941 */ /* 0x000fea0003800000 */
.L_x_17191:
[----:B------:R-:W-:Y:S01]  /*23b0*/  IMAD.SHL.U32 R2, R2, 0x200000, RZ ;  /* 0x0020000002027824 */ /* 0x000fe200078e00ff */
[----:B------:R-:W-:-:S04]  /*23c0*/  LEA R0, R0, 0x37800000, 0x17 ;  /* 0x3780000000007811 */ /* 0x000fc800078eb8ff */
[----:B------:R-:W-:-:S07]  /*23d0*/  LOP3.LUT R19, R0, R2, R19, 0xfe, !PT ;  /* 0x0000000200137212 */ /* 0x000fce00078efe13 */
.L_x_17190:
[----:B------:R-:W-:Y:S05]  /*23e0*/  BSYNC B0 ;  /* 0x0000000000007941 */ /* 0x000fea0003800000 */
.L_x_17189:
[----:B------:R-:W0:Y:S01]  /*23f0*/  F2I.FTZ.TRUNC.NTZ R19, R19 ;  /* 0x0000001300137305 */ /* 0x000e22000021f100 */
[----:B------:R-:W-:Y:S05]  /*2400*/  BRA `(.L_x_17170) ;  /* 0x0000000000987947 */ /* 0x000fea0003800000 */
.L_x_17182:
        /* <DEDUP_REMOVED lines=14> */
.L_x_17196:
[----:B------:R-:W-:Y:S05]  /*24f0*/  BSYNC B0 ;  /* 0x0000000000007941 */ /* 0x000fea0003800000 */
.L_x_17195:
[----:B------:R-:W0:Y:S01]  /*2500*/  F2I.FTZ.TRUNC.NTZ R19, R19 ;  /* 0x0000001300137305 */ /* 0x000e22000021f100 */
[----:B------:R-:W-:Y:S05]  /*2510*/  BRA `(.L_x_17170) ;  /* 0x0000000000547947 */ /* 0x000fea0003800000 */
.L_x_17169:
        /* <DEDUP_REMOVED lines=17> */
.L_x_17197:
[----:B------:R-:W-:Y:S05]  /*2630*/  BRA `(.L_x_17170) ;  /* 0x00000000000c7947 */ /* 0x000fea0003800000 */
.L_x_17194:
[----:B------:R0:W5:Y:S01]  /*2640*/  LDG.E R19, desc[UR36][R2.64] ;  /* 0x0000002402137981 */ /* 0x000162000c1e1900 */
[----:B------:R-:W-:Y:S05]  /*2650*/  BRA `(.L_x_17170) ;  /* 0x0000000000047947 */ /* 0x000fea0003800000 */
.L_x_17193:
[----:B------:R0:W5:Y:S02]  /*2660*/  LDG.E R19, desc[UR36][R2.64] ;  /* 0x0000002402137981 */ /* 0x000164000c1e1900 */
.L_x_17170:
        /* <DEDUP_REMOVED lines=17> */
.L_x_17201:
[----:B------:R0:W5:Y:S01]  /*2780*/  LDG.E.U8 R22, desc[UR36][R2.64] ;  /* 0x0000002402167981 */ /* 0x000162000c1e1100 */
[----:B------:R-:W-:Y:S05]  /*2790*/  BRA `(.L_x_17203) ;  /* 0x0000000c00347947 */ /* 0x000fea0003800000 */
.L_x_17200:
        /* <DEDUP_REMOVED lines=8> */
.L_x_17205:
[----:B------:R0:W5:Y:S01]  /*2820*/  LDG.E R22, desc[UR36][R2.64] ;  /* 0x0000002402167981 */ /* 0x000162000c1e1900 */
[----:B------:R-:W-:Y:S05]  /*2830*/  BRA `(.L_x_17203) ;  /* 0x0000000c000c7947 */ /* 0x000fea0003800000 */
.L_x_17204:
[----:B------:R0:W5:Y:S01]  /*2840*/  LDG.E.S16 R22, desc[UR36][R2.64] ;  /* 0x0000002402167981 */ /* 0x000162000c1e1700 */
[----:B------:R-:W-:Y:S05]  /*2850*/  BRA `(.L_x_17203) ;  /* 0x0000000c00047947 */ /* 0x000fea0003800000 */
.L_x_17199:
        /* <DEDUP_REMOVED lines=9> */
.L_x_17207:
[----:B------:R-:W2:Y:S02]  /*28f0*/  LDG.E.U16 R2, desc[UR36][R2.64] ;  /* 0x0000002402027981 */ /* 0x000ea4000c1e1500 */
[----:B--2---:R-:W-:-:S06]  /*2900*/  HADD2.F32 R22, -RZ, R2.H0_H0 ;  /* 0x20000002ff167230 */ /* 0x004fcc0000004100 */
[----:B------:R-:W0:Y:S01]  /*2910*/  F2I.FTZ.TRUNC.NTZ R22, R22 ;  /* 0x0000001600167305 */ /* 0x000e22000021f100 */
[----:B------:R-:W-:Y:S05]  /*2920*/  BRA `(.L_x_17203) ;  /* 0x0000000800d07947 */ /* 0x000fea0003800000 */
.L_x_17206:
        /* <DEDUP_REMOVED lines=9> */
.L_x_17209:
[----:B------:R-:W2:Y:S02]  /*29c0*/  LDG.E.U16 R2, desc[UR36][R2.64] ;  /* 0x0000002402027981 */ /* 0x000ea4000c1e1500 */
[----:B--2---:R-:W-:-:S06]  /*29d0*/  HADD2.F32 R22, -RZ, R2.H0_H0 ;  /* 0x20000002ff167230 */ /* 0x004fcc0000004100 */
[----:B------:R-:W3:Y:S01]  /*29e0*/  F2I.FTZ.TRUNC.NTZ R22, R22 ;  /* 0x0000001600167305 */ /* 0x000ee2000021f100 */
[----:B------:R-:W-:Y:S05]  /*29f0*/  BRA `(.L_x_17203) ;  /* 0x00000008009c7947 */ /* 0x000fea0003800000 */
.L_x_17208:
[----:B------:R-:W2:Y:S02]  /*2a00*/  LDG.E.64 R2, desc[UR36][R2.64] ;  /* 0x0000002402027981 */ /* 0x000ea4000c1e1b00 */
[----:B--2---:R0:W1:Y:S01]  /*2a10*/  F2I.F64.TRUNC R22, R2 ;  /* 0x0000000200167311 */ /* 0x004062000030d100 */
[----:B------:R-:W-:Y:S05]  /*2a20*/  BRA `(.L_x_17203) ;  /* 0x0000000800907947 */ /* 0x000fea0003800000 */
.L_x_17198:
        /* <DEDUP_REMOVED lines=12> */
.L_x_17212:
[----:B------:R-:W2:Y:S02]  /*2af0*/  LDG.E.64 R2, desc[UR36][R2.64] ;  /* 0x0000002402027981 */ /* 0x000ea4000c1e1b00 */
[----:B--2---:R0:W1:Y:S01]  /*2b00*/  F2I.F64.TRUNC R22, R2 ;  /* 0x0000000200167311 */ /* 0x004062000030d100 */
[----:B------:R-:W-:Y:S05]  /*2b10*/  BRA `(.L_x_17203) ;  /* 0x0000000800547947 */ /* 0x000fea0003800000 */
.L_x_17211:
        /* <DEDUP_REMOVED lines=27> */
.L_x_17214:
        /* <DEDUP_REMOVED lines=14> */
.L_x_17213:
[----:B------:R-:W2:Y:S02]  /*2db0*/  LDG.E.U16 R22, desc[UR36][R2.64] ;  /* 0x0000002402167981 */ /* 0x000ea4000c1e1500 */
[----:B--2---:R-:W-:-:S06]  /*2dc0*/  IMAD.U32 R22, R22, 0x10000, RZ ;  /* 0x0001000016167824 */ /* 0x004fcc00078e00ff */
[----:B------:R-:W0:Y:S01]  /*2dd0*/  F2I.FTZ.TRUNC.NTZ R22, R22 ;  /* 0x0000001600167305 */ /* 0x000e22000021f100 */
[----:B------:R-:W-:Y:S05]  /*2de0*/  BRA `(.L_x_17203) ;  /* 0x0000000400a07947 */ /* 0x000fea0003800000 */
.L_x_17210:
        /* <DEDUP_REMOVED lines=10> */
.L_x_17217:
        /* <DEDUP_REMOVED lines=21> */
.L_x_17221:
[----:B------:R-:W-:Y:S05]  /*2fe0*/  BSYNC B1 ;  /* 0x0000000000017941 */ /* 0x000fea0003800000 */
.L_x_17220:
[----:B------:R-:W-:Y:S01]  /*2ff0*/  IMAD.SHL.U32 R2, R2, 0x100000, RZ ;  /* 0x0010000002027824 */ /* 0x000fe200078e00ff */
[----:B------:R-:W-:-:S04]  /*3000*/  LEA R3, R0, 0x3b800000, 0x17 ;  /* 0x3b80000000037811 */ /* 0x000fc800078eb8ff */
[----:B------:R-:W-:-:S07]  /*3010*/  LOP3.LUT R22, R3, R2, R22, 0xfe, !PT ;  /* 0x0000000203167212 */ /* 0x000fce00078efe16 */
.L_x_17219:
[----:B------:R-:W-:Y:S05]  /*3020*/  BSYNC B0 ;  /* 0x0000000000007941 */ /* 0x000fea0003800000 */
.L_x_17218:
[----:B------:R-:W0:Y:S01]  /*3030*/  F2I.FTZ.TRUNC.NTZ R22, R22 ;  /* 0x0000001600167305 */ /* 0x000e22000021f100 */
[----:B------:R-:W-:Y:S05]  /*3040*/  BRA `(.L_x_17203) ;  /* 0x0000000400087947 */ /* 0x000fea0003800000 */
.L_x_17216:
        /* <DEDUP_REMOVED lines=21> */
.L_x_17225:
[----:B------:R-:W-:Y:S05]  /*31a0*/  BSYNC B1 ;  /* 0x0000000000017941 */ /* 0x000fea0003800000 */
.L_x_17224:
[----:B------:R-:W-:Y:S01]  /*31b0*/  IMAD.SHL.U32 R2, R2, 0x200000, RZ ;  /* 0x0020000002027824 */ /* 0x000fe200078e00ff */
[----:B------:R-:W-:-:S04]  /*31c0*/  LEA R3, R0, 0x37800000, 0x17 ;  /* 0x3780000000037811 */ /* 0x000fc800078eb8ff */
[----:B------:R-:W-:-:S07]  /*31d0*/  LOP3.LUT R22, R3, R2, R22, 0xfe, !PT ;  /* 0x0000000203167212 */ /* 0x000fce00078efe16 */
.L_x_17223:
[----:B------:R-:W-:Y:S05]  /*31e0*/  BSYNC B0 ;  /* 0x0000000000007941 */ /* 0x000fea0003800000 */
.L_x_17222:
[----:B------:R-:W0:Y:S01]  /*31f0*/  F2I.FTZ.TRUNC.NTZ R22, R22 ;  /* 0x0000001600167305 */ /* 0x000e22000021f100 */
[----:B------:R-:W-:Y:S05]  /*3200*/  BRA `(.L_x_17203) ;  /* 0x0000000000987947 */ /* 0x000fea0003800000 */
.L_x_17215:
        /* <DEDUP_REMOVED lines=14> */
.L_x_17229:
[----:B------:R-:W-:Y:S05]  /*32f0*/  BSYNC B0 ;  /* 0x0000000000007941 */ /* 0x000fea0003800000 */
.L_x_17228:
[----:B------:R-:W0:Y:S01]  /*3300*/  F2I.FTZ.TRUNC.NTZ R22, R22 ;  /* 0x0000001600167305 */ /* 0x000e22000021f100 */
[----:B------:R-:W-:Y:S05]  /*3310*/  BRA `(.L_x_17203) ;  /* 0x0000000000547947 */ /* 0x000fea0003800000 */
.L_x_17202:
        /* <DEDUP_REMOVED lines=17> */
.L_x_17230:
[----:B------:R-:W-:Y:S05]  /*3430*/  BRA `(.L_x_17203) ;  /* 0x00000000000c7947 */ /* 0x000fea0003800000 */
.L_x_17227:
[----:B------:R0:W5:Y:S01]  /*3440*/  LDG.E R22, desc[UR36][R2.64] ;  /* 0x0000002402167981 */ /* 0x000162000c1e1900 */
[----:B------:R-:W-:Y:S05]  /*3450*/  BRA `(.L_x_17203) ;  /* 0x0000000000047947 */ /* 0x000fea0003800000 */
.L_x_17226:
[----:B------:R0:W5:Y:S02]  /*3460*/  LDG.E R22, desc[UR36][R2.64] ;  /* 0x0000002402167981 */ /* 0x000164000c1e1900 */
.L_x_17203:
[----:B0-----:R-:W0:Y:S01]  /*3470*/  LDC.U8 R3, c[0x0][0x508] ;  /* 0x00014200ff037b82 */ /* 0x001e220000000000 */
[----:B-123-5:R-:W-:Y:S01]  /*3480*/  IMAD R19, R22, R19, RZ ;  /* 0x0000001316137224 */ /* 0x02efe200078e02ff */
[----:B------:R-:W-:-:S03]  /*3490*/  ULDC UR4, c[0x0][0x4f8] ;  /* 0x00013e0000047ab9 */ /* 0x000fc60000000800 */
[----:B----4-:R-:W-:Y:S01]  /*34a0*/  IMAD R2, R19, UR4, RZ ;  /* 0x0000000413027c24 */ /* 0x010fe2000f8e02ff */
        /* <DEDUP_REMOVED lines=13> */
.L_x_17234:
[----:B------:R0:W-:Y:S01]  /*3580*/  STG.E.U8 desc[UR36][R16.64], R2 ;  /* 0x0000000210007986 */ /* 0x0001e2000c101124 */
[----:B------:R-:W-:Y:S05]  /*3590*/  BRA `(.L_x_17236) ;  /* 0x0000000c00507947 */ /* 0x000fea0003800000 */
.L_x_17233:
        /* <DEDUP_REMOVED lines=9> */
.L_x_17238:
[----:B------:R0:W-:Y:S01]  /*3630*/  STG.E desc[UR36][R16.64], R2 ;  /* 0x0000000210007986 */ /* 0x0001e2000c101924 */
[----:B------:R-:W-:Y:S05]  /*3640*/  BRA `(.L_x_17236) ;  /* 0x0000000c00247947 */ /* 0x000fea0003800000 */
.L_x_17237:
[----:B------:R0:W-:Y:S01]  /*3650*/  STG.E.U16 desc[UR36][R16.64], R2 ;  /* 0x0000000210007986 */ /* 0x0001e2000c101524 */
[----:B------:R-:W-:Y:S05]  /*3660*/  BRA `(.L_x_17236) ;  /* 0x0000000c001c7947 */ /* 0x000fea0003800000 */
.L_x_17232:
        /* <DEDUP_REMOVED lines=9> */
.L_x_17240:
[----:B------:R-:W-:-:S04]  /*3700*/  I2FP.F32.S32 R0, R2 ;  /* 0x0000000200007245 */ /* 0x000fc80000201400 */
[----:B------:R-:W-:-:S05]  /*3710*/  F2FP.F16.F32.PACK_AB R0, RZ, R0 ;  /* 0x00000000ff00723e */ /* 0x000fca00000000ff */
[----:B------:R0:W-:Y:S01]  /*3720*/  STG.E.U16 desc[UR36][R16.64], R0 ;  /* 0x0000000010007986 */ /* 0x0001e2000c101524 */
[----:B------:R-:W-:Y:S05]  /*3730*/  BRA `(.L_x_17236) ;  /* 0x0000000800e87947 */ /* 0x000fea0003800000 */
.L_x_17239:
        /* <DEDUP_REMOVED lines=10> */
.L_x_17242:
[----:B------:R-:W-:-:S04]  /*37e0*/  I2FP.F32.S32 R2, R2 ;  /* 0x0000000200027245 */ /* 0x000fc80000201400 */
[----:B------:R-:W-:-:S04]  /*37f0*/  F2FP.F16.F32.PACK_AB R3, RZ, R2 ;  /* 0x00000002ff03723e */ /* 0x000fc800000000ff */
[----:B------:R-:W-:-:S05]  /*3800*/  PRMT R3, R3, 0x5410, RZ ;  /* 0x0000541003037816 */ /* 0x000fca00000000ff */
[----:B------:R0:W-:Y:S01]  /*3810*/  STG.E desc[UR36][R16.64], R3 ;  /* 0x0000000310007986 */ /* 0x0001e2000c101924 */
[----:B------:R-:W-:Y:S05]  /*3820*/  BRA `(.L_x_17236) ;  /* 0x0000000800ac7947 */ /* 0x000fea0003800000 */
.L_x_17241:
[----:B------:R-:W0:Y:S02]  /*3830*/  I2F.F64 R2, R2 ;  /* 0x0000000200027312 */ /* 0x000e240000201c00 */
[----:B0-----:R0:W-:Y:S01]  /*3840*/  STG.E.64 desc[UR36][R16.64], R2 ;  /* 0x0000000210007986 */ /* 0x0011e2000c101b24 */
[----:B------:R-:W-:Y:S05]  /*3850*/  BRA `(.L_x_17236) ;  /* 0x0000000800a07947 */ /* 0x000fea0003800000 */
.L_x_17231:
        /* <DEDUP_REMOVED lines=12> */
.L_x_17245:
[----:B------:R-:W0:Y:S01]  /*3920*/  I2F.F64 R4, R2 ;  /* 0x0000000200047312 */ /* 0x000e220000201c00 */
[----:B------:R-:W-:-:S05]  /*3930*/  CS2R R6, SRZ ;  /* 0x0000000000067805 */ /* 0x000fca000001ff00 */
[----:B0-----:R0:W-:Y:S01]  /*3940*/  STG.E.128 desc[UR36][R16.64], R4 ;  /* 0x0000000410007986 */ /* 0x0011e2000c101d24 */
[----:B------:R-:W-:Y:S05]  /*3950*/  BRA `(.L_x_17236) ;  /* 0x0000000800607947 */ /* 0x000fea0003800000 */
.L_x_17244:
        /* <DEDUP_REMOVED lines=21> */
.L_x_17249:
[----:B------:R-:W-:Y:S05]  /*3ab0*/  BSYNC B0 ;  /* 0x0000000000007941 */ /* 0x000fea0003800000 */
.L_x_17248:
[----:B------:R-:W-:-:S05]  /*3ac0*/  LOP3.LUT R3, R0, R3, RZ, 0xfc, !PT ;  /* 0x0000000300037212 */ /* 0x000fca00078efcff */
[----:B------:R0:W-:Y:S01]  /*3ad0*/  STG.E.U8 desc[UR36][R16.64], R3 ;  /* 0x0000000310007986 */ /* 0x0001e2000c101124 */
[----:B------:R-:W-:Y:S05]  /*3ae0*/  BRA `(.L_x_17236) ;  /* 0x0000000400fc7947 */ /* 0x000fea0003800000 */
.L_x_17247:
        /* <DEDUP_REMOVED lines=13> */
.L_x_17251:
[----:B------:R-:W-:Y:S01]  /*3bc0*/  IMAD.MOV.U32 R0, RZ, RZ, 0x7f ;  /* 0x0000007fff007424 */ /* 0x000fe200078e00ff */
[----:B------:R-:W-:-:S04]  /*3bd0*/  ISETP.GT.U32.AND P0, PT, R2, 0x7f800000, PT ;  /* 0x7f8000000200780c */ /* 0x000fc80003f04070 */
[----:B------:R-:W-:-:S09]  /*3be0*/  SEL R0, R0, 0x7c, P0 ;  /* 0x0000007c00007807 */ /* 0x000fd20000000000 */
.L_x_17252:
[----:B------:R-:W-:Y:S05]  /*3bf0*/  BSYNC B0 ;  /* 0x0000000000007941 */ /* 0x000fea0003800000 */
.L_x_17250:
[----:B------:R-:W-:-:S04]  /*3c00*/  LOP3.LUT R2, R3, 0x80000000, RZ, 0xc0, !PT ;  /* 0x8000000003027812 */ /* 0x000fc800078ec0ff */
[----:B------:R-:W-:-:S04]  /*3c10*/  SHF.R.U32.HI R3, RZ, 0x18, R2 ;  /* 0x00000018ff037819 */ /* 0x000fc80000011602 */
[----:B------:R-:W-:-:S05]  /*3c20*/  LOP3.LUT R3, R0, R3, RZ, 0xfc, !PT ;  /* 0x0000000300037212 */ /* 0x000fca00078efcff */
[----:B------:R0:W-:Y:S01]  /*3c30*/  STG.E.U8 desc[UR36][R16.64], R3 ;  /* 0x0000000310007986 */ /* 0x0001e2000c101124 */
[----:B------:R-:W-:Y:S05]  /*3c40*/  BRA `(.L_x_17236) ;  /* 0x0000000400a47947 */ /* 0x000fea0003800000 */
.L_x_17246:
[----:B------:R-:W-:-:S04]  /*3c50*/  I2FP.F32.S32 R0, R2 ;  /* 0x0000000200007245 */ /* 0x000fc80000201400 */
[----:B------:R-:W-:-:S05]  /*3c60*/  F2FP.BF16.F32.PACK_AB R0, RZ, R0 ;  /* 0x00000000ff00723e */ /* 0x000fca00000010ff */
[----:B------:R0:W-:Y:S01]  /*3c70*/  STG.E.U16 desc[UR36][R16.64], R0 ;  /* 0x0000000010007986 */ /* 0x0001e2000c101524 */
[----:B------:R-:W-:Y:S05]  /*3c80*/  BRA `(.L_x_17236) ;  /* 0x0000000400947947 */ /* 0x000fea0003800000 */
.L_x_17243:
        /* <DEDUP_REMOVED lines=10> */
.L_x_17255:
        /* <DEDUP_REMOVED lines=17> */
.L_x_17258:
[----:B------:R-:W-:-:S04]  /*3e40*/  LOP3.LUT R2, R3, 0x80000000, RZ, 0xc0, !PT ;  /* 0x8000000003027812 */ /* 0x000fc800078ec0ff */
[----:B------:R-:W-:-:S04]  /*3e50*/  SHF.R.U32.HI R3, RZ, 0x18, R2 ;  /* 0x00000018ff037819 */ /* 0x000fc80000011602 */
[----:B------:R-:W-:-:S04]  /*3e60*/  LOP3.LUT R0, R0, R3, RZ, 0xfc, !PT ;  /* 0x0000000300007212 */ /* 0x000fc800078efcff */
[----:B------:R-:W-:-:S07]  /*3e70*/  PRMT R8, R0, 0x7610, R8 ;  /* 0x0000761000087816 */ /* 0x000fce0000000008 */
.L_x_17257:
[----:B------:R-:W-:Y:S05]  /*3e80*/  BSYNC B0 ;  /* 0x0000000000007941 */ /* 0x000fea0003800000 */
.L_x_17256:
[----:B------:R3:W-:Y:S01]  /*3e90*/  STG.E.U8 desc[UR36][R16.64], R8 ;  /* 0x0000000810007986 */ /* 0x0007e2000c101124 */
[----:B------:R-:W-:Y:S05]  /*3ea0*/  BRA `(.L_x_17236) ;  /* 0x00000004000c7947 */ /* 0x000fea0003800000 */
.L_x_17254:
        /* <DEDUP_REMOVED lines=17> */
.L_x_17261:
[----:B------:R-:W-:-:S04]  /*3fc0*/  LOP3.LUT R2, R3, 0x80000000, RZ, 0xc0, !PT ;  /* 0x8000000003027812 */ /* 0x000fc800078ec0ff */
[----:B------:R-:W-:-:S04]  /*3fd0*/  SHF.R.U32.HI R3, RZ, 0x18, R2 ;  /* 0x00000018ff037819 */ /* 0x000fc80000011602 */
[----:B------:R-:W-:-:S04]  /*3fe0*/  LOP3.LUT R0, R0, R3, RZ, 0xfc, !PT ;  /* 0x0000000300007212 */ /* 0x000fc800078efcff */
[----:B------:R-:W-:-:S07]  /*3ff0*/  PRMT R8, R0, 0x7610, R8 ;  /* 0x0000761000087816 */ /* 0x000fce0000000008 */
.L_x_17260:
[----:B------:R-:W-:Y:S05]  /*4000*/  BSYNC B0 ;  /* 0x0000000000007941 */ /* 0x000fea0003800000 */
.L_x_17259:
[----:B------:R0:W-:Y:S01]  /*4010*/  STG.E.U8 desc[UR36][R16.64], R8 ;  /* 0x0000000810007986 */ /* 0x0001e2000c101124 */
[----:B------:R-:W-:Y:S05]  /*4020*/  BRA `(.L_x_17236) ;  /* 0x0000000000ac7947 */ /* 0x000fea0003800000 */
.L_x_17253:
        /* <DEDUP_REMOVED lines=22> */
.L_x_17235:
        /* <DEDUP_REMOVED lines=16> */
.L_x_17264:
[----:B------:R-:W-:Y:S05]  /*4290*/  BRA `(.L_x_17236) ;  /* 0x0000000000107947 */ /* 0x000fea0003800000 */
.L_x_17263:
[----:B------:R-:W-:-:S05]  /*42a0*/  SHF.R.S32.HI R3, RZ, 0x1f, R2 ;  /* 0x0000001fff037819 */ /* 0x000fca0000011402 */
[----:B------:R2:W-:Y:S01]  /*42b0*/  STG.E.64 desc[UR36][R16.64], R2 ;  /* 0x0000000210007986 */ /* 0x0005e2000c101b24 */
[----:B------:R-:W-:Y:S05]  /*42c0*/  BRA `(.L_x_17236) ;  /* 0x0000000000047947 */ /* 0x000fea0003800000 */
.L_x_17262:
[----:B------:R0:W-:Y:S02]  /*42d0*/  STG.E desc[UR36][R16.64], R2 ;  /* 0x0000000210007986 */ /* 0x0001e4000c101924 */
.L_x_17236:
[----:B------:R-:W-:-:S04]  /*42e0*/  IMAD R18, R23, 0x200, R18 ;  /* 0x0000020017127824 */ /* 0x000fc800078e0212 */
[----:B------:R-:W-:-:S07]  /*42f0*/  VIADD R19, R18, 0x80 ;  /* 0x0000008012137836 */ /* 0x000fce0000000000 */
.L_x_17162:
[----:B------:R-:W-:Y:S05]  /*4300*/  BSYNC B6 ;  /* 0x0000000000067941 */ /* 0x000fea0003800000 */
.L_x_17161:
        /* <DEDUP_REMOVED lines=358> */
.L_x_17267:
        /* <DEDUP_REMOVED lines=27> */
.L_x_17268:
        /* <DEDUP_REMOVED lines=17> */
.L_x_17272:
[----:B------:R0:W5:Y:S01]  /*5c30*/  LDG.E.U8 R22, desc[UR36][R2.64] ;  /* 0x0000002402167981 */ /* 0x000162000c1e1100 */
[----:B------:R-:W-:Y:S05]  /*5c40*/  BRA `(.L_x_17274) ;  /* 0x0000000c00347947 */ /* 0x000fea0003800000 */
.L_x_17271:
        /* <DEDUP_REMOVED lines=8> */
.L_x_17276:
[----:B------:R0:W5:Y:S01]  /*5cd0*/  LDG.E R22, desc[UR36][R2.64] ;  /* 0x0000002402167981 */ /* 0x000162000c1e1900 */
[----:B------:R-:W-:Y:S05]  /*5ce0*/  BRA `(.L_x_17274) ;  /* 0x0000000c000c7947 */ /* 0x000fea0003800000 */
.L_x_17275:
[----:B------:R0:W5:Y:S01]  /*5cf0*/  LDG.E.S16 R22, desc[UR36][R2.64] ;  /* 0x0000002402167981 */ /* 0x000162000c1e1700 */
[----:B------:R-:W-:Y:S05]  /*5d00*/  BRA `(.L_x_17274) ;  /* 0x0000000c00047947 */ /* 0x000fea0003800000 */
.L_x_17270:
        /* <DEDUP_REMOVED lines=9> */
.L_x_17278:
[----:B------:R-:W2:Y:S02]  /*5da0*/  LDG.E.U16 R2, desc[UR36][R2.64] ;  /* 0x0000002402027981 */ /* 0x000ea4000c1e1500 */
[----:B--2---:R-:W-:-:S06]  /*5db0*/  HADD2.F32 R22, -RZ, R2.H0_H0 ;  /* 0x20000002ff167230 */ /* 0x004fcc0000004100 */
[----:B------:R-:W0:Y:S01]  /*5dc0*/  F2I.FTZ.TRUNC.NTZ R22, R22 ;  /* 0x0000001600167305 */ /* 0x000e22000021f100 */
[----:B------:R-:W-:Y:S05]  /*5dd0*/  BRA `(.L_x_17274) ;  /* 0x0000000800d07947 */ /* 0x000fea0003800000 */
.L_x_17277:
        /* <DEDUP_REMOVED lines=9> */
.L_x_17280:
[----:B------:R-:W2:Y:S02]  /*5e70*/  LDG.E.U16 R2, desc[UR36][R2.64] ;  /* 0x0000002402027981 */ /* 0x000ea4000c1e1500 */
[----:B--2---:R-:W-:-:S06]  /*5e80*/  HADD2.F32 R22, -RZ, R2.H0_H0 ;  /* 0x20000002ff167230 */ /* 0x004fcc0000004100 */
[----:B------:R-:W0:Y:S01]  /*5e90*/  F2I.FTZ.TRUNC.NTZ R22, R22 ;  /* 0x0000001600167305 */ /* 0x000e22000021f100 */
[----:B------:R-:W-:Y:S05]  /*5ea0*/  BRA `(.L_x_17274) ;  /* 0x00000008009c7947 */ /* 0x000fea0003800000 */
.L_x_17279:
[----:B------:R-:W2:Y:S02]  /*5eb0*/  LDG.E.64 R22, desc[UR36][R2.64] ;  /* 0x0000002402167981 */ /* 0x000ea4000c1e1b00 */
[----:B--2---:R0:W1:Y:S01]  /*5ec0*/  F2I.F64.TRUNC R22, R22 ;  /* 0x0000001600167311 */ /* 0x004062000030d100 */
[----:B------:R-:W-:Y:S05]  /*5ed0*/  BRA `(.L_x_17274) ;  /* 0x0000000800907947 */ /* 0x000fea0003800000 */
.L_x_17269:
        /* <DEDUP_REMOVED lines=12> */
.L_x_17283:
[----:B------:R-:W2:Y:S02]  /*5fa0*/  LDG.E.64 R2, desc[UR36][R2.64] ;  /* 0x0000002402027981 */ /* 0x000ea4000c1e1b00 */
[----:B--2---:R0:W1:Y:S01]  /*5fb0*/  F2I.F64.TRUNC R22, R2 ;  /* 0x0000000200167311 */ /* 0x004062000030d100 */
[----:B------:R-:W-:Y:S05]  /*5fc0*/  BRA `(.L_x_17274) ;  /* 0x0000000800547947 */ /* 0x000fea0003800000 */
.L_x_17282:
        /* <DEDUP_REMOVED lines=27> */
.L_x_17285:
        /* <DEDUP_REMOVED lines=14> */
.L_x_17284:
[----:B------:R-:W2:Y:S02]  /*6260*/  LDG.E.U16 R22, desc[UR36][R2.64] ;  /* 0x0000002402167981 */ /* 0x000ea4000c1e1500 */
[----:B--2---:R-:W-:-:S06]  /*6270*/  IMAD.U32 R22, R22, 0x10000, RZ ;  /* 0x0001000016167824 */ /* 0x004fcc00078e00ff */
[----:B------:R-:W0:Y:S01]  /*6280*/  F2I.FTZ.TRUNC.NTZ R22, R22 ;  /* 0x0000001600167305 */ /* 0x000e22000021f100 */
[----:B------:R-:W-:Y:S05]  /*6290*/  BRA `(.L_x_17274) ;  /* 0x0000000400a07947 */ /* 0x000fea0003800000 */
.L_x_17281:
        /* <DEDUP_REMOVED lines=10> */
.L_x_17288:
        /* <DEDUP_REMOVED lines=21> */
.L_x_17292:
[----:B------:R-:W-:Y:S05]  /*6490*/  BSYNC B1 ;  /* 0x0000000000017941 */ /* 0x000fea0003800000 */
.L_x_17291:
[----:B------:R-:W-:Y:S01]  /*64a0*/  IMAD.SHL.U32 R2, R2, 0x100000, RZ ;  /* 0x0010000002027824 */ /* 0x000fe200078e00ff */
[----:B------:R-:W-:-:S04]  /*64b0*/  LEA R3, R0, 0x3b800000, 0x17 ;  /* 0x3b80000000037811 */ /* 0x000fc800078eb8ff */
[----:B------:R-:W-:-:S07]  /*64c0*/  LOP3.LUT R22, R3, R2, R22, 0xfe, !PT ;  /* 0x0000000203167212 */ /* 0x000fce00078efe16 */
.L_x_17290:
[----:B------:R-:W-:Y:S05]  /*64d0*/  BSYNC B0 ;  /* 0x0000000000007941 */ /* 0x000fea0003800000 */
.L_x_17289:
[----:B------:R-:W0:Y:S01]  /*64e0*/  F2I.FTZ.TRUNC.NTZ R22, R22 ;  /* 0x0000001600167305 */ /* 0x000e22000021f100 */
[----:B------:R-:W-:Y:S05]  /*64f0*/  BRA `(.L_x_17274) ;  /* 0x0000000400087947 */ /* 0x000fea0003800000 */
.L_x_17287:
        /* <DEDUP_REMOVED lines=21> */
.L_x_17296:
[----:B------:R-:W-:Y:S05]  /*6650*/  BSYNC B1 ;  /* 0x0000000000017941 */ /* 0x000fea0003800000 */
.L_x_17295:
[----:B------:R-:W-:Y:S01]  /*6660*/  IMAD.SHL.U32 R2, R2, 0x200000, RZ ;  /* 0x0020000002027824 */ /* 0x000fe200078e00ff */
[----:B------:R-:W-:-:S04]  /*6670*/  LEA R3, R0, 0x37800000, 0x17 ;  /* 0x3780000000037811 */ /* 0x000fc800078eb8ff */
[----:B------:R-:W-:-:S07]  /*6680*/  LOP3.LUT R22, R3, R2, R22, 0xfe, !PT ;  /* 0x0000000203167212 */ /* 0x000fce00078efe16 */
.L_x_17294:
[----:B------:R-:W-:Y:S05]  /*6690*/  BSYNC B0 ;  /* 0x0000000000007941 */ /* 0x000fea0003800000 */
.L_x_17293:
[----:B------:R-:W0:Y:S01]  /*66a0*/  F2I.FTZ.TRUNC.NTZ R22, R22 ;  /* 0x0000001600167305 */ /* 0x000e22000021f100 */
[----:B------:R-:W-:Y:S05]  /*66b0*/  BRA `(.L_x_17274) ;  /* 0x0000000000987947 */ /* 0x000fea0003800000 */
.L_x_17286:
        /* <DEDUP_REMOVED lines=14> */
.L_x_17300:
[----:B------:R-:W-:Y:S05]  /*67a0*/  BSYNC B0 ;  /* 0x0000000000007941 */ /* 0x000fea0003800000 */
.L_x_17299:
[----:B------:R-:W0:Y:S01]  /*67b0*/  F2I.FTZ.TRUNC.NTZ R22, R22 ;  /* 0x0000001600167305 */ /* 0x000e22000021f100 */
[----:B------:R-:W-:Y:S05]  /*67c0*/  BRA `(.L_x_17274) ;  /* 0x0000000000547947 */ /* 0x000fea0003800000 */
.L_x_17273:
        /* <DEDUP_REMOVED lines=17> */
.L_x_17301:
[----:B------:R-:W-:Y:S05]  /*68e0*/  BRA `(.L_x_17274) ;  /* 0x00000000000c7947 */ /* 0x000fea0003800000 */
.L_x_17298:
[----:B------:R0:W5:Y:S01]  /*68f0*/  LDG.E R22, desc[UR36][R2.64] ;  /* 0x0000002402167981 */ /* 0x000162000c1e1900 */
[----:B------:R-:W-:Y:S05]  /*6900*/  BRA `(.L_x_17274) ;  /* 0x0000000000047947 */ /* 0x000fea0003800000 */
.L_x_17297:
[----:B------:R0:W5:Y:S02]  /*6910*/  LDG.E R22, desc[UR36][R2.64] ;  /* 0x0000002402167981 */ /* 0x000164000c1e1900 */
.L_x_17274:
[----:B--2---:R-:W2:Y:S01]  /*6920*/  LDC.U8 R4, c[0x0][0x50b] ;  /* 0x000142c0ff047b82 */ /* 0x004ea20000000000 */
[----:B------:R-:W-:Y:S02]  /*6930*/  ULDC.64 UR4, c[0x0][0x4f0] ;  /* 0x00013c0000047ab9 */ /* 0x000fe40000000a00 */
        /* <DEDUP_REMOVED lines=15> */
.L_x_17305:
[----:B------:R0:W5:Y:S01]  /*6a30*/  LDG.E.U8 R23, desc[UR36][R2.64] ;  /* 0x0000002402177981 */ /* 0x000162000c1e1100 */
[----:B------:R-:W-:Y:S05]  /*6a40*/  BRA `(.L_x_17307) ;  /* 0x0000000c00347947 */ /* 0x000fea0003800000 */
.L_x_17304:
        /* <DEDUP_REMOVED lines=8> */
.L_x_17309:
[----:B------:R0:W5:Y:S01]  /*6ad0*/  LDG.E R23, desc[UR36][R2.64] ;  /* 0x0000002402177981 */ /* 0x000162000c1e1900 */
[----:B------:R-:W-:Y:S05]  /*6ae0*/  BRA `(.L_x_17307) ;  /* 0x0000000c000c7947 */ /* 0x000fea0003800000 */
.L_x_17308:
[----:B------:R0:W5:Y:S01]  /*6af0*/  LDG.E.S16 R23, desc[UR36][R2.64] ;  /* 0x0000002402177981 */ /* 0x000162000c1e1700 */
[----:B------:R-:W-:Y:S05]  /*6b00*/  BRA `(.L_x_17307) ;  /* 0x0000000c00047947 */ /* 0x000fea0003800000 */
.L_x_17303:
        /* <DEDUP_REMOVED lines=9> */
.L_x_17311:
[----:B------:R-:W2:Y:S02]  /*6ba0*/  LDG.E.U16 R2, desc[UR36][R2.64] ;  /* 0x0000002402027981 */ /* 0x000ea4000c1e1500 */
[----:B--2---:R-:W-:-:S06]  /*6bb0*/  HADD2.F32 R23, -RZ, R2.H0_H0 ;  /* 0x20000002ff177230 */ /* 0x004fcc0000004100 */
[----:B------:R-:W0:Y:S01]  /*6bc0*/  F2I.FTZ.TRUNC.NTZ R23, R23 ;  /* 0x0000001700177305 */ /* 0x000e22000021f100 */
[----:B------:R-:W-:Y:S05]  /*6bd0*/  BRA `(.L_x_17307) ;  /* 0x0000000800d07947 */ /* 0x000fea0003800000 */
.L_x_17310:
        /* <DEDUP_REMOVED lines=9> */
.L_x_17313:
[----:B------:R-:W2:Y:S02]  /*6c70*/  LDG.E.U16 R2, desc[UR36][R2.64] ;  /* 0x0000002402027981 */ /* 0x000ea4000c1e1500 */
[----:B--2---:R-:W-:-:S06]  /*6c80*/  HADD2.F32 R23, -RZ, R2.H0_H0 ;  /* 0x20000002ff177230 */ /* 0x004fcc0000004100 */
[----:B------:R-:W0:Y:S01]  /*6c90*/  F2I.FTZ.TRUNC.NTZ R23, R23 ;  /* 0x0000001700177305 */ /* 0x000e22000021f100 */
[----:B------:R-:W-:Y:S05]  /*6ca0*/  BRA `(.L_x_17307) ;  /* 0x00000008009c7947 */ /* 0x000fea0003800000 */
.L_x_17312:
[----:B------:R-:W2:Y:S02]  /*6cb0*/  LDG.E.64 R2, desc[UR36][R2.64] ;  /* 0x0000002402027981 */ /* 0x000ea4000c1e1b00 */
[----:B--2---:R0:W2:Y:S01]  /*6cc0*/  F2I.F64.TRUNC R23, R2 ;  /* 0x0000000200177311 */ /* 0x0040a2000030d100 */
[----:B------:R-:W-:Y:S05]  /*6cd0*/  BRA `(.L_x_17307) ;  /* 0x0000000800907947 */ /* 0x000fea0003800000 */
.L_x_17302:
        /* <DEDUP_REMOVED lines=12> */
.L_x_17316:
[----:B------:R-:W2:Y:S02]  /*6da0*/  LDG.E.64 R2, desc[UR36][R2.64] ;  /* 0x0000002402027981 */ /* 0x000ea4000c1e1b00 */
[----:B--2---:R0:W2:Y:S01]  /*6db0*/  F2I.F64.TRUNC R23, R2 ;  /* 0x0000000200177311 */ /* 0x0040a2000030d100 */
[----:B------:R-:W-:Y:S05]  /*6dc0*/  BRA `(.L_x_17307) ;  /* 0x0000000800547947 */ /* 0x000fea0003800000 */
.L_x_17315:
        /* <DEDUP_REMOVED lines=10> */
[----:B----4-:R-:W0:Y:S01]  /*6e70*/  FLO.U32 R5, R4 ;  /* 0x0000000400057300 */ /* 0x010e2200000e0000 */
        /* <DEDUP_REMOVED lines=16> */
.L_x_17318:
[----:B------:R-:W2:Y:S02]  /*6f80*/  LDG.E.U8 R2, desc[UR36][R2.64] ;  /* 0x0000002402027981 */ /* 0x000ea4000c1e1100 */
[C---:B--2---:R-:W-:Y:S02]  /*6f90*/  IMAD.SHL.U32 R0, R2.reuse, 0x2000000, RZ ;  /* 0x0200000002007824 */ /* 0x044fe400078e00ff */
[----:B----4-:R-:W-:-:S03]  /*6fa0*/  IMAD.SHL.U32 R5, R2, 0x1000000, RZ ;  /* 0x0100000002057824 */ /* 0x010fc600078e00ff */
        /* <DEDUP_REMOVED lines=11> */
.L_x_17317:
[----:B------:R-:W2:Y:S02]  /*7060*/  LDG.E.U16 R23, desc[UR36][R2.64] ;  /* 0x0000002402177981 */ /* 0x000ea4000c1e1500 */
[----:B--2---:R-:W-:-:S06]  /*7070*/  IMAD.U32 R23, R23, 0x10000, RZ ;  /* 0x0001000017177824 */ /* 0x004fcc00078e00ff */
[----:B------:R-:W0:Y:S01]  /*7080*/  F2I.FTZ.TRUNC.NTZ R23, R23 ;  /* 0x0000001700177305 */ /* 0x000e22000021f100 */
[----:B------:R-:W-:Y:S05]  /*7090*/  BRA `(.L_x_17307) ;  /* 0x0000000400a07947 */ /* 0x000fea0003800000 */
.L_x_17314:
        /* <DEDUP_REMOVED lines=10> */
.L_x_17321:
        /* <DEDUP_REMOVED lines=18> */
[----:B----4-:R-:W-:-:S05]  /*7260*/  VIADD R5, R3, 0xffffffe4 ;  /* 0xffffffe403057836 */ /* 0x010fca0000000000 */
[----:B------:R-:W-:-:S04]  /*7270*/  SHF.L.U32 R5, R2, R5, RZ ;  /* 0x0000000502057219 */ /* 0x000fc800000006ff */
[----:B------:R-:W-:-:S07]  /*7280*/  LOP3.LUT R2, R5, 0x7, RZ, 0xc0, !PT ;  /* 0x0000000705027812 */ /* 0x000fce00078ec0ff */
.L_x_17325:
[----:B------:R-:W-:Y:S05]  /*7290*/  BSYNC B1 ;  /* 0x0000000000017941 */ /* 0x000fea0003800000 */
.L_x_17324:
[----:B------:R-:W-:Y:S01]  /*72a0*/  IMAD.SHL.U32 R2, R2, 0x100000, RZ ;  /* 0x0010000002027824 */ /* 0x000fe200078e00ff */
[----:B------:R-:W-:-:S04]  /*72b0*/  LEA R0, R0, 0x3b800000, 0x17 ;  /* 0x3b80000000007811 */ /* 0x000fc800078eb8ff */
[----:B------:R-:W-:-:S07]  /*72c0*/  LOP3.LUT R23, R0, R2, R23, 0xfe, !PT ;  /* 0x0000000200177212 */ /* 0x000fce00078efe17 */
.L_x_17323:
[----:B------:R-:W-:Y:S05]  /*72d0*/  BSYNC B0 ;  /* 0x0000000000007941 */ /* 0x000fea0003800000 */
.L_x_17322:
[----:B------:R-:W0:Y:S01]  /*72e0*/  F2I.FTZ.TRUNC.NTZ R23, R23 ;  /* 0x0000001700177305 */ /* 0x000e22000021f100 */
[----:B------:R-:W-:Y:S05]  /*72f0*/  BRA `(.L_x_17307) ;  /* 0x0000000400087947 */ /* 0x000fea0003800000 */
.L_x_17320:
        /* <DEDUP_REMOVED lines=21> */
.L_x_17329:
[----:B------:R-:W-:Y:S05]  /*7450*/  BSYNC B1 ;  /* 0x0000000000017941 */ /* 0x000fea0003800000 */
.L_x_17328:
[----:B------:R-:W-:Y:S01]  /*7460*/  IMAD.SHL.U32 R2, R2, 0x200000, RZ ;  /* 0x0020000002027824 */ /* 0x000fe200078e00ff */
[----:B------:R-:W-:-:S04]  /*7470*/  LEA R0, R0, 0x37800000, 0x17 ;  /* 0x3780000000007811 */ /* 0x000fc800078eb8ff */
[----:B------:R-:W-:-:S07]  /*7480*/  LOP3.LUT R23, R0, R2, R23, 0xfe, !PT ;  /* 0x0000000200177212 */ /* 0x000fce00078efe17 */
.L_x_17327:
[----:B------:R-:W-:Y:S05]  /*7490*/  BSYNC B0 ;  /* 0x0000000000007941 */ /* 0x000fea0003800000 */
.L_x_17326:
[----:B------:R-:W0:Y:S01]  /*74a0*/  F2I.FTZ.TRUNC.NTZ R23, R23 ;  /* 0x0000001700177305 */ /* 0x000e22000021f100 */
[----:B------:R-:W-:Y:S05]  /*74b0*/  BRA `(.L_x_17307) ;  /* 0x0000000000987947 */ /* 0x000fea0003800000 */
.L_x_17319:
        /* <DEDUP_REMOVED lines=14> */
.L_x_17333:
[----:B------:R-:W-:Y:S05]  /*75a0*/  BSYNC B0 ;  /* 0x0000000000007941 */ /* 0x000fea0003800000 */
.L_x_17332:
[----:B------:R-:W0:Y:S01]  /*75b0*/  F2I.FTZ.TRUNC.NTZ R23, R23 ;  /* 0x0000001700177305 */ /* 0x000e22000021f100 */
[----:B------:R-:W-:Y:S05]  /*75c0*/  BRA `(.L_x_17307) ;  /* 0x0000000000547947 */ /* 0x000fea0003800000 */
.L_x_17306:
[----:B------:R-:W-:Y:S01]  /*75d0*/  MOV R2, 0x228 ;  /* 0x0000022800027802 */ /* 0x000fe20000000f00 */
[----:B------:R-:W-:Y:S01]  /*75e0*/  ULDC.64 UR4, c[0x4][0x218] ;  /* 0x0100860000047ab9 */ /* 0x000fe20000000a00 */
[----:B------:R-:W-:Y:S01]  /*75f0*/  ULDC.64 UR6, c[0x4][0x30] ;  /* 0x01000c0000067ab9 */ /* 0x000fe20000000a00 */
[----:B------:R-:W-:Y:S02]  /*7600*/  IMAD.U32 R4, RZ, RZ, UR4 ;  /* 0x00000004ff047e24 */ /* 0x000fe4000f8e00ff */
[----:B----4-:R-:W-:Y:S01]  /*7610*/  IMAD.U32 R5, RZ, RZ, UR5 ;  /* 0x00000005ff057e24 */ /* 0x010fe2000f8e00ff */
        /* <DEDUP_REMOVED lines=12> */
.L_x_17334:
[----:B------:R-:W-:Y:S05]  /*76e0*/  BRA `(.L_x_17307) ;  /* 0x00000000000c7947 */ /* 0x000fea0003800000 */
.L_x_17331:
[----:B------:R0:W5:Y:S01]  /*76f0*/  LDG.E R23, desc[UR36][R2.64] ;  /* 0x0000002402177981 */ /* 0x000162000c1e1900 */
[----:B------:R-:W-:Y:S05]  /*7700*/  BRA `(.L_x_17307) ;  /* 0x0000000000047947 */ /* 0x000fea0003800000 */
.L_x_17330:
[----:B------:R0:W5:Y:S02]  /*7710*/  LDG.E R23, desc[UR36][R2.64] ;  /* 0x0000002402177981 */ /* 0x000164000c1e1900 */
.L_x_17307:
[----:B0-2---:R-:W0:Y:S01]  /*7720*/  LDC.U8 R3, c[0x0][0x508] ;  /* 0x00014200ff037b82 */ /* 0x005e220000000000 */
[----:B-1-3-5:R-:W-:Y:S01]  /*7730*/  IMAD R22, R23, R22, RZ ;  /* 0x0000001617167224 */ /* 0x02afe200078e02ff */
[----:B------:R-:W-:-:S03]  /*7740*/  ULDC UR4, c[0x0][0x4f8] ;  /* 0x00013e0000047ab9 */ /* 0x000fc60000000800 */
[----:B------:R-:W-:Y:S01]  /*7750*/  IMAD R2, R22, UR4, RZ ;  /* 0x0000000416027c24 */ /* 0x000fe2000f8e02ff */
        /* <DEDUP_REMOVED lines=13> */
.L_x_17338:
[----:B------:R0:W-:Y:S01]  /*7830*/  STG.E.U8 desc[UR36][R16.64], R2 ;  /* 0x0000000210007986 */ /* 0x0001e2000c101124 */
[----:B------:R-:W-:Y:S05]  /*7840*/  BRA `(.L_x_17340) ;  /* 0x0000000c00507947 */ /* 0x000fea0003800000 */
.L_x_17337:
        /* <DEDUP_REMOVED lines=9> */
.L_x_17342:
[----:B------:R3:W-:Y:S01]  /*78e0*/  STG.E desc[UR36][R16.64], R2 ;  /* 0x0000000210007986 */ /* 0x0007e2000c101924 */
[----:B------:R-:W-:Y:S05]  /*78f0*/  BRA `(.L_x_17340) ;  /* 0x0000000c00247947 */ /* 0x000fea0003800000 */
.L_x_17341:
[----:B------:R2:W-:Y:S01]  /*7900*/  STG.E.U16 desc[UR36][R16.64], R2 ;  /* 0x0000000210007986 */ /* 0x0005e2000c101524 */
[----:B------:R-:W-:Y:S05]  /*7910*/  BRA `(.L_x_17340) ;  /* 0x0000000c001c7947 */ /* 0x000fea0003800000 */
.L_x_17336:
        /* <DEDUP_REMOVED lines=9> */
.L_x_17344:
[----:B------:R-:W-:-:S04]  /*79b0*/  I2FP.F32.S32 R0, R2 ;  /* 0x0000000200007245 */ /* 0x000fc80000201400 */
[----:B------:R-:W-:-:S05]  /*79c0*/  F2FP.F16.F32.PACK_AB R0, RZ, R0 ;  /* 0x00000000ff00723e */ /* 0x000fca00000000ff */
[----:B------:R0:W-:Y:S01]  /*79d0*/  STG.E.U16 desc[UR36][R16.64], R0 ;  /* 0x0000000010007986 */ /* 0x0001e2000c101524 */
[----:B------:R-:W-:Y:S05]  /*79e0*/  BRA `(.L_x_17340) ;  /* 0x0000000800e87947 */ /* 0x000fea0003800000 */
.L_x_17343:
        /* <DEDUP_REMOVED lines=10> */
.L_x_17346:
[----:B------:R-:W-:-:S04]  /*7a90*/  I2FP.F32.S32 R2, R2 ;  /* 0x0000000200027245 */ /* 0x000fc80000201400 */
[----:B------:R-:W-:-:S04]  /*7aa0*/  F2FP.F16.F32.PACK_AB R3, RZ, R2 ;  /* 0x00000002ff03723e */ /* 0x000fc800000000ff */
[----:B------:R-:W-:-:S05]  /*7ab0*/  PRMT R3, R3, 0x5410, RZ ;  /* 0x0000541003037816 */ /* 0x000fca00000000ff */
[----:B------:R0:W-:Y:S01]  /*7ac0*/  STG.E desc[UR36][R16.64], R3 ;  /* 0x0000000310007986 */ /* 0x0001e2000c101924 */
[----:B------:R-:W-:Y:S05]  /*7ad0*/  BRA `(.L_x_17340) ;  /* 0x0000000800ac7947 */ /* 0x000fea0003800000 */
.L_x_17345:
[----:B------:R-:W0:Y:S02]  /*7ae0*/  I2F.F64 R2, R2 ;  /* 0x0000000200027312 */ /* 0x000e240000201c00 */
[----:B0-----:R0:W-:Y:S01]  /*7af0*/  STG.E.64 desc[UR36][R16.64], R2 ;  /* 0x0000000210007986 */ /* 0x0011e2000c101b24 */
[----:B------:R-:W-:Y:S05]  /*7b00*/  BRA `(.L_x_17340) ;  /* 0x0000000800a07947 */ /* 0x000fea0003800000 */
.L_x_17335:
        /* <DEDUP_REMOVED lines=12> */
.L_x_17349:
[----:B----4-:R-:W0:Y:S01]  /*7bd0*/  I2F.F64 R4, R2 ;  /* 0x0000000200047312 */ /* 0x010e220000201c00 */
[----:B------:R-:W-:-:S05]  /*7be0*/  CS2R R6, SRZ ;  /* 0x0000000000067805 */ /* 0x000fca000001ff00 */
[----:B0-----:R0:W-:Y:S01]  /*7bf0*/  STG.E.128 desc[UR36][R16.64], R4 ;  /* 0x0000000410007986 */ /* 0x0011e2000c101d24 */
[----:B------:R-:W-:Y:S05]  /*7c00*/  BRA `(.L_x_17340) ;  /* 0x0000000800607947 */ /* 0x000fea0003800000 */
.L_x_17348:
[----:B------:R-:W-:-:S13]  /*7c10*/  ISETP.NE.AND P0, PT, R0, 0xf, PT ;  /* 0x0000000f0000780c */ /* 0x000fda0003f05270 */
[----:B------:R-:W-:Y:S05]  /*7c20*/  @!P0 BRA `(.L_x_17350) ;  /* 0x0000000000b48947 */ /* 0x000fea0003800000 */
[----:B------:R-:W-:-:S13]  /*7c30*/  ISETP.NE.AND P0, PT, R0, 0x17, PT ;  /* 0x000000170000780c */ /* 0x000fda0003f05270 */
[----:B------:R-:W-:Y:S05]  /*7c40*/  @!P0 BRA `(.L_x_17351) ;  /* 0x0000000000548947 */ /* 0x000fea0003800000 */
[----:B------:R-:W-:-:S13]  /*7c50*/  ISETP.NE.AND P0, PT, R0, 0x18, PT ;  /* 0x000000180000780c */ /* 0x000fda0003f05270 */
[----:B------:R-:W-:Y:S05]  /*7c60*/  @P0 BRA `(.L_x_17339) ;  /* 0x0000000400f40947 */ /* 0x000fea0003800000 */
[----:B----4-:R-:W-:Y:S01]  /*7c70*/  I2FP.F32.S32 R5, R2 ;  /* 0x0000000200057245 */ /* 0x010fe20000201400 */
        /* <DEDUP_REMOVED lines=14> */
.L_x_17353:
[----:B------:R-:W-:Y:S05]  /*7d60*/  BSYNC B0 ;  /* 0x0000000000007941 */ /* 0x000fea0003800000 */
.L_x_17352:
[----:B------:R-:W-:-:S05]  /*7d70*/  LOP3.LUT R3, R0, R3, RZ, 0xfc, !PT ;  /* 0x0000000300037212 */ /* 0x000fca00078efcff */
[----:B------:R0:W-:Y:S01]  /*7d80*/  STG.E.U8 desc[UR36][R16.64], R3 ;  /* 0x0000000310007986 */ /* 0x0001e2000c101124 */
[----:B------:R-:W-:Y:S05]  /*7d90*/  BRA `(.L_x_17340) ;  /* 0x0000000400fc7947 */ /* 0x000fea0003800000 */
.L_x_17351:
        /* <DEDUP_REMOVED lines=13> */
.L_x_17355:
[----:B------:R-:W-:Y:S01]  /*7e70*/  IMAD.MOV.U32 R0, RZ, RZ, 0x7f ;  /* 0x0000007fff007424 */ /* 0x000fe200078e00ff */
[----:B------:R-:W-:-:S04]  /*7e80*/  ISETP.GT.U32.AND P0, PT, R2, 0x7f800000, PT ;  /* 0x7f8000000200780c */ /* 0x000fc80003f04070 */
[----:B------:R-:W-:-:S09]  /*7e90*/  SEL R0, R0, 0x7c, P0 ;  /* 0x0000007c00007807 */ /* 0x000fd20000000000 */
.L_x_17356:
[----:B------:R-:W-:Y:S05]  /*7ea0*/  BSYNC B0 ;  /* 0x0000000000007941 */ /* 0x000fea0003800000 */
.L_x_17354:
[----:B------:R-:W-:-:S04]  /*7eb0*/  LOP3.LUT R2, R3, 0x80000000, RZ, 0xc0, !PT ;  /* 0x8000000003027812 */ /* 0x000fc800078ec0ff */
[----:B------:R-:W-:-:S04]  /*7ec0*/  SHF.R.U32.HI R3, RZ, 0x18, R2 ;  /* 0x00000018ff037819 */ /* 0x000fc80000011602 */
[----:B------:R-:W-:-:S05]  /*7ed0*/  LOP3.LUT R3, R0, R3, RZ, 0xfc, !PT ;  /* 0x0000000300037212 */ /* 0x000fca00078efcff */
[----:B------:R0:W-:Y:S01]  /*7ee0*/  STG.E.U8 desc[UR36][R16.64], R3 ;  /* 0x0000000310007986 */ /* 0x0001e2000c101124 */
[----:B------:R-:W-:Y:S05]  /*7ef0*/  BRA `(.L_x_17340) ;  /* 0x0000000400a47947 */ /* 0x000fea0003800000 */
.L_x_17350:
[----:B------:R-:W-:-:S04]  /*7f00*/  I2FP.F32.S32 R0, R2 ;  /* 0x0000000200007245 */ /* 0x000fc80000201400 */
[----:B------:R-:W-:-:S05]  /*7f10*/  F2FP.BF16.F32.PACK_AB R0, RZ, R0 ;  /* 0x00000000ff00723e */ /* 0x000fca00000010ff */
[----:B------:R0:W-:Y:S01]  /*7f20*/  STG.E.U16 desc[UR36][R16.64], R0 ;  /* 0x0000000010007986 */ /* 0x0001e2000c101524 */
[----:B------:R-:W-:Y:S05]  /*7f30*/  BRA `(.L_x_17340) ;  /* 0x0000000400947947 */ /* 0x000fea0003800000 */
.L_x_17347:
        /* <DEDUP_REMOVED lines=10> */
.L_x_17359:
        /* <DEDUP_REMOVED lines=17> */
.L_x_17362:
[----:B------:R-:W-:-:S04]  /*80f0*/  LOP3.LUT R2, R3, 0x80000000, RZ, 0xc0, !PT ;  /* 0x8000000003027812 */ /* 0x000fc800078ec0ff */
[----:B------:R-:W-:-:S04]  /*8100*/  SHF.R.U32.HI R3, RZ, 0x18, R2 ;  /* 0x00000018ff037819 */ /* 0x000fc80000011602 */
[----:B------:R-:W-:-:S04]  /*8110*/  LOP3.LUT R0, R0, R3, RZ, 0xfc, !PT ;  /* 0x0000000300007212 */ /* 0x000fc800078efcff */
[----:B------:R-:W-:-:S07]  /*8120*/  PRMT R8, R0, 0x7610, R8 ;  /* 0x0000761000087816 */ /* 0x000fce0000000008 */
.L_x_17361:
[----:B------:R-:W-:Y:S05]  /*8130*/  BSYNC B0 ;  /* 0x0000000000007941 */ /* 0x000fea0003800000 */
.L_x_17360:
[----:B------:R0:W-:Y:S01]  /*8140*/  STG.E.U8 desc[UR36][R16.64], R8 ;  /* 0x0000000810007986 */ /* 0x0001e2000c101124 */
[----:B------:R-:W-:Y:S05]  /*8150*/  BRA `(.L_x_17340) ;  /* 0x00000004000c7947 */ /* 0x000fea0003800000 */
.L_x_17358:
        /* <DEDUP_REMOVED lines=17> */
.L_x_17365:
[----:B------:R-:W-:-:S04]  /*8270*/  LOP3.LUT R2, R3, 0x80000000, RZ, 0xc0, !PT ;  /* 0x8000000003027812 */ /* 0x000fc800078ec0ff */
[----:B------:R-:W-:-:S04]  /*8280*/  SHF.R.U32.HI R3, RZ, 0x18, R2 ;  /* 0x00000018ff037819 */ /* 0x000fc80000011602 */
[----:B------:R-:W-:-:S04]  /*8290*/  LOP3.LUT R0, R0, R3, RZ, 0xfc, !PT ;  /* 0x0000000300007212 */ /* 0x000fc800078efcff */
[----:B------:R-:W-:-:S07]  /*82a0*/  PRMT R8, R0, 0x7610, R8 ;  /* 0x0000761000087816 */ /* 0x000fce0000000008 */
.L_x_17364:
[----:B------:R-:W-:Y:S05]  /*82b0*/  BSYNC B0 ;  /* 0x0000000000007941 */ /* 0x000fea0003800000 */
.L_x_17363:
[----:B------:R0:W-:Y:S01]  /*82c0*/  STG.E.U8 desc[UR36][R16.64], R8 ;  /* 0x0000000810007986 */ /* 0x0001e2000c101124 */
[----:B------:R-:W-:Y:S05]  /*82d0*/  BRA `(.L_x_17340) ;  /* 0x0000000000ac7947 */ /* 0x000fea0003800000 */
.L_x_17357:
        /* <DEDUP_REMOVED lines=22> */
.L_x_17339:
[----:B------:R-:W-:Y:S01]  /*8440*/  MOV R0, 0x228 ;  /* 0x0000022800007802 */ /* 0x000fe20000000f00 */
[----:B------:R-:W-:Y:S01]  /*8450*/  ULDC.64 UR4, c[0x4][0x218] ;  /* 0x0100860000047ab9 */ /* 0x000fe20000000a00 */
[----:B------:R-:W-:Y:S01]  /*8460*/  ULDC.64 UR6, c[0x4][0x38] ;  /* 0x01000e0000067ab9 */ /* 0x000fe20000000a00 */
[----:B------:R-:W-:Y:S01]  /*8470*/  IMAD.U32 R4, RZ, RZ, UR4 ;  /* 0x00000004ff047e24 */ /* 0x000fe2000f8e00ff */
[----:B------:R0:W1:Y:S01]  /*8480*/  LDC.64 R2, c[0x4][R0] ;  /* 0x0100000000027b82 */ /* 0x0000620000000a00 */
[----:B----4-:R-:W-:Y:S01]  /*8490*/  IMAD.U32 R5, RZ, RZ, UR5 ;  /* 0x00000005ff057e24 */ /* 0x010fe2000f8e00ff */
        /* <DEDUP_REMOVED lines=10> */
.L_x_17368:
[----:B------:R-:W-:Y:S05]  /*8540*/  BRA `(.L_x_17340) ;  /* 0x0000000000107947 */ /* 0x000fea0003800000 */
.L_x_17367:
[----:B------:R-:W-:-:S05]  /*8550*/  SHF.R.S32.HI R3, RZ, 0x1f, R2 ;  /* 0x0000001fff037819 */ /* 0x000fca0000011402 */
[----:B------:R0:W-:Y:S01]  /*8560*/  STG.E.64 desc[UR36][R16.64], R2 ;  /* 0x0000000210007986 */ /* 0x0001e2000c101b24 */
[----:B------:R-:W-:Y:S05]  /*8570*/  BRA `(.L_x_17340) ;  /* 0x0000000000047947 */ /* 0x000fea0003800000 */
.L_x_17366:
[----:B------:R0:W-:Y:S02]  /*8580*/  STG.E desc[UR36][R16.64], R2 ;  /* 0x0000000210007986 */ /* 0x0001e4000c101924 */
.L_x_17340:
[----:B------:R-:W-:-:S07]  /*8590*/  VIADD R19, R19, 0x80 ;  /* 0x0000008013137836 */ /* 0x000fce0000000000 */
.L_x_17266:
[----:B------:R-:W-:Y:S05]  /*85a0*/  BSYNC B6 ;  /* 0x0000000000067941 */ /* 0x000fea0003800000 */
.L_x_17265:
        /* <DEDUP_REMOVED lines=358> */
.L_x_17371:
        /* <DEDUP_REMOVED lines=27> */
.L_x_17372:
        /* <DEDUP_REMOVED lines=17> */
.L_x_17376:
[----:B------:R0:W5:Y:S01]  /*9ed0*/  LDG.E.U8 R22, desc[UR36][R2.64] ;  /* 0x0000002402167981 */ /* 0x000162000c1e1100 */
[----:B------:R-:W-:Y:S05]  /*9ee0*/  BRA `(.L_x_17378) ;  /* 0x0000000c00347947 */ /* 0x000fea0003800000 */
.L_x_17375:
        /* <DEDUP_REMOVED lines=8> */
.L_x_17380:
[----:B------:R0:W5:Y:S01]  /*9f70*/  LDG.E R22, desc[UR36][R2.64] ;  /* 0x0000002402167981 */ /* 0x000162000c1e1900 */
[----:B------:R-:W-:Y:S05]  /*9f80*/  BRA `(.L_x_17378) ;  /* 0x0000000c000c7947 */ /* 0x000fea0003800000 */
.L_x_17379:
[----:B------:R0:W5:Y:S01]  /*9f90*/  LDG.E.S16 R22, desc[UR36][R2.64] ;  /* 0x0000002402167981 */ /* 0x000162000c1e1700 */
[----:B------:R-:W-:Y:S05]  /*9fa0*/  BRA `(.L_x_17378) ;  /* 0x0000000c00047947 */ /* 0x000fea0003800000 */
.L_x_17374:
        /* <DEDUP_REMOVED lines=9> */
.L_x_17382:
[----:B------:R-:W2:Y:S02]  /*a040*/  LDG.E.U16 R2, desc[UR36][R2.64] ;  /* 0x0000002402027981 */ /* 0x000ea4000c1e1500 */
[----:B--2---:R-:W-:-:S06]  /*a050*/  HADD2.F32 R22, -RZ, R2.H0_H0 ;  /* 0x20000002ff167230 */ /* 0x004fcc0000004100 */
[----:B------:R-:W0:Y:S01]  /*a060*/  F2I.FTZ.TRUNC.NTZ R22, R22 ;  /* 0x0000001600167305 */ /* 0x000e22000021f100 */
[----:B------:R-:W-:Y:S05]  /*a070*/  BRA `(.L_x_17378) ;  /* 0x0000000800d07947 */ /* 0x000fea0003800000 */
.L_x_17381:
        /* <DEDUP_REMOVED lines=9> */
.L_x_17384:
[----:B------:R-:W2:Y:S02]  /*a110*/  LDG.E.U16 R2, desc[UR36][R2.64] ;  /* 0x0000002402027981 */ /* 0x000ea4000c1e1500 */
[----:B--2---:R-:W-:-:S06]  /*a120*/  HADD2.F32 R22, -RZ, R2.H0_H0 ;  /* 0x20000002ff167230 */ /* 0x004fcc0000004100 */
[----:B------:R-:W0:Y:S01]  /*a130*/  F2I.FTZ.TRUNC.NTZ R22, R22 ;  /* 0x0000001600167305 */ /* 0x000e22000021f100 */
[----:B------:R-:W-:Y:S05]  /*a140*/  BRA `(.L_x_17378) ;  /* 0x00000008009c7947 */ /* 0x000fea0003800000 */
.L_x_17383:
[----:B------:R-:W2:Y:S02]  /*a150*/  LDG.E.64 R22, desc[UR36][R2.64] ;  /* 0x0000002402167981 */ /* 0x000ea4000c1e1b00 */
[----:B--2---:R0:W1:Y:S01]  /*a160*/  F2I.F64.TRUNC R22, R22 ;  /* 0x0000001600167311 */ /* 0x004062000030d100 */
[----:B------:R-:W-:Y:S05]  /*a170*/  BRA `(.L_x_17378) ;  /* 0x0000000800907947 */ /* 0x000fea0003800000 */
.L_x_17373:
        /* <DEDUP_REMOVED lines=12> */
.L_x_17387:
[----:B------:R-:W2:Y:S02]  /*a240*/  LDG.E.64 R2, desc[UR36][R2.64] ;  /* 0x0000002402027981 */ /* 0x000ea4000c1e1b00 */
[----:B--2---:R0:W1:Y:S01]  /*a250*/  F2I.F64.TRUNC R22, R2 ;  /* 0x0000000200167311 */ /* 0x004062000030d100 */
[----:B------:R-:W-:Y:S05]  /*a260*/  BRA `(.L_x_17378) ;  /* 0x0000000800547947 */ /* 0x000fea0003800000 */
.L_x_17386:
        /* <DEDUP_REMOVED lines=27> */
.L_x_17389:
        /* <DEDUP_REMOVED lines=14> */
.L_x_17388:
[----:B------:R-:W2:Y:S02]  /*a500*/  LDG.E.U16 R22, desc[UR36][R2.64] ;  /* 0x0000002402167981 */ /* 0x000ea4000c1e1500 */
[----:B--2---:R-:W-:-:S06]  /*a510*/  IMAD.U32 R22, R22, 0x10000, RZ ;  /* 0x0001000016167824 */ /* 0x004fcc00078e00ff */
[----:B------:R-:W0:Y:S01]  /*a520*/  F2I.FTZ.TRUNC.NTZ R22, R22 ;  /* 0x0000001600167305 */ /* 0x000e22000021f100 */
[----:B------:R-:W-:Y:S05]  /*a530*/  BRA `(.L_x_17378) ;  /* 0x0000000400a07947 */ /* 0x000fea0003800000 */
.L_x_17385:
        /* <DEDUP_REMOVED lines=10> */
.L_x_17392:
        /* <DEDUP_REMOVED lines=21> */
.L_x_17396:
[----:B------:R-:W-:Y:S05]  /*a730*/  BSYNC B1 ;  /* 0x0000000000017941 */ /* 0x000fea0003800000 */
.L_x_17395:
[----:B------:R-:W-:Y:S01]  /*a740*/  IMAD.SHL.U32 R2, R2, 0x100000, RZ ;  /* 0x0010000002027824 */ /* 0x000fe200078e00ff */
[----:B------:R-:W-:-:S04]  /*a750*/  LEA R3, R0, 0x3b800000, 0x17 ;  /* 0x3b80000000037811 */ /* 0x000fc800078eb8ff */
[----:B------:R-:W-:-:S07]  /*a760*/  LOP3.LUT R22, R3, R2, R22, 0xfe, !PT ;  /* 0x0000000203167212 */ /* 0x000fce00078efe16 */
.L_x_17394:
[----:B------:R-:W-:Y:S05]  /*a770*/  BSYNC B0 ;  /* 0x0000000000007941 */ /* 0x000fea0003800000 */
.L_x_17393:
[----:B------:R-:W2:Y:S01]  /*a780*/  F2I.FTZ.TRUNC.NTZ R22, R22 ;  /* 0x0000001600167305 */ /* 0x000ea2000021f100 */
[----:B------:R-:W-:Y:S05]  /*a790*/  BRA `(.L_x_17378) ;  /* 0x0000000400087947 */ /* 0x000fea0003800000 */
.L_x_17391:
        /* <DEDUP_REMOVED lines=21> */
.L_x_17400:
[----:B------:R-:W-:Y:S05]  /*a8f0*/  BSYNC B1 ;  /* 0x0000000000017941 */ /* 0x000fea0003800000 */
.L_x_17399:
[----:B------:R-:W-:Y:S01]  /*a900*/  IMAD.SHL.U32 R2, R2, 0x200000, RZ ;  /* 0x0020000002027824 */ /* 0x000fe200078e00ff */
[----:B------:R-:W-:-:S04]  /*a910*/  LEA R3, R0, 0x37800000, 0x17 ;  /* 0x3780000000037811 */ /* 0x000fc800078eb8ff */
[----:B------:R-:W-:-:S07]  /*a920*/  LOP3.LUT R22, R3, R2, R22, 0xfe, !PT ;  /* 0x0000000203167212 */ /* 0x000fce00078efe16 */
.L_x_17398:
[----:B------:R-:W-:Y:S05]  /*a930*/  BSYNC B0 ;  /* 0x0000000000007941 */ /* 0x000fea0003800000 */
.L_x_17397:
[----:B------:R-:W0:Y:S01]  /*a940*/  F2I.FTZ.TRUNC.NTZ R22, R22 ;  /* 0x0000001600167305 */ /* 0x000e22000021f100 */
[----:B------:R-:W-:Y:S05]  /*a950*/  BRA `(.L_x_17378) ;  /* 0x0000000000987947 */ /* 0x000fea0003800000 */
.L_x_17390:
        /* <DEDUP_REMOVED lines=14> */
.L_x_17404:
[----:B------:R-:W-:Y:S05]  /*aa40*/  BSYNC B0 ;  /* 0x0000000000007941 */ /* 0x000fea0003800000 */
.L_x_17403:
[----:B------:R-:W4:Y:S01]  /*aa50*/  F2I.FTZ.TRUNC.NTZ R22, R22 ;  /* 0x0000001600167305 */ /* 0x000f22000021f100 */
[----:B------:R-:W-:Y:S05]  /*aa60*/  BRA `(.L_x_17378) ;  /* 0x0000000000547947 */ /* 0x000fea0003800000 */
.L_x_17377:
        /* <DEDUP_REMOVED lines=17> */
.L_x_17405:
[----:B------:R-:W-:Y:S05]  /*ab80*/  BRA `(.L_x_17378) ;  /* 0x00000000000c7947 */ /* 0x000fea0003800000 */
.L_x_17402:
[----:B------:R0:W5:Y:S01]  /*ab90*/  LDG.E R22, desc[UR36][R2.64] ;  /* 0x0000002402167981 */ /* 0x000162000c1e1900 */
[----:B------:R-:W-:Y:S05]  /*aba0*/  BRA `(.L_x_17378) ;  /* 0x0000000000047947 */ /* 0x000fea0003800000 */
.L_x_17401:
[----:B------:R3:W5:Y:S02]  /*abb0*/  LDG.E R22, desc[UR36][R2.64] ;  /* 0x0000002402167981 */ /* 0x000764000c1e1900 */
.L_x_17378:
        /* <DEDUP_REMOVED lines=17> */
.L_x_17409:
[----:B------:R0:W5:Y:S01]  /*acd0*/  LDG.E.U8 R23, desc[UR36][R2.64] ;  /* 0x0000002402177981 */ /* 0x000162000c1e1100 */
[----:B------:R-:W-:Y:S05]  /*ace0*/  BRA `(.L_x_17411) ;  /* 0x0000000c00347947 */ /* 0x000fea0003800000 */
.L_x_17408:
        /* <DEDUP_REMOVED lines=8> */
.L_x_17413:
[----:B------:R0:W5:Y:S01]  /*ad70*/  LDG.E R23, desc[UR36][R2.64] ;  /* 0x0000002402177981 */ /* 0x000162000c1e1900 */
[----:B------:R-:W-:Y:S05]  /*ad80*/  BRA `(.L_x_17411) ;  /* 0x0000000c000c7947 */ /* 0x000fea0003800000 */
.L_x_17412:
[----:B------:R0:W5:Y:S01]  /*ad90*/  LDG.E.S16 R23, desc[UR36][R2.64] ;  /* 0x0000002402177981 */ /* 0x000162000c1e1700 */
[----:B------:R-:W-:Y:S05]  /*ada0*/  BRA `(.L_x_17411) ;  /* 0x0000000c00047947 */ /* 0x000fea0003800000 */
.L_x_17407:
        /* <DEDUP_REMOVED lines=9> */
.L_x_17415:
[----:B------:R-:W3:Y:S02]  /*ae40*/  LDG.E.U16 R2, desc[UR36][R2.64] ;  /* 0x0000002402027981 */ /* 0x000ee4000c1e1500 */
[----:B---3--:R-:W-:-:S06]  /*ae50*/  HADD2.F32 R23, -RZ, R2.H0_H0 ;  /* 0x20000002ff177230 */ /* 0x008fcc0000004100 */
[----:B------:R-:W0:Y:S01]  /*ae60*/  F2I.FTZ.TRUNC.NTZ R23, R23 ;  /* 0x0000001700177305 */ /* 0x000e22000021f100 */
[----:B------:R-:W-:Y:S05]  /*ae70*/  BRA `(.L_x_17411) ;  /* 0x0000000800d07947 */ /* 0x000fea0003800000 */
.L_x_17414:
        /* <DEDUP_REMOVED lines=9> */
.L_x_17417:
[----:B------:R-:W3:Y:S02]  /*af10*/  LDG.E.U16 R2, desc[UR36][R2.64] ;  /* 0x0000002402027981 */ /* 0x000ee4000c1e1500 */
[----:B---3--:R-:W-:-:S06]  /*af20*/  HADD2.F32 R23, -RZ, R2.H0_H0 ;  /* 0x20000002ff177230 */ /* 0x008fcc0000004100 */
[----:B------:R-:W0:Y:S01]  /*af30*/  F2I.FTZ.TRUNC.NTZ R23, R23 ;  /* 0x0000001700177305 */ /* 0x000e22000021f100 */
[----:B------:R-:W-:Y:S05]  /*af40*/  BRA `(.L_x_17411) ;  /* 0x00000008009c7947 */ /* 0x000fea0003800000 */
.L_x_17416:
[----:B------:R-:W3:Y:S02]  /*af50*/  LDG.E.64 R2, desc[UR36][R2.64] ;  /* 0x0000002402027981 */ /* 0x000ee4000c1e1b00 */
[----:B---3--:R0:W1:Y:S01]  /*af60*/  F2I.F64.TRUNC R23, R2 ;  /* 0x0000000200177311 */ /* 0x008062000030d100 */
[----:B------:R-:W-:Y:S05]  /*af70*/  BRA `(.L_x_17411) ;  /* 0x0000000800907947 */ /* 0x000fea0003800000 */
.L_x_17406:
        /* <DEDUP_REMOVED lines=12> */
.L_x_17420:
[----:B------:R-:W3:Y:S02]  /*b040*/  LDG.E.64 R2, desc[UR36][R2.64] ;  /* 0x0000002402027981 */ /* 0x000ee4000c1e1b00 */
[----:B---3--:R0:W1:Y:S01]  /*b050*/  F2I.F64.TRUNC R23, R2 ;  /* 0x0000000200177311 */ /* 0x008062000030d100 */
[----:B------:R-:W-:Y:S05]  /*b060*/  BRA `(.L_x_17411) ;  /* 0x0000000800547947 */ /* 0x000fea0003800000 */
.L_x_17419:
        /* <DEDUP_REMOVED lines=27> */
.L_x_17422:
        /* <DEDUP_REMOVED lines=14> */
.L_x_17421:
[----:B------:R-:W3:Y:S02]  /*b300*/  LDG.E.U16 R23, desc[UR36][R2.64] ;  /* 0x0000002402177981 */ /* 0x000ee4000c1e1500 */
[----:B---3--:R-:W-:-:S06]  /*b310*/  IMAD.U32 R23, R23, 0x10000, RZ ;  /* 0x0001000017177824 */ /* 0x008fcc00078e00ff */
[----:B------:R-:W0:Y:S01]  /*b320*/  F2I.FTZ.TRUNC.NTZ R23, R23 ;  /* 0x0000001700177305 */ /* 0x000e22000021f100 */
[----:B------:R-:W-:Y:S05]  /*b330*/  BRA `(.L_x_17411) ;  /* 0x0000000400a07947 */ /* 0x000fea0003800000 */
.L_x_17418:
        /* <DEDUP_REMOVED lines=10> */
.L_x_17425:
        /* <DEDUP_REMOVED lines=21> */
.L_x_17429:
[----:B------:R-:W-:Y:S05]  /*b530*/  BSYNC B1 ;  /* 0x0000000000017941 */ /* 0x000fea0003800000 */
.L_x_17428:
[----:B------:R-:W-:Y:S01]  /*b540*/  IMAD.SHL.U32 R2, R2, 0x100000, RZ ;  /* 0x0010000002027824 */ /* 0x000fe200078e00ff */
[----:B------:R-:W-:-:S04]  /*b550*/  LEA R0, R0, 0x3b800000, 0x17 ;  /* 0x3b80000000007811 */ /* 0x000fc800078eb8ff */
[----:B------:R-:W-:-:S07]  /*b560*/  LOP3.LUT R23, R0, R2, R23, 0xfe, !PT ;  /* 0x0000000200177212 */ /* 0x000fce00078efe17 */
.L_x_17427:
[----:B------:R-:W-:Y:S05]  /*b570*/  BSYNC B0 ;  /* 0x0000000000007941 */ /* 0x000fea0003800000 */
.L_x_17426:
[----:B------:R-:W0:Y:S01]  /*b580*/  F2I.FTZ.TRUNC.NTZ R23, R23 ;  /* 0x0000001700177305 */ /* 0x000e22000021f100 */
[----:B------:R-:W-:Y:S05]  /*b590*/  BRA `(.L_x_17411) ;  /* 0x0000000400087947 */ /* 0x000fea0003800000 */
.L_x_17424:
        /* <DEDUP_REMOVED lines=21> */
.L_x_17433:
[----:B------:R-:W-:Y:S05]  /*b6f0*/  BSYNC B1 ;  /* 0x0000000000017941 */ /* 0x000fea0003800000 */
.L_x_17432:
[----:B------:R-:W-:Y:S01]  /*b700*/  IMAD.SHL.U32 R2, R2, 0x200000, RZ ;  /* 0x0020000002027824 */ /* 0x000fe200078e00ff */
[----:B------:R-:W-:-:S04]  /*b710*/  LEA R0, R0, 0x37800000, 0x17 ;  /* 0x3780000000007811 */ /* 0x000fc800078eb8ff */
[----:B------:R-:W-:-:S07]  /*b720*/  LOP3.LUT R23, R0, R2, R23, 0xfe, !PT ;  /* 0x0000000200177212 */ /* 0x000fce00078efe17 */
.L_x_17431:
[----:B------:R-:W-:Y:S05]  /*b730*/  BSYNC B0 ;  /* 0x0000000000007941 */ /* 0x000fea0003800000 */
.L_x_17430:
[----:B------:R-:W0:Y:S01]  /*b740*/  F2I.FTZ.TRUNC.NTZ R23, R23 ;  /* 0x0000001700177305 */ /* 0x000e22000021f100 */
[----:B------:R-:W-:Y:S05]  /*b750*/  BRA `(.L_x_17411) ;  /* 0x0000000000987947 */ /* 0x000fea0003800000 */
.L_x_17423:
        /* <DEDUP_REMOVED lines=14> */
.L_x_17437:
[----:B------:R-:W-:Y:S05]  /*b840*/  BSYNC B0 ;  /* 0x0000000000007941 */ /* 0x000fea0003800000 */
.L_x_17436:
[----:B------:R-:W0:Y:S01]  /*b850*/  F2I.FTZ.TRUNC.NTZ R23, R23 ;  /* 0x0000001700177305 */ /* 0x000e22000021f100 */
[----:B------:R-:W-:Y:S05]  /*b860*/  BRA `(.L_x_17411) ;  /* 0x0000000000547947 */ /* 0x000fea0003800000 */
.L_x_17410:
        /* <DEDUP_REMOVED lines=17> */
.L_x_17438:
[----:B------:R-:W-:Y:S05]  /*b980*/  BRA `(.L_x_17411) ;  /* 0x00000000000c7947 */ /* 0x000fea0003800000 */
.L_x_17435:
[----:B------:R0:W5:Y:S01]  /*b990*/  LDG.E R23, desc[UR36][R2.64] ;  /* 0x0000002402177981 */ /* 0x000162000c1e1900 */
[----:B------:R-:W-:Y:S05]  /*b9a0*/  BRA `(.L_x_17411) ;  /* 0x0000000000047947 */ /* 0x000fea0003800000 */
.L_x_17434:
[----:B------:R0:W5:Y:S02]  /*b9b0*/  LDG.E R23, desc[UR36][R2.64] ;  /* 0x0000002402177981 */ /* 0x000164000c1e1900 */
.L_x_17411:
[----:B0-----:R-:W0:Y:S01]  /*b9c0*/  LDC.U8 R3, c[0x0][0x508] ;  /* 0x00014200ff037b82 */ /* 0x001e220000000000 */
[----:B-12-45:R-:W-:Y:S01]  /*b9d0*/  IMAD R22, R23, R22, RZ ;  /* 0x0000001617167224 */ /* 0x036fe200078e02ff */
[----:B------:R-:W-:-:S03]  /*b9e0*/  ULDC UR4, c[0x0][0x4f8] ;  /* 0x00013e0000047ab9 */ /* 0x000fc60000000800 */
[----:B---3--:R-:W-:Y:S01]  /*b9f0*/  IMAD R2, R22, UR4, RZ ;  /* 0x0000000416027c24 */ /* 0x008fe2000f8e02ff */
        /* <DEDUP_REMOVED lines=13> */
.L_x_17442:
[----:B------:R0:W-:Y:S01]  /*bad0*/  STG.E.U8 desc[UR36][R16.64], R2 ;  /* 0x0000000210007986 */ /* 0x0001e2000c101124 */
[----:B------:R-:W-:Y:S05]  /*bae0*/  BRA `(.L_x_17444) ;  /* 0x0000000c00507947 */ /* 0x000fea0003800000 */
.L_x_17441:
        /* <DEDUP_REMOVED lines=9> */
.L_x_17446:
[----:B------:R0:W-:Y:S01]  /*bb80*/  STG.E desc[UR36][R16.64], R2 ;  /* 0x0000000210007986 */ /* 0x0001e2000c101924 */
[----:B------:R-:W-:Y:S05]  /*bb90*/  BRA `(.L_x_17444) ;  /* 0x0000000c00247947 */ /* 0x000fea0003800000 */
.L_x_17445:
[----:B------:R0:W-:Y:S01]  /*bba0*/  STG.E.U16 desc[UR36][R16.64], R2 ;  /* 0x0000000210007986 */ /* 0x0001e2000c101524 */
[----:B------:R-:W-:Y:S05]  /*bbb0*/  BRA `(.L_x_17444) ;  /* 0x0000000c001c7947 */ /* 0x000fea0003800000 */
.L_x_17440:
        /* <DEDUP_REMOVED lines=9> */
.L_x_17448:
[----:B------:R-:W-:-:S04]  /*bc50*/  I2FP.F32.S32 R0, R2 ;  /* 0x0000000200007245 */ /* 0x000fc80000201400 */
[----:B------:R-:W-:-:S05]  /*bc60*/  F2FP.F16.F32.PACK_AB R0, RZ, R0 ;  /* 0x00000000ff00723e */ /* 0x000fca00000000ff */
[----:B------:R1:W-:Y:S01]  /*bc70*/  STG.E.U16 desc[UR36][R16.64], R0 ;  /* 0x0000000010007986 */ /* 0x0003e2000c101524 */
[----:B------:R-:W-:Y:S05]  /*bc80*/  BRA `(.L_x_17444) ;  /* 0x0000000800e87947 */ /* 0x000fea0003800000 */
.L_x_17447:
        /* <DEDUP_REMOVED lines=10> */
.L_x_17450:
[----:B------:R-:W-:-:S04]  /*bd30*/  I2FP.F32.S32 R2, R2 ;  /* 0x0000000200027245 */ /* 0x000fc80000201400 */
[----:B------:R-:W-:-:S04]  /*bd40*/  F2FP.F16.F32.PACK_AB R3, RZ, R2 ;  /* 0x00000002ff03723e */ /* 0x000fc800000000ff */
[----:B------:R-:W-:-:S05]  /*bd50*/  PRMT R3, R3, 0x5410, RZ ;  /* 0x0000541003037816 */ /* 0x000fca00000000ff */
[----:B------:R4:W-:Y:S01]  /*bd60*/  STG.E desc[UR36][R16.64], R3 ;  /* 0x0000000310007986 */ /* 0x0009e2000c101924 */
[----:B------:R-:W-:Y:S05]  /*bd70*/  BRA `(.L_x_17444) ;  /* 0x0000000800ac7947 */ /* 0x000fea0003800000 */
.L_x_17449:
[----:B------:R-:W0:Y:S02]  /*bd80*/  I2F.F64 R2, R2 ;  /* 0x0000000200027312 */ /* 0x000e240000201c00 */
[----:B0-----:R2:W-:Y:S01]  /*bd90*/  STG.E.64 desc[UR36][R16.64], R2 ;  /* 0x0000000210007986 */ /* 0x0015e2000c101b24 */
[----:B------:R-:W-:Y:S05]  /*bda0*/  BRA `(.L_x_17444) ;  /* 0x0000000800a07947 */ /* 0x000fea0003800000 */
.L_x_17439:
        /* <DEDUP_REMOVED lines=12> */
.L_x_17453:
[----:B------:R-:W0:Y:S01]  /*be70*/  I2F.F64 R4, R2 ;  /* 0x0000000200047312 */ /* 0x000e220000201c00 */
[----:B------:R-:W-:-:S05]  /*be80*/  CS2R R6, SRZ ;  /* 0x0000000000067805 */ /* 0x000fca000001ff00 */
[----:B0-----:R0:W-:Y:S01]  /*be90*/  STG.E.128 desc[UR36][R16.64], R4 ;  /* 0x0000000410007986 */ /* 0x0011e2000c101d24 */
[----:B------:R-:W-:Y:S05]  /*bea0*/  BRA `(.L_x_17444) ;  /* 0x0000000800607947 */ /* 0x000fea0003800000 */
.L_x_17452:
        /* <DEDUP_REMOVED lines=21> */
.L_x_17457:
[----:B------:R-:W-:Y:S05]  /*c000*/  BSYNC B0 ;  /* 0x0000000000007941 */ /* 0x000fea0003800000 */
.L_x_17456:
[----:B------:R-:W-:-:S05]  /*c010*/  LOP3.LUT R3, R0, R3, RZ, 0xfc, !PT ;  /* 0x0000000300037212 */ /* 0x000fca00078efcff */
[----:B------:R0:W-:Y:S01]  /*c020*/  STG.E.U8 desc[UR36][R16.64], R3 ;  /* 0x0000000310007986 */ /* 0x0001e2000c101124 */
[----:B------:R-:W-:Y:S05]  /*c030*/  BRA `(.L_x_17444) ;  /* 0x0000000400fc7947 */ /* 0x000fea0003800000 */
.L_x_17455:
        /* <DEDUP_REMOVED lines=13> */
.L_x_17459:
[----:B------:R-:W-:Y:S01]  /*c110*/  IMAD.MOV.U32 R0, RZ, RZ, 0x7f ;  /* 0x0000007fff007424 */ /* 0x000fe200078e00ff */
[----:B------:R-:W-:-:S04]  /*c120*/  ISETP.GT.U32.AND P0, PT, R2, 0x7f800000, PT ;  /* 0x7f8000000200780c */ /* 0x000fc80003f04070 */
[----:B------:R-:W-:-:S09]  /*c130*/  SEL R0, R0, 0x7c, P0 ;  /* 0x0000007c00007807 */ /* 0x000fd20000000000 */
.L_x_17460:
[----:B------:R-:W-:Y:S05]  /*c140*/  BSYNC B0 ;  /* 0x0000000000007941 */ /* 0x000fea0003800000 */
.L_x_17458:
[----:B------:R-:W-:-:S04]  /*c150*/  LOP3.LUT R2, R3, 0x80000000, RZ, 0xc0, !PT ;  /* 0x8000000003027812 */ /* 0x000fc800078ec0ff */
[----:B------:R-:W-:-:S04]  /*c160*/  SHF.R.U32.HI R3, RZ, 0x18, R2 ;  /* 0x00000018ff037819 */ /* 0x000fc80000011602 */
[----:B------:R-:W-:-:S05]  /*c170*/  LOP3.LUT R3, R0, R3, RZ, 0xfc, !PT ;  /* 0x0000000300037212 */ /* 0x000fca00078efcff */
[----:B------:R0:W-:Y:S01]  /*c180*/  STG.E.U8 desc[UR36][R16.64], R3 ;  /* 0x0000000310007986 */ /* 0x0001e2000c101124 */
[----:B------:R-:W-:Y:S05]  /*c190*/  BRA `(.L_x_17444) ;  /* 0x0000000400a47947 */ /* 0x000fea0003800000 */
.L_x_17454:
[----:B------:R-:W-:-:S04]  /*c1a0*/  I2FP.F32.S32 R0, R2 ;  /* 0x0000000200007245 */ /* 0x000fc80000201400 */
[----:B------:R-:W-:-:S05]  /*c1b0*/  F2FP.BF16.F32.PACK_AB R0, RZ, R0 ;  /* 0x00000000ff00723e */ /* 0x000fca00000010ff */
[----:B------:R0:W-:Y:S01]  /*c1c0*/  STG.E.U16 desc[UR36][R16.64], R0 ;  /* 0x0000000010007986 */ /* 0x0001e2000c101524 */
[----:B------:R-:W-:Y:S05]  /*c1d0*/  BRA `(.L_x_17444) ;  /* 0x0000000400947947 */ /* 0x000fea0003800000 */
.L_x_17451:
        /* <DEDUP_REMOVED lines=10> */
.L_x_17463:
        /* <DEDUP_REMOVED lines=17> */
.L_x_17466:
[----:B------:R-:W-:-:S04]  /*c390*/  LOP3.LUT R2, R3, 0x80000000, RZ, 0xc0, !PT ;  /* 0x8000000003027812 */ /* 0x000fc800078ec0ff */
[----:B------:R-:W-:-:S04]  /*c3a0*/  SHF.R.U32.HI R3, RZ, 0x18, R2 ;  /* 0x00000018ff037819 */ /* 0x000fc80000011602 */
[----:B------:R-:W-:-:S04]  /*c3b0*/  LOP3.LUT R0, R0, R3, RZ, 0xfc, !PT ;  /* 0x0000000300007212 */ /* 0x000fc800078efcff */
[----:B------:R-:W-:-:S07]  /*c3c0*/  PRMT R8, R0, 0x7610, R8 ;  /* 0x0000761000087816 */ /* 0x000fce0000000008 */
.L_x_17465:
[----:B------:R-:W-:Y:S05]  /*c3d0*/  BSYNC B0 ;  /* 0x0000000000007941 */ /* 0x000fea0003800000 */
.L_x_17464:
[----:B------:R0:W-:Y:S01]  /*c3e0*/  STG.E.U8 desc[UR36][R16.64], R8 ;  /* 0x0000000810007986 */ /* 0x0001e2000c101124 */
[----:B------:R-:W-:Y:S05]  /*c3f0*/  BRA `(.L_x_17444) ;  /* 0x00000004000c7947 */ /* 0x000fea0003800000 */
.L_x_17462:
        /* <DEDUP_REMOVED lines=17> */
.L_x_17469:
[----:B------:R-:W-:-:S04]  /*c510*/  LOP3.LUT R2, R3, 0x80000000, RZ, 0xc0, !PT ;  /* 0x8000000003027812 */ /* 0x000fc800078ec0ff */
[----:B------:R-:W-:-:S04]  /*c520*/  SHF.R.U32.HI R3, RZ, 0x18, R2 ;  /* 0x00000018ff037819 */ /* 0x000fc80000011602 */
[----:B------:R-:W-:-:S04]  /*c530*/  LOP3.LUT R0, R0, R3, RZ, 0xfc, !PT ;  /* 0x0000000300007212 */ /* 0x000fc800078efcff */
[----:B------:R-:W-:-:S07]  /*c540*/  PRMT R8, R0, 0x7610, R8 ;  /* 0x0000761000087816 */ /* 0x000fce0000000008 */
.L_x_17468:
[----:B------:R-:W-:Y:S05]  /*c550*/  BSYNC B0 ;  /* 0x0000000000007941 */ /* 0x000fea0003800000 */
.L_x_17467:
[----:B------:R0:W-:Y:S01]  /*c560*/  STG.E.U8 desc[UR36][R16.64], R8 ;  /* 0x0000000810007986 */ /* 0x0001e2000c101124 */
[----:B------:R-:W-:Y:S05]  /*c570*/  BRA `(.L_x_17444) ;  /* 0x0000000000ac7947 */ /* 0x000fea0003800000 */
.L_x_17461:
        /* <DEDUP_REMOVED lines=22> */
.L_x_17443:
        /* <DEDUP_REMOVED lines=16> */
.L_x_17472:
[----:B------:R-:W-:Y:S05]  /*c7e0*/  BRA `(.L_x_17444) ;  /* 0x0000000000107947 */ /* 0x000fea0003800000 */
.L_x_17471:
[----:B------:R-:W-:-:S05]  /*c7f0*/  SHF.R.S32.HI R3, RZ, 0x1f, R2 ;  /* 0x0000001fff037819 */ /* 0x000fca0000011402 */
[----:B------:R0:W-:Y:S01]  /*c800*/  STG.E.64 desc[UR36][R16.64], R2 ;  /* 0x0000000210007986 */ /* 0x0001e2000c101b24 */
[----:B------:R-:W-:Y:S05]  /*c810*/  BRA `(.L_x_17444) ;  /* 0x0000000000047947 */ /* 0x000fea0003800000 */
.L_x_17470:
[----:B------:R0:W-:Y:S02]  /*c820*/  STG.E desc[UR36][R16.64], R2 ;  /* 0x0000000210007986 */ /* 0x0001e4000c101924 */
.L_x_17444:
[----:B------:R-:W-:-:S07]  /*c830*/  VIADD R19, R19, 0x80 ;  /* 0x0000008013137836 */ /* 0x000fce0000000000 */
.L_x_17370:
[----:B------:R-:W-:Y:S05]  /*c840*/  BSYNC B6 ;  /* 0x0000000000067941 */ /* 0x000fea0003800000 */
.L_x_17369:
        /* <DEDUP_REMOVED lines=357> */
.L_x_17473:
        /* <DEDUP_REMOVED lines=27> */
.L_x_17474:
        /* <DEDUP_REMOVED lines=17> */
.L_x_17478:
[----:B------:R0:W5:Y:S01]  /*e160*/  LDG.E.U8 R19, desc[UR36][R2.64] ;  /* 0x0000002402137981 */ /* 0x000162000c1e1100 */
[----:B------:R-:W-:Y:S05]  /*e170*/  BRA `(.L_x_17480) ;  /* 0x0000000c00347947 */ /* 0x000fea0003800000 */
.L_x_17477:
        /* <DEDUP_REMOVED lines=8> */
.L_x_17482:
[----:B------:R0:W5:Y:S01]  /*e200*/  LDG.E R19, desc[UR36][R2.64] ;  /* 0x0000002402137981 */ /* 0x000162000c1e1900 */
[----:B------:R-:W-:Y:S05]  /*e210*/  BRA `(.L_x_17480) ;  /* 0x0000000c000c7947 */ /* 0x000fea0003800000 */
.L_x_17481:
[----:B------:R0:W5:Y:S01]  /*e220*/  LDG.E.S16 R19, desc[UR36][R2.64] ;  /* 0x0000002402137981 */ /* 0x000162000c1e1700 */
[----:B------:R-:W-:Y:S05]  /*e230*/  BRA `(.L_x_17480) ;  /* 0x0000000c00047947 */ /* 0x000fea0003800000 */
.L_x_17476:
        /* <DEDUP_REMOVED lines=9> */
.L_x_17484:
[----:B------:R-:W2:Y:S02]  /*e2d0*/  LDG.E.U16 R2, desc[UR36][R2.64] ;  /* 0x0000002402027981 */ /* 0x000ea4000c1e1500 */
[----:B--2---:R-:W-:-:S06]  /*e2e0*/  HADD2.F32 R19, -RZ, R2.H0_H0 ;  /* 0x20000002ff137230 */ /* 0x004fcc0000004100 */
[----:B------:R-:W0:Y:S01]  /*e2f0*/  F2I.FTZ.TRUNC.NTZ R19, R19 ;  /* 0x0000001300137305 */ /* 0x000e22000021f100 */
[----:B------:R-:W-:Y:S05]  /*e300*/  BRA `(.L_x_17480) ;  /* 0x0000000800d07947 */ /* 0x000fea0003800000 */
.L_x_17483:
        /* <DEDUP_REMOVED lines=9> */
.L_x_17486:
[----:B------:R-:W2:Y:S02]  /*e3a0*/  LDG.E.U16 R2, desc[UR36][R2.64] ;  /* 0x0000002402027981 */ /* 0x000ea4000c1e1500 */
[----:B--2---:R-:W-:-:S06]  /*e3b0*/  HADD2.F32 R19, -RZ, R2.H0_H0 ;  /* 0x20000002ff137230 */ /* 0x004fcc0000004100 */
[----:B------:R-:W0:Y:S01]  /*e3c0*/  F2I.FTZ.TRUNC.NTZ R19, R19 ;  /* 0x0000001300137305 */ /* 0x000e22000021f100 */
[----:B------:R-:W-:Y:S05]  /*e3d0*/  BRA `(.L_x_17480) ;  /* 0x00000008009c7947 */ /* 0x000fea0003800000 */
.L_x_17485:
[----:B------:R-:W2:Y:S02]  /*e3e0*/  LDG.E.64 R2, desc[UR36][R2.64] ;  /* 0x0000002402027981 */ /* 0x000ea4000c1e1b00 */
[----:B--2---:R0:W1:Y:S01]  /*e3f0*/  F2I.F64.TRUNC R19, R2 ;  /* 0x0000000200137311 */ /* 0x004062000030d100 */
[----:B------:R-:W-:Y:S05]  /*e400*/  BRA `(.L_x_17480) ;  /* 0x0000000800907947 */ /* 0x000fea0003800000 */
.L_x_17475:
        /* <DEDUP_REMOVED lines=12> */
.L_x_17489:
[----:B------:R-:W2:Y:S02]  /*e4d0*/  LDG.E.64 R2, desc[UR36][R2.64] ;  /* 0x0000002402027981 */ /* 0x000ea4000c1e1b00 */
[----:B--2---:R0:W1:Y:S01]  /*e4e0*/  F2I.F64.TRUNC R19, R2 ;  /* 0x0000000200137311 */ /* 0x004062000030d100 */
[----:B------:R-:W-:Y:S05]  /*e4f0*/  BRA `(.L_x_17480) ;  /* 0x0000000800547947 */ /* 0x000fea0003800000 */
.L_x_17488:
        /* <DEDUP_REMOVED lines=27> */
.L_x_17491:
        /* <DEDUP_REMOVED lines=14> */
.L_x_17490:
[----:B------:R-:W2:Y:S02]  /*e790*/  LDG.E.U16 R19, desc[UR36][R2.64] ;  /* 0x0000002402137981 */ /* 0x000ea4000c1e1500 */
[----:B--2---:R-:W-:-:S06]  /*e7a0*/  IMAD.U32 R19, R19, 0x10000, RZ ;  /* 0x0001000013137824 */ /* 0x004fcc00078e00ff */
[----:B------:R-:W4:Y:S01]  /*e7b0*/  F2I.FTZ.TRUNC.NTZ R19, R19 ;  /* 0x0000001300137305 */ /* 0x000f22000021f100 */
[----:B------:R-:W-:Y:S05]  /*e7c0*/  BRA `(.L_x_17480) ;  /* 0x0000000400a07947 */ /* 0x000fea0003800000 */
.L_x_17487:
        /* <DEDUP_REMOVED lines=10> */
.L_x_17494:
        /* <DEDUP_REMOVED lines=21> */
.L_x_17498:
[----:B------:R-:W-:Y:S05]  /*e9c0*/  BSYNC B1 ;  /* 0x0000000000017941 */ /* 0x000fea0003800000 */
.L_x_17497:
[----:B------:R-:W-:Y:S01]  /*e9d0*/  IMAD.SHL.U32 R2, R2, 0x100000, RZ ;  /* 0x0010000002027824 */ /* 0x000fe200078e00ff */
[----:B------:R-:W-:-:S04]  /*e9e0*/  LEA R0, R0, 0x3b800000, 0x17 ;  /* 0x3b80000000007811 */ /* 0x000fc800078eb8ff */
[----:B------:R-:W-:-:S07]  /*e9f0*/  LOP3.LUT R19, R0, R2, R19, 0xfe, !PT ;  /* 0x0000000200137212 */ /* 0x000fce00078efe13 */
.L_x_17496:
[----:B------:R-:W-:Y:S05]  /*ea00*/  BSYNC B0 ;  /* 0x0000000000007941 */ /* 0x000fea0003800000 */
.L_x_17495:
[----:B------:R-:W0:Y:S01]  /*ea10*/  F2I.FTZ.TRUNC.NTZ R19, R19 ;  /* 0x0000001300137305 */ /* 0x000e22000021f100 */
[----:B------:R-:W-:Y:S05]  /*ea20*/  BRA `(.L_x_17480) ;  /* 0x0000000400087947 */ /* 0x000fea0003800000 */
.L_x_17493:
        /* <DEDUP_REMOVED lines=21> */
.L_x_17502:
[----:B------:R-:W-:Y:S05]  /*eb80*/  BSYNC B1 ;  /* 0x0000000000017941 */ /* 0x000fea0003800000 */
.L_x_17501:
[----:B------:R-:W-:Y:S01]  /*eb90*/  IMAD.SHL.U32 R2, R2, 0x200000, RZ ;  /* 0x0020000002027824 */ /* 0x000fe200078e00ff */
[----:B------:R-:W-:-:S04]  /*eba0*/  LEA R0, R0, 0x37800000, 0x17 ;  /* 0x3780000000007811 */ /* 0x000fc800078eb8ff */
[----:B------:R-:W-:-:S07]  /*ebb0*/  LOP3.LUT R19, R0, R2, R19, 0xfe, !PT ;  /* 0x0000000200137212 */ /* 0x000fce00078efe13 */
.L_x_17500:
[----:B------:R-:W-:Y:S05]  /*ebc0*/  BSYNC B0 ;  /* 0x0000000000007941 */ /* 0x000fea0003800000 */
.L_x_17499:
[----:B------:R-:W0:Y:S01]  /*ebd0*/  F2I.FTZ.TRUNC.NTZ R19, R19 ;  /* 0x0000001300137305 */ /* 0x000e22000021f100 */
[----:B------:R-:W-:Y:S05]  /*ebe0*/  BRA `(.L_x_17480) ;  /* 0x0000000000987947 */ /* 0x000fea0003800000 */
.L_x_17492:
        /* <DEDUP_REMOVED lines=14> */
.L_x_17506:
[----:B------:R-:W-:Y:S05]  /*ecd0*/  BSYNC B0 ;  /* 0x0000000000007941 */ /* 0x000fea0003800000 */
.L_x_17505:
[----:B------:R-:W0:Y:S01]  /*ece0*/  F2I.FTZ.TRUNC.NTZ R19, R19 ;  /* 0x0000001300137305 */ /* 0x000e22000021f100 */
[----:B------:R-:W-:Y:S05]  /*ecf0*/  BRA `(.L_x_17480) ;  /* 0x0000000000547947 */ /* 0x000fea0003800000 */
.L_x_17479:
        /* <DEDUP_REMOVED lines=17> */
.L_x_17507:
[----:B------:R-:W-:Y:S05]  /*ee10*/  BRA `(.L_x_17480) ;  /* 0x00000000000c7947 */ /* 0x000fea0003800000 */
.L_x_17504:
[----:B------:R0:W5:Y:S01]  /*ee20*/  LDG.E R19, desc[UR36][R2.64] ;  /* 0x0000002402137981 */ /* 0x000162000c1e1900 */
[----:B------:R-:W-:Y:S05]  /*ee30*/  BRA `(.L_x_17480) ;  /* 0x0000000000047947 */ /* 0x000fea0003800000 */
.L_x_17503:
[----:B------:R0:W5:Y:S02]  /*ee40*/  LDG.E R19, desc[UR36][R2.64] ;  /* 0x0000002402137981 */ /* 0x000164000c1e1900 */
.L_x_17480:
        /* <DEDUP_REMOVED lines=17> */
.L_x_17511:
[----:B------:R2:W5:Y:S01]  /*ef60*/  LDG.E.U8 R18, desc[UR36][R2.64] ;  /* 0x0000002402127981 */ /* 0x000562000c1e1100 */
[----:B------:R-:W-:Y:S05]  /*ef70*/  BRA `(.L_x_17513) ;  /* 0x0000000c00347947 */ /* 0x000fea0003800000 */
.L_x_17510:
        /* <DEDUP_REMOVED lines=8> */
.L_x_17515:
[----:B------:R0:W5:Y:S01]  /*f000*/  LDG.E R18, desc[UR36][R2.64] ;  /* 0x0000002402127981 */ /* 0x000162000c1e1900 */
[----:B------:R-:W-:Y:S05]  /*f010*/  BRA `(.L_x_17513) ;  /* 0x0000000c000c7947 */ /* 0x000fea0003800000 */
.L_x_17514:
[----:B------:R0:W5:Y:S01]  /*f020*/  LDG.E.S16 R18, desc[UR36][R2.64] ;  /* 0x0000002402127981 */ /* 0x000162000c1e1700 */
[----:B------:R-:W-:Y:S05]  /*f030*/  BRA `(.L_x_17513) ;  /* 0x0000000c00047947 */ /* 0x000fea0003800000 */
.L_x_17509:
        /* <DEDUP_REMOVED lines=9> */
.L_x_17517:
[----:B------:R-:W2:Y:S02]  /*f0d0*/  LDG.E.U16 R2, desc[UR36][R2.64] ;  /* 0x0000002402027981 */ /* 0x000ea4000c1e1500 */
[----:B--2---:R-:W-:-:S06]  /*f0e0*/  HADD2.F32 R18, -RZ, R2.H0_H0 ;  /* 0x20000002ff127230 */ /* 0x004fcc0000004100 */
[----:B------:R-:W0:Y:S01]  /*f0f0*/  F2I.FTZ.TRUNC.NTZ R18, R18 ;  /* 0x0000001200127305 */ /* 0x000e22000021f100 */
[----:B------:R-:W-:Y:S05]  /*f100*/  BRA `(.L_x_17513) ;  /* 0x0000000800d07947 */ /* 0x000fea0003800000 */
.L_x_17516:
        /* <DEDUP_REMOVED lines=9> */
.L_x_17519:
[----:B------:R-:W2:Y:S02]  /*f1a0*/  LDG.E.U16 R2, desc[UR36][R2.64] ;  /* 0x0000002402027981 */ /* 0x000ea4000c1e1500 */
[----:B--2---:R-:W-:-:S06]  /*f1b0*/  HADD2.F32 R18, -RZ, R2.H0_H0 ;  /* 0x20000002ff127230 */ /* 0x004fcc0000004100 */
[----:B------:R-:W0:Y:S01]  /*f1c0*/  F2I.FTZ.TRUNC.NTZ R18, R18 ;  /* 0x0000001200127305 */ /* 0x000e22000021f100 */
[----:B------:R-:W-:Y:S05]  /*f1d0*/  BRA `(.L_x_17513) ;  /* 0x00000008009c7947 */ /* 0x000fea0003800000 */
.L_x_17518:
[----:B------:R-:W2:Y:S02]  /*f1e0*/  LDG.E.64 R2, desc[UR36][R2.64] ;  /* 0x0000002402027981 */ /* 0x000ea4000c1e1b00 */
[----:B--2---:R0:W2:Y:S01]  /*f1f0*/  F2I.F64.TRUNC R18, R2 ;  /* 0x0000000200127311 */ /* 0x0040a2000030d100 */
[----:B------:R-:W-:Y:S05]  /*f200*/  BRA `(.L_x_17513) ;  /* 0x0000000800907947 */ /* 0x000fea0003800000 */
.L_x_17508:
        /* <DEDUP_REMOVED lines=12> */
.L_x_17522:
[----:B------:R-:W2:Y:S02]  /*f2d0*/  LDG.E.64 R2, desc[UR36][R2.64] ;  /* 0x0000002402027981 */ /* 0x000ea4000c1e1b00 */
[----:B--2---:R0:W2:Y:S01]  /*f2e0*/  F2I.F64.TRUNC R18, R2 ;  /* 0x0000000200127311 */ /* 0x0040a2000030d100 */
[----:B------:R-:W-:Y:S05]  /*f2f0*/  BRA `(.L_x_17513) ;  /* 0x0000000800547947 */ /* 0x000fea0003800000 */
.L_x_17521:
        /* <DEDUP_REMOVED lines=27> */
.L_x_17524:
        /* <DEDUP_REMOVED lines=14> */
.L_x_17523:
[----:B------:R-:W2:Y:S02]  /*f590*/  LDG.E.U16 R18, desc[UR36][R2.64] ;  /* 0x0000002402127981 */ /* 0x000ea4000c1e1500 */
[----:B--2---:R-:W-:-:S06]  /*f5a0*/  IMAD.U32 R18, R18, 0x10000, RZ ;  /* 0x0001000012127824 */ /* 0x004fcc00078e00ff */
[----:B------:R-:W0:Y:S01]  /*f5b0*/  F2I.FTZ.TRUNC.NTZ R18, R18 ;  /* 0x0000001200127305 */ /* 0x000e22000021f100 */
[----:B------:R-:W-:Y:S05]  /*f5c0*/  BRA `(.L_x_17513) ;  /* 0x0000000400a07947 */ /* 0x000fea0003800000 */
.L_x_17520:
        /* <DEDUP_REMOVED lines=10> */
.L_x_17527:
        /* <DEDUP_REMOVED lines=21> */
.L_x_17531:
[----:B------:R-:W-:Y:S05]  /*f7c0*/  BSYNC B1 ;  /* 0x0000000000017941 */ /* 0x000fea0003800000 */
.L_x_17530:
[----:B------:R-:W-:Y:S01]  /*f7d0*/  IMAD.SHL.U32 R2, R2, 0x100000, RZ ;  /* 0x0010000002027824 */ /* 0x000fe200078e00ff */
[----:B------:R-:W-:-:S04]  /*f7e0*/  LEA R3, R0, 0x3b800000, 0x17 ;  /* 0x3b80000000037811 */ /* 0x000fc800078eb8ff */
[----:B------:R-:W-:-:S07]  /*f7f0*/  LOP3.LUT R18, R3, R2, R18, 0xfe, !PT ;  /* 0x0000000203127212 */ /* 0x000fce00078efe12 */
.L_x_17529:
[----:B------:R-:W-:Y:S05]  /*f800*/  BSYNC B0 ;  /* 0x0000000000007941 */ /* 0x000fea0003800000 */
.L_x_17528:
[----:B------:R-:W0:Y:S01]  /*f810*/  F2I.FTZ.TRUNC.NTZ R18, R18 ;  /* 0x0000001200127305 */ /* 0x000e22000021f100 */
[----:B------:R-:W-:Y:S05]  /*f820*/  BRA `(.L_x_17513) ;  /* 0x0000000400087947 */ /* 0x000fea0003800000 */
.L_x_17526:
        /* <DEDUP_REMOVED lines=21> */
.L_x_17535:
[----:B------:R-:W-:Y:S05]  /*f980*/  BSYNC B1 ;  /* 0x0000000000017941 */ /* 0x000fea0003800000 */
.L_x_17534:
[----:B------:R-:W-:Y:S01]  /*f990*/  IMAD.SHL.U32 R2, R2, 0x200000, RZ ;  /* 0x0020000002027824 */ /* 0x000fe200078e00ff */
[----:B------:R-:W-:-:S04]  /*f9a0*/  LEA R3, R0, 0x37800000, 0x17 ;  /* 0x3780000000037811 */ /* 0x000fc800078eb8ff */
[----:B------:R-:W-:-:S07]  /*f9b0*/  LOP3.LUT R18, R3, R2, R18, 0xfe, !PT ;  /* 0x0000000203127212 */ /* 0x000fce00078efe12 */
.L_x_17533:
[----:B------:R-:W-:Y:S05]  /*f9c0*/  BSYNC B0 ;  /* 0x0000000000007941 */ /* 0x000fea0003800000 */
.L_x_17532:
[----:B------:R-:W0:Y:S01]  /*f9d0*/  F2I.FTZ.TRUNC.NTZ R18, R18 ;  /* 0x0000001200127305 */ /* 0x000e22000021f100 */
[----:B------:R-:W-:Y:S05]  /*f9e0*/  BRA `(.L_x_17513) ;  /* 0x0000000000987947 */ /* 0x000fea0003800000 */
.L_x_17525:
        /* <DEDUP_REMOVED lines=14> */
.L_x_17539:
[----:B------:R-:W-:Y:S05]  /*fad0*/  BSYNC B0 ;  /* 0x0000000000007941 */ /* 0x000fea0003800000 */
.L_x_17538:
[----:B------:R-:W0:Y:S01]  /*fae0*/  F2I.FTZ.TRUNC.NTZ R18, R18 ;  /* 0x0000001200127305 */ /* 0x000e22000021f100 */
[----:B------:R-:W-:Y:S05]  /*faf0*/  BRA `(.L_x_17513) ;  /* 0x0000000000547947 */ /* 0x000fea0003800000 */
.L_x_17512:
        /* <DEDUP_REMOVED lines=17> */
.L_x_17540:
[----:B------:R-:W-:Y:S05]  /*fc10*/  BRA `(.L_x_17513) ;  /* 0x00000000000c7947 */ /* 0x000fea0003800000 */
.L_x_17537:
[----:B------:R0:W5:Y:S01]  /*fc20*/  LDG.E R18, desc[UR36][R2.64] ;  /* 0x0000002402127981 */ /* 0x000162000c1e1900 */
[----:B------:R-:W-:Y:S05]  /*fc30*/  BRA `(.L_x_17513) ;  /* 0x0000000000047947 */ /* 0x000fea0003800000 */
.L_x_17536:
[----:B------:R0:W5:Y:S02]  /*fc40*/  LDG.E R18, desc[UR36][R2.64] ;  /* 0x0000002402127981 */ /* 0x000164000c1e1900 */
.L_x_17513:
[----:B0-2---:R-:W0:Y:S01]  /*fc50*/  LDC.U8 R3, c[0x0][0x508] ;  /* 0x00014200ff037b82 */ /* 0x005e220000000000 */
[----:B-1-345:R-:W-:Y:S01]  /*fc60*/  IMAD R18, R18, R19, RZ ;  /* 0x0000001312127224 */ /* 0x03afe200078e02ff */
        /* <DEDUP_REMOVED lines=15> */
.L_x_17544:
[----:B------:R-:W-:Y:S01]  /*fd60*/  STG.E.U8 desc[UR36][R16.64], R2 ;  /* 0x0000000210007986 */ /* 0x000fe2000c101124 */
[----:B------:R-:W-:Y:S05]  /*fd70*/  EXIT ;  /* 0x000000000000794d */ /* 0x000fea0003800000 */
.L_x_17543:
        /* <DEDUP_REMOVED lines=9> */
.L_x_17547:
[----:B------:R-:W-:Y:S01]  /*fe10*/  STG.E desc[UR36][R16.64], R2 ;  /* 0x0000000210007986 */ /* 0x000fe2000c101924 */
[----:B------:R-:W-:Y:S05]  /*fe20*/  EXIT ;  /* 0x000000000000794d */ /* 0x000fea0003800000 */
.L_x_17546:
[----:B------:R-:W-:Y:S01]  /*fe30*/  STG.E.U16 desc[UR36][R16.64], R2 ;  /* 0x0000000210007986 */ /* 0x000fe2000c101524 */
[----:B------:R-:W-:Y:S05]  /*fe40*/  EXIT ;  /* 0x000000000000794d */ /* 0x000fea0003800000 */
.L_x_17542:
        /* <DEDUP_REMOVED lines=9> */
.L_x_17549:
[----:B------:R-:W-:-:S04]  /*fee0*/  I2FP.F32.S32 R0, R2 ;  /* 0x0000000200007245 */ /* 0x000fc80000201400 */
[----:B------:R-:W-:-:S05]  /*fef0*/  F2FP.F16.F32.PACK_AB R0, RZ, R0 ;  /* 0x00000000ff00723e */ /* 0x000fca00000000ff */
[----:B------:R-:W-:Y:S01]  /*ff00*/  STG.E.U16 desc[UR36][R16.64], R0 ;  /* 0x0000000010007986 */ /* 0x000fe2000c101524 */
[----:B------:R-:W-:Y:S05]  /*ff10*/  EXIT ;  /* 0x000000000000794d */ /* 0x000fea0003800000 */
.L_x_17548:
        /* <DEDUP_REMOVED lines=10> */
.L_x_17551:
[----:B------:R-:W-:-:S04]  /*ffc0*/  I2FP.F32.S32 R2, R2 ;  /* 0x0000000200027245 */ /* 0x000fc80000201400 */
[----:B------:R-:W-:-:S04]  /*ffd0*/  F2FP.F16.F32.PACK_AB R3, RZ, R2 ;  /* 0x00000002ff03723e */ /* 0x000fc800000000ff */
[----:B------:R-:W-:-:S05]  /*ffe0*/  PRMT R3, R3, 0x5410, RZ ;  /* 0x0000541003037816 */ /* 0x000fca00000000ff */
[----:B------:R-:W-:Y:S01]  /*fff0*/  STG.E desc[UR36][R16.64], R3 ;  /* 0x0000000310007986 */ /* 0x000fe2000c101924 */
[----:B------:R-:W-:Y:S05]  /*10000*/  EXIT ;  /* 0x000000000000794d */ /* 0x000fea0003800000 */
.L_x_17550:
[----:B------:R-:W0:Y:S02]  /*10010*/  I2F.F64 R2, R2 ;  /* 0x0000000200027312 */ /* 0x000e240000201c00 */
[----:B0-----:R-:W-:Y:S01]  /*10020*/  STG.E.64 desc[UR36][R16.64], R2 ;  /* 0x0000000210007986 */ /* 0x001fe2000c101b24 */
[----:B------:R-:W-:Y:S05]  /*10030*/  EXIT ;  /* 0x000000000000794d */ /* 0x000fea0003800000 */
.L_x_17541:
        /* <DEDUP_REMOVED lines=12> */
.L_x_17554:
[----:B------:R-:W0:Y:S01]  /*10100*/  I2F.F64 R4, R2 ;  /* 0x0000000200047312 */ /* 0x000e220000201c00 */
[----:B------:R-:W-:-:S05]  /*10110*/  CS2R R6, SRZ ;  /* 0x0000000000067805 */ /* 0x000fca000001ff00 */
[----:B0-----:R-:W-:Y:S01]  /*10120*/  STG.E.128 desc[UR36][R16.64], R4 ;  /* 0x0000000410007986 */ /* 0x001fe2000c101d24 */
[----:B------:R-:W-:Y:S05]  /*10130*/  EXIT ;  /* 0x000000000000794d */ /* 0x000fea0003800000 */
.L_x_17553:
        /* <DEDUP_REMOVED lines=21> */
.L_x_17558:
[----:B------:R-:W-:Y:S05]  /*10290*/  BSYNC B0 ;  /* 0x0000000000007941 */ /* 0x000fea0003800000 */
.L_x_17557:
[----:B------:R-:W-:-:S05]  /*102a0*/  LOP3.LUT R3, R0, R3, RZ, 0xfc, !PT ;  /* 0x0000000300037212 */ /* 0x000fca00078efcff */
[----:B------:R-:W-:Y:S01]  /*102b0*/  STG.E.U8 desc[UR36][R16.64], R3 ;  /* 0x0000000310007986 */ /* 0x000fe2000c101124 */
[----:B------:R-:W-:Y:S05]  /*102c0*/  EXIT ;  /* 0x000000000000794d */ /* 0x000fea0003800000 */
.L_x_17556:
        /* <DEDUP_REMOVED lines=13> */
.L_x_17560:
[----:B------:R-:W-:Y:S01]  /*103a0*/  IMAD.MOV.U32 R0, RZ, RZ, 0x7f ;  /* 0x0000007fff007424 */ /* 0x000fe200078e00ff */
[----:B------:R-:W-:-:S04]  /*103b0*/  ISETP.GT.U32.AND P0, PT, R2, 0x7f800000, PT ;  /* 0x7f8000000200780c */ /* 0x000fc80003f04070 */
[----:B------:R-:W-:-:S09]  /*103c0*/  SEL R0, R0, 0x7c, P0 ;  /* 0x0000007c00007807 */ /* 0x000fd20000000000 */
.L_x_17561:
[----:B------:R-:W-:Y:S05]  /*103d0*/  BSYNC B0 ;  /* 0x0000000000007941 */ /* 0x000fea0003800000 */
.L_x_17559:
[----:B------:R-:W-:-:S04]  /*103e0*/  LOP3.LUT R2, R3, 0x80000000, RZ, 0xc0, !PT ;  /* 0x8000000003027812 */ /* 0x000fc800078ec0ff */
[----:B------:R-:W-:-:S04]  /*103f0*/  SHF.R.U32.HI R3, RZ, 0x18, R2 ;  /* 0x00000018ff037819 */ /* 0x000fc80000011602 */
[----:B------:R-:W-:-:S05]  /*10400*/  LOP3.LUT R3, R0, R3, RZ, 0xfc, !PT ;  /* 0x0000000300037212 */ /* 0x000fca00078efcff */
[----:B------:R-:W-:Y:S01]  /*10410*/  STG.E.U8 desc[UR36][R16.64], R3 ;  /* 0x0000000310007986 */ /* 0x000fe2000c101124 */
[----:B------:R-:W-:Y:S05]  /*10420*/  EXIT ;  /* 0x000000000000794d */ /* 0x000fea0003800000 */
.L_x_17555:
[----:B------:R-:W-:-:S04]  /*10430*/  I2FP.F32.S32 R0, R2 ;  /* 0x0000000200007245 */ /* 0x000fc80000201400 */
[----:B------:R-:W-:-:S05]  /*10440*/  F2FP.BF16.F32.PACK_AB R0, RZ, R0 ;  /* 0x00000000ff00723e */ /* 0x000fca00000010ff */
[----:B------:R-:W-:Y:S01]  /*10450*/  STG.E.U16 desc[UR36][R16.64], R0 ;  /* 0x0000000010007986 */ /* 0x000fe2000c101524 */
[----:B------:R-:W-:Y:S05]  /*10460*/  EXIT ;  /* 0x000000000000794d */ /* 0x000fea0003800000 */
.L_x_17552:
        /* <DEDUP_REMOVED lines=10> */
.L_x_17564:
        /* <DEDUP_REMOVED lines=17> */
.L_x_17567:
[----:B------:R-:W-:-:S04]  /*10620*/  LOP3.LUT R2, R3, 0x80000000, RZ, 0xc0, !PT ;  /* 0x8000000003027812 */ /* 0x000fc800078ec0ff */
[----:B------:R-:W-:-:S04]  /*10630*/  SHF.R.U32.HI R3, RZ, 0x18, R2 ;  /* 0x00000018ff037819 */ /* 0x000fc80000011602 */
[----:B------:R-:W-:-:S04]  /*10640*/  LOP3.LUT R0, R0, R3, RZ, 0xfc, !PT ;  /* 0x0000000300007212 */ /* 0x000fc800078efcff */
[----:B------:R-:W-:-:S07]  /*10650*/  PRMT R8, R0, 0x7610, R8 ;  /* 0x0000761000087816 */ /* 0x000fce0000000008 */
.L_x_17566:
[----:B------:R-:W-:Y:S05]  /*10660*/  BSYNC B0 ;  /* 0x0000000000007941 */ /* 0x000fea0003800000 */
.L_x_17565:
[----:B------:R-:W-:Y:S01]  /*10670*/  STG.E.U8 desc[UR36][R16.64], R8 ;  /* 0x0000000810007986 */ /* 0x000fe2000c101124 */
[----:B------:R-:W-:Y:S05]  /*10680*/  EXIT ;  /* 0x000000000000794d */ /* 0x000fea0003800000 */
.L_x_17563:
        /* <DEDUP_REMOVED lines=17> */
.L_x_17570:
[----:B------:R-:W-:-:S04]  /*107a0*/  LOP3.LUT R2, R3, 0x80000000, RZ, 0xc0, !PT ;  /* 0x8000000003027812 */ /* 0x000fc800078ec0ff */
[----:B------:R-:W-:-:S04]  /*107b0*/  SHF.R.U32.HI R3, RZ, 0x18, R2 ;  /* 0x00000018ff037819 */ /* 0x000fc80000011602 */
[----:B------:R-:W-:-:S04]  /*107c0*/  LOP3.LUT R0, R0, R3, RZ, 0xfc, !PT ;  /* 0x0000000300007212 */ /* 0x000fc800078efcff */
[----:B------:R-:W-:-:S07]  /*107d0*/  PRMT R8, R0, 0x7610, R8 ;  /* 0x0000761000087816 */ /* 0x000fce0000000008 */
.L_x_17569:
[----:B------:R-:W-:Y:S05]  /*107e0*/  BSYNC B0 ;  /* 0x0000000000007941 */ /* 0x000fea0003800000 */
.L_x_17568:
[----:B------:R-:W-:Y:S01]  /*107f0*/  STG.E.U8 desc[UR36][R16.64], R8 ;  /* 0x0000000810007986 */ /* 0x000fe2000c101124 */
[----:B------:R-:W-:Y:S05]  /*10800*/  EXIT ;  /* 0x000000000000794d */ /* 0x000fea0003800000 */
.L_x_17562:
        /* <DEDUP_REMOVED lines=22> */
.L_x_17545:
        /* <DEDUP_REMOVED lines=16> */
.L_x_17573:
[----:B------:R-:W-:Y:S05]  /*10a70*/  EXIT ;  /* 0x000000000000794d */ /* 0x000fea0003800000 */
.L_x_17572:
[----:B------:R-:W-:-:S05]  /*10a80*/  SHF.R.S32.HI R3, RZ, 0x1f, R2 ;  /* 0x0000001fff037819 */ /* 0x000fca0000011402 */
[----:B------:R-:W-:Y:S01]  /*10a90*/  STG.E.64 desc[UR36][R16.64], R2 ;  /* 0x0000000210007986 */ /* 0x000fe2000c101b24 */
[----:B------:R-:W-:Y:S05]  /*10aa0*/  EXIT ;  /* 0x000000000000794d */ /* 0x000fea0003800000 */
.L_x_17571:
[----:B------:R-:W-:Y:S01]  /*10ab0*/  STG.E desc[UR36][R16.64], R2 ;  /* 0x0000000210007986 */ /* 0x000fe2000c101924 */
[----:B------:R-:W-:Y:S05]  /*10ac0*/  EXIT ;  /* 0x000000000000794d */ /* 0x000fea0003800000 */
.L_x_17574:
        /* <DEDUP_REMOVED lines=11> */
.L_x_24203:


//--------------------- .text._ZN2at6native27unrolled_elementwise_kernelIZZZNS0_54_GLOBAL__N__d8c5977b_16_LinearAlgebra_cu_140f0503_289316addr_kernel_cudaERNS_14TensorIteratorERKN3c106ScalarES8_ENKUlvE_clEvENKUlvE1_clEvEUliiiE_St5arrayIPcLm4EELi4E23TrivialOffsetCalculatorILi3EjESF_ILi1EjENS0_6memory12LoadWithCastILi3EEENSI_13StoreWithCastILi1EEEEEviT_T0_T2_T3_T4_T5_ --------------------------
	.section	.text._ZN2at6native27unrolled_elementwise_kernelIZZZNS0_54_GLOBAL__N__d8c5977b_16_LinearAlgebra_cu_140f0503_289316addr_kernel_cudaERNS_14TensorIteratorERKN3c106ScalarES8_ENKUlvE_clEvENKUlvE1_clEvEUliiiE_St5arrayIPcLm4EELi4E23TrivialOffsetCalculatorILi3EjESF_ILi1EjENS0_6memory12LoadWithCastILi3EEENSI_13StoreWithCastILi1EEEEEviT_T0_T2_T3_T4_T5_,"ax",@progbits
	.align	128
        .global         _ZN2at6native27unrolled_elementwise_kernelIZZZNS0_54_GLOBAL__N__d8c5977b_16_LinearAlgebra_cu_140f0503_289316addr_kernel_cudaERNS_14TensorIteratorERKN3c106ScalarES8_ENKUlvE_clEvENKUlvE1_clEvEUliiiE_St5arrayIPcLm4EELi4E23TrivialOffsetCalculatorILi3EjESF_ILi1EjENS0_6memory12LoadWithCastILi3EEENSI_13StoreWithCastILi1EEEEEviT_T0_T2_T3_T4_T5_
        .type           _ZN2at6native27unrolled_elementwise_kernelIZZZNS0_54_GLOBAL__N__d8c5977b_16_LinearAlgebra_cu_140f0503_289316addr_kernel_cudaERNS_14TensorIteratorERKN3c106ScalarES8_ENKUlvE_clEvENKUlvE1_clEvEUliiiE_St5arrayIPcLm4EELi4E23TrivialOffsetCalculatorILi3EjESF_ILi1EjENS0_6memory12LoadWithCastILi3EEENSI_13StoreWithCastILi1EEEEEviT_T0_T2_T3_T4_T5_,@function
        .size           _ZN2at6native27unrolled_elementwise_kernelIZZZNS0_54_GLOBAL__N__d8c5977b_16_LinearAlgebra_cu_140f0503_289316addr_kernel_cudaERNS_14TensorIteratorERKN3c106ScalarES8_ENKUlvE_clEvENKUlvE1_clEvEUliiiE_St5arrayIPcLm4EELi4E23TrivialOffsetCalculatorILi3EjESF_ILi1EjENS0_6memory12LoadWithCastILi3EEENSI_13StoreWithCastILi1EEEEEviT_T0_T2_T3_T4_T5_,(.L_x_24204 - _ZN2at6native27unrolled_elementwise_kernelIZZZNS0_54_GLOBAL__N__d8c5977b_16_LinearAlgebra_cu_140f0503_289316addr_kernel_cudaERNS_14TensorIteratorERKN3c106ScalarES8_ENKUlvE_clEvENKUlvE1_clEvEUliiiE_St5arrayIPcLm4EELi4E23TrivialOffsetCalculatorILi3EjESF_ILi1EjENS0_6memory12LoadWithCastILi3EEENSI_13StoreWithCastILi1EEEEEviT_T0_T2_T3_T4_T5_)
        .other          _ZN2at6native27unrolled_elementwise_kernelIZZZNS0_54_GLOBAL__N__d8c5977b_16_LinearAlgebra_cu_140f0503_289316addr_kernel_cudaERNS_14TensorIteratorERKN3c106ScalarES8_ENKUlvE_clEvENKUlvE1_clEvEUliiiE_St5arrayIPcLm4EELi4E23TrivialOffsetCalculatorILi3EjESF_ILi1EjENS0_6memory12LoadWithCastILi3EEENSI_13StoreWithCastILi1EEEEEviT_T0_T2_T3_T4_T5_,@"STO_CUDA_ENTRY STV_DEFAULT"
_ZN2at6native27unrolled_elementwise_kernelIZZZNS0_54_GLOBAL__N__d8c5977b_16_LinearAlgebra_cu_140f0503_289316addr_kernel_cudaERNS_14TensorIteratorERKN3c106ScalarES8_ENKUlvE_clEvENKUlvE1_clEvEUliiiE_St5arrayIPcLm4EELi4E23TrivialOffsetCalculatorILi3EjESF_ILi1EjENS0_6memory12LoadWithCastILi3EEENSI_13StoreWithCastILi1EEEEEviT_T0_T2_T3_T4_T5_:
.text._ZN2at6native27unrolled_elementwise_kernelIZZZNS0_54_GLOBAL__N__d8c5977b_16_LinearAlgebra_cu_140f0503_289316addr_kernel_cudaERNS_14TensorIteratorERKN3c106ScalarES8_ENKUlvE_clEvENKUlvE1_clEvEUliiiE_St5arrayIPcLm4EELi4E23TrivialOffsetCalculatorILi3EjESF_ILi1EjENS0_6memory12LoadWithCastILi3EEENSI_13StoreWithCastILi1EEEEEviT_T0_T2_T3_T4_T5_:
[----:B------:R-:W0:Y:S01]  /*0000*/  LDC R1, c[0x0][0x28] ;  /* 0x00000a00ff017b82 */ /* 0x000e220000000800 */
[----:B------:R-:W1:Y:S07]  /*0010*/  S2R R2, SR_CTAID.X ;  /* 0x0000000000027919 */ /* 0x000e6e0000002500 */
[----:B------:R-:W1:Y:S01]  /*0020*/  LDC R3, c[0x0][0x210] ;  /* 0x00008400ff037b82 */ /* 0x000e620000000800 */
[----:B------:R-:W-:Y:S01]  /*0030*/  ULDC.64 UR36, c[0x0][0x208] ;  /* 0x0000820000247ab9 */ /* 0x000fe20000000a00 */
[----:B------:R-:W-:Y:S01]  /*0040*/  BSSY B6, `(.L_x_17575) ;  /* 0x00001e9000067945 */ /* 0x000fe20003800000 */
[----:B------:R-:W2:Y:S01]  /*0050*/  S2R R19, SR_TID.X ;  /* 0x0000000000137919 */ /* 0x000ea20000002100 */
[----:B------:R-:W-:-:S02]  /*0060*/  IMAD.MOV.U32 R28, RZ, RZ, RZ ;  /* 0x000000ffff1c7224 */ /* 0x000fc400078e00ff */
[----:B------:R-:W-:Y:S02]  /*0070*/  IMAD.MOV.U32 R23, RZ, RZ, RZ ;  /* 0x000000ffff177224 */ /* 0x000fe400078e00ff */
[----:B------:R-:W3:Y:S01]  /*0080*/  LDC.U8 R17, c[0x0][0x24c] ;  /* 0x00009300ff117b82 */ /* 0x000ee20000000000 */
[----:B------:R-:W-:-:S07]  /*0090*/  IMAD.MOV.U32 R24, RZ, RZ, RZ ;  /* 0x000000ffff187224 */ /* 0x000fce00078e00ff */
        /* <DEDUP_REMOVED lines=30> */
.L_x_17577:
        /* <DEDUP_REMOVED lines=18> */
.L_x_17581:
[----:B------:R1:W5:Y:S01]  /*03a0*/  LDG.E.U8 R23, desc[UR36][R4.64] ;  /* 0x0000002404177981 */ /* 0x000362000c1e1100 */
[----:B------:R-:W-:Y:S05]  /*03b0*/  BRA `(.L_x_17583) ;  /* 0x0000000c00387947 */ /* 0x000fea0003800000 */
.L_x_17580:
        /* <DEDUP_REMOVED lines=8> */
.L_x_17585:
[----:B------:R1:W5:Y:S01]  /*0440*/  LDG.E R23, desc[UR36][R4.64] ;  /* 0x0000002404177981 */ /* 0x000362000c1e1900 */
[----:B------:R-:W-:Y:S05]  /*0450*/  BRA `(.L_x_17583) ;  /* 0x0000000c00107947 */ /* 0x000fea0003800000 */
.L_x_17584:
[----:B------:R1:W5:Y:S01]  /*0460*/  LDG.E.S16 R23, desc[UR36][R4.64] ;  /* 0x0000002404177981 */ /* 0x000362000c1e1700 */
[----:B------:R-:W-:Y:S05]  /*0470*/  BRA `(.L_x_17583) ;  /* 0x0000000c00087947 */ /* 0x000fea0003800000 */
.L_x_17579:
[----:B------:R-:W-:-:S13]  /*0480*/  ISETP.GT.AND P0, PT, R0, 0x6, PT ;  /* 0x000000060000780c */ /* 0x000fda0003f04270 */
[----:B------:R-:W-:Y:S05]  /*0490*/  @P0 BRA `(.L_x_17586) ;  /* 0x00000000002c0947 */ /* 0x000fea0003800000 */
[----:B------:R-:W-:-:S13]  /*04a0*/  ISETP.NE.AND P0, PT, R0, 0x5, PT ;  /* 0x000000050000780c */ /* 0x000fda0003f05270 */
[----:B------:R-:W-:Y:S05]  /*04b0*/  @!P0 BRA `(.L_x_17587) ;  /* 0x0000000000148947 */ /* 0x000fea0003800000 */
[----:B------:R-:W-:-:S13]  /*04c0*/  ISETP.NE.AND P0, PT, R0, 0x6, PT ;  /* 0x000000060000780c */ /* 0x000fda0003f05270 */
[----:B------:R-:W-:Y:S05]  /*04d0*/  @P0 BRA `(.L_x_17582) ;  /* 0x00000008009c0947 */ /* 0x000fea0003800000 */
[----:B------:R-:W2:Y:S02]  /*04e0*/  LDG.E R4, desc[UR36][R4.64] ;  /* 0x0000002404047981 */ /* 0x000ea4000c1e1900 */
[----:B--2---:R2:W3:Y:S01]  /*04f0*/  F2I.FTZ.TRUNC.NTZ R23, R4 ;  /* 0x0000000400177305 */ /* 0x0044e2000021f100 */
[----:B------:R-:W-:Y:S05]  /*0500*/  BRA `(.L_x_17583) ;  /* 0x0000000800e47947 */ /* 0x000fea0003800000 */
.L_x_17587:
[----:B------:R-:W2:Y:S02]  /*0510*/  LDG.E.U16 R4, desc[UR36][R4.64] ;  /* 0x0000002404047981 */ /* 0x000ea4000c1e1500 */
[----:B--2---:R-:W-:-:S06]  /*0520*/  HADD2.F32 R23, -RZ, R4.H0_H0 ;  /* 0x20000004ff177230 */ /* 0x004fcc0000004100 */
[----:B------:R-:W1:Y:S01]  /*0530*/  F2I.FTZ.TRUNC.NTZ R23, R23 ;  /* 0x0000001700177305 */ /* 0x000e62000021f100 */
[----:B------:R-:W-:Y:S05]  /*0540*/  BRA `(.L_x_17583) ;  /* 0x0000000800d47947 */ /* 0x000fea0003800000 */
.L_x_17586:
        /* <DEDUP_REMOVED lines=9> */
.L_x_17589:
[----:B------:R-:W2:Y:S02]  /*05e0*/  LDG.E.U16 R4, desc[UR36][R4.64] ;  /* 0x0000002404047981 */ /* 0x000ea4000c1e1500 */
[----:B--2---:R-:W-:-:S06]  /*05f0*/  HADD2.F32 R23, -RZ, R4.H0_H0 ;  /* 0x20000004ff177230 */ /* 0x004fcc0000004100 */
[----:B------:R-:W4:Y:S01]  /*0600*/  F2I.FTZ.TRUNC.NTZ R23, R23 ;  /* 0x0000001700177305 */ /* 0x000f22000021f100 */
[----:B------:R-:W-:Y:S05]  /*0610*/  BRA `(.L_x_17583) ;  /* 0x0000000800a07947 */ /* 0x000fea0003800000 */
.L_x_17588:
[----:B------:R-:W2:Y:S02]  /*0620*/  LDG.E.64 R4, desc[UR36][R4.64] ;  /* 0x0000002404047981 */ /* 0x000ea4000c1e1b00 */
[----:B--2---:R1:W2:Y:S01]  /*0630*/  F2I.F64.TRUNC R23, R4 ;  /* 0x0000000400177311 */ /* 0x0042a2000030d100 */
[----:B------:R-:W-:Y:S05]  /*0640*/  BRA `(.L_x_17583) ;  /* 0x0000000800947947 */ /* 0x000fea0003800000 */
.L_x_17578:
        /* <DEDUP_REMOVED lines=12> */
.L_x_17592:
[----:B------:R-:W2:Y:S02]  /*0710*/  LDG.E.64 R4, desc[UR36][R4.64] ;  /* 0x0000002404047981 */ /* 0x000ea4000c1e1b00 */
[----:B--2---:R1:W2:Y:S01]  /*0720*/  F2I.F64.TRUNC R23, R4 ;  /* 0x0000000400177311 */ /* 0x0042a2000030d100 */
[----:B------:R-:W-:Y:S05]  /*0730*/  BRA `(.L_x_17583) ;  /* 0x0000000800587947 */ /* 0x000fea0003800000 */
.L_x_17591:
        /* <DEDUP_REMOVED lines=27> */
.L_x_17594:
        /* <DEDUP_REMOVED lines=13> */
[----:B------:R1:W2:Y:S01]  /*09c0*/  F2I.FTZ.TRUNC.NTZ R23, R0 ;  /* 0x0000000000177305 */ /* 0x0002a2000021f100 */
[----:B------:R-:W-:Y:S05]  /*09d0*/  BRA `(.L_x_17583) ;  /* 0x0000000400b07947 */ /* 0x000fea0003800000 */
.L_x_17593:
[----:B------:R-:W2:Y:S02]  /*09e0*/  LDG.E.U16 R23, desc[UR36][R4.64] ;  /* 0x0000002404177981 */ /* 0x000ea4000c1e1500 */
[----:B--2---:R-:W-:-:S06]  /*09f0*/  IMAD.U32 R23, R23, 0x10000, RZ ;  /* 0x0001000017177824 */ /* 0x004fcc00078e00ff */
[----:B------:R-:W1:Y:S01]  /*0a00*/  F2I.FTZ.TRUNC.NTZ R23, R23 ;  /* 0x0000001700177305 */ /* 0x000e62000021f100 */
[----:B------:R-:W-:Y:S05]  /*0a10*/  BRA `(.L_x_17583) ;  /* 0x0000000400a07947 */ /* 0x000fea0003800000 */
.L_x_17590:
        /* <DEDUP_REMOVED lines=10> */
.L_x_17597:
        /* <DEDUP_REMOVED lines=21> */
.L_x_17601:
[----:B------:R-:W-:Y:S05]  /*0c10*/  BSYNC B1 ;  /* 0x0000000000017941 */ /* 0x000fea0003800000 */
.L_x_17600:
[----:B------:R-:W-:Y:S01]  /*0c20*/  IMAD.SHL.U32 R3, R3, 0x100000, RZ ;  /* 0x0010000003037824 */ /* 0x000fe200078e00ff */
[----:B------:R-:W-:-:S04]  /*0c30*/  LEA R0, R0, 0x3b800000, 0x17 ;  /* 0x3b80000000007811 */ /* 0x000fc800078eb8ff */
[----:B------:R-:W-:-:S07]  /*0c40*/  LOP3.LUT R23, R0, R3, R23, 0xfe, !PT ;  /* 0x0000000300177212 */ /* 0x000fce00078efe17 */
.L_x_17599:
[----:B------:R-:W-:Y:S05]  /*0c50*/  BSYNC B0 ;  /* 0x0000000000007941 */ /* 0x000fea0003800000 */
.L_x_17598:
[----:B------:R-:W1:Y:S01]  /*0c60*/  F2I.FTZ.TRUNC.NTZ R23, R23 ;  /* 0x0000001700177305 */ /* 0x000e62000021f100 */
[----:B------:R-:W-:Y:S05]  /*0c70*/  BRA `(.L_x_17583) ;  /* 0x0000000400087947 */ /* 0x000fea0003800000 */
.L_x_17596:
        /* <DEDUP_REMOVED lines=21> */
.L_x_17605:
[----:B------:R-:W-:Y:S05]  /*0dd0*/  BSYNC B1 ;  /* 0x0000000000017941 */ /* 0x000fea0003800000 */
.L_x_17604:
[----:B------:R-:W-:Y:S01]  /*0de0*/  IMAD.SHL.U32 R3, R3, 0x200000, RZ ;  /* 0x0020000003037824 */ /* 0x000fe200078e00ff */
[----:B------:R-:W-:-:S04]  /*0df0*/  LEA R0, R0, 0x37800000, 0x17 ;  /* 0x3780000000007811 */ /* 0x000fc800078eb8ff */
[----:B------:R-:W-:-:S07]  /*0e00*/  LOP3.LUT R23, R0, R3, R23, 0xfe, !PT ;  /* 0x0000000300177212 */ /* 0x000fce00078efe17 */
.L_x_17603:
[----:B------:R-:W-:Y:S05]  /*0e10*/  BSYNC B0 ;  /* 0x0000000000007941 */ /* 0x000fea0003800000 */
.L_x_17602:
[----:B------:R-:W1:Y:S01]  /*0e20*/  F2I.FTZ.TRUNC.NTZ R23, R23 ;  /* 0x0000001700177305 */ /* 0x000e62000021f100 */
[----:B------:R-:W-:Y:S05]  /*0e30*/  BRA `(.L_x_17583) ;  /* 0x0000000000987947 */ /* 0x000fea0003800000 */
.L_x_17595:
        /* <DEDUP_REMOVED lines=14> */
.L_x_17609:
[----:B------:R-:W-:Y:S05]  /*0f20*/  BSYNC B0 ;  /* 0x0000000000007941 */ /* 0x000fea0003800000 */
.L_x_17608:
[----:B------:R-:W1:Y:S01]  /*0f30*/  F2I.FTZ.TRUNC.NTZ R23, R23 ;  /* 0x0000001700177305 */ /* 0x000e62000021f100 */
[----:B------:R-:W-:Y:S05]  /*0f40*/  BRA `(.L_x_17583) ;  /* 0x0000000000547947 */ /* 0x000fea0003800000 */
.L_x_17582:
        /* <DEDUP_REMOVED lines=17> */
.L_x_17610:
[----:B------:R-:W-:Y:S05]  /*1060*/  BRA `(.L_x_17583) ;  /* 0x00000000000c7947 */ /* 0x000fea0003800000 */
.L_x_17607:
[----:B------:R1:W5:Y:S01]  /*1070*/  LDG.E R23, desc[UR36][R4.64] ;  /* 0x0000002404177981 */ /* 0x000362000c1e1900 */
[----:B------:R-:W-:Y:S05]  /*1080*/  BRA `(.L_x_17583) ;  /* 0x0000000000047947 */ /* 0x000fea0003800000 */
.L_x_17606:
[----:B------:R1:W5:Y:S02]  /*1090*/  LDG.E R23, desc[UR36][R4.64] ;  /* 0x0000002404177981 */ /* 0x000364000c1e1900 */
.L_x_17583:
        /* <DEDUP_REMOVED lines=18> */
.L_x_17614:
[----:B------:R0:W5:Y:S01]  /*11c0*/  LDG.E.U8 R24, desc[UR36][R4.64] ;  /* 0x0000002404187981 */ /* 0x000162000c1e1100 */
[----:B------:R-:W-:Y:S05]  /*11d0*/  BRA `(.L_x_17616) ;  /* 0x0000000c00347947 */ /* 0x000fea0003800000 */
.L_x_17613:
        /* <DEDUP_REMOVED lines=8> */
.L_x_17618:
[----:B------:R0:W5:Y:S01]  /*1260*/  LDG.E R24, desc[UR36][R4.64] ;  /* 0x0000002404187981 */ /* 0x000162000c1e1900 */
[----:B------:R-:W-:Y:S05]  /*1270*/  BRA `(.L_x_17616) ;  /* 0x0000000c000c7947 */ /* 0x000fea0003800000 */
.L_x_17617:
[----:B------:R0:W5:Y:S01]  /*1280*/  LDG.E.S16 R24, desc[UR36][R4.64] ;  /* 0x0000002404187981 */ /* 0x000162000c1e1700 */
[----:B------:R-:W-:Y:S05]  /*1290*/  BRA `(.L_x_17616) ;  /* 0x0000000c00047947 */ /* 0x000fea0003800000 */
.L_x_17612:
        /* <DEDUP_REMOVED lines=9> */
.L_x_17620:
[----:B------:R-:W2:Y:S02]  /*1330*/  LDG.E.U16 R4, desc[UR36][R4.64] ;  /* 0x0000002404047981 */ /* 0x000ea4000c1e1500 */
[----:B--2---:R-:W-:-:S06]  /*1340*/  HADD2.F32 R24, -RZ, R4.H0_H0 ;  /* 0x20000004ff187230 */ /* 0x004fcc0000004100 */
[----:B------:R-:W0:Y:S01]  /*1350*/  F2I.FTZ.TRUNC.NTZ R24, R24 ;  /* 0x0000001800187305 */ /* 0x000e22000021f100 */
[----:B------:R-:W-:Y:S05]  /*1360*/  BRA `(.L_x_17616) ;  /* 0x0000000800d07947 */ /* 0x000fea0003800000 */
.L_x_17619:
        /* <DEDUP_REMOVED lines=9> */
.L_x_17622:
[----:B------:R-:W2:Y:S02]  /*1400*/  LDG.E.U16 R4, desc[UR36][R4.64] ;  /* 0x0000002404047981 */ /* 0x000ea4000c1e1500 */
[----:B--2---:R-:W-:-:S06]  /*1410*/  HADD2.F32 R24, -RZ, R4.H0_H0 ;  /* 0x20000004ff187230 */ /* 0x004fcc0000004100 */
[----:B------:R-:W0:Y:S01]  /*1420*/  F2I.FTZ.TRUNC.NTZ R24, R24 ;  /* 0x0000001800187305 */ /* 0x000e22000021f100 */
[----:B------:R-:W-:Y:S05]  /*1430*/  BRA `(.L_x_17616) ;  /* 0x00000008009c7947 */ /* 0x000fea0003800000 */
.L_x_17621:
[----:B------:R-:W2:Y:S02]  /*1440*/  LDG.E.64 R24, desc[UR36][R4.64] ;  /* 0x0000002404187981 */ /* 0x000ea4000c1e1b00 */
[----:B--2---:R0:W1:Y:S01]  /*1450*/  F2I.F64.TRUNC R24, R24 ;  /* 0x0000001800187311 */ /* 0x004062000030d100 */
[----:B------:R-:W-:Y:S05]  /*1460*/  BRA `(.L_x_17616) ;  /* 0x0000000800907947 */ /* 0x000fea0003800000 */
.L_x_17611:
        /* <DEDUP_REMOVED lines=12> */
.L_x_17625:
[----:B------:R-:W2:Y:S02]  /*1530*/  LDG.E.64 R4, desc[UR36][R4.64] ;  /* 0x0000002404047981 */ /* 0x000ea4000c1e1b00 */
[----:B--2---:R0:W1:Y:S01]  /*1540*/  F2I.F64.TRUNC R24, R4 ;  /* 0x0000000400187311 */ /* 0x004062000030d100 */
[----:B------:R-:W-:Y:S05]  /*1550*/  BRA `(.L_x_17616) ;  /* 0x0000000800547947 */ /* 0x000fea0003800000 */
.L_x_17624:
        /* <DEDUP_REMOVED lines=27> */
.L_x_17627:
        /* <DEDUP_REMOVED lines=14> */
.L_x_17626:
[----:B------:R-:W2:Y:S02]  /*17f0*/  LDG.E.U16 R24, desc[UR36][R4.64] ;  /* 0x0000002404187981 */ /* 0x000ea4000c1e1500 */
[----:B--2---:R-:W-:-:S06]  /*1800*/  IMAD.U32 R24, R24, 0x10000, RZ ;  /* 0x0001000018187824 */ /* 0x004fcc00078e00ff */
[----:B------:R-:W0:Y:S01]  /*1810*/  F2I.FTZ.TRUNC.NTZ R24, R24 ;  /* 0x0000001800187305 */ /* 0x000e22000021f100 */
[----:B------:R-:W-:Y:S05]  /*1820*/  BRA `(.L_x_17616) ;  /* 0x0000000400a07947 */ /* 0x000fea0003800000 */
.L_x_17623:
        /* <DEDUP_REMOVED lines=10> */
.L_x_17630:
        /* <DEDUP_REMOVED lines=21> */
.L_x_17634:
[----:B------:R-:W-:Y:S05]  /*1a20*/  BSYNC B1 ;  /* 0x0000000000017941 */ /* 0x000fea0003800000 */
.L_x_17633:
[----:B------:R-:W-:Y:S01]  /*1a30*/  IMAD.SHL.U32 R3, R3, 0x100000, RZ ;  /* 0x0010000003037824 */ /* 0x000fe200078e00ff */
[----:B------:R-:W-:-:S04]  /*1a40*/  LEA R5, R0, 0x3b800000, 0x17 ;  /* 0x3b80000000057811 */ /* 0x000fc800078eb8ff */
[----:B------:R-:W-:-:S07]  /*1a50*/  LOP3.LUT R24, R5, R3, R24, 0xfe, !PT ;  /* 0x0000000305187212 */ /* 0x000fce00078efe18 */
.L_x_17632:
[----:B------:R-:W-:Y:S05]  /*1a60*/  BSYNC B0 ;  /* 0x0000000000007941 */ /* 0x000fea0003800000 */
.L_x_17631:
[----:B------:R-:W1:Y:S01]  /*1a70*/  F2I.FTZ.TRUNC.NTZ R24, R24 ;  /* 0x0000001800187305 */ /* 0x000e62000021f100 */
[----:B------:R-:W-:Y:S05]  /*1a80*/  BRA `(.L_x_17616) ;  /* 0x0000000400087947 */ /* 0x000fea0003800000 */
.L_x_17629:
        /* <DEDUP_REMOVED lines=21> */
.L_x_17638:
[----:B------:R-:W-:Y:S05]  /*1be0*/  BSYNC B1 ;  /* 0x0000000000017941 */ /* 0x000fea0003800000 */
.L_x_17637:
[----:B------:R-:W-:Y:S01]  /*1bf0*/  IMAD.SHL.U32 R3, R3, 0x200000, RZ ;  /* 0x0020000003037824 */ /* 0x000fe200078e00ff */
[----:B------:R-:W-:-:S04]  /*1c00*/  LEA R5, R0, 0x37800000, 0x17 ;  /* 0x3780000000057811 */ /* 0x000fc800078eb8ff */
[----:B------:R-:W-:-:S07]  /*1c10*/  LOP3.LUT R24, R5, R3, R24, 0xfe, !PT ;  /* 0x0000000305187212 */ /* 0x000fce00078efe18 */
.L_x_17636:
[----:B------:R-:W-:Y:S05]  /*1c20*/  BSYNC B0 ;  /* 0x0000000000007941 */ /* 0x000fea0003800000 */
.L_x_17635:
[----:B------:R-:W2:Y:S01]  /*1c30*/  F2I.FTZ.TRUNC.NTZ R24, R24 ;  /* 0x0000001800187305 */ /* 0x000ea2000021f100 */
[----:B------:R-:W-:Y:S05]  /*1c40*/  BRA `(.L_x_17616) ;  /* 0x0000000000987947 */ /* 0x000fea0003800000 */
.L_x_17628:
        /* <DEDUP_REMOVED lines=14> */
.L_x_17642:
[----:B------:R-:W-:Y:S05]  /*1d30*/  BSYNC B0 ;  /* 0x0000000000007941 */ /* 0x000fea0003800000 */
.L_x_17641:
[----:B------:R-:W0:Y:S01]  /*1d40*/  F2I.FTZ.TRUNC.NTZ R24, R24 ;  /* 0x0000001800187305 */ /* 0x000e22000021f100 */
[----:B------:R-:W-:Y:S05]  /*1d50*/  BRA `(.L_x_17616) ;  /* 0x0000000000547947 */ /* 0x000fea0003800000 */
.L_x_17615:
        /* <DEDUP_REMOVED lines=16> */
[----:B0--345:R-:W-:Y:S05]  /*1e60*/  CALL.ABS.NOINC R14 ;  /* 0x000000000e007343 */ /* 0x039fea0003c00000 */
.L_x_17643:
[----:B------:R-:W-:Y:S05]  /*1e70*/  BRA `(.L_x_17616) ;  /* 0x00000000000c7947 */ /* 0x000fea0003800000 */
.L_x_17640:
[----:B------:R0:W5:Y:S01]  /*1e80*/  LDG.E R24, desc[UR36][R4.64] ;  /* 0x0000002404187981 */ /* 0x000162000c1e1900 */
[----:B------:R-:W-:Y:S05]  /*1e90*/  BRA `(.L_x_17616) ;  /* 0x0000000000047947 */ /* 0x000fea0003800000 */
.L_x_17639:
[----:B------:R0:W5:Y:S02]  /*1ea0*/  LDG.E R24, desc[UR36][R4.64] ;  /* 0x0000002404187981 */ /* 0x000164000c1e1900 */
.L_x_17616:
[----:B------:R-:W3:Y:S02]  /*1eb0*/  S2R R19, SR_TID.X ;  /* 0x0000000000137919 */ /* 0x000ee40000002100 */
[----:B---3--:R-:W-:-:S07]  /*1ec0*/  VIADD R19, R19, 0x80 ;  /* 0x0000008013137836 */ /* 0x008fce0000000000 */
.L_x_17576:
[----:B------:R-:W-:Y:S05]  /*1ed0*/  BSYNC B6 ;  /* 0x0000000000067941 */ /* 0x000fea0003800000 */
.L_x_17575:
[----:B------:R-:W-:Y:S01]  /*1ee0*/  ISETP.GE.AND P0, PT, R19, R16, PT ;  /* 0x000000101300720c */ /* 0x000fe20003f06270 */
[----:B------:R-:W-:Y:S01]  /*1ef0*/  BSSY B6, `(.L_x_17644) ;  /* 0x00001df000067945 */ /* 0x000fe20003800000 */
[----:B0-----:R-:W-:-:S11]  /*1f00*/  IMAD.MOV.U32 R25, RZ, RZ, RZ ;  /* 0x000000ffff197224 */ /* 0x001fd600078e00ff */
        /* <DEDUP_REMOVED lines=26> */
.L_x_17646:
        /* <DEDUP_REMOVED lines=18> */
.L_x_17650:
[----:B------:R0:W5:Y:S01]  /*21d0*/  LDG.E.U8 R28, desc[UR36][R4.64] ;  /* 0x00000024041c7981 */ /* 0x000162000c1e1100 */
[----:B------:R-:W-:Y:S05]  /*21e0*/  BRA `(.L_x_17652) ;  /* 0x0000000c00347947 */ /* 0x000fea0003800000 */
.L_x_17649:
        /* <DEDUP_REMOVED lines=8> */
.L_x_17654:
[----:B------:R0:W5:Y:S01]  /*2270*/  LDG.E R28, desc[UR36][R4.64] ;  /* 0x00000024041c7981 */ /* 0x000162000c1e1900 */
[----:B------:R-:W-:Y:S05]  /*2280*/  BRA `(.L_x_17652) ;  /* 0x0000000c000c7947 */ /* 0x000fea0003800000 */
.L_x_17653:
[----:B------:R0:W5:Y:S01]  /*2290*/  LDG.E.S16 R28, desc[UR36][R4.64] ;  /* 0x00000024041c7981 */ /* 0x000162000c1e1700 */
[----:B------:R-:W-:Y:S05]  /*22a0*/  BRA `(.L_x_17652) ;  /* 0x0000000c00047947 */ /* 0x000fea0003800000 */
.L_x_17648:
        /* <DEDUP_REMOVED lines=9> */
.L_x_17656:
[----:B------:R-:W3:Y:S02]  /*2340*/  LDG.E.U16 R4, desc[UR36][R4.64] ;  /* 0x0000002404047981 */ /* 0x000ee4000c1e1500 */
[----:B---3--:R-:W-:-:S06]  /*2350*/  HADD2.F32 R28, -RZ, R4.H0_H0 ;  /* 0x20000004ff1c7230 */ /* 0x008fcc0000004100 */
[----:B------:R-:W0:Y:S01]  /*2360*/  F2I.FTZ.TRUNC.NTZ R28, R28 ;  /* 0x0000001c001c7305 */ /* 0x000e22000021f100 */
[----:B------:R-:W-:Y:S05]  /*2370*/  BRA `(.L_x_17652) ;  /* 0x0000000800d07947 */ /* 0x000fea0003800000 */
.L_x_17655:
        /* <DEDUP_REMOVED lines=9> */
.L_x_17658:
[----:B------:R-:W3:Y:S02]  /*2410*/  LDG.E.U16 R4, desc[UR36][R4.64] ;  /* 0x0000002404047981 */ /* 0x000ee4000c1e1500 */
[----:B---3--:R-:W-:-:S06]  /*2420*/  HADD2.F32 R28, -RZ, R4.H0_H0 ;  /* 0x20000004ff1c7230 */ /* 0x008fcc0000004100 */
[----:B------:R-:W0:Y:S01]  /*2430*/  F2I.FTZ.TRUNC.NTZ R28, R28 ;  /* 0x0000001c001c7305 */ /* 0x000e22000021f100 */
[----:B------:R-:W-:Y:S05]  /*2440*/  BRA `(.L_x_17652) ;  /* 0x00000008009c7947 */ /* 0x000fea0003800000 */
.L_x_17657:
[----:B------:R-:W3:Y:S02]  /*2450*/  LDG.E.64 R28, desc[UR36][R4.64] ;  /* 0x00000024041c7981 */ /* 0x000ee4000c1e1b00 */
[----:B---3--:R0:W3:Y:S01]  /*2460*/  F2I.F64.TRUNC R28, R28 ;  /* 0x0000001c001c7311 */ /* 0x0080e2000030d100 */
[----:B------:R-:W-:Y:S05]  /*2470*/  BRA `(.L_x_17652) ;  /* 0x0000000800907947 */ /* 0x000fea0003800000 */
.L_x_17647:
        /* <DEDUP_REMOVED lines=12> */
.L_x_17661:
[----:B------:R-:W3:Y:S02]  /*2540*/  LDG.E.64 R4, desc[UR36][R4.64] ;  /* 0x0000002404047981 */ /* 0x000ee4000c1e1b00 */
[----:B---3--:R0:W3:Y:S01]  /*2550*/  F2I.F64.TRUNC R28, R4 ;  /* 0x00000004001c7311 */ /* 0x0080e2000030d100 */
[----:B------:R-:W-:Y:S05]  /*2560*/  BRA `(.L_x_17652) ;  /* 0x0000000800547947 */ /* 0x000fea0003800000 */
.L_x_17660:
        /* <DEDUP_REMOVED lines=27> */
.L_x_17663:
        /* <DEDUP_REMOVED lines=12> */
[----:B------:R0:W3:Y:S01]  /*27e0*/  F2I.FTZ.TRUNC.NTZ R28, R0 ;  /* 0x00000000001c7305 */ /* 0x0000e2000021f100 */
[----:B------:R-:W-:Y:S05]  /*27f0*/  BRA `(.L_x_17652) ;  /* 0x0000000400b07947 */ /* 0x000fea0003800000 */
.L_x_17662:
[----:B------:R-:W3:Y:S02]  /*2800*/  LDG.E.U16 R28, desc[UR36][R4.64] ;  /* 0x00000024041c7981 */ /* 0x000ee4000c1e1500 */
[----:B---3--:R-:W-:-:S06]  /*2810*/  IMAD.U32 R28, R28, 0x10000, RZ ;  /* 0x000100001c1c7824 */ /* 0x008fcc00078e00ff */
[----:B------:R-:W0:Y:S01]  /*2820*/  F2I.FTZ.TRUNC.NTZ R28, R28 ;  /* 0x0000001c001c7305 */ /* 0x000e22000021f100 */
[----:B------:R-:W-:Y:S05]  /*2830*/  BRA `(.L_x_17652) ;  /* 0x0000000400a07947 */ /* 0x000fea0003800000 */
.L_x_17659:
        /* <DEDUP_REMOVED lines=10> */
.L_x_17666:
        /* <DEDUP_REMOVED lines=21> */
.L_x_17670:
[----:B------:R-:W-:Y:S05]  /*2a30*/  BSYNC B1 ;  /* 0x0000000000017941 */ /* 0x000fea0003800000 */
.L_x_17669:
[----:B------:R-:W-:Y:S01]  /*2a40*/  IMAD.SHL.U32 R3, R3, 0x100000, RZ ;  /* 0x0010000003037824 */ /* 0x000fe200078e00ff */
[----:B------:R-:W-:-:S04]  /*2a50*/  LEA R5, R0, 0x3b800000, 0x17 ;  /* 0x3b80000000057811 */ /* 0x000fc800078eb8ff */
[----:B------:R-:W-:-:S07]  /*2a60*/  LOP3.LUT R28, R5, R3, R28, 0xfe, !PT ;  /* 0x00000003051c7212 */ /* 0x000fce00078efe1c */
.L_x_17668:
[----:B------:R-:W-:Y:S05]  /*2a70*/  BSYNC B0 ;  /* 0x0000000000007941 */ /* 0x000fea0003800000 */
.L_x_17667:
[----:B------:R-:W0:Y:S01]  /*2a80*/  F2I.FTZ.TRUNC.NTZ R28, R28 ;  /* 0x0000001c001c7305 */ /* 0x000e22000021f100 */
[----:B------:R-:W-:Y:S05]  /*2a90*/  BRA `(.L_x_17652) ;  /* 0x0000000400087947 */ /* 0x000fea0003800000 */
.L_x_17665:
        /* <DEDUP_REMOVED lines=21> */
.L_x_17674:
[----:B------:R-:W-:Y:S05]  /*2bf0*/  BSYNC B1 ;  /* 0x0000000000017941 */ /* 0x000fea0003800000 */
.L_x_17673:
[----:B------:R-:W-:Y:S01]  /*2c00*/  IMAD.SHL.U32 R3, R3, 0x200000, RZ ;  /* 0x0020000003037824 */ /* 0x000fe200078e00ff */
[----:B------:R-:W-:-:S04]  /*2c10*/  LEA R5, R0, 0x37800000, 0x17 ;  /* 0x3780000000057811 */ /* 0x000fc800078eb8ff */
[----:B------:R-:W-:-:S07]  /*2c20*/  LOP3.LUT R28, R5, R3, R28, 0xfe, !PT ;  /* 0x00000003051c7212 */ /* 0x000fce00078efe1c */
.L_x_17672:
[----:B------:R-:W-:Y:S05]  /*2c30*/  BSYNC B0 ;  /* 0x0000000000007941 */ /* 0x000fea0003800000 */
.L_x_17671:
[----:B------:R-:W0:Y:S01]  /*2c40*/  F2I.FTZ.TRUNC.NTZ R28, R28 ;  /* 0x0000001c001c7305 */ /* 0x000e22000021f100 */
[----:B------:R-:W-:Y:S05]  /*2c50*/  BRA `(.L_x_17652) ;  /* 0x0000000000987947 */ /* 0x000fea0003800000 */
.L_x_17664:
        /* <DEDUP_REMOVED lines=14> */
.L_x_17678:
[----:B------:R-:W-:Y:S05]  /*2d40*/  BSYNC B0 ;  /* 0x0000000000007941 */ /* 0x000fea0003800000 */
.L_x_17677:
[----:B------:R-:W0:Y:S01]  /*2d50*/  F2I.FTZ.TRUNC.NTZ R28, R28 ;  /* 0x0000001c001c7305 */ /* 0x000e22000021f100 */
[----:B------:R-:W-:Y:S05]  /*2d60*/  BRA `(.L_x_17652) ;  /* 0x0000000000547947 */ /* 0x000fea0003800000 */
.L_x_17651:
        /* <DEDUP_REMOVED lines=17> */
.L_x_17679:
[----:B------:R-:W-:Y:S05]  /*2e80*/  BRA `(.L_x_17652) ;  /* 0x00000000000c7947 */ /* 0x000fea0003800000 */
.L_x_17676:
[----:B------:R0:W5:Y:S01]  /*2e90*/  LDG.E R28, desc[UR36][R4.64] ;  /* 0x00000024041c7981 */ /* 0x000162000c1e1900 */
[----:B------:R-:W-:Y:S05]  /*2ea0*/  BRA `(.L_x_17652) ;  /* 0x0000000000047947 */ /* 0x000fea0003800000 */
.L_x_17675:
[----:B------:R0:W5:Y:S02]  /*2eb0*/  LDG.E R28, desc[UR36][R4.64] ;  /* 0x00000024041c7981 */ /* 0x000164000c1e1900 */
.L_x_17652:
        /* <DEDUP_REMOVED lines=18> */
.L_x_17683:
[----:B------:R0:W5:Y:S01]  /*2fe0*/  LDG.E.U8 R25, desc[UR36][R4.64] ;  /* 0x0000002404197981 */ /* 0x000162000c1e1100 */
[----:B------:R-:W-:Y:S05]  /*2ff0*/  BRA `(.L_x_17685) ;  /* 0x0000000c00347947 */ /* 0x000fea0003800000 */
.L_x_17682:
        /* <DEDUP_REMOVED lines=8> */
.L_x_17687:
[----:B------:R0:W5:Y:S01]  /*3080*/  LDG.E R25, desc[UR36][R4.64] ;  /* 0x0000002404197981 */ /* 0x000162000c1e1900 */
[----:B------:R-:W-:Y:S05]  /*3090*/  BRA `(.L_x_17685) ;  /* 0x0000000c000c7947 */ /* 0x000fea0003800000 */
.L_x_17686:
[----:B------:R0:W5:Y:S01]  /*30a0*/  LDG.E.S16 R25, desc[UR36][R4.64] ;  /* 0x0000002404197981 */ /* 0x000162000c1e1700 */
[----:B------:R-:W-:Y:S05]  /*30b0*/  BRA `(.L_x_17685) ;  /* 0x0000000c00047947 */ /* 0x000fea0003800000 */
.L_x_17681:
        /* <DEDUP_REMOVED lines=9> */
.L_x_17689:
[----:B------:R-:W2:Y:S02]  /*3150*/  LDG.E.U16 R4, desc[UR36][R4.64] ;  /* 0x0000002404047981 */ /* 0x000ea4000c1e1500 */
[----:B--2---:R-:W-:-:S06]  /*3160*/  HADD2.F32 R25, -RZ, R4.H0_H0 ;  /* 0x20000004ff197230 */ /* 0x004fcc0000004100 */
[----:B------:R-:W0:Y:S01]  /*3170*/  F2I.FTZ.TRUNC.NTZ R25, R25 ;  /* 0x0000001900197305 */ /* 0x000e22000021f100 */
[----:B------:R-:W-:Y:S05]  /*3180*/  BRA `(.L_x_17685) ;  /* 0x0000000800d07947 */ /* 0x000fea0003800000 */
.L_x_17688:
        /* <DEDUP_REMOVED lines=9> */
.L_x_17691:
[----:B------:R-:W2:Y:S02]  /*3220*/  LDG.E.U16 R4, desc[UR36][R4.64] ;  /* 0x0000002404047981 */ /* 0x000ea4000c1e1500 */
[----:B--2---:R-:W-:-:S06]  /*3230*/  HADD2.F32 R25, -RZ, R4.H0_H0 ;  /* 0x20000004ff197230 */ /* 0x004fcc0000004100 */
[----:B------:R-:W0:Y:S01]  /*3240*/  F2I.FTZ.TRUNC.NTZ R25, R25 ;  /* 0x0000001900197305 */ /* 0x000e22000021f100 */
[----:B------:R-:W-:Y:S05]  /*3250*/  BRA `(.L_x_17685) ;  /* 0x00000008009c7947 */ /* 0x000fea0003800000 */
.L_x_17690:
[----:B------:R-:W2:Y:S02]  /*3260*/  LDG.E.64 R4, desc[UR36][R4.64] ;  /* 0x0000002404047981 */ /* 0x000ea4000c1e1b00 */
[----:B--2---:R0:W2:Y:S01]  /*3270*/  F2I.F64.TRUNC R25, R4 ;  /* 0x0000000400197311 */ /* 0x0040a2000030d100 */
[----:B------:R-:W-:Y:S05]  /*3280*/  BRA `(.L_x_17685) ;  /* 0x0000000800907947 */ /* 0x000fea0003800000 */
.L_x_17680:
        /* <DEDUP_REMOVED lines=12> */
.L_x_17694:
[----:B------:R-:W2:Y:S02]  /*3350*/  LDG.E.64 R4, desc[UR36][R4.64] ;  /* 0x0000002404047981 */ /* 0x000ea4000c1e1b00 */
[----:B--2---:R0:W2:Y:S01]  /*3360*/  F2I.F64.TRUNC R25, R4 ;  /* 0x0000000400197311 */ /* 0x0040a2000030d100 */
[----:B------:R-:W-:Y:S05]  /*3370*/  BRA `(.L_x_17685) ;  /* 0x0000000800547947 */ /* 0x000fea0003800000 */
.L_x_17693:
        /* <DEDUP_REMOVED lines=27> */
.L_x_17696:
        /* <DEDUP_REMOVED lines=14> */
.L_x_17695:
[----:B------:R-:W2:Y:S02]  /*3610*/  LDG.E.U16 R25, desc[UR36][R4.64] ;  /* 0x0000002404197981 */ /* 0x000ea4000c1e1500 */
[----:B--2---:R-:W-:-:S06]  /*3620*/  IMAD.U32 R25, R25, 0x10000, RZ ;  /* 0x0001000019197824 */ /* 0x004fcc00078e00ff */
[----:B------:R-:W0:Y:S01]  /*3630*/  F2I.FTZ.TRUNC.NTZ R25, R25 ;  /* 0x0000001900197305 */ /* 0x000e22000021f100 */
[----:B------:R-:W-:Y:S05]  /*3640*/  BRA `(.L_x_17685) ;  /* 0x0000000400a07947 */ /* 0x000fea0003800000 */
.L_x_17692:
        /* <DEDUP_REMOVED lines=10> */
.L_x_17699:
        /* <DEDUP_REMOVED lines=21> */
.L_x_17703:
[----:B------:R-:W-:Y:S05]  /*3840*/  BSYNC B1 ;  /* 0x0000000000017941 */ /* 0x000fea0003800000 */
.L_x_17702:
[----:B------:R-:W-:Y:S01]  /*3850*/  IMAD.SHL.U32 R3, R3, 0x100000, RZ ;  /* 0x0010000003037824 */ /* 0x000fe200078e00ff */
[----:B------:R-:W-:-:S04]  /*3860*/  LEA R0, R0, 0x3b800000, 0x17 ;  /* 0x3b80000000007811 */ /* 0x000fc800078eb8ff */
[----:B------:R-:W-:-:S07]  /*3870*/  LOP3.LUT R25, R0, R3, R25, 0xfe, !PT ;  /* 0x0000000300197212 */ /* 0x000fce00078efe19 */
.L_x_17701:
[----:B------:R-:W-:Y:S05]  /*3880*/  BSYNC B0 ;  /* 0x0000000000007941 */ /* 0x000fea0003800000 */
.L_x_17700:
[----:B------:R-:W0:Y:S01]  /*3890*/  F2I.FTZ.TRUNC.NTZ R25, R25 ;  /* 0x0000001900197305 */ /* 0x000e22000021f100 */
[----:B------:R-:W-:Y:S05]  /*38a0*/  BRA `(.L_x_17685) ;  /* 0x0000000400087947 */ /* 0x000fea0003800000 */
.L_x_17698:
        /* <DEDUP_REMOVED lines=21> */
.L_x_17707:
[----:B------:R-:W-:Y:S05]  /*3a00*/  BSYNC B1 ;  /* 0x0000000000017941 */ /* 0x000fea0003800000 */
.L_x_17706:
[----:B------:R-:W-:Y:S01]  /*3a10*/  IMAD.SHL.U32 R3, R3, 0x200000, RZ ;  /* 0x0020000003037824 */ /* 0x000fe200078e00ff */
[----:B------:R-:W-:-:S04]  /*3a20*/  LEA R0, R0, 0x37800000, 0x17 ;  /* 0x3780000000007811 */ /* 0x000fc800078eb8ff */
[----:B------:R-:W-:-:S07]  /*3a30*/  LOP3.LUT R25, R0, R3, R25, 0xfe, !PT ;  /* 0x0000000300197212 */ /* 0x000fce00078efe19 */
.L_x_17705:
[----:B------:R-:W-:Y:S05]  /*3a40*/  BSYNC B0 ;  /* 0x0000000000007941 */ /* 0x000fea0003800000 */
.L_x_17704:
[----:B------:R-:W0:Y:S01]  /*3a50*/  F2I.FTZ.TRUNC.NTZ R25, R25 ;  /* 0x0000001900197305 */ /* 0x000e22000021f100 */
[----:B------:R-:W-:Y:S05]  /*3a60*/  BRA `(.L_x_17685) ;  /* 0x0000000000987947 */ /* 0x000fea0003800000 */
.L_x_17697:
        /* <DEDUP_REMOVED lines=14> */
.L_x_17711:
[----:B------:R-:W-:Y:S05]  /*3b50*/  BSYNC B0 ;  /* 0x0000000000007941 */ /* 0x000fea0003800000 */
.L_x_17710:
[----:B------:R-:W0:Y:S01]  /*3b60*/  F2I.FTZ.TRUNC.NTZ R25, R25 ;  /* 0x0000001900197305 */ /* 0x000e22000021f100 */
[----:B------:R-:W-:Y:S05]  /*3b70*/  BRA `(.L_x_17685) ;  /* 0x0000000000547947 */ /* 0x000fea0003800000 */
.L_x_17684:
        /* <DEDUP_REMOVED lines=17> */
.L_x_17712:
[----:B------:R-:W-:Y:S05]  /*3c90*/  BRA `(.L_x_17685) ;  /* 0x00000000000c7947 */ /* 0x000fea0003800000 */
.L_x_17709:
[----:B------:R0:W5:Y:S01]  /*3ca0*/  LDG.E R25, desc[UR36][R4.64] ;  /* 0x0000002404197981 */ /* 0x000162000c1e1900 */
[----:B------:R-:W-:Y:S05]  /*3cb0*/  BRA `(.L_x_17685) ;  /* 0x0000000000047947 */ /* 0x000fea0003800000 */
.L_x_17708:
[----:B------:R0:W5:Y:S02]  /*3cc0*/  LDG.E R25, desc[UR36][R4.64] ;  /* 0x0000002404197981 */ /* 0x000164000c1e1900 */
.L_x_17685:
[----:B------:R-:W-:-:S07]  /*3cd0*/  VIADD R19, R19, 0x80 ;  /* 0x0000008013137836 */ /* 0x000fce0000000000 */
.L_x_17645:
[----:B------:R-:W-:Y:S05]  /*3ce0*/  BSYNC B6 ;  /* 0x0000000000067941 */ /* 0x000fea0003800000 */
.L_x_17644:
[----:B------:R-:W-:Y:S01]  /*3cf0*/  ISETP.GE.AND P0, PT, R19, R16, PT ;  /* 0x000000101300720c */ /* 0x000fe20003f06270 */
[----:B------:R-:W-:Y:S01]  /*3d00*/  BSSY B6, `(.L_x_17713) ;  /* 0x00001e3000067945 */ /* 0x000fe20003800000 */
[----:B------:R-:W-:Y:S02]  /*3d10*/  IMAD.MOV.U32 R18, RZ, RZ, RZ ;  /* 0x000000ffff127224 */ /* 0x000fe400078e00ff */
[----:B------:R-:W-:Y:S02]  /*3d20*/  IMAD.MOV.U32 R26, RZ, RZ, RZ ;  /* 0x000000ffff1a7224 */ /* 0x000fe400078e00ff */
[----:B------:R-:W-:-:S07]  /*3d30*/  IMAD.MOV.U32 R22, RZ, RZ, RZ ;  /* 0x000000ffff167224 */ /* 0x000fce00078e00ff */
[----:B------:R-:W-:Y:S05]  /*3d40*/  @P0 BRA `(.L_x_17714) ;  /* 0x0000001c00780947 */ /* 0x000fea0003800000 */
[----:B------:R-:W-:Y:S01]  /*3d50*/  IMAD.MOV.U32 R3, RZ, RZ, 0x1 ;  /* 0x00000001ff037424 */ /* 0x000fe200078e00ff */
[C---:B0-----:R-:W-:Y:S01]  /*3d60*/  LOP3.LUT R0, R17.reuse, 0xff, RZ, 0xc0, !PT ;  /* 0x000000ff11007812 */ /* 0x041fe200078ec0ff */
        /* <DEDUP_REMOVED lines=23> */
.L_x_17715:
        /* <DEDUP_REMOVED lines=19> */
.L_x_17719:
[----:B------:R0:W5:Y:S01]  /*4010*/  LDG.E.U8 R26, desc[UR36][R4.64] ;  /* 0x00000024041a7981 */ /* 0x000162000c1e1100 */
[----:B------:R-:W-:Y:S05]  /*4020*/  BRA `(.L_x_17721) ;  /* 0x0000000c00347947 */ /* 0x000fea0003800000 */
.L_x_17718:
        /* <DEDUP_REMOVED lines=8> */
.L_x_17723:
[----:B------:R0:W5:Y:S01]  /*40b0*/  LDG.E R26, desc[UR36][R4.64] ;  /* 0x00000024041a7981 */ /* 0x000162000c1e1900 */
[----:B------:R-:W-:Y:S05]  /*40c0*/  BRA `(.L_x_17721) ;  /* 0x0000000c000c7947 */ /* 0x000fea0003800000 */
.L_x_17722:
[----:B------:R0:W5:Y:S01]  /*40d0*/  LDG.E.S16 R26, desc[UR36][R4.64] ;  /* 0x00000024041a7981 */ /* 0x000162000c1e1700 */
[----:B------:R-:W-:Y:S05]  /*40e0*/  BRA `(.L_x_17721) ;  /* 0x0000000c00047947 */ /* 0x000fea0003800000 */
.L_x_17717:
        /* <DEDUP_REMOVED lines=9> */
.L_x_17725:
[----:B------:R-:W2:Y:S02]  /*4180*/  LDG.E.U16 R4, desc[UR36][R4.64] ;  /* 0x0000002404047981 */ /* 0x000ea4000c1e1500 */
[----:B--2---:R-:W-:-:S06]  /*4190*/  HADD2.F32 R26, -RZ, R4.H0_H0 ;  /* 0x20000004ff1a7230 */ /* 0x004fcc0000004100 */
[----:B------:R-:W0:Y:S01]  /*41a0*/  F2I.FTZ.TRUNC.NTZ R26, R26 ;  /* 0x0000001a001a7305 */ /* 0x000e22000021f100 */
[----:B------:R-:W-:Y:S05]  /*41b0*/  BRA `(.L_x_17721) ;  /* 0x0000000800d07947 */ /* 0x000fea0003800000 */
.L_x_17724:
        /* <DEDUP_REMOVED lines=9> */
.L_x_17727:
[----:B------:R-:W2:Y:S02]  /*4250*/  LDG.E.U16 R4, desc[UR36][R4.64] ;  /* 0x0000002404047981 */ /* 0x000ea4000c1e1500 */
[----:B--2---:R-:W-:-:S06]  /*4260*/  HADD2.F32 R26, -RZ, R4.H0_H0 ;  /* 0x20000004ff1a7230 */ /* 0x004fcc0000004100 */
[----:B------:R-:W0:Y:S01]  /*4270*/  F2I.FTZ.TRUNC.NTZ R26, R26 ;  /* 0x0000001a001a7305 */ /* 0x000e22000021f100 */
[----:B------:R-:W-:Y:S05]  /*4280*/  BRA `(.L_x_17721) ;  /* 0x00000008009c7947 */ /* 0x000fea0003800000 */
.L_x_17726:
[----:B------:R-:W2:Y:S02]  /*4290*/  LDG.E.64 R26, desc[UR36][R4.64] ;  /* 0x00000024041a7981 */ /* 0x000ea4000c1e1b00 */
[----:B--2---:R0:W1:Y:S01]  /*42a0*/  F2I.F64.TRUNC R26, R26 ;  /* 0x0000001a001a7311 */ /* 0x004062000030d100 */
[----:B------:R-:W-:Y:S05]  /*42b0*/  BRA `(.L_x_17721) ;  /* 0x0000000800907947 */ /* 0x000fea0003800000 */
.L_x_17716:
        /* <DEDUP_REMOVED lines=12> */
.L_x_17730:
[----:B------:R-:W2:Y:S02]  /*4380*/  LDG.E.64 R4, desc[UR36][R4.64] ;  /* 0x0000002404047981 */ /* 0x000ea4000c1e1b00 */
[----:B--2---:R0:W1:Y:S01]  /*4390*/  F2I.F64.TRUNC R26, R4 ;  /* 0x00000004001a7311 */ /* 0x004062000030d100 */
[----:B------:R-:W-:Y:S05]  /*43a0*/  BRA `(.L_x_17721) ;  /* 0x0000000800547947 */ /* 0x000fea0003800000 */
.L_x_17729:
        /* <DEDUP_REMOVED lines=27> */
.L_x_17732:
        /* <DEDUP_REMOVED lines=14> */
.L_x_17731:
[----:B------:R-:W2:Y:S02]  /*4640*/  LDG.E.U16 R26, desc[UR36][R4.64] ;  /* 0x00000024041a7981 */ /* 0x000ea4000c1e1500 */
[----:B--2---:R-:W-:-:S06]  /*4650*/  IMAD.U32 R26, R26, 0x10000, RZ ;  /* 0x000100001a1a7824 */ /* 0x004fcc00078e00ff */
[----:B------:R-:W0:Y:S01]  /*4660*/  F2I.FTZ.TRUNC.NTZ R26, R26 ;  /* 0x0000001a001a7305 */ /* 0x000e22000021f100 */
[----:B------:R-:W-:Y:S05]  /*4670*/  BRA `(.L_x_17721) ;  /* 0x0000000400a07947 */ /* 0x000fea0003800000 */
.L_x_17728:
        /* <DEDUP_REMOVED lines=10> */
.L_x_17735:
        /* <DEDUP_REMOVED lines=21> */
.L_x_17739:
[----:B------:R-:W-:Y:S05]  /*4870*/  BSYNC B1 ;  /* 0x0000000000017941 */ /* 0x000fea0003800000 */
.L_x_17738:
[----:B------:R-:W-:Y:S01]  /*4880*/  IMAD.SHL.U32 R3, R3, 0x100000, RZ ;  /* 0x0010000003037824 */ /* 0x000fe200078e00ff */
[----:B------:R-:W-:-:S04]  /*4890*/  LEA R5, R0, 0x3b800000, 0x17 ;  /* 0x3b80000000057811 */ /* 0x000fc800078eb8ff */
[----:B------:R-:W-:-:S07]  /*48a0*/  LOP3.LUT R26, R5, R3, R26, 0xfe, !PT ;  /* 0x00000003051a7212 */ /* 0x000fce00078efe1a */
.L_x_17737:
[----:B------:R-:W-:Y:S05]  /*48b0*/  BSYNC B0 ;  /* 0x0000000000007941 */ /* 0x000fea0003800000 */
.L_x_17736:
[----:B------:R-:W0:Y:S01]  /*48c0*/  F2I.FTZ.TRUNC.NTZ R26, R26 ;  /* 0x0000001a001a7305 */ /* 0x000e22000021f100 */
[----:B------:R-:W-:Y:S05]  /*48d0*/  BRA `(.L_x_17721) ;  /* 0x0000000400087947 */ /* 0x000fea0003800000 */
.L_x_17734:
        /* <DEDUP_REMOVED lines=21> */
.L_x_17743:
[----:B------:R-:W-:Y:S05]  /*4a30*/  BSYNC B1 ;  /* 0x0000000000017941 */ /* 0x000fea0003800000 */
.L_x_17742:
[----:B------:R-:W-:Y:S01]  /*4a40*/  IMAD.SHL.U32 R3, R3, 0x200000, RZ ;  /* 0x0020000003037824 */ /* 0x000fe200078e00ff */
[----:B------:R-:W-:-:S04]  /*4a50*/  LEA R5, R0, 0x37800000, 0x17 ;  /* 0x3780000000057811 */ /* 0x000fc800078eb8ff */
[----:B------:R-:W-:-:S07]  /*4a60*/  LOP3.LUT R26, R5, R3, R26, 0xfe, !PT ;  /* 0x00000003051a7212 */ /* 0x000fce00078efe1a */
.L_x_17741:
[----:B------:R-:W-:Y:S05]  /*4a70*/  BSYNC B0 ;  /* 0x0000000000007941 */ /* 0x000fea0003800000 */
.L_x_17740:
[----:B------:R-:W0:Y:S01]  /*4a80*/  F2I.FTZ.TRUNC.NTZ R26, R26 ;  /* 0x0000001a001a7305 */ /* 0x000e22000021f100 */
[----:B------:R-:W-:Y:S05]  /*4a90*/  BRA `(.L_x_17721) ;  /* 0x0000000000987947 */ /* 0x000fea0003800000 */
.L_x_17733:
        /* <DEDUP_REMOVED lines=14> */
.L_x_17747:
[----:B------:R-:W-:Y:S05]  /*4b80*/  BSYNC B0 ;  /* 0x0000000000007941 */ /* 0x000fea0003800000 */
.L_x_17746:
[----:B------:R-:W0:Y:S01]  /*4b90*/  F2I.FTZ.TRUNC.NTZ R26, R26 ;  /* 0x0000001a001a7305 */ /* 0x000e22000021f100 */
[----:B------:R-:W-:Y:S05]  /*4ba0*/  BRA `(.L_x_17721) ;  /* 0x0000000000547947 */ /* 0x000fea0003800000 */
.L_x_17720:
        /* <DEDUP_REMOVED lines=17> */
.L_x_17748:
[----:B------:R-:W-:Y:S05]  /*4cc0*/  BRA `(.L_x_17721) ;  /* 0x00000000000c7947 */ /* 0x000fea0003800000 */
.L_x_17745:
[----:B------:R0:W5:Y:S01]  /*4cd0*/  LDG.E R26, desc[UR36][R4.64] ;  /* 0x00000024041a7981 */ /* 0x000162000c1e1900 */
[----:B------:R-:W-:Y:S05]  /*4ce0*/  BRA `(.L_x_17721) ;  /* 0x0000000000047947 */ /* 0x000fea0003800000 */
.L_x_17744:
[----:B------:R0:W5:Y:S02]  /*4cf0*/  LDG.E R26, desc[UR36][R4.64] ;  /* 0x00000024041a7981 */ /* 0x000164000c1e1900 */
.L_x_17721:
        /* <DEDUP_REMOVED lines=19> */
.L_x_17752:
[----:B------:R0:W5:Y:S01]  /*4e30*/  LDG.E.U8 R22, desc[UR36][R4.64] ;  /* 0x0000002404167981 */ /* 0x000162000c1e1100 */
[----:B------:R-:W-:Y:S05]  /*4e40*/  BRA `(.L_x_17754) ;  /* 0x0000000c00347947 */ /* 0x000fea0003800000 */
.L_x_17751:
        /* <DEDUP_REMOVED lines=8> */
.L_x_17756:
[----:B------:R0:W5:Y:S01]  /*4ed0*/  LDG.E R22, desc[UR36][R4.64] ;  /* 0x0000002404167981 */ /* 0x000162000c1e1900 */
[----:B------:R-:W-:Y:S05]  /*4ee0*/  BRA `(.L_x_17754) ;  /* 0x0000000c000c7947 */ /* 0x000fea0003800000 */
.L_x_17755:
[----:B------:R0:W5:Y:S01]  /*4ef0*/  LDG.E.S16 R22, desc[UR36][R4.64] ;  /* 0x0000002404167981 */ /* 0x000162000c1e1700 */
[----:B------:R-:W-:Y:S05]  /*4f00*/  BRA `(.L_x_17754) ;  /* 0x0000000c00047947 */ /* 0x000fea0003800000 */
.L_x_17750:
        /* <DEDUP_REMOVED lines=9> */
.L_x_17758:
[----:B------:R-:W2:Y:S02]  /*4fa0*/  LDG.E.U16 R4, desc[UR36][R4.64] ;  /* 0x0000002404047981 */ /* 0x000ea4000c1e1500 */
[----:B--2---:R-:W-:-:S06]  /*4fb0*/  HADD2.F32 R22, -RZ, R4.H0_H0 ;  /* 0x20000004ff167230 */ /* 0x004fcc0000004100 */
[----:B------:R-:W0:Y:S01]  /*4fc0*/  F2I.FTZ.TRUNC.NTZ R22, R22 ;  /* 0x0000001600167305 */ /* 0x000e22000021f100 */
[----:B------:R-:W-:Y:S05]  /*4fd0*/  BRA `(.L_x_17754) ;  /* 0x0000000800d07947 */ /* 0x000fea0003800000 */
.L_x_17757:
        /* <DEDUP_REMOVED lines=9> */
.L_x_17760:
[----:B------:R-:W2:Y:S02]  /*5070*/  LDG.E.U16 R4, desc[UR36][R4.64] ;  /* 0x0000002404047981 */ /* 0x000ea4000c1e1500 */
[----:B--2---:R-:W-:-:S06]  /*5080*/  HADD2.F32 R22, -RZ, R4.H0_H0 ;  /* 0x20000004ff167230 */ /* 0x004fcc0000004100 */
[----:B------:R-:W0:Y:S01]  /*5090*/  F2I.FTZ.TRUNC.NTZ R22, R22 ;  /* 0x0000001600167305 */ /* 0x000e22000021f100 */
[----:B------:R-:W-:Y:S05]  /*50a0*/  BRA `(.L_x_17754) ;  /* 0x00000008009c7947 */ /* 0x000fea0003800000 */
.L_x_17759:
[----:B------:R-:W2:Y:S02]  /*50b0*/  LDG.E.64 R4, desc[UR36][R4.64] ;  /* 0x0000002404047981 */ /* 0x000ea4000c1e1b00 */
[----:B--2---:R0:W1:Y:S01]  /*50c0*/  F2I.F64.TRUNC R22, R4 ;  /* 0x0000000400167311 */ /* 0x004062000030d100 */
[----:B------:R-:W-:Y:S05]  /*50d0*/  BRA `(.L_x_17754) ;  /* 0x0000000800907947 */ /* 0x000fea0003800000 */
.L_x_17749:
        /* <DEDUP_REMOVED lines=12> */
.L_x_17763:
[----:B------:R-:W2:Y:S02]  /*51a0*/  LDG.E.64 R4, desc[UR36][R4.64] ;  /* 0x0000002404047981 */ /* 0x000ea4000c1e1b00 */
[----:B--2---:R0:W1:Y:S01]  /*51b0*/  F2I.F64.TRUNC R22, R4 ;  /* 0x0000000400167311 */ /* 0x004062000030d100 */
[----:B------:R-:W-:Y:S05]  /*51c0*/  BRA `(.L_x_17754) ;  /* 0x0000000800547947 */ /* 0x000fea0003800000 */
.L_x_17762:
        /* <DEDUP_REMOVED lines=27> */
.L_x_17765:
        /* <DEDUP_REMOVED lines=14> */
.L_x_17764:
[----:B------:R-:W2:Y:S02]  /*5460*/  LDG.E.U16 R22, desc[UR36][R4.64] ;  /* 0x0000002404167981 */ /* 0x000ea4000c1e1500 */
[----:B--2---:R-:W-:-:S06]  /*5470*/  IMAD.U32 R22, R22, 0x10000, RZ ;  /* 0x0001000016167824 */ /* 0x004fcc00078e00ff */
[----:B------:R-:W0:Y:S01]  /*5480*/  F2I.FTZ.TRUNC.NTZ R22, R22 ;  /* 0x0000001600167305 */ /* 0x000e22000021f100 */
[----:B------:R-:W-:Y:S05]  /*5490*/  BRA `(.L_x_17754) ;  /* 0x0000000400a07947 */ /* 0x000fea0003800000 */
.L_x_17761:
        /* <DEDUP_REMOVED lines=10> */
.L_x_17768:
        /* <DEDUP_REMOVED lines=21> */
.L_x_17772:
[----:B------:R-:W-:Y:S05]  /*5690*/  BSYNC B1 ;  /* 0x0000000000017941 */ /* 0x000fea0003800000 */
.L_x_17771:
[----:B------:R-:W-:Y:S01]  /*56a0*/  IMAD.SHL.U32 R3, R3, 0x100000, RZ ;  /* 0x0010000003037824 */ /* 0x000fe200078e00ff */
[----:B------:R-:W-:-:S04]  /*56b0*/  LEA R5, R0, 0x3b800000, 0x17 ;  /* 0x3b80000000057811 */ /* 0x000fc800078eb8ff */
[----:B------:R-:W-:-:S07]  /*56c0*/  LOP3.LUT R22, R5, R3, R22, 0xfe, !PT ;  /* 0x0000000305167212 */ /* 0x000fce00078efe16 */
.L_x_17770:
[----:B------:R-:W-:Y:S05]  /*56d0*/  BSYNC B0 ;  /* 0x0000000000007941 */ /* 0x000fea0003800000 */
.L_x_17769:
[----:B------:R-:W0:Y:S01]  /*56e0*/  F2I.FTZ.TRUNC.NTZ R22, R22 ;  /* 0x0000001600167305 */ /* 0x000e22000021f100 */
[----:B------:R-:W-:Y:S05]  /*56f0*/  BRA `(.L_x_17754) ;  /* 0x0000000400087947 */ /* 0x000fea0003800000 */
.L_x_17767:
        /* <DEDUP_REMOVED lines=21> */
.L_x_17776:
[----:B------:R-:W-:Y:S05]  /*5850*/  BSYNC B1 ;  /* 0x0000000000017941 */ /* 0x000fea0003800000 */
.L_x_17775:
[----:B------:R-:W-:Y:S01]  /*5860*/  IMAD.SHL.U32 R3, R3, 0x200000, RZ ;  /* 0x0020000003037824 */ /* 0x000fe200078e00ff */
[----:B------:R-:W-:-:S04]  /*5870*/  LEA R5, R0, 0x37800000, 0x17 ;  /* 0x3780000000057811 */ /* 0x000fc800078eb8ff */
[----:B------:R-:W-:-:S07]  /*5880*/  LOP3.LUT R22, R5, R3, R22, 0xfe, !PT ;  /* 0x0000000305167212 */ /* 0x000fce00078efe16 */
.L_x_17774:
[----:B------:R-:W-:Y:S05]  /*5890*/  BSYNC B0 ;  /* 0x0000000000007941 */ /* 0x000fea0003800000 */
.L_x_17773:
[----:B------:R-:W0:Y:S01]  /*58a0*/  F2I.FTZ.TRUNC.NTZ R22, R22 ;  /* 0x0000001600167305 */ /* 0x000e22000021f100 */
[----:B------:R-:W-:Y:S05]  /*58b0*/  BRA `(.L_x_17754) ;  /* 0x0000000000987947 */ /* 0x000fea0003800000 */
.L_x_17766:
        /* <DEDUP_REMOVED lines=14> */
.L_x_17780:
[----:B------:R-:W-:Y:S05]  /*59a0*/  BSYNC B0 ;  /* 0x0000000000007941 */ /* 0x000fea0003800000 */
.L_x_17779:
[----:B------:R-:W0:Y:S01]  /*59b0*/  F2I.FTZ.TRUNC.NTZ R22, R22 ;  /* 0x0000001600167305 */ /* 0x000e22000021f100 */
[----:B------:R-:W-:Y:S05]  /*59c0*/  BRA `(.L_x_17754) ;  /* 0x0000000000547947 */ /* 0x000fea0003800000 */
.L_x_17753:
        /* <DEDUP_REMOVED lines=17> */
.L_x_17781:
[----:B------:R-:W-:Y:S05]  /*5ae0*/  BRA `(.L_x_17754) ;  /* 0x00000000000c7947 */ /* 0x000fea0003800000 */
.L_x_17778:
[----:B------:R0:W5:Y:S01]  /*5af0*/  LDG.E R22, desc[UR36][R4.64] ;  /* 0x0000002404167981 */ /* 0x000162000c1e1900 */
[----:B------:R-:W-:Y:S05]  /*5b00*/  BRA `(.L_x_17754) ;  /* 0x0000000000047947 */ /* 0x000fea0003800000 */
.L_x_17777:
[----:B------:R0:W5:Y:S02]  /*5b10*/  LDG.E R22, desc[UR36][R4.64] ;  /* 0x0000002404167981 */ /* 0x000164000c1e1900 */
.L_x_17754:
[----:B------:R-:W-:-:S07]  /*5b20*/  VIADD R19, R19, 0x80 ;  /* 0x0000008013137836 */ /* 0x000fce0000000000 */
.L_x_17714:
[----:B------:R-:W-:Y:S05]  /*5b30*/  BSYNC B6 ;  /* 0x0000000000067941 */ /* 0x000fea0003800000 */
.L_x_17713:
[----:B------:R-:W-:Y:S01]  /*5b40*/  ISETP.GE.AND P0, PT, R19, R16, PT ;  /* 0x000000101300720c */ /* 0x000fe20003f06270 */
[----:B------:R-:W-:Y:S01]  /*5b50*/  BSSY B6, `(.L_x_17782) ;  /* 0x00001df000067945 */ /* 0x000fe20003800000 */
[----:B------:R-:W-:-:S11]  /*5b60*/  IMAD.MOV.U32 R27, RZ, RZ, RZ ;  /* 0x000000ffff1b7224 */ /* 0x000fd600078e00ff */
        /* <DEDUP_REMOVED lines=19> */
[----:B-1----:R-:W-:Y:S02]  /*5ca0*/  IMAD.U32 R7, RZ, RZ, UR5 ;  /* 0x00000005ff077e24 */ /* 0x002fe4000f8e00ff */
[----:B------:R-:W-:Y:S02]  /*5cb0*/  IMAD.U32 R11, RZ, RZ, UR7 ;  /* 0x00000007ff0b7e24 */ /* 0x000fe4000f8e00ff */
[----:B------:R-:W-:Y:S02]  /*5cc0*/  IMAD.MOV.U32 R8, RZ, RZ, 0x4e ;  /* 0x0000004eff087424 */ /* 0x000fe400078e00ff */
[----:B------:R-:W-:Y:S02]  /*5cd0*/  IMAD.MOV.U32 R12, RZ, RZ, 0x1 ;  /* 0x00000001ff0c7424 */ /* 0x000fe400078e00ff */
[----:B------:R-:W-:-:S07]  /*5ce0*/  IMAD.MOV.U32 R13, RZ, RZ, RZ ;  /* 0x000000ffff0d7224 */ /* 0x000fce00078e00ff */
[----:B------:R-:W-:-:S07]  /*5cf0*/  LEPC R20, `(.L_x_17784) ;  /* 0x000000001014794e */ /* 0x000fce0000000000 */
[----:B0-2345:R-:W-:Y:S05]  /*5d00*/  CALL.ABS.NOINC R14 ;  /* 0x000000000e007343 */ /* 0x03dfea0003c00000 */
.L_x_17784:
        /* <DEDUP_REMOVED lines=19> */
.L_x_17788:
[----:B------:R0:W5:Y:S01]  /*5e40*/  LDG.E.U8 R27, desc[UR36][R4.64] ;  /* 0x00000024041b7981 */ /* 0x000162000c1e1100 */
[----:B------:R-:W-:Y:S05]  /*5e50*/  BRA `(.L_x_17790) ;  /* 0x0000000c00347947 */ /* 0x000fea0003800000 */
.L_x_17787:
        /* <DEDUP_REMOVED lines=8> */
.L_x_17792:
[----:B------:R0:W5:Y:S01]  /*5ee0*/  LDG.E R27, desc[UR36][R4.64] ;  /* 0x00000024041b7981 */ /* 0x000162000c1e1900 */
[----:B------:R-:W-:Y:S05]  /*5ef0*/  BRA `(.L_x_17790) ;  /* 0x0000000c000c7947 */ /* 0x000fea0003800000 */
.L_x_17791:
[----:B------:R0:W5:Y:S01]  /*5f00*/  LDG.E.S16 R27, desc[UR36][R4.64] ;  /* 0x00000024041b7981 */ /* 0x000162000c1e1700 */
[----:B------:R-:W-:Y:S05]  /*5f10*/  BRA `(.L_x_17790) ;  /* 0x0000000c00047947 */ /* 0x000fea0003800000 */
.L_x_17786:
        /* <DEDUP_REMOVED lines=9> */
.L_x_17794:
[----:B------:R-:W2:Y:S02]  /*5fb0*/  LDG.E.U16 R4, desc[UR36][R4.64] ;  /* 0x0000002404047981 */ /* 0x000ea4000c1e1500 */
[----:B--2---:R-:W-:-:S06]  /*5fc0*/  HADD2.F32 R27, -RZ, R4.H0_H0 ;  /* 0x20000004ff1b7230 */ /* 0x004fcc0000004100 */
[----:B------:R-:W0:Y:S01]  /*5fd0*/  F2I.FTZ.TRUNC.NTZ R27, R27 ;  /* 0x0000001b001b7305 */ /* 0x000e22000021f100 */
[----:B------:R-:W-:Y:S05]  /*5fe0*/  BRA `(.L_x_17790) ;  /* 0x0000000800d07947 */ /* 0x000fea0003800000 */
.L_x_17793:
        /* <DEDUP_REMOVED lines=9> */
.L_x_17796:
[----:B------:R-:W2:Y:S02]  /*6080*/  LDG.E.U16 R4, desc[UR36][R4.64] ;  /* 0x0000002404047981 */ /* 0x000ea4000c1e1500 */
[----:B--2---:R-:W-:-:S06]  /*6090*/  HADD2.F32 R27, -RZ, R4.H0_H0 ;  /* 0x20000004ff1b7230 */ /* 0x004fcc0000004100 */
[----:B------:R-:W0:Y:S01]  /*60a0*/  F2I.FTZ.TRUNC.NTZ R27, R27 ;  /* 0x0000001b001b7305 */ /* 0x000e22000021f100 */
[----:B------:R-:W-:Y:S05]  /*60b0*/  BRA `(.L_x_17790) ;  /* 0x00000008009c7947 */ /* 0x000fea0003800000 */
.L_x_17795:
[----:B------:R-:W2:Y:S02]  /*60c0*/  LDG.E.64 R4, desc[UR36][R4.64] ;  /* 0x0000002404047981 */ /* 0x000ea4000c1e1b00 */
[----:B--2---:R0:W1:Y:S01]  /*60d0*/  F2I.F64.TRUNC R27, R4 ;  /* 0x00000004001b7311 */ /* 0x004062000030d100 */
[----:B------:R-:W-:Y:S05]  /*60e0*/  BRA `(.L_x_17790) ;  /* 0x0000000800907947 */ /* 0x000fea0003800000 */
.L_x_17785:
        /* <DEDUP_REMOVED lines=12> */
.L_x_17799:
[----:B------:R-:W2:Y:S02]  /*61b0*/  LDG.E.64 R4, desc[UR36][R4.64] ;  /* 0x0000002404047981 */ /* 0x000ea4000c1e1b00 */
[----:B--2---:R0:W1:Y:S01]  /*61c0*/  F2I.F64.TRUNC R27, R4 ;  /* 0x00000004001b7311 */ /* 0x004062000030d100 */
[----:B------:R-:W-:Y:S05]  /*61d0*/  BRA `(.L_x_17790) ;  /* 0x0000000800547947 */ /* 0x000fea0003800000 */
.L_x_17798:
        /* <DEDUP_REMOVED lines=27> */
.L_x_17801:
        /* <DEDUP_REMOVED lines=14> */
.L_x_17800:
[----:B------:R-:W2:Y:S02]  /*6470*/  LDG.E.U16 R27, desc[UR36][R4.64] ;  /* 0x00000024041b7981 */ /* 0x000ea4000c1e1500 */
[----:B--2---:R-:W-:-:S06]  /*6480*/  IMAD.U32 R27, R27, 0x10000, RZ ;  /* 0x000100001b1b7824 */ /* 0x004fcc00078e00ff */
[----:B------:R-:W0:Y:S01]  /*6490*/  F2I.FTZ.TRUNC.NTZ R27, R27 ;  /* 0x0000001b001b7305 */ /* 0x000e22000021f100 */
[----:B------:R-:W-:Y:S05]  /*64a0*/  BRA `(.L_x_17790) ;  /* 0x0000000400a07947 */ /* 0x000fea0003800000 */
.L_x_17797:
        /* <DEDUP_REMOVED lines=10> */
.L_x_17804:
        /* <DEDUP_REMOVED lines=21> */
.L_x_17808:
[----:B------:R-:W-:Y:S05]  /*66a0*/  BSYNC B1 ;  /* 0x0000000000017941 */ /* 0x000fea0003800000 */
.L_x_17807:
[----:B------:R-:W-:Y:S01]  /*66b0*/  IMAD.SHL.U32 R3, R3, 0x100000, RZ ;  /* 0x0010000003037824 */ /* 0x000fe200078e00ff */
[----:B------:R-:W-:-:S04]  /*66c0*/  LEA R0, R0, 0x3b800000, 0x17 ;  /* 0x3b80000000007811 */ /* 0x000fc800078eb8ff */
[----:B------:R-:W-:-:S07]  /*66d0*/  LOP3.LUT R27, R0, R3, R27, 0xfe, !PT ;  /* 0x00000003001b7212 */ /* 0x000fce00078efe1b */
.L_x_17806:
[----:B------:R-:W-:Y:S05]  /*66e0*/  BSYNC B0 ;  /* 0x0000000000007941 */ /* 0x000fea0003800000 */
.L_x_17805:
[----:B------:R-:W0:Y:S01]  /*66f0*/  F2I.FTZ.TRUNC.NTZ R27, R27 ;  /* 0x0000001b001b7305 */ /* 0x000e22000021f100 */
[----:B------:R-:W-:Y:S05]  /*6700*/  BRA `(.L_x_17790) ;  /* 0x0000000400087947 */ /* 0x000fea0003800000 */
.L_x_17803:
        /* <DEDUP_REMOVED lines=21> */
.L_x_17812:
[----:B------:R-:W-:Y:S05]  /*6860*/  BSYNC B1 ;  /* 0x0000000000017941 */ /* 0x000fea0003800000 */
.L_x_17811:
[----:B------:R-:W-:Y:S01]  /*6870*/  IMAD.SHL.U32 R3, R3, 0x200000, RZ ;  /* 0x0020000003037824 */ /* 0x000fe200078e00ff */
[----:B------:R-:W-:-:S04]  /*6880*/  LEA R0, R0, 0x37800000, 0x17 ;  /* 0x3780000000007811 */ /* 0x000fc800078eb8ff */
[----:B------:R-:W-:-:S07]  /*6890*/  LOP3.LUT R27, R0, R3, R27, 0xfe, !PT ;  /* 0x00000003001b7212 */ /* 0x000fce00078efe1b */
.L_x_17810:
[----:B------:R-:W-:Y:S05]  /*68a0*/  BSYNC B0 ;  /* 0x0000000000007941 */ /* 0x000fea0003800000 */
.L_x_17809:
[----:B------:R-:W0:Y:S01]  /*68b0*/  F2I.FTZ.TRUNC.NTZ R27, R27 ;  /* 0x0000001b001b7305 */ /* 0x000e22000021f100 */
[----:B------:R-:W-:Y:S05]  /*68c0*/  BRA `(.L_x_17790) ;  /* 0x0000000000987947 */ /* 0x000fea0003800000 */
.L_x_17802:
        /* <DEDUP_REMOVED lines=14> */
.L_x_17816:
[----:B------:R-:W-:Y:S05]  /*69b0*/  BSYNC B0 ;  /* 0x0000000000007941 */ /* 0x000fea0003800000 */
.L_x_17815:
[----:B------:R-:W0:Y:S01]  /*69c0*/  F2I.FTZ.TRUNC.NTZ R27, R27 ;  /* 0x0000001b001b7305 */ /* 0x000e22000021f100 */
[----:B------:R-:W-:Y:S05]  /*69d0*/  BRA `(.L_x_17790) ;  /* 0x0000000000547947 */ /* 0x000fea0003800000 */
.L_x_17789:
        /* <DEDUP_REMOVED lines=17> */
.L_x_17817:
[----:B------:R-:W-:Y:S05]  /*6af0*/  BRA `(.L_x_17790) ;  /* 0x00000000000c7947 */ /* 0x000fea0003800000 */
.L_x_17814:
[----:B------:R0:W5:Y:S01]  /*6b00*/  LDG.E R27, desc[UR36][R4.64] ;  /* 0x00000024041b7981 */ /* 0x000162000c1e1900 */
[----:B------:R-:W-:Y:S05]  /*6b10*/  BRA `(.L_x_17790) ;  /* 0x0000000000047947 */ /* 0x000fea0003800000 */
.L_x_17813:
[----:B------:R0:W5:Y:S02]  /*6b20*/  LDG.E R27, desc[UR36][R4.64] ;  /* 0x00000024041b7981 */ /* 0x000164000c1e1900 */
.L_x_17790:
        /* <DEDUP_REMOVED lines=19> */
.L_x_17821:
[----:B------:R0:W5:Y:S01]  /*6c60*/  LDG.E.U8 R18, desc[UR36][R4.64] ;  /* 0x0000002404127981 */ /* 0x000162000c1e1100 */
[----:B------:R-:W-:Y:S05]  /*6c70*/  BRA `(.L_x_17783) ;  /* 0x0000000c00307947 */ /* 0x000fea0003800000 */
.L_x_17820:
        /* <DEDUP_REMOVED lines=8> */
.L_x_17824:
[----:B------:R0:W5:Y:S01]  /*6d00*/  LDG.E R18, desc[UR36][R4.64] ;  /* 0x0000002404127981 */ /* 0x000162000c1e1900 */
[----:B------:R-:W-:Y:S05]  /*6d10*/  BRA `(.L_x_17783) ;  /* 0x0000000c00087947 */ /* 0x000fea0003800000 */
.L_x_17823:
[----:B------:R0:W5:Y:S01]  /*6d20*/  LDG.E.S16 R18, desc[UR36][R4.64] ;  /* 0x0000002404127981 */ /* 0x000162000c1e1700 */
[----:B------:R-:W-:Y:S05]  /*6d30*/  BRA `(.L_x_17783) ;  /* 0x0000000c00007947 */ /* 0x000fea0003800000 */
.L_x_17819:
        /* <DEDUP_REMOVED lines=9> */
.L_x_17826:
[----:B------:R-:W2:Y:S02]  /*6dd0*/  LDG.E.U16 R4, desc[UR36][R4.64] ;  /* 0x0000002404047981 */ /* 0x000ea4000c1e1500 */
[----:B--2---:R-:W-:-:S06]  /*6de0*/  HADD2.F32 R18, -RZ, R4.H0_H0 ;  /* 0x20000004ff127230 */ /* 0x004fcc0000004100 */
[----:B------:R-:W0:Y:S01]  /*6df0*/  F2I.FTZ.TRUNC.NTZ R18, R18 ;  /* 0x0000001200127305 */ /* 0x000e22000021f100 */
[----:B------:R-:W-:Y:S05]  /*6e00*/  BRA `(.L_x_17783) ;  /* 0x0000000800cc7947 */ /* 0x000fea0003800000 */
.L_x_17825:
        /* <DEDUP_REMOVED lines=9> */
.L_x_17828:
[----:B------:R-:W2:Y:S02]  /*6ea0*/  LDG.E.U16 R4, desc[UR36][R4.64] ;  /* 0x0000002404047981 */ /* 0x000ea4000c1e1500 */
[----:B--2---:R-:W-:-:S06]  /*6eb0*/  HADD2.F32 R18, -RZ, R4.H0_H0 ;  /* 0x20000004ff127230 */ /* 0x004fcc0000004100 */
[----:B------:R-:W0:Y:S01]  /*6ec0*/  F2I.FTZ.TRUNC.NTZ R18, R18 ;  /* 0x0000001200127305 */ /* 0x000e22000021f100 */
[----:B------:R-:W-:Y:S05]  /*6ed0*/  BRA `(.L_x_17783) ;  /* 0x0000000800987947 */ /* 0x000fea0003800000 */
.L_x_17827:
[----:B------:R-:W2:Y:S02]  /*6ee0*/  LDG.E.64 R18, desc[UR36][R4.64] ;  /* 0x0000002404127981 */ /* 0x000ea4000c1e1b00 */
[----:B--2---:R0:W1:Y:S01]  /*6ef0*/  F2I.F64.TRUNC R18, R18 ;  /* 0x0000001200127311 */ /* 0x004062000030d100 */
[----:B------:R-:W-:Y:S05]  /*6f00*/  BRA `(.L_x_17783) ;  /* 0x00000008008c7947 */ /* 0x000fea0003800000 */
.L_x_17818:
        /* <DEDUP_REMOVED lines=12> */
.L_x_17831:
[----:B------:R-:W2:Y:S02]  /*6fd0*/  LDG.E.64 R4, desc[UR36][R4.64] ;  /* 0x0000002404047981 */ /* 0x000ea4000c1e1b00 */
[----:B--2---:R0:W1:Y:S01]  /*6fe0*/  F2I.F64.TRUNC R18, R4 ;  /* 0x0000000400127311 */ /* 0x004062000030d100 */
[----:B------:R-:W-:Y:S05]  /*6ff0*/  BRA `(.L_x_17783) ;  /* 0x0000000800507947 */ /* 0x000fea0003800000 */
.L_x_17830:
        /* <DEDUP_REMOVED lines=27> */
.L_x_17833:
        /* <DEDUP_REMOVED lines=14> */
.L_x_17832:
[----:B------:R-:W2:Y:S02]  /*7290*/  LDG.E.U16 R18, desc[UR36][R4.64] ;  /* 0x0000002404127981 */ /* 0x000ea4000c1e1500 */
[----:B--2---:R-:W-:-:S06]  /*72a0*/  IMAD.U32 R18, R18, 0x10000, RZ ;  /* 0x0001000012127824 */ /* 0x004fcc00078e00ff */
[----:B------:R-:W0:Y:S01]  /*72b0*/  F2I.FTZ.TRUNC.NTZ R18, R18 ;  /* 0x0000001200127305 */ /* 0x000e22000021f100 */
[----:B------:R-:W-:Y:S05]  /*72c0*/  BRA `(.L_x_17783) ;  /* 0x00000004009c7947 */ /* 0x000fea0003800000 */
.L_x_17829:
        /* <DEDUP_REMOVED lines=10> */
.L_x_17836:
        /* <DEDUP_REMOVED lines=21> */
.L_x_17840:
[----:B------:R-:W-:Y:S05]  /*74c0*/  BSYNC B1 ;  /* 0x0000000000017941 */ /* 0x000fea0003800000 */
.L_x_17839:
[----:B------:R-:W-:Y:S01]  /*74d0*/  IMAD.SHL.U32 R3, R3, 0x100000, RZ ;  /* 0x0010000003037824 */ /* 0x000fe200078e00ff */
[----:B------:R-:W-:-:S04]  /*74e0*/  LEA R5, R0, 0x3b800000, 0x17 ;  /* 0x3b80000000057811 */ /* 0x000fc800078eb8ff */
[----:B------:R-:W-:-:S07]  /*74f0*/  LOP3.LUT R18, R5, R3, R18, 0xfe, !PT ;  /* 0x0000000305127212 */ /* 0x000fce00078efe12 */
.L_x_17838:
[----:B------:R-:W-:Y:S05]  /*7500*/  BSYNC B0 ;  /* 0x0000000000007941 */ /* 0x000fea0003800000 */
.L_x_17837:
[----:B------:R-:W0:Y:S01]  /*7510*/  F2I.FTZ.TRUNC.NTZ R18, R18 ;  /* 0x0000001200127305 */ /* 0x000e22000021f100 */
[----:B------:R-:W-:Y:S05]  /*7520*/  BRA `(.L_x_17783) ;  /* 0x0000000400047947 */ /* 0x000fea0003800000 */
.L_x_17835:
        /* <DEDUP_REMOVED lines=21> */
.L_x_17844:
[----:B------:R-:W-:Y:S05]  /*7680*/  BSYNC B1 ;  /* 0x0000000000017941 */ /* 0x000fea0003800000 */
.L_x_17843:
[----:B------:R-:W-:Y:S01]  /*7690*/  IMAD.SHL.U32 R3, R3, 0x200000, RZ ;  /* 0x0020000003037824 */ /* 0x000fe200078e00ff */
[----:B------:R-:W-:-:S04]  /*76a0*/  LEA R5, R0, 0x37800000, 0x17 ;  /* 0x3780000000057811 */ /* 0x000fc800078eb8ff */
[----:B------:R-:W-:-:S07]  /*76b0*/  LOP3.LUT R18, R5, R3, R18, 0xfe, !PT ;  /* 0x0000000305127212 */ /* 0x000fce00078efe12 */
.L_x_17842:
[----:B------:R-:W-:Y:S05]  /*76c0*/  BSYNC B0 ;  /* 0x0000000000007941 */ /* 0x000fea0003800000 */
.L_x_17841:
[----:B------:R-:W0:Y:S01]  /*76d0*/  F2I.FTZ.TRUNC.NTZ R18, R18 ;  /* 0x0000001200127305 */ /* 0x000e22000021f100 */
[----:B------:R-:W-:Y:S05]  /*76e0*/  BRA `(.L_x_17783) ;  /* 0x0000000000947947 */ /* 0x000fea0003800000 */
.L_x_17834:
        /* <DEDUP_REMOVED lines=14> */
.L_x_17848:
[----:B------:R-:W-:Y:S05]  /*77d0*/  BSYNC B0 ;  /* 0x0000000000007941 */ /* 0x000fea0003800000 */
.L_x_17847:
[----:B------:R-:W0:Y:S01]  /*77e0*/  F2I.FTZ.TRUNC.NTZ R18, R18 ;  /* 0x0000001200127305 */ /* 0x000e22000021f100 */
[----:B------:R-:W-:Y:S05]  /*77f0*/  BRA `(.L_x_17783) ;  /* 0x0000000000507947 */ /* 0x000fea0003800000 */
.L_x_17822:
        /* <DEDUP_REMOVED lines=16> */
.L_x_17849:
[----:B------:R-:W-:Y:S05]  /*7900*/  BRA `(.L_x_17783) ;  /* 0x00000000000c7947 */ /* 0x000fea0003800000 */
.L_x_17846:
[----:B------:R0:W5:Y:S01]  /*7910*/  LDG.E R18, desc[UR36][R4.64] ;  /* 0x0000002404127981 */ /* 0x000162000c1e1900 */
[----:B------:R-:W-:Y:S05]  /*7920*/  BRA `(.L_x_17783) ;  /* 0x0000000000047947 */ /* 0x000fea0003800000 */
.L_x_17845:
[----:B------:R0:W5:Y:S02]  /*7930*/  LDG.E R18, desc[UR36][R4.64] ;  /* 0x0000002404127981 */ /* 0x000164000c1e1900 */
.L_x_17783:
[----:B------:R-:W-:Y:S05]  /*7940*/  BSYNC B6 ;  /* 0x0000000000067941 */ /* 0x000fea0003800000 */
.L_x_17782:
[----:B0-----:R-:W0:Y:S01]  /*7950*/  S2R R19, SR_TID.X ;  /* 0x0000000000137919 */ /* 0x001e220000002100 */
[----:B------:R-:W0:Y:S01]  /*7960*/  LDC.U8 R17, c[0x0][0x25c] ;  /* 0x00009700ff117b82 */ /* 0x000e220000000000 */
[----:B------:R-:W-:Y:S01]  /*7970*/  ULDC UR4, c[0x0][0x218] ;  /* 0x0000860000047ab9 */ /* 0x000fe20000000800 */
[----:B------:R-:W-:Y:S01]  /*7980*/  BSSY B6, `(.L_x_17850) ;  /* 0x00000f6000067945 */ /* 0x000fe20003800000 */
[----:B----45:R-:W-:Y:S02]  /*7990*/  IMAD R23, R23, UR4, RZ ;  /* 0x0000000417177c24 */ /* 0x030fe4000f8e02ff */
[----:B---3--:R-:W-:Y:S02]  /*79a0*/  IMAD R28, R28, UR4, RZ ;  /* 0x000000041c1c7c24 */ /* 0x008fe4000f8e02ff */
[----:B------:R-:W-:Y:S02]  /*79b0*/  IMAD R3, R26, UR4, RZ ;  /* 0x000000041a037c24 */ /* 0x000fe4000f8e02ff */
[----:B------:R-:W-:-:S02]  /*79c0*/  IMAD R27, R27, UR4, RZ ;  /* 0x000000041b1b7c24 */ /* 0x000fc4000f8e02ff */
[----:B-12---:R-:W-:Y:S02]  /*79d0*/  IMAD R4, R23, R24, RZ ;  /* 0x0000001817047224 */ /* 0x006fe400078e02ff */
[----:B------:R-:W-:Y:S02]  /*79e0*/  IMAD R24, R28, R25, RZ ;  /* 0x000000191c187224 */ /* 0x000fe400078e02ff */
[----:B------:R-:W-:Y:S02]  /*79f0*/  IMAD R22, R3, R22, RZ ;  /* 0x0000001603167224 */ /* 0x000fe400078e02ff */
[----:B------:R-:W-:Y:S01]  /*7a00*/  IMAD R18, R27, R18, RZ ;  /* 0x000000121b127224 */ /* 0x000fe200078e02ff */
        /* <DEDUP_REMOVED lines=23> */
.L_x_17855:
[----:B------:R0:W-:Y:S01]  /*7b80*/  STG.E.U8 desc[UR36][R8.64], R4 ;  /* 0x0000000408007986 */ /* 0x0001e2000c101124 */
[----:B------:R-:W-:Y:S05]  /*7b90*/  BRA `(.L_x_17851) ;  /* 0x0000000c00507947 */ /* 0x000fea0003800000 */
.L_x_17854:
        /* <DEDUP_REMOVED lines=9> */
.L_x_17858:
[----:B------:R0:W-:Y:S01]  /*7c30*/  STG.E desc[UR36][R8.64], R4 ;  /* 0x0000000408007986 */ /* 0x0001e2000c101924 */
[----:B------:R-:W-:Y:S05]  /*7c40*/  BRA `(.L_x_17851) ;  /* 0x0000000c00247947 */ /* 0x000fea0003800000 */
.L_x_17857:
[----:B------:R0:W-:Y:S01]  /*7c50*/  STG.E.U16 desc[UR36][R8.64], R4 ;  /* 0x0000000408007986 */ /* 0x0001e2000c101524 */
[----:B------:R-:W-:Y:S05]  /*7c60*/  BRA `(.L_x_17851) ;  /* 0x0000000c001c7947 */ /* 0x000fea0003800000 */
.L_x_17853:
        /* <DEDUP_REMOVED lines=9> */
.L_x_17860:
[----:B------:R-:W-:-:S04]  /*7d00*/  I2FP.F32.S32 R0, R4 ;  /* 0x0000000400007245 */ /* 0x000fc80000201400 */
[----:B------:R-:W-:-:S05]  /*7d10*/  F2FP.F16.F32.PACK_AB R0, RZ, R0 ;  /* 0x00000000ff00723e */ /* 0x000fca00000000ff */
[----:B------:R0:W-:Y:S01]  /*7d20*/  STG.E.U16 desc[UR36][R8.64], R0 ;  /* 0x0000000008007986 */ /* 0x0001e2000c101524 */
[----:B------:R-:W-:Y:S05]  /*7d30*/  BRA `(.L_x_17851) ;  /* 0x0000000800e87947 */ /* 0x000fea0003800000 */
.L_x_17859:
        /* <DEDUP_REMOVED lines=10> */
.L_x_17862:
[----:B------:R-:W-:-:S04]  /*7de0*/  I2FP.F32.S32 R4, R4 ;  /* 0x0000000400047245 */ /* 0x000fc80000201400 */
[----:B------:R-:W-:-:S04]  /*7df0*/  F2FP.F16.F32.PACK_AB R3, RZ, R4 ;  /* 0x00000004ff03723e */ /* 0x000fc800000000ff */
[----:B------:R-:W-:-:S05]  /*7e00*/  PRMT R3, R3, 0x5410, RZ ;  /* 0x0000541003037816 */ /* 0x000fca00000000ff */
[----:B------:R3:W-:Y:S01]  /*7e10*/  STG.E desc[UR36][R8.64], R3 ;  /* 0x0000000308007986 */ /* 0x0007e2000c101924 */
[----:B------:R-:W-:Y:S05]  /*7e20*/  BRA `(.L_x_17851) ;  /* 0x0000000800ac7947 */ /* 0x000fea0003800000 */
.L_x_17861:
[----:B------:R-:W0:Y:S02]  /*7e30*/  I2F.F64 R4, R4 ;  /* 0x0000000400047312 */ /* 0x000e240000201c00 */
[----:B0-----:R4:W-:Y:S01]  /*7e40*/  STG.E.64 desc[UR36][R8.64], R4 ;  /* 0x0000000408007986 */ /* 0x0019e2000c101b24 */
[----:B------:R-:W-:Y:S05]  /*7e50*/  BRA `(.L_x_17851) ;  /* 0x0000000800a07947 */ /* 0x000fea0003800000 */
.L_x_17852:
        /* <DEDUP_REMOVED lines=12> */
.L_x_17865:
[----:B------:R-:W0:Y:S01]  /*7f20*/  I2F.F64 R4, R4 ;  /* 0x0000000400047312 */ /* 0x000e220000201c00 */
[----:B------:R-:W-:-:S05]  /*7f30*/  CS2R R6, SRZ ;  /* 0x0000000000067805 */ /* 0x000fca000001ff00 */
[----:B0-----:R0:W-:Y:S01]  /*7f40*/  STG.E.128 desc[UR36][R8.64], R4 ;  /* 0x0000000408007986 */ /* 0x0011e2000c101d24 */
[----:B------:R-:W-:Y:S05]  /*7f50*/  BRA `(.L_x_17851) ;  /* 0x0000000800607947 */ /* 0x000fea0003800000 */
.L_x_17864:
        /* <DEDUP_REMOVED lines=21> */
.L_x_17869:
[----:B------:R-:W-:Y:S05]  /*80b0*/  BSYNC B0 ;  /* 0x0000000000007941 */ /* 0x000fea0003800000 */
.L_x_17868:
[----:B------:R-:W-:-:S05]  /*80c0*/  LOP3.LUT R5, R0, R5, RZ, 0xfc, !PT ;  /* 0x0000000500057212 */ /* 0x000fca00078efcff */
[----:B------:R0:W-:Y:S01]  /*80d0*/  STG.E.U8 desc[UR36][R8.64], R5 ;  /* 0x0000000508007986 */ /* 0x0001e2000c101124 */
[----:B------:R-:W-:Y:S05]  /*80e0*/  BRA `(.L_x_17851) ;  /* 0x0000000400fc7947 */ /* 0x000fea0003800000 */
.L_x_17867:
        /* <DEDUP_REMOVED lines=13> */
.L_x_17871:
[----:B------:R-:W-:Y:S01]  /*81c0*/  IMAD.MOV.U32 R0, RZ, RZ, 0x7f ;  /* 0x0000007fff007424 */ /* 0x000fe200078e00ff */
[----:B------:R-:W-:-:S04]  /*81d0*/  ISETP.GT.U32.AND P0, PT, R3, 0x7f800000, PT ;  /* 0x7f8000000300780c */ /* 0x000fc80003f04070 */
[----:B------:R-:W-:-:S09]  /*81e0*/  SEL R0, R0, 0x7c, P0 ;  /* 0x0000007c00007807 */ /* 0x000fd20000000000 */
.L_x_17872:
[----:B------:R-:W-:Y:S05]  /*81f0*/  BSYNC B0 ;  /* 0x0000000000007941 */ /* 0x000fea0003800000 */
.L_x_17870:
[----:B------:R-:W-:-:S04]  /*8200*/  LOP3.LUT R3, R5, 0x80000000, RZ, 0xc0, !PT ;  /* 0x8000000005037812 */ /* 0x000fc800078ec0ff */
[----:B------:R-:W-:-:S04]  /*8210*/  SHF.R.U32.HI R3, RZ, 0x18, R3 ;  /* 0x00000018ff037819 */ /* 0x000fc80000011603 */
[----:B------:R-:W-:-:S05]  /*8220*/  LOP3.LUT R3, R0, R3, RZ, 0xfc, !PT ;  /* 0x0000000300037212 */ /* 0x000fca00078efcff */
[----:B------:R0:W-:Y:S01]  /*8230*/  STG.E.U8 desc[UR36][R8.64], R3 ;  /* 0x0000000308007986 */ /* 0x0001e2000c101124 */
[----:B------:R-:W-:Y:S05]  /*8240*/  BRA `(.L_x_17851) ;  /* 0x0000000400a47947 */ /* 0x000fea0003800000 */
.L_x_17866:
[----:B------:R-:W-:-:S04]  /*8250*/  I2FP.F32.S32 R0, R4 ;  /* 0x0000000400007245 */ /* 0x000fc80000201400 */
[----:B------:R-:W-:-:S05]  /*8260*/  F2FP.BF16.F32.PACK_AB R0, RZ, R0 ;  /* 0x00000000ff00723e */ /* 0x000fca00000010ff */
[----:B------:R0:W-:Y:S01]  /*8270*/  STG.E.U16 desc[UR36][R8.64], R0 ;  /* 0x0000000008007986 */ /* 0x0001e2000c101524 */
[----:B------:R-:W-:Y:S05]  /*8280*/  BRA `(.L_x_17851) ;  /* 0x0000000400947947 */ /* 0x000fea0003800000 */
.L_x_17863:
        /* <DEDUP_REMOVED lines=10> */
.L_x_17875:
        /* <DEDUP_REMOVED lines=17> */
.L_x_17878:
[----:B------:R-:W-:-:S04]  /*8440*/  LOP3.LUT R3, R5, 0x80000000, RZ, 0xc0, !PT ;  /* 0x8000000005037812 */ /* 0x000fc800078ec0ff */
[----:B------:R-:W-:-:S04]  /*8450*/  SHF.R.U32.HI R3, RZ, 0x18, R3 ;  /* 0x00000018ff037819 */ /* 0x000fc80000011603 */
[----:B------:R-:W-:-:S04]  /*8460*/  LOP3.LUT R0, R0, R3, RZ, 0xfc, !PT ;  /* 0x0000000300007212 */ /* 0x000fc800078efcff */
[----:B------:R-:W-:-:S07]  /*8470*/  PRMT R4, R0, 0x7610, R4 ;  /* 0x0000761000047816 */ /* 0x000fce0000000004 */
.L_x_17877:
[----:B------:R-:W-:Y:S05]  /*8480*/  BSYNC B0 ;  /* 0x0000000000007941 */ /* 0x000fea0003800000 */
.L_x_17876:
[----:B------:R0:W-:Y:S01]  /*8490*/  STG.E.U8 desc[UR36][R8.64], R4 ;  /* 0x0000000408007986 */ /* 0x0001e2000c101124 */
[----:B------:R-:W-:Y:S05]  /*84a0*/  BRA `(.L_x_17851) ;  /* 0x00000004000c7947 */ /* 0x000fea0003800000 */
.L_x_17874:
        /* <DEDUP_REMOVED lines=17> */
.L_x_17881:
[----:B------:R-:W-:-:S04]  /*85c0*/  LOP3.LUT R3, R5, 0x80000000, RZ, 0xc0, !PT ;  /* 0x8000000005037812 */ /* 0x000fc800078ec0ff */
[----:B------:R-:W-:-:S04]  /*85d0*/  SHF.R.U32.HI R3, RZ, 0x18, R3 ;  /* 0x00000018ff037819 */ /* 0x000fc80000011603 */
[----:B------:R-:W-:-:S04]  /*85e0*/  LOP3.LUT R0, R0, R3, RZ, 0xfc, !PT ;  /* 0x0000000300007212 */ /* 0x000fc800078efcff */
[----:B------:R-:W-:-:S07]  /*85f0*/  PRMT R4, R0, 0x7610, R4 ;  /* 0x0000761000047816 */ /* 0x000fce0000000004 */
.L_x_17880:
[----:B------:R-:W-:Y:S05]  /*8600*/  BSYNC B0 ;  /* 0x0000000000007941 */ /* 0x000fea0003800000 */
.L_x_17879:
[----:B------:R0:W-:Y:S01]  /*8610*/  STG.E.U8 desc[UR36][R8.64], R4 ;  /* 0x0000000408007986 */ /* 0x0001e2000c101124 */
[----:B------:R-:W-:Y:S05]  /*8620*/  BRA `(.L_x_17851) ;  /* 0x0000000000ac7947 */ /* 0x000fea0003800000 */
.L_x_17873:
        /* <DEDUP_REMOVED lines=22> */
.L_x_17856:
        /* <DEDUP_REMOVED lines=16> */
.L_x_17884:
[----:B------:R-:W-:Y:S05]  /*8890*/  BRA `(.L_x_17851) ;  /* 0x0000000000107947 */ /* 0x000fea0003800000 */
.L_x_17883:
[----:B------:R-:W-:-:S05]  /*88a0*/  SHF.R.S32.HI R5, RZ, 0x1f, R4 ;  /* 0x0000001fff057819 */ /* 0x000fca0000011404 */
[----:B------:R0:W-:Y:S01]  /*88b0*/  STG.E.64 desc[UR36][R8.64], R4 ;  /* 0x0000000408007986 */ /* 0x0001e2000c101b24 */
[----:B------:R-:W-:Y:S05]  /*88c0*/  BRA `(.L_x_17851) ;  /* 0x0000000000047947 */ /* 0x000fea0003800000 */
.L_x_17882:
[----:B------:R0:W-:Y:S02]  /*88d0*/  STG.E desc[UR36][R8.64], R4 ;  /* 0x0000000408007986 */ /* 0x0001e4000c101924 */
.L_x_17851:
[----:B------:R-:W-:Y:S05]  /*88e0*/  BSYNC B6 ;  /* 0x0000000000067941 */ /* 0x000fea0003800000 */
.L_x_17850:
        /* <DEDUP_REMOVED lines=23> */
.L_x_17890:
[----:B------:R0:W-:Y:S01]  /*8a60*/  STG.E.U8 desc[UR36][R8.64], R24 ;  /* 0x0000001808007986 */ /* 0x0001e2000c101124 */
[----:B------:R-:W-:Y:S05]  /*8a70*/  BRA `(.L_x_17892) ;  /* 0x0000000c00507947 */ /* 0x000fea0003800000 */
.L_x_17889:
        /* <DEDUP_REMOVED lines=9> */
.L_x_17894:
[----:B------:R0:W-:Y:S01]  /*8b10*/  STG.E desc[UR36][R8.64], R24 ;  /* 0x0000001808007986 */ /* 0x0001e2000c101924 */
[----:B------:R-:W-:Y:S05]  /*8b20*/  BRA `(.L_x_17892) ;  /* 0x0000000c00247947 */ /* 0x000fea0003800000 */
.L_x_17893:
[----:B------:R0:W-:Y:S01]  /*8b30*/  STG.E.U16 desc[UR36][R8.64], R24 ;  /* 0x0000001808007986 */ /* 0x0001e2000c101524 */
[----:B------:R-:W-:Y:S05]  /*8b40*/  BRA `(.L_x_17892) ;  /* 0x0000000c001c7947 */ /* 0x000fea0003800000 */
.L_x_17888:
        /* <DEDUP_REMOVED lines=9> */
.L_x_17896:
[----:B------:R-:W-:-:S04]  /*8be0*/  I2FP.F32.S32 R0, R24 ;  /* 0x0000001800007245 */ /* 0x000fc80000201400 */
[----:B------:R-:W-:-:S05]  /*8bf0*/  F2FP.F16.F32.PACK_AB R0, RZ, R0 ;  /* 0x00000000ff00723e */ /* 0x000fca00000000ff */
[----:B------:R0:W-:Y:S01]  /*8c00*/  STG.E.U16 desc[UR36][R8.64], R0 ;  /* 0x0000000008007986 */ /* 0x0001e2000c101524 */
[----:B------:R-:W-:Y:S05]  /*8c10*/  BRA `(.L_x_17892) ;  /* 0x0000000800e87947 */ /* 0x000fea0003800000 */
.L_x_17895:
        /* <DEDUP_REMOVED lines=10> */
.L_x_17898:
[----:B------:R-:W-:-:S04]  /*8cc0*/  I2FP.F32.S32 R24, R24 ;  /* 0x0000001800187245 */ /* 0x000fc80000201400 */
[----:B------:R-:W-:-:S04]  /*8cd0*/  F2FP.F16.F32.PACK_AB R3, RZ, R24 ;  /* 0x00000018ff03723e */ /* 0x000fc800000000ff */
[----:B------:R-:W-:-:S05]  /*8ce0*/  PRMT R3, R3, 0x5410, RZ ;  /* 0x0000541003037816 */ /* 0x000fca00000000ff */
[----:B------:R3:W-:Y:S01]  /*8cf0*/  STG.E desc[UR36][R8.64], R3 ;  /* 0x0000000308007986 */ /* 0x0007e2000c101924 */
[----:B------:R-:W-:Y:S05]  /*8d00*/  BRA `(.L_x_17892) ;  /* 0x0000000800ac7947 */ /* 0x000fea0003800000 */
.L_x_17897:
[----:B------:R-:W0:Y:S02]  /*8d10*/  I2F.F64 R24, R24 ;  /* 0x0000001800187312 */ /* 0x000e240000201c00 */
[----:B0-----:R4:W-:Y:S01]  /*8d20*/  STG.E.64 desc[UR36][R8.64], R24 ;  /* 0x0000001808007986 */ /* 0x0019e2000c101b24 */
[----:B------:R-:W-:Y:S05]  /*8d30*/  BRA `(.L_x_17892) ;  /* 0x0000000800a07947 */ /* 0x000fea0003800000 */
.L_x_17887:
        /* <DEDUP_REMOVED lines=12> */
.L_x_17901:
[----:B------:R-:W0:Y:S01]  /*8e00*/  I2F.F64 R4, R24 ;  /* 0x0000001800047312 */ /* 0x000e220000201c00 */
[----:B------:R-:W-:-:S05]  /*8e10*/  CS2R R6, SRZ ;  /* 0x0000000000067805 */ /* 0x000fca000001ff00 */
[----:B0-----:R0:W-:Y:S01]  /*8e20*/  STG.E.128 desc[UR36][R8.64], R4 ;  /* 0x0000000408007986 */ /* 0x0011e2000c101d24 */
[----:B------:R-:W-:Y:S05]  /*8e30*/  BRA `(.L_x_17892) ;  /* 0x0000000800607947 */ /* 0x000fea0003800000 */
.L_x_17900:
        /* <DEDUP_REMOVED lines=21> */
.L_x_17905:
[----:B------:R-:W-:Y:S05]  /*8f90*/  BSYNC B0 ;  /* 0x0000000000007941 */ /* 0x000fea0003800000 */
.L_x_17904:
[----:B------:R-:W-:-:S05]  /*8fa0*/  LOP3.LUT R5, R0, R5, RZ, 0xfc, !PT ;  /* 0x0000000500057212 */ /* 0x000fca00078efcff */
[----:B------:R0:W-:Y:S01]  /*8fb0*/  STG.E.U8 desc[UR36][R8.64], R5 ;  /* 0x0000000508007986 */ /* 0x0001e2000c101124 */
[----:B------:R-:W-:Y:S05]  /*8fc0*/  BRA `(.L_x_17892) ;  /* 0x0000000400fc7947 */ /* 0x000fea0003800000 */
.L_x_17903:
        /* <DEDUP_REMOVED lines=13> */
.L_x_17907:
[----:B------:R-:W-:Y:S01]  /*90a0*/  IMAD.MOV.U32 R0, RZ, RZ, 0x7f ;  /* 0x0000007fff007424 */ /* 0x000fe200078e00ff */
[----:B------:R-:W-:-:S04]  /*90b0*/  ISETP.GT.U32.AND P0, PT, R3, 0x7f800000, PT ;  /* 0x7f8000000300780c */ /* 0x000fc80003f04070 */
[----:B------:R-:W-:-:S09]  /*90c0*/  SEL R0, R0, 0x7c, P0 ;  /* 0x0000007c00007807 */ /* 0x000fd20000000000 */
.L_x_17908:
[----:B------:R-:W-:Y:S05]  /*90d0*/  BSYNC B0 ;  /* 0x0000000000007941 */ /* 0x000fea0003800000 */
.L_x_17906:
[----:B------:R-:W-:-:S04]  /*90e0*/  LOP3.LUT R3, R5, 0x80000000, RZ, 0xc0, !PT ;  /* 0x8000000005037812 */ /* 0x000fc800078ec0ff */
[----:B------:R-:W-:-:S04]  /*90f0*/  SHF.R.U32.HI R3, RZ, 0x18, R3 ;  /* 0x00000018ff037819 */ /* 0x000fc80000011603 */
[----:B------:R-:W-:-:S05]  /*9100*/  LOP3.LUT R3, R0, R3, RZ, 0xfc, !PT ;  /* 0x0000000300037212 */ /* 0x000fca00078efcff */
[----:B------:R0:W-:Y:S01]  /*9110*/  STG.E.U8 desc[UR36][R8.64], R3 ;  /* 0x0000000308007986 */ /* 0x0001e2000c101124 */
[----:B------:R-:W-:Y:S05]  /*9120*/  BRA `(.L_x_17892) ;  /* 0x0000000400a47947 */ /* 0x000fea0003800000 */
.L_x_17902:
[----:B------:R-:W-:-:S04]  /*9130*/  I2FP.F32.S32 R0, R24 ;  /* 0x0000001800007245 */ /* 0x000fc80000201400 */
[----:B------:R-:W-:-:S05]  /*9140*/  F2FP.BF16.F32.PACK_AB R0, RZ, R0 ;  /* 0x00000000ff00723e */ /* 0x000fca00000010ff */
[----:B------:R0:W-:Y:S01]  /*9150*/  STG.E.U16 desc[UR36][R8.64], R0 ;  /* 0x0000000008007986 */ /* 0x0001e2000c101524 */
[----:B------:R-:W-:Y:S05]  /*9160*/  BRA `(.L_x_17892) ;  /* 0x0000000400947947 */ /* 0x000fea0003800000 */
.L_x_17899:
        /* <DEDUP_REMOVED lines=10> */
.L_x_17911:
        /* <DEDUP_REMOVED lines=17> */
.L_x_17914:
[----:B------:R-:W-:-:S04]  /*9320*/  LOP3.LUT R3, R5, 0x80000000, RZ, 0xc0, !PT ;  /* 0x8000000005037812 */ /* 0x000fc800078ec0ff */
[----:B------:R-:W-:-:S04]  /*9330*/  SHF.R.U32.HI R3, RZ, 0x18, R3 ;  /* 0x00000018ff037819 */ /* 0x000fc80000011603 */
[----:B------:R-:W-:-:S04]  /*9340*/  LOP3.LUT R0, R0, R3, RZ, 0xfc, !PT ;  /* 0x0000000300007212 */ /* 0x000fc800078efcff */
[----:B------:R-:W-:-:S07]  /*9350*/  PRMT R4, R0, 0x7610, R4 ;  /* 0x0000761000047816 */ /* 0x000fce0000000004 */
.L_x_17913:
[----:B------:R-:W-:Y:S05]  /*9360*/  BSYNC B0 ;  /* 0x0000000000007941 */ /* 0x000fea0003800000 */
.L_x_17912:
[----:B------:R0:W-:Y:S01]  /*9370*/  STG.E.U8 desc[UR36][R8.64], R4 ;  /* 0x0000000408007986 */ /* 0x0001e2000c101124 */
[----:B------:R-:W-:Y:S05]  /*9380*/  BRA `(.L_x_17892) ;  /* 0x00000004000c7947 */ /* 0x000fea0003800000 */
.L_x_17910:
        /* <DEDUP_REMOVED lines=17> */
.L_x_17917:
[----:B------:R-:W-:-:S04]  /*94a0*/  LOP3.LUT R3, R5, 0x80000000, RZ, 0xc0, !PT ;  /* 0x8000000005037812 */ /* 0x000fc800078ec0ff */
[----:B------:R-:W-:-:S04]  /*94b0*/  SHF.R.U32.HI R3, RZ, 0x18, R3 ;  /* 0x00000018ff037819 */ /* 0x000fc80000011603 */
[----:B------:R-:W-:-:S04]  /*94c0*/  LOP3.LUT R0, R0, R3, RZ, 0xfc, !PT ;  /* 0x0000000300007212 */ /* 0x000fc800078efcff */
[----:B------:R-:W-:-:S07]  /*94d0*/  PRMT R4, R0, 0x7610, R4 ;  /* 0x0000761000047816 */ /* 0x000fce0000000004 */
.L_x_17916:
[----:B------:R-:W-:Y:S05]  /*94e0*/  BSYNC B0 ;  /* 0x0000000000007941 */ /* 0x000fea0003800000 */
.L_x_17915:
[----:B------:R0:W-:Y:S01]  /*94f0*/  STG.E.U8 desc[UR36][R8.64], R4 ;  /* 0x0000000408007986 */ /* 0x0001e2000c101124 */
[----:B------:R-:W-:Y:S05]  /*9500*/  BRA `(.L_x_17892) ;  /* 0x0000000000ac7947 */ /* 0x000fea0003800000 */
.L_x_17909:
        /* <DEDUP_REMOVED lines=22> */
.L_x_17891:
        /* <DEDUP_REMOVED lines=16> */
.L_x_17920:
[----:B------:R-:W-:Y:S05]  /*9770*/  BRA `(.L_x_17892) ;  /* 0x0000000000107947 */ /* 0x000fea0003800000 */
.L_x_17919:
[----:B------:R-:W-:-:S05]  /*9780*/  SHF.R.S32.HI R25, RZ, 0x1f, R24 ;  /* 0x0000001fff197819 */ /* 0x000fca0000011418 */
[----:B------:R0:W-:Y:S01]  /*9790*/  STG.E.64 desc[UR36][R8.64], R24 ;  /* 0x0000001808007986 */ /* 0x0001e2000c101b24 */
[----:B------:R-:W-:Y:S05]  /*97a0*/  BRA `(.L_x_17892) ;  /* 0x0000000000047947 */ /* 0x000fea0003800000 */
.L_x_17918:
[----:B------:R0:W-:Y:S02]  /*97b0*/  STG.E desc[UR36][R8.64], R24 ;  /* 0x0000001808007986 */ /* 0x0001e4000c101924 */
.L_x_17892:
        /* <DEDUP_REMOVED lines=23> */
.L_x_17924:
[----:B------:R0:W-:Y:S01]  /*9930*/  STG.E.U8 desc[UR36][R8.64], R22 ;  /* 0x0000001608007986 */ /* 0x0001e2000c101124 */
[----:B------:R-:W-:Y:S05]  /*9940*/  BRA `(.L_x_17926) ;  /* 0x0000000c00507947 */ /* 0x000fea0003800000 */
.L_x_17923:
        /* <DEDUP_REMOVED lines=9> */
.L_x_17928:
[----:B------:R0:W-:Y:S01]  /*99e0*/  STG.E desc[UR36][R8.64], R22 ;  /* 0x0000001608007986 */ /* 0x0001e2000c101924 */
[----:B------:R-:W-:Y:S05]  /*99f0*/  BRA `(.L_x_17926) ;  /* 0x0000000c00247947 */ /* 0x000fea0003800000 */
.L_x_17927:
[----:B------:R0:W-:Y:S01]  /*9a00*/  STG.E.U16 desc[UR36][R8.64], R22 ;  /* 0x0000001608007986 */ /* 0x0001e2000c101524 */
[----:B------:R-:W-:Y:S05]  /*9a10*/  BRA `(.L_x_17926) ;  /* 0x0000000c001c7947 */ /* 0x000fea0003800000 */
.L_x_17922:
        /* <DEDUP_REMOVED lines=9> */
.L_x_17930:
[----:B------:R-:W-:-:S04]  /*9ab0*/  I2FP.F32.S32 R0, R22 ;  /* 0x0000001600007245 */ /* 0x000fc80000201400 */
[----:B------:R-:W-:-:S05]  /*9ac0*/  F2FP.F16.F32.PACK_AB R0, RZ, R0 ;  /* 0x00000000ff00723e */ /* 0x000fca00000000ff */
[----:B------:R4:W-:Y:S01]  /*9ad0*/  STG.E.U16 desc[UR36][R8.64], R0 ;  /* 0x0000000008007986 */ /* 0x0009e2000c101524 */
[----:B------:R-:W-:Y:S05]  /*9ae0*/  BRA `(.L_x_17926) ;  /* 0x0000000800e87947 */ /* 0x000fea0003800000 */
.L_x_17929:
        /* <DEDUP_REMOVED lines=10> */
.L_x_17932:
[----:B------:R-:W-:-:S04]  /*9b90*/  I2FP.F32.S32 R22, R22 ;  /* 0x0000001600167245 */ /* 0x000fc80000201400 */
[----:B------:R-:W-:-:S04]  /*9ba0*/  F2FP.F16.F32.PACK_AB R3, RZ, R22 ;  /* 0x00000016ff03723e */ /* 0x000fc800000000ff */
[----:B------:R-:W-:-:S05]  /*9bb0*/  PRMT R3, R3, 0x5410, RZ ;  /* 0x0000541003037816 */ /* 0x000fca00000000ff */
[----:B------:R2:W-:Y:S01]  /*9bc0*/  STG.E desc[UR36][R8.64], R3 ;  /* 0x0000000308007986 */ /* 0x0005e2000c101924 */
[----:B------:R-:W-:Y:S05]  /*9bd0*/  BRA `(.L_x_17926) ;  /* 0x0000000800ac7947 */ /* 0x000fea0003800000 */
.L_x_17931:
[----:B------:R-:W0:Y:S02]  /*9be0*/  I2F.F64 R22, R22 ;  /* 0x0000001600167312 */ /* 0x000e240000201c00 */
[----:B0-----:R0:W-:Y:S01]  /*9bf0*/  STG.E.64 desc[UR36][R8.64], R22 ;  /* 0x0000001608007986 */ /* 0x0011e2000c101b24 */
[----:B------:R-:W-:Y:S05]  /*9c00*/  BRA `(.L_x_17926) ;  /* 0x0000000800a07947 */ /* 0x000fea0003800000 */
.L_x_17921:
        /* <DEDUP_REMOVED lines=12> */
.L_x_17935:
[----:B------:R-:W0:Y:S01]  /*9cd0*/  I2F.F64 R4, R22 ;  /* 0x0000001600047312 */ /* 0x000e220000201c00 */
[----:B------:R-:W-:-:S05]  /*9ce0*/  CS2R R6, SRZ ;  /* 0x0000000000067805 */ /* 0x000fca000001ff00 */
[----:B0-----:R0:W-:Y:S01]  /*9cf0*/  STG.E.128 desc[UR36][R8.64], R4 ;  /* 0x0000000408007986 */ /* 0x0011e2000c101d24 */
[----:B------:R-:W-:Y:S05]  /*9d00*/  BRA `(.L_x_17926) ;  /* 0x0000000800607947 */ /* 0x000fea0003800000 */
.L_x_17934:
        /* <DEDUP_REMOVED lines=21> */
.L_x_17939:
[----:B------:R-:W-:Y:S05]  /*9e60*/  BSYNC B0 ;  /* 0x0000000000007941 */ /* 0x000fea0003800000 */
.L_x_17938:
[----:B------:R-:W-:-:S05]  /*9e70*/  LOP3.LUT R5, R0, R5, RZ, 0xfc, !PT ;  /* 0x0000000500057212 */ /* 0x000fca00078efcff */
[----:B------:R0:W-:Y:S01]  /*9e80*/  STG.E.U8 desc[UR36][R8.64], R5 ;  /* 0x0000000508007986 */ /* 0x0001e2000c101124 */
[----:B------:R-:W-:Y:S05]  /*9e90*/  BRA `(.L_x_17926) ;  /* 0x0000000400fc7947 */ /* 0x000fea0003800000 */
.L_x_17937:
        /* <DEDUP_REMOVED lines=13> */
.L_x_17941:
[----:B------:R-:W-:Y:S01]  /*9f70*/  IMAD.MOV.U32 R0, RZ, RZ, 0x7f ;  /* 0x0000007fff007424 */ /* 0x000fe200078e00ff */
[----:B------:R-:W-:-:S04]  /*9f80*/  ISETP.GT.U32.AND P0, PT, R3, 0x7f800000, PT ;  /* 0x7f8000000300780c */ /* 0x000fc80003f04070 */
[----:B------:R-:W-:-:S09]  /*9f90*/  SEL R0, R0, 0x7c, P0 ;  /* 0x0000007c00007807 */ /* 0x000fd20000000000 */
.L_x_17942:
[----:B------:R-:W-:Y:S05]  /*9fa0*/  BSYNC B0 ;  /* 0x0000000000007941 */ /* 0x000fea0003800000 */
.L_x_17940:
[----:B------:R-:W-:-:S04]  /*9fb0*/  LOP3.LUT R3, R5, 0x80000000, RZ, 0xc0, !PT ;  /* 0x8000000005037812 */ /* 0x000fc800078ec0ff */
[----:B------:R-:W-:-:S04]  /*9fc0*/  SHF.R.U32.HI R3, RZ, 0x18, R3 ;  /* 0x00000018ff037819 */ /* 0x000fc80000011603 */
[----:B------:R-:W-:-:S05]  /*9fd0*/  LOP3.LUT R3, R0, R3, RZ, 0xfc, !PT ;  /* 0x0000000300037212 */ /* 0x000fca00078efcff */
[----:B------:R0:W-:Y:S01]  /*9fe0*/  STG.E.U8 desc[UR36][R8.64], R3 ;  /* 0x0000000308007986 */ /* 0x0001e2000c101124 */
[----:B------:R-:W-:Y:S05]  /*9ff0*/  BRA `(.L_x_17926) ;  /* 0x0000000400a47947 */ /* 0x000fea0003800000 */
.L_x_17936:
[----:B------:R-:W-:-:S04]  /*a000*/  I2FP.F32.S32 R0, R22 ;  /* 0x0000001600007245 */ /* 0x000fc80000201400 */
[----:B------:R-:W-:-:S05]  /*a010*/  F2FP.BF16.F32.PACK_AB R0, RZ, R0 ;  /* 0x00000000ff00723e */ /* 0x000fca00000010ff */
[----:B------:R0:W-:Y:S01]  /*a020*/  STG.E.U16 desc[UR36][R8.64], R0 ;  /* 0x0000000008007986 */ /* 0x0001e2000c101524 */
[----:B------:R-:W-:Y:S05]  /*a030*/  BRA `(.L_x_17926) ;  /* 0x0000000400947947 */ /* 0x000fea0003800000 */
.L_x_17933:
        /* <DEDUP_REMOVED lines=10> */
.L_x_17945:
        /* <DEDUP_REMOVED lines=17> */
.L_x_17948:
[----:B------:R-:W-:-:S04]  /*a1f0*/  LOP3.LUT R3, R5, 0x80000000, RZ, 0xc0, !PT ;  /* 0x8000000005037812 */ /* 0x000fc800078ec0ff */
[----:B------:R-:W-:-:S04]  /*a200*/  SHF.R.U32.HI R3, RZ, 0x18, R3 ;  /* 0x00000018ff037819 */ /* 0x000fc80000011603 */
[----:B------:R-:W-:-:S04]  /*a210*/  LOP3.LUT R0, R0, R3, RZ, 0xfc, !PT ;  /* 0x0000000300007212 */ /* 0x000fc800078efcff */
[----:B------:R-:W-:-:S07]  /*a220*/  PRMT R4, R0, 0x7610, R4 ;  /* 0x0000761000047816 */ /* 0x000fce0000000004 */
.L_x_17947:
[----:B------:R-:W-:Y:S05]  /*a230*/  BSYNC B0 ;  /* 0x0000000000007941 */ /* 0x000fea0003800000 */
.L_x_17946:
[----:B------:R0:W-:Y:S01]  /*a240*/  STG.E.U8 desc[UR36][R8.64], R4 ;  /* 0x0000000408007986 */ /* 0x0001e2000c101124 */
[----:B------:R-:W-:Y:S05]  /*a250*/  BRA `(.L_x_17926) ;  /* 0x00000004000c7947 */ /* 0x000fea0003800000 */
.L_x_17944:
        /* <DEDUP_REMOVED lines=17> */
.L_x_17951:
[----:B------:R-:W-:-:S04]  /*a370*/  LOP3.LUT R3, R5, 0x80000000, RZ, 0xc0, !PT ;  /* 0x8000000005037812 */ /* 0x000fc800078ec0ff */
[----:B------:R-:W-:-:S04]  /*a380*/  SHF.R.U32.HI R3, RZ, 0x18, R3 ;  /* 0x00000018ff037819 */ /* 0x000fc80000011603 */
[----:B------:R-:W-:-:S04]  /*a390*/  LOP3.LUT R0, R0, R3, RZ, 0xfc, !PT ;  /* 0x0000000300007212 */ /* 0x000fc800078efcff */
[----:B------:R-:W-:-:S07]  /*a3a0*/  PRMT R4, R0, 0x7610, R4 ;  /* 0x0000761000047816 */ /* 0x000fce0000000004 */
.L_x_17950:
[----:B------:R-:W-:Y:S05]  /*a3b0*/  BSYNC B0 ;  /* 0x0000000000007941 */ /* 0x000fea0003800000 */
.L_x_17949:
[----:B------:R0:W-:Y:S01]  /*a3c0*/  STG.E.U8 desc[UR36][R8.64], R4 ;  /* 0x0000000408007986 */ /* 0x0001e2000c101124 */
[----:B------:R-:W-:Y:S05]  /*a3d0*/  BRA `(.L_x_17926) ;  /* 0x0000000000ac7947 */ /* 0x000fea0003800000 */
.L_x_17943:
        /* <DEDUP_REMOVED lines=22> */
.L_x_17925:
        /* <DEDUP_REMOVED lines=16> */
.L_x_17954:
[----:B------:R-:W-:Y:S05]  /*a640*/  BRA `(.L_x_17926) ;  /* 0x0000000000107947 */ /* 0x000fea0003800000 */
.L_x_17953:
[----:B------:R-:W-:-:S05]  /*a650*/  SHF.R.S32.HI R23, RZ, 0x1f, R22 ;  /* 0x0000001fff177819 */ /* 0x000fca0000011416 */
[----:B------:R0:W-:Y:S01]  /*a660*/  STG.E.64 desc[UR36][R8.64], R22 ;  /* 0x0000001608007986 */ /* 0x0001e2000c101b24 */
[----:B------:R-:W-:Y:S05]  /*a670*/  BRA `(.L_x_17926) ;  /* 0x0000000000047947 */ /* 0x000fea0003800000 */
.L_x_17952:
[----:B------:R0:W-:Y:S02]  /*a680*/  STG.E desc[UR36][R8.64], R22 ;  /* 0x0000001608007986 */ /* 0x0001e4000c101924 */
.L_x_17926:
[----:B------:R-:W-:-:S07]  /*a690*/  VIADD R19, R19, 0x80 ;  /* 0x0000008013137836 */ /* 0x000fce0000000000 */
.L_x_17886:
[----:B------:R-:W-:Y:S05]  /*a6a0*/  BSYNC B6 ;  /* 0x0000000000067941 */ /* 0x000fea0003800000 */
.L_x_17885:
[----:B------:R-:W-:-:S13]  /*a6b0*/  ISETP.GE.AND P0, PT, R19, R16, PT ;  /* 0x000000101300720c */ /* 0x000fda0003f06270 */
[----:B------:R-:W-:Y:S05]  /*a6c0*/  @P0 EXIT ;  /* 0x000000000000094d */ /* 0x000fea0003800000 */
[----:B0-2-4-:R-:W0:Y:S01]  /*a6d0*/  LDC.64 R4, c[0x0][0x228] ;  /* 0x00008a00ff047b82 */ /* 0x015e220000000a00 */
[----:B------:R-:W-:Y:S01]  /*a6e0*/  PRMT R0, R17, 0x9910, RZ ;  /* 0x0000991011007816 */ /* 0x000fe200000000ff */
[----:B------:R-:W-:Y:S01]  /*a6f0*/  IMAD R2, R2, 0x200, R19 ;  /* 0x0000020002027824 */ /* 0x000fe200078e0213 */
[----:B------:R-:W-:Y:S02]  /*a700*/  ULDC UR4, c[0x0][0x260] ;  /* 0x0000980000047ab9 */ /* 0x000fe40000000800 */
[----:B------:R-:W-:Y:S01]  /*a710*/  ISETP.GT.AND P1, PT, R0, 0x9, PT ;  /* 0x000000090000780c */ /* 0x000fe20003f24270 */
[----:B-1-3--:R-:W-:-:S05]  /*a720*/  IMAD R3, R2, UR4, RZ ;  /* 0x0000000402037c24 */ /* 0x00afca000f8e02ff */
        /* <DEDUP_REMOVED lines=13> */
.L_x_17958:
[----:B------:R-:W-:Y:S01]  /*a800*/  STG.E.U8 desc[UR36][R2.64], R18 ;  /* 0x0000001202007986 */ /* 0x000fe2000c101124 */
[----:B------:R-:W-:Y:S05]  /*a810*/  EXIT ;  /* 0x000000000000794d */ /* 0x000fea0003800000 */
.L_x_17957:
        /* <DEDUP_REMOVED lines=9> */
.L_x_17961:
[----:B------:R-:W-:Y:S01]  /*a8b0*/  STG.E desc[UR36][R2.64], R18 ;  /* 0x0000001202007986 */ /* 0x000fe2000c101924 */
[----:B------:R-:W-:Y:S05]  /*a8c0*/  EXIT ;  /* 0x000000000000794d */ /* 0x000fea0003800000 */
.L_x_17960:
[----:B------:R-:W-:Y:S01]  /*a8d0*/  STG.E.U16 desc[UR36][R2.64], R18 ;  /* 0x0000001202007986 */ /* 0x000fe2000c101524 */
[----:B------:R-:W-:Y:S05]  /*a8e0*/  EXIT ;  /* 0x000000000000794d */ /* 0x000fea0003800000 */
.L_x_17956:
        /* <DEDUP_REMOVED lines=9> */
.L_x_17963:
[----:B------:R-:W-:-:S04]  /*a980*/  I2FP.F32.S32 R0, R18 ;  /* 0x0000001200007245 */ /* 0x000fc80000201400 */
[----:B------:R-:W-:-:S05]  /*a990*/  F2FP.F16.F32.PACK_AB R0, RZ, R0 ;  /* 0x00000000ff00723e */ /* 0x000fca00000000ff */
[----:B------:R-:W-:Y:S01]  /*a9a0*/  STG.E.U16 desc[UR36][R2.64], R0 ;  /* 0x0000000002007986 */ /* 0x000fe2000c101524 */
[----:B------:R-:W-:Y:S05]  /*a9b0*/  EXIT ;  /* 0x000000000000794d */ /* 0x000fea0003800000 */
.L_x_17962:
        /* <DEDUP_REMOVED lines=10> */
.L_x_17965:
[----:B------:R-:W-:-:S04]  /*aa60*/  I2FP.F32.S32 R18, R18 ;  /* 0x0000001200127245 */ /* 0x000fc80000201400 */
[----:B------:R-:W-:-:S04]  /*aa70*/  F2FP.F16.F32.PACK_AB R5, RZ, R18 ;  /* 0x00000012ff05723e */ /* 0x000fc800000000ff */
[----:B------:R-:W-:-:S05]  /*aa80*/  PRMT R5, R5, 0x5410, RZ ;  /* 0x0000541005057816 */ /* 0x000fca00000000ff */
[----:B------:R-:W-:Y:S01]  /*aa90*/  STG.E desc[UR36][R2.64], R5 ;  /* 0x0000000502007986 */ /* 0x000fe2000c101924 */
[----:B------:R-:W-:Y:S05]  /*aaa0*/  EXIT ;  /* 0x000000000000794d */ /* 0x000fea0003800000 */
.L_x_17964:
[----:B------:R-:W0:Y:S02]  /*aab0*/  I2F.F64 R18, R18 ;  /* 0x0000001200127312 */ /* 0x000e240000201c00 */
[----:B0-----:R-:W-:Y:S01]  /*aac0*/  STG.E.64 desc[UR36][R2.64], R18 ;  /* 0x0000001202007986 */ /* 0x001fe2000c101b24 */
[----:B------:R-:W-:Y:S05]  /*aad0*/  EXIT ;  /* 0x000000000000794d */ /* 0x000fea0003800000 */
.L_x_17955:
        /* <DEDUP_REMOVED lines=12> */
.L_x_17968:
[----:B------:R-:W0:Y:S01]  /*aba0*/  I2F.F64 R4, R18 ;  /* 0x0000001200047312 */ /* 0x000e220000201c00 */
[----:B------:R-:W-:-:S05]  /*abb0*/  CS2R R6, SRZ ;  /* 0x0000000000067805 */ /* 0x000fca000001ff00 */
[----:B0-----:R-:W-:Y:S01]  /*abc0*/  STG.E.128 desc[UR36][R2.64], R4 ;  /* 0x0000000402007986 */ /* 0x001fe2000c101d24 */
[----:B------:R-:W-:Y:S05]  /*abd0*/  EXIT ;  /* 0x000000000000794d */ /* 0x000fea0003800000 */
.L_x_17967:
        /* <DEDUP_REMOVED lines=21> */
.L_x_17972:
[----:B------:R-:W-:Y:S05]  /*ad30*/  BSYNC B0 ;  /* 0x0000000000007941 */ /* 0x000fea0003800000 */
.L_x_17971:
[----:B------:R-:W-:-:S05]  /*ad40*/  LOP3.LUT R5, R0, R5, RZ, 0xfc, !PT ;  /* 0x0000000500057212 */ /* 0x000fca00078efcff */
[----:B------:R-:W-:Y:S01]  /*ad50*/  STG.E.U8 desc[UR36][R2.64], R5 ;  /* 0x0000000502007986 */ /* 0x000fe2000c101124 */
[----:B------:R-:W-:Y:S05]  /*ad60*/  EXIT ;  /* 0x000000000000794d */ /* 0x000fea0003800000 */
.L_x_17970:
        /* <DEDUP_REMOVED lines=13> */
.L_x_17974:
[----:B------:R-:W-:Y:S01]  /*ae40*/  IMAD.MOV.U32 R0, RZ, RZ, 0x7f ;  /* 0x0000007fff007424 */ /* 0x000fe200078e00ff */
[----:B------:R-:W-:-:S04]  /*ae50*/  ISETP.GT.U32.AND P0, PT, R4, 0x7f800000, PT ;  /* 0x7f8000000400780c */ /* 0x000fc80003f04070 */
[----:B------:R-:W-:-:S09]  /*ae60*/  SEL R0, R0, 0x7c, P0 ;  /* 0x0000007c00007807 */ /* 0x000fd20000000000 */
.L_x_17975:
[----:B------:R-:W-:Y:S05]  /*ae70*/  BSYNC B0 ;  /* 0x0000000000007941 */ /* 0x000fea0003800000 */
.L_x_17973:
[----:B------:R-:W-:-:S04]  /*ae80*/  LOP3.LUT R4, R5, 0x80000000, RZ, 0xc0, !PT ;  /* 0x8000000005047812 */ /* 0x000fc800078ec0ff */
[----:B------:R-:W-:-:S04]  /*ae90*/  SHF.R.U32.HI R5, RZ, 0x18, R4 ;  /* 0x00000018ff057819 */ /* 0x000fc80000011604 */
[----:B------:R-:W-:-:S05]  /*aea0*/  LOP3.LUT R5, R0, R5, RZ, 0xfc, !PT ;  /* 0x0000000500057212 */ /* 0x000fca00078efcff */
[----:B------:R-:W-:Y:S01]  /*aeb0*/  STG.E.U8 desc[UR36][R2.64], R5 ;  /* 0x0000000502007986 */ /* 0x000fe2000c101124 */
[----:B------:R-:W-:Y:S05]  /*aec0*/  EXIT ;  /* 0x000000000000794d */ /* 0x000fea0003800000 */
.L_x_17969:
[----:B------:R-:W-:-:S04]  /*aed0*/  I2FP.F32.S32 R0, R18 ;  /* 0x0000001200007245 */ /* 0x000fc80000201400 */
[----:B------:R-:W-:-:S05]  /*aee0*/  F2FP.BF16.F32.PACK_AB R0, RZ, R0 ;  /* 0x00000000ff00723e */ /* 0x000fca00000010ff */
[----:B------:R-:W-:Y:S01]  /*aef0*/  STG.E.U16 desc[UR36][R2.64], R0 ;  /* 0x0000000002007986 */ /* 0x000fe2000c101524 */
[----:B------:R-:W-:Y:S05]  /*af00*/  EXIT ;  /* 0x000000000000794d */ /* 0x000fea0003800000 */
.L_x_17966:
        /* <DEDUP_REMOVED lines=10> */
.L_x_17978:
        /* <DEDUP_REMOVED lines=17> */
.L_x_17981:
[----:B------:R-:W-:-:S04]  /*b0c0*/  LOP3.LUT R0, R7, 0x80000000, RZ, 0xc0, !PT ;  /* 0x8000000007007812 */ /* 0x000fc800078ec0ff */
[----:B------:R-:W-:-:S04]  /*b0d0*/  SHF.R.U32.HI R5, RZ, 0x18, R0 ;  /* 0x00000018ff057819 */ /* 0x000fc80000011600 */
[----:B------:R-:W-:-:S04]  /*b0e0*/  LOP3.LUT R4, R4, R5, RZ, 0xfc, !PT ;  /* 0x0000000504047212 */ /* 0x000fc800078efcff */
[----:B------:R-:W-:-:S07]  /*b0f0*/  PRMT R0, R4, 0x7610, R0 ;  /* 0x0000761004007816 */ /* 0x000fce0000000000 */
.L_x_17980:
[----:B------:R-:W-:Y:S05]  /*b100*/  BSYNC B0 ;  /* 0x0000000000007941 */ /* 0x000fea0003800000 */
.L_x_17979:
[----:B------:R-:W-:Y:S01]  /*b110*/  STG.E.U8 desc[UR36][R2.64], R0 ;  /* 0x0000000002007986 */ /* 0x000fe2000c101124 */
[----:B------:R-:W-:Y:S05]  /*b120*/  EXIT ;  /* 0x000000000000794d */ /* 0x000fea0003800000 */
.L_x_17977:
        /* <DEDUP_REMOVED lines=17> */
.L_x_17984:
[----:B------:R-:W-:-:S04]  /*b240*/  LOP3.LUT R0, R7, 0x80000000, RZ, 0xc0, !PT ;  /* 0x8000000007007812 */ /* 0x000fc800078ec0ff */
[----:B------:R-:W-:-:S04]  /*b250*/  SHF.R.U32.HI R5, RZ, 0x18, R0 ;  /* 0x00000018ff057819 */ /* 0x000fc80000011600 */
[----:B------:R-:W-:-:S04]  /*b260*/  LOP3.LUT R4, R4, R5, RZ, 0xfc, !PT ;  /* 0x0000000504047212 */ /* 0x000fc800078efcff */
[----:B------:R-:W-:-:S07]  /*b270*/  PRMT R0, R4, 0x7610, R0 ;  /* 0x0000761004007816 */ /* 0x000fce0000000000 */
.L_x_17983:
[----:B------:R-:W-:Y:S05]  /*b280*/  BSYNC B0 ;  /* 0x0000000000007941 */ /* 0x000fea0003800000 */
.L_x_17982:
[----:B------:R-:W-:Y:S01]  /*b290*/  STG.E.U8 desc[UR36][R2.64], R0 ;  /* 0x0000000002007986 */ /* 0x000fe2000c101124 */
[----:B------:R-:W-:Y:S05]  /*b2a0*/  EXIT ;  /* 0x000000000000794d */ /* 0x000fea0003800000 */
.L_x_17976:
        /* <DEDUP_REMOVED lines=22> */
.L_x_17959:
        /* <DEDUP_REMOVED lines=16> */
.L_x_17987:
[----:B------:R-:W-:Y:S05]  /*b510*/  EXIT ;  /* 0x000000000000794d */ /* 0x000fea0003800000 */
.L_x_17986:
[----:B------:R-:W-:-:S05]  /*b520*/  SHF.R.S32.HI R19, RZ, 0x1f, R18 ;  /* 0x0000001fff137819 */ /* 0x000fca0000011412 */
[----:B------:R-:W-:Y:S01]  /*b530*/  STG.E.64 desc[UR36][R2.64], R18 ;  /* 0x0000001202007986 */ /* 0x000fe2000c101b24 */
[----:B------:R-:W-:Y:S05]  /*b540*/  EXIT ;  /* 0x000000000000794d */ /* 0x000fea0003800000 */
.L_x_17985:
[----:B------:R-:W-:Y:S01]  /*b550*/  STG.E desc[UR36][R2.64], R18 ;  /* 0x0000001202007986 */ /* 0x000fe2000c101924 */
[----:B------:R-:W-:Y:S05]  /*b560*/  EXIT ;  /* 0x000000000000794d */ /* 0x000fea0003800000 */
.L_x_17988:
        /* <DEDUP_REMOVED lines=9> */
.L_x_24204:


//--------------------- .text._ZN2at6native18elementwise_kernelILi128ELi2EZNS0_22gpu_kernel_impl_nocastIZZZNS0_54_GLOBAL__N__d8c5977b_16_LinearAlgebra_cu_140f0503_289316addr_kernel_cudaERNS_14TensorIteratorERKN3c106ScalarES9_ENKUlvE_clEvENKUlvE1_clEvEUliiiE_EEvRNS_18TensorIteratorBaseERKT_EUliE_EEviT1_ --------------------------
	.section	.text._ZN2at6native18elementwise_kernelILi128ELi2EZNS0_22gpu_kernel_impl_nocastIZZZNS0_54_GLOBAL__N__d8c5977b_16_LinearAlgebra_cu_140f0503_289316addr_kernel_cudaERNS_14TensorIteratorERKN3c106ScalarES9_ENKUlvE_clEvENKUlvE1_clEvEUliiiE_EEvRNS_18TensorIteratorBaseERKT_EUliE_EEviT1_,"ax",@progbits
	.align	128
        .global         _ZN2at6native18elementwise_kernelILi128ELi2EZNS0_22gpu_kernel_impl_nocastIZZZNS0_54_GLOBAL__N__d8c5977b_16_LinearAlgebra_cu_140f0503_289316addr_kernel_cudaERNS_14TensorIteratorERKN3c106ScalarES9_ENKUlvE_clEvENKUlvE1_clEvEUliiiE_EEvRNS_18TensorIteratorBaseERKT_EUliE_EEviT1_
        .type           _ZN2at6native18elementwise_kernelILi128ELi2EZNS0_22gpu_kernel_impl_nocastIZZZNS0_54_GLOBAL__N__d8c5977b_16_LinearAlgebra_cu_140f0503_289316addr_kernel_cudaERNS_14TensorIteratorERKN3c106ScalarES9_ENKUlvE_clEvENKUlvE1_clEvEUliiiE_EEvRNS_18TensorIteratorBaseERKT_EUliE_EEviT1_,@function
        .size           _ZN2at6native18elementwise_kernelILi128ELi2EZNS0_22gpu_kernel_impl_nocastIZZZNS0_54_GLOBAL__N__d8c5977b_16_LinearAlgebra_cu_140f0503_289316addr_kernel_cudaERNS_14TensorIteratorERKN3c106ScalarES9_ENKUlvE_clEvENKUlvE1_clEvEUliiiE_EEvRNS_18TensorIteratorBaseERKT_EUliE_EEviT1_,(.L_x_24205 - _ZN2at6native18elementwise_kernelILi128ELi2EZNS0_22gpu_kernel_impl_nocastIZZZNS0_54_GLOBAL__N__d8c5977b_16_LinearAlgebra_cu_140f0503_289316addr_kernel_cudaERNS_14TensorIteratorERKN3c106ScalarES9_ENKUlvE_clEvENKUlvE1_clEvEUliiiE_EEvRNS_18TensorIteratorBaseERKT_EUliE_EEviT1_)
        .other          _ZN2at6native18elementwise_kernelILi128ELi2EZNS0_22gpu_kernel_impl_nocastIZZZNS0_54_GLOBAL__N__d8c5977b_16_LinearAlgebra_cu_140f0503_289316addr_kernel_cudaERNS_14TensorIteratorERKN3c106ScalarES9_ENKUlvE_clEvENKUlvE1_clEvEUliiiE_EEvRNS_18TensorIteratorBaseERKT_EUliE_EEviT1_,@"STO_CUDA_ENTRY STV_DEFAULT"
_ZN2at6native18elementwise_kernelILi128ELi2EZNS0_22gpu_kernel_impl_nocastIZZZNS0_54_GLOBAL__N__d8c5977b_16_LinearAlgebra_cu_140f0503_289316addr_kernel_cudaERNS_14TensorIteratorERKN3c106ScalarES9_ENKUlvE_clEvENKUlvE1_clEvEUliiiE_EEvRNS_18TensorIteratorBaseERKT_EUliE_EEviT1_:
.text._ZN2at6native18elementwise_kernelILi128ELi2EZNS0_22gpu_kernel_impl_nocastIZZZNS0_54_GLOBAL__N__d8c5977b_16_LinearAlgebra_cu_140f0503_289316addr_kernel_cudaERNS_14TensorIteratorERKN3c106ScalarES9_ENKUlvE_clEvENKUlvE1_clEvEUliiiE_EEvRNS_18TensorIteratorBaseERKT_EUliE_EEviT1_:
        /* <DEDUP_REMOVED lines=363> */
.L_x_17991:
[----:B------:R-:W-:Y:S01]  /*16b0*/  ULDC.64 UR8, c[0x0][0x4e8] ;  /* 0x00013a0000087ab9 */ /* 0x000fe20000000a00 */
[----:B------:R-:W-:Y:S01]  /*16c0*/  ULDC.64 UR10, c[0x0][0x4f0] ;  /* 0x00013c00000a7ab9 */ /* 0x000fe20000000a00 */
[----:B------:R-:W-:Y:S01]  /*16d0*/  IADD3 R6, P0, R3, UR8, RZ ;  /* 0x0000000803067c10 */ /* 0x000fe2000ff1e0ff */
[----:B------:R-:W-:Y:S01]  /*16e0*/  ULDC UR7, c[0x0][0x4f8] ;  /* 0x00013e0000077ab9 */ /* 0x000fe20000000800 */
[----:B------:R-:W-:Y:S02]  /*16f0*/  IADD3 R4, P1, R4, UR10, RZ ;  /* 0x0000000a04047c10 */ /* 0x000fe4000ff3e0ff */
[----:B------:R-:W-:Y:S01]  /*1700*/  IADD3.X R7, RZ, UR9, RZ, P0, !PT ;  /* 0x00000009ff077c10 */ /* 0x000fe200087fe4ff */
[----:B------:R-:W-:Y:S01]  /*1710*/  ULDC.64 UR8, c[0x0][0x4d8] ;  /* 0x0001360000087ab9 */ /* 0x000fe20000000a00 */
[----:B------:R-:W-:-:S04]  /*1720*/  IADD3.X R5, RZ, UR11, RZ, P1, !PT ;  /* 0x0000000bff057c10 */ /* 0x000fc80008ffe4ff */
[----:B------:R-:W2:Y:S04]  /*1730*/  LDG.E R7, desc[UR4][R6.64] ;  /* 0x0000000406077981 */ /* 0x000ea8000c1e1900 */
[----:B------:R-:W2:Y:S01]  /*1740*/  LDG.E R4, desc[UR4][R4.64] ;  /* 0x0000000404047981 */ /* 0x000ea2000c1e1900 */
[----:B------:R-:W-:-:S04]  /*1750*/  IADD3 R2, P0, R2, UR8, RZ ;  /* 0x0000000802027c10 */ /* 0x000fc8000ff1e0ff */
[----:B------:R-:W-:Y:S02]  /*1760*/  IADD3.X R3, RZ, UR9, RZ, P0, !PT ;  /* 0x00000009ff037c10 */ /* 0x000fe400087fe4ff */
[----:B------:R-:W-:Y:S01]  /*1770*/  IADD3 R9, R0, 0x80, RZ ;  /* 0x0000008000097810 */ /* 0x000fe20007ffe0ff */
[----:B--2---:R-:W-:-:S04]  /*1780*/  IMAD R8, R4, R7, RZ ;  /* 0x0000000704087224 */ /* 0x004fc800078e02ff */
[----:B------:R-:W-:-:S05]  /*1790*/  IMAD R11, R8, UR7, RZ ;  /* 0x00000007080b7c24 */ /* 0x000fca000f8e02ff */
[----:B------:R0:W-:Y:S02]  /*17a0*/  STG.E desc[UR4][R2.64], R11 ;  /* 0x0000000b02007986 */ /* 0x0001e4000c101904 */
.L_x_17990:
[----:B------:R-:W-:Y:S05]  /*17b0*/  BSYNC B0 ;  /* 0x0000000000007941 */ /* 0x000fea0003800000 */
.L_x_17989:
        /* <DEDUP_REMOVED lines=355> */
.L_x_17992:
[----:B------:R-:W-:Y:S01]  /*2df0*/  ULDC.64 UR6, c[0x0][0x4e8] ;  /* 0x00013a0000067ab9 */ /* 0x000fe20000000a00 */
[----:B------:R-:W-:Y:S01]  /*2e00*/  ULDC.64 UR8, c[0x0][0x4f0] ;  /* 0x00013c0000087ab9 */ /* 0x000fe20000000a00 */
[----:B------:R-:W-:Y:S02]  /*2e10*/  IADD3 R4, P0, R3, UR6, RZ ;  /* 0x0000000603047c10 */ /* 0x000fe4000ff1e0ff */
[----:B------:R-:W-:Y:S02]  /*2e20*/  IADD3 R2, P1, R2, UR8, RZ ;  /* 0x0000000802027c10 */ /* 0x000fe4000ff3e0ff */
[----:B------:R-:W-:Y:S01]  /*2e30*/  IADD3.X R5, RZ, UR7, RZ, P0, !PT ;  /* 0x00000007ff057c10 */ /* 0x000fe200087fe4ff */
[----:B------:R-:W-:Y:S01]  /*2e40*/  ULDC.64 UR6, c[0x0][0x4d8] ;  /* 0x0001360000067ab9 */ /* 0x000fe20000000a00 */
[----:B------:R-:W-:-:S04]  /*2e50*/  IADD3.X R3, RZ, UR9, RZ, P1, !PT ;  /* 0x00000009ff037c10 */ /* 0x000fc80008ffe4ff */
[----:B------:R-:W2:Y:S04]  /*2e60*/  LDG.E R5, desc[UR4][R4.64] ;  /* 0x0000000404057981 */ /* 0x000ea8000c1e1900 */
[----:B------:R-:W2:Y:S01]  /*2e70*/  LDG.E R2, desc[UR4][R2.64] ;  /* 0x0000000402027981 */ /* 0x000ea2000c1e1900 */
[----:B------:R-:W-:Y:S01]  /*2e80*/  IADD3 R6, P0, R0, UR6, RZ ;  /* 0x0000000600067c10 */ /* 0x000fe2000ff1e0ff */
[----:B------:R-:W-:-:S03]  /*2e90*/  ULDC UR6, c[0x0][0x4f8] ;  /* 0x00013e0000067ab9 */ /* 0x000fc60000000800 */
[----:B------:R-:W-:Y:S01]  /*2ea0*/  IADD3.X R7, RZ, UR7, RZ, P0, !PT ;  /* 0x00000007ff077c10 */ /* 0x000fe200087fe4ff */
[----:B--2---:R-:W-:-:S04]  /*2eb0*/  IMAD R0, R2, R5, RZ ;  /* 0x0000000502007224 */ /* 0x004fc800078e02ff */
[----:B------:R-:W-:-:S05]  /*2ec0*/  IMAD R9, R0, UR6, RZ ;  /* 0x0000000600097c24 */ /* 0x000fca000f8e02ff */
[----:B------:R-:W-:Y:S01]  /*2ed0*/  STG.E desc[UR4][R6.64], R9 ;  /* 0x0000000906007986 */ /* 0x000fe2000c101904 */
[----:B------:R-:W-:Y:S05]  /*2ee0*/  EXIT ;  /* 0x000000000000794d */ /* 0x000fea0003800000 */
.L_x_17993:
        /* <DEDUP_REMOVED lines=9> */
.L_x_24205:


//--------------------- .text._ZN2at6native27unrolled_elementwise_kernelIZZZNS0_54_GLOBAL__N__d8c5977b_16_LinearAlgebra_cu_140f0503_289316addr_kernel_cudaERNS_14TensorIteratorERKN3c106ScalarES8_ENKUlvE_clEvENKUlvE1_clEvEUliiiE_St5arrayIPcLm4EELi4E23TrivialOffsetCalculatorILi3EjESF_ILi1EjENS0_6memory15LoadWithoutCastENSI_16StoreWithoutCastEEEviT_T0_T2_T3_T4_T5_ --------------------------
	.section	.text._ZN2at6native27unrolled_elementwise_kernelIZZZNS0_54_GLOBAL__N__d8c5977b_16_LinearAlgebra_cu_140f0503_289316addr_kernel_cudaERNS_14TensorIteratorERKN3c106ScalarES8_ENKUlvE_clEvENKUlvE1_clEvEUliiiE_St5arrayIPcLm4EELi4E23TrivialOffsetCalculatorILi3EjESF_ILi1EjENS0_6memory15LoadWithoutCastENSI_16StoreWithoutCastEEEviT_T0_T2_T3_T4_T5_,"ax",@progbits
	.align	128
        .global         _ZN2at6native27unrolled_elementwise_kernelIZZZNS0_54_GLOBAL__N__d8c5977b_16_LinearAlgebra_cu_140f0503_289316addr_kernel_cudaERNS_14TensorIteratorERKN3c106ScalarES8_ENKUlvE_clEvENKUlvE1_clEvEUliiiE_St5arrayIPcLm4EELi4E23TrivialOffsetCalculatorILi3EjESF_ILi1EjENS0_6memory15LoadWithoutCastENSI_16StoreWithoutCastEEEviT_T0_T2_T3_T4_T5_
        .type           _ZN2at6native27unrolled_elementwise_kernelIZZZNS0_54_GLOBAL__N__d8c5977b_16_LinearAlgebra_cu_140f0503_289316addr_kernel_cudaERNS_14TensorIteratorERKN3c106ScalarES8_ENKUlvE_clEvENKUlvE1_clEvEUliiiE_St5arrayIPcLm4EELi4E23TrivialOffsetCalculatorILi3EjESF_ILi1EjENS0_6memory15LoadWithoutCastENSI_16StoreWithoutCastEEEviT_T0_T2_T3_T4_T5_,@function
        .size           _ZN2at6native27unrolled_elementwise_kernelIZZZNS0_54_GLOBAL__N__d8c5977b_16_LinearAlgebra_cu_140f0503_289316addr_kernel_cudaERNS_14TensorIteratorERKN3c106ScalarES8_ENKUlvE_clEvENKUlvE1_clEvEUliiiE_St5arrayIPcLm4EELi4E23TrivialOffsetCalculatorILi3EjESF_ILi1EjENS0_6memory15LoadWithoutCastENSI_16StoreWithoutCastEEEviT_T0_T2_T3_T4_T5_,(.L_x_24206 - _ZN2at6native27unrolled_elementwise_kernelIZZZNS0_54_GLOBAL__N__d8c5977b_16_LinearAlgebra_cu_140f0503_289316addr_kernel_cudaERNS_14TensorIteratorERKN3c106ScalarES8_ENKUlvE_clEvENKUlvE1_clEvEUliiiE_St5arrayIPcLm4EELi4E23TrivialOffsetCalculatorILi3EjESF_ILi1EjENS0_6memory15LoadWithoutCastENSI_16StoreWithoutCastEEEviT_T0_T2_T3_T4_T5_)
        .other          _ZN2at6native27unrolled_elementwise_kernelIZZZNS0_54_GLOBAL__N__d8c5977b_16_LinearAlgebra_cu_140f0503_289316addr_kernel_cudaERNS_14TensorIteratorERKN3c106ScalarES8_ENKUlvE_clEvENKUlvE1_clEvEUliiiE_St5arrayIPcLm4EELi4E23TrivialOffsetCalculatorILi3EjESF_ILi1EjENS0_6memory15LoadWithoutCastENSI_16StoreWithoutCastEEEviT_T0_T2_T3_T4_T5_,@"STO_CUDA_ENTRY STV_DEFAULT"
_ZN2at6native27unrolled_elementwise_kernelIZZZNS0_54_GLOBAL__N__d8c5977b_16_LinearAlgebra_cu_140f0503_289316addr_kernel_cudaERNS_14TensorIteratorERKN3c106ScalarES8_ENKUlvE_clEvENKUlvE1_clEvEUliiiE_St5arrayIPcLm4EELi4E23TrivialOffsetCalculatorILi3EjESF_ILi1EjENS0_6memory15LoadWithoutCastENSI_16StoreWithoutCastEEEviT_T0_T2_T3_T4_T5_:
.text._ZN2at6native27unrolled_elementwise_kernelIZZZNS0_54_GLOBAL__N__d8c5977b_16_LinearAlgebra_cu_140f0503_289316addr_kernel_cudaERNS_14TensorIteratorERKN3c106ScalarES8_ENKUlvE_clEvENKUlvE1_clEvEUliiiE_St5arrayIPcLm4EELi4E23TrivialOffsetCalculatorILi3EjESF_ILi1EjENS0_6memory15LoadWithoutCastENSI_16StoreWithoutCastEEEviT_T0_T2_T3_T4_T5_:
        /* <DEDUP_REMOVED lines=58> */
[----:B----4-:R-:W-:-:S04]  /*03a0*/  IMAD R17, R17, UR6, RZ ;  /* 0x0000000611117c24 */ /* 0x010fc8000f8e02ff */
[----:B------:R-:W-:-:S05]  /*03b0*/  IMAD R17, R17, R20, RZ ;  /* 0x0000001411117224 */ /* 0x000fca00078e02ff */
[----:B------:R0:W-:Y:S01]  /*03c0*/  @!P0 STG.E desc[UR4][R4.64], R17 ;  /* 0x0000001104008986 */ /* 0x0001e2000c101904 */
[----:B------:R-:W-:-:S04]  /*03d0*/  IMAD R3, R18, UR6, RZ ;  /* 0x0000000612037c24 */ /* 0x000fc8000f8e02ff */
[----:B------:R-:W-:Y:S02]  /*03e0*/  IMAD R7, R3, R24, RZ ;  /* 0x0000001803077224 */ /* 0x000fe400078e02ff */
[----:B---3--:R-:W-:-:S04]  /*03f0*/  IMAD R22, R22, UR6, RZ ;  /* 0x0000000616167c24 */ /* 0x008fc8000f8e02ff */
[----:B------:R-:W-:Y:S02]  /*0400*/  IMAD R21, R22, R21, RZ ;  /* 0x0000001516157224 */ /* 0x000fe400078e02ff */
[----:B------:R-:W-:Y:S01]  /*0410*/  IMAD R23, R23, UR6, RZ ;  /* 0x0000000617177c24 */ /* 0x000fe2000f8e02ff */
        /* <DEDUP_REMOVED lines=11> */
.L_x_17995:
[----:B------:R-:W-:Y:S05]  /*04d0*/  BSYNC B0 ;  /* 0x0000000000007941 */ /* 0x000fea0003800000 */
.L_x_17994:
[----:B------:R-:W-:-:S13]  /*04e0*/  ISETP.GE.AND P0, PT, R19, R16, PT ;  /* 0x000000101300720c */ /* 0x000fda0003f06270 */
[----:B------:R-:W-:Y:S05]  /*04f0*/  @P0 EXIT ;  /* 0x000000000000094d */ /* 0x000fea0003800000 */
[----:B0-----:R-:W0:Y:S01]  /*0500*/  LDC.64 R2, c[0x0][0x228] ;  /* 0x00008a00ff027b82 */ /* 0x001e220000000a00 */
[----:B------:R-:W-:Y:S01]  /*0510*/  LEA R19, R0, R19, 0x9 ;  /* 0x0000001300137211 */ /* 0x000fe200078e48ff */
[----:B-----5:R-:W-:-:S04]  /*0520*/  IMAD R23, R23, R8, RZ ;  /* 0x0000000817177224 */ /* 0x020fc800078e02ff */
[----:B0-----:R-:W-:-:S05]  /*0530*/  IMAD.WIDE.U32 R2, R19, 0x4, R2 ;  /* 0x0000000413027825 */ /* 0x001fca00078e0002 */
[----:B------:R-:W-:Y:S01]  /*0540*/  STG.E desc[UR4][R2.64], R23 ;  /* 0x0000001702007986 */ /* 0x000fe2000c101904 */
[----:B------:R-:W-:Y:S05]  /*0550*/  EXIT ;  /* 0x000000000000794d */ /* 0x000fea0003800000 */
.L_x_17996:
        /* <DEDUP_REMOVED lines=10> */
.L_x_24206:


//--------------------- .text._ZN2at6native29vectorized_elementwise_kernelILi2EZZZNS0_54_GLOBAL__N__d8c5977b_16_LinearAlgebra_cu_140f0503_289316addr_kernel_cudaERNS_14TensorIteratorERKN3c106ScalarES8_ENKUlvE_clEvENKUlvE1_clEvEUliiiE_St5arrayIPcLm4EEEEviT0_T1_ --------------------------
	.section	.text._ZN2at6native29vectorized_elementwise_kernelILi2EZZZNS0_54_GLOBAL__N__d8c5977b_16_LinearAlgebra_cu_140f0503_289316addr_kernel_cudaERNS_14TensorIteratorERKN3c106ScalarES8_ENKUlvE_clEvENKUlvE1_clEvEUliiiE_St5arrayIPcLm4EEEEviT0_T1_,"ax",@progbits
	.align	128
        .global         _ZN2at6native29vectorized_elementwise_kernelILi2EZZZNS0_54_GLOBAL__N__d8c5977b_16_LinearAlgebra_cu_140f0503_289316addr_kernel_cudaERNS_14TensorIteratorERKN3c106ScalarES8_ENKUlvE_clEvENKUlvE1_clEvEUliiiE_St5arrayIPcLm4EEEEviT0_T1_
        .type           _ZN2at6native29vectorized_elementwise_kernelILi2EZZZNS0_54_GLOBAL__N__d8c5977b_16_LinearAlgebra_cu_140f0503_289316addr_kernel_cudaERNS_14TensorIteratorERKN3c106ScalarES8_ENKUlvE_clEvENKUlvE1_clEvEUliiiE_St5arrayIPcLm4EEEEviT0_T1_,@function
        .size           _ZN2at6native29vectorized_elementwise_kernelILi2EZZZNS0_54_GLOBAL__N__d8c5977b_16_LinearAlgebra_cu_140f0503_289316addr_kernel_cudaERNS_14TensorIteratorERKN3c106ScalarES8_ENKUlvE_clEvENKUlvE1_clEvEUliiiE_St5arrayIPcLm4EEEEviT0_T1_,(.L_x_24207 - _ZN2at6native29vectorized_elementwise_kernelILi2EZZZNS0_54_GLOBAL__N__d8c5977b_16_LinearAlgebra_cu_140f0503_289316addr_kernel_cudaERNS_14TensorIteratorERKN3c106ScalarES8_ENKUlvE_clEvENKUlvE1_clEvEUliiiE_St5arrayIPcLm4EEEEviT0_T1_)
        .other          _ZN2at6native29vectorized_elementwise_kernelILi2EZZZNS0_54_GLOBAL__N__d8c5977b_16_LinearAlgebra_cu_140f0503_289316addr_kernel_cudaERNS_14TensorIteratorERKN3c106ScalarES8_ENKUlvE_clEvENKUlvE1_clEvEUliiiE_St5arrayIPcLm4EEEEviT0_T1_,@"STO_CUDA_ENTRY STV_DEFAULT"
_ZN2at6native29vectorized_elementwise_kernelILi2EZZZNS0_54_GLOBAL__N__d8c5977b_16_LinearAlgebra_cu_140f0503_289316addr_kernel_cudaERNS_14TensorIteratorERKN3c106ScalarES8_ENKUlvE_clEvENKUlvE1_clEvEUliiiE_St5arrayIPcLm4EEEEviT0_T1_:
.text._ZN2at6native29vectorized_elementwise_kernelILi2EZZZNS0_54_GLOBAL__N__d8c5977b_16_LinearAlgebra_cu_140f0503_289316addr_kernel_cudaERNS_14TensorIteratorERKN3c106ScalarES8_ENKUlvE_clEvENKUlvE1_clEvEUliiiE_St5arrayIPcLm4EEEEviT0_T1_:
        /* <DEDUP_REMOVED lines=27> */
[----:B--2---:R-:W-:Y:S02]  /*01b0*/  IMAD R24, R19, UR6, RZ ;  /* 0x0000000613187c24 */ /* 0x004fe4000f8e02ff */
[----:B------:R-:W-:Y:S02]  /*01c0*/  IMAD R19, R18, UR6, RZ ;  /* 0x0000000612137c24 */ /* 0x000fe4000f8e02ff */
[----:B----4-:R-:W-:Y:S02]  /*01d0*/  IMAD R0, R5, UR6, RZ ;  /* 0x0000000605007c24 */ /* 0x010fe4000f8e02ff */
[----:B------:R-:W-:Y:S02]  /*01e0*/  IMAD R5, R4, UR6, RZ ;  /* 0x0000000604057c24 */ /* 0x000fe4000f8e02ff */
[----:B-----5:R-:W-:Y:S02]  /*01f0*/  IMAD R18, R17, UR6, RZ ;  /* 0x0000000611127c24 */ /* 0x020fe4000f8e02ff */
[----:B------:R-:W-:-:S02]  /*0200*/  IMAD R17, R16, UR6, RZ ;  /* 0x0000000610117c24 */ /* 0x000fc4000f8e02ff */
[----:B------:R-:W-:Y:S02]  /*0210*/  IMAD R4, R7, UR6, RZ ;  /* 0x0000000607047c24 */ /* 0x000fe4000f8e02ff */
[----:B------:R-:W-:Y:S02]  /*0220*/  IMAD R7, R6, UR6, RZ ;  /* 0x0000000606077c24 */ /* 0x000fe4000f8e02ff */
[----:B------:R-:W-:Y:S02]  /*0230*/  IMAD R15, R15, R24, RZ ;  /* 0x000000180f0f7224 */ /* 0x000fe400078e02ff */
[----:B------:R-:W-:Y:S02]  /*0240*/  IMAD R14, R14, R19, RZ ;  /* 0x000000130e0e7224 */ /* 0x000fe400078e02ff */
[----:B------:R-:W-:Y:S02]  /*0250*/  IMAD R13, R13, R18, RZ ;  /* 0x000000120d0d7224 */ /* 0x000fe400078e02ff */
[----:B------:R-:W-:-:S02]  /*0260*/  IMAD R12, R12, R17, RZ ;  /* 0x000000110c0c7224 */ /* 0x000fc400078e02ff */
[----:B------:R-:W-:Y:S02]  /*0270*/  IMAD R9, R9, R0, RZ ;  /* 0x0000000009097224 */ /* 0x000fe400078e02ff */
[----:B------:R-:W-:Y:S02]  /*0280*/  IMAD R8, R8, R5, RZ ;  /* 0x0000000508087224 */ /* 0x000fe400078e02ff */
[----:B------:R-:W-:Y:S02]  /*0290*/  IMAD R11, R11, R4, RZ ;  /* 0x000000040b0b7224 */ /* 0x000fe400078e02ff */
[----:B------:R-:W-:Y:S01]  /*02a0*/  IMAD R10, R10, R7, RZ ;  /* 0x000000070a0a7224 */ /* 0x000fe200078e02ff */
[----:B------:R-:W-:Y:S04]  /*02b0*/  STG.E.64 desc[UR4][R2.64], R14 ;  /* 0x0000000e02007986 */ /* 0x000fe8000c101b04 */
[----:B------:R-:W-:Y:S04]  /*02c0*/  STG.E.64 desc[UR4][R2.64+0x400], R12 ;  /* 0x0004000c02007986 */ /* 0x000fe8000c101b04 */
[----:B------:R-:W-:Y:S04]  /*02d0*/  STG.E.64 desc[UR4][R2.64+0x800], R8 ;  /* 0x0008000802007986 */ /* 0x000fe8000c101b04 */
[----:B------:R-:W-:Y:S01]  /*02e0*/  STG.E.64 desc[UR4][R2.64+0xc00], R10 ;  /* 0x000c000a02007986 */ /* 0x000fe2000c101b04 */
[----:B------:R-:W-:Y:S05]  /*02f0*/  EXIT ;  /* 0x000000000000794d */ /* 0x000fea0003800000 */
.L_x_17997:
        /* <DEDUP_REMOVED lines=91> */
[----:B---3--:R-:W-:Y:S01]  /*08b0*/  IMAD R22, R9, UR6, RZ ;  /* 0x0000000609167c24 */ /* 0x008fe2000f8e02ff */
[----:B------:R-:W-:-:S04]  /*08c0*/  IADD3 R9, R27, 0x80, RZ ;  /* 0x000000801b097810 */ /* 0x000fc80007ffe0ff */
[----:B------:R-:W-:Y:S01]  /*08d0*/  @!P0 MOV R27, R9 ;  /* 0x00000009001b8202 */ /* 0x000fe20000000f00 */
[----:B-----5:R-:W-:-:S05]  /*08e0*/  IMAD R19, R22, R19, RZ ;  /* 0x0000001316137224 */ /* 0x020fca00078e02ff */
[----:B------:R0:W-:Y:S01]  /*08f0*/  @!P0 STG.E desc[UR4][R10.64], R19 ;  /* 0x000000130a008986 */ /* 0x0001e2000c101904 */
[----:B------:R-:W-:Y:S01]  /*0900*/  ISETP.GE.AND P0, PT, R27, R4, PT ;  /* 0x000000041b00720c */ /* 0x000fe20003f06270 */
[----:B------:R-:W-:-:S04]  /*0910*/  IMAD R5, R5, UR6, RZ ;  /* 0x0000000605057c24 */ /* 0x000fc8000f8e02ff */
[----:B------:R-:W-:Y:S02]  /*0920*/  IMAD R26, R5, R26, RZ ;  /* 0x0000001a051a7224 */ /* 0x000fe400078e02ff */
[----:B------:R-:W-:Y:S02]  /*0930*/  IMAD R25, R25, UR6, RZ ;  /* 0x0000000619197c24 */ /* 0x000fe4000f8e02ff */
[----:B----4-:R-:W-:-:S04]  /*0940*/  IMAD R24, R24, UR6, RZ ;  /* 0x0000000618187c24 */ /* 0x010fc8000f8e02ff */
[----:B------:R-:W-:Y:S02]  /*0950*/  IMAD R7, R24, R7, RZ ;  /* 0x0000000718077224 */ /* 0x000fe400078e02ff */
[----:B------:R-:W-:Y:S02]  /*0960*/  IMAD R6, R25, R6, RZ ;  /* 0x0000000619067224 */ /* 0x000fe400078e02ff */
[----:B------:R-:W-:Y:S02]  /*0970*/  IMAD R5, R8, UR6, RZ ;  /* 0x0000000608057c24 */ /* 0x000fe4000f8e02ff */
[----:B------:R-:W-:Y:S02]  /*0980*/  IMAD R28, R28, UR6, RZ ;  /* 0x000000061c1c7c24 */ /* 0x000fe4000f8e02ff */
[----:B------:R-:W-:Y:S02]  /*0990*/  IMAD R18, R5, R18, RZ ;  /* 0x0000001205127224 */ /* 0x000fe400078e02ff */
[----:B------:R-:W-:-:S02]  /*09a0*/  IMAD R2, R2, UR6, RZ ;  /* 0x0000000602027c24 */ /* 0x000fc4000f8e02ff */
[----:B------:R-:W-:-:S04]  /*09b0*/  IMAD R9, R0, UR6, RZ ;  /* 0x0000000600097c24 */ /* 0x000fc8000f8e02ff */
[----:B--2---:R-:W-:Y:S02]  /*09c0*/  IMAD R20, R9, R20, RZ ;  /* 0x0000001409147224 */ /* 0x004fe400078e02ff */
[----:B------:R-:W-:Y:S02]  /*09d0*/  IMAD R29, R2, R29, RZ ;  /* 0x0000001d021d7224 */ /* 0x000fe400078e02ff */
[----:B------:R-:W-:Y:S01]  /*09e0*/  IMAD R21, R28, R21, RZ ;  /* 0x000000151c157224 */ /* 0x000fe200078e02ff */
        /* <DEDUP_REMOVED lines=13> */
.L_x_18000:
[----:B------:R-:W-:-:S13]  /*0ac0*/  ISETP.GE.AND P0, PT, R27, R4, PT ;  /* 0x000000041b00720c */ /* 0x000fda0003f06270 */
[----:B------:R-:W-:Y:S05]  /*0ad0*/  @P0 BRA `(.L_x_18002) ;  /* 0x0000000000300947 */ /* 0x000fea0003800000 */
[----:B0-----:R-:W0:Y:S01]  /*0ae0*/  LDC.64 R8, c[0x0][0x228] ;  /* 0x00008a00ff087b82 */ /* 0x001e220000000a00 */
[----:B------:R-:W-:Y:S02]  /*0af0*/  IADD3 R5, R3, R27, RZ ;  /* 0x0000001b03057210 */ /* 0x000fe40007ffe0ff */
[----:B------:R-:W-:-:S03]  /*0b00*/  IADD3 R27, R27, 0x80, RZ ;  /* 0x000000801b1b7810 */ /* 0x000fc60007ffe0ff */
[----:B0-----:R-:W-:-:S05]  /*0b10*/  IMAD.WIDE.U32 R8, R5, 0x4, R8 ;  /* 0x0000000405087825 */ /* 0x001fca00078e0008 */
[----:B------:R1:W-:Y:S02]  /*0b20*/  STG.E desc[UR4][R8.64], R7 ;  /* 0x0000000708007986 */ /* 0x0003e4000c101904 */
.L_x_18001:
[----:B------:R-:W-:-:S13]  /*0b30*/  ISETP.GE.AND P0, PT, R27, R4, PT ;  /* 0x000000041b00720c */ /* 0x000fda0003f06270 */
[----:B------:R-:W-:Y:S05]  /*0b40*/  @P0 BRA `(.L_x_18003) ;  /* 0x0000000000340947 */ /* 0x000fea0003800000 */
[----:B-1----:R-:W1:Y:S01]  /*0b50*/  LDC.64 R6, c[0x0][0x228] ;  /* 0x00008a00ff067b82 */ /* 0x002e620000000a00 */
[----:B------:R-:W-:Y:S02]  /*0b60*/  IADD3 R5, R3, R27, RZ ;  /* 0x0000001b03057210 */ /* 0x000fe40007ffe0ff */
[----:B------:R-:W-:-:S03]  /*0b70*/  IADD3 R27, R27, 0x80, RZ ;  /* 0x000000801b1b7810 */ /* 0x000fc60007ffe0ff */
[----:B-1----:R-:W-:-:S05]  /*0b80*/  IMAD.WIDE.U32 R6, R5, 0x4, R6 ;  /* 0x0000000405067825 */ /* 0x002fca00078e0006 */
[----:B------:R1:W-:Y:S02]  /*0b90*/  STG.E desc[UR4][R6.64], R18 ;  /* 0x0000001206007986 */ /* 0x0003e4000c101904 */
.L_x_18002:
        /* <DEDUP_REMOVED lines=8> */
.L_x_18003:
[----:B------:R-:W-:Y:S05]  /*0c20*/  BSYNC B1 ;  /* 0x0000000000017941 */ /* 0x000fea0003800000 */
.L_x_17999:
[----:B------:R-:W-:-:S13]  /*0c30*/  ISETP.GE.AND P0, PT, R27, R4, PT ;  /* 0x000000041b00720c */ /* 0x000fda0003f06270 */
[----:B-12---:R-:W1:Y:S01]  /*0c40*/  @!P0 LDC.64 R6, c[0x0][0x228] ;  /* 0x00008a00ff068b82 */ /* 0x006e620000000a00 */
[----:B------:R-:W-:Y:S02]  /*0c50*/  @!P0 IADD3 R5, R3, R27, RZ ;  /* 0x0000001b03058210 */ /* 0x000fe40007ffe0ff */
[----:B------:R-:W-:-:S03]  /*0c60*/  @!P0 IADD3 R27, R27, 0x80, RZ ;  /* 0x000000801b1b8810 */ /* 0x000fc60007ffe0ff */
[----:B-1----:R-:W-:-:S05]  /*0c70*/  @!P0 IMAD.WIDE.U32 R6, R5, 0x4, R6 ;  /* 0x0000000405068825 */ /* 0x002fca00078e0006 */
[----:B------:R2:W-:Y:S02]  /*0c80*/  @!P0 STG.E desc[UR4][R6.64], R20 ;  /* 0x0000001406008986 */ /* 0x0005e4000c101904 */
.L_x_18004:
[----:B------:R-:W-:Y:S05]  /*0c90*/  BSYNC B0 ;  /* 0x0000000000007941 */ /* 0x000fea0003800000 */
.L_x_17998:
        /* <DEDUP_REMOVED lines=8> */
.L_x_18005:
        /* <DEDUP_REMOVED lines=14> */
.L_x_24207:


//--------------------- .text._ZN2at6native29vectorized_elementwise_kernelILi4EZZZNS0_54_GLOBAL__N__d8c5977b_16_LinearAlgebra_cu_140f0503_289316addr_kernel_cudaERNS_14TensorIteratorERKN3c106ScalarES8_ENKUlvE_clEvENKUlvE1_clEvEUliiiE_St5arrayIPcLm4EEEEviT0_T1_ --------------------------
	.section	.text._ZN2at6native29vectorized_elementwise_kernelILi4EZZZNS0_54_GLOBAL__N__d8c5977b_16_LinearAlgebra_cu_140f0503_289316addr_kernel_cudaERNS_14TensorIteratorERKN3c106ScalarES8_ENKUlvE_clEvENKUlvE1_clEvEUliiiE_St5arrayIPcLm4EEEEviT0_T1_,"ax",@progbits
	.align	128
        .global         _ZN2at6native29vectorized_elementwise_kernelILi4EZZZNS0_54_GLOBAL__N__d8c5977b_16_LinearAlgebra_cu_140f0503_289316addr_kernel_cudaERNS_14TensorIteratorERKN3c106ScalarES8_ENKUlvE_clEvENKUlvE1_clEvEUliiiE_St5arrayIPcLm4EEEEviT0_T1_
        .type           _ZN2at6native29vectorized_elementwise_kernelILi4EZZZNS0_54_GLOBAL__N__d8c5977b_16_LinearAlgebra_cu_140f0503_289316addr_kernel_cudaERNS_14TensorIteratorERKN3c106ScalarES8_ENKUlvE_clEvENKUlvE1_clEvEUliiiE_St5arrayIPcLm4EEEEviT0_T1_,@function
        .size           _ZN2at6native29vectorized_elementwise_kernelILi4EZZZNS0_54_GLOBAL__N__d8c5977b_16_LinearAlgebra_cu_140f0503_289316addr_kernel_cudaERNS_14TensorIteratorERKN3c106ScalarES8_ENKUlvE_clEvENKUlvE1_clEvEUliiiE_St5arrayIPcLm4EEEEviT0_T1_,(.L_x_24208 - _ZN2at6native29vectorized_elementwise_kernelILi4EZZZNS0_54_GLOBAL__N__d8c5977b_16_LinearAlgebra_cu_140f0503_289316addr_kernel_cudaERNS_14TensorIteratorERKN3c106ScalarES8_ENKUlvE_clEvENKUlvE1_clEvEUliiiE_St5arrayIPcLm4EEEEviT0_T1_)
        .other          _ZN2at6native29vectorized_elementwise_kernelILi4EZZZNS0_54_GLOBAL__N__d8c5977b_16_LinearAlgebra_cu_140f0503_289316addr_kernel_cudaERNS_14TensorIteratorERKN3c106ScalarES8_ENKUlvE_clEvENKUlvE1_clEvEUliiiE_St5arrayIPcLm4EEEEviT0_T1_,@"STO_CUDA_ENTRY STV_DEFAULT"
_ZN2at6native29vectorized_elementwise_kernelILi4EZZZNS0_54_GLOBAL__N__d8c5977b_16_LinearAlgebra_cu_140f0503_289316addr_kernel_cudaERNS_14TensorIteratorERKN3c106ScalarES8_ENKUlvE_clEvENKUlvE1_clEvEUliiiE_St5arrayIPcLm4EEEEviT0_T1_:
.text._ZN2at6native29vectorized_elementwise_kernelILi4EZZZNS0_54_GLOBAL__N__d8c5977b_16_LinearAlgebra_cu_140f0503_289316addr_kernel_cudaERNS_14TensorIteratorERKN3c106ScalarES8_ENKUlvE_clEvENKUlvE1_clEvEUliiiE_St5arrayIPcLm4EEEEviT0_T1_:
        /* <DEDUP_REMOVED lines=23> */
[----:B--2---:R-:W-:Y:S02]  /*0170*/  IMAD R24, R19, UR6, RZ ;  /* 0x0000000613187c24 */ /* 0x004fe4000f8e02ff */
[----:B------:R-:W-:Y:S02]  /*0180*/  IMAD R19, R18, UR6, RZ ;  /* 0x0000000612137c24 */ /* 0x000fe4000f8e02ff */
[----:B------:R-:W-:Y:S02]  /*0190*/  IMAD R18, R17, UR6, RZ ;  /* 0x0000000611127c24 */ /* 0x000fe4000f8e02ff */
[----:B------:R-:W-:Y:S02]  /*01a0*/  IMAD R17, R16, UR6, RZ ;  /* 0x0000000610117c24 */ /* 0x000fe4000f8e02ff */
[----:B----4-:R-:W-:Y:S02]  /*01b0*/  IMAD R16, R7, UR6, RZ ;  /* 0x0000000607107c24 */ /* 0x010fe4000f8e02ff */
[----:B------:R-:W-:-:S02]  /*01c0*/  IMAD R0, R5, UR6, RZ ;  /* 0x0000000605007c24 */ /* 0x000fc4000f8e02ff */
[----:B------:R-:W-:Y:S02]  /*01d0*/  IMAD R7, R6, UR6, RZ ;  /* 0x0000000606077c24 */ /* 0x000fe4000f8e02ff */
[----:B------:R-:W-:Y:S02]  /*01e0*/  IMAD R5, R4, UR6, RZ ;  /* 0x0000000604057c24 */ /* 0x000fe4000f8e02ff */
[----:B-----5:R-:W-:Y:S02]  /*01f0*/  IMAD R15, R15, R24, RZ ;  /* 0x000000180f0f7224 */ /* 0x020fe400078e02ff */
[----:B------:R-:W-:Y:S02]  /*0200*/  IMAD R14, R14, R19, RZ ;  /* 0x000000130e0e7224 */ /* 0x000fe400078e02ff */
[----:B------:R-:W-:Y:S02]  /*0210*/  IMAD R13, R13, R18, RZ ;  /* 0x000000120d0d7224 */ /* 0x000fe400078e02ff */
[----:B------:R-:W-:-:S02]  /*0220*/  IMAD R12, R12, R17, RZ ;  /* 0x000000110c0c7224 */ /* 0x000fc400078e02ff */
[----:B------:R-:W-:Y:S02]  /*0230*/  IMAD R11, R11, R16, RZ ;  /* 0x000000100b0b7224 */ /* 0x000fe400078e02ff */
[----:B------:R-:W-:Y:S02]  /*0240*/  IMAD R10, R10, R7, RZ ;  /* 0x000000070a0a7224 */ /* 0x000fe400078e02ff */
[----:B------:R-:W-:Y:S02]  /*0250*/  IMAD R9, R9, R0, RZ ;  /* 0x0000000009097224 */ /* 0x000fe400078e02ff */
[----:B------:R-:W-:Y:S01]  /*0260*/  IMAD R8, R8, R5, RZ ;  /* 0x0000000508087224 */ /* 0x000fe200078e02ff */
[----:B------:R-:W-:Y:S04]  /*0270*/  STG.E.128 desc[UR4][R2.64], R12 ;  /* 0x0000000c02007986 */ /* 0x000fe8000c101d04 */
[----:B------:R-:W-:Y:S01]  /*0280*/  STG.E.128 desc[UR4][R2.64+0x800], R8 ;  /* 0x0008000802007986 */ /* 0x000fe2000c101d04 */
[----:B------:R-:W-:Y:S05]  /*0290*/  EXIT ;  /* 0x000000000000794d */ /* 0x000fea0003800000 */
.L_x_18006:
        /* <DEDUP_REMOVED lines=124> */
.L_x_18009:
[----:B------:R-:W-:-:S13]  /*0a60*/  ISETP.GE.AND P0, PT, R27, R4, PT ;  /* 0x000000041b00720c */ /* 0x000fda0003f06270 */
[----:B------:R-:W-:Y:S05]  /*0a70*/  @P0 BRA `(.L_x_18011) ;  /* 0x0000000000300947 */ /* 0x000fea0003800000 */
[----:B0-----:R-:W0:Y:S01]  /*0a80*/  LDC.64 R8, c[0x0][0x228] ;  /* 0x00008a00ff087b82 */ /* 0x001e220000000a00 */
[----:B------:R-:W-:Y:S02]  /*0a90*/  IADD3 R5, R3, R27, RZ ;  /* 0x0000001b03057210 */ /* 0x000fe40007ffe0ff */
[----:B------:R-:W-:-:S03]  /*0aa0*/  IADD3 R27, R27, 0x80, RZ ;  /* 0x000000801b1b7810 */ /* 0x000fc60007ffe0ff */
[----:B0-----:R-:W-:-:S05]  /*0ab0*/  IMAD.WIDE.U32 R8, R5, 0x4, R8 ;  /* 0x0000000405087825 */ /* 0x001fca00078e0008 */
[----:B------:R1:W-:Y:S02]  /*0ac0*/  STG.E desc[UR4][R8.64], R7 ;  /* 0x0000000708007986 */ /* 0x0003e4000c101904 */
.L_x_18010:
[----:B------:R-:W-:-:S13]  /*0ad0*/  ISETP.GE.AND P0, PT, R27, R4, PT ;  /* 0x000000041b00720c */ /* 0x000fda0003f06270 */
[----:B------:R-:W-:Y:S05]  /*0ae0*/  @P0 BRA `(.L_x_18012) ;  /* 0x0000000000340947 */ /* 0x000fea0003800000 */
[----:B-1----:R-:W1:Y:S01]  /*0af0*/  LDC.64 R6, c[0x0][0x228] ;  /* 0x00008a00ff067b82 */ /* 0x002e620000000a00 */
[----:B------:R-:W-:Y:S02]  /*0b00*/  IADD3 R5, R3, R27, RZ ;  /* 0x0000001b03057210 */ /* 0x000fe40007ffe0ff */
[----:B------:R-:W-:-:S03]  /*0b10*/  IADD3 R27, R27, 0x80, RZ ;  /* 0x000000801b1b7810 */ /* 0x000fc60007ffe0ff */
[----:B-1----:R-:W-:-:S05]  /*0b20*/  IMAD.WIDE.U32 R6, R5, 0x4, R6 ;  /* 0x0000000405067825 */ /* 0x002fca00078e0006 */
[----:B------:R1:W-:Y:S02]  /*0b30*/  STG.E desc[UR4][R6.64], R18 ;  /* 0x0000001206007986 */ /* 0x0003e4000c101904 */
.L_x_18011:
        /* <DEDUP_REMOVED lines=8> */
.L_x_18012:
[----:B------:R-:W-:Y:S05]  /*0bc0*/  BSYNC B1 ;  /* 0x0000000000017941 */ /* 0x000fea0003800000 */
.L_x_18008:
[----:B------:R-:W-:-:S13]  /*0bd0*/  ISETP.GE.AND P0, PT, R27, R4, PT ;  /* 0x000000041b00720c */ /* 0x000fda0003f06270 */
[----:B-12---:R-:W1:Y:S01]  /*0be0*/  @!P0 LDC.64 R6, c[0x0][0x228] ;  /* 0x00008a00ff068b82 */ /* 0x006e620000000a00 */
[----:B------:R-:W-:Y:S02]  /*0bf0*/  @!P0 IADD3 R5, R3, R27, RZ ;  /* 0x0000001b03058210 */ /* 0x000fe40007ffe0ff */
[----:B------:R-:W-:-:S03]  /*0c00*/  @!P0 IADD3 R27, R27, 0x80, RZ ;  /* 0x000000801b1b8810 */ /* 0x000fc60007ffe0ff */
[----:B-1----:R-:W-:-:S05]  /*0c10*/  @!P0 IMAD.WIDE.U32 R6, R5, 0x4, R6 ;  /* 0x0000000405068825 */ /* 0x002fca00078e0006 */
[----:B------:R2:W-:Y:S02]  /*0c20*/  @!P0 STG.E desc[UR4][R6.64], R20 ;  /* 0x0000001406008986 */ /* 0x0005e4000c101904 */
.L_x_18013:
[----:B------:R-:W-:Y:S05]  /*0c30*/  BSYNC B0 ;  /* 0x0000000000007941 */ /* 0x000fea0003800000 */
.L_x_18007:
        /* <DEDUP_REMOVED lines=8> */
.L_x_18014:
        /* <DEDUP_REMOVED lines=12> */
.L_x_24208:


//--------------------- .text._ZN2at6native29vectorized_elementwise_kernelILi8EZZZNS0_54_GLOBAL__N__d8c5977b_16_LinearAlgebra_cu_140f0503_289316addr_kernel_cudaERNS_14TensorIteratorERKN3c106ScalarES8_ENKUlvE_clEvENKUlvE1_clEvEUliiiE_St5arrayIPcLm4EEEEviT0_T1_ --------------------------
	.section	.text._ZN2at6native29vectorized_elementwise_kernelILi8EZZZNS0_54_GLOBAL__N__d8c5977b_16_LinearAlgebra_cu_140f0503_289316addr_kernel_cudaERNS_14TensorIteratorERKN3c106ScalarES8_ENKUlvE_clEvENKUlvE1_clEvEUliiiE_St5arrayIPcLm4EEEEviT0_T1_,"ax",@progbits
	.align	128
        .global         _ZN2at6native29vectorized_elementwise_kernelILi8EZZZNS0_54_GLOBAL__N__d8c5977b_16_LinearAlgebra_cu_140f0503_289316addr_kernel_cudaERNS_14TensorIteratorERKN3c106ScalarES8_ENKUlvE_clEvENKUlvE1_clEvEUliiiE_St5arrayIPcLm4EEEEviT0_T1_
        .type           _ZN2at6native29vectorized_elementwise_kernelILi8EZZZNS0_54_GLOBAL__N__d8c5977b_16_LinearAlgebra_cu_140f0503_289316addr_kernel_cudaERNS_14TensorIteratorERKN3c106ScalarES8_ENKUlvE_clEvENKUlvE1_clEvEUliiiE_St5arrayIPcLm4EEEEviT0_T1_,@function
        .size           _ZN2at6native29vectorized_elementwise_kernelILi8EZZZNS0_54_GLOBAL__N__d8c5977b_16_LinearAlgebra_cu_140f0503_289316addr_kernel_cudaERNS_14TensorIteratorERKN3c106ScalarES8_ENKUlvE_clEvENKUlvE1_clEvEUliiiE_St5arrayIPcLm4EEEEviT0_T1_,(.L_x_24209 - _ZN2at6native29vectorized_elementwise_kernelILi8EZZZNS0_54_GLOBAL__N__d8c5977b_16_LinearAlgebra_cu_140f0503_289316addr_kernel_cudaERNS_14TensorIteratorERKN3c106ScalarES8_ENKUlvE_clEvENKUlvE1_clEvEUliiiE_St5arrayIPcLm4EEEEviT0_T1_)
        .other          _ZN2at6native29vectorized_elementwise_kernelILi8EZZZNS0_54_GLOBAL__N__d8c5977b_16_LinearAlgebra_cu_140f0503_289316addr_kernel_cudaERNS_14TensorIteratorERKN3c106ScalarES8_ENKUlvE_clEvENKUlvE1_clEvEUliiiE_St5arrayIPcLm4EEEEviT0_T1_,@"STO_CUDA_ENTRY STV_DEFAULT"
_ZN2at6native29vectorized_elementwise_kernelILi8EZZZNS0_54_GLOBAL__N__d8c5977b_16_LinearAlgebra_cu_140f0503_289316addr_kernel_cudaERNS_14TensorIteratorERKN3c106ScalarES8_ENKUlvE_clEvENKUlvE1_clEvEUliiiE_St5arrayIPcLm4EEEEviT0_T1_:
.text._ZN2at6native29vectorized_elementwise_kernelILi8EZZZNS0_54_GLOBAL__N__d8c5977b_16_LinearAlgebra_cu_140f0503_289316addr_kernel_cudaERNS_14TensorIteratorERKN3c106ScalarES8_ENKUlvE_clEvENKUlvE1_clEvEUliiiE_St5arrayIPcLm4EEEEviT0_T1_:
        /* <DEDUP_REMOVED lines=42> */
.L_x_18015:
        /* <DEDUP_REMOVED lines=124> */
.L_x_18018:
[----:B------:R-:W-:-:S13]  /*0a60*/  ISETP.GE.AND P0, PT, R27, R4, PT ;  /* 0x000000041b00720c */ /* 0x000fda0003f06270 */
[----:B------:R-:W-:Y:S05]  /*0a70*/  @P0 BRA `(.L_x_18020) ;  /* 0x0000000000300947 */ /* 0x000fea0003800000 */
[----:B0-----:R-:W0:Y:S01]  /*0a80*/  LDC.64 R8, c[0x0][0x228] ;  /* 0x00008a00ff087b82 */ /* 0x001e220000000a00 */
[----:B------:R-:W-:Y:S02]  /*0a90*/  IADD3 R5, R3, R27, RZ ;  /* 0x0000001b03057210 */ /* 0x000fe40007ffe0ff */
[----:B------:R-:W-:-:S03]  /*0aa0*/  IADD3 R27, R27, 0x80, RZ ;  /* 0x000000801b1b7810 */ /* 0x000fc60007ffe0ff */
[----:B0-----:R-:W-:-:S05]  /*0ab0*/  IMAD.WIDE.U32 R8, R5, 0x4, R8 ;  /* 0x0000000405087825 */ /* 0x001fca00078e0008 */
[----:B------:R1:W-:Y:S02]  /*0ac0*/  STG.E desc[UR4][R8.64], R7 ;  /* 0x0000000708007986 */ /* 0x0003e4000c101904 */
.L_x_18019:
[----:B------:R-:W-:-:S13]  /*0ad0*/  ISETP.GE.AND P0, PT, R27, R4, PT ;  /* 0x000000041b00720c */ /* 0x000fda0003f06270 */
[----:B------:R-:W-:Y:S05]  /*0ae0*/  @P0 BRA `(.L_x_18021) ;  /* 0x0000000000340947 */ /* 0x000fea0003800000 */
[----:B-1----:R-:W1:Y:S01]  /*0af0*/  LDC.64 R6, c[0x0][0x228] ;  /* 0x00008a00ff067b82 */ /* 0x002e620000000a00 */
[----:B------:R-:W-:Y:S02]  /*0b00*/  IADD3 R5, R3, R27, RZ ;  /* 0x0000001b03057210 */ /* 0x000fe40007ffe0ff */
[----:B------:R-:W-:-:S03]  /*0b10*/  IADD3 R27, R27, 0x80, RZ ;  /* 0x000000801b1b7810 */ /* 0x000fc60007ffe0ff */
[----:B-1----:R-:W-:-:S05]  /*0b20*/  IMAD.WIDE.U32 R6, R5, 0x4, R6 ;  /* 0x0000000405067825 */ /* 0x002fca00078e0006 */
[----:B------:R1:W-:Y:S02]  /*0b30*/  STG.E desc[UR4][R6.64], R18 ;  /* 0x0000001206007986 */ /* 0x0003e4000c101904 */
.L_x_18020:
        /* <DEDUP_REMOVED lines=8> */
.L_x_18021:
[----:B------:R-:W-:Y:S05]  /*0bc0*/  BSYNC B1 ;  /* 0x0000000000017941 */ /* 0x000fea0003800000 */
.L_x_18017:
[----:B------:R-:W-:-:S13]  /*0bd0*/  ISETP.GE.AND P0, PT, R27, R4, PT ;  /* 0x000000041b00720c */ /* 0x000fda0003f06270 */
[----:B-12---:R-:W1:Y:S01]  /*0be0*/  @!P0 LDC.64 R6, c[0x0][0x228] ;  /* 0x00008a00ff068b82 */ /* 0x006e620000000a00 */
[----:B------:R-:W-:Y:S02]  /*0bf0*/  @!P0 IADD3 R5, R3, R27, RZ ;  /* 0x0000001b03058210 */ /* 0x000fe40007ffe0ff */
[----:B------:R-:W-:-:S03]  /*0c00*/  @!P0 IADD3 R27, R27, 0x80, RZ ;  /* 0x000000801b1b8810 */ /* 0x000fc60007ffe0ff */
[----:B-1----:R-:W-:-:S05]  /*0c10*/  @!P0 IMAD.WIDE.U32 R6, R5, 0x4, R6 ;  /* 0x0000000405068825 */ /* 0x002fca00078e0006 */
[----:B------:R2:W-:Y:S02]  /*0c20*/  @!P0 STG.E desc[UR4][R6.64], R20 ;  /* 0x0000001406008986 */ /* 0x0005e4000c101904 */
.L_x_18022:
[----:B------:R-:W-:Y:S05]  /*0c30*/  BSYNC B0 ;  /* 0x0000000000007941 */ /* 0x000fea0003800000 */
.L_x_18016:
        /* <DEDUP_REMOVED lines=8> */
.L_x_18023:
        /* <DEDUP_REMOVED lines=12> */
.L_x_24209:


//--------------------- .text._ZN2at6native18elementwise_kernelILi128ELi4EZNS0_15gpu_kernel_implIZZZNS0_54_GLOBAL__N__d8c5977b_16_LinearAlgebra_cu_140f0503_289316addr_kernel_cudaERNS_14TensorIteratorERKN3c106ScalarES9_ENKUlvE_clEvENKUlvE0_clEvEUlaaaE0_EEvRNS_18TensorIteratorBaseERKT_EUliE_EEviT1_ --------------------------
	.section	.text._ZN2at6native18elementwise_kernelILi128ELi4EZNS0_15gpu_kernel_implIZZZNS0_54_GLOBAL__N__d8c5977b_16_LinearAlgebra_cu_140f0503_289316addr_kernel_cudaERNS_14TensorIteratorERKN3c106ScalarES9_ENKUlvE_clEvENKUlvE0_clEvEUlaaaE0_EEvRNS_18TensorIteratorBaseERKT_EUliE_EEviT1_,"ax",@progbits
	.align	128
        .global         _ZN2at6native18elementwise_kernelILi128ELi4EZNS0_15gpu_kernel_implIZZZNS0_54_GLOBAL__N__d8c5977b_16_LinearAlgebra_cu_140f0503_289316addr_kernel_cudaERNS_14TensorIteratorERKN3c106ScalarES9_ENKUlvE_clEvENKUlvE0_clEvEUlaaaE0_EEvRNS_18TensorIteratorBaseERKT_EUliE_EEviT1_
        .type           _ZN2at6native18elementwise_kernelILi128ELi4EZNS0_15gpu_kernel_implIZZZNS0_54_GLOBAL__N__d8c5977b_16_LinearAlgebra_cu_140f0503_289316addr_kernel_cudaERNS_14TensorIteratorERKN3c106ScalarES9_ENKUlvE_clEvENKUlvE0_clEvEUlaaaE0_EEvRNS_18TensorIteratorBaseERKT_EUliE_EEviT1_,@function
        .size           _ZN2at6native18elementwise_kernelILi128ELi4EZNS0_15gpu_kernel_implIZZZNS0_54_GLOBAL__N__d8c5977b_16_LinearAlgebra_cu_140f0503_289316addr_kernel_cudaERNS_14TensorIteratorERKN3c106ScalarES9_ENKUlvE_clEvENKUlvE0_clEvEUlaaaE0_EEvRNS_18TensorIteratorBaseERKT_EUliE_EEviT1_,(.L_x_24210 - _ZN2at6native18elementwise_kernelILi128ELi4EZNS0_15gpu_kernel_implIZZZNS0_54_GLOBAL__N__d8c5977b_16_LinearAlgebra_cu_140f0503_289316addr_kernel_cudaERNS_14TensorIteratorERKN3c106ScalarES9_ENKUlvE_clEvENKUlvE0_clEvEUlaaaE0_EEvRNS_18TensorIteratorBaseERKT_EUliE_EEviT1_)
        .other          _ZN2at6native18elementwise_kernelILi128ELi4EZNS0_15gpu_kernel_implIZZZNS0_54_GLOBAL__N__d8c5977b_16_LinearAlgebra_cu_140f0503_289316addr_kernel_cudaERNS_14TensorIteratorERKN3c106ScalarES9_ENKUlvE_clEvENKUlvE0_clEvEUlaaaE0_EEvRNS_18TensorIteratorBaseERKT_EUliE_EEviT1_,@"STO_CUDA_ENTRY STV_DEFAULT"
_ZN2at6native18elementwise_kernelILi128ELi4EZNS0_15gpu_kernel_implIZZZNS0_54_GLOBAL__N__d8c5977b_16_LinearAlgebra_cu_140f0503_289316addr_kernel_cudaERNS_14TensorIteratorERKN3c106ScalarES9_ENKUlvE_clEvENKUlvE0_clEvEUlaaaE0_EEvRNS_18TensorIteratorBaseERKT_EUliE_EEviT1_:
.text._ZN2at6native18elementwise_kernelILi128ELi4EZNS0_15gpu_kernel_implIZZZNS0_54_GLOBAL__N__d8c5977b_16_LinearAlgebra_cu_140f0503_289316addr_kernel_cudaERNS_14TensorIteratorERKN3c106ScalarES9_ENKUlvE_clEvENKUlvE0_clEvEUlaaaE0_EEvRNS_18TensorIteratorBaseERKT_EUliE_EEviT1_:
        /* <DEDUP_REMOVED lines=391> */
.L_x_18026:
        /* <DEDUP_REMOVED lines=18> */
[----:B------:R0:W5:Y:S01]  /*1990*/  LDG.E.U8 R19, desc[UR36][R2.64] ;  /* 0x0000002402137981 */ /* 0x000162000c1e1100 */
[----:B------:R-:W-:Y:S05]  /*19a0*/  BRA `(.L_x_18032) ;  /* 0x0000000c005c7947 */ /* 0x000fea0003800000 */
.L_x_18030:
[----:B------:R0:W5:Y:S01]  /*19b0*/  LDG.E.U8 R19, desc[UR36][R2.64] ;  /* 0x0000002402137981 */ /* 0x000162000c1e1100 */
[----:B------:R-:W-:Y:S05]  /*19c0*/  BRA `(.L_x_18032) ;  /* 0x0000000c00547947 */ /* 0x000fea0003800000 */
.L_x_18029:
[----:B------:R-:W-:-:S13]  /*19d0*/  ISETP.NE.AND P0, PT, R4, 0x2, PT ;  /* 0x000000020400780c */ /* 0x000fda0003f05270 */
[----:B------:R-:W-:Y:S05]  /*19e0*/  @!P0 BRA `(.L_x_18033) ;  /* 0x0000000000208947 */ /* 0x000fea0003800000 */
[----:B------:R-:W-:-:S13]  /*19f0*/  ISETP.NE.AND P0, PT, R4, 0x3, PT ;  /* 0x000000030400780c */ /* 0x000fda0003f05270 */
[----:B------:R-:W-:Y:S05]  /*1a00*/  @!P0 BRA `(.L_x_18034) ;  /* 0x0000000000108947 */ /* 0x000fea0003800000 */
[----:B------:R-:W-:-:S13]  /*1a10*/  ISETP.NE.AND P0, PT, R4, 0x4, PT ;  /* 0x000000040400780c */ /* 0x000fda0003f05270 */
[----:B------:R-:W-:Y:S05]  /*1a20*/  @P0 BRA `(.L_x_18031) ;  /* 0x0000000800e80947 */ /* 0x000fea0003800000 */
[----:B------:R0:W5:Y:S01]  /*1a30*/  LDG.E.U8 R19, desc[UR36][R2.64] ;  /* 0x0000002402137981 */ /* 0x000162000c1e1100 */
[----:B------:R-:W-:Y:S05]  /*1a40*/  BRA `(.L_x_18032) ;  /* 0x0000000c00347947 */ /* 0x000fea0003800000 */
.L_x_18034:
[----:B------:R0:W5:Y:S01]  /*1a50*/  LDG.E.U8 R19, desc[UR36][R2.64] ;  /* 0x0000002402137981 */ /* 0x000162000c1e1100 */
[----:B------:R-:W-:Y:S05]  /*1a60*/  BRA `(.L_x_18032) ;  /* 0x0000000c002c7947 */ /* 0x000fea0003800000 */
.L_x_18033:
[----:B------:R0:W5:Y:S01]  /*1a70*/  LDG.E.U16 R19, desc[UR36][R2.64] ;  /* 0x0000002402137981 */ /* 0x000162000c1e1500 */
[----:B------:R-:W-:Y:S05]  /*1a80*/  BRA `(.L_x_18032) ;  /* 0x0000000c00247947 */ /* 0x000fea0003800000 */
.L_x_18028:
        /* <DEDUP_REMOVED lines=9> */
.L_x_18036:
[----:B------:R-:W2:Y:S02]  /*1b20*/  LDG.E.U16 R0, desc[UR36][R2.64] ;  /* 0x0000002402007981 */ /* 0x000ea4000c1e1500 */
[----:B--2---:R-:W-:-:S06]  /*1b30*/  HADD2.F32 R0, -RZ, R0.H0_H0 ;  /* 0x20000000ff007230 */ /* 0x004fcc0000004100 */
[----:B------:R-:W0:Y:S02]  /*1b40*/  F2I.FTZ.TRUNC.NTZ R0, R0 ;  /* 0x0000000000007305 */ /* 0x000e24000021f100 */
[----:B0-----:R-:W-:Y:S01]  /*1b50*/  PRMT R19, R0, 0x7610, R19 ;  /* 0x0000761000137816 */ /* 0x001fe20000000013 */
[----:B------:R-:W-:Y:S06]  /*1b60*/  BRA `(.L_x_18032) ;  /* 0x0000000800ec7947 */ /* 0x000fec0003800000 */
.L_x_18035:
        /* <DEDUP_REMOVED lines=9> */
.L_x_18038:
[----:B------:R-:W2:Y:S02]  /*1c00*/  LDG.E.U16 R2, desc[UR36][R2.64] ;  /* 0x0000002402027981 */ /* 0x000ea4000c1e1500 */
[----:B--2---:R-:W-:-:S06]  /*1c10*/  HADD2.F32 R0, -RZ, R2.H0_H0 ;  /* 0x20000002ff007230 */ /* 0x004fcc0000004100 */
[----:B------:R-:W0:Y:S02]  /*1c20*/  F2I.FTZ.TRUNC.NTZ R0, R0 ;  /* 0x0000000000007305 */ /* 0x000e24000021f100 */
[----:B0-----:R-:W-:Y:S01]  /*1c30*/  PRMT R19, R0, 0x7610, R19 ;  /* 0x0000761000137816 */ /* 0x001fe20000000013 */
[----:B------:R-:W-:Y:S06]  /*1c40*/  BRA `(.L_x_18032) ;  /* 0x0000000800b47947 */ /* 0x000fec0003800000 */
.L_x_18037:
[----:B------:R-:W2:Y:S02]  /*1c50*/  LDG.E.64 R2, desc[UR36][R2.64] ;  /* 0x0000002402027981 */ /* 0x000ea4000c1e1b00 */
[----:B--2---:R0:W1:Y:S01]  /*1c60*/  F2I.F64.TRUNC R19, R2 ;  /* 0x0000000200137311 */ /* 0x004062000030d100 */
[----:B------:R-:W-:Y:S05]  /*1c70*/  BRA `(.L_x_18032) ;  /* 0x0000000800a87947 */ /* 0x000fea0003800000 */
.L_x_18027:
        /* <DEDUP_REMOVED lines=12> */
.L_x_18041:
[----:B------:R-:W2:Y:S02]  /*1d40*/  LDG.E.64 R2, desc[UR36][R2.64] ;  /* 0x0000002402027981 */ /* 0x000ea4000c1e1b00 */
[----:B--2---:R3:W4:Y:S01]  /*1d50*/  F2I.F64.TRUNC R19, R2 ;  /* 0x0000000200137311 */ /* 0x004722000030d100 */
[----:B------:R-:W-:Y:S05]  /*1d60*/  BRA `(.L_x_18032) ;  /* 0x00000008006c7947 */ /* 0x000fea0003800000 */
.L_x_18040:
        /* <DEDUP_REMOVED lines=28> */
.L_x_18043:
        /* <DEDUP_REMOVED lines=15> */
.L_x_18042:
[----:B------:R-:W2:Y:S02]  /*2020*/  LDG.E.U16 R0, desc[UR36][R2.64] ;  /* 0x0000002402007981 */ /* 0x000ea4000c1e1500 */
[----:B--2---:R-:W-:-:S06]  /*2030*/  IMAD.U32 R0, R0, 0x10000, RZ ;  /* 0x0001000000007824 */ /* 0x004fcc00078e00ff */
[----:B------:R-:W0:Y:S02]  /*2040*/  F2I.FTZ.TRUNC.NTZ R0, R0 ;  /* 0x0000000000007305 */ /* 0x000e24000021f100 */
[----:B0-----:R-:W-:Y:S01]  /*2050*/  PRMT R19, R0, 0x7610, R19 ;  /* 0x0000761000137816 */ /* 0x001fe20000000013 */
[----:B------:R-:W-:Y:S06]  /*2060*/  BRA `(.L_x_18032) ;  /* 0x0000000400ac7947 */ /* 0x000fec0003800000 */
.L_x_18039:
        /* <DEDUP_REMOVED lines=10> */
.L_x_18046:
        /* <DEDUP_REMOVED lines=21> */
.L_x_18050:
[----:B------:R-:W-:Y:S05]  /*2260*/  BSYNC B1 ;  /* 0x0000000000017941 */ /* 0x000fea0003800000 */
.L_x_18049:
[----:B------:R-:W-:Y:S01]  /*2270*/  LEA R3, R0, 0x3b800000, 0x17 ;  /* 0x3b80000000037811 */ /* 0x000fe200078eb8ff */
[----:B------:R-:W-:-:S05]  /*2280*/  IMAD.SHL.U32 R0, R2, 0x100000, RZ ;  /* 0x0010000002007824 */ /* 0x000fca00078e00ff */
[----:B------:R-:W-:-:S07]  /*2290*/  LOP3.LUT R0, R3, R0, R4, 0xfe, !PT ;  /* 0x0000000003007212 */ /* 0x000fce00078efe04 */
.L_x_18048:
[----:B------:R-:W-:Y:S05]  /*22a0*/  BSYNC B0 ;  /* 0x0000000000007941 */ /* 0x000fea0003800000 */
.L_x_18047:
[----:B------:R-:W0:Y:S02]  /*22b0*/  F2I.FTZ.TRUNC.NTZ R0, R0 ;  /* 0x0000000000007305 */ /* 0x000e24000021f100 */
[----:B0-----:R-:W-:Y:S01]  /*22c0*/  PRMT R19, R0, 0x7610, R19 ;  /* 0x0000761000137816 */ /* 0x001fe20000000013 */
[----:B------:R-:W-:Y:S06]  /*22d0*/  BRA `(.L_x_18032) ;  /* 0x0000000400107947 */ /* 0x000fec0003800000 */
.L_x_18045:
        /* <DEDUP_REMOVED lines=21> */
.L_x_18054:
[----:B------:R-:W-:Y:S05]  /*2430*/  BSYNC B1 ;  /* 0x0000000000017941 */ /* 0x000fea0003800000 */
.L_x_18053:
[----:B------:R-:W-:Y:S01]  /*2440*/  LEA R3, R0, 0x37800000, 0x17 ;  /* 0x3780000000037811 */ /* 0x000fe200078eb8ff */
[----:B------:R-:W-:-:S05]  /*2450*/  IMAD.SHL.U32 R0, R2, 0x200000, RZ ;  /* 0x0020000002007824 */ /* 0x000fca00078e00ff */
[----:B------:R-:W-:-:S07]  /*2460*/  LOP3.LUT R0, R3, R0, R4, 0xfe, !PT ;  /* 0x0000000003007212 */ /* 0x000fce00078efe04 */
.L_x_18052:
[----:B------:R-:W-:Y:S05]  /*2470*/  BSYNC B0 ;  /* 0x0000000000007941 */ /* 0x000fea0003800000 */
.L_x_18051:
[----:B------:R-:W0:Y:S02]  /*2480*/  F2I.FTZ.TRUNC.NTZ R0, R0 ;  /* 0x0000000000007305 */ /* 0x000e24000021f100 */
[----:B0-----:R-:W-:Y:S01]  /*2490*/  PRMT R19, R0, 0x7610, R19 ;  /* 0x0000761000137816 */ /* 0x001fe20000000013 */
[----:B------:R-:W-:Y:S06]  /*24a0*/  BRA `(.L_x_18032) ;  /* 0x00000000009c7947 */ /* 0x000fec0003800000 */
.L_x_18044:
        /* <DEDUP_REMOVED lines=14> */
.L_x_18058:
[----:B------:R-:W-:Y:S05]  /*2590*/  BSYNC B0 ;  /* 0x0000000000007941 */ /* 0x000fea0003800000 */
.L_x_18057:
[----:B------:R-:W0:Y:S02]  /*25a0*/  F2I.FTZ.TRUNC.NTZ R0, R0 ;  /* 0x0000000000007305 */ /* 0x000e24000021f100 */
[----:B0-----:R-:W-:Y:S01]  /*25b0*/  PRMT R19, R0, 0x7610, R19 ;  /* 0x0000761000137816 */ /* 0x001fe20000000013 */
[----:B------:R-:W-:Y:S06]  /*25c0*/  BRA `(.L_x_18032) ;  /* 0x0000000000547947 */ /* 0x000fec0003800000 */
.L_x_18031:
        /* <DEDUP_REMOVED lines=16> */
.L_x_18059:
[----:B------:R-:W-:Y:S01]  /*26d0*/  PRMT R19, RZ, 0x7610, R19 ;  /* 0x00007610ff137816 */ /* 0x000fe20000000013 */
[----:B------:R-:W-:Y:S06]  /*26e0*/  BRA `(.L_x_18032) ;  /* 0x00000000000c7947 */ /* 0x000fec0003800000 */
.L_x_18056:
[----:B------:R2:W5:Y:S01]  /*26f0*/  LDG.E.U8 R19, desc[UR36][R2.64] ;  /* 0x0000002402137981 */ /* 0x000562000c1e1100 */
[----:B------:R-:W-:Y:S05]  /*2700*/  BRA `(.L_x_18032) ;  /* 0x0000000000047947 */ /* 0x000fea0003800000 */
.L_x_18055:
[----:B------:R1:W5:Y:S02]  /*2710*/  LDG.E.U8 R19, desc[UR36][R2.64] ;  /* 0x0000002402137981 */ /* 0x000364000c1e1100 */
.L_x_18032:
        /* <DEDUP_REMOVED lines=17> */
.L_x_18063:
[----:B------:R3:W5:Y:S01]  /*2830*/  LDG.E.U8 R24, desc[UR36][R2.64] ;  /* 0x0000002402187981 */ /* 0x000762000c1e1100 */
[----:B------:R-:W-:Y:S05]  /*2840*/  BRA `(.L_x_18065) ;  /* 0x0000000c00547947 */ /* 0x000fea0003800000 */
.L_x_18062:
        /* <DEDUP_REMOVED lines=8> */
.L_x_18067:
[----:B------:R1:W5:Y:S01]  /*28d0*/  LDG.E.U8 R24, desc[UR36][R2.64] ;  /* 0x0000002402187981 */ /* 0x000362000c1e1100 */
[----:B------:R-:W-:Y:S05]  /*28e0*/  BRA `(.L_x_18065) ;  /* 0x0000000c002c7947 */ /* 0x000fea0003800000 */
.L_x_18066:
[----:B------:R2:W5:Y:S01]  /*28f0*/  LDG.E.U16 R24, desc[UR36][R2.64] ;  /* 0x0000002402187981 */ /* 0x000562000c1e1500 */
[----:B------:R-:W-:Y:S05]  /*2900*/  BRA `(.L_x_18065) ;  /* 0x0000000c00247947 */ /* 0x000fea0003800000 */
.L_x_18061:
        /* <DEDUP_REMOVED lines=9> */
.L_x_18069:
[----:B------:R-:W2:Y:S02]  /*29a0*/  LDG.E.U16 R0, desc[UR36][R2.64] ;  /* 0x0000002402007981 */ /* 0x000ea4000c1e1500 */
[----:B--2---:R-:W-:-:S06]  /*29b0*/  HADD2.F32 R0, -RZ, R0.H0_H0 ;  /* 0x20000000ff007230 */ /* 0x004fcc0000004100 */
[----:B------:R-:W0:Y:S02]  /*29c0*/  F2I.FTZ.TRUNC.NTZ R0, R0 ;  /* 0x0000000000007305 */ /* 0x000e24000021f100 */
[----:B0-----:R-:W-:Y:S01]  /*29d0*/  PRMT R24, R0, 0x7610, R24 ;  /* 0x0000761000187816 */ /* 0x001fe20000000018 */
[----:B------:R-:W-:Y:S06]  /*29e0*/  BRA `(.L_x_18065) ;  /* 0x0000000800ec7947 */ /* 0x000fec0003800000 */
.L_x_18068:
        /* <DEDUP_REMOVED lines=9> */
.L_x_18071:
[----:B------:R-:W2:Y:S02]  /*2a80*/  LDG.E.U16 R2, desc[UR36][R2.64] ;  /* 0x0000002402027981 */ /* 0x000ea4000c1e1500 */
[----:B--2---:R-:W-:-:S06]  /*2a90*/  HADD2.F32 R0, -RZ, R2.H0_H0 ;  /* 0x20000002ff007230 */ /* 0x004fcc0000004100 */
[----:B------:R-:W0:Y:S02]  /*2aa0*/  F2I.FTZ.TRUNC.NTZ R0, R0 ;  /* 0x0000000000007305 */ /* 0x000e24000021f100 */
[----:B0-----:R-:W-:Y:S01]  /*2ab0*/  PRMT R24, R0, 0x7610, R24 ;  /* 0x0000761000187816 */ /* 0x001fe20000000018 */
[----:B------:R-:W-:Y:S06]  /*2ac0*/  BRA `(.L_x_18065) ;  /* 0x0000000800b47947 */ /* 0x000fec0003800000 */
.L_x_18070:
[----:B------:R-:W2:Y:S02]  /*2ad0*/  LDG.E.64 R2, desc[UR36][R2.64] ;  /* 0x0000002402027981 */ /* 0x000ea4000c1e1b00 */
[----:B--2---:R0:W1:Y:S01]  /*2ae0*/  F2I.F64.TRUNC R24, R2 ;  /* 0x0000000200187311 */ /* 0x004062000030d100 */
[----:B------:R-:W-:Y:S05]  /*2af0*/  BRA `(.L_x_18065) ;  /* 0x0000000800a87947 */ /* 0x000fea0003800000 */
.L_x_18060:
        /* <DEDUP_REMOVED lines=12> */
.L_x_18074:
[----:B------:R-:W2:Y:S02]  /*2bc0*/  LDG.E.64 R2, desc[UR36][R2.64] ;  /* 0x0000002402027981 */ /* 0x000ea4000c1e1b00 */
[----:B--2---:R0:W1:Y:S01]  /*2bd0*/  F2I.F64.TRUNC R24, R2 ;  /* 0x0000000200187311 */ /* 0x004062000030d100 */
[----:B------:R-:W-:Y:S05]  /*2be0*/  BRA `(.L_x_18065) ;  /* 0x00000008006c7947 */ /* 0x000fea0003800000 */
.L_x_18073:
        /* <DEDUP_REMOVED lines=28> */
.L_x_18076:
        /* <DEDUP_REMOVED lines=15> */
.L_x_18075:
[----:B------:R-:W2:Y:S02]  /*2ea0*/  LDG.E.U16 R0, desc[UR36][R2.64] ;  /* 0x0000002402007981 */ /* 0x000ea4000c1e1500 */
[----:B--2---:R-:W-:-:S06]  /*2eb0*/  IMAD.U32 R0, R0, 0x10000, RZ ;  /* 0x0001000000007824 */ /* 0x004fcc00078e00ff */
[----:B------:R-:W0:Y:S02]  /*2ec0*/  F2I.FTZ.TRUNC.NTZ R0, R0 ;  /* 0x0000000000007305 */ /* 0x000e24000021f100 */
[----:B0-----:R-:W-:Y:S01]  /*2ed0*/  PRMT R24, R0, 0x7610, R24 ;  /* 0x0000761000187816 */ /* 0x001fe20000000018 */
[----:B------:R-:W-:Y:S06]  /*2ee0*/  BRA `(.L_x_18065) ;  /* 0x0000000400ac7947 */ /* 0x000fec0003800000 */
.L_x_18072:
        /* <DEDUP_REMOVED lines=10> */
.L_x_18079:
        /* <DEDUP_REMOVED lines=21> */
.L_x_18083:
[----:B------:R-:W-:Y:S05]  /*30e0*/  BSYNC B1 ;  /* 0x0000000000017941 */ /* 0x000fea0003800000 */
.L_x_18082:
[----:B------:R-:W-:Y:S01]  /*30f0*/  LEA R3, R0, 0x3b800000, 0x17 ;  /* 0x3b80000000037811 */ /* 0x000fe200078eb8ff */
[----:B------:R-:W-:-:S05]  /*3100*/  IMAD.SHL.U32 R0, R2, 0x100000, RZ ;  /* 0x0010000002007824 */ /* 0x000fca00078e00ff */
[----:B------:R-:W-:-:S07]  /*3110*/  LOP3.LUT R0, R3, R0, R4, 0xfe, !PT ;  /* 0x0000000003007212 */ /* 0x000fce00078efe04 */
.L_x_18081:
[----:B------:R-:W-:Y:S05]  /*3120*/  BSYNC B0 ;  /* 0x0000000000007941 */ /* 0x000fea0003800000 */
.L_x_18080:
[----:B------:R-:W0:Y:S02]  /*3130*/  F2I.FTZ.TRUNC.NTZ R0, R0 ;  /* 0x0000000000007305 */ /* 0x000e24000021f100 */
[----:B0-----:R-:W-:Y:S01]  /*3140*/  PRMT R24, R0, 0x7610, R24 ;  /* 0x0000761000187816 */ /* 0x001fe20000000018 */
[----:B------:R-:W-:Y:S06]  /*3150*/  BRA `(.L_x_18065) ;  /* 0x0000000400107947 */ /* 0x000fec0003800000 */
.L_x_18078:
        /* <DEDUP_REMOVED lines=21> */
.L_x_18087:
[----:B------:R-:W-:Y:S05]  /*32b0*/  BSYNC B1 ;  /* 0x0000000000017941 */ /* 0x000fea0003800000 */
.L_x_18086:
[----:B------:R-:W-:Y:S01]  /*32c0*/  LEA R3, R0, 0x37800000, 0x17 ;  /* 0x3780000000037811 */ /* 0x000fe200078eb8ff */
[----:B------:R-:W-:-:S05]  /*32d0*/  IMAD.SHL.U32 R0, R2, 0x200000, RZ ;  /* 0x0020000002007824 */ /* 0x000fca00078e00ff */
[----:B------:R-:W-:-:S07]  /*32e0*/  LOP3.LUT R0, R3, R0, R4, 0xfe, !PT ;  /* 0x0000000003007212 */ /* 0x000fce00078efe04 */
.L_x_18085:
[----:B------:R-:W-:Y:S05]  /*32f0*/  BSYNC B0 ;  /* 0x0000000000007941 */ /* 0x000fea0003800000 */
.L_x_18084:
[----:B------:R-:W0:Y:S02]  /*3300*/  F2I.FTZ.TRUNC.NTZ R0, R0 ;  /* 0x0000000000007305 */ /* 0x000e24000021f100 */
[----:B0-----:R-:W-:Y:S01]  /*3310*/  PRMT R24, R0, 0x7610, R24 ;  /* 0x0000761000187816 */ /* 0x001fe20000000018 */
[----:B------:R-:W-:Y:S06]  /*3320*/  BRA `(.L_x_18065) ;  /* 0x00000000009c7947 */ /* 0x000fec0003800000 */
.L_x_18077:
        /* <DEDUP_REMOVED lines=14> */
.L_x_18091:
[----:B------:R-:W-:Y:S05]  /*3410*/  BSYNC B0 ;  /* 0x0000000000007941 */ /* 0x000fea0003800000 */
.L_x_18090:
[----:B------:R-:W0:Y:S02]  /*3420*/  F2I.FTZ.TRUNC.NTZ R0, R0 ;  /* 0x0000000000007305 */ /* 0x000e24000021f100 */
[----:B0-----:R-:W-:Y:S01]  /*3430*/  PRMT R24, R0, 0x7610, R24 ;  /* 0x0000761000187816 */ /* 0x001fe20000000018 */
[----:B------:R-:W-:Y:S06]  /*3440*/  BRA `(.L_x_18065) ;  /* 0x0000000000547947 */ /* 0x000fec0003800000 */
.L_x_18064:
        /* <DEDUP_REMOVED lines=16> */
.L_x_18092:
[----:B------:R-:W-:Y:S01]  /*3550*/  PRMT R24, RZ, 0x7610, R24 ;  /* 0x00007610ff187816 */ /* 0x000fe20000000018 */
[----:B------:R-:W-:Y:S06]  /*3560*/  BRA `(.L_x_18065) ;  /* 0x00000000000c7947 */ /* 0x000fec0003800000 */
.L_x_18089:
[----:B------:R0:W5:Y:S01]  /*3570*/  LDG.E.U8 R24, desc[UR36][R2.64] ;  /* 0x0000002402187981 */ /* 0x000162000c1e1100 */
[----:B------:R-:W-:Y:S05]  /*3580*/  BRA `(.L_x_18065) ;  /* 0x0000000000047947 */ /* 0x000fea0003800000 */
.L_x_18088:
[----:B------:R0:W5:Y:S02]  /*3590*/  LDG.E.U8 R24, desc[UR36][R2.64] ;  /* 0x0000002402187981 */ /* 0x000164000c1e1100 */
.L_x_18065:
        /* <DEDUP_REMOVED lines=17> */
.L_x_18096:
[----:B------:R1:W5:Y:S01]  /*36b0*/  LDG.E.U8 R0, desc[UR36][R2.64] ;  /* 0x0000002402007981 */ /* 0x000362000c1e1100 */
[----:B------:R-:W-:Y:S05]  /*36c0*/  BRA `(.L_x_18098) ;  /* 0x0000000c00547947 */ /* 0x000fea0003800000 */
.L_x_18095:
        /* <DEDUP_REMOVED lines=8> */
.L_x_18100:
[----:B------:R3:W5:Y:S01]  /*3750*/  LDG.E.U8 R0, desc[UR36][R2.64] ;  /* 0x0000002402007981 */ /* 0x000762000c1e1100 */
[----:B------:R-:W-:Y:S05]  /*3760*/  BRA `(.L_x_18098) ;  /* 0x0000000c002c7947 */ /* 0x000fea0003800000 */
.L_x_18099:
[----:B------:R2:W5:Y:S01]  /*3770*/  LDG.E.U16 R0, desc[UR36][R2.64] ;  /* 0x0000002402007981 */ /* 0x000562000c1e1500 */
[----:B------:R-:W-:Y:S05]  /*3780*/  BRA `(.L_x_18098) ;  /* 0x0000000c00247947 */ /* 0x000fea0003800000 */
.L_x_18094:
        /* <DEDUP_REMOVED lines=9> */
.L_x_18102:
[----:B------:R-:W2:Y:S02]  /*3820*/  LDG.E.U16 R4, desc[UR36][R2.64] ;  /* 0x0000002402047981 */ /* 0x000ea4000c1e1500 */
[----:B--2---:R-:W-:-:S06]  /*3830*/  HADD2.F32 R4, -RZ, R4.H0_H0 ;  /* 0x20000004ff047230 */ /* 0x004fcc0000004100 */
[----:B------:R-:W0:Y:S02]  /*3840*/  F2I.FTZ.TRUNC.NTZ R4, R4 ;  /* 0x0000000400047305 */ /* 0x000e24000021f100 */
[----:B0-----:R-:W-:Y:S01]  /*3850*/  PRMT R0, R4, 0x7610, R0 ;  /* 0x0000761004007816 */ /* 0x001fe20000000000 */
[----:B------:R-:W-:Y:S06]  /*3860*/  BRA `(.L_x_18098) ;  /* 0x0000000800ec7947 */ /* 0x000fec0003800000 */
.L_x_18101:
        /* <DEDUP_REMOVED lines=9> */
.L_x_18104:
[----:B------:R-:W2:Y:S02]  /*3900*/  LDG.E.U16 R2, desc[UR36][R2.64] ;  /* 0x0000002402027981 */ /* 0x000ea4000c1e1500 */
[----:B--2---:R-:W-:-:S06]  /*3910*/  HADD2.F32 R4, -RZ, R2.H0_H0 ;  /* 0x20000002ff047230 */ /* 0x004fcc0000004100 */
[----:B------:R-:W0:Y:S02]  /*3920*/  F2I.FTZ.TRUNC.NTZ R4, R4 ;  /* 0x0000000400047305 */ /* 0x000e24000021f100 */
[----:B0-----:R-:W-:Y:S01]  /*3930*/  PRMT R0, R4, 0x7610, R0 ;  /* 0x0000761004007816 */ /* 0x001fe20000000000 */
[----:B------:R-:W-:Y:S06]  /*3940*/  BRA `(.L_x_18098) ;  /* 0x0000000800b47947 */ /* 0x000fec0003800000 */
.L_x_18103:
[----:B------:R-:W2:Y:S02]  /*3950*/  LDG.E.64 R2, desc[UR36][R2.64] ;  /* 0x0000002402027981 */ /* 0x000ea4000c1e1b00 */
[----:B--2---:R0:W1:Y:S01]  /*3960*/  F2I.F64.TRUNC R0, R2 ;  /* 0x0000000200007311 */ /* 0x004062000030d100 */
[----:B------:R-:W-:Y:S05]  /*3970*/  BRA `(.L_x_18098) ;  /* 0x0000000800a87947 */ /* 0x000fea0003800000 */
.L_x_18093:
        /* <DEDUP_REMOVED lines=12> */
.L_x_18107:
[----:B------:R-:W2:Y:S02]  /*3a40*/  LDG.E.64 R2, desc[UR36][R2.64] ;  /* 0x0000002402027981 */ /* 0x000ea4000c1e1b00 */
[----:B--2---:R0:W1:Y:S01]  /*3a50*/  F2I.F64.TRUNC R0, R2 ;  /* 0x0000000200007311 */ /* 0x004062000030d100 */
[----:B------:R-:W-:Y:S05]  /*3a60*/  BRA `(.L_x_18098) ;  /* 0x00000008006c7947 */ /* 0x000fea0003800000 */
.L_x_18106:
        /* <DEDUP_REMOVED lines=28> */
.L_x_18109:
        /* <DEDUP_REMOVED lines=15> */
.L_x_18108:
[----:B------:R-:W2:Y:S02]  /*3d20*/  LDG.E.U16 R4, desc[UR36][R2.64] ;  /* 0x0000002402047981 */ /* 0x000ea4000c1e1500 */
[----:B--2---:R-:W-:-:S06]  /*3d30*/  IMAD.U32 R4, R4, 0x10000, RZ ;  /* 0x0001000004047824 */ /* 0x004fcc00078e00ff */
[----:B------:R-:W0:Y:S02]  /*3d40*/  F2I.FTZ.TRUNC.NTZ R4, R4 ;  /* 0x0000000400047305 */ /* 0x000e24000021f100 */
[----:B0-----:R-:W-:Y:S01]  /*3d50*/  PRMT R0, R4, 0x7610, R0 ;  /* 0x0000761004007816 */ /* 0x001fe20000000000 */
[----:B------:R-:W-:Y:S06]  /*3d60*/  BRA `(.L_x_18098) ;  /* 0x0000000400ac7947 */ /* 0x000fec0003800000 */
.L_x_18105:
        /* <DEDUP_REMOVED lines=10> */
.L_x_18112:
        /* <DEDUP_REMOVED lines=21> */
.L_x_18116:
[----:B------:R-:W-:Y:S05]  /*3f60*/  BSYNC B1 ;  /* 0x0000000000017941 */ /* 0x000fea0003800000 */
.L_x_18115:
[----:B------:R-:W-:Y:S01]  /*3f70*/  IMAD.SHL.U32 R2, R2, 0x100000, RZ ;  /* 0x0010000002027824 */ /* 0x000fe200078e00ff */
[----:B------:R-:W-:-:S04]  /*3f80*/  LEA R3, R0, 0x3b800000, 0x17 ;  /* 0x3b80000000037811 */ /* 0x000fc800078eb8ff */
[----:B------:R-:W-:-:S07]  /*3f90*/  LOP3.LUT R4, R3, R2, R4, 0xfe, !PT ;  /* 0x0000000203047212 */ /* 0x000fce00078efe04 */
.L_x_18114:
[----:B------:R-:W-:Y:S05]  /*3fa0*/  BSYNC B0 ;  /* 0x0000000000007941 */ /* 0x000fea0003800000 */
.L_x_18113:
[----:B------:R-:W0:Y:S02]  /*3fb0*/  F2I.FTZ.TRUNC.NTZ R4, R4 ;  /* 0x0000000400047305 */ /* 0x000e24000021f100 */
[----:B0-----:R-:W-:Y:S01]  /*3fc0*/  PRMT R0, R4, 0x7610, R0 ;  /* 0x0000761004007816 */ /* 0x001fe20000000000 */
[----:B------:R-:W-:Y:S06]  /*3fd0*/  BRA `(.L_x_18098) ;  /* 0x0000000400107947 */ /* 0x000fec0003800000 */
.L_x_18111:
        /* <DEDUP_REMOVED lines=21> */
.L_x_18120:
[----:B------:R-:W-:Y:S05]  /*4130*/  BSYNC B1 ;  /* 0x0000000000017941 */ /* 0x000fea0003800000 */
.L_x_18119:
[----:B------:R-:W-:Y:S01]  /*4140*/  IMAD.SHL.U32 R2, R2, 0x200000, RZ ;  /* 0x0020000002027824 */ /* 0x000fe200078e00ff */
[----:B------:R-:W-:-:S04]  /*4150*/  LEA R3, R0, 0x37800000, 0x17 ;  /* 0x3780000000037811 */ /* 0x000fc800078eb8ff */
[----:B------:R-:W-:-:S07]  /*4160*/  LOP3.LUT R4, R3, R2, R4, 0xfe, !PT ;  /* 0x0000000203047212 */ /* 0x000fce00078efe04 */
.L_x_18118:
[----:B------:R-:W-:Y:S05]  /*4170*/  BSYNC B0 ;  /* 0x0000000000007941 */ /* 0x000fea0003800000 */
.L_x_18117:
[----:B------:R-:W0:Y:S02]  /*4180*/  F2I.FTZ.TRUNC.NTZ R4, R4 ;  /* 0x0000000400047305 */ /* 0x000e24000021f100 */
[----:B0-----:R-:W-:Y:S01]  /*4190*/  PRMT R0, R4, 0x7610, R0 ;  /* 0x0000761004007816 */ /* 0x001fe20000000000 */
[----:B------:R-:W-:Y:S06]  /*41a0*/  BRA `(.L_x_18098) ;  /* 0x00000000009c7947 */ /* 0x000fec0003800000 */
.L_x_18110:
        /* <DEDUP_REMOVED lines=14> */
.L_x_18124:
[----:B------:R-:W-:Y:S05]  /*4290*/  BSYNC B0 ;  /* 0x0000000000007941 */ /* 0x000fea0003800000 */
.L_x_18123:
[----:B------:R-:W0:Y:S02]  /*42a0*/  F2I.FTZ.TRUNC.NTZ R4, R4 ;  /* 0x0000000400047305 */ /* 0x000e24000021f100 */
[----:B0-----:R-:W-:Y:S01]  /*42b0*/  PRMT R0, R4, 0x7610, R0 ;  /* 0x0000761004007816 */ /* 0x001fe20000000000 */
[----:B------:R-:W-:Y:S06]  /*42c0*/  BRA `(.L_x_18098) ;  /* 0x0000000000547947 */ /* 0x000fec0003800000 */
.L_x_18097:
        /* <DEDUP_REMOVED lines=16> */
.L_x_18125:
[----:B------:R-:W-:Y:S01]  /*43d0*/  PRMT R0, RZ, 0x7610, R0 ;  /* 0x00007610ff007816 */ /* 0x000fe20000000000 */
[----:B------:R-:W-:Y:S06]  /*43e0*/  BRA `(.L_x_18098) ;  /* 0x00000000000c7947 */ /* 0x000fec0003800000 */
.L_x_18122:
[----:B------:R0:W5:Y:S01]  /*43f0*/  LDG.E.U8 R0, desc[UR36][R2.64] ;  /* 0x0000002402007981 */ /* 0x000162000c1e1100 */
[----:B------:R-:W-:Y:S05]  /*4400*/  BRA `(.L_x_18098) ;  /* 0x0000000000047947 */ /* 0x000fea0003800000 */
.L_x_18121:
[----:B------:R0:W5:Y:S02]  /*4410*/  LDG.E.U8 R0, desc[UR36][R2.64] ;  /* 0x0000002402007981 */ /* 0x000164000c1e1100 */
.L_x_18098:
[----:B------:R-:W0:Y:S01]  /*4420*/  LDC.U8 R6, c[0x0][0x508] ;  /* 0x00014200ff067b82 */ /* 0x000e220000000000 */
[----:B-----5:R-:W-:Y:S01]  /*4430*/  PRMT R19, R19, 0x8880, RZ ;  /* 0x0000888013137816 */ /* 0x020fe200000000ff */
[----:B------:R-:W-:Y:S01]  /*4440*/  ULDC.U8 UR4, c[0x0][0x4f8] ;  /* 0x00013e0000047ab9 */ /* 0x000fe20000000000 */
[----:B01234-:R-:W-:Y:S01]  /*4450*/  PRMT R3, R24, 0x8880, RZ ;  /* 0x0000888018037816 */ /* 0x01ffe200000000ff */
[----:B------:R-:W-:Y:S01]  /*4460*/  UPRMT UR4, UR4, 0x8880, URZ ;  /* 0x0000888004047896 */ /* 0x000fe2000800003f */
[----:B------:R-:W-:Y:S01]  /*4470*/  PRMT R2, R0, 0x8880, RZ ;  /* 0x0000888000027816 */ /* 0x000fe200000000ff */
[----:B------:R-:W-:Y:S01]  /*4480*/  IMAD.MOV.U32 R0, RZ, RZ, R19 ;  /* 0x000000ffff007224 */ /* 0x000fe200078e0013 */
[----:B------:R-:W-:-:S03]  /*4490*/  ULDC.S8 UR5, c[0x0][0x4f9] ;  /* 0x00013e4000057ab9 */ /* 0x000fc60000000200 */
        /* <DEDUP_REMOVED lines=17> */
.L_x_18129:
[----:B------:R0:W-:Y:S01]  /*45b0*/  STG.E.U8 desc[UR36][R16.64], R5 ;  /* 0x0000000510007986 */ /* 0x0001e2000c101124 */
[----:B------:R-:W-:Y:S05]  /*45c0*/  BRA `(.L_x_18131) ;  /* 0x0000000c00907947 */ /* 0x000fea0003800000 */
.L_x_18128:
[----:B------:R-:W-:-:S13]  /*45d0*/  ISETP.NE.AND P0, PT, R4, 0x2, PT ;  /* 0x000000020400780c */ /* 0x000fda0003f05270 */
[----:B------:R-:W-:Y:S05]  /*45e0*/  @!P0 BRA `(.L_x_18132) ;  /* 0x0000000000348947 */ /* 0x000fea0003800000 */
[----:B------:R-:W-:-:S13]  /*45f0*/  ISETP.NE.AND P0, PT, R4, 0x3, PT ;  /* 0x000000030400780c */ /* 0x000fda0003f05270 */
[----:B------:R-:W-:Y:S05]  /*4600*/  @!P0 BRA `(.L_x_18133) ;  /* 0x0000000000208947 */ /* 0x000fea0003800000 */
[----:B------:R-:W-:-:S13]  /*4610*/  ISETP.NE.AND P0, PT, R4, 0x4, PT ;  /* 0x000000040400780c */ /* 0x000fda0003f05270 */
[----:B------:R-:W-:Y:S05]  /*4620*/  @P0 BRA `(.L_x_18130) ;  /* 0x0000000c00140947 */ /* 0x000fea0003800000 */
[----:B------:R-:W-:-:S04]  /*4630*/  LOP3.LUT R0, R5, 0xffff, RZ, 0xc0, !PT ;  /* 0x0000ffff05007812 */ /* 0x000fc800078ec0ff */
[----:B------:R-:W-:-:S05]  /*4640*/  PRMT R0, R0, 0x8880, RZ ;  /* 0x0000888000007816 */ /* 0x000fca00000000ff */
[----:B------:R-:W-:-:S05]  /*4650*/  IMAD.MOV.U32 R2, RZ, RZ, R0 ;  /* 0x000000ffff027224 */ /* 0x000fca00078e0000 */
[----:B------:R-:W-:-:S05]  /*4660*/  SHF.R.S32.HI R3, RZ, 0x1f, R2 ;  /* 0x0000001fff037819 */ /* 0x000fca0000011402 */
[----:B------:R0:W-:Y:S01]  /*4670*/  STG.E.64 desc[UR36][R16.64], R2 ;  /* 0x0000000210007986 */ /* 0x0001e2000c101b24 */
[----:B------:R-:W-:Y:S05]  /*4680*/  BRA `(.L_x_18131) ;  /* 0x0000000c00607947 */ /* 0x000fea0003800000 */
.L_x_18133:
[----:B------:R-:W-:-:S05]  /*4690*/  PRMT R3, R5, 0x8880, RZ ;  /* 0x0000888005037816 */ /* 0x000fca00000000ff */
[----:B------:R0:W-:Y:S01]  /*46a0*/  STG.E desc[UR36][R16.64], R3 ;  /* 0x0000000310007986 */ /* 0x0001e2000c101924 */
[----:B------:R-:W-:Y:S05]  /*46b0*/  BRA `(.L_x_18131) ;  /* 0x0000000c00547947 */ /* 0x000fea0003800000 */
.L_x_18132:
[----:B------:R-:W-:-:S04]  /*46c0*/  PRMT R3, R5, 0x8880, RZ ;  /* 0x0000888005037816 */ /* 0x000fc800000000ff */
[----:B------:R-:W-:-:S05]  /*46d0*/  PRMT R3, R3, 0x7710, RZ ;  /* 0x0000771003037816 */ /* 0x000fca00000000ff */
[----:B------:R0:W-:Y:S01]  /*46e0*/  STG.E.U16 desc[UR36][R16.64], R3 ;  /* 0x0000000310007986 */ /* 0x0001e2000c101524 */
[----:B------:R-:W-:Y:S05]  /*46f0*/  BRA `(.L_x_18131) ;  /* 0x0000000c00447947 */ /* 0x000fea0003800000 */
.L_x_18127:
[----:B------:R-:W-:-:S13]  /*4700*/  ISETP.GT.AND P0, PT, R4, 0x6, PT ;  /* 0x000000060400780c */ /* 0x000fda0003f04270 */
[----:B------:R-:W-:Y:S05]  /*4710*/  @P0 BRA `(.L_x_18134) ;  /* 0x00000000002c0947 */ /* 0x000fea0003800000 */
[----:B------:R-:W-:-:S13]  /*4720*/  ISETP.NE.AND P0, PT, R4, 0x5, PT ;  /* 0x000000050400780c */ /* 0x000fda0003f05270 */
[----:B------:R-:W-:Y:S05]  /*4730*/  @!P0 BRA `(.L_x_18135) ;  /* 0x0000000000148947 */ /* 0x000fea0003800000 */
[----:B------:R-:W-:-:S13]  /*4740*/  ISETP.NE.AND P0, PT, R4, 0x6, PT ;  /* 0x000000060400780c */ /* 0x000fda0003f05270 */
[----:B------:R-:W-:Y:S05]  /*4750*/  @P0 BRA `(.L_x_18130) ;  /* 0x0000000800c80947 */ /* 0x000fea0003800000 */
[----:B------:R-:W0:Y:S02]  /*4760*/  I2F.S8 R3, R5 ;  /* 0x0000000500037306 */ /* 0x000e240000001400 */
[----:B0-----:R0:W-:Y:S01]  /*4770*/  STG.E desc[UR36][R16.64], R3 ;  /* 0x0000000310007986 */ /* 0x0011e2000c101924 */
[----:B------:R-:W-:Y:S05]  /*4780*/  BRA `(.L_x_18131) ;  /* 0x0000000c00207947 */ /* 0x000fea0003800000 */
.L_x_18135:
[----:B------:R-:W0:Y:S02]  /*4790*/  I2F.S8 R0, R5 ;  /* 0x0000000500007306 */ /* 0x000e240000001400 */
[----:B0-----:R-:W-:-:S05]  /*47a0*/  F2FP.F16.F32.PACK_AB R0, RZ, R0 ;  /* 0x00000000ff00723e */ /* 0x001fca00000000ff */
[----:B------:R0:W-:Y:S01]  /*47b0*/  STG.E.U16 desc[UR36][R16.64], R0 ;  /* 0x0000000010007986 */ /* 0x0001e2000c101524 */
[----:B------:R-:W-:Y:S05]  /*47c0*/  BRA `(.L_x_18131) ;  /* 0x0000000c00107947 */ /* 0x000fea0003800000 */
.L_x_18134:
[----:B------:R-:W-:-:S13]  /*47d0*/  ISETP.NE.AND P0, PT, R4, 0x7, PT ;  /* 0x000000070400780c */ /* 0x000fda0003f05270 */
[----:B------:R-:W-:Y:S05]  /*47e0*/  @!P0 BRA `(.L_x_18136) ;  /* 0x0000000000348947 */ /* 0x000fea0003800000 */
[----:B------:R-:W-:-:S13]  /*47f0*/  ISETP.NE.AND P0, PT, R4, 0x8, PT ;  /* 0x000000080400780c */ /* 0x000fda0003f05270 */
[----:B------:R-:W-:Y:S05]  /*4800*/  @!P0 BRA `(.L_x_18137) ;  /* 0x0000000000188947 */ /* 0x000fea0003800000 */
[----:B------:R-:W-:-:S13]  /*4810*/  ISETP.NE.AND P0, PT, R4, 0x9, PT ;  /* 0x000000090400780c */ /* 0x000fda0003f05270 */
[----:B------:R-:W-:Y:S05]  /*4820*/  @P0 BRA `(.L_x_18130) ;  /* 0x0000000800940947 */ /* 0x000fea0003800000 */
[----:B------:R-:W0:Y:S01]  /*4830*/  I2F.S8 R2, R5 ;  /* 0x0000000500027306 */ /* 0x000e220000001400 */
[----:B------:R-:W-:-:S05]  /*4840*/  IMAD.MOV.U32 R3, RZ, RZ, RZ ;  /* 0x000000ffff037224 */ /* 0x000fca00078e00ff */
[----:B0-----:R0:W-:Y:S01]  /*4850*/  STG.E.64 desc[UR36][R16.64], R2 ;  /* 0x0000000210007986 */ /* 0x0011e2000c101b24 */
[----:B------:R-:W-:Y:S05]  /*4860*/  BRA `(.L_x_18131) ;  /* 0x0000000800e87947 */ /* 0x000fea0003800000 */
.L_x_18137:
[----:B------:R-:W0:Y:S02]  /*4870*/  I2F.S8 R5, R5 ;  /* 0x0000000500057306 */ /* 0x000e240000001400 */
[----:B0-----:R-:W-:-:S04]  /*4880*/  F2FP.F16.F32.PACK_AB R3, RZ, R5 ;  /* 0x00000005ff03723e */ /* 0x001fc800000000ff */
[----:B------:R-:W-:-:S05]  /*4890*/  PRMT R3, R3, 0x5410, RZ ;  /* 0x0000541003037816 */ /* 0x000fca00000000ff */
[----:B------:R0:W-:Y:S01]  /*48a0*/  STG.E desc[UR36][R16.64], R3 ;  /* 0x0000000310007986 */ /* 0x0001e2000c101924 */
[----:B------:R-:W-:Y:S05]  /*48b0*/  BRA `(.L_x_18131) ;  /* 0x0000000800d47947 */ /* 0x000fea0003800000 */
.L_x_18136:
[----:B------:R-:W-:-:S04]  /*48c0*/  PRMT R2, R5, 0x8880, RZ ;  /* 0x0000888005027816 */ /* 0x000fc800000000ff */
[----:B------:R-:W-:-:S06]  /*48d0*/  PRMT R2, R2, 0x7710, RZ ;  /* 0x0000771002027816 */ /* 0x000fcc00000000ff */
[----:B------:R-:W0:Y:S02]  /*48e0*/  I2F.F64.S16 R2, R2 ;  /* 0x0000000200027312 */ /* 0x000e240000101c00 */
[----:B0-----:R0:W-:Y:S01]  /*48f0*/  STG.E.64 desc[UR36][R16.64], R2 ;  /* 0x0000000210007986 */ /* 0x0011e2000c101b24 */
[----:B------:R-:W-:Y:S05]  /*4900*/  BRA `(.L_x_18131) ;  /* 0x0000000800c07947 */ /* 0x000fea0003800000 */
.L_x_18126:
        /* <DEDUP_REMOVED lines=8> */
[----:B------:R-:W-:-:S04]  /*4990*/  LOP3.LUT P0, RZ, R5, 0xff, RZ, 0xc0, !PT ;  /* 0x000000ff05ff7812 */ /* 0x000fc8000780c0ff */
[----:B------:R-:W-:-:S05]  /*49a0*/  SEL R3, RZ, 0x1, !P0 ;  /* 0x00000001ff037807 */ /* 0x000fca0004000000 */
[----:B------:R0:W-:Y:S01]  /*49b0*/  STG.E.U8 desc[UR36][R16.64], R3 ;  /* 0x0000000310007986 */ /* 0x0001e2000c101124 */
[----:B------:R-:W-:Y:S05]  /*49c0*/  BRA `(.L_x_18131) ;  /* 0x0000000800907947 */ /* 0x000fea0003800000 */
.L_x_18140:
[----:B------:R-:W-:Y:S02]  /*49d0*/  PRMT R4, R5, 0x8880, RZ ;  /* 0x0000888005047816 */ /* 0x000fe400000000ff */
[----:B------:R-:W-:Y:S02]  /*49e0*/  CS2R R6, SRZ ;  /* 0x0000000000067805 */ /* 0x000fe4000001ff00 */
[----:B------:R-:W-:-:S06]  /*49f0*/  PRMT R4, R4, 0x7710, RZ ;  /* 0x0000771004047816 */ /* 0x000fcc00000000ff */
[----:B------:R-:W0:Y:S02]  /*4a00*/  I2F.F64.S16 R4, R4 ;  /* 0x0000000400047312 */ /* 0x000e240000101c00 */
[----:B0-----:R0:W-:Y:S01]  /*4a10*/  STG.E.128 desc[UR36][R16.64], R4 ;  /* 0x0000000410007986 */ /* 0x0011e2000c101d24 */
[----:B------:R-:W-:Y:S05]  /*4a20*/  BRA `(.L_x_18131) ;  /* 0x0000000800787947 */ /* 0x000fea0003800000 */
.L_x_18139:
[----:B------:R-:W-:-:S13]  /*4a30*/  ISETP.NE.AND P0, PT, R4, 0xf, PT ;  /* 0x0000000f0400780c */ /* 0x000fda0003f05270 */
[----:B------:R-:W-:Y:S05]  /*4a40*/  @!P0 BRA `(.L_x_18141) ;  /* 0x0000000000b48947 */ /* 0x000fea0003800000 */
[----:B------:R-:W-:-:S13]  /*4a50*/  ISETP.NE.AND P0, PT, R4, 0x17, PT ;  /* 0x000000170400780c */ /* 0x000fda0003f05270 */
[----:B------:R-:W-:Y:S05]  /*4a60*/  @!P0 BRA `(.L_x_18142) ;  /* 0x0000000000548947 */ /* 0x000fea0003800000 */
[----:B------:R-:W-:-:S13]  /*4a70*/  ISETP.NE.AND P0, PT, R4, 0x18, PT ;  /* 0x000000180400780c */ /* 0x000fda0003f05270 */
[----:B------:R-:W-:Y:S05]  /*4a80*/  @P0 BRA `(.L_x_18130) ;  /* 0x0000000400fc0947 */ /* 0x000fea0003800000 */
[----:B------:R-:W0:Y:S01]  /*4a90*/  I2F.S8 R5, R5 ;  /* 0x0000000500057306 */ /* 0x000e220000001400 */
        /* <DEDUP_REMOVED lines=14> */
.L_x_18144:
[----:B------:R-:W-:Y:S05]  /*4b80*/  BSYNC B0 ;  /* 0x0000000000007941 */ /* 0x000fea0003800000 */
.L_x_18143:
[----:B------:R-:W-:-:S05]  /*4b90*/  LOP3.LUT R3, R0, R3, RZ, 0xfc, !PT ;  /* 0x0000000300037212 */ /* 0x000fca00078efcff */
[----:B------:R0:W-:Y:S01]  /*4ba0*/  STG.E.U8 desc[UR36][R16.64], R3 ;  /* 0x0000000310007986 */ /* 0x0001e2000c101124 */
[----:B------:R-:W-:Y:S05]  /*4bb0*/  BRA `(.L_x_18131) ;  /* 0x0000000800147947 */ /* 0x000fea0003800000 */
.L_x_18142:
[----:B------:R-:W0:Y:S01]  /*4bc0*/  I2F.S8 R5, R5 ;  /* 0x0000000500057306 */ /* 0x000e220000001400 */
        /* <DEDUP_REMOVED lines=12> */
.L_x_18146:
[----:B------:R-:W-:Y:S01]  /*4c90*/  IMAD.MOV.U32 R0, RZ, RZ, 0x7f ;  /* 0x0000007fff007424 */ /* 0x000fe200078e00ff */
[----:B------:R-:W-:-:S04]  /*4ca0*/  ISETP.GT.U32.AND P0, PT, R2, 0x7f800000, PT ;  /* 0x7f8000000200780c */ /* 0x000fc80003f04070 */
[----:B------:R-:W-:-:S09]  /*4cb0*/  SEL R0, R0, 0x7c, P0 ;  /* 0x0000007c00007807 */ /* 0x000fd20000000000 */
.L_x_18147:
[----:B------:R-:W-:Y:S05]  /*4cc0*/  BSYNC B0 ;  /* 0x0000000000007941 */ /* 0x000fea0003800000 */
.L_x_18145:
[----:B------:R-:W-:-:S04]  /*4cd0*/  LOP3.LUT R2, R5, 0x80000000, RZ, 0xc0, !PT ;  /* 0x8000000005027812 */ /* 0x000fc800078ec0ff */
[----:B------:R-:W-:-:S04]  /*4ce0*/  SHF.R.U32.HI R3, RZ, 0x18, R2 ;  /* 0x00000018ff037819 */ /* 0x000fc80000011602 */
[----:B------:R-:W-:-:S05]  /*4cf0*/  LOP3.LUT R3, R0, R3, RZ, 0xfc, !PT ;  /* 0x0000000300037212 */ /* 0x000fca00078efcff */
[----:B------:R0:W-:Y:S01]  /*4d00*/  STG.E.U8 desc[UR36][R16.64], R3 ;  /* 0x0000000310007986 */ /* 0x0001e2000c101124 */
[----:B------:R-:W-:Y:S05]  /*4d10*/  BRA `(.L_x_18131) ;  /* 0x0000000400bc7947 */ /* 0x000fea0003800000 */
.L_x_18141:
[----:B------:R-:W0:Y:S02]  /*4d20*/  I2F.S8 R0, R5 ;  /* 0x0000000500007306 */ /* 0x000e240000001400 */
[----:B0-----:R-:W-:-:S05]  /*4d30*/  F2FP.BF16.F32.PACK_AB R0, RZ, R0 ;  /* 0x00000000ff00723e */ /* 0x001fca00000010ff */
[----:B------:R0:W-:Y:S01]  /*4d40*/  STG.E.U16 desc[UR36][R16.64], R0 ;  /* 0x0000000010007986 */ /* 0x0001e2000c101524 */
[----:B------:R-:W-:Y:S05]  /*4d50*/  BRA `(.L_x_18131) ;  /* 0x0000000400ac7947 */ /* 0x000fea0003800000 */
.L_x_18138:
        /* <DEDUP_REMOVED lines=8> */
[----:B------:R-:W-:-:S04]  /*4de0*/  PRMT R3, R5, 0x8880, RZ ;  /* 0x0000888005037816 */ /* 0x000fc800000000ff */
[----:B------:R-:W-:-:S05]  /*4df0*/  PRMT R3, R3, 0x7710, RZ ;  /* 0x0000771003037816 */ /* 0x000fca00000000ff */
[----:B------:R4:W-:Y:S01]  /*4e00*/  STG.E.U16 desc[UR36][R16.64], R3 ;  /* 0x0000000310007986 */ /* 0x0009e2000c101524 */
[----:B------:R-:W-:Y:S05]  /*4e10*/  BRA `(.L_x_18131) ;  /* 0x00000004007c7947 */ /* 0x000fea0003800000 */
.L_x_18150:
[----:B------:R-:W0:Y:S01]  /*4e20*/  I2F.S8 R5, R5 ;  /* 0x0000000500057306 */ /* 0x000e220000001400 */
        /* <DEDUP_REMOVED lines=16> */
.L_x_18153:
[----:B------:R-:W-:-:S04]  /*4f30*/  LOP3.LUT R2, R5, 0x80000000, RZ, 0xc0, !PT ;  /* 0x8000000005027812 */ /* 0x000fc800078ec0ff */
[----:B------:R-:W-:-:S04]  /*4f40*/  SHF.R.U32.HI R3, RZ, 0x18, R2 ;  /* 0x00000018ff037819 */ /* 0x000fc80000011602 */
[----:B------:R-:W-:-:S04]  /*4f50*/  LOP3.LUT R0, R0, R3, RZ, 0xfc, !PT ;  /* 0x0000000300007212 */ /* 0x000fc800078efcff */
[----:B------:R-:W-:-:S07]  /*4f60*/  PRMT R8, R0, 0x7610, R8 ;  /* 0x0000761000087816 */ /* 0x000fce0000000008 */
.L_x_18152:
[----:B------:R-:W-:Y:S05]  /*4f70*/  BSYNC B0 ;  /* 0x0000000000007941 */ /* 0x000fea0003800000 */
.L_x_18151:
[----:B------:R3:W-:Y:S01]  /*4f80*/  STG.E.U8 desc[UR36][R16.64], R8 ;  /* 0x0000000810007986 */ /* 0x0007e2000c101124 */
[----:B------:R-:W-:Y:S05]  /*4f90*/  BRA `(.L_x_18131) ;  /* 0x00000004001c7947 */ /* 0x000fea0003800000 */
.L_x_18149:
        /* <DEDUP_REMOVED lines=17> */
.L_x_18156:
[----:B------:R-:W-:-:S04]  /*50b0*/  LOP3.LUT R2, R5, 0x80000000, RZ, 0xc0, !PT ;  /* 0x8000000005027812 */ /* 0x000fc800078ec0ff */
[----:B------:R-:W-:-:S04]  /*50c0*/  SHF.R.U32.HI R3, RZ, 0x18, R2 ;  /* 0x00000018ff037819 */ /* 0x000fc80000011602 */
[----:B------:R-:W-:-:S04]  /*50d0*/  LOP3.LUT R0, R0, R3, RZ, 0xfc, !PT ;  /* 0x0000000300007212 */ /* 0x000fc800078efcff */
[----:B------:R-:W-:-:S07]  /*50e0*/  PRMT R8, R0, 0x7610, R8 ;  /* 0x0000761000087816 */ /* 0x000fce0000000008 */
.L_x_18155:
[----:B------:R-:W-:Y:S05]  /*50f0*/  BSYNC B0 ;  /* 0x0000000000007941 */ /* 0x000fea0003800000 */
.L_x_18154:
[----:B------:R0:W-:Y:S01]  /*5100*/  STG.E.U8 desc[UR36][R16.64], R8 ;  /* 0x0000000810007986 */ /* 0x0001e2000c101124 */
[----:B------:R-:W-:Y:S05]  /*5110*/  BRA `(.L_x_18131) ;  /* 0x0000000000bc7947 */ /* 0x000fea0003800000 */
.L_x_18148:
[----:B------:R-:W-:-:S13]  /*5120*/  ISETP.NE.AND P0, PT, R4, 0x1c, PT ;  /* 0x0000001c0400780c */ /* 0x000fda0003f05270 */
[----:B------:R-:W-:Y:S05]  /*5130*/  @!P0 BRA `(.L_x_18157) ;  /* 0x0000000000ac8947 */ /* 0x000fea0003800000 */
[----:B------:R-:W-:-:S13]  /*5140*/  ISETP.NE.AND P0, PT, R4, 0x1d, PT ;  /* 0x0000001d0400780c */ /* 0x000fda0003f05270 */
[----:B------:R-:W-:Y:S05]  /*5150*/  @!P0 BRA `(.L_x_18158) ;  /* 0x00000000008c8947 */ /* 0x000fea0003800000 */
[----:B------:R-:W-:-:S13]  /*5160*/  ISETP.NE.AND P0, PT, R4, 0x2c, PT ;  /* 0x0000002c0400780c */ /* 0x000fda0003f05270 */
[----:B------:R-:W-:Y:S05]  /*5170*/  @P0 BRA `(.L_x_18130) ;  /* 0x0000000000400947 */ /* 0x000fea0003800000 */
[----:B------:R-:W0:Y:S02]  /*5180*/  I2F.S8 R4, R5 ;  /* 0x0000000500047306 */ /* 0x000e240000001400 */
        /* <DEDUP_REMOVED lines=15> */
.L_x_18130:
        /* <DEDUP_REMOVED lines=16> */
.L_x_18159:
[----:B------:R-:W-:Y:S05]  /*5380*/  BRA `(.L_x_18131) ;  /* 0x0000000000207947 */ /* 0x000fea0003800000 */
.L_x_18158:
[----:B------:R-:W-:-:S04]  /*5390*/  LOP3.LUT R5, R5, 0xffff, RZ, 0xc0, !PT ;  /* 0x0000ffff05057812 */ /* 0x000fc800078ec0ff */
[----:B------:R-:W-:-:S05]  /*53a0*/  PRMT R5, R5, 0x8880, RZ ;  /* 0x0000888005057816 */ /* 0x000fca00000000ff */
[----:B------:R-:W-:-:S05]  /*53b0*/  IMAD.MOV.U32 R2, RZ, RZ, R5 ;  /* 0x000000ffff027224 */ /* 0x000fca00078e0005 */
[----:B------:R-:W-:-:S05]  /*53c0*/  SHF.R.S32.HI R3, RZ, 0x1f, R2 ;  /* 0x0000001fff037819 */ /* 0x000fca0000011402 */
[----:B------:R1:W-:Y:S01]  /*53d0*/  STG.E.64 desc[UR36][R16.64], R2 ;  /* 0x0000000210007986 */ /* 0x0003e2000c101b24 */
[----:B------:R-:W-:Y:S05]  /*53e0*/  BRA `(.L_x_18131) ;  /* 0x0000000000087947 */ /* 0x000fea0003800000 */
.L_x_18157:
[----:B------:R-:W-:-:S05]  /*53f0*/  PRMT R3, R5, 0x8880, RZ ;  /* 0x0000888005037816 */ /* 0x000fca00000000ff */
[----:B------:R0:W-:Y:S02]  /*5400*/  STG.E desc[UR36][R16.64], R3 ;  /* 0x0000000310007986 */ /* 0x0001e4000c101924 */
.L_x_18131:
[----:B------:R-:W-:-:S04]  /*5410*/  IMAD R18, R23, 0x200, R18 ;  /* 0x0000020017127824 */ /* 0x000fc800078e0212 */
[----:B------:R-:W-:-:S07]  /*5420*/  VIADD R19, R18, 0x80 ;  /* 0x0000008012137836 */ /* 0x000fce0000000000 */
.L_x_18025:
[----:B------:R-:W-:Y:S05]  /*5430*/  BSYNC B6 ;  /* 0x0000000000067941 */ /* 0x000fea0003800000 */
.L_x_18024:
        /* <DEDUP_REMOVED lines=384> */
.L_x_18162:
        /* <DEDUP_REMOVED lines=20> */
.L_x_18166:
[----:B------:R4:W5:Y:S01]  /*6d80*/  LDG.E.U8 R22, desc[UR36][R2.64] ;  /* 0x0000002402167981 */ /* 0x000962000c1e1100 */
[----:B------:R-:W-:Y:S05]  /*6d90*/  BRA `(.L_x_18168) ;  /* 0x0000000c00547947 */ /* 0x000fea0003800000 */
.L_x_18165:
        /* <DEDUP_REMOVED lines=8> */
.L_x_18170:
[----:B------:R2:W5:Y:S01]  /*6e20*/  LDG.E.U8 R22, desc[UR36][R2.64] ;  /* 0x0000002402167981 */ /* 0x000562000c1e1100 */
[----:B------:R-:W-:Y:S05]  /*6e30*/  BRA `(.L_x_18168) ;  /* 0x0000000c002c7947 */ /* 0x000fea0003800000 */
.L_x_18169:
[----:B------:R0:W5:Y:S01]  /*6e40*/  LDG.E.U16 R22, desc[UR36][R2.64] ;  /* 0x0000002402167981 */ /* 0x000162000c1e1500 */
[----:B------:R-:W-:Y:S05]  /*6e50*/  BRA `(.L_x_18168) ;  /* 0x0000000c00247947 */ /* 0x000fea0003800000 */
.L_x_18164:
        /* <DEDUP_REMOVED lines=9> */
.L_x_18172:
[----:B------:R-:W2:Y:S02]  /*6ef0*/  LDG.E.U16 R0, desc[UR36][R2.64] ;  /* 0x0000002402007981 */ /* 0x000ea4000c1e1500 */
[----:B--2---:R-:W-:-:S06]  /*6f00*/  HADD2.F32 R0, -RZ, R0.H0_H0 ;  /* 0x20000000ff007230 */ /* 0x004fcc0000004100 */
[----:B------:R-:W0:Y:S02]  /*6f10*/  F2I.FTZ.TRUNC.NTZ R0, R0 ;  /* 0x0000000000007305 */ /* 0x000e24000021f100 */
[----:B0-----:R-:W-:Y:S01]  /*6f20*/  PRMT R22, R0, 0x7610, R22 ;  /* 0x0000761000167816 */ /* 0x001fe20000000016 */
[----:B------:R-:W-:Y:S06]  /*6f30*/  BRA `(.L_x_18168) ;  /* 0x0000000800ec7947 */ /* 0x000fec0003800000 */
.L_x_18171:
        /* <DEDUP_REMOVED lines=9> */
.L_x_18174:
[----:B------:R-:W2:Y:S02]  /*6fd0*/  LDG.E.U16 R2, desc[UR36][R2.64] ;  /* 0x0000002402027981 */ /* 0x000ea4000c1e1500 */
[----:B--2---:R-:W-:-:S06]  /*6fe0*/  HADD2.F32 R0, -RZ, R2.H0_H0 ;  /* 0x20000002ff007230 */ /* 0x004fcc0000004100 */
[----:B------:R-:W0:Y:S02]  /*6ff0*/  F2I.FTZ.TRUNC.NTZ R0, R0 ;  /* 0x0000000000007305 */ /* 0x000e24000021f100 */
[----:B0-----:R-:W-:Y:S01]  /*7000*/  PRMT R22, R0, 0x7610, R22 ;  /* 0x0000761000167816 */ /* 0x001fe20000000016 */
[----:B------:R-:W-:Y:S06]  /*7010*/  BRA `(.L_x_18168) ;  /* 0x0000000800b47947 */ /* 0x000fec0003800000 */
.L_x_18173:
[----:B------:R-:W2:Y:S02]  /*7020*/  LDG.E.64 R2, desc[UR36][R2.64] ;  /* 0x0000002402027981 */ /* 0x000ea4000c1e1b00 */
[----:B--2---:R0:W1:Y:S01]  /*7030*/  F2I.F64.TRUNC R22, R2 ;  /* 0x0000000200167311 */ /* 0x004062000030d100 */
[----:B------:R-:W-:Y:S05]  /*7040*/  BRA `(.L_x_18168) ;  /* 0x0000000800a87947 */ /* 0x000fea0003800000 */
.L_x_18163:
        /* <DEDUP_REMOVED lines=12> */
.L_x_18177:
[----:B------:R-:W2:Y:S02]  /*7110*/  LDG.E.64 R2, desc[UR36][R2.64] ;  /* 0x0000002402027981 */ /* 0x000ea4000c1e1b00 */
[----:B--2---:R0:W1:Y:S01]  /*7120*/  F2I.F64.TRUNC R22, R2 ;  /* 0x0000000200167311 */ /* 0x004062000030d100 */
[----:B------:R-:W-:Y:S05]  /*7130*/  BRA `(.L_x_18168) ;  /* 0x00000008006c7947 */ /* 0x000fea0003800000 */
.L_x_18176:
        /* <DEDUP_REMOVED lines=28> */
.L_x_18179:
        /* <DEDUP_REMOVED lines=15> */
.L_x_18178:
[----:B------:R-:W2:Y:S02]  /*73f0*/  LDG.E.U16 R0, desc[UR36][R2.64] ;  /* 0x0000002402007981 */ /* 0x000ea4000c1e1500 */
[----:B--2---:R-:W-:-:S06]  /*7400*/  IMAD.U32 R0, R0, 0x10000, RZ ;  /* 0x0001000000007824 */ /* 0x004fcc00078e00ff */
[----:B------:R-:W0:Y:S02]  /*7410*/  F2I.FTZ.TRUNC.NTZ R0, R0 ;  /* 0x0000000000007305 */ /* 0x000e24000021f100 */
[----:B0-----:R-:W-:Y:S01]  /*7420*/  PRMT R22, R0, 0x7610, R22 ;  /* 0x0000761000167816 */ /* 0x001fe20000000016 */
[----:B------:R-:W-:Y:S06]  /*7430*/  BRA `(.L_x_18168) ;  /* 0x0000000400ac7947 */ /* 0x000fec0003800000 */
.L_x_18175:
        /* <DEDUP_REMOVED lines=10> */
.L_x_18182:
        /* <DEDUP_REMOVED lines=21> */
.L_x_18186:
[----:B------:R-:W-:Y:S05]  /*7630*/  BSYNC B1 ;  /* 0x0000000000017941 */ /* 0x000fea0003800000 */
.L_x_18185:
[----:B------:R-:W-:Y:S01]  /*7640*/  LEA R3, R0, 0x3b800000, 0x17 ;  /* 0x3b80000000037811 */ /* 0x000fe200078eb8ff */
[----:B------:R-:W-:-:S05]  /*7650*/  IMAD.SHL.U32 R0, R2, 0x100000, RZ ;  /* 0x0010000002007824 */ /* 0x000fca00078e00ff */
[----:B------:R-:W-:-:S07]  /*7660*/  LOP3.LUT R0, R3, R0, R4, 0xfe, !PT ;  /* 0x0000000003007212 */ /* 0x000fce00078efe04 */
.L_x_18184:
[----:B------:R-:W-:Y:S05]  /*7670*/  BSYNC B0 ;  /* 0x0000000000007941 */ /* 0x000fea0003800000 */
.L_x_18183:
[----:B------:R-:W0:Y:S02]  /*7680*/  F2I.FTZ.TRUNC.NTZ R0, R0 ;  /* 0x0000000000007305 */ /* 0x000e24000021f100 */
[----:B0-----:R-:W-:Y:S01]  /*7690*/  PRMT R22, R0, 0x7610, R22 ;  /* 0x0000761000167816 */ /* 0x001fe20000000016 */
[----:B------:R-:W-:Y:S06]  /*76a0*/  BRA `(.L_x_18168) ;  /* 0x0000000400107947 */ /* 0x000fec0003800000 */
.L_x_18181:
        /* <DEDUP_REMOVED lines=21> */
.L_x_18190:
[----:B------:R-:W-:Y:S05]  /*7800*/  BSYNC B1 ;  /* 0x0000000000017941 */ /* 0x000fea0003800000 */
.L_x_18189:
[----:B------:R-:W-:Y:S01]  /*7810*/  LEA R3, R0, 0x37800000, 0x17 ;  /* 0x3780000000037811 */ /* 0x000fe200078eb8ff */
[----:B------:R-:W-:-:S05]  /*7820*/  IMAD.SHL.U32 R0, R2, 0x200000, RZ ;  /* 0x0020000002007824 */ /* 0x000fca00078e00ff */
[----:B------:R-:W-:-:S07]  /*7830*/  LOP3.LUT R0, R3, R0, R4, 0xfe, !PT ;  /* 0x0000000003007212 */ /* 0x000fce00078efe04 */
.L_x_18188:
[----:B------:R-:W-:Y:S05]  /*7840*/  BSYNC B0 ;  /* 0x0000000000007941 */ /* 0x000fea0003800000 */
.L_x_18187:
[----:B------:R-:W0:Y:S02]  /*7850*/  F2I.FTZ.TRUNC.NTZ R0, R0 ;  /* 0x0000000000007305 */ /* 0x000e24000021f100 */
[----:B0-----:R-:W-:Y:S01]  /*7860*/  PRMT R22, R0, 0x7610, R22 ;  /* 0x0000761000167816 */ /* 0x001fe20000000016 */
[----:B------:R-:W-:Y:S06]  /*7870*/  BRA `(.L_x_18168) ;  /* 0x00000000009c7947 */ /* 0x000fec0003800000 */
.L_x_18180:
        /* <DEDUP_REMOVED lines=14> */
.L_x_18194:
[----:B------:R-:W-:Y:S05]  /*7960*/  BSYNC B0 ;  /* 0x0000000000007941 */ /* 0x000fea0003800000 */
.L_x_18193:
[----:B------:R-:W0:Y:S02]  /*7970*/  F2I.FTZ.TRUNC.NTZ R0, R0 ;  /* 0x0000000000007305 */ /* 0x000e24000021f100 */
[----:B0-----:R-:W-:Y:S01]  /*7980*/  PRMT R22, R0, 0x7610, R22 ;  /* 0x0000761000167816 */ /* 0x001fe20000000016 */
[----:B------:R-:W-:Y:S06]  /*7990*/  BRA `(.L_x_18168) ;  /* 0x0000000000547947 */ /* 0x000fec0003800000 */
.L_x_18167:
        /* <DEDUP_REMOVED lines=16> */
.L_x_18195:
[----:B------:R-:W-:Y:S01]  /*7aa0*/  PRMT R22, RZ, 0x7610, R22 ;  /* 0x00007610ff167816 */ /* 0x000fe20000000016 */
[----:B------:R-:W-:Y:S06]  /*7ab0*/  BRA `(.L_x_18168) ;  /* 0x00000000000c7947 */ /* 0x000fec0003800000 */
.L_x_18192:
[----:B------:R0:W5:Y:S01]  /*7ac0*/  LDG.E.U8 R22, desc[UR36][R2.64] ;  /* 0x0000002402167981 */ /* 0x000162000c1e1100 */
[----:B------:R-:W-:Y:S05]  /*7ad0*/  BRA `(.L_x_18168) ;  /* 0x0000000000047947 */ /* 0x000fea0003800000 */
.L_x_18191:
[----:B------:R0:W5:Y:S02]  /*7ae0*/  LDG.E.U8 R22, desc[UR36][R2.64] ;  /* 0x0000002402167981 */ /* 0x000164000c1e1100 */
.L_x_18168:
        /* <DEDUP_REMOVED lines=17> */
.L_x_18199:
[----:B------:R0:W5:Y:S01]  /*7c00*/  LDG.E.U8 R23, desc[UR36][R2.64] ;  /* 0x0000002402177981 */ /* 0x000162000c1e1100 */
[----:B------:R-:W-:Y:S05]  /*7c10*/  BRA `(.L_x_18201) ;  /* 0x0000000c00547947 */ /* 0x000fea0003800000 */
.L_x_18198:
        /* <DEDUP_REMOVED lines=8> */
.L_x_18203:
[----:B------:R3:W5:Y:S01]  /*7ca0*/  LDG.E.U8 R23, desc[UR36][R2.64] ;  /* 0x0000002402177981 */ /* 0x000762000c1e1100 */
[----:B------:R-:W-:Y:S05]  /*7cb0*/  BRA `(.L_x_18201) ;  /* 0x0000000c002c7947 */ /* 0x000fea0003800000 */
.L_x_18202:
[----:B------:R2:W5:Y:S01]  /*7cc0*/  LDG.E.U16 R23, desc[UR36][R2.64] ;  /* 0x0000002402177981 */ /* 0x000562000c1e1500 */
[----:B------:R-:W-:Y:S05]  /*7cd0*/  BRA `(.L_x_18201) ;  /* 0x0000000c00247947 */ /* 0x000fea0003800000 */
.L_x_18197:
        /* <DEDUP_REMOVED lines=9> */
.L_x_18205:
[----:B------:R-:W2:Y:S02]  /*7d70*/  LDG.E.U16 R0, desc[UR36][R2.64] ;  /* 0x0000002402007981 */ /* 0x000ea4000c1e1500 */
[----:B--2---:R-:W-:-:S06]  /*7d80*/  HADD2.F32 R0, -RZ, R0.H0_H0 ;  /* 0x20000000ff007230 */ /* 0x004fcc0000004100 */
[----:B------:R-:W0:Y:S02]  /*7d90*/  F2I.FTZ.TRUNC.NTZ R0, R0 ;  /* 0x0000000000007305 */ /* 0x000e24000021f100 */
[----:B0-----:R-:W-:Y:S01]  /*7da0*/  PRMT R23, R0, 0x7610, R23 ;  /* 0x0000761000177816 */ /* 0x001fe20000000017 */
[----:B------:R-:W-:Y:S06]  /*7db0*/  BRA `(.L_x_18201) ;  /* 0x0000000800ec7947 */ /* 0x000fec0003800000 */
.L_x_18204:
        /* <DEDUP_REMOVED lines=9> */
.L_x_18207:
[----:B------:R-:W2:Y:S02]  /*7e50*/  LDG.E.U16 R2, desc[UR36][R2.64] ;  /* 0x0000002402027981 */ /* 0x000ea4000c1e1500 */
[----:B--2---:R-:W-:-:S06]  /*7e60*/  HADD2.F32 R0, -RZ, R2.H0_H0 ;  /* 0x20000002ff007230 */ /* 0x004fcc0000004100 */
[----:B------:R-:W0:Y:S02]  /*7e70*/  F2I.FTZ.TRUNC.NTZ R0, R0 ;  /* 0x0000000000007305 */ /* 0x000e24000021f100 */
[----:B0-----:R-:W-:Y:S01]  /*7e80*/  PRMT R23, R0, 0x7610, R23 ;  /* 0x0000761000177816 */ /* 0x001fe20000000017 */
[----:B------:R-:W-:Y:S06]  /*7e90*/  BRA `(.L_x_18201) ;  /* 0x0000000800b47947 */ /* 0x000fec0003800000 */
.L_x_18206:
[----:B------:R-:W2:Y:S02]  /*7ea0*/  LDG.E.64 R2, desc[UR36][R2.64] ;  /* 0x0000002402027981 */ /* 0x000ea4000c1e1b00 */
[----:B--2---:R0:W1:Y:S01]  /*7eb0*/  F2I.F64.TRUNC R23, R2 ;  /* 0x0000000200177311 */ /* 0x004062000030d100 */
[----:B------:R-:W-:Y:S05]  /*7ec0*/  BRA `(.L_x_18201) ;  /* 0x0000000800a87947 */ /* 0x000fea0003800000 */
.L_x_18196:
        /* <DEDUP_REMOVED lines=12> */
.L_x_18210:
[----:B------:R-:W2:Y:S02]  /*7f90*/  LDG.E.64 R2, desc[UR36][R2.64] ;  /* 0x0000002402027981 */ /* 0x000ea4000c1e1b00 */
[----:B--2---:R0:W1:Y:S01]  /*7fa0*/  F2I.F64.TRUNC R23, R2 ;  /* 0x0000000200177311 */ /* 0x004062000030d100 */
[----:B------:R-:W-:Y:S05]  /*7fb0*/  BRA `(.L_x_18201) ;  /* 0x00000008006c7947 */ /* 0x000fea0003800000 */
.L_x_18209:
        /* <DEDUP_REMOVED lines=28> */
.L_x_18212:
        /* <DEDUP_REMOVED lines=15> */
.L_x_18211:
[----:B------:R-:W2:Y:S02]  /*8270*/  LDG.E.U16 R0, desc[UR36][R2.64] ;  /* 0x0000002402007981 */ /* 0x000ea4000c1e1500 */
[----:B--2---:R-:W-:-:S06]  /*8280*/  IMAD.U32 R0, R0, 0x10000, RZ ;  /* 0x0001000000007824 */ /* 0x004fcc00078e00ff */
[----:B------:R-:W0:Y:S02]  /*8290*/  F2I.FTZ.TRUNC.NTZ R0, R0 ;  /* 0x0000000000007305 */ /* 0x000e24000021f100 */
[----:B0-----:R-:W-:Y:S01]  /*82a0*/  PRMT R23, R0, 0x7610, R23 ;  /* 0x0000761000177816 */ /* 0x001fe20000000017 */
[----:B------:R-:W-:Y:S06]  /*82b0*/  BRA `(.L_x_18201) ;  /* 0x0000000400ac7947 */ /* 0x000fec0003800000 */
.L_x_18208:
        /* <DEDUP_REMOVED lines=10> */
.L_x_18215:
        /* <DEDUP_REMOVED lines=21> */
.L_x_18219:
[----:B------:R-:W-:Y:S05]  /*84b0*/  BSYNC B1 ;  /* 0x0000000000017941 */ /* 0x000fea0003800000 */
.L_x_18218:
[----:B------:R-:W-:Y:S01]  /*84c0*/  LEA R3, R0, 0x3b800000, 0x17 ;  /* 0x3b80000000037811 */ /* 0x000fe200078eb8ff */
[----:B------:R-:W-:-:S05]  /*84d0*/  IMAD.SHL.U32 R0, R2, 0x100000, RZ ;  /* 0x0010000002007824 */ /* 0x000fca00078e00ff */
[----:B------:R-:W-:-:S07]  /*84e0*/  LOP3.LUT R0, R3, R0, R4, 0xfe, !PT ;  /* 0x0000000003007212 */ /* 0x000fce00078efe04 */
.L_x_18217:
[----:B------:R-:W-:Y:S05]  /*84f0*/  BSYNC B0 ;  /* 0x0000000000007941 */ /* 0x000fea0003800000 */
.L_x_18216:
[----:B------:R-:W0:Y:S02]  /*8500*/  F2I.FTZ.TRUNC.NTZ R0, R0 ;  /* 0x0000000000007305 */ /* 0x000e24000021f100 */
[----:B0-----:R-:W-:Y:S01]  /*8510*/  PRMT R23, R0, 0x7610, R23 ;  /* 0x0000761000177816 */ /* 0x001fe20000000017 */
[----:B------:R-:W-:Y:S06]  /*8520*/  BRA `(.L_x_18201) ;  /* 0x0000000400107947 */ /* 0x000fec0003800000 */
.L_x_18214:
        /* <DEDUP_REMOVED lines=21> */
.L_x_18223:
[----:B------:R-:W-:Y:S05]  /*8680*/  BSYNC B1 ;  /* 0x0000000000017941 */ /* 0x000fea0003800000 */
.L_x_18222:
[----:B------:R-:W-:Y:S01]  /*8690*/  LEA R3, R0, 0x37800000, 0x17 ;  /* 0x3780000000037811 */ /* 0x000fe200078eb8ff */
[----:B------:R-:W-:-:S05]  /*86a0*/  IMAD.SHL.U32 R0, R2, 0x200000, RZ ;  /* 0x0020000002007824 */ /* 0x000fca00078e00ff */
[----:B------:R-:W-:-:S07]  /*86b0*/  LOP3.LUT R0, R3, R0, R4, 0xfe, !PT ;  /* 0x0000000003007212 */ /* 0x000fce00078efe04 */
.L_x_18221:
[----:B------:R-:W-:Y:S05]  /*86c0*/  BSYNC B0 ;  /* 0x0000000000007941 */ /* 0x000fea0003800000 */
.L_x_18220:
[----:B------:R-:W0:Y:S02]  /*86d0*/  F2I.FTZ.TRUNC.NTZ R0, R0 ;  /* 0x0000000000007305 */ /* 0x000e24000021f100 */
[----:B0-----:R-:W-:Y:S01]  /*86e0*/  PRMT R23, R0, 0x7610, R23 ;  /* 0x0000761000177816 */ /* 0x001fe20000000017 */
[----:B------:R-:W-:Y:S06]  /*86f0*/  BRA `(.L_x_18201) ;  /* 0x00000000009c7947 */ /* 0x000fec0003800000 */
.L_x_18213:
        /* <DEDUP_REMOVED lines=14> */
.L_x_18227:
[----:B------:R-:W-:Y:S05]  /*87e0*/  BSYNC B0 ;  /* 0x0000000000007941 */ /* 0x000fea0003800000 */
.L_x_18226:
[----:B------:R-:W0:Y:S02]  /*87f0*/  F2I.FTZ.TRUNC.NTZ R0, R0 ;  /* 0x0000000000007305 */ /* 0x000e24000021f100 */
[----:B0-----:R-:W-:Y:S01]  /*8800*/  PRMT R23, R0, 0x7610, R23 ;  /* 0x0000761000177816 */ /* 0x001fe20000000017 */
[----:B------:R-:W-:Y:S06]  /*8810*/  BRA `(.L_x_18201) ;  /* 0x0000000000547947 */ /* 0x000fec0003800000 */
.L_x_18200:
        /* <DEDUP_REMOVED lines=16> */
.L_x_18228:
[----:B------:R-:W-:Y:S01]  /*8920*/  PRMT R23, RZ, 0x7610, R23 ;  /* 0x00007610ff177816 */ /* 0x000fe20000000017 */
[----:B------:R-:W-:Y:S06]  /*8930*/  BRA `(.L_x_18201) ;  /* 0x00000000000c7947 */ /* 0x000fec0003800000 */
.L_x_18225:
[----:B------:R0:W5:Y:S01]  /*8940*/  LDG.E.U8 R23, desc[UR36][R2.64] ;  /* 0x0000002402177981 */ /* 0x000162000c1e1100 */
[----:B------:R-:W-:Y:S05]  /*8950*/  BRA `(.L_x_18201) ;  /* 0x0000000000047947 */ /* 0x000fea0003800000 */
.L_x_18224:
[----:B------:R0:W5:Y:S02]  /*8960*/  LDG.E.U8 R23, desc[UR36][R2.64] ;  /* 0x0000002402177981 */ /* 0x000164000c1e1100 */
.L_x_18201:
        /* <DEDUP_REMOVED lines=17> */
.L_x_18232:
[----:B------:R0:W5:Y:S01]  /*8a80*/  LDG.E.U8 R0, desc[UR36][R2.64] ;  /* 0x0000002402007981 */ /* 0x000162000c1e1100 */
[----:B------:R-:W-:Y:S05]  /*8a90*/  BRA `(.L_x_18234) ;  /* 0x0000000c00547947 */ /* 0x000fea0003800000 */
.L_x_18231:
        /* <DEDUP_REMOVED lines=8> */
.L_x_18236:
[----:B------:R0:W5:Y:S01]  /*8b20*/  LDG.E.U8 R0, desc[UR36][R2.64] ;  /* 0x0000002402007981 */ /* 0x000162000c1e1100 */
[----:B------:R-:W-:Y:S05]  /*8b30*/  BRA `(.L_x_18234) ;  /* 0x0000000c002c7947 */ /* 0x000fea0003800000 */
.L_x_18235:
[----:B------:R0:W5:Y:S01]  /*8b40*/  LDG.E.U16 R0, desc[UR36][R2.64] ;  /* 0x0000002402007981 */ /* 0x000162000c1e1500 */
[----:B------:R-:W-:Y:S05]  /*8b50*/  BRA `(.L_x_18234) ;  /* 0x0000000c00247947 */ /* 0x000fea0003800000 */
.L_x_18230:
        /* <DEDUP_REMOVED lines=9> */
.L_x_18238:
[----:B------:R-:W2:Y:S02]  /*8bf0*/  LDG.E.U16 R4, desc[UR36][R2.64] ;  /* 0x0000002402047981 */ /* 0x000ea4000c1e1500 */
[----:B--2---:R-:W-:-:S06]  /*8c00*/  HADD2.F32 R4, -RZ, R4.H0_H0 ;  /* 0x20000004ff047230 */ /* 0x004fcc0000004100 */
[----:B------:R-:W0:Y:S02]  /*8c10*/  F2I.FTZ.TRUNC.NTZ R4, R4 ;  /* 0x0000000400047305 */ /* 0x000e24000021f100 */
[----:B0-----:R-:W-:Y:S01]  /*8c20*/  PRMT R0, R4, 0x7610, R0 ;  /* 0x0000761004007816 */ /* 0x001fe20000000000 */
[----:B------:R-:W-:Y:S06]  /*8c30*/  BRA `(.L_x_18234) ;  /* 0x0000000800ec7947 */ /* 0x000fec0003800000 */
.L_x_18237:
        /* <DEDUP_REMOVED lines=9> */
.L_x_18240:
[----:B------:R-:W2:Y:S02]  /*8cd0*/  LDG.E.U16 R2, desc[UR36][R2.64] ;  /* 0x0000002402027981 */ /* 0x000ea4000c1e1500 */
[----:B--2---:R-:W-:-:S06]  /*8ce0*/  HADD2.F32 R4, -RZ, R2.H0_H0 ;  /* 0x20000002ff047230 */ /* 0x004fcc0000004100 */
[----:B------:R-:W0:Y:S02]  /*8cf0*/  F2I.FTZ.TRUNC.NTZ R4, R4 ;  /* 0x0000000400047305 */ /* 0x000e24000021f100 */
[----:B0-----:R-:W-:Y:S01]  /*8d00*/  PRMT R0, R4, 0x7610, R0 ;  /* 0x0000761004007816 */ /* 0x001fe20000000000 */
[----:B------:R-:W-:Y:S06]  /*8d10*/  BRA `(.L_x_18234) ;  /* 0x0000000800b47947 */ /* 0x000fec0003800000 */
.L_x_18239:
[----:B------:R-:W2:Y:S02]  /*8d20*/  LDG.E.64 R2, desc[UR36][R2.64] ;  /* 0x0000002402027981 */ /* 0x000ea4000c1e1b00 */
[----:B--2---:R0:W1:Y:S01]  /*8d30*/  F2I.F64.TRUNC R0, R2 ;  /* 0x0000000200007311 */ /* 0x004062000030d100 */
[----:B------:R-:W-:Y:S05]  /*8d40*/  BRA `(.L_x_18234) ;  /* 0x0000000800a87947 */ /* 0x000fea0003800000 */
.L_x_18229:
        /* <DEDUP_REMOVED lines=12> */
.L_x_18243:
[----:B------:R-:W2:Y:S02]  /*8e10*/  LDG.E.64 R2, desc[UR36][R2.64] ;  /* 0x0000002402027981 */ /* 0x000ea4000c1e1b00 */
[----:B--2---:R3:W4:Y:S01]  /*8e20*/  F2I.F64.TRUNC R0, R2 ;  /* 0x0000000200007311 */ /* 0x004722000030d100 */
[----:B------:R-:W-:Y:S05]  /*8e30*/  BRA `(.L_x_18234) ;  /* 0x00000008006c7947 */ /* 0x000fea0003800000 */
.L_x_18242:
        /* <DEDUP_REMOVED lines=28> */
.L_x_18245:
        /* <DEDUP_REMOVED lines=15> */
.L_x_18244:
[----:B------:R-:W2:Y:S02]  /*90f0*/  LDG.E.U16 R4, desc[UR36][R2.64] ;  /* 0x0000002402047981 */ /* 0x000ea4000c1e1500 */
[----:B--2---:R-:W-:-:S06]  /*9100*/  IMAD.U32 R4, R4, 0x10000, RZ ;  /* 0x0001000004047824 */ /* 0x004fcc00078e00ff */
[----:B------:R-:W0:Y:S02]  /*9110*/  F2I.FTZ.TRUNC.NTZ R4, R4 ;  /* 0x0000000400047305 */ /* 0x000e24000021f100 */
[----:B0-----:R-:W-:Y:S01]  /*9120*/  PRMT R0, R4, 0x7610, R0 ;  /* 0x0000761004007816 */ /* 0x001fe20000000000 */
[----:B------:R-:W-:Y:S06]  /*9130*/  BRA `(.L_x_18234) ;  /* 0x0000000400ac7947 */ /* 0x000fec0003800000 */
.L_x_18241:
        /* <DEDUP_REMOVED lines=10> */
.L_x_18248:
        /* <DEDUP_REMOVED lines=21> */
.L_x_18252:
[----:B------:R-:W-:Y:S05]  /*9330*/  BSYNC B1 ;  /* 0x0000000000017941 */ /* 0x000fea0003800000 */
.L_x_18251:
[----:B------:R-:W-:Y:S01]  /*9340*/  IMAD.SHL.U32 R2, R2, 0x100000, RZ ;  /* 0x0010000002027824 */ /* 0x000fe200078e00ff */
[----:B------:R-:W-:-:S04]  /*9350*/  LEA R3, R0, 0x3b800000, 0x17 ;  /* 0x3b80000000037811 */ /* 0x000fc800078eb8ff */
[----:B------:R-:W-:-:S07]  /*9360*/  LOP3.LUT R4, R3, R2, R4, 0xfe, !PT ;  /* 0x0000000203047212 */ /* 0x000fce00078efe04 */
.L_x_18250:
[----:B------:R-:W-:Y:S05]  /*9370*/  BSYNC B0 ;  /* 0x0000000000007941 */ /* 0x000fea0003800000 */
.L_x_18249:
[----:B------:R-:W0:Y:S02]  /*9380*/  F2I.FTZ.TRUNC.NTZ R4, R4 ;  /* 0x0000000400047305 */ /* 0x000e24000021f100 */
[----:B0-----:R-:W-:Y:S01]  /*9390*/  PRMT R0, R4, 0x7610, R0 ;  /* 0x0000761004007816 */ /* 0x001fe20000000000 */
[----:B------:R-:W-:Y:S06]  /*93a0*/  BRA `(.L_x_18234) ;  /* 0x0000000400107947 */ /* 0x000fec0003800000 */
.L_x_18247:
        /* <DEDUP_REMOVED lines=21> */
.L_x_18256:
[----:B------:R-:W-:Y:S05]  /*9500*/  BSYNC B1 ;  /* 0x0000000000017941 */ /* 0x000fea0003800000 */
.L_x_18255:
[----:B------:R-:W-:Y:S01]  /*9510*/  IMAD.SHL.U32 R2, R2, 0x200000, RZ ;  /* 0x0020000002027824 */ /* 0x000fe200078e00ff */
[----:B------:R-:W-:-:S04]  /*9520*/  LEA R3, R0, 0x37800000, 0x17 ;  /* 0x3780000000037811 */ /* 0x000fc800078eb8ff */
[----:B------:R-:W-:-:S07]  /*9530*/  LOP3.LUT R4, R3, R2, R4, 0xfe, !PT ;  /* 0x0000000203047212 */ /* 0x000fce00078efe04 */
.L_x_18254:
[----:B------:R-:W-:Y:S05]  /*9540*/  BSYNC B0 ;  /* 0x0000000000007941 */ /* 0x000fea0003800000 */
.L_x_18253:
[----:B------:R-:W0:Y:S02]  /*9550*/  F2I.FTZ.TRUNC.NTZ R4, R4 ;  /* 0x0000000400047305 */ /* 0x000e24000021f100 */
[----:B0-----:R-:W-:Y:S01]  /*9560*/  PRMT R0, R4, 0x7610, R0 ;  /* 0x0000761004007816 */ /* 0x001fe20000000000 */
[----:B------:R-:W-:Y:S06]  /*9570*/  BRA `(.L_x_18234) ;  /* 0x00000000009c7947 */ /* 0x000fec0003800000 */
.L_x_18246:
        /* <DEDUP_REMOVED lines=14> */
.L_x_18260:
[----:B------:R-:W-:Y:S05]  /*9660*/  BSYNC B0 ;  /* 0x0000000000007941 */ /* 0x000fea0003800000 */
.L_x_18259:
[----:B------:R-:W0:Y:S02]  /*9670*/  F2I.FTZ.TRUNC.NTZ R4, R4 ;  /* 0x0000000400047305 */ /* 0x000e24000021f100 */
[----:B0-----:R-:W-:Y:S01]  /*9680*/  PRMT R0, R4, 0x7610, R0 ;  /* 0x0000761004007816 */ /* 0x001fe20000000000 */
[----:B------:R-:W-:Y:S06]  /*9690*/  BRA `(.L_x_18234) ;  /* 0x0000000000547947 */ /* 0x000fec0003800000 */
.L_x_18233:
        /* <DEDUP_REMOVED lines=16> */
.L_x_18261:
[----:B------:R-:W-:Y:S01]  /*97a0*/  PRMT R0, RZ, 0x7610, R0 ;  /* 0x00007610ff007816 */ /* 0x000fe20000000000 */
[----:B------:R-:W-:Y:S06]  /*97b0*/  BRA `(.L_x_18234) ;  /* 0x00000000000c7947 */ /* 0x000fec0003800000 */
.L_x_18258:
[----:B------:R1:W5:Y:S01]  /*97c0*/  LDG.E.U8 R0, desc[UR36][R2.64] ;  /* 0x0000002402007981 */ /* 0x000362000c1e1100 */
[----:B------:R-:W-:Y:S05]  /*97d0*/  BRA `(.L_x_18234) ;  /* 0x0000000000047947 */ /* 0x000fea0003800000 */
.L_x_18257:
[----:B------:R0:W5:Y:S02]  /*97e0*/  LDG.E.U8 R0, desc[UR36][R2.64] ;  /* 0x0000002402007981 */ /* 0x000164000c1e1100 */
.L_x_18234:
[----:B------:R-:W4:Y:S01]  /*97f0*/  LDC.U8 R6, c[0x0][0x508] ;  /* 0x00014200ff067b82 */ /* 0x000f220000000000 */
[----:B-----5:R-:W-:Y:S01]  /*9800*/  PRMT R22, R22, 0x8880, RZ ;  /* 0x0000888016167816 */ /* 0x020fe200000000ff */
[----:B------:R-:W-:Y:S01]  /*9810*/  ULDC.U8 UR4, c[0x0][0x4f8] ;  /* 0x00013e0000047ab9 */ /* 0x000fe20000000000 */
[----:B0123--:R-:W-:Y:S01]  /*9820*/  PRMT R3, R23, 0x8880, RZ ;  /* 0x0000888017037816 */ /* 0x00ffe200000000ff */
[----:B------:R-:W-:Y:S01]  /*9830*/  UPRMT UR5, UR4, 0x8880, URZ ;  /* 0x0000888004057896 */ /* 0x000fe2000800003f */
[----:B----4-:R-:W-:Y:S01]  /*9840*/  PRMT R2, R0, 0x8880, RZ ;  /* 0x0000888000027816 */ /* 0x010fe200000000ff */
[----:B------:R-:W-:Y:S01]  /*9850*/  IMAD.MOV.U32 R0, RZ, RZ, R22 ;  /* 0x000000ffff007224 */ /* 0x000fe200078e0016 */
[----:B------:R-:W-:-:S03]  /*9860*/  ULDC.S8 UR4, c[0x0][0x4f9] ;  /* 0x00013e4000047ab9 */ /* 0x000fc60000000200 */
[----:B------:R-:W-:Y:S02]  /*9870*/  IMAD R3, R3, R2, RZ ;  /* 0x0000000203037224 */ /* 0x000fe400078e02ff */
[----:B------:R-:W-:-:S04]  /*9880*/  IMAD R0, R0, UR5, RZ ;  /* 0x0000000500007c24 */ /* 0x000fc8000f8e02ff */
        /* <DEDUP_REMOVED lines=14> */
.L_x_18265:
[----:B------:R0:W-:Y:S01]  /*9970*/  STG.E.U8 desc[UR36][R16.64], R5 ;  /* 0x0000000510007986 */ /* 0x0001e2000c101124 */
[----:B------:R-:W-:Y:S05]  /*9980*/  BRA `(.L_x_18267) ;  /* 0x0000000c00907947 */ /* 0x000fea0003800000 */
.L_x_18264:
        /* <DEDUP_REMOVED lines=12> */
.L_x_18269:
[----:B------:R-:W-:-:S05]  /*9a50*/  PRMT R3, R5, 0x8880, RZ ;  /* 0x0000888005037816 */ /* 0x000fca00000000ff */
[----:B------:R0:W-:Y:S01]  /*9a60*/  STG.E desc[UR36][R16.64], R3 ;  /* 0x0000000310007986 */ /* 0x0001e2000c101924 */
[----:B------:R-:W-:Y:S05]  /*9a70*/  BRA `(.L_x_18267) ;  /* 0x0000000c00547947 */ /* 0x000fea0003800000 */
.L_x_18268:
[----:B------:R-:W-:-:S04]  /*9a80*/  PRMT R3, R5, 0x8880, RZ ;  /* 0x0000888005037816 */ /* 0x000fc800000000ff */
[----:B------:R-:W-:-:S05]  /*9a90*/  PRMT R3, R3, 0x7710, RZ ;  /* 0x0000771003037816 */ /* 0x000fca00000000ff */
[----:B------:R0:W-:Y:S01]  /*9aa0*/  STG.E.U16 desc[UR36][R16.64], R3 ;  /* 0x0000000310007986 */ /* 0x0001e2000c101524 */
[----:B------:R-:W-:Y:S05]  /*9ab0*/  BRA `(.L_x_18267) ;  /* 0x0000000c00447947 */ /* 0x000fea0003800000 */
.L_x_18263:
        /* <DEDUP_REMOVED lines=9> */
.L_x_18271:
[----:B------:R-:W0:Y:S02]  /*9b50*/  I2F.S8 R0, R5 ;  /* 0x0000000500007306 */ /* 0x000e240000001400 */
[----:B0-----:R-:W-:-:S05]  /*9b60*/  F2FP.F16.F32.PACK_AB R0, RZ, R0 ;  /* 0x00000000ff00723e */ /* 0x001fca00000000ff */
[----:B------:R0:W-:Y:S01]  /*9b70*/  STG.E.U16 desc[UR36][R16.64], R0 ;  /* 0x0000000010007986 */ /* 0x0001e2000c101524 */
[----:B------:R-:W-:Y:S05]  /*9b80*/  BRA `(.L_x_18267) ;  /* 0x0000000c00107947 */ /* 0x000fea0003800000 */
.L_x_18270:
        /* <DEDUP_REMOVED lines=10> */
.L_x_18273:
[----:B------:R-:W0:Y:S02]  /*9c30*/  I2F.S8 R5, R5 ;  /* 0x0000000500057306 */ /* 0x000e240000001400 */
[----:B0-----:R-:W-:-:S04]  /*9c40*/  F2FP.F16.F32.PACK_AB R3, RZ, R5 ;  /* 0x00000005ff03723e */ /* 0x001fc800000000ff */
[----:B------:R-:W-:-:S05]  /*9c50*/  PRMT R3, R3, 0x5410, RZ ;  /* 0x0000541003037816 */ /* 0x000fca00000000ff */
[----:B------:R0:W-:Y:S01]  /*9c60*/  STG.E desc[UR36][R16.64], R3 ;  /* 0x0000000310007986 */ /* 0x0001e2000c101924 */
[----:B------:R-:W-:Y:S05]  /*9c70*/  BRA `(.L_x_18267) ;  /* 0x0000000800d47947 */ /* 0x000fea0003800000 */
.L_x_18272:
[----:B------:R-:W-:-:S04]  /*9c80*/  PRMT R2, R5, 0x8880, RZ ;  /* 0x0000888005027816 */ /* 0x000fc800000000ff */
[----:B------:R-:W-:-:S06]  /*9c90*/  PRMT R2, R2, 0x7710, RZ ;  /* 0x0000771002027816 */ /* 0x000fcc00000000ff */
[----:B------:R-:W0:Y:S02]  /*9ca0*/  I2F.F64.S16 R2, R2 ;  /* 0x0000000200027312 */ /* 0x000e240000101c00 */
[----:B0-----:R0:W-:Y:S01]  /*9cb0*/  STG.E.64 desc[UR36][R16.64], R2 ;  /* 0x0000000210007986 */ /* 0x0011e2000c101b24 */
[----:B------:R-:W-:Y:S05]  /*9cc0*/  BRA `(.L_x_18267) ;  /* 0x0000000800c07947 */ /* 0x000fea0003800000 */
.L_x_18262:
        /* <DEDUP_REMOVED lines=12> */
.L_x_18276:
[----:B------:R-:W-:Y:S02]  /*9d90*/  PRMT R4, R5, 0x8880, RZ ;  /* 0x0000888005047816 */ /* 0x000fe400000000ff */
[----:B------:R-:W-:Y:S02]  /*9da0*/  CS2R R6, SRZ ;  /* 0x0000000000067805 */ /* 0x000fe4000001ff00 */
[----:B------:R-:W-:-:S06]  /*9db0*/  PRMT R4, R4, 0x7710, RZ ;  /* 0x0000771004047816 */ /* 0x000fcc00000000ff */
[----:B------:R-:W0:Y:S02]  /*9dc0*/  I2F.F64.S16 R4, R4 ;  /* 0x0000000400047312 */ /* 0x000e240000101c00 */
[----:B0-----:R0:W-:Y:S01]  /*9dd0*/  STG.E.128 desc[UR36][R16.64], R4 ;  /* 0x0000000410007986 */ /* 0x0011e2000c101d24 */
[----:B------:R-:W-:Y:S05]  /*9de0*/  BRA `(.L_x_18267) ;  /* 0x0000000800787947 */ /* 0x000fea0003800000 */
.L_x_18275:
        /* <DEDUP_REMOVED lines=21> */
.L_x_18280:
[----:B------:R-:W-:Y:S05]  /*9f40*/  BSYNC B0 ;  /* 0x0000000000007941 */ /* 0x000fea0003800000 */
.L_x_18279:
[----:B------:R-:W-:-:S05]  /*9f50*/  LOP3.LUT R3, R0, R3, RZ, 0xfc, !PT ;  /* 0x0000000300037212 */ /* 0x000fca00078efcff */
[----:B------:R0:W-:Y:S01]  /*9f60*/  STG.E.U8 desc[UR36][R16.64], R3 ;  /* 0x0000000310007986 */ /* 0x0001e2000c101124 */
[----:B------:R-:W-:Y:S05]  /*9f70*/  BRA `(.L_x_18267) ;  /* 0x0000000800147947 */ /* 0x000fea0003800000 */
.L_x_18278:
        /* <DEDUP_REMOVED lines=13> */
.L_x_18282:
[----:B------:R-:W-:Y:S01]  /*a050*/  IMAD.MOV.U32 R0, RZ, RZ, 0x7f ;  /* 0x0000007fff007424 */ /* 0x000fe200078e00ff */
[----:B------:R-:W-:-:S04]  /*a060*/  ISETP.GT.U32.AND P0, PT, R2, 0x7f800000, PT ;  /* 0x7f8000000200780c */ /* 0x000fc80003f04070 */
[----:B------:R-:W-:-:S09]  /*a070*/  SEL R0, R0, 0x7c, P0 ;  /* 0x0000007c00007807 */ /* 0x000fd20000000000 */
.L_x_18283:
[----:B------:R-:W-:Y:S05]  /*a080*/  BSYNC B0 ;  /* 0x0000000000007941 */ /* 0x000fea0003800000 */
.L_x_18281:
[----:B------:R-:W-:-:S04]  /*a090*/  LOP3.LUT R2, R5, 0x80000000, RZ, 0xc0, !PT ;  /* 0x8000000005027812 */ /* 0x000fc800078ec0ff */
[----:B------:R-:W-:-:S04]  /*a0a0*/  SHF.R.U32.HI R3, RZ, 0x18, R2 ;  /* 0x00000018ff037819 */ /* 0x000fc80000011602 */
[----:B------:R-:W-:-:S05]  /*a0b0*/  LOP3.LUT R3, R0, R3, RZ, 0xfc, !PT ;  /* 0x0000000300037212 */ /* 0x000fca00078efcff */
[----:B------:R0:W-:Y:S01]  /*a0c0*/  STG.E.U8 desc[UR36][R16.64], R3 ;  /* 0x0000000310007986 */ /* 0x0001e2000c101124 */
[----:B------:R-:W-:Y:S05]  /*a0d0*/  BRA `(.L_x_18267) ;  /* 0x0000000400bc7947 */ /* 0x000fea0003800000 */
.L_x_18277:
[----:B------:R-:W0:Y:S02]  /*a0e0*/  I2F.S8 R0, R5 ;  /* 0x0000000500007306 */ /* 0x000e240000001400 */
[----:B0-----:R-:W-:-:S05]  /*a0f0*/  F2FP.BF16.F32.PACK_AB R0, RZ, R0 ;  /* 0x00000000ff00723e */ /* 0x001fca00000010ff */
[----:B------:R0:W-:Y:S01]  /*a100*/  STG.E.U16 desc[UR36][R16.64], R0 ;  /* 0x0000000010007986 */ /* 0x0001e2000c101524 */
[----:B------:R-:W-:Y:S05]  /*a110*/  BRA `(.L_x_18267) ;  /* 0x0000000400ac7947 */ /* 0x000fea0003800000 */
.L_x_18274:
        /* <DEDUP_REMOVED lines=12> */
.L_x_18286:
        /* <DEDUP_REMOVED lines=17> */
.L_x_18289:
[----:B------:R-:W-:-:S04]  /*a2f0*/  LOP3.LUT R2, R5, 0x80000000, RZ, 0xc0, !PT ;  /* 0x8000000005027812 */ /* 0x000fc800078ec0ff */
[----:B------:R-:W-:-:S04]  /*a300*/  SHF.R.U32.HI R3, RZ, 0x18, R2 ;  /* 0x00000018ff037819 */ /* 0x000fc80000011602 */
[----:B------:R-:W-:-:S04]  /*a310*/  LOP3.LUT R0, R0, R3, RZ, 0xfc, !PT ;  /* 0x0000000300007212 */ /* 0x000fc800078efcff */
[----:B------:R-:W-:-:S07]  /*a320*/  PRMT R8, R0, 0x7610, R8 ;  /* 0x0000761000087816 */ /* 0x000fce0000000008 */
.L_x_18288:
[----:B------:R-:W-:Y:S05]  /*a330*/  BSYNC B0 ;  /* 0x0000000000007941 */ /* 0x000fea0003800000 */
.L_x_18287:
[----:B------:R0:W-:Y:S01]  /*a340*/  STG.E.U8 desc[UR36][R16.64], R8 ;  /* 0x0000000810007986 */ /* 0x0001e2000c101124 */
[----:B------:R-:W-:Y:S05]  /*a350*/  BRA `(.L_x_18267) ;  /* 0x00000004001c7947 */ /* 0x000fea0003800000 */
.L_x_18285:
        /* <DEDUP_REMOVED lines=17> */
.L_x_18292:
[----:B------:R-:W-:-:S04]  /*a470*/  LOP3.LUT R2, R5, 0x80000000, RZ, 0xc0, !PT ;  /* 0x8000000005027812 */ /* 0x000fc800078ec0ff */
[----:B------:R-:W-:-:S04]  /*a480*/  SHF.R.U32.HI R3, RZ, 0x18, R2 ;  /* 0x00000018ff037819 */ /* 0x000fc80000011602 */
[----:B------:R-:W-:-:S04]  /*a490*/  LOP3.LUT R0, R0, R3, RZ, 0xfc, !PT ;  /* 0x0000000300007212 */ /* 0x000fc800078efcff */
[----:B------:R-:W-:-:S07]  /*a4a0*/  PRMT R8, R0, 0x7610, R8 ;  /* 0x0000761000087816 */ /* 0x000fce0000000008 */
.L_x_18291:
[----:B------:R-:W-:Y:S05]  /*a4b0*/  BSYNC B0 ;  /* 0x0000000000007941 */ /* 0x000fea0003800000 */
.L_x_18290:
[----:B------:R3:W-:Y:S01]  /*a4c0*/  STG.E.U8 desc[UR36][R16.64], R8 ;  /* 0x0000000810007986 */ /* 0x0007e2000c101124 */
[----:B------:R-:W-:Y:S05]  /*a4d0*/  BRA `(.L_x_18267) ;  /* 0x0000000000bc7947 */ /* 0x000fea0003800000 */
.L_x_18284:
        /* <DEDUP_REMOVED lines=22> */
.L_x_18266:
        /* <DEDUP_REMOVED lines=16> */
.L_x_18295:
[----:B------:R-:W-:Y:S05]  /*a740*/  BRA `(.L_x_18267) ;  /* 0x0000000000207947 */ /* 0x000fea0003800000 */
.L_x_18294:
[----:B------:R-:W-:-:S04]  /*a750*/  LOP3.LUT R5, R5, 0xffff, RZ, 0xc0, !PT ;  /* 0x0000ffff05057812 */ /* 0x000fc800078ec0ff */
[----:B------:R-:W-:-:S05]  /*a760*/  PRMT R5, R5, 0x8880, RZ ;  /* 0x0000888005057816 */ /* 0x000fca00000000ff */
[----:B------:R-:W-:-:S05]  /*a770*/  IMAD.MOV.U32 R2, RZ, RZ, R5 ;  /* 0x000000ffff027224 */ /* 0x000fca00078e0005 */
[----:B------:R-:W-:-:S05]  /*a780*/  SHF.R.S32.HI R3, RZ, 0x1f, R2 ;  /* 0x0000001fff037819 */ /* 0x000fca0000011402 */
[----:B------:R2:W-:Y:S01]  /*a790*/  STG.E.64 desc[UR36][R16.64], R2 ;  /* 0x0000000210007986 */ /* 0x0005e2000c101b24 */
[----:B------:R-:W-:Y:S05]  /*a7a0*/  BRA `(.L_x_18267) ;  /* 0x0000000000087947 */ /* 0x000fea0003800000 */
.L_x_18293:
[----:B------:R-:W-:-:S05]  /*a7b0*/  PRMT R3, R5, 0x8880, RZ ;  /* 0x0000888005037816 */ /* 0x000fca00000000ff */
[----:B------:R0:W-:Y:S02]  /*a7c0*/  STG.E desc[UR36][R16.64], R3 ;  /* 0x0000000310007986 */ /* 0x0001e4000c101924 */
.L_x_18267:
[----:B------:R-:W-:-:S07]  /*a7d0*/  VIADD R19, R19, 0x80 ;  /* 0x0000008013137836 */ /* 0x000fce0000000000 */
.L_x_18161:
[----:B------:R-:W-:Y:S05]  /*a7e0*/  BSYNC B6 ;  /* 0x0000000000067941 */ /* 0x000fea0003800000 */
.L_x_18160:
        /* <DEDUP_REMOVED lines=384> */
.L_x_18298:
        /* <DEDUP_REMOVED lines=20> */
.L_x_18302:
[----:B------:R0:W5:Y:S01]  /*c130*/  LDG.E.U8 R22, desc[UR36][R2.64] ;  /* 0x0000002402167981 */ /* 0x000162000c1e1100 */
[----:B------:R-:W-:Y:S05]  /*c140*/  BRA `(.L_x_18304) ;  /* 0x0000000c00547947 */ /* 0x000fea0003800000 */
.L_x_18301:
        /* <DEDUP_REMOVED lines=8> */
.L_x_18306:
[----:B------:R0:W5:Y:S01]  /*c1d0*/  LDG.E.U8 R22, desc[UR36][R2.64] ;  /* 0x0000002402167981 */ /* 0x000162000c1e1100 */
[----:B------:R-:W-:Y:S05]  /*c1e0*/  BRA `(.L_x_18304) ;  /* 0x0000000c002c7947 */ /* 0x000fea0003800000 */
.L_x_18305:
[----:B------:R0:W5:Y:S01]  /*c1f0*/  LDG.E.U16 R22, desc[UR36][R2.64] ;  /* 0x0000002402167981 */ /* 0x000162000c1e1500 */
[----:B------:R-:W-:Y:S05]  /*c200*/  BRA `(.L_x_18304) ;  /* 0x0000000c00247947 */ /* 0x000fea0003800000 */
.L_x_18300:
        /* <DEDUP_REMOVED lines=9> */
.L_x_18308:
[----:B------:R-:W2:Y:S02]  /*c2a0*/  LDG.E.U16 R0, desc[UR36][R2.64] ;  /* 0x0000002402007981 */ /* 0x000ea4000c1e1500 */
[----:B--2---:R-:W-:-:S06]  /*c2b0*/  HADD2.F32 R0, -RZ, R0.H0_H0 ;  /* 0x20000000ff007230 */ /* 0x004fcc0000004100 */
[----:B------:R-:W0:Y:S02]  /*c2c0*/  F2I.FTZ.TRUNC.NTZ R0, R0 ;  /* 0x0000000000007305 */ /* 0x000e24000021f100 */
[----:B0-----:R-:W-:Y:S01]  /*c2d0*/  PRMT R22, R0, 0x7610, R22 ;  /* 0x0000761000167816 */ /* 0x001fe20000000016 */
[----:B------:R-:W-:Y:S06]  /*c2e0*/  BRA `(.L_x_18304) ;  /* 0x0000000800ec7947 */ /* 0x000fec0003800000 */
.L_x_18307:
        /* <DEDUP_REMOVED lines=9> */
.L_x_18310:
[----:B------:R-:W2:Y:S02]  /*c380*/  LDG.E.U16 R2, desc[UR36][R2.64] ;  /* 0x0000002402027981 */ /* 0x000ea4000c1e1500 */
[----:B--2---:R-:W-:-:S06]  /*c390*/  HADD2.F32 R0, -RZ, R2.H0_H0 ;  /* 0x20000002ff007230 */ /* 0x004fcc0000004100 */
[----:B------:R-:W0:Y:S02]  /*c3a0*/  F2I.FTZ.TRUNC.NTZ R0, R0 ;  /* 0x0000000000007305 */ /* 0x000e24000021f100 */
[----:B0-----:R-:W-:Y:S01]  /*c3b0*/  PRMT R22, R0, 0x7610, R22 ;  /* 0x0000761000167816 */ /* 0x001fe20000000016 */
[----:B------:R-:W-:Y:S06]  /*c3c0*/  BRA `(.L_x_18304) ;  /* 0x0000000800b47947 */ /* 0x000fec0003800000 */
.L_x_18309:
[----:B------:R-:W2:Y:S02]  /*c3d0*/  LDG.E.64 R2, desc[UR36][R2.64] ;  /* 0x0000002402027981 */ /* 0x000ea4000c1e1b00 */
[----:B--2---:R0:W1:Y:S01]  /*c3e0*/  F2I.F64.TRUNC R22, R2 ;  /* 0x0000000200167311 */ /* 0x004062000030d100 */
[----:B------:R-:W-:Y:S05]  /*c3f0*/  BRA `(.L_x_18304) ;  /* 0x0000000800a87947 */ /* 0x000fea0003800000 */
.L_x_18299:
        /* <DEDUP_REMOVED lines=12> */
.L_x_18313:
[----:B------:R-:W2:Y:S02]  /*c4c0*/  LDG.E.64 R2, desc[UR36][R2.64] ;  /* 0x0000002402027981 */ /* 0x000ea4000c1e1b00 */
[----:B--2---:R3:W4:Y:S01]  /*c4d0*/  F2I.F64.TRUNC R22, R2 ;  /* 0x0000000200167311 */ /* 0x004722000030d100 */
[----:B------:R-:W-:Y:S05]  /*c4e0*/  BRA `(.L_x_18304) ;  /* 0x00000008006c7947 */ /* 0x000fea0003800000 */
.L_x_18312:
        /* <DEDUP_REMOVED lines=28> */
.L_x_18315:
        /* <DEDUP_REMOVED lines=15> */
.L_x_18314:
[----:B------:R-:W2:Y:S02]  /*c7a0*/  LDG.E.U16 R0, desc[UR36][R2.64] ;  /* 0x0000002402007981 */ /* 0x000ea4000c1e1500 */
[----:B--2---:R-:W-:-:S06]  /*c7b0*/  IMAD.U32 R0, R0, 0x10000, RZ ;  /* 0x0001000000007824 */ /* 0x004fcc00078e00ff */
[----:B------:R-:W0:Y:S02]  /*c7c0*/  F2I.FTZ.TRUNC.NTZ R0, R0 ;  /* 0x0000000000007305 */ /* 0x000e24000021f100 */
[----:B0-----:R-:W-:Y:S01]  /*c7d0*/  PRMT R22, R0, 0x7610, R22 ;  /* 0x0000761000167816 */ /* 0x001fe20000000016 */
[----:B------:R-:W-:Y:S06]  /*c7e0*/  BRA `(.L_x_18304) ;  /* 0x0000000400ac7947 */ /* 0x000fec0003800000 */
.L_x_18311:
        /* <DEDUP_REMOVED lines=10> */
.L_x_18318:
        /* <DEDUP_REMOVED lines=21> */
.L_x_18322:
[----:B------:R-:W-:Y:S05]  /*c9e0*/  BSYNC B1 ;  /* 0x0000000000017941 */ /* 0x000fea0003800000 */
.L_x_18321:
[----:B------:R-:W-:Y:S01]  /*c9f0*/  LEA R3, R0, 0x3b800000, 0x17 ;  /* 0x3b80000000037811 */ /* 0x000fe200078eb8ff */
[----:B------:R-:W-:-:S05]  /*ca00*/  IMAD.SHL.U32 R0, R2, 0x100000, RZ ;  /* 0x0010000002007824 */ /* 0x000fca00078e00ff */
[----:B------:R-:W-:-:S07]  /*ca10*/  LOP3.LUT R0, R3, R0, R4, 0xfe, !PT ;  /* 0x0000000003007212 */ /* 0x000fce00078efe04 */
.L_x_18320:
[----:B------:R-:W-:Y:S05]  /*ca20*/  BSYNC B0 ;  /* 0x0000000000007941 */ /* 0x000fea0003800000 */
.L_x_18319:
[----:B------:R-:W0:Y:S02]  /*ca30*/  F2I.FTZ.TRUNC.NTZ R0, R0 ;  /* 0x0000000000007305 */ /* 0x000e24000021f100 */
[----:B0-----:R-:W-:Y:S01]  /*ca40*/  PRMT R22, R0, 0x7610, R22 ;  /* 0x0000761000167816 */ /* 0x001fe20000000016 */
[----:B------:R-:W-:Y:S06]  /*ca50*/  BRA `(.L_x_18304) ;  /* 0x0000000400107947 */ /* 0x000fec0003800000 */
.L_x_18317:
        /* <DEDUP_REMOVED lines=21> */
.L_x_18326:
[----:B------:R-:W-:Y:S05]  /*cbb0*/  BSYNC B1 ;  /* 0x0000000000017941 */ /* 0x000fea0003800000 */
.L_x_18325:
[----:B------:R-:W-:Y:S01]  /*cbc0*/  LEA R3, R0, 0x37800000, 0x17 ;  /* 0x3780000000037811 */ /* 0x000fe200078eb8ff */
[----:B------:R-:W-:-:S05]  /*cbd0*/  IMAD.SHL.U32 R0, R2, 0x200000, RZ ;  /* 0x0020000002007824 */ /* 0x000fca00078e00ff */
[----:B------:R-:W-:-:S07]  /*cbe0*/  LOP3.LUT R0, R3, R0, R4, 0xfe, !PT ;  /* 0x0000000003007212 */ /* 0x000fce00078efe04 */
.L_x_18324:
[----:B------:R-:W-:Y:S05]  /*cbf0*/  BSYNC B0 ;  /* 0x0000000000007941 */ /* 0x000fea0003800000 */
.L_x_18323:
[----:B------:R-:W0:Y:S02]  /*cc00*/  F2I.FTZ.TRUNC.NTZ R0, R0 ;  /* 0x0000000000007305 */ /* 0x000e24000021f100 */
[----:B0-----:R-:W-:Y:S01]  /*cc10*/  PRMT R22, R0, 0x7610, R22 ;  /* 0x0000761000167816 */ /* 0x001fe20000000016 */
[----:B------:R-:W-:Y:S06]  /*cc20*/  BRA `(.L_x_18304) ;  /* 0x00000000009c7947 */ /* 0x000fec0003800000 */
.L_x_18316:
        /* <DEDUP_REMOVED lines=14> */
.L_x_18330:
[----:B------:R-:W-:Y:S05]  /*cd10*/  BSYNC B0 ;  /* 0x0000000000007941 */ /* 0x000fea0003800000 */
.L_x_18329:
[----:B------:R-:W0:Y:S02]  /*cd20*/  F2I.FTZ.TRUNC.NTZ R0, R0 ;  /* 0x0000000000007305 */ /* 0x000e24000021f100 */
[----:B0-----:R-:W-:Y:S01]  /*cd30*/  PRMT R22, R0, 0x7610, R22 ;  /* 0x0000761000167816 */ /* 0x001fe20000000016 */
[----:B------:R-:W-:Y:S06]  /*cd40*/  BRA `(.L_x_18304) ;  /* 0x0000000000547947 */ /* 0x000fec0003800000 */
.L_x_18303:
        /* <DEDUP_REMOVED lines=16> */
.L_x_18331:
[----:B------:R-:W-:Y:S01]  /*ce50*/  PRMT R22, RZ, 0x7610, R22 ;  /* 0x00007610ff167816 */ /* 0x000fe20000000016 */
[----:B------:R-:W-:Y:S06]  /*ce60*/  BRA `(.L_x_18304) ;  /* 0x00000000000c7947 */ /* 0x000fec0003800000 */
.L_x_18328:
[----:B------:R2:W5:Y:S01]  /*ce70*/  LDG.E.U8 R22, desc[UR36][R2.64] ;  /* 0x0000002402167981 */ /* 0x000562000c1e1100 */
[----:B------:R-:W-:Y:S05]  /*ce80*/  BRA `(.L_x_18304) ;  /* 0x0000000000047947 */ /* 0x000fea0003800000 */
.L_x_18327:
[----:B------:R1:W5:Y:S02]  /*ce90*/  LDG.E.U8 R22, desc[UR36][R2.64] ;  /* 0x0000002402167981 */ /* 0x000364000c1e1100 */
.L_x_18304:
        /* <DEDUP_REMOVED lines=17> */
.L_x_18335:
[----:B------:R0:W5:Y:S01]  /*cfb0*/  LDG.E.U8 R23, desc[UR36][R2.64] ;  /* 0x0000002402177981 */ /* 0x000162000c1e1100 */
[----:B------:R-:W-:Y:S05]  /*cfc0*/  BRA `(.L_x_18337) ;  /* 0x0000000c00547947 */ /* 0x000fea0003800000 */
.L_x_18334:
        /* <DEDUP_REMOVED lines=8> */
.L_x_18339:
[----:B------:R0:W5:Y:S01]  /*d050*/  LDG.E.U8 R23, desc[UR36][R2.64] ;  /* 0x0000002402177981 */ /* 0x000162000c1e1100 */
[----:B------:R-:W-:Y:S05]  /*d060*/  BRA `(.L_x_18337) ;  /* 0x0000000c002c7947 */ /* 0x000fea0003800000 */
.L_x_18338:
[----:B------:R0:W5:Y:S01]  /*d070*/  LDG.E.U16 R23, desc[UR36][R2.64] ;  /* 0x0000002402177981 */ /* 0x000162000c1e1500 */
[----:B------:R-:W-:Y:S05]  /*d080*/  BRA `(.L_x_18337) ;  /* 0x0000000c00247947 */ /* 0x000fea0003800000 */
.L_x_18333:
        /* <DEDUP_REMOVED lines=9> */
.L_x_18341:
[----:B------:R-:W2:Y:S02]  /*d120*/  LDG.E.U16 R0, desc[UR36][R2.64] ;  /* 0x0000002402007981 */ /* 0x000ea4000c1e1500 */
[----:B--2---:R-:W-:-:S06]  /*d130*/  HADD2.F32 R0, -RZ, R0.H0_H0 ;  /* 0x20000000ff007230 */ /* 0x004fcc0000004100 */
[----:B------:R-:W0:Y:S02]  /*d140*/  F2I.FTZ.TRUNC.NTZ R0, R0 ;  /* 0x0000000000007305 */ /* 0x000e24000021f100 */
[----:B0-----:R-:W-:Y:S01]  /*d150*/  PRMT R23, R0, 0x7610, R23 ;  /* 0x0000761000177816 */ /* 0x001fe20000000017 */
[----:B------:R-:W-:Y:S06]  /*d160*/  BRA `(.L_x_18337) ;  /* 0x0000000800ec7947 */ /* 0x000fec0003800000 */
.L_x_18340:
        /* <DEDUP_REMOVED lines=9> */
.L_x_18343:
[----:B------:R-:W2:Y:S02]  /*d200*/  LDG.E.U16 R2, desc[UR36][R2.64] ;  /* 0x0000002402027981 */ /* 0x000ea4000c1e1500 */
[----:B--2---:R-:W-:-:S06]  /*d210*/  HADD2.F32 R0, -RZ, R2.H0_H0 ;  /* 0x20000002ff007230 */ /* 0x004fcc0000004100 */
[----:B------:R-:W0:Y:S02]  /*d220*/  F2I.FTZ.TRUNC.NTZ R0, R0 ;  /* 0x0000000000007305 */ /* 0x000e24000021f100 */
[----:B0-----:R-:W-:Y:S01]  /*d230*/  PRMT R23, R0, 0x7610, R23 ;  /* 0x0000761000177816 */ /* 0x001fe20000000017 */
[----:B------:R-:W-:Y:S06]  /*d240*/  BRA `(.L_x_18337) ;  /* 0x0000000800b47947 */ /* 0x000fec0003800000 */
.L_x_18342:
[----:B------:R-:W2:Y:S02]  /*d250*/  LDG.E.64 R2, desc[UR36][R2.64] ;  /* 0x0000002402027981 */ /* 0x000ea4000c1e1b00 */
[----:B--2---:R0:W1:Y:S01]  /*d260*/  F2I.F64.TRUNC R23, R2 ;  /* 0x0000000200177311 */ /* 0x004062000030d100 */
[----:B------:R-:W-:Y:S05]  /*d270*/  BRA `(.L_x_18337) ;  /* 0x0000000800a87947 */ /* 0x000fea0003800000 */
.L_x_18332:
        /* <DEDUP_REMOVED lines=12> */
.L_x_18346:
[----:B------:R-:W2:Y:S02]  /*d340*/  LDG.E.64 R2, desc[UR36][R2.64] ;  /* 0x0000002402027981 */ /* 0x000ea4000c1e1b00 */
[----:B--2---:R0:W1:Y:S01]  /*d350*/  F2I.F64.TRUNC R23, R2 ;  /* 0x0000000200177311 */ /* 0x004062000030d100 */
[----:B------:R-:W-:Y:S05]  /*d360*/  BRA `(.L_x_18337) ;  /* 0x00000008006c7947 */ /* 0x000fea0003800000 */
.L_x_18345:
        /* <DEDUP_REMOVED lines=28> */
.L_x_18348:
        /* <DEDUP_REMOVED lines=15> */
.L_x_18347:
[----:B------:R-:W2:Y:S02]  /*d620*/  LDG.E.U16 R0, desc[UR36][R2.64] ;  /* 0x0000002402007981 */ /* 0x000ea4000c1e1500 */
[----:B--2---:R-:W-:-:S06]  /*d630*/  IMAD.U32 R0, R0, 0x10000, RZ ;  /* 0x0001000000007824 */ /* 0x004fcc00078e00ff */
[----:B------:R-:W0:Y:S02]  /*d640*/  F2I.FTZ.TRUNC.NTZ R0, R0 ;  /* 0x0000000000007305 */ /* 0x000e24000021f100 */
[----:B0-----:R-:W-:Y:S01]  /*d650*/  PRMT R23, R0, 0x7610, R23 ;  /* 0x0000761000177816 */ /* 0x001fe20000000017 */
[----:B------:R-:W-:Y:S06]  /*d660*/  BRA `(.L_x_18337) ;  /* 0x0000000400ac7947 */ /* 0x000fec0003800000 */
.L_x_18344:
        /* <DEDUP_REMOVED lines=10> */
.L_x_18351:
        /* <DEDUP_REMOVED lines=21> */
.L_x_18355:
[----:B------:R-:W-:Y:S05]  /*d860*/  BSYNC B1 ;  /* 0x0000000000017941 */ /* 0x000fea0003800000 */
.L_x_18354:
[----:B------:R-:W-:Y:S01]  /*d870*/  LEA R3, R0, 0x3b800000, 0x17 ;  /* 0x3b80000000037811 */ /* 0x000fe200078eb8ff */
[----:B------:R-:W-:-:S05]  /*d880*/  IMAD.SHL.U32 R0, R2, 0x100000, RZ ;  /* 0x0010000002007824 */ /* 0x000fca00078e00ff */
[----:B------:R-:W-:-:S07]  /*d890*/  LOP3.LUT R0, R3, R0, R4, 0xfe, !PT ;  /* 0x0000000003007212 */ /* 0x000fce00078efe04 */
.L_x_18353:
[----:B------:R-:W-:Y:S05]  /*d8a0*/  BSYNC B0 ;  /* 0x0000000000007941 */ /* 0x000fea0003800000 */
.L_x_18352:
[----:B------:R-:W0:Y:S02]  /*d8b0*/  F2I.FTZ.TRUNC.NTZ R0, R0 ;  /* 0x0000000000007305 */ /* 0x000e24000021f100 */
[----:B0-----:R-:W-:Y:S01]  /*d8c0*/  PRMT R23, R0, 0x7610, R23 ;  /* 0x0000761000177816 */ /* 0x001fe20000000017 */
[----:B------:R-:W-:Y:S06]  /*d8d0*/  BRA `(.L_x_18337) ;  /* 0x0000000400107947 */ /* 0x000fec0003800000 */
.L_x_18350:
        /* <DEDUP_REMOVED lines=21> */
.L_x_18359:
[----:B------:R-:W-:Y:S05]  /*da30*/  BSYNC B1 ;  /* 0x0000000000017941 */ /* 0x000fea0003800000 */
.L_x_18358:
[----:B------:R-:W-:Y:S01]  /*da40*/  LEA R3, R0, 0x37800000, 0x17 ;  /* 0x3780000000037811 */ /* 0x000fe200078eb8ff */
[----:B------:R-:W-:-:S05]  /*da50*/  IMAD.SHL.U32 R0, R2, 0x200000, RZ ;  /* 0x0020000002007824 */ /* 0x000fca00078e00ff */
[----:B------:R-:W-:-:S07]  /*da60*/  LOP3.LUT R0, R3, R0, R4, 0xfe, !PT ;  /* 0x0000000003007212 */ /* 0x000fce00078efe04 */
.L_x_18357:
[----:B------:R-:W-:Y:S05]  /*da70*/  BSYNC B0 ;  /* 0x0000000000007941 */ /* 0x000fea0003800000 */
.L_x_18356:
[----:B------:R-:W0:Y:S02]  /*da80*/  F2I.FTZ.TRUNC.NTZ R0, R0 ;  /* 0x0000000000007305 */ /* 0x000e24000021f100 */
[----:B0-----:R-:W-:Y:S01]  /*da90*/  PRMT R23, R0, 0x7610, R23 ;  /* 0x0000761000177816 */ /* 0x001fe20000000017 */
[----:B------:R-:W-:Y:S06]  /*daa0*/  BRA `(.L_x_18337) ;  /* 0x00000000009c7947 */ /* 0x000fec0003800000 */
.L_x_18349:
        /* <DEDUP_REMOVED lines=14> */
.L_x_18363:
[----:B------:R-:W-:Y:S05]  /*db90*/  BSYNC B0 ;  /* 0x0000000000007941 */ /* 0x000fea0003800000 */
.L_x_18362:
[----:B------:R-:W0:Y:S02]  /*dba0*/  F2I.FTZ.TRUNC.NTZ R0, R0 ;  /* 0x0000000000007305 */ /* 0x000e24000021f100 */
[----:B0-----:R-:W-:Y:S01]  /*dbb0*/  PRMT R23, R0, 0x7610, R23 ;  /* 0x0000761000177816 */ /* 0x001fe20000000017 */
[----:B------:R-:W-:Y:S06]  /*dbc0*/  BRA `(.L_x_18337) ;  /* 0x0000000000547947 */ /* 0x000fec0003800000 */
.L_x_18336:
        /* <DEDUP_REMOVED lines=16> */
.L_x_18364:
[----:B------:R-:W-:Y:S01]  /*dcd0*/  PRMT R23, RZ, 0x7610, R23 ;  /* 0x00007610ff177816 */ /* 0x000fe20000000017 */
[----:B------:R-:W-:Y:S06]  /*dce0*/  BRA `(.L_x_18337) ;  /* 0x00000000000c7947 */ /* 0x000fec0003800000 */
.L_x_18361:
[----:B------:R0:W5:Y:S01]  /*dcf0*/  LDG.E.U8 R23, desc[UR36][R2.64] ;  /* 0x0000002402177981 */ /* 0x000162000c1e1100 */
[----:B------:R-:W-:Y:S05]  /*dd00*/  BRA `(.L_x_18337) ;  /* 0x0000000000047947 */ /* 0x000fea0003800000 */
.L_x_18360:
[----:B------:R0:W5:Y:S02]  /*dd10*/  LDG.E.U8 R23, desc[UR36][R2.64] ;  /* 0x0000002402177981 */ /* 0x000164000c1e1100 */
.L_x_18337:
        /* <DEDUP_REMOVED lines=17> */
.L_x_18368:
[----:B------:R0:W5:Y:S01]  /*de30*/  LDG.E.U8 R0, desc[UR36][R2.64] ;  /* 0x0000002402007981 */ /* 0x000162000c1e1100 */
[----:B------:R-:W-:Y:S05]  /*de40*/  BRA `(.L_x_18370) ;  /* 0x0000000c00547947 */ /* 0x000fea0003800000 */
.L_x_18367:
        /* <DEDUP_REMOVED lines=8> */
.L_x_18372:
[----:B------:R0:W5:Y:S01]  /*ded0*/  LDG.E.U8 R0, desc[UR36][R2.64] ;  /* 0x0000002402007981 */ /* 0x000162000c1e1100 */
[----:B------:R-:W-:Y:S05]  /*dee0*/  BRA `(.L_x_18370) ;  /* 0x0000000c002c7947 */ /* 0x000fea0003800000 */
.L_x_18371:
[----:B------:R0:W5:Y:S01]  /*def0*/  LDG.E.U16 R0, desc[UR36][R2.64] ;  /* 0x0000002402007981 */ /* 0x000162000c1e1500 */
[----:B------:R-:W-:Y:S05]  /*df00*/  BRA `(.L_x_18370) ;  /* 0x0000000c00247947 */ /* 0x000fea0003800000 */
.L_x_18366:
        /* <DEDUP_REMOVED lines=9> */
.L_x_18374:
[----:B------:R-:W2:Y:S02]  /*dfa0*/  LDG.E.U16 R4, desc[UR36][R2.64] ;  /* 0x0000002402047981 */ /* 0x000ea4000c1e1500 */
[----:B--2---:R-:W-:-:S06]  /*dfb0*/  HADD2.F32 R4, -RZ, R4.H0_H0 ;  /* 0x20000004ff047230 */ /* 0x004fcc0000004100 */
[----:B------:R-:W0:Y:S02]  /*dfc0*/  F2I.FTZ.TRUNC.NTZ R4, R4 ;  /* 0x0000000400047305 */ /* 0x000e24000021f100 */
[----:B0-----:R-:W-:Y:S01]  /*dfd0*/  PRMT R0, R4, 0x7610, R0 ;  /* 0x0000761004007816 */ /* 0x001fe20000000000 */
[----:B------:R-:W-:Y:S06]  /*dfe0*/  BRA `(.L_x_18370) ;  /* 0x0000000800ec7947 */ /* 0x000fec0003800000 */
.L_x_18373:
        /* <DEDUP_REMOVED lines=9> */
.L_x_18376:
[----:B------:R-:W2:Y:S02]  /*e080*/  LDG.E.U16 R2, desc[UR36][R2.64] ;  /* 0x0000002402027981 */ /* 0x000ea4000c1e1500 */
[----:B--2---:R-:W-:-:S06]  /*e090*/  HADD2.F32 R4, -RZ, R2.H0_H0 ;  /* 0x20000002ff047230 */ /* 0x004fcc0000004100 */
[----:B------:R-:W0:Y:S02]  /*e0a0*/  F2I.FTZ.TRUNC.NTZ R4, R4 ;  /* 0x0000000400047305 */ /* 0x000e24000021f100 */
[----:B0-----:R-:W-:Y:S01]  /*e0b0*/  PRMT R0, R4, 0x7610, R0 ;  /* 0x0000761004007816 */ /* 0x001fe20000000000 */
[----:B------:R-:W-:Y:S06]  /*e0c0*/  BRA `(.L_x_18370) ;  /* 0x0000000800b47947 */ /* 0x000fec0003800000 */
.L_x_18375:
[----:B------:R-:W2:Y:S02]  /*e0d0*/  LDG.E.64 R2, desc[UR36][R2.64] ;  /* 0x0000002402027981 */ /* 0x000ea4000c1e1b00 */
[----:B--2---:R0:W1:Y:S01]  /*e0e0*/  F2I.F64.TRUNC R0, R2 ;  /* 0x0000000200007311 */ /* 0x004062000030d100 */
[----:B------:R-:W-:Y:S05]  /*e0f0*/  BRA `(.L_x_18370) ;  /* 0x0000000800a87947 */ /* 0x000fea0003800000 */
.L_x_18365:
        /* <DEDUP_REMOVED lines=12> */
.L_x_18379:
[----:B------:R-:W2:Y:S02]  /*e1c0*/  LDG.E.64 R2, desc[UR36][R2.64] ;  /* 0x0000002402027981 */ /* 0x000ea4000c1e1b00 */
[----:B--2---:R0:W1:Y:S01]  /*e1d0*/  F2I.F64.TRUNC R0, R2 ;  /* 0x0000000200007311 */ /* 0x004062000030d100 */
[----:B------:R-:W-:Y:S05]  /*e1e0*/  BRA `(.L_x_18370) ;  /* 0x00000008006c7947 */ /* 0x000fea0003800000 */
.L_x_18378:
        /* <DEDUP_REMOVED lines=28> */
.L_x_18381:
        /* <DEDUP_REMOVED lines=15> */
.L_x_18380:
[----:B------:R-:W2:Y:S02]  /*e4a0*/  LDG.E.U16 R4, desc[UR36][R2.64] ;  /* 0x0000002402047981 */ /* 0x000ea4000c1e1500 */
[----:B--2---:R-:W-:-:S06]  /*e4b0*/  IMAD.U32 R4, R4, 0x10000, RZ ;  /* 0x0001000004047824 */ /* 0x004fcc00078e00ff */
[----:B------:R-:W0:Y:S02]  /*e4c0*/  F2I.FTZ.TRUNC.NTZ R4, R4 ;  /* 0x0000000400047305 */ /* 0x000e24000021f100 */
[----:B0-----:R-:W-:Y:S01]  /*e4d0*/  PRMT R0, R4, 0x7610, R0 ;  /* 0x0000761004007816 */ /* 0x001fe20000000000 */
[----:B------:R-:W-:Y:S06]  /*e4e0*/  BRA `(.L_x_18370) ;  /* 0x0000000400ac7947 */ /* 0x000fec0003800000 */
.L_x_18377:
        /* <DEDUP_REMOVED lines=10> */
.L_x_18384:
        /* <DEDUP_REMOVED lines=21> */
.L_x_18388:
[----:B------:R-:W-:Y:S05]  /*e6e0*/  BSYNC B1 ;  /* 0x0000000000017941 */ /* 0x000fea0003800000 */
.L_x_18387:
[----:B------:R-:W-:Y:S01]  /*e6f0*/  IMAD.SHL.U32 R2, R2, 0x100000, RZ ;  /* 0x0010000002027824 */ /* 0x000fe200078e00ff */
[----:B------:R-:W-:-:S04]  /*e700*/  LEA R3, R0, 0x3b800000, 0x17 ;  /* 0x3b80000000037811 */ /* 0x000fc800078eb8ff */
[----:B------:R-:W-:-:S07]  /*e710*/  LOP3.LUT R4, R3, R2, R4, 0xfe, !PT ;  /* 0x0000000203047212 */ /* 0x000fce00078efe04 */
.L_x_18386:
[----:B------:R-:W-:Y:S05]  /*e720*/  BSYNC B0 ;  /* 0x0000000000007941 */ /* 0x000fea0003800000 */
.L_x_18385:
[----:B------:R-:W0:Y:S02]  /*e730*/  F2I.FTZ.TRUNC.NTZ R4, R4 ;  /* 0x0000000400047305 */ /* 0x000e24000021f100 */
[----:B0-----:R-:W-:Y:S01]  /*e740*/  PRMT R0, R4, 0x7610, R0 ;  /* 0x0000761004007816 */ /* 0x001fe20000000000 */
[----:B------:R-:W-:Y:S06]  /*e750*/  BRA `(.L_x_18370) ;  /* 0x0000000400107947 */ /* 0x000fec0003800000 */
.L_x_18383:
        /* <DEDUP_REMOVED lines=21> */
.L_x_18392:
[----:B------:R-:W-:Y:S05]  /*e8b0*/  BSYNC B1 ;  /* 0x0000000000017941 */ /* 0x000fea0003800000 */
.L_x_18391:
[----:B------:R-:W-:Y:S01]  /*e8c0*/  IMAD.SHL.U32 R2, R2, 0x200000, RZ ;  /* 0x0020000002027824 */ /* 0x000fe200078e00ff */
[----:B------:R-:W-:-:S04]  /*e8d0*/  LEA R3, R0, 0x37800000, 0x17 ;  /* 0x3780000000037811 */ /* 0x000fc800078eb8ff */
[----:B------:R-:W-:-:S07]  /*e8e0*/  LOP3.LUT R4, R3, R2, R4, 0xfe, !PT ;  /* 0x0000000203047212 */ /* 0x000fce00078efe04 */
.L_x_18390:
[----:B------:R-:W-:Y:S05]  /*e8f0*/  BSYNC B0 ;  /* 0x0000000000007941 */ /* 0x000fea0003800000 */
.L_x_18389:
[----:B------:R-:W0:Y:S02]  /*e900*/  F2I.FTZ.TRUNC.NTZ R4, R4 ;  /* 0x0000000400047305 */ /* 0x000e24000021f100 */
[----:B0-----:R-:W-:Y:S01]  /*e910*/  PRMT R0, R4, 0x7610, R0 ;  /* 0x0000761004007816 */ /* 0x001fe20000000000 */
[----:B------:R-:W-:Y:S06]  /*e920*/  BRA `(.L_x_18370) ;  /* 0x00000000009c7947 */ /* 0x000fec0003800000 */
.L_x_18382:
        /* <DEDUP_REMOVED lines=14> */
.L_x_18396:
[----:B------:R-:W-:Y:S05]  /*ea10*/  BSYNC B0 ;  /* 0x0000000000007941 */ /* 0x000fea0003800000 */
.L_x_18395:
[----:B------:R-:W0:Y:S02]  /*ea20*/  F2I.FTZ.TRUNC.NTZ R4, R4 ;  /* 0x0000000400047305 */ /* 0x000e24000021f100 */
[----:B0-----:R-:W-:Y:S01]  /*ea30*/  PRMT R0, R4, 0x7610, R0 ;  /* 0x0000761004007816 */ /* 0x001fe20000000000 */
[----:B------:R-:W-:Y:S06]  /*ea40*/  BRA `(.L_x_18370) ;  /* 0x0000000000547947 */ /* 0x000fec0003800000 */
.L_x_18369:
        /* <DEDUP_REMOVED lines=16> */
.L_x_18397:
[----:B------:R-:W-:Y:S01]  /*eb50*/  PRMT R0, RZ, 0x7610, R0 ;  /* 0x00007610ff007816 */ /* 0x000fe20000000000 */
[----:B------:R-:W-:Y:S06]  /*eb60*/  BRA `(.L_x_18370) ;  /* 0x00000000000c7947 */ /* 0x000fec0003800000 */
.L_x_18394:
[----:B------:R0:W5:Y:S01]  /*eb70*/  LDG.E.U8 R0, desc[UR36][R2.64] ;  /* 0x0000002402007981 */ /* 0x000162000c1e1100 */
[----:B------:R-:W-:Y:S05]  /*eb80*/  BRA `(.L_x_18370) ;  /* 0x0000000000047947 */ /* 0x000fea0003800000 */
.L_x_18393:
[----:B------:R4:W5:Y:S02]  /*eb90*/  LDG.E.U8 R0, desc[UR36][R2.64] ;  /* 0x0000002402007981 */ /* 0x000964000c1e1100 */
.L_x_18370:
[----:B------:R-:W1:Y:S01]  /*eba0*/  LDC.U8 R6, c[0x0][0x508] ;  /* 0x00014200ff067b82 */ /* 0x000e620000000000 */
[----:B-----5:R-:W-:Y:S01]  /*ebb0*/  PRMT R22, R22, 0x8880, RZ ;  /* 0x0000888016167816 */ /* 0x020fe200000000ff */
[----:B------:R-:W-:Y:S01]  /*ebc0*/  ULDC.U8 UR4, c[0x0][0x4f8] ;  /* 0x00013e0000047ab9 */ /* 0x000fe20000000000 */
[----:B0-234-:R-:W-:Y:S01]  /*ebd0*/  PRMT R3, R23, 0x8880, RZ ;  /* 0x0000888017037816 */ /* 0x01dfe200000000ff */
[----:B------:R-:W-:Y:S01]  /*ebe0*/  UPRMT UR5, UR4, 0x8880, URZ ;  /* 0x0000888004057896 */ /* 0x000fe2000800003f */
[----:B-1----:R-:W-:Y:S01]  /*ebf0*/  PRMT R2, R0, 0x8880, RZ ;  /* 0x0000888000027816 */ /* 0x002fe200000000ff */
        /* <DEDUP_REMOVED lines=18> */
.L_x_18401:
[----:B------:R0:W-:Y:S01]  /*ed20*/  STG.E.U8 desc[UR36][R16.64], R5 ;  /* 0x0000000510007986 */ /* 0x0001e2000c101124 */
[----:B------:R-:W-:Y:S05]  /*ed30*/  BRA `(.L_x_18403) ;  /* 0x0000000c00907947 */ /* 0x000fea0003800000 */
.L_x_18400:
        /* <DEDUP_REMOVED lines=12> */
.L_x_18405:
[----:B------:R-:W-:-:S05]  /*ee00*/  PRMT R3, R5, 0x8880, RZ ;  /* 0x0000888005037816 */ /* 0x000fca00000000ff */
[----:B------:R0:W-:Y:S01]  /*ee10*/  STG.E desc[UR36][R16.64], R3 ;  /* 0x0000000310007986 */ /* 0x0001e2000c101924 */
[----:B------:R-:W-:Y:S05]  /*ee20*/  BRA `(.L_x_18403) ;  /* 0x0000000c00547947 */ /* 0x000fea0003800000 */
.L_x_18404:
[----:B------:R-:W-:-:S04]  /*ee30*/  PRMT R3, R5, 0x8880, RZ ;  /* 0x0000888005037816 */ /* 0x000fc800000000ff */
[----:B------:R-:W-:-:S05]  /*ee40*/  PRMT R3, R3, 0x7710, RZ ;  /* 0x0000771003037816 */ /* 0x000fca00000000ff */
[----:B------:R0:W-:Y:S01]  /*ee50*/  STG.E.U16 desc[UR36][R16.64], R3 ;  /* 0x0000000310007986 */ /* 0x0001e2000c101524 */
[----:B------:R-:W-:Y:S05]  /*ee60*/  BRA `(.L_x_18403) ;  /* 0x0000000c00447947 */ /* 0x000fea0003800000 */
.L_x_18399:
        /* <DEDUP_REMOVED lines=9> */
.L_x_18407:
[----:B------:R-:W0:Y:S02]  /*ef00*/  I2F.S8 R0, R5 ;  /* 0x0000000500007306 */ /* 0x000e240000001400 */
[----:B0-----:R-:W-:-:S05]  /*ef10*/  F2FP.F16.F32.PACK_AB R0, RZ, R0 ;  /* 0x00000000ff00723e */ /* 0x001fca00000000ff */
[----:B------:R0:W-:Y:S01]  /*ef20*/  STG.E.U16 desc[UR36][R16.64], R0 ;  /* 0x0000000010007986 */ /* 0x0001e2000c101524 */
[----:B------:R-:W-:Y:S05]  /*ef30*/  BRA `(.L_x_18403) ;  /* 0x0000000c00107947 */ /* 0x000fea0003800000 */
.L_x_18406:
        /* <DEDUP_REMOVED lines=10> */
.L_x_18409:
[----:B------:R-:W0:Y:S02]  /*efe0*/  I2F.S8 R5, R5 ;  /* 0x0000000500057306 */ /* 0x000e240000001400 */
[----:B0-----:R-:W-:-:S04]  /*eff0*/  F2FP.F16.F32.PACK_AB R3, RZ, R5 ;  /* 0x00000005ff03723e */ /* 0x001fc800000000ff */
[----:B------:R-:W-:-:S05]  /*f000*/  PRMT R3, R3, 0x5410, RZ ;  /* 0x0000541003037816 */ /* 0x000fca00000000ff */
[----:B------:R0:W-:Y:S01]  /*f010*/  STG.E desc[UR36][R16.64], R3 ;  /* 0x0000000310007986 */ /* 0x0001e2000c101924 */
[----:B------:R-:W-:Y:S05]  /*f020*/  BRA `(.L_x_18403) ;  /* 0x0000000800d47947 */ /* 0x000fea0003800000 */
.L_x_18408:
[----:B------:R-:W-:-:S04]  /*f030*/  PRMT R2, R5, 0x8880, RZ ;  /* 0x0000888005027816 */ /* 0x000fc800000000ff */
[----:B------:R-:W-:-:S06]  /*f040*/  PRMT R2, R2, 0x7710, RZ ;  /* 0x0000771002027816 */ /* 0x000fcc00000000ff */
[----:B------:R-:W0:Y:S02]  /*f050*/  I2F.F64.S16 R2, R2 ;  /* 0x0000000200027312 */ /* 0x000e240000101c00 */
[----:B0-----:R0:W-:Y:S01]  /*f060*/  STG.E.64 desc[UR36][R16.64], R2 ;  /* 0x0000000210007986 */ /* 0x0011e2000c101b24 */
[----:B------:R-:W-:Y:S05]  /*f070*/  BRA `(.L_x_18403) ;  /* 0x0000000800c07947 */ /* 0x000fea0003800000 */
.L_x_18398:
        /* <DEDUP_REMOVED lines=12> */
.L_x_18412:
[----:B------:R-:W-:Y:S02]  /*f140*/  PRMT R4, R5, 0x8880, RZ ;  /* 0x0000888005047816 */ /* 0x000fe400000000ff */
[----:B------:R-:W-:Y:S02]  /*f150*/  CS2R R6, SRZ ;  /* 0x0000000000067805 */ /* 0x000fe4000001ff00 */
[----:B------:R-:W-:-:S06]  /*f160*/  PRMT R4, R4, 0x7710, RZ ;  /* 0x0000771004047816 */ /* 0x000fcc00000000ff */
[----:B------:R-:W0:Y:S02]  /*f170*/  I2F.F64.S16 R4, R4 ;  /* 0x0000000400047312 */ /* 0x000e240000101c00 */
[----:B0-----:R1:W-:Y:S01]  /*f180*/  STG.E.128 desc[UR36][R16.64], R4 ;  /* 0x0000000410007986 */ /* 0x0013e2000c101d24 */
[----:B------:R-:W-:Y:S05]  /*f190*/  BRA `(.L_x_18403) ;  /* 0x0000000800787947 */ /* 0x000fea0003800000 */
.L_x_18411:
        /* <DEDUP_REMOVED lines=21> */
.L_x_18416:
[----:B------:R-:W-:Y:S05]  /*f2f0*/  BSYNC B0 ;  /* 0x0000000000007941 */ /* 0x000fea0003800000 */
.L_x_18415:
[----:B------:R-:W-:-:S05]  /*f300*/  LOP3.LUT R3, R0, R3, RZ, 0xfc, !PT ;  /* 0x0000000300037212 */ /* 0x000fca00078efcff */
[----:B------:R2:W-:Y:S01]  /*f310*/  STG.E.U8 desc[UR36][R16.64], R3 ;  /* 0x0000000310007986 */ /* 0x0005e2000c101124 */
[----:B------:R-:W-:Y:S05]  /*f320*/  BRA `(.L_x_18403) ;  /* 0x0000000800147947 */ /* 0x000fea0003800000 */
.L_x_18414:
        /* <DEDUP_REMOVED lines=13> */
.L_x_18418:
[----:B------:R-:W-:Y:S01]  /*f400*/  IMAD.MOV.U32 R0, RZ, RZ, 0x7f ;  /* 0x0000007fff007424 */ /* 0x000fe200078e00ff */
[----:B------:R-:W-:-:S04]  /*f410*/  ISETP.GT.U32.AND P0, PT, R2, 0x7f800000, PT ;  /* 0x7f8000000200780c */ /* 0x000fc80003f04070 */
[----:B------:R-:W-:-:S09]  /*f420*/  SEL R0, R0, 0x7c, P0 ;  /* 0x0000007c00007807 */ /* 0x000fd20000000000 */
.L_x_18419:
[----:B------:R-:W-:Y:S05]  /*f430*/  BSYNC B0 ;  /* 0x0000000000007941 */ /* 0x000fea0003800000 */
.L_x_18417:
[----:B------:R-:W-:-:S04]  /*f440*/  LOP3.LUT R2, R5, 0x80000000, RZ, 0xc0, !PT ;  /* 0x8000000005027812 */ /* 0x000fc800078ec0ff */
[----:B------:R-:W-:-:S04]  /*f450*/  SHF.R.U32.HI R3, RZ, 0x18, R2 ;  /* 0x00000018ff037819 */ /* 0x000fc80000011602 */
[----:B------:R-:W-:-:S05]  /*f460*/  LOP3.LUT R3, R0, R3, RZ, 0xfc, !PT ;  /* 0x0000000300037212 */ /* 0x000fca00078efcff */
[----:B------:R3:W-:Y:S01]  /*f470*/  STG.E.U8 desc[UR36][R16.64], R3 ;  /* 0x0000000310007986 */ /* 0x0007e2000c101124 */
[----:B------:R-:W-:Y:S05]  /*f480*/  BRA `(.L_x_18403) ;  /* 0x0000000400bc7947 */ /* 0x000fea0003800000 */
.L_x_18413:
[----:B------:R-:W0:Y:S02]  /*f490*/  I2F.S8 R0, R5 ;  /* 0x0000000500007306 */ /* 0x000e240000001400 */
[----:B0-----:R-:W-:-:S05]  /*f4a0*/  F2FP.BF16.F32.PACK_AB R0, RZ, R0 ;  /* 0x00000000ff00723e */ /* 0x001fca00000010ff */
[----:B------:R4:W-:Y:S01]  /*f4b0*/  STG.E.U16 desc[UR36][R16.64], R0 ;  /* 0x0000000010007986 */ /* 0x0009e2000c101524 */
[----:B------:R-:W-:Y:S05]  /*f4c0*/  BRA `(.L_x_18403) ;  /* 0x0000000400ac7947 */ /* 0x000fea0003800000 */
.L_x_18410:
        /* <DEDUP_REMOVED lines=12> */
.L_x_18422:
        /* <DEDUP_REMOVED lines=17> */
.L_x_18425:
[----:B------:R-:W-:-:S04]  /*f6a0*/  LOP3.LUT R2, R5, 0x80000000, RZ, 0xc0, !PT ;  /* 0x8000000005027812 */ /* 0x000fc800078ec0ff */
[----:B------:R-:W-:-:S04]  /*f6b0*/  SHF.R.U32.HI R3, RZ, 0x18, R2 ;  /* 0x00000018ff037819 */ /* 0x000fc80000011602 */
[----:B------:R-:W-:-:S04]  /*f6c0*/  LOP3.LUT R0, R0, R3, RZ, 0xfc, !PT ;  /* 0x0000000300007212 */ /* 0x000fc800078efcff */
[----:B------:R-:W-:-:S07]  /*f6d0*/  PRMT R8, R0, 0x7610, R8 ;  /* 0x0000761000087816 */ /* 0x000fce0000000008 */
.L_x_18424:
[----:B------:R-:W-:Y:S05]  /*f6e0*/  BSYNC B0 ;  /* 0x0000000000007941 */ /* 0x000fea0003800000 */
.L_x_18423:
[----:B------:R0:W-:Y:S01]  /*f6f0*/  STG.E.U8 desc[UR36][R16.64], R8 ;  /* 0x0000000810007986 */ /* 0x0001e2000c101124 */
[----:B------:R-:W-:Y:S05]  /*f700*/  BRA `(.L_x_18403) ;  /* 0x00000004001c7947 */ /* 0x000fea0003800000 */
.L_x_18421:
        /* <DEDUP_REMOVED lines=17> */
.L_x_18428:
[----:B------:R-:W-:-:S04]  /*f820*/  LOP3.LUT R2, R5, 0x80000000, RZ, 0xc0, !PT ;  /* 0x8000000005027812 */ /* 0x000fc800078ec0ff */
[----:B------:R-:W-:-:S04]  /*f830*/  SHF.R.U32.HI R3, RZ, 0x18, R2 ;  /* 0x00000018ff037819 */ /* 0x000fc80000011602 */
[----:B------:R-:W-:-:S04]  /*f840*/  LOP3.LUT R0, R0, R3, RZ, 0xfc, !PT ;  /* 0x0000000300007212 */ /* 0x000fc800078efcff */
[----:B------:R-:W-:-:S07]  /*f850*/  PRMT R8, R0, 0x7610, R8 ;  /* 0x0000761000087816 */ /* 0x000fce0000000008 */
.L_x_18427:
[----:B------:R-:W-:Y:S05]  /*f860*/  BSYNC B0 ;  /* 0x0000000000007941 */ /* 0x000fea0003800000 */
.L_x_18426:
[----:B------:R0:W-:Y:S01]  /*f870*/  STG.E.U8 desc[UR36][R16.64], R8 ;  /* 0x0000000810007986 */ /* 0x0001e2000c101124 */
[----:B------:R-:W-:Y:S05]  /*f880*/  BRA `(.L_x_18403) ;  /* 0x0000000000bc7947 */ /* 0x000fea0003800000 */
.L_x_18420:
        /* <DEDUP_REMOVED lines=22> */
.L_x_18402:
        /* <DEDUP_REMOVED lines=16> */
.L_x_18431:
[----:B------:R-:W-:Y:S05]  /*faf0*/  BRA `(.L_x_18403) ;  /* 0x0000000000207947 */ /* 0x000fea0003800000 */
.L_x_18430:
[----:B------:R-:W-:-:S04]  /*fb00*/  LOP3.LUT R5, R5, 0xffff, RZ, 0xc0, !PT ;  /* 0x0000ffff05057812 */ /* 0x000fc800078ec0ff */
[----:B------:R-:W-:-:S05]  /*fb10*/  PRMT R5, R5, 0x8880, RZ ;  /* 0x0000888005057816 */ /* 0x000fca00000000ff */
[----:B------:R-:W-:-:S05]  /*fb20*/  IMAD.MOV.U32 R2, RZ, RZ, R5 ;  /* 0x000000ffff027224 */ /* 0x000fca00078e0005 */
[----:B------:R-:W-:-:S05]  /*fb30*/  SHF.R.S32.HI R3, RZ, 0x1f, R2 ;  /* 0x0000001fff037819 */ /* 0x000fca0000011402 */
[----:B------:R0:W-:Y:S01]  /*fb40*/  STG.E.64 desc[UR36][R16.64], R2 ;  /* 0x0000000210007986 */ /* 0x0001e2000c101b24 */
[----:B------:R-:W-:Y:S05]  /*fb50*/  BRA `(.L_x_18403) ;  /* 0x0000000000087947 */ /* 0x000fea0003800000 */
.L_x_18429:
[----:B------:R-:W-:-:S05]  /*fb60*/  PRMT R3, R5, 0x8880, RZ ;  /* 0x0000888005037816 */ /* 0x000fca00000000ff */
[----:B------:R0:W-:Y:S02]  /*fb70*/  STG.E desc[UR36][R16.64], R3 ;  /* 0x0000000310007986 */ /* 0x0001e4000c101924 */
.L_x_18403:
[----:B------:R-:W-:-:S07]  /*fb80*/  VIADD R19, R19, 0x80 ;  /* 0x0000008013137836 */ /* 0x000fce0000000000 */
.L_x_18297:
[----:B------:R-:W-:Y:S05]  /*fb90*/  BSYNC B6 ;  /* 0x0000000000067941 */ /* 0x000fea0003800000 */
.L_x_18296:
        /* <DEDUP_REMOVED lines=383> */
.L_x_18432:
        /* <DEDUP_REMOVED lines=20> */
.L_x_18436:
[----:B------:R0:W5:Y:S01]  /*114d0*/  LDG.E.U8 R19, desc[UR36][R2.64] ;  /* 0x0000002402137981 */ /* 0x000162000c1e1100 */
[----:B------:R-:W-:Y:S05]  /*114e0*/  BRA `(.L_x_18438) ;  /* 0x0000000c00547947 */ /* 0x000fea0003800000 */
.L_x_18435:
        /* <DEDUP_REMOVED lines=8> */
.L_x_18440:
[----:B------:R0:W5:Y:S01]  /*11570*/  LDG.E.U8 R19, desc[UR36][R2.64] ;  /* 0x0000002402137981 */ /* 0x000162000c1e1100 */
[----:B------:R-:W-:Y:S05]  /*11580*/  BRA `(.L_x_18438) ;  /* 0x0000000c002c7947 */ /* 0x000fea0003800000 */
.L_x_18439:
[----:B------:R0:W5:Y:S01]  /*11590*/  LDG.E.U16 R19, desc[UR36][R2.64] ;  /* 0x0000002402137981 */ /* 0x000162000c1e1500 */
[----:B------:R-:W-:Y:S05]  /*115a0*/  BRA `(.L_x_18438) ;  /* 0x0000000c00247947 */ /* 0x000fea0003800000 */
.L_x_18434:
        /* <DEDUP_REMOVED lines=9> */
.L_x_18442:
[----:B------:R-:W2:Y:S02]  /*11640*/  LDG.E.U16 R0, desc[UR36][R2.64] ;  /* 0x0000002402007981 */ /* 0x000ea4000c1e1500 */
[----:B--2---:R-:W-:-:S06]  /*11650*/  HADD2.F32 R0, -RZ, R0.H0_H0 ;  /* 0x20000000ff007230 */ /* 0x004fcc0000004100 */
[----:B------:R-:W0:Y:S02]  /*11660*/  F2I.FTZ.TRUNC.NTZ R0, R0 ;  /* 0x0000000000007305 */ /* 0x000e24000021f100 */
[----:B0-----:R-:W-:Y:S01]  /*11670*/  PRMT R19, R0, 0x7610, R19 ;  /* 0x0000761000137816 */ /* 0x001fe20000000013 */
[----:B------:R-:W-:Y:S06]  /*11680*/  BRA `(.L_x_18438) ;  /* 0x0000000800ec7947 */ /* 0x000fec0003800000 */
.L_x_18441:
        /* <DEDUP_REMOVED lines=9> */
.L_x_18444:
[----:B------:R-:W2:Y:S02]  /*11720*/  LDG.E.U16 R2, desc[UR36][R2.64] ;  /* 0x0000002402027981 */ /* 0x000ea4000c1e1500 */
[----:B--2---:R-:W-:-:S06]  /*11730*/  HADD2.F32 R0, -RZ, R2.H0_H0 ;  /* 0x20000002ff007230 */ /* 0x004fcc0000004100 */
[----:B------:R-:W0:Y:S02]  /*11740*/  F2I.FTZ.TRUNC.NTZ R0, R0 ;  /* 0x0000000000007305 */ /* 0x000e24000021f100 */
[----:B0-----:R-:W-:Y:S01]  /*11750*/  PRMT R19, R0, 0x7610, R19 ;  /* 0x0000761000137816 */ /* 0x001fe20000000013 */
[----:B------:R-:W-:Y:S06]  /*11760*/  BRA `(.L_x_18438) ;  /* 0x0000000800b47947 */ /* 0x000fec0003800000 */
.L_x_18443:
[----:B------:R-:W2:Y:S02]  /*11770*/  LDG.E.64 R2, desc[UR36][R2.64] ;  /* 0x0000002402027981 */ /* 0x000ea4000c1e1b00 */
[----:B--2---:R2:W3:Y:S01]  /*11780*/  F2I.F64.TRUNC R19, R2 ;  /* 0x0000000200137311 */ /* 0x0044e2000030d100 */
[----:B------:R-:W-:Y:S05]  /*11790*/  BRA `(.L_x_18438) ;  /* 0x0000000800a87947 */ /* 0x000fea0003800000 */
.L_x_18433:
        /* <DEDUP_REMOVED lines=12> */
.L_x_18447:
[----:B------:R-:W2:Y:S02]  /*11860*/  LDG.E.64 R2, desc[UR36][R2.64] ;  /* 0x0000002402027981 */ /* 0x000ea4000c1e1b00 */
[----:B--2---:R0:W1:Y:S01]  /*11870*/  F2I.F64.TRUNC R19, R2 ;  /* 0x0000000200137311 */ /* 0x004062000030d100 */
[----:B------:R-:W-:Y:S05]  /*11880*/  BRA `(.L_x_18438) ;  /* 0x00000008006c7947 */ /* 0x000fea0003800000 */
.L_x_18446:
        /* <DEDUP_REMOVED lines=28> */
.L_x_18449:
        /* <DEDUP_REMOVED lines=15> */
.L_x_18448:
[----:B------:R-:W2:Y:S02]  /*11b40*/  LDG.E.U16 R0, desc[UR36][R2.64] ;  /* 0x0000002402007981 */ /* 0x000ea4000c1e1500 */
[----:B--2---:R-:W-:-:S06]  /*11b50*/  IMAD.U32 R0, R0, 0x10000, RZ ;  /* 0x0001000000007824 */ /* 0x004fcc00078e00ff */
[----:B------:R-:W0:Y:S02]  /*11b60*/  F2I.FTZ.TRUNC.NTZ R0, R0 ;  /* 0x0000000000007305 */ /* 0x000e24000021f100 */
[----:B0-----:R-:W-:Y:S01]  /*11b70*/  PRMT R19, R0, 0x7610, R19 ;  /* 0x0000761000137816 */ /* 0x001fe20000000013 */
[----:B------:R-:W-:Y:S06]  /*11b80*/  BRA `(.L_x_18438) ;  /* 0x0000000400ac7947 */ /* 0x000fec0003800000 */
.L_x_18445:
        /* <DEDUP_REMOVED lines=10> */
.L_x_18452:
        /* <DEDUP_REMOVED lines=21> */
.L_x_18456:
[----:B------:R-:W-:Y:S05]  /*11d80*/  BSYNC B1 ;  /* 0x0000000000017941 */ /* 0x000fea0003800000 */
.L_x_18455:
[----:B------:R-:W-:Y:S01]  /*11d90*/  LEA R3, R0, 0x3b800000, 0x17 ;  /* 0x3b80000000037811 */ /* 0x000fe200078eb8ff */
[----:B------:R-:W-:-:S05]  /*11da0*/  IMAD.SHL.U32 R0, R2, 0x100000, RZ ;  /* 0x0010000002007824 */ /* 0x000fca00078e00ff */
[----:B------:R-:W-:-:S07]  /*11db0*/  LOP3.LUT R0, R3, R0, R4, 0xfe, !PT ;  /* 0x0000000003007212 */ /* 0x000fce00078efe04 */
.L_x_18454:
[----:B------:R-:W-:Y:S05]  /*11dc0*/  BSYNC B0 ;  /* 0x0000000000007941 */ /* 0x000fea0003800000 */
.L_x_18453:
[----:B------:R-:W0:Y:S02]  /*11dd0*/  F2I.FTZ.TRUNC.NTZ R0, R0 ;  /* 0x0000000000007305 */ /* 0x000e24000021f100 */
[----:B0-----:R-:W-:Y:S01]  /*11de0*/  PRMT R19, R0, 0x7610, R19 ;  /* 0x0000761000137816 */ /* 0x001fe20000000013 */
[----:B------:R-:W-:Y:S06]  /*11df0*/  BRA `(.L_x_18438) ;  /* 0x0000000400107947 */ /* 0x000fec0003800000 */
.L_x_18451:
        /* <DEDUP_REMOVED lines=21> */
.L_x_18460:
[----:B------:R-:W-:Y:S05]  /*11f50*/  BSYNC B1 ;  /* 0x0000000000017941 */ /* 0x000fea0003800000 */
.L_x_18459:
[----:B------:R-:W-:Y:S01]  /*11f60*/  LEA R3, R0, 0x37800000, 0x17 ;  /* 0x3780000000037811 */ /* 0x000fe200078eb8ff */
[----:B------:R-:W-:-:S05]  /*11f70*/  IMAD.SHL.U32 R0, R2, 0x200000, RZ ;  /* 0x0020000002007824 */ /* 0x000fca00078e00ff */
[----:B------:R-:W-:-:S07]  /*11f80*/  LOP3.LUT R0, R3, R0, R4, 0xfe, !PT ;  /* 0x0000000003007212 */ /* 0x000fce00078efe04 */
.L_x_18458:
[----:B------:R-:W-:Y:S05]  /*11f90*/  BSYNC B0 ;  /* 0x0000000000007941 */ /* 0x000fea0003800000 */
.L_x_18457:
[----:B------:R-:W0:Y:S02]  /*11fa0*/  F2I.FTZ.TRUNC.NTZ R0, R0 ;  /* 0x0000000000007305 */ /* 0x000e24000021f100 */
[----:B0-----:R-:W-:Y:S01]  /*11fb0*/  PRMT R19, R0, 0x7610, R19 ;  /* 0x0000761000137816 */ /* 0x001fe20000000013 */
[----:B------:R-:W-:Y:S06]  /*11fc0*/  BRA `(.L_x_18438) ;  /* 0x00000000009c7947 */ /* 0x000fec0003800000 */
.L_x_18450:
        /* <DEDUP_REMOVED lines=14> */
.L_x_18464:
[----:B------:R-:W-:Y:S05]  /*120b0*/  BSYNC B0 ;  /* 0x0000000000007941 */ /* 0x000fea0003800000 */
.L_x_18463:
[----:B------:R-:W0:Y:S02]  /*120c0*/  F2I.FTZ.TRUNC.NTZ R0, R0 ;  /* 0x0000000000007305 */ /* 0x000e24000021f100 */
[----:B0-----:R-:W-:Y:S01]  /*120d0*/  PRMT R19, R0, 0x7610, R19 ;  /* 0x0000761000137816 */ /* 0x001fe20000000013 */
[----:B------:R-:W-:Y:S06]  /*120e0*/  BRA `(.L_x_18438) ;  /* 0x0000000000547947 */ /* 0x000fec0003800000 */
.L_x_18437:
        /* <DEDUP_REMOVED lines=16> */
.L_x_18465:
[----:B------:R-:W-:Y:S01]  /*121f0*/  PRMT R19, RZ, 0x7610, R19 ;  /* 0x00007610ff137816 */ /* 0x000fe20000000013 */
[----:B------:R-:W-:Y:S06]  /*12200*/  BRA `(.L_x_18438) ;  /* 0x00000000000c7947 */ /* 0x000fec0003800000 */
.L_x_18462:
[----:B------:R0:W5:Y:S01]  /*12210*/  LDG.E.U8 R19, desc[UR36][R2.64] ;  /* 0x0000002402137981 */ /* 0x000162000c1e1100 */
[----:B------:R-:W-:Y:S05]  /*12220*/  BRA `(.L_x_18438) ;  /* 0x0000000000047947 */ /* 0x000fea0003800000 */
.L_x_18461:
[----:B------:R0:W5:Y:S02]  /*12230*/  LDG.E.U8 R19, desc[UR36][R2.64] ;  /* 0x0000002402137981 */ /* 0x000164000c1e1100 */
.L_x_18438:
        /* <DEDUP_REMOVED lines=17> */
.L_x_18469:
[----:B------:R0:W5:Y:S01]  /*12350*/  LDG.E.U8 R22, desc[UR36][R2.64] ;  /* 0x0000002402167981 */ /* 0x000162000c1e1100 */
[----:B------:R-:W-:Y:S05]  /*12360*/  BRA `(.L_x_18471) ;  /* 0x0000000c00547947 */ /* 0x000fea0003800000 */
.L_x_18468:
        /* <DEDUP_REMOVED lines=8> */
.L_x_18473:
[----:B------:R0:W5:Y:S01]  /*123f0*/  LDG.E.U8 R22, desc[UR36][R2.64] ;  /* 0x0000002402167981 */ /* 0x000162000c1e1100 */
[----:B------:R-:W-:Y:S05]  /*12400*/  BRA `(.L_x_18471) ;  /* 0x0000000c002c7947 */ /* 0x000fea0003800000 */
.L_x_18472:
[----:B------:R0:W5:Y:S01]  /*12410*/  LDG.E.U16 R22, desc[UR36][R2.64] ;  /* 0x0000002402167981 */ /* 0x000162000c1e1500 */
[----:B------:R-:W-:Y:S05]  /*12420*/  BRA `(.L_x_18471) ;  /* 0x0000000c00247947 */ /* 0x000fea0003800000 */
.L_x_18467:
        /* <DEDUP_REMOVED lines=9> */
.L_x_18475:
[----:B------:R-:W2:Y:S02]  /*124c0*/  LDG.E.U16 R0, desc[UR36][R2.64] ;  /* 0x0000002402007981 */ /* 0x000ea4000c1e1500 */
[----:B--2---:R-:W-:-:S06]  /*124d0*/  HADD2.F32 R0, -RZ, R0.H0_H0 ;  /* 0x20000000ff007230 */ /* 0x004fcc0000004100 */
[----:B------:R-:W0:Y:S02]  /*124e0*/  F2I.FTZ.TRUNC.NTZ R0, R0 ;  /* 0x0000000000007305 */ /* 0x000e24000021f100 */
[----:B0-----:R-:W-:Y:S01]  /*124f0*/  PRMT R22, R0, 0x7610, R22 ;  /* 0x0000761000167816 */ /* 0x001fe20000000016 */
[----:B------:R-:W-:Y:S06]  /*12500*/  BRA `(.L_x_18471) ;  /* 0x0000000800ec7947 */ /* 0x000fec0003800000 */
.L_x_18474:
        /* <DEDUP_REMOVED lines=9> */
.L_x_18477:
[----:B------:R-:W2:Y:S02]  /*125a0*/  LDG.E.U16 R2, desc[UR36][R2.64] ;  /* 0x0000002402027981 */ /* 0x000ea4000c1e1500 */
[----:B--2---:R-:W-:-:S06]  /*125b0*/  HADD2.F32 R0, -RZ, R2.H0_H0 ;  /* 0x20000002ff007230 */ /* 0x004fcc0000004100 */
[----:B------:R-:W0:Y:S02]  /*125c0*/  F2I.FTZ.TRUNC.NTZ R0, R0 ;  /* 0x0000000000007305 */ /* 0x000e24000021f100 */
[----:B0-----:R-:W-:Y:S01]  /*125d0*/  PRMT R22, R0, 0x7610, R22 ;  /* 0x0000761000167816 */ /* 0x001fe20000000016 */
[----:B------:R-:W-:Y:S06]  /*125e0*/  BRA `(.L_x_18471) ;  /* 0x0000000800b47947 */ /* 0x000fec0003800000 */
.L_x_18476:
[----:B------:R-:W2:Y:S02]  /*125f0*/  LDG.E.64 R2, desc[UR36][R2.64] ;  /* 0x0000002402027981 */ /* 0x000ea4000c1e1b00 */
[----:B--2---:R0:W1:Y:S01]  /*12600*/  F2I.F64.TRUNC R22, R2 ;  /* 0x0000000200167311 */ /* 0x004062000030d100 */
[----:B------:R-:W-:Y:S05]  /*12610*/  BRA `(.L_x_18471) ;  /* 0x0000000800a87947 */ /* 0x000fea0003800000 */
.L_x_18466:
        /* <DEDUP_REMOVED lines=12> */
.L_x_18480:
[----:B------:R-:W2:Y:S02]  /*126e0*/  LDG.E.64 R2, desc[UR36][R2.64] ;  /* 0x0000002402027981 */ /* 0x000ea4000c1e1b00 */
[----:B--2---:R4:W0:Y:S01]  /*126f0*/  F2I.F64.TRUNC R22, R2 ;  /* 0x0000000200167311 */ /* 0x004822000030d100 */
[----:B------:R-:W-:Y:S05]  /*12700*/  BRA `(.L_x_18471) ;  /* 0x00000008006c7947 */ /* 0x000fea0003800000 */
.L_x_18479:
        /* <DEDUP_REMOVED lines=28> */
.L_x_18482:
        /* <DEDUP_REMOVED lines=15> */
.L_x_18481:
[----:B------:R-:W2:Y:S02]  /*129c0*/  LDG.E.U16 R0, desc[UR36][R2.64] ;  /* 0x0000002402007981 */ /* 0x000ea4000c1e1500 */
[----:B--2---:R-:W-:-:S06]  /*129d0*/  IMAD.U32 R0, R0, 0x10000, RZ ;  /* 0x0001000000007824 */ /* 0x004fcc00078e00ff */
[----:B------:R-:W0:Y:S02]  /*129e0*/  F2I.FTZ.TRUNC.NTZ R0, R0 ;  /* 0x0000000000007305 */ /* 0x000e24000021f100 */
[----:B0-----:R-:W-:Y:S01]  /*129f0*/  PRMT R22, R0, 0x7610, R22 ;  /* 0x0000761000167816 */ /* 0x001fe20000000016 */
[----:B------:R-:W-:Y:S06]  /*12a00*/  BRA `(.L_x_18471) ;  /* 0x0000000400ac7947 */ /* 0x000fec0003800000 */
.L_x_18478:
        /* <DEDUP_REMOVED lines=10> */
.L_x_18485:
        /* <DEDUP_REMOVED lines=21> */
.L_x_18489:
[----:B------:R-:W-:Y:S05]  /*12c00*/  BSYNC B1 ;  /* 0x0000000000017941 */ /* 0x000fea0003800000 */
.L_x_18488:
[----:B------:R-:W-:Y:S01]  /*12c10*/  LEA R3, R0, 0x3b800000, 0x17 ;  /* 0x3b80000000037811 */ /* 0x000fe200078eb8ff */
[----:B------:R-:W-:-:S05]  /*12c20*/  IMAD.SHL.U32 R0, R2, 0x100000, RZ ;  /* 0x0010000002007824 */ /* 0x000fca00078e00ff */
[----:B------:R-:W-:-:S07]  /*12c30*/  LOP3.LUT R0, R3, R0, R4, 0xfe, !PT ;  /* 0x0000000003007212 */ /* 0x000fce00078efe04 */
.L_x_18487:
[----:B------:R-:W-:Y:S05]  /*12c40*/  BSYNC B0 ;  /* 0x0000000000007941 */ /* 0x000fea0003800000 */
.L_x_18486:
[----:B------:R-:W0:Y:S02]  /*12c50*/  F2I.FTZ.TRUNC.NTZ R0, R0 ;  /* 0x0000000000007305 */ /* 0x000e24000021f100 */
[----:B0-----:R-:W-:Y:S01]  /*12c60*/  PRMT R22, R0, 0x7610, R22 ;  /* 0x0000761000167816 */ /* 0x001fe20000000016 */
[----:B------:R-:W-:Y:S06]  /*12c70*/  BRA `(.L_x_18471) ;  /* 0x0000000400107947 */ /* 0x000fec0003800000 */
.L_x_18484:
        /* <DEDUP_REMOVED lines=21> */
.L_x_18493:
[----:B------:R-:W-:Y:S05]  /*12dd0*/  BSYNC B1 ;  /* 0x0000000000017941 */ /* 0x000fea0003800000 */
.L_x_18492:
[----:B------:R-:W-:Y:S01]  /*12de0*/  LEA R3, R0, 0x37800000, 0x17 ;  /* 0x3780000000037811 */ /* 0x000fe200078eb8ff */
[----:B------:R-:W-:-:S05]  /*12df0*/  IMAD.SHL.U32 R0, R2, 0x200000, RZ ;  /* 0x0020000002007824 */ /* 0x000fca00078e00ff */
[----:B------:R-:W-:-:S07]  /*12e00*/  LOP3.LUT R0, R3, R0, R4, 0xfe, !PT ;  /* 0x0000000003007212 */ /* 0x000fce00078efe04 */
.L_x_18491:
[----:B------:R-:W-:Y:S05]  /*12e10*/  BSYNC B0 ;  /* 0x0000000000007941 */ /* 0x000fea0003800000 */
.L_x_18490:
[----:B------:R-:W0:Y:S02]  /*12e20*/  F2I.FTZ.TRUNC.NTZ R0, R0 ;  /* 0x0000000000007305 */ /* 0x000e24000021f100 */
[----:B0-----:R-:W-:Y:S01]  /*12e30*/  PRMT R22, R0, 0x7610, R22 ;  /* 0x0000761000167816 */ /* 0x001fe20000000016 */
[----:B------:R-:W-:Y:S06]  /*12e40*/  BRA `(.L_x_18471) ;  /* 0x00000000009c7947 */ /* 0x000fec0003800000 */
.L_x_18483:
        /* <DEDUP_REMOVED lines=14> */
.L_x_18497:
[----:B------:R-:W-:Y:S05]  /*12f30*/  BSYNC B0 ;  /* 0x0000000000007941 */ /* 0x000fea0003800000 */
.L_x_18496:
[----:B------:R-:W0:Y:S02]  /*12f40*/  F2I.FTZ.TRUNC.NTZ R0, R0 ;  /* 0x0000000000007305 */ /* 0x000e24000021f100 */
[----:B0-----:R-:W-:Y:S01]  /*12f50*/  PRMT R22, R0, 0x7610, R22 ;  /* 0x0000761000167816 */ /* 0x001fe20000000016 */
[----:B------:R-:W-:Y:S06]  /*12f60*/  BRA `(.L_x_18471) ;  /* 0x0000000000547947 */ /* 0x000fec0003800000 */
.L_x_18470:
        /* <DEDUP_REMOVED lines=16> */
.L_x_18498:
[----:B------:R-:W-:Y:S01]  /*13070*/  PRMT R22, RZ, 0x7610, R22 ;  /* 0x00007610ff167816 */ /* 0x000fe20000000016 */
[----:B------:R-:W-:Y:S06]  /*13080*/  BRA `(.L_x_18471) ;  /* 0x00000000000c7947 */ /* 0x000fec0003800000 */
.L_x_18495:
[----:B------:R2:W5:Y:S01]  /*13090*/  LDG.E.U8 R22, desc[UR36][R2.64] ;  /* 0x0000002402167981 */ /* 0x000562000c1e1100 */
[----:B------:R-:W-:Y:S05]  /*130a0*/  BRA `(.L_x_18471) ;  /* 0x0000000000047947 */ /* 0x000fea0003800000 */
.L_x_18494:
[----:B------:R1:W5:Y:S02]  /*130b0*/  LDG.E.U8 R22, desc[UR36][R2.64] ;  /* 0x0000002402167981 */ /* 0x000364000c1e1100 */
.L_x_18471:
        /* <DEDUP_REMOVED lines=17> */
.L_x_18502:
[----:B------:R0:W5:Y:S01]  /*131d0*/  LDG.E.U8 R0, desc[UR36][R2.64] ;  /* 0x0000002402007981 */ /* 0x000162000c1e1100 */
[----:B------:R-:W-:Y:S05]  /*131e0*/  BRA `(.L_x_18504) ;  /* 0x0000000c00547947 */ /* 0x000fea0003800000 */
.L_x_18501:
        /* <DEDUP_REMOVED lines=8> */
.L_x_18506:
[----:B------:R0:W5:Y:S01]  /*13270*/  LDG.E.U8 R0, desc[UR36][R2.64] ;  /* 0x0000002402007981 */ /* 0x000162000c1e1100 */
[----:B------:R-:W-:Y:S05]  /*13280*/  BRA `(.L_x_18504) ;  /* 0x0000000c002c7947 */ /* 0x000fea0003800000 */
.L_x_18505:
[----:B------:R0:W5:Y:S01]  /*13290*/  LDG.E.U16 R0, desc[UR36][R2.64] ;  /* 0x0000002402007981 */ /* 0x000162000c1e1500 */
[----:B------:R-:W-:Y:S05]  /*132a0*/  BRA `(.L_x_18504) ;  /* 0x0000000c00247947 */ /* 0x000fea0003800000 */
.L_x_18500:
        /* <DEDUP_REMOVED lines=9> */
.L_x_18508:
[----:B------:R-:W2:Y:S02]  /*13340*/  LDG.E.U16 R4, desc[UR36][R2.64] ;  /* 0x0000002402047981 */ /* 0x000ea4000c1e1500 */
[----:B--2---:R-:W-:-:S06]  /*13350*/  HADD2.F32 R4, -RZ, R4.H0_H0 ;  /* 0x20000004ff047230 */ /* 0x004fcc0000004100 */
[----:B------:R-:W0:Y:S02]  /*13360*/  F2I.FTZ.TRUNC.NTZ R4, R4 ;  /* 0x0000000400047305 */ /* 0x000e24000021f100 */
[----:B0-----:R-:W-:Y:S01]  /*13370*/  PRMT R0, R4, 0x7610, R0 ;  /* 0x0000761004007816 */ /* 0x001fe20000000000 */
[----:B------:R-:W-:Y:S06]  /*13380*/  BRA `(.L_x_18504) ;  /* 0x0000000800ec7947 */ /* 0x000fec0003800000 */
.L_x_18507:
        /* <DEDUP_REMOVED lines=9> */
.L_x_18510:
[----:B------:R-:W2:Y:S02]  /*13420*/  LDG.E.U16 R2, desc[UR36][R2.64] ;  /* 0x0000002402027981 */ /* 0x000ea4000c1e1500 */
[----:B--2---:R-:W-:-:S06]  /*13430*/  HADD2.F32 R4, -RZ, R2.H0_H0 ;  /* 0x20000002ff047230 */ /* 0x004fcc0000004100 */
[----:B------:R-:W0:Y:S02]  /*13440*/  F2I.FTZ.TRUNC.NTZ R4, R4 ;  /* 0x0000000400047305 */ /* 0x000e24000021f100 */
[----:B0-----:R-:W-:Y:S01]  /*13450*/  PRMT R0, R4, 0x7610, R0 ;  /* 0x0000761004007816 */ /* 0x001fe20000000000 */
[----:B------:R-:W-:Y:S06]  /*13460*/  BRA `(.L_x_18504) ;  /* 0x0000000800b47947 */ /* 0x000fec0003800000 */
.L_x_18509:
[----:B------:R-:W2:Y:S02]  /*13470*/  LDG.E.64 R2, desc[UR36][R2.64] ;  /* 0x0000002402027981 */ /* 0x000ea4000c1e1b00 */
[----:B--2---:R0:W1:Y:S01]  /*13480*/  F2I.F64.TRUNC R0, R2 ;  /* 0x0000000200007311 */ /* 0x004062000030d100 */
[----:B------:R-:W-:Y:S05]  /*13490*/  BRA `(.L_x_18504) ;  /* 0x0000000800a87947 */ /* 0x000fea0003800000 */
.L_x_18499:
        /* <DEDUP_REMOVED lines=12> */
.L_x_18513:
[----:B------:R-:W2:Y:S02]  /*13560*/  LDG.E.64 R2, desc[UR36][R2.64] ;  /* 0x0000002402027981 */ /* 0x000ea4000c1e1b00 */
[----:B--2---:R0:W1:Y:S01]  /*13570*/  F2I.F64.TRUNC R0, R2 ;  /* 0x0000000200007311 */ /* 0x004062000030d100 */
[----:B------:R-:W-:Y:S05]  /*13580*/  BRA `(.L_x_18504) ;  /* 0x00000008006c7947 */ /* 0x000fea0003800000 */
.L_x_18512:
        /* <DEDUP_REMOVED lines=28> */
.L_x_18515:
        /* <DEDUP_REMOVED lines=15> */
.L_x_18514:
[----:B------:R-:W2:Y:S02]  /*13840*/  LDG.E.U16 R4, desc[UR36][R2.64] ;  /* 0x0000002402047981 */ /* 0x000ea4000c1e1500 */
[----:B--2---:R-:W-:-:S06]  /*13850*/  IMAD.U32 R4, R4, 0x10000, RZ ;  /* 0x0001000004047824 */ /* 0x004fcc00078e00ff */
[----:B------:R-:W0:Y:S02]  /*13860*/  F2I.FTZ.TRUNC.NTZ R4, R4 ;  /* 0x0000000400047305 */ /* 0x000e24000021f100 */
[----:B0-----:R-:W-:Y:S01]  /*13870*/  PRMT R0, R4, 0x7610, R0 ;  /* 0x0000761004007816 */ /* 0x001fe20000000000 */
[----:B------:R-:W-:Y:S06]  /*13880*/  BRA `(.L_x_18504) ;  /* 0x0000000400ac7947 */ /* 0x000fec0003800000 */
.L_x_18511:
        /* <DEDUP_REMOVED lines=10> */
.L_x_18518:
        /* <DEDUP_REMOVED lines=21> */
.L_x_18522:
[----:B------:R-:W-:Y:S05]  /*13a80*/  BSYNC B1 ;  /* 0x0000000000017941 */ /* 0x000fea0003800000 */
.L_x_18521:
[----:B------:R-:W-:Y:S01]  /*13a90*/  IMAD.SHL.U32 R2, R2, 0x100000, RZ ;  /* 0x0010000002027824 */ /* 0x000fe200078e00ff */
[----:B------:R-:W-:-:S04]  /*13aa0*/  LEA R3, R0, 0x3b800000, 0x17 ;  /* 0x3b80000000037811 */ /* 0x000fc800078eb8ff */
[----:B------:R-:W-:-:S07]  /*13ab0*/  LOP3.LUT R4, R3, R2, R4, 0xfe, !PT ;  /* 0x0000000203047212 */ /* 0x000fce00078efe04 */
.L_x_18520:
[----:B------:R-:W-:Y:S05]  /*13ac0*/  BSYNC B0 ;  /* 0x0000000000007941 */ /* 0x000fea0003800000 */
.L_x_18519:
[----:B------:R-:W0:Y:S02]  /*13ad0*/  F2I.FTZ.TRUNC.NTZ R4, R4 ;  /* 0x0000000400047305 */ /* 0x000e24000021f100 */
[----:B0-----:R-:W-:Y:S01]  /*13ae0*/  PRMT R0, R4, 0x7610, R0 ;  /* 0x0000761004007816 */ /* 0x001fe20000000000 */
[----:B------:R-:W-:Y:S06]  /*13af0*/  BRA `(.L_x_18504) ;  /* 0x0000000400107947 */ /* 0x000fec0003800000 */
.L_x_18517:
        /* <DEDUP_REMOVED lines=21> */
.L_x_18526:
[----:B------:R-:W-:Y:S05]  /*13c50*/  BSYNC B1 ;  /* 0x0000000000017941 */ /* 0x000fea0003800000 */
.L_x_18525:
[----:B------:R-:W-:Y:S01]  /*13c60*/  IMAD.SHL.U32 R2, R2, 0x200000, RZ ;  /* 0x0020000002027824 */ /* 0x000fe200078e00ff */
[----:B------:R-:W-:-:S04]  /*13c70*/  LEA R3, R0, 0x37800000, 0x17 ;  /* 0x3780000000037811 */ /* 0x000fc800078eb8ff */
[----:B------:R-:W-:-:S07]  /*13c80*/  LOP3.LUT R4, R3, R2, R4, 0xfe, !PT ;  /* 0x0000000203047212 */ /* 0x000fce00078efe04 */
.L_x_18524:
[----:B------:R-:W-:Y:S05]  /*13c90*/  BSYNC B0 ;  /* 0x0000000000007941 */ /* 0x000fea0003800000 */
.L_x_18523:
[----:B------:R-:W0:Y:S02]  /*13ca0*/  F2I.FTZ.TRUNC.NTZ R4, R4 ;  /* 0x0000000400047305 */ /* 0x000e24000021f100 */
[----:B0-----:R-:W-:Y:S01]  /*13cb0*/  PRMT R0, R4, 0x7610, R0 ;  /* 0x0000761004007816 */ /* 0x001fe20000000000 */
[----:B------:R-:W-:Y:S06]  /*13cc0*/  BRA `(.L_x_18504) ;  /* 0x00000000009c7947 */ /* 0x000fec0003800000 */
.L_x_18516:
        /* <DEDUP_REMOVED lines=14> */
.L_x_18530:
[----:B------:R-:W-:Y:S05]  /*13db0*/  BSYNC B0 ;  /* 0x0000000000007941 */ /* 0x000fea0003800000 */
.L_x_18529:
[----:B------:R-:W0:Y:S02]  /*13dc0*/  F2I.FTZ.TRUNC.NTZ R4, R4 ;  /* 0x0000000400047305 */ /* 0x000e24000021f100 */
[----:B0-----:R-:W-:Y:S01]  /*13dd0*/  PRMT R0, R4, 0x7610, R0 ;  /* 0x0000761004007816 */ /* 0x001fe20000000000 */
[----:B------:R-:W-:Y:S06]  /*13de0*/  BRA `(.L_x_18504) ;  /* 0x0000000000547947 */ /* 0x000fec0003800000 */
.L_x_18503:
        /* <DEDUP_REMOVED lines=16> */
.L_x_18531:
[----:B------:R-:W-:Y:S01]  /*13ef0*/  PRMT R0, RZ, 0x7610, R0 ;  /* 0x00007610ff007816 */ /* 0x000fe20000000000 */
[----:B------:R-:W-:Y:S06]  /*13f00*/  BRA `(.L_x_18504) ;  /* 0x00000000000c7947 */ /* 0x000fec0003800000 */
.L_x_18528:
[----:B------:R3:W5:Y:S01]  /*13f10*/  LDG.E.U8 R0, desc[UR36][R2.64] ;  /* 0x0000002402007981 */ /* 0x000762000c1e1100 */
[----:B------:R-:W-:Y:S05]  /*13f20*/  BRA `(.L_x_18504) ;  /* 0x0000000000047947 */ /* 0x000fea0003800000 */
.L_x_18527:
[----:B------:R2:W5:Y:S02]  /*13f30*/  LDG.E.U8 R0, desc[UR36][R2.64] ;  /* 0x0000002402007981 */ /* 0x000564000c1e1100 */
.L_x_18504:
        /* <DEDUP_REMOVED lines=24> */
.L_x_18535:
[----:B------:R-:W-:Y:S01]  /*140c0*/  STG.E.U8 desc[UR36][R16.64], R5 ;  /* 0x0000000510007986 */ /* 0x000fe2000c101124 */
[----:B------:R-:W-:Y:S05]  /*140d0*/  EXIT ;  /* 0x000000000000794d */ /* 0x000fea0003800000 */
.L_x_18534:
        /* <DEDUP_REMOVED lines=10> */
[----:B------:R-:W-:Y:S01]  /*14180*/  STG.E.64 desc[UR36][R16.64], R2 ;  /* 0x0000000210007986 */ /* 0x000fe2000c101b24 */
[----:B------:R-:W-:Y:S05]  /*14190*/  EXIT ;  /* 0x000000000000794d */ /* 0x000fea0003800000 */
.L_x_18538:
[----:B------:R-:W-:-:S05]  /*141a0*/  PRMT R3, R5, 0x8880, RZ ;  /* 0x0000888005037816 */ /* 0x000fca00000000ff */
[----:B------:R-:W-:Y:S01]  /*141b0*/  STG.E desc[UR36][R16.64], R3 ;  /* 0x0000000310007986 */ /* 0x000fe2000c101924 */
[----:B------:R-:W-:Y:S05]  /*141c0*/  EXIT ;  /* 0x000000000000794d */ /* 0x000fea0003800000 */
.L_x_18537:
[----:B------:R-:W-:-:S04]  /*141d0*/  PRMT R3, R5, 0x8880, RZ ;  /* 0x0000888005037816 */ /* 0x000fc800000000ff */
[----:B------:R-:W-:-:S05]  /*141e0*/  PRMT R3, R3, 0x7710, RZ ;  /* 0x0000771003037816 */ /* 0x000fca00000000ff */
[----:B------:R-:W-:Y:S01]  /*141f0*/  STG.E.U16 desc[UR36][R16.64], R3 ;  /* 0x0000000310007986 */ /* 0x000fe2000c101524 */
[----:B------:R-:W-:Y:S05]  /*14200*/  EXIT ;  /* 0x000000000000794d */ /* 0x000fea0003800000 */
.L_x_18533:
[----:B------:R-:W-:-:S13]  /*14210*/  ISETP.GT.AND P0, PT, R4, 0x6, PT ;  /* 0x000000060400780c */ /* 0x000fda0003f04270 */
[----:B------:R-:W-:Y:S05]  /*14220*/  @P0 BRA `(.L_x_18539) ;  /* 0x00000000002c0947 */ /* 0x000fea0003800000 */
[----:B------:R-:W-:-:S13]  /*14230*/  ISETP.NE.AND P0, PT, R4, 0x5, PT ;  /* 0x000000050400780c */ /* 0x000fda0003f05270 */
[----:B------:R-:W-:Y:S05]  /*14240*/  @!P0 BRA `(.L_x_18540) ;  /* 0x0000000000148947 */ /* 0x000fea0003800000 */
[----:B------:R-:W-:-:S13]  /*14250*/  ISETP.NE.AND P0, PT, R4, 0x6, PT ;  /* 0x000000060400780c */ /* 0x000fda0003f05270 */
[----:B------:R-:W-:Y:S05]  /*14260*/  @P0 BRA `(.L_x_18536) ;  /* 0x0000000800c80947 */ /* 0x000fea0003800000 */
[----:B------:R-:W0:Y:S02]  /*14270*/  I2F.S8 R3, R5 ;  /* 0x0000000500037306 */ /* 0x000e240000001400 */
[----:B0-----:R-:W-:Y:S01]  /*14280*/  STG.E desc[UR36][R16.64], R3 ;  /* 0x0000000310007986 */ /* 0x001fe2000c101924 */
[----:B------:R-:W-:Y:S05]  /*14290*/  EXIT ;  /* 0x000000000000794d */ /* 0x000fea0003800000 */
.L_x_18540:
[----:B------:R-:W0:Y:S02]  /*142a0*/  I2F.S8 R0, R5 ;  /* 0x0000000500007306 */ /* 0x000e240000001400 */
[----:B0-----:R-:W-:-:S05]  /*142b0*/  F2FP.F16.F32.PACK_AB R0, RZ, R0 ;  /* 0x00000000ff00723e */ /* 0x001fca00000000ff */
[----:B------:R-:W-:Y:S01]  /*142c0*/  STG.E.U16 desc[UR36][R16.64], R0 ;  /* 0x0000000010007986 */ /* 0x000fe2000c101524 */
[----:B------:R-:W-:Y:S05]  /*142d0*/  EXIT ;  /* 0x000000000000794d */ /* 0x000fea0003800000 */
.L_x_18539:
        /* <DEDUP_REMOVED lines=8> */
[----:B0-----:R-:W-:Y:S01]  /*14360*/  STG.E.64 desc[UR36][R16.64], R2 ;  /* 0x0000000210007986 */ /* 0x001fe2000c101b24 */
[----:B------:R-:W-:Y:S05]  /*14370*/  EXIT ;  /* 0x000000000000794d */ /* 0x000fea0003800000 */
.L_x_18542:
[----:B------:R-:W0:Y:S02]  /*14380*/  I2F.S8 R5, R5 ;  /* 0x0000000500057306 */ /* 0x000e240000001400 */
[----:B0-----:R-:W-:-:S04]  /*14390*/  F2FP.F16.F32.PACK_AB R3, RZ, R5 ;  /* 0x00000005ff03723e */ /* 0x001fc800000000ff */
[----:B------:R-:W-:-:S05]  /*143a0*/  PRMT R3, R3, 0x5410, RZ ;  /* 0x0000541003037816 */ /* 0x000fca00000000ff */
[----:B------:R-:W-:Y:S01]  /*143b0*/  STG.E desc[UR36][R16.64], R3 ;  /* 0x0000000310007986 */ /* 0x000fe2000c101924 */
[----:B------:R-:W-:Y:S05]  /*143c0*/  EXIT ;  /* 0x000000000000794d */ /* 0x000fea0003800000 */
.L_x_18541:
[----:B------:R-:W-:-:S04]  /*143d0*/  PRMT R2, R5, 0x8880, RZ ;  /* 0x0000888005027816 */ /* 0x000fc800000000ff */
[----:B------:R-:W-:-:S06]  /*143e0*/  PRMT R2, R2, 0x7710, RZ ;  /* 0x0000771002027816 */ /* 0x000fcc00000000ff */
[----:B------:R-:W0:Y:S02]  /*143f0*/  I2F.F64.S16 R2, R2 ;  /* 0x0000000200027312 */ /* 0x000e240000101c00 */
[----:B0-----:R-:W-:Y:S01]  /*14400*/  STG.E.64 desc[UR36][R16.64], R2 ;  /* 0x0000000210007986 */ /* 0x001fe2000c101b24 */
[----:B------:R-:W-:Y:S05]  /*14410*/  EXIT ;  /* 0x000000000000794d */ /* 0x000fea0003800000 */
.L_x_18532:
        /* <DEDUP_REMOVED lines=10> */
[----:B------:R-:W-:Y:S01]  /*144c0*/  STG.E.U8 desc[UR36][R16.64], R3 ;  /* 0x0000000310007986 */ /* 0x000fe2000c101124 */
[----:B------:R-:W-:Y:S05]  /*144d0*/  EXIT ;  /* 0x000000000000794d */ /* 0x000fea0003800000 */
.L_x_18545:
[----:B------:R-:W-:Y:S02]  /*144e0*/  PRMT R4, R5, 0x8880, RZ ;  /* 0x0000888005047816 */ /* 0x000fe400000000ff */
[----:B------:R-:W-:Y:S02]  /*144f0*/  CS2R R6, SRZ ;  /* 0x0000000000067805 */ /* 0x000fe4000001ff00 */
[----:B------:R-:W-:-:S06]  /*14500*/  PRMT R4, R4, 0x7710, RZ ;  /* 0x0000771004047816 */ /* 0x000fcc00000000ff */
[----:B------:R-:W0:Y:S02]  /*14510*/  I2F.F64.S16 R4, R4 ;  /* 0x0000000400047312 */ /* 0x000e240000101c00 */
[----:B0-----:R-:W-:Y:S01]  /*14520*/  STG.E.128 desc[UR36][R16.64], R4 ;  /* 0x0000000410007986 */ /* 0x001fe2000c101d24 */
[----:B------:R-:W-:Y:S05]  /*14530*/  EXIT ;  /* 0x000000000000794d */ /* 0x000fea0003800000 */
.L_x_18544:
        /* <DEDUP_REMOVED lines=21> */
.L_x_18549:
[----:B------:R-:W-:Y:S05]  /*14690*/  BSYNC B0 ;  /* 0x0000000000007941 */ /* 0x000fea0003800000 */
.L_x_18548:
[----:B------:R-:W-:-:S05]  /*146a0*/  LOP3.LUT R3, R0, R3, RZ, 0xfc, !PT ;  /* 0x0000000300037212 */ /* 0x000fca00078efcff */
[----:B------:R-:W-:Y:S01]  /*146b0*/  STG.E.U8 desc[UR36][R16.64], R3 ;  /* 0x0000000310007986 */ /* 0x000fe2000c101124 */
[----:B------:R-:W-:Y:S05]  /*146c0*/  EXIT ;  /* 0x000000000000794d */ /* 0x000fea0003800000 */
.L_x_18547:
        /* <DEDUP_REMOVED lines=13> */
.L_x_18551:
[----:B------:R-:W-:Y:S01]  /*147a0*/  IMAD.MOV.U32 R0, RZ, RZ, 0x7f ;  /* 0x0000007fff007424 */ /* 0x000fe200078e00ff */
[----:B------:R-:W-:-:S04]  /*147b0*/  ISETP.GT.U32.AND P0, PT, R2, 0x7f800000, PT ;  /* 0x7f8000000200780c */ /* 0x000fc80003f04070 */
[----:B------:R-:W-:-:S09]  /*147c0*/  SEL R0, R0, 0x7c, P0 ;  /* 0x0000007c00007807 */ /* 0x000fd20000000000 */
.L_x_18552:
[----:B------:R-:W-:Y:S05]  /*147d0*/  BSYNC B0 ;  /* 0x0000000000007941 */ /* 0x000fea0003800000 */
.L_x_18550:
[----:B------:R-:W-:-:S04]  /*147e0*/  LOP3.LUT R2, R5, 0x80000000, RZ, 0xc0, !PT ;  /* 0x8000000005027812 */ /* 0x000fc800078ec0ff */
[----:B------:R-:W-:-:S04]  /*147f0*/  SHF.R.U32.HI R3, RZ, 0x18, R2 ;  /* 0x00000018ff037819 */ /* 0x000fc80000011602 */
[----:B------:R-:W-:-:S05]  /*14800*/  LOP3.LUT R3, R0, R3, RZ, 0xfc, !PT ;  /* 0x0000000300037212 */ /* 0x000fca00078efcff */
[----:B------:R-:W-:Y:S01]  /*14810*/  STG.E.U8 desc[UR36][R16.64], R3 ;  /* 0x0000000310007986 */ /* 0x000fe2000c101124 */
[----:B------:R-:W-:Y:S05]  /*14820*/  EXIT ;  /* 0x000000000000794d */ /* 0x000fea0003800000 */
.L_x_18546:
[----:B------:R-:W0:Y:S02]  /*14830*/  I2F.S8 R0, R5 ;  /* 0x0000000500007306 */ /* 0x000e240000001400 */
[----:B0-----:R-:W-:-:S05]  /*14840*/  F2FP.BF16.F32.PACK_AB R0, RZ, R0 ;  /* 0x00000000ff00723e */ /* 0x001fca00000010ff */
[----:B------:R-:W-:Y:S01]  /*14850*/  STG.E.U16 desc[UR36][R16.64], R0 ;  /* 0x0000000010007986 */ /* 0x000fe2000c101524 */
[----:B------:R-:W-:Y:S05]  /*14860*/  EXIT ;  /* 0x000000000000794d */ /* 0x000fea0003800000 */
.L_x_18543:
        /* <DEDUP_REMOVED lines=10> */
[----:B------:R-:W-:Y:S01]  /*14910*/  STG.E.U16 desc[UR36][R16.64], R3 ;  /* 0x0000000310007986 */ /* 0x000fe2000c101524 */
[----:B------:R-:W-:Y:S05]  /*14920*/  EXIT ;  /* 0x000000000000794d */ /* 0x000fea0003800000 */
.L_x_18555:
        /* <DEDUP_REMOVED lines=17> */
.L_x_18558:
[----:B------:R-:W-:-:S04]  /*14a40*/  LOP3.LUT R2, R5, 0x80000000, RZ, 0xc0, !PT ;  /* 0x8000000005027812 */ /* 0x000fc800078ec0ff */
[----:B------:R-:W-:-:S04]  /*14a50*/  SHF.R.U32.HI R3, RZ, 0x18, R2 ;  /* 0x00000018ff037819 */ /* 0x000fc80000011602 */
[----:B------:R-:W-:-:S04]  /*14a60*/  LOP3.LUT R0, R0, R3, RZ, 0xfc, !PT ;  /* 0x0000000300007212 */ /* 0x000fc800078efcff */
[----:B------:R-:W-:-:S07]  /*14a70*/  PRMT R8, R0, 0x7610, R8 ;  /* 0x0000761000087816 */ /* 0x000fce0000000008 */
.L_x_18557:
[----:B------:R-:W-:Y:S05]  /*14a80*/  BSYNC B0 ;  /* 0x0000000000007941 */ /* 0x000fea0003800000 */
.L_x_18556:
[----:B------:R-:W-:Y:S01]  /*14a90*/  STG.E.U8 desc[UR36][R16.64], R8 ;  /* 0x0000000810007986 */ /* 0x000fe2000c101124 */
[----:B------:R-:W-:Y:S05]  /*14aa0*/  EXIT ;  /* 0x000000000000794d */ /* 0x000fea0003800000 */
.L_x_18554:
        /* <DEDUP_REMOVED lines=17> */
.L_x_18561:
[----:B------:R-:W-:-:S04]  /*14bc0*/  LOP3.LUT R2, R5, 0x80000000, RZ, 0xc0, !PT ;  /* 0x8000000005027812 */ /* 0x000fc800078ec0ff */
[----:B------:R-:W-:-:S04]  /*14bd0*/  SHF.R.U32.HI R3, RZ, 0x18, R2 ;  /* 0x00000018ff037819 */ /* 0x000fc80000011602 */
[----:B------:R-:W-:-:S04]  /*14be0*/  LOP3.LUT R0, R0, R3, RZ, 0xfc, !PT ;  /* 0x0000000300007212 */ /* 0x000fc800078efcff */
[----:B------:R-:W-:-:S07]  /*14bf0*/  PRMT R8, R0, 0x7610, R8 ;  /* 0x0000761000087816 */ /* 0x000fce0000000008 */
.L_x_18560:
[----:B------:R-:W-:Y:S05]  /*14c00*/  BSYNC B0 ;  /* 0x0000000000007941 */ /* 0x000fea0003800000 */
.L_x_18559:
[----:B------:R-:W-:Y:S01]  /*14c10*/  STG.E.U8 desc[UR36][R16.64], R8 ;  /* 0x0000000810007986 */ /* 0x000fe2000c101124 */
[----:B------:R-:W-:Y:S05]  /*14c20*/  EXIT ;  /* 0x000000000000794d */ /* 0x000fea0003800000 */
.L_x_18553:
        /* <DEDUP_REMOVED lines=22> */
.L_x_18536:
        /* <DEDUP_REMOVED lines=16> */
.L_x_18564:
[----:B------:R-:W-:Y:S05]  /*14e90*/  EXIT ;  /* 0x000000000000794d */ /* 0x000fea0003800000 */
.L_x_18563:
[----:B------:R-:W-:-:S04]  /*14ea0*/  LOP3.LUT R5, R5, 0xffff, RZ, 0xc0, !PT ;  /* 0x0000ffff05057812 */ /* 0x000fc800078ec0ff */
[----:B------:R-:W-:-:S05]  /*14eb0*/  PRMT R5, R5, 0x8880, RZ ;  /* 0x0000888005057816 */ /* 0x000fca00000000ff */
[----:B------:R-:W-:-:S05]  /*14ec0*/  IMAD.MOV.U32 R2, RZ, RZ, R5 ;  /* 0x000000ffff027224 */ /* 0x000fca00078e0005 */
[----:B------:R-:W-:-:S05]  /*14ed0*/  SHF.R.S32.HI R3, RZ, 0x1f, R2 ;  /* 0x0000001fff037819 */ /* 0x000fca0000011402 */
[----:B------:R-:W-:Y:S01]  /*14ee0*/  STG.E.64 desc[UR36][R16.64], R2 ;  /* 0x0000000210007986 */ /* 0x000fe2000c101b24 */
[----:B------:R-:W-:Y:S05]  /*14ef0*/  EXIT ;  /* 0x000000000000794d */ /* 0x000fea0003800000 */
.L_x_18562:
[----:B------:R-:W-:-:S05]  /*14f00*/  PRMT R3, R5, 0x8880, RZ ;  /* 0x0000888005037816 */ /* 0x000fca00000000ff */
[----:B------:R-:W-:Y:S01]  /*14f10*/  STG.E desc[UR36][R16.64], R3 ;  /* 0x0000000310007986 */ /* 0x000fe2000c101924 */
[----:B------:R-:W-:Y:S05]  /*14f20*/  EXIT ;  /* 0x000000000000794d */ /* 0x000fea0003800000 */
.L_x_18565:
        /* <DEDUP_REMOVED lines=13> */
.L_x_24210:


//--------------------- .text._ZN2at6native27unrolled_elementwise_kernelIZZZNS0_54_GLOBAL__N__d8c5977b_16_LinearAlgebra_cu_140f0503_289316addr_kernel_cudaERNS_14TensorIteratorERKN3c106ScalarES8_ENKUlvE_clEvENKUlvE0_clEvEUlaaaE0_St5arrayIPcLm4EELi4E23TrivialOffsetCalculatorILi3EjESF_ILi1EjENS0_6memory12LoadWithCastILi3EEENSI_13StoreWithCastILi1EEEEEviT_T0_T2_T3_T4_T5_ --------------------------
	.section	.text._ZN2at6native27unrolled_elementwise_kernelIZZZNS0_54_GLOBAL__N__d8c5977b_16_LinearAlgebra_cu_140f0503_289316addr_kernel_cudaERNS_14TensorIteratorERKN3c106ScalarES8_ENKUlvE_clEvENKUlvE0_clEvEUlaaaE0_St5arrayIPcLm4EELi4E23TrivialOffsetCalculatorILi3EjESF_ILi1EjENS0_6memory12LoadWithCastILi3EEENSI_13StoreWithCastILi1EEEEEviT_T0_T2_T3_T4_T5_,"ax",@progbits
	.align	128
        .global         _ZN2at6native27unrolled_elementwise_kernelIZZZNS0_54_GLOBAL__N__d8c5977b_16_LinearAlgebra_cu_140f0503_289316addr_kernel_cudaERNS_14TensorIteratorERKN3c106ScalarES8_ENKUlvE_clEvENKUlvE0_clEvEUlaaaE0_St5arrayIPcLm4EELi4E23TrivialOffsetCalculatorILi3EjESF_ILi1EjENS0_6memory12LoadWithCastILi3EEENSI_13StoreWithCastILi1EEEEEviT_T0_T2_T3_T4_T5_
        .type           _ZN2at6native27unrolled_elementwise_kernelIZZZNS0_54_GLOBAL__N__d8c5977b_16_LinearAlgebra_cu_140f0503_289316addr_kernel_cudaERNS_14TensorIteratorERKN3c106ScalarES8_ENKUlvE_clEvENKUlvE0_clEvEUlaaaE0_St5arrayIPcLm4EELi4E23TrivialOffsetCalculatorILi3EjESF_ILi1EjENS0_6memory12LoadWithCastILi3EEENSI_13StoreWithCastILi1EEEEEviT_T0_T2_T3_T4_T5_,@function
        .size           _ZN2at6native27unrolled_elementwise_kernelIZZZNS0_54_GLOBAL__N__d8c5977b_16_LinearAlgebra_cu_140f0503_289316addr_kernel_cudaERNS_14TensorIteratorERKN3c106ScalarES8_ENKUlvE_clEvENKUlvE0_clEvEUlaaaE0_St5arrayIPcLm4EELi4E23TrivialOffsetCalculatorILi3EjESF_ILi1EjENS0_6memory12LoadWithCastILi3EEENSI_13StoreWithCastILi1EEEEEviT_T0_T2_T3_T4_T5_,(.L_x_24211 - _ZN2at6native27unrolled_elementwise_kernelIZZZNS0_54_GLOBAL__N__d8c5977b_16_LinearAlgebra_cu_140f0503_289316addr_kernel_cudaERNS_14TensorIteratorERKN3c106ScalarES8_ENKUlvE_clEvENKUlvE0_clEvEUlaaaE0_St5arrayIPcLm4EELi4E23TrivialOffsetCalculatorILi3EjESF_ILi1EjENS0_6memory12LoadWithCastILi3EEENSI_13StoreWithCastILi1EEEEEviT_T0_T2_T3_T4_T5_)
        .other          _ZN2at6native27unrolled_elementwise_kernelIZZZNS0_54_GLOBAL__N__d8c5977b_16_LinearAlgebra_cu_140f0503_289316addr_kernel_cudaERNS_14TensorIteratorERKN3c106ScalarES8_ENKUlvE_clEvENKUlvE0_clEvEUlaaaE0_St5arrayIPcLm4EELi4E23TrivialOffsetCalculatorILi3EjESF_ILi1EjENS0_6memory12LoadWithCastILi3EEENSI_13StoreWithCastILi1EEEEEviT_T0_T2_T3_T4_T5_,@"STO_CUDA_ENTRY STV_DEFAULT"
_ZN2at6native27unrolled_elementwise_kernelIZZZNS0_54_GLOBAL__N__d8c5977b_16_LinearAlgebra_cu_140f0503_289316addr_kernel_cudaERNS_14TensorIteratorERKN3c106ScalarES8_ENKUlvE_clEvENKUlvE0_clEvEUlaaaE0_St5arrayIPcLm4EELi4E23TrivialOffsetCalculatorILi3EjESF_ILi1EjENS0_6memory12LoadWithCastILi3EEENSI_13StoreWithCastILi1EEEEEviT_T0_T2_T3_T4_T5_:
.text._ZN2at6native27unrolled_elementwise_kernelIZZZNS0_54_GLOBAL__N__d8c5977b_16_LinearAlgebra_cu_140f0503_289316addr_kernel_cudaERNS_14TensorIteratorERKN3c106ScalarES8_ENKUlvE_clEvENKUlvE0_clEvEUlaaaE0_St5arrayIPcLm4EELi4E23TrivialOffsetCalculatorILi3EjESF_ILi1EjENS0_6memory12LoadWithCastILi3EEENSI_13StoreWithCastILi1EEEEEviT_T0_T2_T3_T4_T5_:
        /* <DEDUP_REMOVED lines=35> */
.L_x_18571:
[----:B------:R4:W5:Y:S01]  /*0230*/  LDG.E.U8 R32, desc[UR36][R4.64] ;  /* 0x0000002404207981 */ /* 0x000962000c1e1100 */
[----:B------:R-:W-:Y:S05]  /*0240*/  BRA `(.L_x_18573) ;  /* 0x0000000c00547947 */ /* 0x000fea0003800000 */
.L_x_18570:
        /* <DEDUP_REMOVED lines=8> */
.L_x_18575:
[----:B------:R2:W5:Y:S01]  /*02d0*/  LDG.E.U8 R32, desc[UR36][R4.64] ;  /* 0x0000002404207981 */ /* 0x000562000c1e1100 */
[----:B------:R-:W-:Y:S05]  /*02e0*/  BRA `(.L_x_18573) ;  /* 0x0000000c002c7947 */ /* 0x000fea0003800000 */
.L_x_18574:
[----:B------:R3:W5:Y:S01]  /*02f0*/  LDG.E.U16 R32, desc[UR36][R4.64] ;  /* 0x0000002404207981 */ /* 0x000762000c1e1500 */
[----:B------:R-:W-:Y:S05]  /*0300*/  BRA `(.L_x_18573) ;  /* 0x0000000c00247947 */ /* 0x000fea0003800000 */
.L_x_18569:
        /* <DEDUP_REMOVED lines=9> */
.L_x_18577:
[----:B------:R-:W2:Y:S02]  /*03a0*/  LDG.E.U16 R0, desc[UR36][R4.64] ;  /* 0x0000002404007981 */ /* 0x000ea4000c1e1500 */
[----:B--2---:R-:W-:-:S06]  /*03b0*/  HADD2.F32 R0, -RZ, R0.H0_H0 ;  /* 0x20000000ff007230 */ /* 0x004fcc0000004100 */
[----:B------:R-:W1:Y:S02]  /*03c0*/  F2I.FTZ.TRUNC.NTZ R0, R0 ;  /* 0x0000000000007305 */ /* 0x000e64000021f100 */
[----:B-1----:R-:W-:Y:S01]  /*03d0*/  PRMT R32, R0, 0x7610, R32 ;  /* 0x0000761000207816 */ /* 0x002fe20000000020 */
[----:B------:R-:W-:Y:S06]  /*03e0*/  BRA `(.L_x_18573) ;  /* 0x0000000800ec7947 */ /* 0x000fec0003800000 */
.L_x_18576:
        /* <DEDUP_REMOVED lines=9> */
.L_x_18579:
[----:B------:R-:W2:Y:S02]  /*0480*/  LDG.E.U16 R4, desc[UR36][R4.64] ;  /* 0x0000002404047981 */ /* 0x000ea4000c1e1500 */
[----:B--2---:R-:W-:-:S06]  /*0490*/  HADD2.F32 R0, -RZ, R4.H0_H0 ;  /* 0x20000004ff007230 */ /* 0x004fcc0000004100 */
[----:B------:R-:W1:Y:S02]  /*04a0*/  F2I.FTZ.TRUNC.NTZ R0, R0 ;  /* 0x0000000000007305 */ /* 0x000e64000021f100 */
[----:B-1----:R-:W-:Y:S01]  /*04b0*/  PRMT R32, R0, 0x7610, R32 ;  /* 0x0000761000207816 */ /* 0x002fe20000000020 */
[----:B------:R-:W-:Y:S06]  /*04c0*/  BRA `(.L_x_18573) ;  /* 0x0000000800b47947 */ /* 0x000fec0003800000 */
.L_x_18578:
[----:B------:R-:W2:Y:S02]  /*04d0*/  LDG.E.64 R4, desc[UR36][R4.64] ;  /* 0x0000002404047981 */ /* 0x000ea4000c1e1b00 */
[----:B--2---:R1:W2:Y:S01]  /*04e0*/  F2I.F64.TRUNC R32, R4 ;  /* 0x0000000400207311 */ /* 0x0042a2000030d100 */
[----:B------:R-:W-:Y:S05]  /*04f0*/  BRA `(.L_x_18573) ;  /* 0x0000000800a87947 */ /* 0x000fea0003800000 */
.L_x_18568:
        /* <DEDUP_REMOVED lines=12> */
.L_x_18582:
[----:B------:R-:W2:Y:S02]  /*05c0*/  LDG.E.64 R4, desc[UR36][R4.64] ;  /* 0x0000002404047981 */ /* 0x000ea4000c1e1b00 */
[----:B--2---:R1:W2:Y:S01]  /*05d0*/  F2I.F64.TRUNC R32, R4 ;  /* 0x0000000400207311 */ /* 0x0042a2000030d100 */
[----:B------:R-:W-:Y:S05]  /*05e0*/  BRA `(.L_x_18573) ;  /* 0x00000008006c7947 */ /* 0x000fea0003800000 */
.L_x_18581:
        /* <DEDUP_REMOVED lines=28> */
.L_x_18584:
        /* <DEDUP_REMOVED lines=15> */
.L_x_18583:
[----:B------:R-:W2:Y:S02]  /*08a0*/  LDG.E.U16 R0, desc[UR36][R4.64] ;  /* 0x0000002404007981 */ /* 0x000ea4000c1e1500 */
[----:B--2---:R-:W-:-:S06]  /*08b0*/  IMAD.U32 R0, R0, 0x10000, RZ ;  /* 0x0001000000007824 */ /* 0x004fcc00078e00ff */
[----:B------:R-:W1:Y:S02]  /*08c0*/  F2I.FTZ.TRUNC.NTZ R0, R0 ;  /* 0x0000000000007305 */ /* 0x000e64000021f100 */
[----:B-1----:R-:W-:Y:S01]  /*08d0*/  PRMT R32, R0, 0x7610, R32 ;  /* 0x0000761000207816 */ /* 0x002fe20000000020 */
[----:B------:R-:W-:Y:S06]  /*08e0*/  BRA `(.L_x_18573) ;  /* 0x0000000400ac7947 */ /* 0x000fec0003800000 */
.L_x_18580:
        /* <DEDUP_REMOVED lines=10> */
.L_x_18587:
        /* <DEDUP_REMOVED lines=21> */
.L_x_18591:
[----:B------:R-:W-:Y:S05]  /*0ae0*/  BSYNC B1 ;  /* 0x0000000000017941 */ /* 0x000fea0003800000 */
.L_x_18590:
[----:B------:R-:W-:Y:S01]  /*0af0*/  LEA R5, R0, 0x3b800000, 0x17 ;  /* 0x3b80000000057811 */ /* 0x000fe200078eb8ff */
[----:B------:R-:W-:-:S05]  /*0b00*/  IMAD.SHL.U32 R0, R3, 0x100000, RZ ;  /* 0x0010000003007824 */ /* 0x000fca00078e00ff */
[----:B------:R-:W-:-:S07]  /*0b10*/  LOP3.LUT R0, R5, R0, R6, 0xfe, !PT ;  /* 0x0000000005007212 */ /* 0x000fce00078efe06 */
.L_x_18589:
[----:B------:R-:W-:Y:S05]  /*0b20*/  BSYNC B0 ;  /* 0x0000000000007941 */ /* 0x000fea0003800000 */
.L_x_18588:
[----:B------:R-:W1:Y:S02]  /*0b30*/  F2I.FTZ.TRUNC.NTZ R0, R0 ;  /* 0x0000000000007305 */ /* 0x000e64000021f100 */
[----:B-1----:R-:W-:Y:S01]  /*0b40*/  PRMT R32, R0, 0x7610, R32 ;  /* 0x0000761000207816 */ /* 0x002fe20000000020 */
[----:B------:R-:W-:Y:S06]  /*0b50*/  BRA `(.L_x_18573) ;  /* 0x0000000400107947 */ /* 0x000fec0003800000 */
.L_x_18586:
        /* <DEDUP_REMOVED lines=21> */
.L_x_18595:
[----:B------:R-:W-:Y:S05]  /*0cb0*/  BSYNC B1 ;  /* 0x0000000000017941 */ /* 0x000fea0003800000 */
.L_x_18594:
[----:B------:R-:W-:Y:S01]  /*0cc0*/  LEA R5, R0, 0x37800000, 0x17 ;  /* 0x3780000000057811 */ /* 0x000fe200078eb8ff */
[----:B------:R-:W-:-:S05]  /*0cd0*/  IMAD.SHL.U32 R0, R3, 0x200000, RZ ;  /* 0x0020000003007824 */ /* 0x000fca00078e00ff */
[----:B------:R-:W-:-:S07]  /*0ce0*/  LOP3.LUT R0, R5, R0, R6, 0xfe, !PT ;  /* 0x0000000005007212 */ /* 0x000fce00078efe06 */
.L_x_18593:
[----:B------:R-:W-:Y:S05]  /*0cf0*/  BSYNC B0 ;  /* 0x0000000000007941 */ /* 0x000fea0003800000 */
.L_x_18592:
[----:B------:R-:W1:Y:S02]  /*0d00*/  F2I.FTZ.TRUNC.NTZ R0, R0 ;  /* 0x0000000000007305 */ /* 0x000e64000021f100 */
[----:B-1----:R-:W-:Y:S01]  /*0d10*/  PRMT R32, R0, 0x7610, R32 ;  /* 0x0000761000207816 */ /* 0x002fe20000000020 */
[----:B------:R-:W-:Y:S06]  /*0d20*/  BRA `(.L_x_18573) ;  /* 0x00000000009c7947 */ /* 0x000fec0003800000 */
.L_x_18585:
        /* <DEDUP_REMOVED lines=14> */
.L_x_18599:
[----:B------:R-:W-:Y:S05]  /*0e10*/  BSYNC B0 ;  /* 0x0000000000007941 */ /* 0x000fea0003800000 */
.L_x_18598:
[----:B------:R-:W1:Y:S02]  /*0e20*/  F2I.FTZ.TRUNC.NTZ R0, R0 ;  /* 0x0000000000007305 */ /* 0x000e64000021f100 */
[----:B-1----:R-:W-:Y:S01]  /*0e30*/  PRMT R32, R0, 0x7610, R32 ;  /* 0x0000761000207816 */ /* 0x002fe20000000020 */
[----:B------:R-:W-:Y:S06]  /*0e40*/  BRA `(.L_x_18573) ;  /* 0x0000000000547947 */ /* 0x000fec0003800000 */
.L_x_18572:
        /* <DEDUP_REMOVED lines=16> */
.L_x_18600:
[----:B------:R-:W-:Y:S01]  /*0f50*/  PRMT R32, RZ, 0x7610, R32 ;  /* 0x00007610ff207816 */ /* 0x000fe20000000020 */
[----:B------:R-:W-:Y:S06]  /*0f60*/  BRA `(.L_x_18573) ;  /* 0x00000000000c7947 */ /* 0x000fec0003800000 */
.L_x_18597:
[----:B------:R1:W5:Y:S01]  /*0f70*/  LDG.E.U8 R32, desc[UR36][R4.64] ;  /* 0x0000002404207981 */ /* 0x000362000c1e1100 */
[----:B------:R-:W-:Y:S05]  /*0f80*/  BRA `(.L_x_18573) ;  /* 0x0000000000047947 */ /* 0x000fea0003800000 */
.L_x_18596:
[----:B------:R1:W5:Y:S02]  /*0f90*/  LDG.E.U8 R32, desc[UR36][R4.64] ;  /* 0x0000002404207981 */ /* 0x000364000c1e1100 */
.L_x_18573:
        /* <DEDUP_REMOVED lines=18> */
.L_x_18604:
[----:B------:R2:W5:Y:S01]  /*10c0*/  LDG.E.U8 R31, desc[UR36][R4.64] ;  /* 0x00000024041f7981 */ /* 0x000562000c1e1100 */
[----:B------:R-:W-:Y:S05]  /*10d0*/  BRA `(.L_x_18606) ;  /* 0x0000000c00547947 */ /* 0x000fea0003800000 */
.L_x_18603:
        /* <DEDUP_REMOVED lines=8> */
.L_x_18608:
[----:B------:R4:W5:Y:S01]  /*1160*/  LDG.E.U8 R31, desc[UR36][R4.64] ;  /* 0x00000024041f7981 */ /* 0x000962000c1e1100 */
[----:B------:R-:W-:Y:S05]  /*1170*/  BRA `(.L_x_18606) ;  /* 0x0000000c002c7947 */ /* 0x000fea0003800000 */
.L_x_18607:
[----:B------:R3:W5:Y:S01]  /*1180*/  LDG.E.U16 R31, desc[UR36][R4.64] ;  /* 0x00000024041f7981 */ /* 0x000762000c1e1500 */
[----:B------:R-:W-:Y:S05]  /*1190*/  BRA `(.L_x_18606) ;  /* 0x0000000c00247947 */ /* 0x000fea0003800000 */
.L_x_18602:
        /* <DEDUP_REMOVED lines=9> */
.L_x_18610:
[----:B------:R-:W2:Y:S02]  /*1230*/  LDG.E.U16 R0, desc[UR36][R4.64] ;  /* 0x0000002404007981 */ /* 0x000ea4000c1e1500 */
[----:B--2---:R-:W-:-:S06]  /*1240*/  HADD2.F32 R0, -RZ, R0.H0_H0 ;  /* 0x20000000ff007230 */ /* 0x004fcc0000004100 */
[----:B------:R-:W1:Y:S02]  /*1250*/  F2I.FTZ.TRUNC.NTZ R0, R0 ;  /* 0x0000000000007305 */ /* 0x000e64000021f100 */
[----:B-1----:R-:W-:Y:S01]  /*1260*/  PRMT R31, R0, 0x7610, R31 ;  /* 0x00007610001f7816 */ /* 0x002fe2000000001f */
[----:B------:R-:W-:Y:S06]  /*1270*/  BRA `(.L_x_18606) ;  /* 0x0000000800ec7947 */ /* 0x000fec0003800000 */
.L_x_18609:
        /* <DEDUP_REMOVED lines=9> */
.L_x_18612:
[----:B------:R-:W2:Y:S02]  /*1310*/  LDG.E.U16 R4, desc[UR36][R4.64] ;  /* 0x0000002404047981 */ /* 0x000ea4000c1e1500 */
[----:B--2---:R-:W-:-:S06]  /*1320*/  HADD2.F32 R0, -RZ, R4.H0_H0 ;  /* 0x20000004ff007230 */ /* 0x004fcc0000004100 */
[----:B------:R-:W1:Y:S02]  /*1330*/  F2I.FTZ.TRUNC.NTZ R0, R0 ;  /* 0x0000000000007305 */ /* 0x000e64000021f100 */
[----:B-1----:R-:W-:Y:S01]  /*1340*/  PRMT R31, R0, 0x7610, R31 ;  /* 0x00007610001f7816 */ /* 0x002fe2000000001f */
[----:B------:R-:W-:Y:S06]  /*1350*/  BRA `(.L_x_18606) ;  /* 0x0000000800b47947 */ /* 0x000fec0003800000 */
.L_x_18611:
[----:B------:R-:W2:Y:S02]  /*1360*/  LDG.E.64 R4, desc[UR36][R4.64] ;  /* 0x0000002404047981 */ /* 0x000ea4000c1e1b00 */
[----:B--2---:R1:W2:Y:S01]  /*1370*/  F2I.F64.TRUNC R31, R4 ;  /* 0x00000004001f7311 */ /* 0x0042a2000030d100 */
[----:B------:R-:W-:Y:S05]  /*1380*/  BRA `(.L_x_18606) ;  /* 0x0000000800a87947 */ /* 0x000fea0003800000 */
.L_x_18601:
        /* <DEDUP_REMOVED lines=12> */
.L_x_18615:
[----:B------:R-:W2:Y:S02]  /*1450*/  LDG.E.64 R4, desc[UR36][R4.64] ;  /* 0x0000002404047981 */ /* 0x000ea4000c1e1b00 */
[----:B--2---:R1:W2:Y:S01]  /*1460*/  F2I.F64.TRUNC R31, R4 ;  /* 0x00000004001f7311 */ /* 0x0042a2000030d100 */
[----:B------:R-:W-:Y:S05]  /*1470*/  BRA `(.L_x_18606) ;  /* 0x00000008006c7947 */ /* 0x000fea0003800000 */
.L_x_18614:
        /* <DEDUP_REMOVED lines=28> */
.L_x_18617:
        /* <DEDUP_REMOVED lines=15> */
.L_x_18616:
[----:B------:R-:W2:Y:S02]  /*1730*/  LDG.E.U16 R0, desc[UR36][R4.64] ;  /* 0x0000002404007981 */ /* 0x000ea4000c1e1500 */
[----:B--2---:R-:W-:-:S06]  /*1740*/  IMAD.U32 R0, R0, 0x10000, RZ ;  /* 0x0001000000007824 */ /* 0x004fcc00078e00ff */
[----:B------:R-:W1:Y:S02]  /*1750*/  F2I.FTZ.TRUNC.NTZ R0, R0 ;  /* 0x0000000000007305 */ /* 0x000e64000021f100 */
[----:B-1----:R-:W-:Y:S01]  /*1760*/  PRMT R31, R0, 0x7610, R31 ;  /* 0x00007610001f7816 */ /* 0x002fe2000000001f */
[----:B------:R-:W-:Y:S06]  /*1770*/  BRA `(.L_x_18606) ;  /* 0x0000000400ac7947 */ /* 0x000fec0003800000 */
.L_x_18613:
        /* <DEDUP_REMOVED lines=10> */
.L_x_18620:
        /* <DEDUP_REMOVED lines=21> */
.L_x_18624:
[----:B------:R-:W-:Y:S05]  /*1970*/  BSYNC B1 ;  /* 0x0000000000017941 */ /* 0x000fea0003800000 */
.L_x_18623:
[----:B------:R-:W-:Y:S01]  /*1980*/  LEA R5, R0, 0x3b800000, 0x17 ;  /* 0x3b80000000057811 */ /* 0x000fe200078eb8ff */
[----:B------:R-:W-:-:S05]  /*1990*/  IMAD.SHL.U32 R0, R3, 0x100000, RZ ;  /* 0x0010000003007824 */ /* 0x000fca00078e00ff */
[----:B------:R-:W-:-:S07]  /*19a0*/  LOP3.LUT R0, R5, R0, R6, 0xfe, !PT ;  /* 0x0000000005007212 */ /* 0x000fce00078efe06 */
.L_x_18622:
[----:B------:R-:W-:Y:S05]  /*19b0*/  BSYNC B0 ;  /* 0x0000000000007941 */ /* 0x000fea0003800000 */
.L_x_18621:
[----:B------:R-:W1:Y:S02]  /*19c0*/  F2I.FTZ.TRUNC.NTZ R0, R0 ;  /* 0x0000000000007305 */ /* 0x000e64000021f100 */
[----:B-1----:R-:W-:Y:S01]  /*19d0*/  PRMT R31, R0, 0x7610, R31 ;  /* 0x00007610001f7816 */ /* 0x002fe2000000001f */
[----:B------:R-:W-:Y:S06]  /*19e0*/  BRA `(.L_x_18606) ;  /* 0x0000000400107947 */ /* 0x000fec0003800000 */
.L_x_18619:
        /* <DEDUP_REMOVED lines=21> */
.L_x_18628:
[----:B------:R-:W-:Y:S05]  /*1b40*/  BSYNC B1 ;  /* 0x0000000000017941 */ /* 0x000fea0003800000 */
.L_x_18627:
[----:B------:R-:W-:Y:S01]  /*1b50*/  LEA R5, R0, 0x37800000, 0x17 ;  /* 0x3780000000057811 */ /* 0x000fe200078eb8ff */
[----:B------:R-:W-:-:S05]  /*1b60*/  IMAD.SHL.U32 R0, R3, 0x200000, RZ ;  /* 0x0020000003007824 */ /* 0x000fca00078e00ff */
[----:B------:R-:W-:-:S07]  /*1b70*/  LOP3.LUT R0, R5, R0, R6, 0xfe, !PT ;  /* 0x0000000005007212 */ /* 0x000fce00078efe06 */
.L_x_18626:
[----:B------:R-:W-:Y:S05]  /*1b80*/  BSYNC B0 ;  /* 0x0000000000007941 */ /* 0x000fea0003800000 */
.L_x_18625:
[----:B------:R-:W1:Y:S02]  /*1b90*/  F2I.FTZ.TRUNC.NTZ R0, R0 ;  /* 0x0000000000007305 */ /* 0x000e64000021f100 */
[----:B-1----:R-:W-:Y:S01]  /*1ba0*/  PRMT R31, R0, 0x7610, R31 ;  /* 0x00007610001f7816 */ /* 0x002fe2000000001f */
[----:B------:R-:W-:Y:S06]  /*1bb0*/  BRA `(.L_x_18606) ;  /* 0x00000000009c7947 */ /* 0x000fec0003800000 */
.L_x_18618:
        /* <DEDUP_REMOVED lines=14> */
.L_x_18632:
[----:B------:R-:W-:Y:S05]  /*1ca0*/  BSYNC B0 ;  /* 0x0000000000007941 */ /* 0x000fea0003800000 */
.L_x_18631:
[----:B------:R-:W1:Y:S02]  /*1cb0*/  F2I.FTZ.TRUNC.NTZ R0, R0 ;  /* 0x0000000000007305 */ /* 0x000e64000021f100 */
[----:B-1----:R-:W-:Y:S01]  /*1cc0*/  PRMT R31, R0, 0x7610, R31 ;  /* 0x00007610001f7816 */ /* 0x002fe2000000001f */
[----:B------:R-:W-:Y:S06]  /*1cd0*/  BRA `(.L_x_18606) ;  /* 0x0000000000547947 */ /* 0x000fec0003800000 */
.L_x_18605:
        /* <DEDUP_REMOVED lines=16> */
.L_x_18633:
[----:B------:R-:W-:Y:S01]  /*1de0*/  PRMT R31, RZ, 0x7610, R31 ;  /* 0x00007610ff1f7816 */ /* 0x000fe2000000001f */
[----:B------:R-:W-:Y:S06]  /*1df0*/  BRA `(.L_x_18606) ;  /* 0x00000000000c7947 */ /* 0x000fec0003800000 */
.L_x_18630:
[----:B------:R1:W5:Y:S01]  /*1e00*/  LDG.E.U8 R31, desc[UR36][R4.64] ;  /* 0x00000024041f7981 */ /* 0x000362000c1e1100 */
[----:B------:R-:W-:Y:S05]  /*1e10*/  BRA `(.L_x_18606) ;  /* 0x0000000000047947 */ /* 0x000fea0003800000 */
.L_x_18629:
[----:B------:R1:W5:Y:S02]  /*1e20*/  LDG.E.U8 R31, desc[UR36][R4.64] ;  /* 0x00000024041f7981 */ /* 0x000364000c1e1100 */
.L_x_18606:
        /* <DEDUP_REMOVED lines=18> */
.L_x_18637:
[----:B------:R0:W5:Y:S01]  /*1f50*/  LDG.E.U8 R30, desc[UR36][R4.64] ;  /* 0x00000024041e7981 */ /* 0x000162000c1e1100 */
[----:B------:R-:W-:Y:S05]  /*1f60*/  BRA `(.L_x_18639) ;  /* 0x0000000c00547947 */ /* 0x000fea0003800000 */
.L_x_18636:
        /* <DEDUP_REMOVED lines=8> */
.L_x_18641:
[----:B------:R0:W5:Y:S01]  /*1ff0*/  LDG.E.U8 R30, desc[UR36][R4.64] ;  /* 0x00000024041e7981 */ /* 0x000162000c1e1100 */
[----:B------:R-:W-:Y:S05]  /*2000*/  BRA `(.L_x_18639) ;  /* 0x0000000c002c7947 */ /* 0x000fea0003800000 */
.L_x_18640:
[----:B------:R0:W5:Y:S01]  /*2010*/  LDG.E.U16 R30, desc[UR36][R4.64] ;  /* 0x00000024041e7981 */ /* 0x000162000c1e1500 */
[----:B------:R-:W-:Y:S05]  /*2020*/  BRA `(.L_x_18639) ;  /* 0x0000000c00247947 */ /* 0x000fea0003800000 */
.L_x_18635:
        /* <DEDUP_REMOVED lines=9> */
.L_x_18643:
[----:B------:R-:W2:Y:S02]  /*20c0*/  LDG.E.U16 R0, desc[UR36][R4.64] ;  /* 0x0000002404007981 */ /* 0x000ea4000c1e1500 */
[----:B--2---:R-:W-:-:S06]  /*20d0*/  HADD2.F32 R0, -RZ, R0.H0_H0 ;  /* 0x20000000ff007230 */ /* 0x004fcc0000004100 */
[----:B------:R-:W0:Y:S02]  /*20e0*/  F2I.FTZ.TRUNC.NTZ R0, R0 ;  /* 0x0000000000007305 */ /* 0x000e24000021f100 */
[----:B0-----:R-:W-:Y:S01]  /*20f0*/  PRMT R30, R0, 0x7610, R30 ;  /* 0x00007610001e7816 */ /* 0x001fe2000000001e */
[----:B------:R-:W-:Y:S06]  /*2100*/  BRA `(.L_x_18639) ;  /* 0x0000000800ec7947 */ /* 0x000fec0003800000 */
.L_x_18642:
        /* <DEDUP_REMOVED lines=9> */
.L_x_18645:
[----:B------:R-:W2:Y:S02]  /*21a0*/  LDG.E.U16 R4, desc[UR36][R4.64] ;  /* 0x0000002404047981 */ /* 0x000ea4000c1e1500 */
[----:B--2---:R-:W-:-:S06]  /*21b0*/  HADD2.F32 R0, -RZ, R4.H0_H0 ;  /* 0x20000004ff007230 */ /* 0x004fcc0000004100 */
[----:B------:R-:W0:Y:S02]  /*21c0*/  F2I.FTZ.TRUNC.NTZ R0, R0 ;  /* 0x0000000000007305 */ /* 0x000e24000021f100 */
[----:B0-----:R-:W-:Y:S01]  /*21d0*/  PRMT R30, R0, 0x7610, R30 ;  /* 0x00007610001e7816 */ /* 0x001fe2000000001e */
[----:B------:R-:W-:Y:S06]  /*21e0*/  BRA `(.L_x_18639) ;  /* 0x0000000800b47947 */ /* 0x000fec0003800000 */
.L_x_18644:
[----:B------:R-:W2:Y:S02]  /*21f0*/  LDG.E.64 R4, desc[UR36][R4.64] ;  /* 0x0000002404047981 */ /* 0x000ea4000c1e1b00 */
[----:B--2---:R4:W0:Y:S01]  /*2200*/  F2I.F64.TRUNC R30, R4 ;  /* 0x00000004001e7311 */ /* 0x004822000030d100 */
[----:B------:R-:W-:Y:S05]  /*2210*/  BRA `(.L_x_18639) ;  /* 0x0000000800a87947 */ /* 0x000fea0003800000 */
.L_x_18634:
        /* <DEDUP_REMOVED lines=12> */
.L_x_18648:
[----:B------:R-:W2:Y:S02]  /*22e0*/  LDG.E.64 R4, desc[UR36][R4.64] ;  /* 0x0000002404047981 */ /* 0x000ea4000c1e1b00 */
[----:B--2---:R0:W1:Y:S01]  /*22f0*/  F2I.F64.TRUNC R30, R4 ;  /* 0x00000004001e7311 */ /* 0x004062000030d100 */
[----:B------:R-:W-:Y:S05]  /*2300*/  BRA `(.L_x_18639) ;  /* 0x00000008006c7947 */ /* 0x000fea0003800000 */
.L_x_18647:
        /* <DEDUP_REMOVED lines=28> */
.L_x_18650:
        /* <DEDUP_REMOVED lines=15> */
.L_x_18649:
[----:B------:R-:W2:Y:S02]  /*25c0*/  LDG.E.U16 R0, desc[UR36][R4.64] ;  /* 0x0000002404007981 */ /* 0x000ea4000c1e1500 */
[----:B--2---:R-:W-:-:S06]  /*25d0*/  IMAD.U32 R0, R0, 0x10000, RZ ;  /* 0x0001000000007824 */ /* 0x004fcc00078e00ff */
[----:B------:R-:W0:Y:S02]  /*25e0*/  F2I.FTZ.TRUNC.NTZ R0, R0 ;  /* 0x0000000000007305 */ /* 0x000e24000021f100 */
[----:B0-----:R-:W-:Y:S01]  /*25f0*/  PRMT R30, R0, 0x7610, R30 ;  /* 0x00007610001e7816 */ /* 0x001fe2000000001e */
[----:B------:R-:W-:Y:S06]  /*2600*/  BRA `(.L_x_18639) ;  /* 0x0000000400ac7947 */ /* 0x000fec0003800000 */
.L_x_18646:
        /* <DEDUP_REMOVED lines=10> */
.L_x_18653:
        /* <DEDUP_REMOVED lines=21> */
.L_x_18657:
[----:B------:R-:W-:Y:S05]  /*2800*/  BSYNC B1 ;  /* 0x0000000000017941 */ /* 0x000fea0003800000 */
.L_x_18656:
[----:B------:R-:W-:Y:S01]  /*2810*/  LEA R5, R0, 0x3b800000, 0x17 ;  /* 0x3b80000000057811 */ /* 0x000fe200078eb8ff */
[----:B------:R-:W-:-:S05]  /*2820*/  IMAD.SHL.U32 R0, R3, 0x100000, RZ ;  /* 0x0010000003007824 */ /* 0x000fca00078e00ff */
[----:B------:R-:W-:-:S07]  /*2830*/  LOP3.LUT R0, R5, R0, R6, 0xfe, !PT ;  /* 0x0000000005007212 */ /* 0x000fce00078efe06 */
.L_x_18655:
[----:B------:R-:W-:Y:S05]  /*2840*/  BSYNC B0 ;  /* 0x0000000000007941 */ /* 0x000fea0003800000 */
.L_x_18654:
[----:B------:R-:W0:Y:S02]  /*2850*/  F2I.FTZ.TRUNC.NTZ R0, R0 ;  /* 0x0000000000007305 */ /* 0x000e24000021f100 */
[----:B0-----:R-:W-:Y:S01]  /*2860*/  PRMT R30, R0, 0x7610, R30 ;  /* 0x00007610001e7816 */ /* 0x001fe2000000001e */
[----:B------:R-:W-:Y:S06]  /*2870*/  BRA `(.L_x_18639) ;  /* 0x0000000400107947 */ /* 0x000fec0003800000 */
.L_x_18652:
        /* <DEDUP_REMOVED lines=21> */
.L_x_18661:
[----:B------:R-:W-:Y:S05]  /*29d0*/  BSYNC B1 ;  /* 0x0000000000017941 */ /* 0x000fea0003800000 */
.L_x_18660:
[----:B------:R-:W-:Y:S01]  /*29e0*/  LEA R5, R0, 0x37800000, 0x17 ;  /* 0x3780000000057811 */ /* 0x000fe200078eb8ff */
[----:B------:R-:W-:-:S05]  /*29f0*/  IMAD.SHL.U32 R0, R3, 0x200000, RZ ;  /* 0x0020000003007824 */ /* 0x000fca00078e00ff */
[----:B------:R-:W-:-:S07]  /*2a00*/  LOP3.LUT R0, R5, R0, R6, 0xfe, !PT ;  /* 0x0000000005007212 */ /* 0x000fce00078efe06 */
.L_x_18659:
[----:B------:R-:W-:Y:S05]  /*2a10*/  BSYNC B0 ;  /* 0x0000000000007941 */ /* 0x000fea0003800000 */
.L_x_18658:
[----:B------:R-:W0:Y:S02]  /*2a20*/  F2I.FTZ.TRUNC.NTZ R0, R0 ;  /* 0x0000000000007305 */ /* 0x000e24000021f100 */
[----:B0-----:R-:W-:Y:S01]  /*2a30*/  PRMT R30, R0, 0x7610, R30 ;  /* 0x00007610001e7816 */ /* 0x001fe2000000001e */
[----:B------:R-:W-:Y:S06]  /*2a40*/  BRA `(.L_x_18639) ;  /* 0x00000000009c7947 */ /* 0x000fec0003800000 */
.L_x_18651:
        /* <DEDUP_REMOVED lines=14> */
.L_x_18665:
[----:B------:R-:W-:Y:S05]  /*2b30*/  BSYNC B0 ;  /* 0x0000000000007941 */ /* 0x000fea0003800000 */
.L_x_18664:
[----:B------:R-:W0:Y:S02]  /*2b40*/  F2I.FTZ.TRUNC.NTZ R0, R0 ;  /* 0x0000000000007305 */ /* 0x000e24000021f100 */
[----:B0-----:R-:W-:Y:S01]  /*2b50*/  PRMT R30, R0, 0x7610, R30 ;  /* 0x00007610001e7816 */ /* 0x001fe2000000001e */
[----:B------:R-:W-:Y:S06]  /*2b60*/  BRA `(.L_x_18639) ;  /* 0x0000000000547947 */ /* 0x000fec0003800000 */
.L_x_18638:
        /* <DEDUP_REMOVED lines=16> */
.L_x_18666:
[----:B------:R-:W-:Y:S01]  /*2c70*/  PRMT R30, RZ, 0x7610, R30 ;  /* 0x00007610ff1e7816 */ /* 0x000fe2000000001e */
[----:B------:R-:W-:Y:S06]  /*2c80*/  BRA `(.L_x_18639) ;  /* 0x00000000000c7947 */ /* 0x000fec0003800000 */
.L_x_18663:
[----:B------:R0:W5:Y:S01]  /*2c90*/  LDG.E.U8 R30, desc[UR36][R4.64] ;  /* 0x00000024041e7981 */ /* 0x000162000c1e1100 */
[----:B------:R-:W-:Y:S05]  /*2ca0*/  BRA `(.L_x_18639) ;  /* 0x0000000000047947 */ /* 0x000fea0003800000 */
.L_x_18662:
[----:B------:R0:W5:Y:S02]  /*2cb0*/  LDG.E.U8 R30, desc[UR36][R4.64] ;  /* 0x00000024041e7981 */ /* 0x000164000c1e1100 */
.L_x_18639:
[----:B------:R-:W-:-:S07]  /*2cc0*/  VIADD R27, R27, 0x80 ;  /* 0x000000801b1b7836 */ /* 0x000fce0000000000 */
.L_x_18567:
[----:B------:R-:W-:Y:S05]  /*2cd0*/  BSYNC B6 ;  /* 0x0000000000067941 */ /* 0x000fea0003800000 */
.L_x_18566:
        /* <DEDUP_REMOVED lines=24> */
.L_x_18672:
[----:B------:R0:W5:Y:S01]  /*2e60*/  LDG.E.U8 R33, desc[UR36][R4.64] ;  /* 0x0000002404217981 */ /* 0x000162000c1e1100 */
[----:B------:R-:W-:Y:S05]  /*2e70*/  BRA `(.L_x_18674) ;  /* 0x0000000c00547947 */ /* 0x000fea0003800000 */
.L_x_18671:
        /* <DEDUP_REMOVED lines=8> */
.L_x_18676:
[----:B------:R0:W5:Y:S01]  /*2f00*/  LDG.E.U8 R33, desc[UR36][R4.64] ;  /* 0x0000002404217981 */ /* 0x000162000c1e1100 */
[----:B------:R-:W-:Y:S05]  /*2f10*/  BRA `(.L_x_18674) ;  /* 0x0000000c002c7947 */ /* 0x000fea0003800000 */
.L_x_18675:
[----:B------:R0:W5:Y:S01]  /*2f20*/  LDG.E.U16 R33, desc[UR36][R4.64] ;  /* 0x0000002404217981 */ /* 0x000162000c1e1500 */
[----:B------:R-:W-:Y:S05]  /*2f30*/  BRA `(.L_x_18674) ;  /* 0x0000000c00247947 */ /* 0x000fea0003800000 */
.L_x_18670:
        /* <DEDUP_REMOVED lines=9> */
.L_x_18678:
[----:B------:R-:W2:Y:S02]  /*2fd0*/  LDG.E.U16 R0, desc[UR36][R4.64] ;  /* 0x0000002404007981 */ /* 0x000ea4000c1e1500 */
[----:B--2---:R-:W-:-:S06]  /*2fe0*/  HADD2.F32 R0, -RZ, R0.H0_H0 ;  /* 0x20000000ff007230 */ /* 0x004fcc0000004100 */
[----:B------:R-:W0:Y:S02]  /*2ff0*/  F2I.FTZ.TRUNC.NTZ R0, R0 ;  /* 0x0000000000007305 */ /* 0x000e24000021f100 */
[----:B0-----:R-:W-:Y:S01]  /*3000*/  PRMT R33, R0, 0x7610, R33 ;  /* 0x0000761000217816 */ /* 0x001fe20000000021 */
[----:B------:R-:W-:Y:S06]  /*3010*/  BRA `(.L_x_18674) ;  /* 0x0000000800ec7947 */ /* 0x000fec0003800000 */
.L_x_18677:
        /* <DEDUP_REMOVED lines=9> */
.L_x_18680:
[----:B------:R-:W2:Y:S02]  /*30b0*/  LDG.E.U16 R4, desc[UR36][R4.64] ;  /* 0x0000002404047981 */ /* 0x000ea4000c1e1500 */
[----:B--2---:R-:W-:-:S06]  /*30c0*/  HADD2.F32 R0, -RZ, R4.H0_H0 ;  /* 0x20000004ff007230 */ /* 0x004fcc0000004100 */
[----:B------:R-:W0:Y:S02]  /*30d0*/  F2I.FTZ.TRUNC.NTZ R0, R0 ;  /* 0x0000000000007305 */ /* 0x000e24000021f100 */
[----:B0-----:R-:W-:Y:S01]  /*30e0*/  PRMT R33, R0, 0x7610, R33 ;  /* 0x0000761000217816 */ /* 0x001fe20000000021 */
[----:B------:R-:W-:Y:S06]  /*30f0*/  BRA `(.L_x_18674) ;  /* 0x0000000800b47947 */ /* 0x000fec0003800000 */
.L_x_18679:
[----:B------:R-:W2:Y:S02]  /*3100*/  LDG.E.64 R4, desc[UR36][R4.64] ;  /* 0x0000002404047981 */ /* 0x000ea4000c1e1b00 */
[----:B--2---:R0:W2:Y:S01]  /*3110*/  F2I.F64.TRUNC R33, R4 ;  /* 0x0000000400217311 */ /* 0x0040a2000030d100 */
[----:B------:R-:W-:Y:S05]  /*3120*/  BRA `(.L_x_18674) ;  /* 0x0000000800a87947 */ /* 0x000fea0003800000 */
.L_x_18669:
        /* <DEDUP_REMOVED lines=12> */
.L_x_18683:
[----:B------:R-:W2:Y:S02]  /*31f0*/  LDG.E.64 R4, desc[UR36][R4.64] ;  /* 0x0000002404047981 */ /* 0x000ea4000c1e1b00 */
[----:B--2---:R0:W2:Y:S01]  /*3200*/  F2I.F64.TRUNC R33, R4 ;  /* 0x0000000400217311 */ /* 0x0040a2000030d100 */
[----:B------:R-:W-:Y:S05]  /*3210*/  BRA `(.L_x_18674) ;  /* 0x00000008006c7947 */ /* 0x000fea0003800000 */
.L_x_18682:
        /* <DEDUP_REMOVED lines=28> */
.L_x_18685:
        /* <DEDUP_REMOVED lines=15> */
.L_x_18684:
[----:B------:R-:W2:Y:S02]  /*34d0*/  LDG.E.U16 R0, desc[UR36][R4.64] ;  /* 0x0000002404007981 */ /* 0x000ea4000c1e1500 */
[----:B--2---:R-:W-:-:S06]  /*34e0*/  IMAD.U32 R0, R0, 0x10000, RZ ;  /* 0x0001000000007824 */ /* 0x004fcc00078e00ff */
[----:B------:R-:W0:Y:S02]  /*34f0*/  F2I.FTZ.TRUNC.NTZ R0, R0 ;  /* 0x0000000000007305 */ /* 0x000e24000021f100 */
[----:B0-----:R-:W-:Y:S01]  /*3500*/  PRMT R33, R0, 0x7610, R33 ;  /* 0x0000761000217816 */ /* 0x001fe20000000021 */
[----:B------:R-:W-:Y:S06]  /*3510*/  BRA `(.L_x_18674) ;  /* 0x0000000400ac7947 */ /* 0x000fec0003800000 */
.L_x_18681:
        /* <DEDUP_REMOVED lines=10> */
.L_x_18688:
        /* <DEDUP_REMOVED lines=21> */
.L_x_18692:
[----:B------:R-:W-:Y:S05]  /*3710*/  BSYNC B1 ;  /* 0x0000000000017941 */ /* 0x000fea0003800000 */
.L_x_18691:
[----:B------:R-:W-:Y:S01]  /*3720*/  LEA R5, R0, 0x3b800000, 0x17 ;  /* 0x3b80000000057811 */ /* 0x000fe200078eb8ff */
[----:B------:R-:W-:-:S05]  /*3730*/  IMAD.SHL.U32 R0, R3, 0x100000, RZ ;  /* 0x0010000003007824 */ /* 0x000fca00078e00ff */
[----:B------:R-:W-:-:S07]  /*3740*/  LOP3.LUT R0, R5, R0, R6, 0xfe, !PT ;  /* 0x0000000005007212 */ /* 0x000fce00078efe06 */
.L_x_18690:
[----:B------:R-:W-:Y:S05]  /*3750*/  BSYNC B0 ;  /* 0x0000000000007941 */ /* 0x000fea0003800000 */
.L_x_18689:
[----:B------:R-:W0:Y:S02]  /*3760*/  F2I.FTZ.TRUNC.NTZ R0, R0 ;  /* 0x0000000000007305 */ /* 0x000e24000021f100 */
[----:B0-----:R-:W-:Y:S01]  /*3770*/  PRMT R33, R0, 0x7610, R33 ;  /* 0x0000761000217816 */ /* 0x001fe20000000021 */
[----:B------:R-:W-:Y:S06]  /*3780*/  BRA `(.L_x_18674) ;  /* 0x0000000400107947 */ /* 0x000fec0003800000 */
.L_x_18687:
        /* <DEDUP_REMOVED lines=21> */
.L_x_18696:
[----:B------:R-:W-:Y:S05]  /*38e0*/  BSYNC B1 ;  /* 0x0000000000017941 */ /* 0x000fea0003800000 */
.L_x_18695:
[----:B------:R-:W-:Y:S01]  /*38f0*/  LEA R5, R0, 0x37800000, 0x17 ;  /* 0x3780000000057811 */ /* 0x000fe200078eb8ff */
[----:B------:R-:W-:-:S05]  /*3900*/  IMAD.SHL.U32 R0, R3, 0x200000, RZ ;  /* 0x0020000003007824 */ /* 0x000fca00078e00ff */
[----:B------:R-:W-:-:S07]  /*3910*/  LOP3.LUT R0, R5, R0, R6, 0xfe, !PT ;  /* 0x0000000005007212 */ /* 0x000fce00078efe06 */
.L_x_18694:
[----:B------:R-:W-:Y:S05]  /*3920*/  BSYNC B0 ;  /* 0x0000000000007941 */ /* 0x000fea0003800000 */
.L_x_18693:
[----:B------:R-:W0:Y:S02]  /*3930*/  F2I.FTZ.TRUNC.NTZ R0, R0 ;  /* 0x0000000000007305 */ /* 0x000e24000021f100 */
[----:B0-----:R-:W-:Y:S01]  /*3940*/  PRMT R33, R0, 0x7610, R33 ;  /* 0x0000761000217816 */ /* 0x001fe20000000021 */
[----:B------:R-:W-:Y:S06]  /*3950*/  BRA `(.L_x_18674) ;  /* 0x00000000009c7947 */ /* 0x000fec0003800000 */
.L_x_18686:
        /* <DEDUP_REMOVED lines=14> */
.L_x_18700:
[----:B------:R-:W-:Y:S05]  /*3a40*/  BSYNC B0 ;  /* 0x0000000000007941 */ /* 0x000fea0003800000 */
.L_x_18699:
[----:B------:R-:W0:Y:S02]  /*3a50*/  F2I.FTZ.TRUNC.NTZ R0, R0 ;  /* 0x0000000000007305 */ /* 0x000e24000021f100 */
[----:B0-----:R-:W-:Y:S01]  /*3a60*/  PRMT R33, R0, 0x7610, R33 ;  /* 0x0000761000217816 */ /* 0x001fe20000000021 */
[----:B------:R-:W-:Y:S06]  /*3a70*/  BRA `(.L_x_18674) ;  /* 0x0000000000547947 */ /* 0x000fec0003800000 */
.L_x_18673:
        /* <DEDUP_REMOVED lines=16> */
.L_x_18701:
[----:B------:R-:W-:Y:S01]  /*3b80*/  PRMT R33, RZ, 0x7610, R33 ;  /* 0x00007610ff217816 */ /* 0x000fe20000000021 */
[----:B------:R-:W-:Y:S06]  /*3b90*/  BRA `(.L_x_18674) ;  /* 0x00000000000c7947 */ /* 0x000fec0003800000 */
.L_x_18698:
[----:B------:R2:W5:Y:S01]  /*3ba0*/  LDG.E.U8 R33, desc[UR36][R4.64] ;  /* 0x0000002404217981 */ /* 0x000562000c1e1100 */
[----:B------:R-:W-:Y:S05]  /*3bb0*/  BRA `(.L_x_18674) ;  /* 0x0000000000047947 */ /* 0x000fea0003800000 */
.L_x_18697:
[----:B------:R4:W5:Y:S02]  /*3bc0*/  LDG.E.U8 R33, desc[UR36][R4.64] ;  /* 0x0000002404217981 */ /* 0x000964000c1e1100 */
.L_x_18674:
        /* <DEDUP_REMOVED lines=18> */
.L_x_18705:
[----:B------:R0:W5:Y:S01]  /*3cf0*/  LDG.E.U8 R29, desc[UR36][R4.64] ;  /* 0x00000024041d7981 */ /* 0x000162000c1e1100 */
[----:B------:R-:W-:Y:S05]  /*3d00*/  BRA `(.L_x_18707) ;  /* 0x0000000c00547947 */ /* 0x000fea0003800000 */
.L_x_18704:
        /* <DEDUP_REMOVED lines=8> */
.L_x_18709:
[----:B------:R0:W5:Y:S01]  /*3d90*/  LDG.E.U8 R29, desc[UR36][R4.64] ;  /* 0x00000024041d7981 */ /* 0x000162000c1e1100 */
[----:B------:R-:W-:Y:S05]  /*3da0*/  BRA `(.L_x_18707) ;  /* 0x0000000c002c7947 */ /* 0x000fea0003800000 */
.L_x_18708:
[----:B------:R0:W5:Y:S01]  /*3db0*/  LDG.E.U16 R29, desc[UR36][R4.64] ;  /* 0x00000024041d7981 */ /* 0x000162000c1e1500 */
[----:B------:R-:W-:Y:S05]  /*3dc0*/  BRA `(.L_x_18707) ;  /* 0x0000000c00247947 */ /* 0x000fea0003800000 */
.L_x_18703:
        /* <DEDUP_REMOVED lines=9> */
.L_x_18711:
[----:B------:R-:W2:Y:S02]  /*3e60*/  LDG.E.U16 R0, desc[UR36][R4.64] ;  /* 0x0000002404007981 */ /* 0x000ea4000c1e1500 */
[----:B--2---:R-:W-:-:S06]  /*3e70*/  HADD2.F32 R0, -RZ, R0.H0_H0 ;  /* 0x20000000ff007230 */ /* 0x004fcc0000004100 */
[----:B------:R-:W0:Y:S02]  /*3e80*/  F2I.FTZ.TRUNC.NTZ R0, R0 ;  /* 0x0000000000007305 */ /* 0x000e24000021f100 */
[----:B0-----:R-:W-:Y:S01]  /*3e90*/  PRMT R29, R0, 0x7610, R29 ;  /* 0x00007610001d7816 */ /* 0x001fe2000000001d */
[----:B------:R-:W-:Y:S06]  /*3ea0*/  BRA `(.L_x_18707) ;  /* 0x0000000800ec7947 */ /* 0x000fec0003800000 */
.L_x_18710:
        /* <DEDUP_REMOVED lines=9> */
.L_x_18713:
[----:B------:R-:W2:Y:S02]  /*3f40*/  LDG.E.U16 R4, desc[UR36][R4.64] ;  /* 0x0000002404047981 */ /* 0x000ea4000c1e1500 */
[----:B--2---:R-:W-:-:S06]  /*3f50*/  HADD2.F32 R0, -RZ, R4.H0_H0 ;  /* 0x20000004ff007230 */ /* 0x004fcc0000004100 */
[----:B------:R-:W0:Y:S02]  /*3f60*/  F2I.FTZ.TRUNC.NTZ R0, R0 ;  /* 0x0000000000007305 */ /* 0x000e24000021f100 */
[----:B0-----:R-:W-:Y:S01]  /*3f70*/  PRMT R29, R0, 0x7610, R29 ;  /* 0x00007610001d7816 */ /* 0x001fe2000000001d */
[----:B------:R-:W-:Y:S06]  /*3f80*/  BRA `(.L_x_18707) ;  /* 0x0000000800b47947 */ /* 0x000fec0003800000 */
.L_x_18712:
[----:B------:R-:W2:Y:S02]  /*3f90*/  LDG.E.64 R4, desc[UR36][R4.64] ;  /* 0x0000002404047981 */ /* 0x000ea4000c1e1b00 */
[----:B--2---:R0:W2:Y:S01]  /*3fa0*/  F2I.F64.TRUNC R29, R4 ;  /* 0x00000004001d7311 */ /* 0x0040a2000030d100 */
[----:B------:R-:W-:Y:S05]  /*3fb0*/  BRA `(.L_x_18707) ;  /* 0x0000000800a87947 */ /* 0x000fea0003800000 */
.L_x_18702:
        /* <DEDUP_REMOVED lines=12> */
.L_x_18716:
[----:B------:R-:W2:Y:S02]  /*4080*/  LDG.E.64 R4, desc[UR36][R4.64] ;  /* 0x0000002404047981 */ /* 0x000ea4000c1e1b00 */
[----:B--2---:R0:W2:Y:S01]  /*4090*/  F2I.F64.TRUNC R29, R4 ;  /* 0x00000004001d7311 */ /* 0x0040a2000030d100 */
[----:B------:R-:W-:Y:S05]  /*40a0*/  BRA `(.L_x_18707) ;  /* 0x00000008006c7947 */ /* 0x000fea0003800000 */
.L_x_18715:
        /* <DEDUP_REMOVED lines=28> */
.L_x_18718:
        /* <DEDUP_REMOVED lines=15> */
.L_x_18717:
[----:B------:R-:W2:Y:S02]  /*4360*/  LDG.E.U16 R0, desc[UR36][R4.64] ;  /* 0x0000002404007981 */ /* 0x000ea4000c1e1500 */
[----:B--2---:R-:W-:-:S06]  /*4370*/  IMAD.U32 R0, R0, 0x10000, RZ ;  /* 0x0001000000007824 */ /* 0x004fcc00078e00ff */
[----:B------:R-:W0:Y:S02]  /*4380*/  F2I.FTZ.TRUNC.NTZ R0, R0 ;  /* 0x0000000000007305 */ /* 0x000e24000021f100 */
[----:B0-----:R-:W-:Y:S01]  /*4390*/  PRMT R29, R0, 0x7610, R29 ;  /* 0x00007610001d7816 */ /* 0x001fe2000000001d */
[----:B------:R-:W-:Y:S06]  /*43a0*/  BRA `(.L_x_18707) ;  /* 0x0000000400ac7947 */ /* 0x000fec0003800000 */
.L_x_18714:
        /* <DEDUP_REMOVED lines=10> */
.L_x_18721:
        /* <DEDUP_REMOVED lines=21> */
.L_x_18725:
[----:B------:R-:W-:Y:S05]  /*45a0*/  BSYNC B1 ;  /* 0x0000000000017941 */ /* 0x000fea0003800000 */
.L_x_18724:
[----:B------:R-:W-:Y:S01]  /*45b0*/  LEA R5, R0, 0x3b800000, 0x17 ;  /* 0x3b80000000057811 */ /* 0x000fe200078eb8ff */
[----:B------:R-:W-:-:S05]  /*45c0*/  IMAD.SHL.U32 R0, R3, 0x100000, RZ ;  /* 0x0010000003007824 */ /* 0x000fca00078e00ff */
[----:B------:R-:W-:-:S07]  /*45d0*/  LOP3.LUT R0, R5, R0, R6, 0xfe, !PT ;  /* 0x0000000005007212 */ /* 0x000fce00078efe06 */
.L_x_18723:
[----:B------:R-:W-:Y:S05]  /*45e0*/  BSYNC B0 ;  /* 0x0000000000007941 */ /* 0x000fea0003800000 */
.L_x_18722:
[----:B------:R-:W0:Y:S02]  /*45f0*/  F2I.FTZ.TRUNC.NTZ R0, R0 ;  /* 0x0000000000007305 */ /* 0x000e24000021f100 */
[----:B0-----:R-:W-:Y:S01]  /*4600*/  PRMT R29, R0, 0x7610, R29 ;  /* 0x00007610001d7816 */ /* 0x001fe2000000001d */
[----:B------:R-:W-:Y:S06]  /*4610*/  BRA `(.L_x_18707) ;  /* 0x0000000400107947 */ /* 0x000fec0003800000 */
.L_x_18720:
        /* <DEDUP_REMOVED lines=21> */
.L_x_18729:
[----:B------:R-:W-:Y:S05]  /*4770*/  BSYNC B1 ;  /* 0x0000000000017941 */ /* 0x000fea0003800000 */
.L_x_18728:
[----:B------:R-:W-:Y:S01]  /*4780*/  LEA R5, R0, 0x37800000, 0x17 ;  /* 0x3780000000057811 */ /* 0x000fe200078eb8ff */
[----:B------:R-:W-:-:S05]  /*4790*/  IMAD.SHL.U32 R0, R3, 0x200000, RZ ;  /* 0x0020000003007824 */ /* 0x000fca00078e00ff */
[----:B------:R-:W-:-:S07]  /*47a0*/  LOP3.LUT R0, R5, R0, R6, 0xfe, !PT ;  /* 0x0000000005007212 */ /* 0x000fce00078efe06 */
.L_x_18727:
[----:B------:R-:W-:Y:S05]  /*47b0*/  BSYNC B0 ;  /* 0x0000000000007941 */ /* 0x000fea0003800000 */
.L_x_18726:
[----:B------:R-:W0:Y:S02]  /*47c0*/  F2I.FTZ.TRUNC.NTZ R0, R0 ;  /* 0x0000000000007305 */ /* 0x000e24000021f100 */
[----:B0-----:R-:W-:Y:S01]  /*47d0*/  PRMT R29, R0, 0x7610, R29 ;  /* 0x00007610001d7816 */ /* 0x001fe2000000001d */
[----:B------:R-:W-:Y:S06]  /*47e0*/  BRA `(.L_x_18707) ;  /* 0x00000000009c7947 */ /* 0x000fec0003800000 */
.L_x_18719:
        /* <DEDUP_REMOVED lines=14> */
.L_x_18733:
[----:B------:R-:W-:Y:S05]  /*48d0*/  BSYNC B0 ;  /* 0x0000000000007941 */ /* 0x000fea0003800000 */
.L_x_18732:
[----:B------:R-:W0:Y:S02]  /*48e0*/  F2I.FTZ.TRUNC.NTZ R0, R0 ;  /* 0x0000000000007305 */ /* 0x000e24000021f100 */
[----:B0-----:R-:W-:Y:S01]  /*48f0*/  PRMT R29, R0, 0x7610, R29 ;  /* 0x00007610001d7816 */ /* 0x001fe2000000001d */
[----:B------:R-:W-:Y:S06]  /*4900*/  BRA `(.L_x_18707) ;  /* 0x0000000000547947 */ /* 0x000fec0003800000 */
.L_x_18706:
        /* <DEDUP_REMOVED lines=16> */
.L_x_18734:
[----:B------:R-:W-:Y:S01]  /*4a10*/  PRMT R29, RZ, 0x7610, R29 ;  /* 0x00007610ff1d7816 */ /* 0x000fe2000000001d */
[----:B------:R-:W-:Y:S06]  /*4a20*/  BRA `(.L_x_18707) ;  /* 0x00000000000c7947 */ /* 0x000fec0003800000 */
.L_x_18731:
[----:B------:R0:W5:Y:S01]  /*4a30*/  LDG.E.U8 R29, desc[UR36][R4.64] ;  /* 0x00000024041d7981 */ /* 0x000162000c1e1100 */
[----:B------:R-:W-:Y:S05]  /*4a40*/  BRA `(.L_x_18707) ;  /* 0x0000000000047947 */ /* 0x000fea0003800000 */
.L_x_18730:
[----:B------:R0:W5:Y:S02]  /*4a50*/  LDG.E.U8 R29, desc[UR36][R4.64] ;  /* 0x00000024041d7981 */ /* 0x000164000c1e1100 */
.L_x_18707:
        /* <DEDUP_REMOVED lines=18> */
.L_x_18738:
[----:B------:R0:W5:Y:S01]  /*4b80*/  LDG.E.U8 R28, desc[UR36][R4.64] ;  /* 0x00000024041c7981 */ /* 0x000162000c1e1100 */
[----:B------:R-:W-:Y:S05]  /*4b90*/  BRA `(.L_x_18740) ;  /* 0x0000000c00547947 */ /* 0x000fea0003800000 */
.L_x_18737:
        /* <DEDUP_REMOVED lines=8> */
.L_x_18742:
[----:B------:R0:W5:Y:S01]  /*4c20*/  LDG.E.U8 R28, desc[UR36][R4.64] ;  /* 0x00000024041c7981 */ /* 0x000162000c1e1100 */
[----:B------:R-:W-:Y:S05]  /*4c30*/  BRA `(.L_x_18740) ;  /* 0x0000000c002c7947 */ /* 0x000fea0003800000 */
.L_x_18741:
[----:B------:R0:W5:Y:S01]  /*4c40*/  LDG.E.U16 R28, desc[UR36][R4.64] ;  /* 0x00000024041c7981 */ /* 0x000162000c1e1500 */
[----:B------:R-:W-:Y:S05]  /*4c50*/  BRA `(.L_x_18740) ;  /* 0x0000000c00247947 */ /* 0x000fea0003800000 */
.L_x_18736:
        /* <DEDUP_REMOVED lines=9> */
.L_x_18744:
[----:B------:R-:W4:Y:S02]  /*4cf0*/  LDG.E.U16 R0, desc[UR36][R4.64] ;  /* 0x0000002404007981 */ /* 0x000f24000c1e1500 */
[----:B----4-:R-:W-:-:S06]  /*4d00*/  HADD2.F32 R0, -RZ, R0.H0_H0 ;  /* 0x20000000ff007230 */ /* 0x010fcc0000004100 */
[----:B------:R-:W0:Y:S02]  /*4d10*/  F2I.FTZ.TRUNC.NTZ R0, R0 ;  /* 0x0000000000007305 */ /* 0x000e24000021f100 */
[----:B0-----:R-:W-:Y:S01]  /*4d20*/  PRMT R28, R0, 0x7610, R28 ;  /* 0x00007610001c7816 */ /* 0x001fe2000000001c */
[----:B------:R-:W-:Y:S06]  /*4d30*/  BRA `(.L_x_18740) ;  /* 0x0000000800ec7947 */ /* 0x000fec0003800000 */
.L_x_18743:
        /* <DEDUP_REMOVED lines=9> */
.L_x_18746:
[----:B------:R-:W4:Y:S02]  /*4dd0*/  LDG.E.U16 R4, desc[UR36][R4.64] ;  /* 0x0000002404047981 */ /* 0x000f24000c1e1500 */
[----:B----4-:R-:W-:-:S06]  /*4de0*/  HADD2.F32 R0, -RZ, R4.H0_H0 ;  /* 0x20000004ff007230 */ /* 0x010fcc0000004100 */
[----:B------:R-:W0:Y:S02]  /*4df0*/  F2I.FTZ.TRUNC.NTZ R0, R0 ;  /* 0x0000000000007305 */ /* 0x000e24000021f100 */
[----:B0-----:R-:W-:Y:S01]  /*4e00*/  PRMT R28, R0, 0x7610, R28 ;  /* 0x00007610001c7816 */ /* 0x001fe2000000001c */
[----:B------:R-:W-:Y:S06]  /*4e10*/  BRA `(.L_x_18740) ;  /* 0x0000000800b47947 */ /* 0x000fec0003800000 */
.L_x_18745:
[----:B------:R-:W4:Y:S02]  /*4e20*/  LDG.E.64 R4, desc[UR36][R4.64] ;  /* 0x0000002404047981 */ /* 0x000f24000c1e1b00 */
[----:B----4-:R0:W4:Y:S01]  /*4e30*/  F2I.F64.TRUNC R28, R4 ;  /* 0x00000004001c7311 */ /* 0x010122000030d100 */
[----:B------:R-:W-:Y:S05]  /*4e40*/  BRA `(.L_x_18740) ;  /* 0x0000000800a87947 */ /* 0x000fea0003800000 */
.L_x_18735:
        /* <DEDUP_REMOVED lines=12> */
.L_x_18749:
[----:B------:R-:W4:Y:S02]  /*4f10*/  LDG.E.64 R4, desc[UR36][R4.64] ;  /* 0x0000002404047981 */ /* 0x000f24000c1e1b00 */
[----:B----4-:R0:W4:Y:S01]  /*4f20*/  F2I.F64.TRUNC R28, R4 ;  /* 0x00000004001c7311 */ /* 0x010122000030d100 */
[----:B------:R-:W-:Y:S05]  /*4f30*/  BRA `(.L_x_18740) ;  /* 0x00000008006c7947 */ /* 0x000fea0003800000 */
.L_x_18748:
        /* <DEDUP_REMOVED lines=28> */
.L_x_18751:
        /* <DEDUP_REMOVED lines=15> */
.L_x_18750:
[----:B------:R-:W4:Y:S02]  /*51f0*/  LDG.E.U16 R0, desc[UR36][R4.64] ;  /* 0x0000002404007981 */ /* 0x000f24000c1e1500 */
[----:B----4-:R-:W-:-:S06]  /*5200*/  IMAD.U32 R0, R0, 0x10000, RZ ;  /* 0x0001000000007824 */ /* 0x010fcc00078e00ff */
[----:B------:R-:W0:Y:S02]  /*5210*/  F2I.FTZ.TRUNC.NTZ R0, R0 ;  /* 0x0000000000007305 */ /* 0x000e24000021f100 */
[----:B0-----:R-:W-:Y:S01]  /*5220*/  PRMT R28, R0, 0x7610, R28 ;  /* 0x00007610001c7816 */ /* 0x001fe2000000001c */
[----:B------:R-:W-:Y:S06]  /*5230*/  BRA `(.L_x_18740) ;  /* 0x0000000400ac7947 */ /* 0x000fec0003800000 */
.L_x_18747:
        /* <DEDUP_REMOVED lines=10> */
.L_x_18754:
        /* <DEDUP_REMOVED lines=21> */
.L_x_18758:
[----:B------:R-:W-:Y:S05]  /*5430*/  BSYNC B1 ;  /* 0x0000000000017941 */ /* 0x000fea0003800000 */
.L_x_18757:
[----:B------:R-:W-:Y:S01]  /*5440*/  LEA R5, R0, 0x3b800000, 0x17 ;  /* 0x3b80000000057811 */ /* 0x000fe200078eb8ff */
[----:B------:R-:W-:-:S05]  /*5450*/  IMAD.SHL.U32 R0, R3, 0x100000, RZ ;  /* 0x0010000003007824 */ /* 0x000fca00078e00ff */
[----:B------:R-:W-:-:S07]  /*5460*/  LOP3.LUT R0, R5, R0, R6, 0xfe, !PT ;  /* 0x0000000005007212 */ /* 0x000fce00078efe06 */
.L_x_18756:
[----:B------:R-:W-:Y:S05]  /*5470*/  BSYNC B0 ;  /* 0x0000000000007941 */ /* 0x000fea0003800000 */
.L_x_18755:
[----:B------:R-:W0:Y:S02]  /*5480*/  F2I.FTZ.TRUNC.NTZ R0, R0 ;  /* 0x0000000000007305 */ /* 0x000e24000021f100 */
[----:B0-----:R-:W-:Y:S01]  /*5490*/  PRMT R28, R0, 0x7610, R28 ;  /* 0x00007610001c7816 */ /* 0x001fe2000000001c */
[----:B------:R-:W-:Y:S06]  /*54a0*/  BRA `(.L_x_18740) ;  /* 0x0000000400107947 */ /* 0x000fec0003800000 */
.L_x_18753:
        /* <DEDUP_REMOVED lines=21> */
.L_x_18762:
[----:B------:R-:W-:Y:S05]  /*5600*/  BSYNC B1 ;  /* 0x0000000000017941 */ /* 0x000fea0003800000 */
.L_x_18761:
[----:B------:R-:W-:Y:S01]  /*5610*/  LEA R5, R0, 0x37800000, 0x17 ;  /* 0x3780000000057811 */ /* 0x000fe200078eb8ff */
[----:B------:R-:W-:-:S05]  /*5620*/  IMAD.SHL.U32 R0, R3, 0x200000, RZ ;  /* 0x0020000003007824 */ /* 0x000fca00078e00ff */
[----:B------:R-:W-:-:S07]  /*5630*/  LOP3.LUT R0, R5, R0, R6, 0xfe, !PT ;  /* 0x0000000005007212 */ /* 0x000fce00078efe06 */
.L_x_18760:
[----:B------:R-:W-:Y:S05]  /*5640*/  BSYNC B0 ;  /* 0x0000000000007941 */ /* 0x000fea0003800000 */
.L_x_18759:
[----:B------:R-:W0:Y:S02]  /*5650*/  F2I.FTZ.TRUNC.NTZ R0, R0 ;  /* 0x0000000000007305 */ /* 0x000e24000021f100 */
[----:B0-----:R-:W-:Y:S01]  /*5660*/  PRMT R28, R0, 0x7610, R28 ;  /* 0x00007610001c7816 */ /* 0x001fe2000000001c */
[----:B------:R-:W-:Y:S06]  /*5670*/  BRA `(.L_x_18740) ;  /* 0x00000000009c7947 */ /* 0x000fec0003800000 */
.L_x_18752:
        /* <DEDUP_REMOVED lines=14> */
.L_x_18766:
[----:B------:R-:W-:Y:S05]  /*5760*/  BSYNC B0 ;  /* 0x0000000000007941 */ /* 0x000fea0003800000 */
.L_x_18765:
[----:B------:R-:W0:Y:S02]  /*5770*/  F2I.FTZ.TRUNC.NTZ R0, R0 ;  /* 0x0000000000007305 */ /* 0x000e24000021f100 */
[----:B0-----:R-:W-:Y:S01]  /*5780*/  PRMT R28, R0, 0x7610, R28 ;  /* 0x00007610001c7816 */ /* 0x001fe2000000001c */
[----:B------:R-:W-:Y:S06]  /*5790*/  BRA `(.L_x_18740) ;  /* 0x0000000000547947 */ /* 0x000fec0003800000 */
.L_x_18739:
        /* <DEDUP_REMOVED lines=16> */
.L_x_18767:
[----:B------:R-:W-:Y:S01]  /*58a0*/  PRMT R28, RZ, 0x7610, R28 ;  /* 0x00007610ff1c7816 */ /* 0x000fe2000000001c */
[----:B------:R-:W-:Y:S06]  /*58b0*/  BRA `(.L_x_18740) ;  /* 0x00000000000c7947 */ /* 0x000fec0003800000 */
.L_x_18764:
[----:B------:R0:W5:Y:S01]  /*58c0*/  LDG.E.U8 R28, desc[UR36][R4.64] ;  /* 0x00000024041c7981 */ /* 0x000162000c1e1100 */
[----:B------:R-:W-:Y:S05]  /*58d0*/  BRA `(.L_x_18740) ;  /* 0x0000000000047947 */ /* 0x000fea0003800000 */
.L_x_18763:
[----:B------:R0:W5:Y:S02]  /*58e0*/  LDG.E.U8 R28, desc[UR36][R4.64] ;  /* 0x00000024041c7981 */ /* 0x000164000c1e1100 */
.L_x_18740:
[----:B------:R-:W-:-:S07]  /*58f0*/  VIADD R27, R27, 0x80 ;  /* 0x000000801b1b7836 */ /* 0x000fce0000000000 */
.L_x_18668:
[----:B------:R-:W-:Y:S05]  /*5900*/  BSYNC B6 ;  /* 0x0000000000067941 */ /* 0x000fea0003800000 */
.L_x_18667:
        /* <DEDUP_REMOVED lines=26> */
.L_x_18773:
[----:B------:R0:W5:Y:S01]  /*5ab0*/  LDG.E.U8 R17, desc[UR36][R4.64] ;  /* 0x0000002404117981 */ /* 0x000162000c1e1100 */
[----:B------:R-:W-:Y:S05]  /*5ac0*/  BRA `(.L_x_18775) ;  /* 0x0000000c00547947 */ /* 0x000fea0003800000 */
.L_x_18772:
        /* <DEDUP_REMOVED lines=8> */
.L_x_18777:
[----:B------:R4:W5:Y:S01]  /*5b50*/  LDG.E.U8 R17, desc[UR36][R4.64] ;  /* 0x0000002404117981 */ /* 0x000962000c1e1100 */
[----:B------:R-:W-:Y:S05]  /*5b60*/  BRA `(.L_x_18775) ;  /* 0x0000000c002c7947 */ /* 0x000fea0003800000 */
.L_x_18776:
[----:B------:R0:W5:Y:S01]  /*5b70*/  LDG.E.U16 R17, desc[UR36][R4.64] ;  /* 0x0000002404117981 */ /* 0x000162000c1e1500 */
[----:B------:R-:W-:Y:S05]  /*5b80*/  BRA `(.L_x_18775) ;  /* 0x0000000c00247947 */ /* 0x000fea0003800000 */
.L_x_18771:
        /* <DEDUP_REMOVED lines=9> */
.L_x_18779:
[----:B------:R-:W2:Y:S02]  /*5c20*/  LDG.E.U16 R0, desc[UR36][R4.64] ;  /* 0x0000002404007981 */ /* 0x000ea4000c1e1500 */
[----:B--2---:R-:W-:-:S06]  /*5c30*/  HADD2.F32 R0, -RZ, R0.H0_H0 ;  /* 0x20000000ff007230 */ /* 0x004fcc0000004100 */
[----:B------:R-:W0:Y:S02]  /*5c40*/  F2I.FTZ.TRUNC.NTZ R0, R0 ;  /* 0x0000000000007305 */ /* 0x000e24000021f100 */
[----:B0-----:R-:W-:Y:S01]  /*5c50*/  PRMT R17, R0, 0x7610, R17 ;  /* 0x0000761000117816 */ /* 0x001fe20000000011 */
[----:B------:R-:W-:Y:S06]  /*5c60*/  BRA `(.L_x_18775) ;  /* 0x0000000800ec7947 */ /* 0x000fec0003800000 */
.L_x_18778:
        /* <DEDUP_REMOVED lines=9> */
.L_x_18781:
[----:B------:R-:W2:Y:S02]  /*5d00*/  LDG.E.U16 R4, desc[UR36][R4.64] ;  /* 0x0000002404047981 */ /* 0x000ea4000c1e1500 */
[----:B--2---:R-:W-:-:S06]  /*5d10*/  HADD2.F32 R0, -RZ, R4.H0_H0 ;  /* 0x20000004ff007230 */ /* 0x004fcc0000004100 */
[----:B------:R-:W0:Y:S02]  /*5d20*/  F2I.FTZ.TRUNC.NTZ R0, R0 ;  /* 0x0000000000007305 */ /* 0x000e24000021f100 */
[----:B0-----:R-:W-:Y:S01]  /*5d30*/  PRMT R17, R0, 0x7610, R17 ;  /* 0x0000761000117816 */ /* 0x001fe20000000011 */
[----:B------:R-:W-:Y:S06]  /*5d40*/  BRA `(.L_x_18775) ;  /* 0x0000000800b47947 */ /* 0x000fec0003800000 */
.L_x_18780:
[----:B------:R-:W2:Y:S02]  /*5d50*/  LDG.E.64 R4, desc[UR36][R4.64] ;  /* 0x0000002404047981 */ /* 0x000ea4000c1e1b00 */
[----:B--2---:R0:W2:Y:S01]  /*5d60*/  F2I.F64.TRUNC R17, R4 ;  /* 0x0000000400117311 */ /* 0x0040a2000030d100 */
[----:B------:R-:W-:Y:S05]  /*5d70*/  BRA `(.L_x_18775) ;  /* 0x0000000800a87947 */ /* 0x000fea0003800000 */
.L_x_18770:
        /* <DEDUP_REMOVED lines=12> */
.L_x_18784:
[----:B------:R-:W2:Y:S02]  /*5e40*/  LDG.E.64 R4, desc[UR36][R4.64] ;  /* 0x0000002404047981 */ /* 0x000ea4000c1e1b00 */
[----:B--2---:R0:W2:Y:S01]  /*5e50*/  F2I.F64.TRUNC R17, R4 ;  /* 0x0000000400117311 */ /* 0x0040a2000030d100 */
[----:B------:R-:W-:Y:S05]  /*5e60*/  BRA `(.L_x_18775) ;  /* 0x00000008006c7947 */ /* 0x000fea0003800000 */
.L_x_18783:
        /* <DEDUP_REMOVED lines=28> */
.L_x_18786:
        /* <DEDUP_REMOVED lines=15> */
.L_x_18785:
[----:B------:R-:W2:Y:S02]  /*6120*/  LDG.E.U16 R0, desc[UR36][R4.64] ;  /* 0x0000002404007981 */ /* 0x000ea4000c1e1500 */
[----:B--2---:R-:W-:-:S06]  /*6130*/  IMAD.U32 R0, R0, 0x10000, RZ ;  /* 0x0001000000007824 */ /* 0x004fcc00078e00ff */
[----:B------:R-:W0:Y:S02]  /*6140*/  F2I.FTZ.TRUNC.NTZ R0, R0 ;  /* 0x0000000000007305 */ /* 0x000e24000021f100 */
[----:B0-----:R-:W-:Y:S01]  /*6150*/  PRMT R17, R0, 0x7610, R17 ;  /* 0x0000761000117816 */ /* 0x001fe20000000011 */
[----:B------:R-:W-:Y:S06]  /*6160*/  BRA `(.L_x_18775) ;  /* 0x0000000400ac7947 */ /* 0x000fec0003800000 */
.L_x_18782:
        /* <DEDUP_REMOVED lines=10> */
.L_x_18789:
        /* <DEDUP_REMOVED lines=21> */
.L_x_18793:
[----:B------:R-:W-:Y:S05]  /*6360*/  BSYNC B1 ;  /* 0x0000000000017941 */ /* 0x000fea0003800000 */
.L_x_18792:
[----:B------:R-:W-:Y:S01]  /*6370*/  LEA R5, R0, 0x3b800000, 0x17 ;  /* 0x3b80000000057811 */ /* 0x000fe200078eb8ff */
[----:B------:R-:W-:-:S05]  /*6380*/  IMAD.SHL.U32 R0, R3, 0x100000, RZ ;  /* 0x0010000003007824 */ /* 0x000fca00078e00ff */
[----:B------:R-:W-:-:S07]  /*6390*/  LOP3.LUT R0, R5, R0, R6, 0xfe, !PT ;  /* 0x0000000005007212 */ /* 0x000fce00078efe06 */
.L_x_18791:
[----:B------:R-:W-:Y:S05]  /*63a0*/  BSYNC B0 ;  /* 0x0000000000007941 */ /* 0x000fea0003800000 */
.L_x_18790:
[----:B------:R-:W0:Y:S02]  /*63b0*/  F2I.FTZ.TRUNC.NTZ R0, R0 ;  /* 0x0000000000007305 */ /* 0x000e24000021f100 */
[----:B0-----:R-:W-:Y:S01]  /*63c0*/  PRMT R17, R0, 0x7610, R17 ;  /* 0x0000761000117816 */ /* 0x001fe20000000011 */
[----:B------:R-:W-:Y:S06]  /*63d0*/  BRA `(.L_x_18775) ;  /* 0x0000000400107947 */ /* 0x000fec0003800000 */
.L_x_18788:
        /* <DEDUP_REMOVED lines=21> */
.L_x_18797:
[----:B------:R-:W-:Y:S05]  /*6530*/  BSYNC B1 ;  /* 0x0000000000017941 */ /* 0x000fea0003800000 */
.L_x_18796:
[----:B------:R-:W-:Y:S01]  /*6540*/  LEA R5, R0, 0x37800000, 0x17 ;  /* 0x3780000000057811 */ /* 0x000fe200078eb8ff */
[----:B------:R-:W-:-:S05]  /*6550*/  IMAD.SHL.U32 R0, R3, 0x200000, RZ ;  /* 0x0020000003007824 */ /* 0x000fca00078e00ff */
[----:B------:R-:W-:-:S07]  /*6560*/  LOP3.LUT R0, R5, R0, R6, 0xfe, !PT ;  /* 0x0000000005007212 */ /* 0x000fce00078efe06 */
.L_x_18795:
[----:B------:R-:W-:Y:S05]  /*6570*/  BSYNC B0 ;  /* 0x0000000000007941 */ /* 0x000fea0003800000 */
.L_x_18794:
[----:B------:R-:W0:Y:S02]  /*6580*/  F2I.FTZ.TRUNC.NTZ R0, R0 ;  /* 0x0000000000007305 */ /* 0x000e24000021f100 */
[----:B0-----:R-:W-:Y:S01]  /*6590*/  PRMT R17, R0, 0x7610, R17 ;  /* 0x0000761000117816 */ /* 0x001fe20000000011 */
[----:B------:R-:W-:Y:S06]  /*65a0*/  BRA `(.L_x_18775) ;  /* 0x00000000009c7947 */ /* 0x000fec0003800000 */
.L_x_18787:
        /* <DEDUP_REMOVED lines=14> */
.L_x_18801:
[----:B------:R-:W-:Y:S05]  /*6690*/  BSYNC B0 ;  /* 0x0000000000007941 */ /* 0x000fea0003800000 */
.L_x_18800:
[----:B------:R-:W0:Y:S02]  /*66a0*/  F2I.FTZ.TRUNC.NTZ R0, R0 ;  /* 0x0000000000007305 */ /* 0x000e24000021f100 */
[----:B0-----:R-:W-:Y:S01]  /*66b0*/  PRMT R17, R0, 0x7610, R17 ;  /* 0x0000761000117816 */ /* 0x001fe20000000011 */
[----:B------:R-:W-:Y:S06]  /*66c0*/  BRA `(.L_x_18775) ;  /* 0x0000000000547947 */ /* 0x000fec0003800000 */
.L_x_18774:
        /* <DEDUP_REMOVED lines=16> */
.L_x_18802:
[----:B------:R-:W-:Y:S01]  /*67d0*/  PRMT R17, RZ, 0x7610, R17 ;  /* 0x00007610ff117816 */ /* 0x000fe20000000011 */
[----:B------:R-:W-:Y:S06]  /*67e0*/  BRA `(.L_x_18775) ;  /* 0x00000000000c7947 */ /* 0x000fec0003800000 */
.L_x_18799:
[----:B------:R0:W5:Y:S01]  /*67f0*/  LDG.E.U8 R17, desc[UR36][R4.64] ;  /* 0x0000002404117981 */ /* 0x000162000c1e1100 */
[----:B------:R-:W-:Y:S05]  /*6800*/  BRA `(.L_x_18775) ;  /* 0x0000000000047947 */ /* 0x000fea0003800000 */
.L_x_18798:
[----:B------:R0:W5:Y:S02]  /*6810*/  LDG.E.U8 R17, desc[UR36][R4.64] ;  /* 0x0000002404117981 */ /* 0x000164000c1e1100 */
.L_x_18775:
        /* <DEDUP_REMOVED lines=19> */
.L_x_18806:
[----:B------:R0:W5:Y:S01]  /*6950*/  LDG.E.U8 R18, desc[UR36][R4.64] ;  /* 0x0000002404127981 */ /* 0x000162000c1e1100 */
[----:B------:R-:W-:Y:S05]  /*6960*/  BRA `(.L_x_18808) ;  /* 0x0000000c00547947 */ /* 0x000fea0003800000 */
.L_x_18805:
        /* <DEDUP_REMOVED lines=8> */
.L_x_18810:
[----:B------:R2:W5:Y:S01]  /*69f0*/  LDG.E.U8 R18, desc[UR36][R4.64] ;  /* 0x0000002404127981 */ /* 0x000562000c1e1100 */
[----:B------:R-:W-:Y:S05]  /*6a00*/  BRA `(.L_x_18808) ;  /* 0x0000000c002c7947 */ /* 0x000fea0003800000 */
.L_x_18809:
[----:B------:R0:W5:Y:S01]  /*6a10*/  LDG.E.U16 R18, desc[UR36][R4.64] ;  /* 0x0000002404127981 */ /* 0x000162000c1e1500 */
[----:B------:R-:W-:Y:S05]  /*6a20*/  BRA `(.L_x_18808) ;  /* 0x0000000c00247947 */ /* 0x000fea0003800000 */
.L_x_18804:
        /* <DEDUP_REMOVED lines=9> */
.L_x_18812:
[----:B------:R-:W2:Y:S02]  /*6ac0*/  LDG.E.U16 R0, desc[UR36][R4.64] ;  /* 0x0000002404007981 */ /* 0x000ea4000c1e1500 */
[----:B--2---:R-:W-:-:S06]  /*6ad0*/  HADD2.F32 R0, -RZ, R0.H0_H0 ;  /* 0x20000000ff007230 */ /* 0x004fcc0000004100 */
[----:B------:R-:W0:Y:S02]  /*6ae0*/  F2I.FTZ.TRUNC.NTZ R0, R0 ;  /* 0x0000000000007305 */ /* 0x000e24000021f100 */
[----:B0-----:R-:W-:Y:S01]  /*6af0*/  PRMT R18, R0, 0x7610, R18 ;  /* 0x0000761000127816 */ /* 0x001fe20000000012 */
[----:B------:R-:W-:Y:S06]  /*6b00*/  BRA `(.L_x_18808) ;  /* 0x0000000800ec7947 */ /* 0x000fec0003800000 */
.L_x_18811:
        /* <DEDUP_REMOVED lines=9> */
.L_x_18814:
[----:B------:R-:W2:Y:S02]  /*6ba0*/  LDG.E.U16 R4, desc[UR36][R4.64] ;  /* 0x0000002404047981 */ /* 0x000ea4000c1e1500 */
[----:B--2---:R-:W-:-:S06]  /*6bb0*/  HADD2.F32 R0, -RZ, R4.H0_H0 ;  /* 0x20000004ff007230 */ /* 0x004fcc0000004100 */
[----:B------:R-:W0:Y:S02]  /*6bc0*/  F2I.FTZ.TRUNC.NTZ R0, R0 ;  /* 0x0000000000007305 */ /* 0x000e24000021f100 */
[----:B0-----:R-:W-:Y:S01]  /*6bd0*/  PRMT R18, R0, 0x7610, R18 ;  /* 0x0000761000127816 */ /* 0x001fe20000000012 */
[----:B------:R-:W-:Y:S06]  /*6be0*/  BRA `(.L_x_18808) ;  /* 0x0000000800b47947 */ /* 0x000fec0003800000 */
.L_x_18813:
[----:B------:R-:W2:Y:S02]  /*6bf0*/  LDG.E.64 R4, desc[UR36][R4.64] ;  /* 0x0000002404047981 */ /* 0x000ea4000c1e1b00 */
[----:B--2---:R0:W1:Y:S01]  /*6c00*/  F2I.F64.TRUNC R18, R4 ;  /* 0x0000000400127311 */ /* 0x004062000030d100 */
[----:B------:R-:W-:Y:S05]  /*6c10*/  BRA `(.L_x_18808) ;  /* 0x0000000800a87947 */ /* 0x000fea0003800000 */
.L_x_18803:
        /* <DEDUP_REMOVED lines=12> */
.L_x_18817:
[----:B------:R-:W2:Y:S02]  /*6ce0*/  LDG.E.64 R4, desc[UR36][R4.64] ;  /* 0x0000002404047981 */ /* 0x000ea4000c1e1b00 */
[----:B--2---:R0:W1:Y:S01]  /*6cf0*/  F2I.F64.TRUNC R18, R4 ;  /* 0x0000000400127311 */ /* 0x004062000030d100 */
[----:B------:R-:W-:Y:S05]  /*6d00*/  BRA `(.L_x_18808) ;  /* 0x00000008006c7947 */ /* 0x000fea0003800000 */
.L_x_18816:
        /* <DEDUP_REMOVED lines=28> */
.L_x_18819:
        /* <DEDUP_REMOVED lines=15> */
.L_x_18818:
[----:B------:R-:W2:Y:S02]  /*6fc0*/  LDG.E.U16 R0, desc[UR36][R4.64] ;  /* 0x0000002404007981 */ /* 0x000ea4000c1e1500 */
[----:B--2---:R-:W-:-:S06]  /*6fd0*/  IMAD.U32 R0, R0, 0x10000, RZ ;  /* 0x0001000000007824 */ /* 0x004fcc00078e00ff */
[----:B------:R-:W0:Y:S02]  /*6fe0*/  F2I.FTZ.TRUNC.NTZ R0, R0 ;  /* 0x0000000000007305 */ /* 0x000e24000021f100 */
[----:B0-----:R-:W-:Y:S01]  /*6ff0*/  PRMT R18, R0, 0x7610, R18 ;  /* 0x0000761000127816 */ /* 0x001fe20000000012 */
[----:B------:R-:W-:Y:S06]  /*7000*/  BRA `(.L_x_18808) ;  /* 0x0000000400ac7947 */ /* 0x000fec0003800000 */
.L_x_18815:
        /* <DEDUP_REMOVED lines=10> */
.L_x_18822:
        /* <DEDUP_REMOVED lines=21> */
.L_x_18826:
[----:B------:R-:W-:Y:S05]  /*7200*/  BSYNC B1 ;  /* 0x0000000000017941 */ /* 0x000fea0003800000 */
.L_x_18825:
[----:B------:R-:W-:Y:S01]  /*7210*/  LEA R5, R0, 0x3b800000, 0x17 ;  /* 0x3b80000000057811 */ /* 0x000fe200078eb8ff */
[----:B------:R-:W-:-:S05]  /*7220*/  IMAD.SHL.U32 R0, R3, 0x100000, RZ ;  /* 0x0010000003007824 */ /* 0x000fca00078e00ff */
[----:B------:R-:W-:-:S07]  /*7230*/  LOP3.LUT R0, R5, R0, R6, 0xfe, !PT ;  /* 0x0000000005007212 */ /* 0x000fce00078efe06 */
.L_x_18824:
[----:B------:R-:W-:Y:S05]  /*7240*/  BSYNC B0 ;  /* 0x0000000000007941 */ /* 0x000fea0003800000 */
.L_x_18823:
[----:B------:R-:W0:Y:S02]  /*7250*/  F2I.FTZ.TRUNC.NTZ R0, R0 ;  /* 0x0000000000007305 */ /* 0x000e24000021f100 */
[----:B0-----:R-:W-:Y:S01]  /*7260*/  PRMT R18, R0, 0x7610, R18 ;  /* 0x0000761000127816 */ /* 0x001fe20000000012 */
[----:B------:R-:W-:Y:S06]  /*7270*/  BRA `(.L_x_18808) ;  /* 0x0000000400107947 */ /* 0x000fec0003800000 */
.L_x_18821:
        /* <DEDUP_REMOVED lines=21> */
.L_x_18830:
[----:B------:R-:W-:Y:S05]  /*73d0*/  BSYNC B1 ;  /* 0x0000000000017941 */ /* 0x000fea0003800000 */
.L_x_18829:
[----:B------:R-:W-:Y:S01]  /*73e0*/  LEA R5, R0, 0x37800000, 0x17 ;  /* 0x3780000000057811 */ /* 0x000fe200078eb8ff */
[----:B------:R-:W-:-:S05]  /*73f0*/  IMAD.SHL.U32 R0, R3, 0x200000, RZ ;  /* 0x0020000003007824 */ /* 0x000fca00078e00ff */
[----:B------:R-:W-:-:S07]  /*7400*/  LOP3.LUT R0, R5, R0, R6, 0xfe, !PT ;  /* 0x0000000005007212 */ /* 0x000fce00078efe06 */
.L_x_18828:
[----:B------:R-:W-:Y:S05]  /*7410*/  BSYNC B0 ;  /* 0x0000000000007941 */ /* 0x000fea0003800000 */
.L_x_18827:
[----:B------:R-:W0:Y:S02]  /*7420*/  F2I.FTZ.TRUNC.NTZ R0, R0 ;  /* 0x0000000000007305 */ /* 0x000e24000021f100 */
[----:B0-----:R-:W-:Y:S01]  /*7430*/  PRMT R18, R0, 0x7610, R18 ;  /* 0x0000761000127816 */ /* 0x001fe20000000012 */
[----:B------:R-:W-:Y:S06]  /*7440*/  BRA `(.L_x_18808) ;  /* 0x00000000009c7947 */ /* 0x000fec0003800000 */
.L_x_18820:
        /* <DEDUP_REMOVED lines=14> */
.L_x_18834:
[----:B------:R-:W-:Y:S05]  /*7530*/  BSYNC B0 ;  /* 0x0000000000007941 */ /* 0x000fea0003800000 */
.L_x_18833:
[----:B------:R-:W0:Y:S02]  /*7540*/  F2I.FTZ.TRUNC.NTZ R0, R0 ;  /* 0x0000000000007305 */ /* 0x000e24000021f100 */
[----:B0-----:R-:W-:Y:S01]  /*7550*/  PRMT R18, R0, 0x7610, R18 ;  /* 0x0000761000127816 */ /* 0x001fe20000000012 */
[----:B------:R-:W-:Y:S06]  /*7560*/  BRA `(.L_x_18808) ;  /* 0x0000000000547947 */ /* 0x000fec0003800000 */
.L_x_18807:
        /* <DEDUP_REMOVED lines=16> */
.L_x_18835:
[----:B------:R-:W-:Y:S01]  /*7670*/  PRMT R18, RZ, 0x7610, R18 ;  /* 0x00007610ff127816 */ /* 0x000fe20000000012 */
[----:B------:R-:W-:Y:S06]  /*7680*/  BRA `(.L_x_18808) ;  /* 0x00000000000c7947 */ /* 0x000fec0003800000 */
.L_x_18832:
[----:B------:R0:W5:Y:S01]  /*7690*/  LDG.E.U8 R18, desc[UR36][R4.64] ;  /* 0x0000002404127981 */ /* 0x000162000c1e1100 */
[----:B------:R-:W-:Y:S05]  /*76a0*/  BRA `(.L_x_18808) ;  /* 0x0000000000047947 */ /* 0x000fea0003800000 */
.L_x_18831:
[----:B------:R0:W5:Y:S02]  /*76b0*/  LDG.E.U8 R18, desc[UR36][R4.64] ;  /* 0x0000002404127981 */ /* 0x000164000c1e1100 */
.L_x_18808:
        /* <DEDUP_REMOVED lines=19> */
.L_x_18839:
[----:B------:R0:W5:Y:S01]  /*77f0*/  LDG.E.U8 R19, desc[UR36][R4.64] ;  /* 0x0000002404137981 */ /* 0x000162000c1e1100 */
[----:B------:R-:W-:Y:S05]  /*7800*/  BRA `(.L_x_18841) ;  /* 0x0000000c00547947 */ /* 0x000fea0003800000 */
.L_x_18838:
        /* <DEDUP_REMOVED lines=8> */
.L_x_18843:
[----:B------:R0:W5:Y:S01]  /*7890*/  LDG.E.U8 R19, desc[UR36][R4.64] ;  /* 0x0000002404137981 */ /* 0x000162000c1e1100 */
[----:B------:R-:W-:Y:S05]  /*78a0*/  BRA `(.L_x_18841) ;  /* 0x0000000c002c7947 */ /* 0x000fea0003800000 */
.L_x_18842:
[----:B------:R0:W5:Y:S01]  /*78b0*/  LDG.E.U16 R19, desc[UR36][R4.64] ;  /* 0x0000002404137981 */ /* 0x000162000c1e1500 */
[----:B------:R-:W-:Y:S05]  /*78c0*/  BRA `(.L_x_18841) ;  /* 0x0000000c00247947 */ /* 0x000fea0003800000 */
.L_x_18837:
        /* <DEDUP_REMOVED lines=9> */
.L_x_18845:
[----:B------:R-:W2:Y:S02]  /*7960*/  LDG.E.U16 R0, desc[UR36][R4.64] ;  /* 0x0000002404007981 */ /* 0x000ea4000c1e1500 */
[----:B--2---:R-:W-:-:S06]  /*7970*/  HADD2.F32 R0, -RZ, R0.H0_H0 ;  /* 0x20000000ff007230 */ /* 0x004fcc0000004100 */
[----:B------:R-:W0:Y:S02]  /*7980*/  F2I.FTZ.TRUNC.NTZ R0, R0 ;  /* 0x0000000000007305 */ /* 0x000e24000021f100 */
[----:B0-----:R-:W-:Y:S01]  /*7990*/  PRMT R19, R0, 0x7610, R19 ;  /* 0x0000761000137816 */ /* 0x001fe20000000013 */
[----:B------:R-:W-:Y:S06]  /*79a0*/  BRA `(.L_x_18841) ;  /* 0x0000000800ec7947 */ /* 0x000fec0003800000 */
.L_x_18844:
        /* <DEDUP_REMOVED lines=9> */
.L_x_18847:
[----:B------:R-:W2:Y:S02]  /*7a40*/  LDG.E.U16 R4, desc[UR36][R4.64] ;  /* 0x0000002404047981 */ /* 0x000ea4000c1e1500 */
[----:B--2---:R-:W-:-:S06]  /*7a50*/  HADD2.F32 R0, -RZ, R4.H0_H0 ;  /* 0x20000004ff007230 */ /* 0x004fcc0000004100 */
[----:B------:R-:W0:Y:S02]  /*7a60*/  F2I.FTZ.TRUNC.NTZ R0, R0 ;  /* 0x0000000000007305 */ /* 0x000e24000021f100 */
[----:B0-----:R-:W-:Y:S01]  /*7a70*/  PRMT R19, R0, 0x7610, R19 ;  /* 0x0000761000137816 */ /* 0x001fe20000000013 */
[----:B------:R-:W-:Y:S06]  /*7a80*/  BRA `(.L_x_18841) ;  /* 0x0000000800b47947 */ /* 0x000fec0003800000 */
.L_x_18846:
[----:B------:R-:W2:Y:S02]  /*7a90*/  LDG.E.64 R4, desc[UR36][R4.64] ;  /* 0x0000002404047981 */ /* 0x000ea4000c1e1b00 */
[----:B--2---:R4:W0:Y:S01]  /*7aa0*/  F2I.F64.TRUNC R19, R4 ;  /* 0x0000000400137311 */ /* 0x004822000030d100 */
[----:B------:R-:W-:Y:S05]  /*7ab0*/  BRA `(.L_x_18841) ;  /* 0x0000000800a87947 */ /* 0x000fea0003800000 */
.L_x_18836:
        /* <DEDUP_REMOVED lines=12> */
.L_x_18850:
[----:B------:R-:W2:Y:S02]  /*7b80*/  LDG.E.64 R4, desc[UR36][R4.64] ;  /* 0x0000002404047981 */ /* 0x000ea4000c1e1b00 */
[----:B--2---:R0:W1:Y:S01]  /*7b90*/  F2I.F64.TRUNC R19, R4 ;  /* 0x0000000400137311 */ /* 0x004062000030d100 */
[----:B------:R-:W-:Y:S05]  /*7ba0*/  BRA `(.L_x_18841) ;  /* 0x00000008006c7947 */ /* 0x000fea0003800000 */
.L_x_18849:
        /* <DEDUP_REMOVED lines=28> */
.L_x_18852:
        /* <DEDUP_REMOVED lines=15> */
.L_x_18851:
[----:B------:R-:W2:Y:S02]  /*7e60*/  LDG.E.U16 R0, desc[UR36][R4.64] ;  /* 0x0000002404007981 */ /* 0x000ea4000c1e1500 */
[----:B--2---:R-:W-:-:S06]  /*7e70*/  IMAD.U32 R0, R0, 0x10000, RZ ;  /* 0x0001000000007824 */ /* 0x004fcc00078e00ff */
[----:B------:R-:W0:Y:S02]  /*7e80*/  F2I.FTZ.TRUNC.NTZ R0, R0 ;  /* 0x0000000000007305 */ /* 0x000e24000021f100 */
[----:B0-----:R-:W-:Y:S01]  /*7e90*/  PRMT R19, R0, 0x7610, R19 ;  /* 0x0000761000137816 */ /* 0x001fe20000000013 */
[----:B------:R-:W-:Y:S06]  /*7ea0*/  BRA `(.L_x_18841) ;  /* 0x0000000400ac7947 */ /* 0x000fec0003800000 */
.L_x_18848:
        /* <DEDUP_REMOVED lines=10> */
.L_x_18855:
        /* <DEDUP_REMOVED lines=21> */
.L_x_18859:
[----:B------:R-:W-:Y:S05]  /*80a0*/  BSYNC B1 ;  /* 0x0000000000017941 */ /* 0x000fea0003800000 */
.L_x_18858:
[----:B------:R-:W-:Y:S01]  /*80b0*/  LEA R5, R0, 0x3b800000, 0x17 ;  /* 0x3b80000000057811 */ /* 0x000fe200078eb8ff */
[----:B------:R-:W-:-:S05]  /*80c0*/  IMAD.SHL.U32 R0, R3, 0x100000, RZ ;  /* 0x0010000003007824 */ /* 0x000fca00078e00ff */
[----:B------:R-:W-:-:S07]  /*80d0*/  LOP3.LUT R0, R5, R0, R6, 0xfe, !PT ;  /* 0x0000000005007212 */ /* 0x000fce00078efe06 */
.L_x_18857:
[----:B------:R-:W-:Y:S05]  /*80e0*/  BSYNC B0 ;  /* 0x0000000000007941 */ /* 0x000fea0003800000 */
.L_x_18856:
[----:B------:R-:W0:Y:S02]  /*80f0*/  F2I.FTZ.TRUNC.NTZ R0, R0 ;  /* 0x0000000000007305 */ /* 0x000e24000021f100 */
[----:B0-----:R-:W-:Y:S01]  /*8100*/  PRMT R19, R0, 0x7610, R19 ;  /* 0x0000761000137816 */ /* 0x001fe20000000013 */
[----:B------:R-:W-:Y:S06]  /*8110*/  BRA `(.L_x_18841) ;  /* 0x0000000400107947 */ /* 0x000fec0003800000 */
.L_x_18854:
        /* <DEDUP_REMOVED lines=21> */
.L_x_18863:
[----:B------:R-:W-:Y:S05]  /*8270*/  BSYNC B1 ;  /* 0x0000000000017941 */ /* 0x000fea0003800000 */
.L_x_18862:
[----:B------:R-:W-:Y:S01]  /*8280*/  LEA R5, R0, 0x37800000, 0x17 ;  /* 0x3780000000057811 */ /* 0x000fe200078eb8ff */
[----:B------:R-:W-:-:S05]  /*8290*/  IMAD.SHL.U32 R0, R3, 0x200000, RZ ;  /* 0x0020000003007824 */ /* 0x000fca00078e00ff */
[----:B------:R-:W-:-:S07]  /*82a0*/  LOP3.LUT R0, R5, R0, R6, 0xfe, !PT ;  /* 0x0000000005007212 */ /* 0x000fce00078efe06 */
.L_x_18861:
[----:B------:R-:W-:Y:S05]  /*82b0*/  BSYNC B0 ;  /* 0x0000000000007941 */ /* 0x000fea0003800000 */
.L_x_18860:
[----:B------:R-:W0:Y:S02]  /*82c0*/  F2I.FTZ.TRUNC.NTZ R0, R0 ;  /* 0x0000000000007305 */ /* 0x000e24000021f100 */
[----:B0-----:R-:W-:Y:S01]  /*82d0*/  PRMT R19, R0, 0x7610, R19 ;  /* 0x0000761000137816 */ /* 0x001fe20000000013 */
[----:B------:R-:W-:Y:S06]  /*82e0*/  BRA `(.L_x_18841) ;  /* 0x00000000009c7947 */ /* 0x000fec0003800000 */
.L_x_18853:
        /* <DEDUP_REMOVED lines=14> */
.L_x_18867:
[----:B------:R-:W-:Y:S05]  /*83d0*/  BSYNC B0 ;  /* 0x0000000000007941 */ /* 0x000fea0003800000 */
.L_x_18866:
[----:B------:R-:W0:Y:S02]  /*83e0*/  F2I.FTZ.TRUNC.NTZ R0, R0 ;  /* 0x0000000000007305 */ /* 0x000e24000021f100 */
[----:B0-----:R-:W-:Y:S01]  /*83f0*/  PRMT R19, R0, 0x7610, R19 ;  /* 0x0000761000137816 */ /* 0x001fe20000000013 */
[----:B------:R-:W-:Y:S06]  /*8400*/  BRA `(.L_x_18841) ;  /* 0x0000000000547947 */ /* 0x000fec0003800000 */
.L_x_18840:
        /* <DEDUP_REMOVED lines=16> */
.L_x_18868:
[----:B------:R-:W-:Y:S01]  /*8510*/  PRMT R19, RZ, 0x7610, R19 ;  /* 0x00007610ff137816 */ /* 0x000fe20000000013 */
[----:B------:R-:W-:Y:S06]  /*8520*/  BRA `(.L_x_18841) ;  /* 0x00000000000c7947 */ /* 0x000fec0003800000 */
.L_x_18865:
[----:B------:R0:W5:Y:S01]  /*8530*/  LDG.E.U8 R19, desc[UR36][R4.64] ;  /* 0x0000002404137981 */ /* 0x000162000c1e1100 */
[----:B------:R-:W-:Y:S05]  /*8540*/  BRA `(.L_x_18841) ;  /* 0x0000000000047947 */ /* 0x000fea0003800000 */
.L_x_18864:
[----:B------:R0:W5:Y:S02]  /*8550*/  LDG.E.U8 R19, desc[UR36][R4.64] ;  /* 0x0000002404137981 */ /* 0x000164000c1e1100 */
.L_x_18841:
[----:B------:R-:W-:-:S07]  /*8560*/  VIADD R27, R27, 0x80 ;  /* 0x000000801b1b7836 */ /* 0x000fce0000000000 */
.L_x_18769:
[----:B------:R-:W-:Y:S05]  /*8570*/  BSYNC B6 ;  /* 0x0000000000067941 */ /* 0x000fea0003800000 */
.L_x_18768:
        /* <DEDUP_REMOVED lines=24> */
.L_x_18874:
[----:B------:R0:W5:Y:S01]  /*8700*/  LDG.E.U8 R22, desc[UR36][R4.64] ;  /* 0x0000002404167981 */ /* 0x000162000c1e1100 */
[----:B------:R-:W-:Y:S05]  /*8710*/  BRA `(.L_x_18876) ;  /* 0x0000000c00547947 */ /* 0x000fea0003800000 */
.L_x_18873:
        /* <DEDUP_REMOVED lines=8> */
.L_x_18878:
[----:B------:R0:W5:Y:S01]  /*87a0*/  LDG.E.U8 R22, desc[UR36][R4.64] ;  /* 0x0000002404167981 */ /* 0x000162000c1e1100 */
[----:B------:R-:W-:Y:S05]  /*87b0*/  BRA `(.L_x_18876) ;  /* 0x0000000c002c7947 */ /* 0x000fea0003800000 */
.L_x_18877:
[----:B------:R0:W5:Y:S01]  /*87c0*/  LDG.E.U16 R22, desc[UR36][R4.64] ;  /* 0x0000002404167981 */ /* 0x000162000c1e1500 */
[----:B------:R-:W-:Y:S05]  /*87d0*/  BRA `(.L_x_18876) ;  /* 0x0000000c00247947 */ /* 0x000fea0003800000 */
.L_x_18872:
        /* <DEDUP_REMOVED lines=9> */
.L_x_18880:
[----:B------:R-:W2:Y:S02]  /*8870*/  LDG.E.U16 R0, desc[UR36][R4.64] ;  /* 0x0000002404007981 */ /* 0x000ea4000c1e1500 */
[----:B--2---:R-:W-:-:S06]  /*8880*/  HADD2.F32 R0, -RZ, R0.H0_H0 ;  /* 0x20000000ff007230 */ /* 0x004fcc0000004100 */
[----:B------:R-:W0:Y:S02]  /*8890*/  F2I.FTZ.TRUNC.NTZ R0, R0 ;  /* 0x0000000000007305 */ /* 0x000e24000021f100 */
[----:B0-----:R-:W-:Y:S01]  /*88a0*/  PRMT R22, R0, 0x7610, R22 ;  /* 0x0000761000167816 */ /* 0x001fe20000000016 */
[----:B------:R-:W-:Y:S06]  /*88b0*/  BRA `(.L_x_18876) ;  /* 0x0000000800ec7947 */ /* 0x000fec0003800000 */
.L_x_18879:
        /* <DEDUP_REMOVED lines=9> */
.L_x_18882:
[----:B------:R-:W2:Y:S02]  /*8950*/  LDG.E.U16 R4, desc[UR36][R4.64] ;  /* 0x0000002404047981 */ /* 0x000ea4000c1e1500 */
[----:B--2---:R-:W-:-:S06]  /*8960*/  HADD2.F32 R0, -RZ, R4.H0_H0 ;  /* 0x20000004ff007230 */ /* 0x004fcc0000004100 */
[----:B------:R-:W0:Y:S02]  /*8970*/  F2I.FTZ.TRUNC.NTZ R0, R0 ;  /* 0x0000000000007305 */ /* 0x000e24000021f100 */
[----:B0-----:R-:W-:Y:S01]  /*8980*/  PRMT R22, R0, 0x7610, R22 ;  /* 0x0000761000167816 */ /* 0x001fe20000000016 */
[----:B------:R-:W-:Y:S06]  /*8990*/  BRA `(.L_x_18876) ;  /* 0x0000000800b47947 */ /* 0x000fec0003800000 */
.L_x_18881:
[----:B------:R-:W2:Y:S02]  /*89a0*/  LDG.E.64 R4, desc[UR36][R4.64] ;  /* 0x0000002404047981 */ /* 0x000ea4000c1e1b00 */
[----:B--2---:R0:W2:Y:S01]  /*89b0*/  F2I.F64.TRUNC R22, R4 ;  /* 0x0000000400167311 */ /* 0x0040a2000030d100 */
[----:B------:R-:W-:Y:S05]  /*89c0*/  BRA `(.L_x_18876) ;  /* 0x0000000800a87947 */ /* 0x000fea0003800000 */
.L_x_18871:
        /* <DEDUP_REMOVED lines=12> */
.L_x_18885:
[----:B------:R-:W2:Y:S02]  /*8a90*/  LDG.E.64 R4, desc[UR36][R4.64] ;  /* 0x0000002404047981 */ /* 0x000ea4000c1e1b00 */
[----:B--2---:R0:W2:Y:S01]  /*8aa0*/  F2I.F64.TRUNC R22, R4 ;  /* 0x0000000400167311 */ /* 0x0040a2000030d100 */
[----:B------:R-:W-:Y:S05]  /*8ab0*/  BRA `(.L_x_18876) ;  /* 0x00000008006c7947 */ /* 0x000fea0003800000 */
.L_x_18884:
        /* <DEDUP_REMOVED lines=28> */
.L_x_18887:
        /* <DEDUP_REMOVED lines=15> */
.L_x_18886:
[----:B------:R-:W2:Y:S02]  /*8d70*/  LDG.E.U16 R0, desc[UR36][R4.64] ;  /* 0x0000002404007981 */ /* 0x000ea4000c1e1500 */
[----:B--2---:R-:W-:-:S06]  /*8d80*/  IMAD.U32 R0, R0, 0x10000, RZ ;  /* 0x0001000000007824 */ /* 0x004fcc00078e00ff */
[----:B------:R-:W0:Y:S02]  /*8d90*/  F2I.FTZ.TRUNC.NTZ R0, R0 ;  /* 0x0000000000007305 */ /* 0x000e24000021f100 */
[----:B0-----:R-:W-:Y:S01]  /*8da0*/  PRMT R22, R0, 0x7610, R22 ;  /* 0x0000761000167816 */ /* 0x001fe20000000016 */
[----:B------:R-:W-:Y:S06]  /*8db0*/  BRA `(.L_x_18876) ;  /* 0x0000000400ac7947 */ /* 0x000fec0003800000 */
.L_x_18883:
        /* <DEDUP_REMOVED lines=10> */
.L_x_18890:
        /* <DEDUP_REMOVED lines=21> */
.L_x_18894:
[----:B------:R-:W-:Y:S05]  /*8fb0*/  BSYNC B1 ;  /* 0x0000000000017941 */ /* 0x000fea0003800000 */
.L_x_18893:
[----:B------:R-:W-:Y:S01]  /*8fc0*/  LEA R5, R0, 0x3b800000, 0x17 ;  /* 0x3b80000000057811 */ /* 0x000fe200078eb8ff */
[----:B------:R-:W-:-:S05]  /*8fd0*/  IMAD.SHL.U32 R0, R3, 0x100000, RZ ;  /* 0x0010000003007824 */ /* 0x000fca00078e00ff */
[----:B------:R-:W-:-:S07]  /*8fe0*/  LOP3.LUT R0, R5, R0, R6, 0xfe, !PT ;  /* 0x0000000005007212 */ /* 0x000fce00078efe06 */
.L_x_18892:
[----:B------:R-:W-:Y:S05]  /*8ff0*/  BSYNC B0 ;  /* 0x0000000000007941 */ /* 0x000fea0003800000 */
.L_x_18891:
[----:B------:R-:W0:Y:S02]  /*9000*/  F2I.FTZ.TRUNC.NTZ R0, R0 ;  /* 0x0000000000007305 */ /* 0x000e24000021f100 */
[----:B0-----:R-:W-:Y:S01]  /*9010*/  PRMT R22, R0, 0x7610, R22 ;  /* 0x0000761000167816 */ /* 0x001fe20000000016 */
[----:B------:R-:W-:Y:S06]  /*9020*/  BRA `(.L_x_18876) ;  /* 0x0000000400107947 */ /* 0x000fec0003800000 */
.L_x_18889:
        /* <DEDUP_REMOVED lines=21> */
.L_x_18898:
[----:B------:R-:W-:Y:S05]  /*9180*/  BSYNC B1 ;  /* 0x0000000000017941 */ /* 0x000fea0003800000 */
.L_x_18897:
[----:B------:R-:W-:Y:S01]  /*9190*/  LEA R5, R0, 0x37800000, 0x17 ;  /* 0x3780000000057811 */ /* 0x000fe200078eb8ff */
[----:B------:R-:W-:-:S05]  /*91a0*/  IMAD.SHL.U32 R0, R3, 0x200000, RZ ;  /* 0x0020000003007824 */ /* 0x000fca00078e00ff */
[----:B------:R-:W-:-:S07]  /*91b0*/  LOP3.LUT R0, R5, R0, R6, 0xfe, !PT ;  /* 0x0000000005007212 */ /* 0x000fce00078efe06 */
.L_x_18896:
[----:B------:R-:W-:Y:S05]  /*91c0*/  BSYNC B0 ;  /* 0x0000000000007941 */ /* 0x000fea0003800000 */
.L_x_18895:
[----:B------:R-:W0:Y:S02]  /*91d0*/  F2I.FTZ.TRUNC.NTZ R0, R0 ;  /* 0x0000000000007305 */ /* 0x000e24000021f100 */
[----:B0-----:R-:W-:Y:S01]  /*91e0*/  PRMT R22, R0, 0x7610, R22 ;  /* 0x0000761000167816 */ /* 0x001fe20000000016 */
[----:B------:R-:W-:Y:S06]  /*91f0*/  BRA `(.L_x_18876) ;  /* 0x00000000009c7947 */ /* 0x000fec0003800000 */
.L_x_18888:
        /* <DEDUP_REMOVED lines=14> */
.L_x_18902:
[----:B------:R-:W-:Y:S05]  /*92e0*/  BSYNC B0 ;  /* 0x0000000000007941 */ /* 0x000fea0003800000 */
.L_x_18901:
[----:B------:R-:W0:Y:S02]  /*92f0*/  F2I.FTZ.TRUNC.NTZ R0, R0 ;  /* 0x0000000000007305 */ /* 0x000e24000021f100 */
[----:B0-----:R-:W-:Y:S01]  /*9300*/  PRMT R22, R0, 0x7610, R22 ;  /* 0x0000761000167816 */ /* 0x001fe20000000016 */
[----:B------:R-:W-:Y:S06]  /*9310*/  BRA `(.L_x_18876) ;  /* 0x0000000000547947 */ /* 0x000fec0003800000 */
.L_x_18875:
        /* <DEDUP_REMOVED lines=16> */
.L_x_18903:
[----:B------:R-:W-:Y:S01]  /*9420*/  PRMT R22, RZ, 0x7610, R22 ;  /* 0x00007610ff167816 */ /* 0x000fe20000000016 */
[----:B------:R-:W-:Y:S06]  /*9430*/  BRA `(.L_x_18876) ;  /* 0x00000000000c7947 */ /* 0x000fec0003800000 */
.L_x_18900:
[----:B------:R4:W5:Y:S01]  /*9440*/  LDG.E.U8 R22, desc[UR36][R4.64] ;  /* 0x0000002404167981 */ /* 0x000962000c1e1100 */
[----:B------:R-:W-:Y:S05]  /*9450*/  BRA `(.L_x_18876) ;  /* 0x0000000000047947 */ /* 0x000fea0003800000 */
.L_x_18899:
[----:B------:R2:W5:Y:S02]  /*9460*/  LDG.E.U8 R22, desc[UR36][R4.64] ;  /* 0x0000002404167981 */ /* 0x000564000c1e1100 */
.L_x_18876:
        /* <DEDUP_REMOVED lines=19> */
.L_x_18907:
[----:B------:R0:W5:Y:S01]  /*95a0*/  LDG.E.U8 R23, desc[UR36][R4.64] ;  /* 0x0000002404177981 */ /* 0x000162000c1e1100 */
[----:B------:R-:W-:Y:S05]  /*95b0*/  BRA `(.L_x_18909) ;  /* 0x0000000c00547947 */ /* 0x000fea0003800000 */
.L_x_18906:
        /* <DEDUP_REMOVED lines=8> */
.L_x_18911:
[----:B------:R2:W5:Y:S01]  /*9640*/  LDG.E.U8 R23, desc[UR36][R4.64] ;  /* 0x0000002404177981 */ /* 0x000562000c1e1100 */
[----:B------:R-:W-:Y:S05]  /*9650*/  BRA `(.L_x_18909) ;  /* 0x0000000c002c7947 */ /* 0x000fea0003800000 */
.L_x_18910:
[----:B------:R0:W5:Y:S01]  /*9660*/  LDG.E.U16 R23, desc[UR36][R4.64] ;  /* 0x0000002404177981 */ /* 0x000162000c1e1500 */
[----:B------:R-:W-:Y:S05]  /*9670*/  BRA `(.L_x_18909) ;  /* 0x0000000c00247947 */ /* 0x000fea0003800000 */
.L_x_18905:
        /* <DEDUP_REMOVED lines=9> */
.L_x_18913:
[----:B------:R-:W2:Y:S02]  /*9710*/  LDG.E.U16 R0, desc[UR36][R4.64] ;  /* 0x0000002404007981 */ /* 0x000ea4000c1e1500 */
[----:B--2---:R-:W-:-:S06]  /*9720*/  HADD2.F32 R0, -RZ, R0.H0_H0 ;  /* 0x20000000ff007230 */ /* 0x004fcc0000004100 */
[----:B------:R-:W0:Y:S02]  /*9730*/  F2I.FTZ.TRUNC.NTZ R0, R0 ;  /* 0x0000000000007305 */ /* 0x000e24000021f100 */
[----:B0-----:R-:W-:Y:S01]  /*9740*/  PRMT R23, R0, 0x7610, R23 ;  /* 0x0000761000177816 */ /* 0x001fe20000000017 */
[----:B------:R-:W-:Y:S06]  /*9750*/  BRA `(.L_x_18909) ;  /* 0x0000000800ec7947 */ /* 0x000fec0003800000 */
.L_x_18912:
        /* <DEDUP_REMOVED lines=9> */
.L_x_18915:
[----:B------:R-:W2:Y:S02]  /*97f0*/  LDG.E.U16 R4, desc[UR36][R4.64] ;  /* 0x0000002404047981 */ /* 0x000ea4000c1e1500 */
[----:B--2---:R-:W-:-:S06]  /*9800*/  HADD2.F32 R0, -RZ, R4.H0_H0 ;  /* 0x20000004ff007230 */ /* 0x004fcc0000004100 */
[----:B------:R-:W0:Y:S02]  /*9810*/  F2I.FTZ.TRUNC.NTZ R0, R0 ;  /* 0x0000000000007305 */ /* 0x000e24000021f100 */
[----:B0-----:R-:W-:Y:S01]  /*9820*/  PRMT R23, R0, 0x7610, R23 ;  /* 0x0000761000177816 */ /* 0x001fe20000000017 */
[----:B------:R-:W-:Y:S06]  /*9830*/  BRA `(.L_x_18909) ;  /* 0x0000000800b47947 */ /* 0x000fec0003800000 */
.L_x_18914:
[----:B------:R-:W2:Y:S02]  /*9840*/  LDG.E.64 R4, desc[UR36][R4.64] ;  /* 0x0000002404047981 */ /* 0x000ea4000c1e1b00 */
[----:B--2---:R0:W1:Y:S01]  /*9850*/  F2I.F64.TRUNC R23, R4 ;  /* 0x0000000400177311 */ /* 0x004062000030d100 */
[----:B------:R-:W-:Y:S05]  /*9860*/  BRA `(.L_x_18909) ;  /* 0x0000000800a87947 */ /* 0x000fea0003800000 */
.L_x_18904:
        /* <DEDUP_REMOVED lines=12> */
.L_x_18918:
[----:B------:R-:W2:Y:S02]  /*9930*/  LDG.E.64 R4, desc[UR36][R4.64] ;  /* 0x0000002404047981 */ /* 0x000ea4000c1e1b00 */
[----:B--2---:R0:W1:Y:S01]  /*9940*/  F2I.F64.TRUNC R23, R4 ;  /* 0x0000000400177311 */ /* 0x004062000030d100 */
[----:B------:R-:W-:Y:S05]  /*9950*/  BRA `(.L_x_18909) ;  /* 0x00000008006c7947 */ /* 0x000fea0003800000 */
.L_x_18917:
        /* <DEDUP_REMOVED lines=28> */
.L_x_18920:
        /* <DEDUP_REMOVED lines=15> */
.L_x_18919:
[----:B------:R-:W2:Y:S02]  /*9c10*/  LDG.E.U16 R0, desc[UR36][R4.64] ;  /* 0x0000002404007981 */ /* 0x000ea4000c1e1500 */
[----:B--2---:R-:W-:-:S06]  /*9c20*/  IMAD.U32 R0, R0, 0x10000, RZ ;  /* 0x0001000000007824 */ /* 0x004fcc00078e00ff */
[----:B------:R-:W0:Y:S02]  /*9c30*/  F2I.FTZ.TRUNC.NTZ R0, R0 ;  /* 0x0000000000007305 */ /* 0x000e24000021f100 */
[----:B0-----:R-:W-:Y:S01]  /*9c40*/  PRMT R23, R0, 0x7610, R23 ;  /* 0x0000761000177816 */ /* 0x001fe20000000017 */
[----:B------:R-:W-:Y:S06]  /*9c50*/  BRA `(.L_x_18909) ;  /* 0x0000000400ac7947 */ /* 0x000fec0003800000 */
.L_x_18916:
        /* <DEDUP_REMOVED lines=10> */
.L_x_18923:
        /* <DEDUP_REMOVED lines=21> */
.L_x_18927:
[----:B------:R-:W-:Y:S05]  /*9e50*/  BSYNC B1 ;  /* 0x0000000000017941 */ /* 0x000fea0003800000 */
.L_x_18926:
[----:B------:R-:W-:Y:S01]  /*9e60*/  LEA R5, R0, 0x3b800000, 0x17 ;  /* 0x3b80000000057811 */ /* 0x000fe200078eb8ff */
[----:B------:R-:W-:-:S05]  /*9e70*/  IMAD.SHL.U32 R0, R3, 0x100000, RZ ;  /* 0x0010000003007824 */ /* 0x000fca00078e00ff */
[----:B------:R-:W-:-:S07]  /*9e80*/  LOP3.LUT R0, R5, R0, R6, 0xfe, !PT ;  /* 0x0000000005007212 */ /* 0x000fce00078efe06 */
.L_x_18925:
[----:B------:R-:W-:Y:S05]  /*9e90*/  BSYNC B0 ;  /* 0x0000000000007941 */ /* 0x000fea0003800000 */
.L_x_18924:
[----:B------:R-:W0:Y:S02]  /*9ea0*/  F2I.FTZ.TRUNC.NTZ R0, R0 ;  /* 0x0000000000007305 */ /* 0x000e24000021f100 */
[----:B0-----:R-:W-:Y:S01]  /*9eb0*/  PRMT R23, R0, 0x7610, R23 ;  /* 0x0000761000177816 */ /* 0x001fe20000000017 */
[----:B------:R-:W-:Y:S06]  /*9ec0*/  BRA `(.L_x_18909) ;  /* 0x0000000400107947 */ /* 0x000fec0003800000 */
.L_x_18922:
        /* <DEDUP_REMOVED lines=21> */
.L_x_18931:
[----:B------:R-:W-:Y:S05]  /*a020*/  BSYNC B1 ;  /* 0x0000000000017941 */ /* 0x000fea0003800000 */
.L_x_18930:
[----:B------:R-:W-:Y:S01]  /*a030*/  LEA R5, R0, 0x37800000, 0x17 ;  /* 0x3780000000057811 */ /* 0x000fe200078eb8ff */
[----:B------:R-:W-:-:S05]  /*a040*/  IMAD.SHL.U32 R0, R3, 0x200000, RZ ;  /* 0x0020000003007824 */ /* 0x000fca00078e00ff */
[----:B------:R-:W-:-:S07]  /*a050*/  LOP3.LUT R0, R5, R0, R6, 0xfe, !PT ;  /* 0x0000000005007212 */ /* 0x000fce00078efe06 */
.L_x_18929:
[----:B------:R-:W-:Y:S05]  /*a060*/  BSYNC B0 ;  /* 0x0000000000007941 */ /* 0x000fea0003800000 */
.L_x_18928:
[----:B------:R-:W0:Y:S02]  /*a070*/  F2I.FTZ.TRUNC.NTZ R0, R0 ;  /* 0x0000000000007305 */ /* 0x000e24000021f100 */
[----:B0-----:R-:W-:Y:S01]  /*a080*/  PRMT R23, R0, 0x7610, R23 ;  /* 0x0000761000177816 */ /* 0x001fe20000000017 */
[----:B------:R-:W-:Y:S06]  /*a090*/  BRA `(.L_x_18909) ;  /* 0x00000000009c7947 */ /* 0x000fec0003800000 */
.L_x_18921:
        /* <DEDUP_REMOVED lines=14> */
.L_x_18935:
[----:B------:R-:W-:Y:S05]  /*a180*/  BSYNC B0 ;  /* 0x0000000000007941 */ /* 0x000fea0003800000 */
.L_x_18934:
[----:B------:R-:W0:Y:S02]  /*a190*/  F2I.FTZ.TRUNC.NTZ R0, R0 ;  /* 0x0000000000007305 */ /* 0x000e24000021f100 */
[----:B0-----:R-:W-:Y:S01]  /*a1a0*/  PRMT R23, R0, 0x7610, R23 ;  /* 0x0000761000177816 */ /* 0x001fe20000000017 */
[----:B------:R-:W-:Y:S06]  /*a1b0*/  BRA `(.L_x_18909) ;  /* 0x0000000000547947 */ /* 0x000fec0003800000 */
.L_x_18908:
        /* <DEDUP_REMOVED lines=16> */
.L_x_18936:
[----:B------:R-:W-:Y:S01]  /*a2c0*/  PRMT R23, RZ, 0x7610, R23 ;  /* 0x00007610ff177816 */ /* 0x000fe20000000017 */
[----:B------:R-:W-:Y:S06]  /*a2d0*/  BRA `(.L_x_18909) ;  /* 0x00000000000c7947 */ /* 0x000fec0003800000 */
.L_x_18933:
[----:B------:R0:W5:Y:S01]  /*a2e0*/  LDG.E.U8 R23, desc[UR36][R4.64] ;  /* 0x0000002404177981 */ /* 0x000162000c1e1100 */
[----:B------:R-:W-:Y:S05]  /*a2f0*/  BRA `(.L_x_18909) ;  /* 0x0000000000047947 */ /* 0x000fea0003800000 */
.L_x_18932:
[----:B------:R0:W5:Y:S02]  /*a300*/  LDG.E.U8 R23, desc[UR36][R4.64] ;  /* 0x0000002404177981 */ /* 0x000164000c1e1100 */
.L_x_18909:
        /* <DEDUP_REMOVED lines=19> */
.L_x_18940:
[----:B------:R0:W5:Y:S01]  /*a440*/  LDG.E.U8 R16, desc[UR36][R4.64] ;  /* 0x0000002404107981 */ /* 0x000162000c1e1100 */
[----:B------:R-:W-:Y:S05]  /*a450*/  BRA `(.L_x_18870) ;  /* 0x0000000c00507947 */ /* 0x000fea0003800000 */
.L_x_18939:
        /* <DEDUP_REMOVED lines=8> */
.L_x_18943:
[----:B------:R0:W5:Y:S01]  /*a4e0*/  LDG.E.U8 R16, desc[UR36][R4.64] ;  /* 0x0000002404107981 */ /* 0x000162000c1e1100 */
[----:B------:R-:W-:Y:S05]  /*a4f0*/  BRA `(.L_x_18870) ;  /* 0x0000000c00287947 */ /* 0x000fea0003800000 */
.L_x_18942:
[----:B------:R0:W5:Y:S01]  /*a500*/  LDG.E.U16 R16, desc[UR36][R4.64] ;  /* 0x0000002404107981 */ /* 0x000162000c1e1500 */
[----:B------:R-:W-:Y:S05]  /*a510*/  BRA `(.L_x_18870) ;  /* 0x0000000c00207947 */ /* 0x000fea0003800000 */
.L_x_18938:
        /* <DEDUP_REMOVED lines=9> */
.L_x_18945:
[----:B------:R-:W2:Y:S02]  /*a5b0*/  LDG.E.U16 R0, desc[UR36][R4.64] ;  /* 0x0000002404007981 */ /* 0x000ea4000c1e1500 */
[----:B--2---:R-:W-:-:S06]  /*a5c0*/  HADD2.F32 R0, -RZ, R0.H0_H0 ;  /* 0x20000000ff007230 */ /* 0x004fcc0000004100 */
[----:B------:R-:W0:Y:S02]  /*a5d0*/  F2I.FTZ.TRUNC.NTZ R0, R0 ;  /* 0x0000000000007305 */ /* 0x000e24000021f100 */
[----:B0-----:R-:W-:Y:S01]  /*a5e0*/  PRMT R16, R0, 0x7610, R16 ;  /* 0x0000761000107816 */ /* 0x001fe20000000010 */
[----:B------:R-:W-:Y:S06]  /*a5f0*/  BRA `(.L_x_18870) ;  /* 0x0000000800e87947 */ /* 0x000fec0003800000 */
.L_x_18944:
        /* <DEDUP_REMOVED lines=9> */
.L_x_18947:
[----:B------:R-:W2:Y:S02]  /*a690*/  LDG.E.U16 R4, desc[UR36][R4.64] ;  /* 0x0000002404047981 */ /* 0x000ea4000c1e1500 */
[----:B--2---:R-:W-:-:S06]  /*a6a0*/  HADD2.F32 R0, -RZ, R4.H0_H0 ;  /* 0x20000004ff007230 */ /* 0x004fcc0000004100 */
[----:B------:R-:W0:Y:S02]  /*a6b0*/  F2I.FTZ.TRUNC.NTZ R0, R0 ;  /* 0x0000000000007305 */ /* 0x000e24000021f100 */
[----:B0-----:R-:W-:Y:S01]  /*a6c0*/  PRMT R16, R0, 0x7610, R16 ;  /* 0x0000761000107816 */ /* 0x001fe20000000010 */
[----:B------:R-:W-:Y:S06]  /*a6d0*/  BRA `(.L_x_18870) ;  /* 0x0000000800b07947 */ /* 0x000fec0003800000 */
.L_x_18946:
[----:B------:R-:W2:Y:S02]  /*a6e0*/  LDG.E.64 R4, desc[UR36][R4.64] ;  /* 0x0000002404047981 */ /* 0x000ea4000c1e1b00 */
[----:B--2---:R0:W1:Y:S01]  /*a6f0*/  F2I.F64.TRUNC R16, R4 ;  /* 0x0000000400107311 */ /* 0x004062000030d100 */
[----:B------:R-:W-:Y:S05]  /*a700*/  BRA `(.L_x_18870) ;  /* 0x0000000800a47947 */ /* 0x000fea0003800000 */
.L_x_18937:
        /* <DEDUP_REMOVED lines=12> */
.L_x_18950:
[----:B------:R-:W2:Y:S02]  /*a7d0*/  LDG.E.64 R4, desc[UR36][R4.64] ;  /* 0x0000002404047981 */ /* 0x000ea4000c1e1b00 */
[----:B--2---:R0:W1:Y:S01]  /*a7e0*/  F2I.F64.TRUNC R16, R4 ;  /* 0x0000000400107311 */ /* 0x004062000030d100 */
[----:B------:R-:W-:Y:S05]  /*a7f0*/  BRA `(.L_x_18870) ;  /* 0x0000000800687947 */ /* 0x000fea0003800000 */
.L_x_18949:
        /* <DEDUP_REMOVED lines=28> */
.L_x_18952:
        /* <DEDUP_REMOVED lines=15> */
.L_x_18951:
[----:B------:R-:W2:Y:S02]  /*aab0*/  LDG.E.U16 R0, desc[UR36][R4.64] ;  /* 0x0000002404007981 */ /* 0x000ea4000c1e1500 */
[----:B--2---:R-:W-:-:S06]  /*aac0*/  IMAD.U32 R0, R0, 0x10000, RZ ;  /* 0x0001000000007824 */ /* 0x004fcc00078e00ff */
[----:B------:R-:W0:Y:S02]  /*aad0*/  F2I.FTZ.TRUNC.NTZ R0, R0 ;  /* 0x0000000000007305 */ /* 0x000e24000021f100 */
[----:B0-----:R-:W-:Y:S01]  /*aae0*/  PRMT R16, R0, 0x7610, R16 ;  /* 0x0000761000107816 */ /* 0x001fe20000000010 */
[----:B------:R-:W-:Y:S06]  /*aaf0*/  BRA `(.L_x_18870) ;  /* 0x0000000400a87947 */ /* 0x000fec0003800000 */
.L_x_18948:
        /* <DEDUP_REMOVED lines=10> */
.L_x_18955:
        /* <DEDUP_REMOVED lines=21> */
.L_x_18959:
[----:B------:R-:W-:Y:S05]  /*acf0*/  BSYNC B1 ;  /* 0x0000000000017941 */ /* 0x000fea0003800000 */
.L_x_18958:
[----:B------:R-:W-:Y:S01]  /*ad00*/  LEA R5, R0, 0x3b800000, 0x17 ;  /* 0x3b80000000057811 */ /* 0x000fe200078eb8ff */
[----:B------:R-:W-:-:S05]  /*ad10*/  IMAD.SHL.U32 R0, R3, 0x100000, RZ ;  /* 0x0010000003007824 */ /* 0x000fca00078e00ff */
[----:B------:R-:W-:-:S07]  /*ad20*/  LOP3.LUT R0, R5, R0, R6, 0xfe, !PT ;  /* 0x0000000005007212 */ /* 0x000fce00078efe06 */
.L_x_18957:
[----:B------:R-:W-:Y:S05]  /*ad30*/  BSYNC B0 ;  /* 0x0000000000007941 */ /* 0x000fea0003800000 */
.L_x_18956:
[----:B------:R-:W0:Y:S02]  /*ad40*/  F2I.FTZ.TRUNC.NTZ R0, R0 ;  /* 0x0000000000007305 */ /* 0x000e24000021f100 */
[----:B0-----:R-:W-:Y:S01]  /*ad50*/  PRMT R16, R0, 0x7610, R16 ;  /* 0x0000761000107816 */ /* 0x001fe20000000010 */
[----:B------:R-:W-:Y:S06]  /*ad60*/  BRA `(.L_x_18870) ;  /* 0x00000004000c7947 */ /* 0x000fec0003800000 */
.L_x_18954:
        /* <DEDUP_REMOVED lines=21> */
.L_x_18963:
[----:B------:R-:W-:Y:S05]  /*aec0*/  BSYNC B1 ;  /* 0x0000000000017941 */ /* 0x000fea0003800000 */
.L_x_18962:
[----:B------:R-:W-:Y:S01]  /*aed0*/  LEA R5, R0, 0x37800000, 0x17 ;  /* 0x3780000000057811 */ /* 0x000fe200078eb8ff */
[----:B------:R-:W-:-:S05]  /*aee0*/  IMAD.SHL.U32 R0, R3, 0x200000, RZ ;  /* 0x0020000003007824 */ /* 0x000fca00078e00ff */
[----:B------:R-:W-:-:S07]  /*aef0*/  LOP3.LUT R0, R5, R0, R6, 0xfe, !PT ;  /* 0x0000000005007212 */ /* 0x000fce00078efe06 */
.L_x_18961:
[----:B------:R-:W-:Y:S05]  /*af00*/  BSYNC B0 ;  /* 0x0000000000007941 */ /* 0x000fea0003800000 */
.L_x_18960:
[----:B------:R-:W0:Y:S02]  /*af10*/  F2I.FTZ.TRUNC.NTZ R0, R0 ;  /* 0x0000000000007305 */ /* 0x000e24000021f100 */
[----:B0-----:R-:W-:Y:S01]  /*af20*/  PRMT R16, R0, 0x7610, R16 ;  /* 0x0000761000107816 */ /* 0x001fe20000000010 */
[----:B------:R-:W-:Y:S06]  /*af30*/  BRA `(.L_x_18870) ;  /* 0x0000000000987947 */ /* 0x000fec0003800000 */
.L_x_18953:
        /* <DEDUP_REMOVED lines=14> */
.L_x_18967:
[----:B------:R-:W-:Y:S05]  /*b020*/  BSYNC B0 ;  /* 0x0000000000007941 */ /* 0x000fea0003800000 */
.L_x_18966:
[----:B------:R-:W0:Y:S02]  /*b030*/  F2I.FTZ.TRUNC.NTZ R0, R0 ;  /* 0x0000000000007305 */ /* 0x000e24000021f100 */
[----:B0-----:R-:W-:Y:S01]  /*b040*/  PRMT R16, R0, 0x7610, R16 ;  /* 0x0000761000107816 */ /* 0x001fe20000000010 */
[----:B------:R-:W-:Y:S06]  /*b050*/  BRA `(.L_x_18870) ;  /* 0x0000000000507947 */ /* 0x000fec0003800000 */
.L_x_18941:
        /* <DEDUP_REMOVED lines=16> */
.L_x_18968:
[----:B------:R-:W-:Y:S05]  /*b160*/  BRA `(.L_x_18870) ;  /* 0x00000000000c7947 */ /* 0x000fea0003800000 */
.L_x_18965:
[----:B------:R0:W5:Y:S01]  /*b170*/  LDG.E.U8 R16, desc[UR36][R4.64] ;  /* 0x0000002404107981 */ /* 0x000162000c1e1100 */
[----:B------:R-:W-:Y:S05]  /*b180*/  BRA `(.L_x_18870) ;  /* 0x0000000000047947 */ /* 0x000fea0003800000 */
.L_x_18964:
[----:B------:R0:W5:Y:S02]  /*b190*/  LDG.E.U8 R16, desc[UR36][R4.64] ;  /* 0x0000002404107981 */ /* 0x000164000c1e1100 */
.L_x_18870:
[----:B------:R-:W-:Y:S05]  /*b1a0*/  BSYNC B6 ;  /* 0x0000000000067941 */ /* 0x000fea0003800000 */
.L_x_18869:
[----:B------:R-:W3:Y:S01]  /*b1b0*/  S2R R25, SR_TID.X ;  /* 0x0000000000197919 */ /* 0x000ee20000002100 */
[----:B------:R-:W1:Y:S01]  /*b1c0*/  LDC R3, c[0x0][0x210] ;  /* 0x00008400ff037b82 */ /* 0x000e620000000800 */
[----:B------:R-:W-:Y:S07]  /*b1d0*/  BSSY B0, `(.L_x_18969) ;  /* 0x0000017000007945 */ /* 0x000fee0003800000 */
[----:B0-2-4-:R-:W0:Y:S08]  /*b1e0*/  LDC.U8 R4, c[0x0][0x218] ;  /* 0x00008600ff047b82 */ /* 0x015e300000000000 */
[----:B------:R-:W2:Y:S08]  /*b1f0*/  LDC.S8 R0, c[0x0][0x219] ;  /* 0x00008640ff007b82 */ /* 0x000eb00000000200 */
[----:B------:R-:W4:Y:S01]  /*b200*/  LDC.U8 R24, c[0x0][0x25c] ;  /* 0x00009700ff187b82 */ /* 0x000f220000000000 */
[----:B-1----:R-:W-:-:S05]  /*b210*/  IMAD R26, R2, -0x200, R3 ;  /* 0xfffffe00021a7824 */ /* 0x002fca00078e0203 */
[CC--:B---3--:R-:W-:Y:S01]  /*b220*/  ISETP.GE.AND P3, PT, R25.reuse, R26.reuse, PT ;  /* 0x0000001a1900720c */ /* 0x0c8fe20003f66270 */
[C---:B------:R-:W-:Y:S02]  /*b230*/  VIADD R3, R25.reuse, 0x100 ;  /* 0x0000010019037836 */ /* 0x040fe40000000000 */
[C---:B------:R-:W-:Y:S02]  /*b240*/  VIADD R5, R25.reuse, 0x180 ;  /* 0x0000018019057836 */ /* 0x040fe40000000000 */
[----:B------:R-:W-:Y:S01]  /*b250*/  VIADD R27, R25, 0x80 ;  /* 0x00000080191b7836 */ /* 0x000fe20000000000 */
[-C--:B------:R-:W-:Y:S02]  /*b260*/  ISETP.GE.AND P1, PT, R3, R26.reuse, PT ;  /* 0x0000001a0300720c */ /* 0x080fe40003f26270 */
[-C--:B------:R-:W-:Y:S02]  /*b270*/  ISETP.GE.AND P2, PT, R5, R26.reuse, PT ;  /* 0x0000001a0500720c */ /* 0x080fe40003f46270 */
[----:B------:R-:W-:-:S02]  /*b280*/  ISETP.GE.AND P0, PT, R27, R26, PT ;  /* 0x0000001a1b00720c */ /* 0x000fc40003f06270 */
[----:B0-----:R-:W-:Y:S01]  /*b290*/  PRMT R3, R4, 0x8880, RZ ;  /* 0x0000888004037816 */ /* 0x001fe200000000ff */
[----:B--2---:R-:W-:Y:S10]  /*b2a0*/  @P3 BRA `(.L_x_18970) ;  /* 0x0000000000243947 */ /* 0x004ff40003800000 */
[----:B-----5:R-:W-:Y:S02]  /*b2b0*/  LOP3.LUT R32, R32, 0xffff, RZ, 0xc0, !PT ;  /* 0x0000ffff20207812 */ /* 0x020fe400078ec0ff */
[----:B------:R-:W-:Y:S02]  /*b2c0*/  LOP3.LUT R31, R31, 0xffff, RZ, 0xc0, !PT ;  /* 0x0000ffff1f1f7812 */ /* 0x000fe400078ec0ff */
[----:B------:R-:W-:Y:S02]  /*b2d0*/  LOP3.LUT R30, R30, 0xffff, RZ, 0xc0, !PT ;  /* 0x0000ffff1e1e7812 */ /* 0x000fe400078ec0ff */
[----:B------:R-:W-:Y:S02]  /*b2e0*/  PRMT R4, R32, 0x8880, RZ ;  /* 0x0000888020047816 */ /* 0x000fe400000000ff */
[----:B------:R-:W-:Y:S02]  /*b2f0*/  PRMT R5, R31, 0x8880, RZ ;  /* 0x000088801f057816 */ /* 0x000fe400000000ff */
[----:B------:R-:W-:Y:S01]  /*b300*/  PRMT R6, R30, 0x8880, RZ ;  /* 0x000088801e067816 */ /* 0x000fe200000000ff */
[----:B------:R-:W-:-:S02]  /*b310*/  IMAD R4, R3, R4, RZ ;  /* 0x0000000403047224 */ /* 0x000fc400078e02ff */
[----:B------:R-:W-:-:S04]  /*b320*/  IMAD R5, R0, R5, RZ ;  /* 0x0000000500057224 */ /* 0x000fc800078e02ff */
[----:B------:R-:W-:-:S07]  /*b330*/  IMAD R5, R5, R6, R4 ;  /* 0x0000000605057224 */ /* 0x000fce00078e0204 */
.L_x_18970:
[----:B------:R-:W-:Y:S05]  /*b340*/  BSYNC B0 ;  /* 0x0000000000007941 */ /* 0x000fea0003800000 */
.L_x_18969:
[----:B------:R-:W-:Y:S04]  /*b350*/  BSSY B0, `(.L_x_18971) ;  /* 0x000000b000007945 */ /* 0x000fe80003800000 */
[----:B------:R-:W-:Y:S05]  /*b360*/  @P0 BRA `(.L_x_18972) ;  /* 0x0000000000240947 */ /* 0x000fea0003800000 */
        /* <DEDUP_REMOVED lines=9> */
.L_x_18972:
[----:B------:R-:W-:Y:S05]  /*b400*/  BSYNC B0 ;  /* 0x0000000000007941 */ /* 0x000fea0003800000 */
.L_x_18971:
        /* <DEDUP_REMOVED lines=11> */
.L_x_18974:
[----:B------:R-:W-:Y:S05]  /*b4c0*/  BSYNC B0 ;  /* 0x0000000000007941 */ /* 0x000fea0003800000 */
.L_x_18973:
        /* <DEDUP_REMOVED lines=11> */
.L_x_18976:
[----:B------:R-:W-:Y:S05]  /*b580*/  BSYNC B0 ;  /* 0x0000000000007941 */ /* 0x000fea0003800000 */
.L_x_18975:
[----:B------:R-:W-:Y:S04]  /*b590*/  BSSY B6, `(.L_x_18977) ;  /* 0x0000113000067945 */ /* 0x000fe80003800000 */
[----:B------:R-:W-:Y:S05]  /*b5a0*/  @P3 BRA `(.L_x_18978) ;  /* 0x0000001000443947 */ /* 0x000fea0003800000 */
[----:B------:R-:W0:Y:S01]  /*b5b0*/  LDC.64 R8, c[0x0][0x228] ;  /* 0x00008a00ff087b82 */ /* 0x000e220000000a00 */
        /* <DEDUP_REMOVED lines=19> */
.L_x_18982:
[----:B------:R3:W-:Y:S01]  /*b6f0*/  STG.E.U8 desc[UR36][R8.64], R5 ;  /* 0x0000000508007986 */ /* 0x0007e2000c101124 */
[----:B------:R-:W-:Y:S01]  /*b700*/  IMAD.MOV.U32 R25, RZ, RZ, R27 ;  /* 0x000000ffff197224 */ /* 0x000fe200078e001b */
[----:B------:R-:W-:Y:S06]  /*b710*/  BRA `(.L_x_18978) ;  /* 0x0000000c00e87947 */ /* 0x000fec0003800000 */
.L_x_18981:
[----:B------:R-:W-:-:S13]  /*b720*/  ISETP.NE.AND P0, PT, R0, 0x2, PT ;  /* 0x000000020000780c */ /* 0x000fda0003f05270 */
[----:B------:R-:W-:Y:S05]  /*b730*/  @!P0 BRA `(.L_x_18984) ;  /* 0x0000000000408947 */ /* 0x000fea0003800000 */
[----:B------:R-:W-:-:S13]  /*b740*/  ISETP.NE.AND P0, PT, R0, 0x3, PT ;  /* 0x000000030000780c */ /* 0x000fda0003f05270 */
[----:B------:R-:W-:Y:S05]  /*b750*/  @!P0 BRA `(.L_x_18985) ;  /* 0x0000000000248947 */ /* 0x000fea0003800000 */
[----:B------:R-:W-:-:S13]  /*b760*/  ISETP.NE.AND P0, PT, R0, 0x4, PT ;  /* 0x000000040000780c */ /* 0x000fda0003f05270 */
[----:B------:R-:W-:Y:S05]  /*b770*/  @P0 BRA `(.L_x_18983) ;  /* 0x0000000c005c0947 */ /* 0x000fea0003800000 */
[----:B------:R-:W-:Y:S01]  /*b780*/  LOP3.LUT R5, R5, 0xffff, RZ, 0xc0, !PT ;  /* 0x0000ffff05057812 */ /* 0x000fe200078ec0ff */
[----:B------:R-:W-:-:S03]  /*b790*/  IMAD.MOV.U32 R25, RZ, RZ, R27 ;  /* 0x000000ffff197224 */ /* 0x000fc600078e001b */
[----:B------:R-:W-:-:S05]  /*b7a0*/  PRMT R5, R5, 0x8880, RZ ;  /* 0x0000888005057816 */ /* 0x000fca00000000ff */
[----:B------:R-:W-:-:S05]  /*b7b0*/  IMAD.MOV.U32 R4, RZ, RZ, R5 ;  /* 0x000000ffff047224 */ /* 0x000fca00078e0005 */
[----:B------:R-:W-:-:S05]  /*b7c0*/  SHF.R.S32.HI R5, RZ, 0x1f, R4 ;  /* 0x0000001fff057819 */ /* 0x000fca0000011404 */
[----:B------:R0:W-:Y:S01]  /*b7d0*/  STG.E.64 desc[UR36][R8.64], R4 ;  /* 0x0000000408007986 */ /* 0x0001e2000c101b24 */
[----:B------:R-:W-:Y:S05]  /*b7e0*/  BRA `(.L_x_18978) ;  /* 0x0000000c00b47947 */ /* 0x000fea0003800000 */
.L_x_18985:
[----:B------:R-:W-:Y:S01]  /*b7f0*/  LOP3.LUT R5, R5, 0xffff, RZ, 0xc0, !PT ;  /* 0x0000ffff05057812 */ /* 0x000fe200078ec0ff */
[----:B------:R-:W-:-:S03]  /*b800*/  IMAD.MOV.U32 R25, RZ, RZ, R27 ;  /* 0x000000ffff197224 */ /* 0x000fc600078e001b */
[----:B------:R-:W-:-:S05]  /*b810*/  PRMT R3, R5, 0x8880, RZ ;  /* 0x0000888005037816 */ /* 0x000fca00000000ff */
[----:B------:R1:W-:Y:S01]  /*b820*/  STG.E desc[UR36][R8.64], R3 ;  /* 0x0000000308007986 */ /* 0x0003e2000c101924 */
[----:B------:R-:W-:Y:S05]  /*b830*/  BRA `(.L_x_18978) ;  /* 0x0000000c00a07947 */ /* 0x000fea0003800000 */
.L_x_18984:
[----:B------:R-:W-:Y:S01]  /*b840*/  PRMT R3, R5, 0x8880, RZ ;  /* 0x0000888005037816 */ /* 0x000fe200000000ff */
[----:B------:R-:W-:-:S03]  /*b850*/  IMAD.MOV.U32 R25, RZ, RZ, R27 ;  /* 0x000000ffff197224 */ /* 0x000fc600078e001b */
[----:B------:R-:W-:-:S05]  /*b860*/  PRMT R3, R3, 0x7710, RZ ;  /* 0x0000771003037816 */ /* 0x000fca00000000ff */
[----:B------:R2:W-:Y:S01]  /*b870*/  STG.E.U16 desc[UR36][R8.64], R3 ;  /* 0x0000000308007986 */ /* 0x0005e2000c101524 */
[----:B------:R-:W-:Y:S05]  /*b880*/  BRA `(.L_x_18978) ;  /* 0x0000000c008c7947 */ /* 0x000fea0003800000 */
.L_x_18980:
[----:B------:R-:W-:-:S13]  /*b890*/  ISETP.GT.AND P0, PT, R0, 0x6, PT ;  /* 0x000000060000780c */ /* 0x000fda0003f04270 */
[----:B------:R-:W-:Y:S05]  /*b8a0*/  @P0 BRA `(.L_x_18986) ;  /* 0x0000000000340947 */ /* 0x000fea0003800000 */
[----:B------:R-:W-:-:S13]  /*b8b0*/  ISETP.NE.AND P0, PT, R0, 0x5, PT ;  /* 0x000000050000780c */ /* 0x000fda0003f05270 */
[----:B------:R-:W-:Y:S05]  /*b8c0*/  @!P0 BRA `(.L_x_18987) ;  /* 0x0000000000188947 */ /* 0x000fea0003800000 */
[----:B------:R-:W-:-:S13]  /*b8d0*/  ISETP.NE.AND P0, PT, R0, 0x6, PT ;  /* 0x000000060000780c */ /* 0x000fda0003f05270 */
[----:B------:R-:W-:Y:S05]  /*b8e0*/  @P0 BRA `(.L_x_18983) ;  /* 0x0000000c00000947 */ /* 0x000fea0003800000 */
[----:B------:R-:W0:Y:S01]  /*b8f0*/  I2F.S8 R5, R5 ;  /* 0x0000000500057306 */ /* 0x000e220000001400 */
[----:B------:R-:W-:Y:S01]  /*b900*/  IMAD.MOV.U32 R25, RZ, RZ, R27 ;  /* 0x000000ffff197224 */ /* 0x000fe200078e001b */
[----:B0-----:R0:W-:Y:S01]  /*b910*/  STG.E desc[UR36][R8.64], R5 ;  /* 0x0000000508007986 */ /* 0x0011e2000c101924 */
[----:B------:R-:W-:Y:S05]  /*b920*/  BRA `(.L_x_18978) ;  /* 0x0000000c00647947 */ /* 0x000fea0003800000 */
.L_x_18987:
[----:B------:R-:W0:Y:S01]  /*b930*/  I2F.S8 R0, R5 ;  /* 0x0000000500007306 */ /* 0x000e220000001400 */
[----:B------:R-:W-:Y:S01]  /*b940*/  IMAD.MOV.U32 R25, RZ, RZ, R27 ;  /* 0x000000ffff197224 */ /* 0x000fe200078e001b */
[----:B0-----:R-:W-:-:S05]  /*b950*/  F2FP.F16.F32.PACK_AB R0, RZ, R0 ;  /* 0x00000000ff00723e */ /* 0x001fca00000000ff */
[----:B------:R0:W-:Y:S01]  /*b960*/  STG.E.U16 desc[UR36][R8.64], R0 ;  /* 0x0000000008007986 */ /* 0x0001e2000c101524 */
[----:B------:R-:W-:Y:S05]  /*b970*/  BRA `(.L_x_18978) ;  /* 0x0000000c00507947 */ /* 0x000fea0003800000 */
.L_x_18986:
[----:B------:R-:W-:-:S13]  /*b980*/  ISETP.NE.AND P0, PT, R0, 0x7, PT ;  /* 0x000000070000780c */ /* 0x000fda0003f05270 */
[----:B------:R-:W-:Y:S05]  /*b990*/  @!P0 BRA `(.L_x_18988) ;  /* 0x00000000003c8947 */ /* 0x000fea0003800000 */
[----:B------:R-:W-:-:S13]  /*b9a0*/  ISETP.NE.AND P0, PT, R0, 0x8, PT ;  /* 0x000000080000780c */ /* 0x000fda0003f05270 */
[----:B------:R-:W-:Y:S05]  /*b9b0*/  @!P0 BRA `(.L_x_18989) ;  /* 0x00000000001c8947 */ /* 0x000fea0003800000 */
[----:B------:R-:W-:-:S13]  /*b9c0*/  ISETP.NE.AND P0, PT, R0, 0x9, PT ;  /* 0x000000090000780c */ /* 0x000fda0003f05270 */
[----:B------:R-:W-:Y:S05]  /*b9d0*/  @P0 BRA `(.L_x_18983) ;  /* 0x0000000800c40947 */ /* 0x000fea0003800000 */
[----:B------:R-:W0:Y:S01]  /*b9e0*/  I2F.S8 R6, R5 ;  /* 0x0000000500067306 */ /* 0x000e220000001400 */
[----:B------:R-:W-:Y:S02]  /*b9f0*/  IMAD.MOV.U32 R7, RZ, RZ, RZ ;  /* 0x000000ffff077224 */ /* 0x000fe400078e00ff */
[----:B------:R-:W-:-:S03]  /*ba00*/  IMAD.MOV.U32 R25, RZ, RZ, R27 ;  /* 0x000000ffff197224 */ /* 0x000fc600078e001b */
[----:B0-----:R0:W-:Y:S01]  /*ba10*/  STG.E.64 desc[UR36][R8.64], R6 ;  /* 0x0000000608007986 */ /* 0x0011e2000c101b24 */
[----:B------:R-:W-:Y:S05]  /*ba20*/  BRA `(.L_x_18978) ;  /* 0x0000000c00247947 */ /* 0x000fea0003800000 */
.L_x_18989:
[----:B------:R-:W0:Y:S01]  /*ba30*/  I2F.S8 R5, R5 ;  /* 0x0000000500057306 */ /* 0x000e220000001400 */
[----:B------:R-:W-:Y:S01]  /*ba40*/  IMAD.MOV.U32 R25, RZ, RZ, R27 ;  /* 0x000000ffff197224 */ /* 0x000fe200078e001b */
[----:B0-----:R-:W-:-:S04]  /*ba50*/  F2FP.F16.F32.PACK_AB R3, RZ, R5 ;  /* 0x00000005ff03723e */ /* 0x001fc800000000ff */
[----:B------:R-:W-:-:S05]  /*ba60*/  PRMT R3, R3, 0x5410, RZ ;  /* 0x0000541003037816 */ /* 0x000fca00000000ff */
[----:B------:R0:W-:Y:S01]  /*ba70*/  STG.E desc[UR36][R8.64], R3 ;  /* 0x0000000308007986 */ /* 0x0001e2000c101924 */
[----:B------:R-:W-:Y:S05]  /*ba80*/  BRA `(.L_x_18978) ;  /* 0x0000000c000c7947 */ /* 0x000fea0003800000 */
.L_x_18988:
[----:B------:R-:W-:Y:S01]  /*ba90*/  PRMT R4, R5, 0x8880, RZ ;  /* 0x0000888005047816 */ /* 0x000fe200000000ff */
[----:B------:R-:W-:-:S03]  /*baa0*/  IMAD.MOV.U32 R25, RZ, RZ, R27 ;  /* 0x000000ffff197224 */ /* 0x000fc600078e001b */
[----:B------:R-:W-:-:S06]  /*bab0*/  PRMT R4, R4, 0x7710, RZ ;  /* 0x0000771004047816 */ /* 0x000fcc00000000ff */
[----:B------:R-:W0:Y:S02]  /*bac0*/  I2F.F64.S16 R4, R4 ;  /* 0x0000000400047312 */ /* 0x000e240000101c00 */
[----:B0-----:R0:W-:Y:S01]  /*bad0*/  STG.E.64 desc[UR36][R8.64], R4 ;  /* 0x0000000408007986 */ /* 0x0011e2000c101b24 */
[----:B------:R-:W-:Y:S05]  /*bae0*/  BRA `(.L_x_18978) ;  /* 0x0000000800f47947 */ /* 0x000fea0003800000 */
.L_x_18979:
        /* <DEDUP_REMOVED lines=8> */
[----:B------:R-:W-:Y:S01]  /*bb70*/  LOP3.LUT P0, RZ, R5, 0xff, RZ, 0xc0, !PT ;  /* 0x000000ff05ff7812 */ /* 0x000fe2000780c0ff */
[----:B------:R-:W-:-:S03]  /*bb80*/  IMAD.MOV.U32 R25, RZ, RZ, R27 ;  /* 0x000000ffff197224 */ /* 0x000fc600078e001b */
[----:B------:R-:W-:-:S05]  /*bb90*/  SEL R3, RZ, 0x1, !P0 ;  /* 0x00000001ff037807 */ /* 0x000fca0004000000 */
[----:B------:R0:W-:Y:S01]  /*bba0*/  STG.E.U8 desc[UR36][R8.64], R3 ;  /* 0x0000000308007986 */ /* 0x0001e2000c101124 */
[----:B------:R-:W-:Y:S05]  /*bbb0*/  BRA `(.L_x_18978) ;  /* 0x0000000800c07947 */ /* 0x000fea0003800000 */
.L_x_18992:
[----:B------:R-:W-:Y:S02]  /*bbc0*/  PRMT R4, R5, 0x8880, RZ ;  /* 0x0000888005047816 */ /* 0x000fe400000000ff */
[----:B------:R-:W-:Y:S01]  /*bbd0*/  CS2R R6, SRZ ;  /* 0x0000000000067805 */ /* 0x000fe2000001ff00 */
[----:B------:R-:W-:Y:S01]  /*bbe0*/  IMAD.MOV.U32 R25, RZ, RZ, R27 ;  /* 0x000000ffff197224 */ /* 0x000fe200078e001b */
[----:B------:R-:W-:-:S06]  /*bbf0*/  PRMT R4, R4, 0x7710, RZ ;  /* 0x0000771004047816 */ /* 0x000fcc00000000ff */
[----:B------:R-:W0:Y:S02]  /*bc00*/  I2F.F64.S16 R4, R4 ;  /* 0x0000000400047312 */ /* 0x000e240000101c00 */
[----:B0-----:R0:W-:Y:S01]  /*bc10*/  STG.E.128 desc[UR36][R8.64], R4 ;  /* 0x0000000408007986 */ /* 0x0011e2000c101d24 */
[----:B------:R-:W-:Y:S05]  /*bc20*/  BRA `(.L_x_18978) ;  /* 0x0000000800a47947 */ /* 0x000fea0003800000 */
.L_x_18991:
        /* <DEDUP_REMOVED lines=21> */
.L_x_18996:
[----:B------:R-:W-:Y:S05]  /*bd80*/  BSYNC B0 ;  /* 0x0000000000007941 */ /* 0x000fea0003800000 */
.L_x_18995:
[----:B------:R-:W-:Y:S01]  /*bd90*/  LOP3.LUT R7, R0, R7, RZ, 0xfc, !PT ;  /* 0x0000000700077212 */ /* 0x000fe200078efcff */
[----:B------:R-:W-:-:S04]  /*bda0*/  IMAD.MOV.U32 R25, RZ, RZ, R27 ;  /* 0x000000ffff197224 */ /* 0x000fc800078e001b */
[----:B------:R0:W-:Y:S01]  /*bdb0*/  STG.E.U8 desc[UR36][R8.64], R7 ;  /* 0x0000000708007986 */ /* 0x0001e2000c101124 */
[----:B------:R-:W-:Y:S05]  /*bdc0*/  BRA `(.L_x_18978) ;  /* 0x00000008003c7947 */ /* 0x000fea0003800000 */
.L_x_18994:
        /* <DEDUP_REMOVED lines=13> */
.L_x_18998:
[----:B------:R-:W-:Y:S01]  /*bea0*/  IMAD.MOV.U32 R0, RZ, RZ, 0x7f ;  /* 0x0000007fff007424 */ /* 0x000fe200078e00ff */
[----:B------:R-:W-:-:S04]  /*beb0*/  ISETP.GT.U32.AND P0, PT, R3, 0x7f800000, PT ;  /* 0x7f8000000300780c */ /* 0x000fc80003f04070 */
[----:B------:R-:W-:-:S09]  /*bec0*/  SEL R0, R0, 0x7c, P0 ;  /* 0x0000007c00007807 */ /* 0x000fd20000000000 */
.L_x_18999:
[----:B------:R-:W-:Y:S05]  /*bed0*/  BSYNC B0 ;  /* 0x0000000000007941 */ /* 0x000fea0003800000 */
.L_x_18997:
[----:B------:R-:W-:Y:S01]  /*bee0*/  LOP3.LUT R3, R5, 0x80000000, RZ, 0xc0, !PT ;  /* 0x8000000005037812 */ /* 0x000fe200078ec0ff */
[----:B------:R-:W-:-:S03]  /*bef0*/  IMAD.MOV.U32 R25, RZ, RZ, R27 ;  /* 0x000000ffff197224 */ /* 0x000fc600078e001b */
[----:B------:R-:W-:-:S04]  /*bf00*/  SHF.R.U32.HI R3, RZ, 0x18, R3 ;  /* 0x00000018ff037819 */ /* 0x000fc80000011603 */
[----:B------:R-:W-:-:S05]  /*bf10*/  LOP3.LUT R3, R0, R3, RZ, 0xfc, !PT ;  /* 0x0000000300037212 */ /* 0x000fca00078efcff */
[----:B------:R0:W-:Y:S01]  /*bf20*/  STG.E.U8 desc[UR36][R8.64], R3 ;  /* 0x0000000308007986 */ /* 0x0001e2000c101124 */
[----:B------:R-:W-:Y:S05]  /*bf30*/  BRA `(.L_x_18978) ;  /* 0x0000000400e07947 */ /* 0x000fea0003800000 */
.L_x_18993:
[----:B------:R-:W0:Y:S01]  /*bf40*/  I2F.S8 R0, R5 ;  /* 0x0000000500007306 */ /* 0x000e220000001400 */
[----:B------:R-:W-:Y:S01]  /*bf50*/  IMAD.MOV.U32 R25, RZ, RZ, R27 ;  /* 0x000000ffff197224 */ /* 0x000fe200078e001b */
[----:B0-----:R-:W-:-:S05]  /*bf60*/  F2FP.BF16.F32.PACK_AB R0, RZ, R0 ;  /* 0x00000000ff00723e */ /* 0x001fca00000010ff */
[----:B------:R0:W-:Y:S01]  /*bf70*/  STG.E.U16 desc[UR36][R8.64], R0 ;  /* 0x0000000008007986 */ /* 0x0001e2000c101524 */
[----:B------:R-:W-:Y:S05]  /*bf80*/  BRA `(.L_x_18978) ;  /* 0x0000000400cc7947 */ /* 0x000fea0003800000 */
.L_x_18990:
        /* <DEDUP_REMOVED lines=8> */
[----:B------:R-:W-:Y:S01]  /*c010*/  PRMT R3, R5, 0x8880, RZ ;  /* 0x0000888005037816 */ /* 0x000fe200000000ff */
[----:B------:R-:W-:-:S03]  /*c020*/  IMAD.MOV.U32 R25, RZ, RZ, R27 ;  /* 0x000000ffff197224 */ /* 0x000fc600078e001b */
[----:B------:R-:W-:-:S05]  /*c030*/  PRMT R3, R3, 0x7710, RZ ;  /* 0x0000771003037816 */ /* 0x000fca00000000ff */
[----:B------:R0:W-:Y:S01]  /*c040*/  STG.E.U16 desc[UR36][R8.64], R3 ;  /* 0x0000000308007986 */ /* 0x0001e2000c101524 */
[----:B------:R-:W-:Y:S05]  /*c050*/  BRA `(.L_x_18978) ;  /* 0x0000000400987947 */ /* 0x000fea0003800000 */
.L_x_19002:
        /* <DEDUP_REMOVED lines=17> */
.L_x_19005:
[----:B------:R-:W-:-:S04]  /*c170*/  LOP3.LUT R3, R5, 0x80000000, RZ, 0xc0, !PT ;  /* 0x8000000005037812 */ /* 0x000fc800078ec0ff */
[----:B------:R-:W-:-:S04]  /*c180*/  SHF.R.U32.HI R3, RZ, 0x18, R3 ;  /* 0x00000018ff037819 */ /* 0x000fc80000011603 */
[----:B------:R-:W-:-:S04]  /*c190*/  LOP3.LUT R0, R0, R3, RZ, 0xfc, !PT ;  /* 0x0000000300007212 */ /* 0x000fc800078efcff */
[----:B------:R-:W-:-:S07]  /*c1a0*/  PRMT R4, R0, 0x7610, R4 ;  /* 0x0000761000047816 */ /* 0x000fce0000000004 */
.L_x_19004:
[----:B------:R-:W-:Y:S05]  /*c1b0*/  BSYNC B0 ;  /* 0x0000000000007941 */ /* 0x000fea0003800000 */
.L_x_19003:
[----:B------:R0:W-:Y:S01]  /*c1c0*/  STG.E.U8 desc[UR36][R8.64], R4 ;  /* 0x0000000408007986 */ /* 0x0001e2000c101124 */
[----:B------:R-:W-:Y:S01]  /*c1d0*/  IMAD.MOV.U32 R25, RZ, RZ, R27 ;  /* 0x000000ffff197224 */ /* 0x000fe200078e001b */
[----:B------:R-:W-:Y:S06]  /*c1e0*/  BRA `(.L_x_18978) ;  /* 0x0000000400347947 */ /* 0x000fec0003800000 */
.L_x_19001:
        /* <DEDUP_REMOVED lines=17> */
.L_x_19008:
[----:B------:R-:W-:-:S04]  /*c300*/  LOP3.LUT R3, R5, 0x80000000, RZ, 0xc0, !PT ;  /* 0x8000000005037812 */ /* 0x000fc800078ec0ff */
[----:B------:R-:W-:-:S04]  /*c310*/  SHF.R.U32.HI R3, RZ, 0x18, R3 ;  /* 0x00000018ff037819 */ /* 0x000fc80000011603 */
[----:B------:R-:W-:-:S04]  /*c320*/  LOP3.LUT R0, R0, R3, RZ, 0xfc, !PT ;  /* 0x0000000300007212 */ /* 0x000fc800078efcff */
[----:B------:R-:W-:-:S07]  /*c330*/  PRMT R4, R0, 0x7610, R4 ;  /* 0x0000761000047816 */ /* 0x000fce0000000004 */
.L_x_19007:
[----:B------:R-:W-:Y:S05]  /*c340*/  BSYNC B0 ;  /* 0x0000000000007941 */ /* 0x000fea0003800000 */
.L_x_19006:
[----:B------:R0:W-:Y:S01]  /*c350*/  STG.E.U8 desc[UR36][R8.64], R4 ;  /* 0x0000000408007986 */ /* 0x0001e2000c101124 */
[----:B------:R-:W-:Y:S01]  /*c360*/  IMAD.MOV.U32 R25, RZ, RZ, R27 ;  /* 0x000000ffff197224 */ /* 0x000fe200078e001b */
[----:B------:R-:W-:Y:S06]  /*c370*/  BRA `(.L_x_18978) ;  /* 0x0000000000d07947 */ /* 0x000fec0003800000 */
.L_x_19000:
[----:B------:R-:W-:-:S13]  /*c380*/  ISETP.NE.AND P0, PT, R0, 0x1c, PT ;  /* 0x0000001c0000780c */ /* 0x000fda0003f05270 */
[----:B------:R-:W-:Y:S05]  /*c390*/  @!P0 BRA `(.L_x_19009) ;  /* 0x0000000000b88947 */ /* 0x000fea0003800000 */
[----:B------:R-:W-:-:S13]  /*c3a0*/  ISETP.NE.AND P0, PT, R0, 0x1d, PT ;  /* 0x0000001d0000780c */ /* 0x000fda0003f05270 */
[----:B------:R-:W-:Y:S05]  /*c3b0*/  @!P0 BRA `(.L_x_19010) ;  /* 0x0000000000948947 */ /* 0x000fea0003800000 */
[----:B------:R-:W-:-:S13]  /*c3c0*/  ISETP.NE.AND P0, PT, R0, 0x2c, PT ;  /* 0x0000002c0000780c */ /* 0x000fda0003f05270 */
[----:B------:R-:W-:Y:S05]  /*c3d0*/  @P0 BRA `(.L_x_18983) ;  /* 0x0000000000440947 */ /* 0x000fea0003800000 */
[----:B------:R-:W0:Y:S01]  /*c3e0*/  I2F.S8 R6, R5 ;  /* 0x0000000500067306 */ /* 0x000e220000001400 */
        /* <DEDUP_REMOVED lines=16> */
.L_x_18983:
        /* <DEDUP_REMOVED lines=16> */
.L_x_19011:
[----:B------:R-:W-:Y:S01]  /*c5f0*/  IMAD.MOV.U32 R25, RZ, RZ, R27 ;  /* 0x000000ffff197224 */ /* 0x000fe200078e001b */
[----:B------:R-:W-:Y:S06]  /*c600*/  BRA `(.L_x_18978) ;  /* 0x00000000002c7947 */ /* 0x000fec0003800000 */
.L_x_19010:
[----:B------:R-:W-:Y:S01]  /*c610*/  LOP3.LUT R5, R5, 0xffff, RZ, 0xc0, !PT ;  /* 0x0000ffff05057812 */ /* 0x000fe200078ec0ff */
[----:B------:R-:W-:-:S03]  /*c620*/  IMAD.MOV.U32 R25, RZ, RZ, R27 ;  /* 0x000000ffff197224 */ /* 0x000fc600078e001b */
[----:B------:R-:W-:-:S05]  /*c630*/  PRMT R5, R5, 0x8880, RZ ;  /* 0x0000888005057816 */ /* 0x000fca00000000ff */
[----:B------:R-:W-:-:S05]  /*c640*/  IMAD.MOV.U32 R4, RZ, RZ, R5 ;  /* 0x000000ffff047224 */ /* 0x000fca00078e0005 */
[----:B------:R-:W-:-:S05]  /*c650*/  SHF.R.S32.HI R5, RZ, 0x1f, R4 ;  /* 0x0000001fff057819 */ /* 0x000fca0000011404 */
[----:B------:R0:W-:Y:S01]  /*c660*/  STG.E.64 desc[UR36][R8.64], R4 ;  /* 0x0000000408007986 */ /* 0x0001e2000c101b24 */
[----:B------:R-:W-:Y:S05]  /*c670*/  BRA `(.L_x_18978) ;  /* 0x0000000000107947 */ /* 0x000fea0003800000 */
.L_x_19009:
[----:B------:R-:W-:Y:S01]  /*c680*/  LOP3.LUT R5, R5, 0xffff, RZ, 0xc0, !PT ;  /* 0x0000ffff05057812 */ /* 0x000fe200078ec0ff */
[----:B------:R-:W-:-:S03]  /*c690*/  IMAD.MOV.U32 R25, RZ, RZ, R27 ;  /* 0x000000ffff197224 */ /* 0x000fc600078e001b */
[----:B------:R-:W-:-:S05]  /*c6a0*/  PRMT R3, R5, 0x8880, RZ ;  /* 0x0000888005037816 */ /* 0x000fca00000000ff */
[----:B------:R0:W-:Y:S02]  /*c6b0*/  STG.E desc[UR36][R8.64], R3 ;  /* 0x0000000308007986 */ /* 0x0001e4000c101924 */
.L_x_18978:
[----:B------:R-:W-:Y:S05]  /*c6c0*/  BSYNC B6 ;  /* 0x0000000000067941 */ /* 0x000fea0003800000 */
.L_x_18977:
[----:B------:R-:W-:Y:S01]  /*c6d0*/  ISETP.GE.AND P0, PT, R25, R26, PT ;  /* 0x0000001a1900720c */ /* 0x000fe20003f06270 */
[----:B------:R-:W-:-:S12]  /*c6e0*/  BSSY B6, `(.L_x_19012) ;  /* 0x00001fe000067945 */ /* 0x000fd80003800000 */
[----:B------:R-:W-:Y:S05]  /*c6f0*/  @P0 BRA `(.L_x_19013) ;  /* 0x0000001c00f00947 */ /* 0x000fea0003800000 */
[----:B0123--:R-:W0:Y:S01]  /*c700*/  LDC.64 R8, c[0x0][0x228] ;  /* 0x00008a00ff087b82 */ /* 0x00fe220000000a00 */
[----:B------:R-:W-:Y:S01]  /*c710*/  IMAD R0, R2, 0x200, R25 ;  /* 0x0000020002007824 */ /* 0x000fe200078e0219 */
[----:B----4-:R-:W-:Y:S01]  /*c720*/  PRMT R4, R24, 0x9910, RZ ;  /* 0x0000991018047816 */ /* 0x010fe200000000ff */
        /* <DEDUP_REMOVED lines=15> */
[----:B-----5:R4:W-:Y:S01]  /*c820*/  STG.E.U8 desc[UR36][R8.64], R28 ;  /* 0x0000001c08007986 */ /* 0x0209e2000c101124 */
[----:B------:R-:W-:Y:S05]  /*c830*/  BRA `(.L_x_19019) ;  /* 0x0000000c00a07947 */ /* 0x000fea0003800000 */
.L_x_19017:
[----:B-----5:R3:W-:Y:S01]  /*c840*/  STG.E.U8 desc[UR36][R8.64], R28 ;  /* 0x0000001c08007986 */ /* 0x0207e2000c101124 */
[----:B------:R-:W-:Y:S05]  /*c850*/  BRA `(.L_x_19019) ;  /* 0x0000000c00987947 */ /* 0x000fea0003800000 */
.L_x_19016:
[----:B------:R-:W-:-:S13]  /*c860*/  ISETP.NE.AND P0, PT, R0, 0x2, PT ;  /* 0x000000020000780c */ /* 0x000fda0003f05270 */
[----:B------:R-:W-:Y:S05]  /*c870*/  @!P0 BRA `(.L_x_19020) ;  /* 0x0000000000388947 */ /* 0x000fea0003800000 */
[----:B------:R-:W-:-:S13]  /*c880*/  ISETP.NE.AND P0, PT, R0, 0x3, PT ;  /* 0x000000030000780c */ /* 0x000fda0003f05270 */
[----:B------:R-:W-:Y:S05]  /*c890*/  @!P0 BRA `(.L_x_19021) ;  /* 0x0000000000208947 */ /* 0x000fea0003800000 */
[----:B------:R-:W-:-:S13]  /*c8a0*/  ISETP.NE.AND P0, PT, R0, 0x4, PT ;  /* 0x000000040000780c */ /* 0x000fda0003f05270 */
[----:B------:R-:W-:Y:S05]  /*c8b0*/  @P0 BRA `(.L_x_19018) ;  /* 0x0000000c00180947 */ /* 0x000fea0003800000 */
[----:B-----5:R-:W-:-:S04]  /*c8c0*/  LOP3.LUT R28, R28, 0xffff, RZ, 0xc0, !PT ;  /* 0x0000ffff1c1c7812 */ /* 0x020fc800078ec0ff */
[----:B------:R-:W-:-:S05]  /*c8d0*/  PRMT R28, R28, 0x8880, RZ ;  /* 0x000088801c1c7816 */ /* 0x000fca00000000ff */
[----:B------:R-:W-:-:S05]  /*c8e0*/  IMAD.MOV.U32 R4, RZ, RZ, R28 ;  /* 0x000000ffff047224 */ /* 0x000fca00078e001c */
[----:B------:R-:W-:-:S05]  /*c8f0*/  SHF.R.S32.HI R5, RZ, 0x1f, R4 ;  /* 0x0000001fff057819 */ /* 0x000fca0000011404 */
[----:B------:R0:W-:Y:S01]  /*c900*/  STG.E.64 desc[UR36][R8.64], R4 ;  /* 0x0000000408007986 */ /* 0x0001e2000c101b24 */
[----:B------:R-:W-:Y:S05]  /*c910*/  BRA `(.L_x_19019) ;  /* 0x0000000c00687947 */ /* 0x000fea0003800000 */
.L_x_19021:
[----:B-----5:R-:W-:-:S04]  /*c920*/  LOP3.LUT R28, R28, 0xffff, RZ, 0xc0, !PT ;  /* 0x0000ffff1c1c7812 */ /* 0x020fc800078ec0ff */
[----:B------:R-:W-:-:S05]  /*c930*/  PRMT R3, R28, 0x8880, RZ ;  /* 0x000088801c037816 */ /* 0x000fca00000000ff */
[----:B------:R1:W-:Y:S01]  /*c940*/  STG.E desc[UR36][R8.64], R3 ;  /* 0x0000000308007986 */ /* 0x0003e2000c101924 */
[----:B------:R-:W-:Y:S05]  /*c950*/  BRA `(.L_x_19019) ;  /* 0x0000000c00587947 */ /* 0x000fea0003800000 */
.L_x_19020:
[----:B-----5:R-:W-:-:S04]  /*c960*/  PRMT R3, R28, 0x8880, RZ ;  /* 0x000088801c037816 */ /* 0x020fc800000000ff */
[----:B------:R-:W-:-:S05]  /*c970*/  PRMT R3, R3, 0x7710, RZ ;  /* 0x0000771003037816 */ /* 0x000fca00000000ff */
[----:B------:R2:W-:Y:S01]  /*c980*/  STG.E.U16 desc[UR36][R8.64], R3 ;  /* 0x0000000308007986 */ /* 0x0005e2000c101524 */
[----:B------:R-:W-:Y:S05]  /*c990*/  BRA `(.L_x_19019) ;  /* 0x0000000c00487947 */ /* 0x000fea0003800000 */
.L_x_19015:
[----:B------:R-:W-:-:S13]  /*c9a0*/  ISETP.GT.AND P0, PT, R0, 0x6, PT ;  /* 0x000000060000780c */ /* 0x000fda0003f04270 */
[----:B------:R-:W-:Y:S05]  /*c9b0*/  @P0 BRA `(.L_x_19022) ;  /* 0x00000000002c0947 */ /* 0x000fea0003800000 */
[----:B------:R-:W-:-:S13]  /*c9c0*/  ISETP.NE.AND P0, PT, R0, 0x5, PT ;  /* 0x000000050000780c */ /* 0x000fda0003f05270 */
[----:B------:R-:W-:Y:S05]  /*c9d0*/  @!P0 BRA `(.L_x_19023) ;  /* 0x0000000000148947 */ /* 0x000fea0003800000 */
[----:B------:R-:W-:-:S13]  /*c9e0*/  ISETP.NE.AND P0, PT, R0, 0x6, PT ;  /* 0x000000060000780c */ /* 0x000fda0003f05270 */
[----:B------:R-:W-:Y:S05]  /*c9f0*/  @P0 BRA `(.L_x_19018) ;  /* 0x0000000800c80947 */ /* 0x000fea0003800000 */
[----:B-----5:R-:W0:Y:S02]  /*ca00*/  I2F.S8 R3, R28 ;  /* 0x0000001c00037306 */ /* 0x020e240000001400 */
[----:B0-----:R0:W-:Y:S01]  /*ca10*/  STG.E desc[UR36][R8.64], R3 ;  /* 0x0000000308007986 */ /* 0x0011e2000c101924 */
[----:B------:R-:W-:Y:S05]  /*ca20*/  BRA `(.L_x_19019) ;  /* 0x0000000c00247947 */ /* 0x000fea0003800000 */
.L_x_19023:
[----:B-----5:R-:W0:Y:S02]  /*ca30*/  I2F.S8 R0, R28 ;  /* 0x0000001c00007306 */ /* 0x020e240000001400 */
[----:B0-----:R-:W-:-:S05]  /*ca40*/  F2FP.F16.F32.PACK_AB R0, RZ, R0 ;  /* 0x00000000ff00723e */ /* 0x001fca00000000ff */
[----:B------:R0:W-:Y:S01]  /*ca50*/  STG.E.U16 desc[UR36][R8.64], R0 ;  /* 0x0000000008007986 */ /* 0x0001e2000c101524 */
[----:B------:R-:W-:Y:S05]  /*ca60*/  BRA `(.L_x_19019) ;  /* 0x0000000c00147947 */ /* 0x000fea0003800000 */
.L_x_19022:
[----:B------:R-:W-:-:S13]  /*ca70*/  ISETP.NE.AND P0, PT, R0, 0x7, PT ;  /* 0x000000070000780c */ /* 0x000fda0003f05270 */
[----:B------:R-:W-:Y:S05]  /*ca80*/  @!P0 BRA `(.L_x_19024) ;  /* 0x0000000000348947 */ /* 0x000fea0003800000 */
[----:B------:R-:W-:-:S13]  /*ca90*/  ISETP.NE.AND P0, PT, R0, 0x8, PT ;  /* 0x000000080000780c */ /* 0x000fda0003f05270 */
[----:B------:R-:W-:Y:S05]  /*caa0*/  @!P0 BRA `(.L_x_19025) ;  /* 0x0000000000188947 */ /* 0x000fea0003800000 */
[----:B------:R-:W-:-:S13]  /*cab0*/  ISETP.NE.AND P0, PT, R0, 0x9, PT ;  /* 0x000000090000780c */ /* 0x000fda0003f05270 */
[----:B------:R-:W-:Y:S05]  /*cac0*/  @P0 BRA `(.L_x_19018) ;  /* 0x0000000800940947 */ /* 0x000fea0003800000 */
[----:B-----5:R-:W0:Y:S01]  /*cad0*/  I2F.S8 R28, R28 ;  /* 0x0000001c001c7306 */ /* 0x020e220000001400 */
[----:B------:R-:W-:-:S05]  /*cae0*/  IMAD.MOV.U32 R29, RZ, RZ, RZ ;  /* 0x000000ffff1d7224 */ /* 0x000fca00078e00ff */
[----:B0-----:R0:W-:Y:S01]  /*caf0*/  STG.E.64 desc[UR36][R8.64], R28 ;  /* 0x0000001c08007986 */ /* 0x0011e2000c101b24 */
[----:B------:R-:W-:Y:S05]  /*cb00*/  BRA `(.L_x_19019) ;  /* 0x0000000800ec7947 */ /* 0x000fea0003800000 */
.L_x_19025:
[----:B-----5:R-:W0:Y:S02]  /*cb10*/  I2F.S8 R28, R28 ;  /* 0x0000001c001c7306 */ /* 0x020e240000001400 */
[----:B0-----:R-:W-:-:S04]  /*cb20*/  F2FP.F16.F32.PACK_AB R3, RZ, R28 ;  /* 0x0000001cff03723e */ /* 0x001fc800000000ff */
[----:B------:R-:W-:-:S05]  /*cb30*/  PRMT R3, R3, 0x5410, RZ ;  /* 0x0000541003037816 */ /* 0x000fca00000000ff */
[----:B------:R0:W-:Y:S01]  /*cb40*/  STG.E desc[UR36][R8.64], R3 ;  /* 0x0000000308007986 */ /* 0x0001e2000c101924 */
[----:B------:R-:W-:Y:S05]  /*cb50*/  BRA `(.L_x_19019) ;  /* 0x0000000800d87947 */ /* 0x000fea0003800000 */
.L_x_19024:
[----:B-----5:R-:W-:-:S04]  /*cb60*/  PRMT R4, R28, 0x8880, RZ ;  /* 0x000088801c047816 */ /* 0x020fc800000000ff */
[----:B------:R-:W-:-:S06]  /*cb70*/  PRMT R4, R4, 0x7710, RZ ;  /* 0x0000771004047816 */ /* 0x000fcc00000000ff */
[----:B------:R-:W0:Y:S02]  /*cb80*/  I2F.F64.S16 R4, R4 ;  /* 0x0000000400047312 */ /* 0x000e240000101c00 */
[----:B0-----:R0:W-:Y:S01]  /*cb90*/  STG.E.64 desc[UR36][R8.64], R4 ;  /* 0x0000000408007986 */ /* 0x0011e2000c101b24 */
[----:B------:R-:W-:Y:S05]  /*cba0*/  BRA `(.L_x_19019) ;  /* 0x0000000800c47947 */ /* 0x000fea0003800000 */
.L_x_19014:
        /* <DEDUP_REMOVED lines=8> */
[----:B-----5:R-:W-:-:S04]  /*cc30*/  LOP3.LUT P0, RZ, R28, 0xff, RZ, 0xc0, !PT ;  /* 0x000000ff1cff7812 */ /* 0x020fc8000780c0ff */
[----:B------:R-:W-:-:S05]  /*cc40*/  SEL R3, RZ, 0x1, !P0 ;  /* 0x00000001ff037807 */ /* 0x000fca0004000000 */
[----:B------:R0:W-:Y:S01]  /*cc50*/  STG.E.U8 desc[UR36][R8.64], R3 ;  /* 0x0000000308007986 */ /* 0x0001e2000c101124 */
[----:B------:R-:W-:Y:S05]  /*cc60*/  BRA `(.L_x_19019) ;  /* 0x0000000800947947 */ /* 0x000fea0003800000 */
.L_x_19028:
[----:B-----5:R-:W-:Y:S02]  /*cc70*/  PRMT R4, R28, 0x8880, RZ ;  /* 0x000088801c047816 */ /* 0x020fe400000000ff */
[----:B------:R-:W-:Y:S02]  /*cc80*/  CS2R R6, SRZ ;  /* 0x0000000000067805 */ /* 0x000fe4000001ff00 */
[----:B------:R-:W-:-:S06]  /*cc90*/  PRMT R4, R4, 0x7710, RZ ;  /* 0x0000771004047816 */ /* 0x000fcc00000000ff */
[----:B------:R-:W0:Y:S02]  /*cca0*/  I2F.F64.S16 R4, R4 ;  /* 0x0000000400047312 */ /* 0x000e240000101c00 */
[----:B0-----:R0:W-:Y:S01]  /*ccb0*/  STG.E.128 desc[UR36][R8.64], R4 ;  /* 0x0000000408007986 */ /* 0x0011e2000c101d24 */
[----:B------:R-:W-:Y:S05]  /*ccc0*/  BRA `(.L_x_19019) ;  /* 0x00000008007c7947 */ /* 0x000fea0003800000 */
.L_x_19027:
[----:B------:R-:W-:-:S13]  /*ccd0*/  ISETP.NE.AND P0, PT, R0, 0xf, PT ;  /* 0x0000000f0000780c */ /* 0x000fda0003f05270 */
[----:B------:R-:W-:Y:S05]  /*cce0*/  @!P0 BRA `(.L_x_19029) ;  /* 0x0000000000b48947 */ /* 0x000fea0003800000 */
[----:B------:R-:W-:-:S13]  /*ccf0*/  ISETP.NE.AND P0, PT, R0, 0x17, PT ;  /* 0x000000170000780c */ /* 0x000fda0003f05270 */
[----:B------:R-:W-:Y:S05]  /*cd00*/  @!P0 BRA `(.L_x_19030) ;  /* 0x0000000000548947 */ /* 0x000fea0003800000 */
[----:B------:R-:W-:-:S13]  /*cd10*/  ISETP.NE.AND P0, PT, R0, 0x18, PT ;  /* 0x000000180000780c */ /* 0x000fda0003f05270 */
[----:B------:R-:W-:Y:S05]  /*cd20*/  @P0 BRA `(.L_x_19018) ;  /* 0x0000000400fc0947 */ /* 0x000fea0003800000 */
[----:B-----5:R-:W0:Y:S01]  /*cd30*/  I2F.S8 R7, R28 ;  /* 0x0000001c00077306 */ /* 0x020e220000001400 */
        /* <DEDUP_REMOVED lines=14> */
.L_x_19032:
[----:B------:R-:W-:Y:S05]  /*ce20*/  BSYNC B0 ;  /* 0x0000000000007941 */ /* 0x000fea0003800000 */
.L_x_19031:
[----:B------:R-:W-:-:S05]  /*ce30*/  LOP3.LUT R5, R0, R5, RZ, 0xfc, !PT ;  /* 0x0000000500057212 */ /* 0x000fca00078efcff */
[----:B------:R0:W-:Y:S01]  /*ce40*/  STG.E.U8 desc[UR36][R8.64], R5 ;  /* 0x0000000508007986 */ /* 0x0001e2000c101124 */
[----:B------:R-:W-:Y:S05]  /*ce50*/  BRA `(.L_x_19019) ;  /* 0x0000000800187947 */ /* 0x000fea0003800000 */
.L_x_19030:
[----:B-----5:R-:W0:Y:S01]  /*ce60*/  I2F.S8 R5, R28 ;  /* 0x0000001c00057306 */ /* 0x020e220000001400 */
        /* <DEDUP_REMOVED lines=12> */
.L_x_19034:
[----:B------:R-:W-:Y:S01]  /*cf30*/  IMAD.MOV.U32 R0, RZ, RZ, 0x7f ;  /* 0x0000007fff007424 */ /* 0x000fe200078e00ff */
[----:B------:R-:W-:-:S04]  /*cf40*/  ISETP.GT.U32.AND P0, PT, R3, 0x7f800000, PT ;  /* 0x7f8000000300780c */ /* 0x000fc80003f04070 */
[----:B------:R-:W-:-:S09]  /*cf50*/  SEL R0, R0, 0x7c, P0 ;  /* 0x0000007c00007807 */ /* 0x000fd20000000000 */
.L_x_19035:
[----:B------:R-:W-:Y:S05]  /*cf60*/  BSYNC B0 ;  /* 0x0000000000007941 */ /* 0x000fea0003800000 */
.L_x_19033:
[----:B------:R-:W-:-:S04]  /*cf70*/  LOP3.LUT R3, R5, 0x80000000, RZ, 0xc0, !PT ;  /* 0x8000000005037812 */ /* 0x000fc800078ec0ff */
[----:B------:R-:W-:-:S04]  /*cf80*/  SHF.R.U32.HI R3, RZ, 0x18, R3 ;  /* 0x00000018ff037819 */ /* 0x000fc80000011603 */
[----:B------:R-:W-:-:S05]  /*cf90*/  LOP3.LUT R3, R0, R3, RZ, 0xfc, !PT ;  /* 0x0000000300037212 */ /* 0x000fca00078efcff */
[----:B------:R0:W-:Y:S01]  /*cfa0*/  STG.E.U8 desc[UR36][R8.64], R3 ;  /* 0x0000000308007986 */ /* 0x0001e2000c101124 */
[----:B------:R-:W-:Y:S05]  /*cfb0*/  BRA `(.L_x_19019) ;  /* 0x0000000400c07947 */ /* 0x000fea0003800000 */
.L_x_19029:
[----:B-----5:R-:W0:Y:S02]  /*cfc0*/  I2F.S8 R0, R28 ;  /* 0x0000001c00007306 */ /* 0x020e240000001400 */
[----:B0-----:R-:W-:-:S05]  /*cfd0*/  F2FP.BF16.F32.PACK_AB R0, RZ, R0 ;  /* 0x00000000ff00723e */ /* 0x001fca00000010ff */
[----:B------:R0:W-:Y:S01]  /*cfe0*/  STG.E.U16 desc[UR36][R8.64], R0 ;  /* 0x0000000008007986 */ /* 0x0001e2000c101524 */
[----:B------:R-:W-:Y:S05]  /*cff0*/  BRA `(.L_x_19019) ;  /* 0x0000000400b07947 */ /* 0x000fea0003800000 */
.L_x_19026:
        /* <DEDUP_REMOVED lines=8> */
[----:B-----5:R-:W-:-:S04]  /*d080*/  PRMT R3, R28, 0x8880, RZ ;  /* 0x000088801c037816 */ /* 0x020fc800000000ff */
[----:B------:R-:W-:-:S05]  /*d090*/  PRMT R3, R3, 0x7710, RZ ;  /* 0x0000771003037816 */ /* 0x000fca00000000ff */
[----:B------:R0:W-:Y:S01]  /*d0a0*/  STG.E.U16 desc[UR36][R8.64], R3 ;  /* 0x0000000308007986 */ /* 0x0001e2000c101524 */
[----:B------:R-:W-:Y:S05]  /*d0b0*/  BRA `(.L_x_19019) ;  /* 0x0000000400807947 */ /* 0x000fea0003800000 */
.L_x_19038:
[----:B-----5:R-:W0:Y:S01]  /*d0c0*/  I2F.S8 R5, R28 ;  /* 0x0000001c00057306 */ /* 0x020e220000001400 */
        /* <DEDUP_REMOVED lines=16> */
.L_x_19041:
[----:B------:R-:W-:-:S04]  /*d1d0*/  LOP3.LUT R3, R5, 0x80000000, RZ, 0xc0, !PT ;  /* 0x8000000005037812 */ /* 0x000fc800078ec0ff */
[----:B------:R-:W-:-:S04]  /*d1e0*/  SHF.R.U32.HI R3, RZ, 0x18, R3 ;  /* 0x00000018ff037819 */ /* 0x000fc80000011603 */
[----:B------:R-:W-:-:S04]  /*d1f0*/  LOP3.LUT R0, R0, R3, RZ, 0xfc, !PT ;  /* 0x0000000300007212 */ /* 0x000fc800078efcff */
[----:B------:R-:W-:-:S07]  /*d200*/  PRMT R4, R0, 0x7610, R4 ;  /* 0x0000761000047816 */ /* 0x000fce0000000004 */
.L_x_19040:
[----:B------:R-:W-:Y:S05]  /*d210*/  BSYNC B0 ;  /* 0x0000000000007941 */ /* 0x000fea0003800000 */
.L_x_19039:
[----:B------:R0:W-:Y:S01]  /*d220*/  STG.E.U8 desc[UR36][R8.64], R4 ;  /* 0x0000000408007986 */ /* 0x0001e2000c101124 */
[----:B------:R-:W-:Y:S05]  /*d230*/  BRA `(.L_x_19019) ;  /* 0x0000000400207947 */ /* 0x000fea0003800000 */
.L_x_19037:
        /* <DEDUP_REMOVED lines=17> */
.L_x_19044:
[----:B------:R-:W-:-:S04]  /*d350*/  LOP3.LUT R3, R5, 0x80000000, RZ, 0xc0, !PT ;  /* 0x8000000005037812 */ /* 0x000fc800078ec0ff */
[----:B------:R-:W-:-:S04]  /*d360*/  SHF.R.U32.HI R3, RZ, 0x18, R3 ;  /* 0x00000018ff037819 */ /* 0x000fc80000011603 */
[----:B------:R-:W-:-:S04]  /*d370*/  LOP3.LUT R0, R0, R3, RZ, 0xfc, !PT ;  /* 0x0000000300007212 */ /* 0x000fc800078efcff */
[----:B------:R-:W-:-:S07]  /*d380*/  PRMT R4, R0, 0x7610, R4 ;  /* 0x0000761000047816 */ /* 0x000fce0000000004 */
.L_x_19043:
[----:B------:R-:W-:Y:S05]  /*d390*/  BSYNC B0 ;  /* 0x0000000000007941 */ /* 0x000fea0003800000 */
.L_x_19042:
[----:B------:R0:W-:Y:S01]  /*d3a0*/  STG.E.U8 desc[UR36][R8.64], R4 ;  /* 0x0000000408007986 */ /* 0x0001e2000c101124 */
[----:B------:R-:W-:Y:S05]  /*d3b0*/  BRA `(.L_x_19019) ;  /* 0x0000000000c07947 */ /* 0x000fea0003800000 */
.L_x_19036:
[----:B------:R-:W-:-:S13]  /*d3c0*/  ISETP.NE.AND P0, PT, R0, 0x1c, PT ;  /* 0x0000001c0000780c */ /* 0x000fda0003f05270 */
[----:B------:R-:W-:Y:S05]  /*d3d0*/  @!P0 BRA `(.L_x_19045) ;  /* 0x0000000000ac8947 */ /* 0x000fea0003800000 */
[----:B------:R-:W-:-:S13]  /*d3e0*/  ISETP.NE.AND P0, PT, R0, 0x1d, PT ;  /* 0x0000001d0000780c */ /* 0x000fda0003f05270 */
[----:B------:R-:W-:Y:S05]  /*d3f0*/  @!P0 BRA `(.L_x_19046) ;  /* 0x00000000008c8947 */ /* 0x000fea0003800000 */
[----:B------:R-:W-:-:S13]  /*d400*/  ISETP.NE.AND P0, PT, R0, 0x2c, PT ;  /* 0x0000002c0000780c */ /* 0x000fda0003f05270 */
[----:B------:R-:W-:Y:S05]  /*d410*/  @P0 BRA `(.L_x_19018) ;  /* 0x0000000000400947 */ /* 0x000fea0003800000 */
[----:B-----5:R-:W0:Y:S02]  /*d420*/  I2F.S8 R28, R28 ;  /* 0x0000001c001c7306 */ /* 0x020e240000001400 */
        /* <DEDUP_REMOVED lines=15> */
.L_x_19018:
        /* <DEDUP_REMOVED lines=16> */
.L_x_19047:
[----:B------:R-:W-:Y:S05]  /*d620*/  BRA `(.L_x_19019) ;  /* 0x0000000000247947 */ /* 0x000fea0003800000 */
.L_x_19046:
[----:B-----5:R-:W-:-:S04]  /*d630*/  LOP3.LUT R28, R28, 0xffff, RZ, 0xc0, !PT ;  /* 0x0000ffff1c1c7812 */ /* 0x020fc800078ec0ff */
[----:B------:R-:W-:-:S05]  /*d640*/  PRMT R28, R28, 0x8880, RZ ;  /* 0x000088801c1c7816 */ /* 0x000fca00000000ff */
[----:B------:R-:W-:-:S05]  /*d650*/  IMAD.MOV.U32 R4, RZ, RZ, R28 ;  /* 0x000000ffff047224 */ /* 0x000fca00078e001c */
[----:B------:R-:W-:-:S05]  /*d660*/  SHF.R.S32.HI R5, RZ, 0x1f, R4 ;  /* 0x0000001fff057819 */ /* 0x000fca0000011404 */
[----:B------:R0:W-:Y:S01]  /*d670*/  STG.E.64 desc[UR36][R8.64], R4 ;  /* 0x0000000408007986 */ /* 0x0001e2000c101b24 */
[----:B------:R-:W-:Y:S05]  /*d680*/  BRA `(.L_x_19019) ;  /* 0x00000000000c7947 */ /* 0x000fea0003800000 */
.L_x_19045:
[----:B-----5:R-:W-:-:S04]  /*d690*/  LOP3.LUT R28, R28, 0xffff, RZ, 0xc0, !PT ;  /* 0x0000ffff1c1c7812 */ /* 0x020fc800078ec0ff */
[----:B------:R-:W-:-:S05]  /*d6a0*/  PRMT R3, R28, 0x8880, RZ ;  /* 0x000088801c037816 */ /* 0x000fca00000000ff */
[----:B------:R0:W-:Y:S02]  /*d6b0*/  STG.E desc[UR36][R8.64], R3 ;  /* 0x0000000308007986 */ /* 0x0001e4000c101924 */
.L_x_19019:
        /* <DEDUP_REMOVED lines=23> */
.L_x_19051:
[----:B------:R0:W-:Y:S01]  /*d830*/  STG.E.U8 desc[UR36][R8.64], R17 ;  /* 0x0000001108007986 */ /* 0x0001e2000c101124 */
[----:B------:R-:W-:Y:S05]  /*d840*/  BRA `(.L_x_19053) ;  /* 0x0000000c00987947 */ /* 0x000fea0003800000 */
.L_x_19050:
        /* <DEDUP_REMOVED lines=12> */
.L_x_19055:
[----:B------:R-:W-:-:S04]  /*d910*/  LOP3.LUT R17, R17, 0xffff, RZ, 0xc0, !PT ;  /* 0x0000ffff11117812 */ /* 0x000fc800078ec0ff */
[----:B------:R-:W-:-:S05]  /*d920*/  PRMT R3, R17, 0x8880, RZ ;  /* 0x0000888011037816 */ /* 0x000fca00000000ff */
[----:B------:R0:W-:Y:S01]  /*d930*/  STG.E desc[UR36][R8.64], R3 ;  /* 0x0000000308007986 */ /* 0x0001e2000c101924 */
[----:B------:R-:W-:Y:S05]  /*d940*/  BRA `(.L_x_19053) ;  /* 0x0000000c00587947 */ /* 0x000fea0003800000 */
.L_x_19054:
[----:B------:R-:W-:-:S04]  /*d950*/  PRMT R3, R17, 0x8880, RZ ;  /* 0x0000888011037816 */ /* 0x000fc800000000ff */
[----:B------:R-:W-:-:S05]  /*d960*/  PRMT R3, R3, 0x7710, RZ ;  /* 0x0000771003037816 */ /* 0x000fca00000000ff */
[----:B------:R0:W-:Y:S01]  /*d970*/  STG.E.U16 desc[UR36][R8.64], R3 ;  /* 0x0000000308007986 */ /* 0x0001e2000c101524 */
[----:B------:R-:W-:Y:S05]  /*d980*/  BRA `(.L_x_19053) ;  /* 0x0000000c00487947 */ /* 0x000fea0003800000 */
.L_x_19049:
        /* <DEDUP_REMOVED lines=9> */
.L_x_19057:
[----:B------:R-:W0:Y:S02]  /*da20*/  I2F.S8 R0, R17 ;  /* 0x0000001100007306 */ /* 0x000e240000001400 */
[----:B0-----:R-:W-:-:S05]  /*da30*/  F2FP.F16.F32.PACK_AB R0, RZ, R0 ;  /* 0x00000000ff00723e */ /* 0x001fca00000000ff */
[----:B------:R0:W-:Y:S01]  /*da40*/  STG.E.U16 desc[UR36][R8.64], R0 ;  /* 0x0000000008007986 */ /* 0x0001e2000c101524 */
[----:B------:R-:W-:Y:S05]  /*da50*/  BRA `(.L_x_19053) ;  /* 0x0000000c00147947 */ /* 0x000fea0003800000 */
.L_x_19056:
        /* <DEDUP_REMOVED lines=10> */
.L_x_19059:
[----:B------:R-:W0:Y:S02]  /*db00*/  I2F.S8 R17, R17 ;  /* 0x0000001100117306 */ /* 0x000e240000001400 */
[----:B0-----:R-:W-:-:S04]  /*db10*/  F2FP.F16.F32.PACK_AB R3, RZ, R17 ;  /* 0x00000011ff03723e */ /* 0x001fc800000000ff */
[----:B------:R-:W-:-:S05]  /*db20*/  PRMT R3, R3, 0x5410, RZ ;  /* 0x0000541003037816 */ /* 0x000fca00000000ff */
[----:B------:R0:W-:Y:S01]  /*db30*/  STG.E desc[UR36][R8.64], R3 ;  /* 0x0000000308007986 */ /* 0x0001e2000c101924 */
[----:B------:R-:W-:Y:S05]  /*db40*/  BRA `(.L_x_19053) ;  /* 0x0000000800d87947 */ /* 0x000fea0003800000 */
.L_x_19058:
[----:B------:R-:W-:-:S04]  /*db50*/  PRMT R4, R17, 0x8880, RZ ;  /* 0x0000888011047816 */ /* 0x000fc800000000ff */
[----:B------:R-:W-:-:S06]  /*db60*/  PRMT R4, R4, 0x7710, RZ ;  /* 0x0000771004047816 */ /* 0x000fcc00000000ff */
[----:B------:R-:W0:Y:S02]  /*db70*/  I2F.F64.S16 R4, R4 ;  /* 0x0000000400047312 */ /* 0x000e240000101c00 */
[----:B0-----:R0:W-:Y:S01]  /*db80*/  STG.E.64 desc[UR36][R8.64], R4 ;  /* 0x0000000408007986 */ /* 0x0011e2000c101b24 */
[----:B------:R-:W-:Y:S05]  /*db90*/  BRA `(.L_x_19053) ;  /* 0x0000000800c47947 */ /* 0x000fea0003800000 */
.L_x_19048:
        /* <DEDUP_REMOVED lines=12> */
.L_x_19062:
[----:B------:R-:W-:Y:S02]  /*dc60*/  PRMT R4, R17, 0x8880, RZ ;  /* 0x0000888011047816 */ /* 0x000fe400000000ff */
[----:B------:R-:W-:Y:S02]  /*dc70*/  CS2R R6, SRZ ;  /* 0x0000000000067805 */ /* 0x000fe4000001ff00 */
[----:B------:R-:W-:-:S06]  /*dc80*/  PRMT R4, R4, 0x7710, RZ ;  /* 0x0000771004047816 */ /* 0x000fcc00000000ff */
[----:B------:R-:W0:Y:S02]  /*dc90*/  I2F.F64.S16 R4, R4 ;  /* 0x0000000400047312 */ /* 0x000e240000101c00 */
[----:B0-----:R0:W-:Y:S01]  /*dca0*/  STG.E.128 desc[UR36][R8.64], R4 ;  /* 0x0000000408007986 */ /* 0x0011e2000c101d24 */
[----:B------:R-:W-:Y:S05]  /*dcb0*/  BRA `(.L_x_19053) ;  /* 0x00000008007c7947 */ /* 0x000fea0003800000 */
.L_x_19061:
        /* <DEDUP_REMOVED lines=21> */
.L_x_19066:
[----:B------:R-:W-:Y:S05]  /*de10*/  BSYNC B0 ;  /* 0x0000000000007941 */ /* 0x000fea0003800000 */
.L_x_19065:
[----:B------:R-:W-:-:S05]  /*de20*/  LOP3.LUT R5, R0, R5, RZ, 0xfc, !PT ;  /* 0x0000000500057212 */ /* 0x000fca00078efcff */
[----:B------:R0:W-:Y:S01]  /*de30*/  STG.E.U8 desc[UR36][R8.64], R5 ;  /* 0x0000000508007986 */ /* 0x0001e2000c101124 */
[----:B------:R-:W-:Y:S05]  /*de40*/  BRA `(.L_x_19053) ;  /* 0x0000000800187947 */ /* 0x000fea0003800000 */
.L_x_19064:
        /* <DEDUP_REMOVED lines=13> */
.L_x_19068:
[----:B------:R-:W-:Y:S01]  /*df20*/  IMAD.MOV.U32 R0, RZ, RZ, 0x7f ;  /* 0x0000007fff007424 */ /* 0x000fe200078e00ff */
[----:B------:R-:W-:-:S04]  /*df30*/  ISETP.GT.U32.AND P0, PT, R3, 0x7f800000, PT ;  /* 0x7f8000000300780c */ /* 0x000fc80003f04070 */
[----:B------:R-:W-:-:S09]  /*df40*/  SEL R0, R0, 0x7c, P0 ;  /* 0x0000007c00007807 */ /* 0x000fd20000000000 */
.L_x_19069:
[----:B------:R-:W-:Y:S05]  /*df50*/  BSYNC B0 ;  /* 0x0000000000007941 */ /* 0x000fea0003800000 */
.L_x_19067:
[----:B------:R-:W-:-:S04]  /*df60*/  LOP3.LUT R3, R17, 0x80000000, RZ, 0xc0, !PT ;  /* 0x8000000011037812 */ /* 0x000fc800078ec0ff */
[----:B------:R-:W-:-:S04]  /*df70*/  SHF.R.U32.HI R3, RZ, 0x18, R3 ;  /* 0x00000018ff037819 */ /* 0x000fc80000011603 */
[----:B------:R-:W-:-:S05]  /*df80*/  LOP3.LUT R3, R0, R3, RZ, 0xfc, !PT ;  /* 0x0000000300037212 */ /* 0x000fca00078efcff */
[----:B------:R0:W-:Y:S01]  /*df90*/  STG.E.U8 desc[UR36][R8.64], R3 ;  /* 0x0000000308007986 */ /* 0x0001e2000c101124 */
[----:B------:R-:W-:Y:S05]  /*dfa0*/  BRA `(.L_x_19053) ;  /* 0x0000000400c07947 */ /* 0x000fea0003800000 */
.L_x_19063:
[----:B------:R-:W0:Y:S02]  /*dfb0*/  I2F.S8 R0, R17 ;  /* 0x0000001100007306 */ /* 0x000e240000001400 */
[----:B0-----:R-:W-:-:S05]  /*dfc0*/  F2FP.BF16.F32.PACK_AB R0, RZ, R0 ;  /* 0x00000000ff00723e */ /* 0x001fca00000010ff */
[----:B------:R0:W-:Y:S01]  /*dfd0*/  STG.E.U16 desc[UR36][R8.64], R0 ;  /* 0x0000000008007986 */ /* 0x0001e2000c101524 */
[----:B------:R-:W-:Y:S05]  /*dfe0*/  BRA `(.L_x_19053) ;  /* 0x0000000400b07947 */ /* 0x000fea0003800000 */
.L_x_19060:
        /* <DEDUP_REMOVED lines=12> */
.L_x_19072:
        /* <DEDUP_REMOVED lines=17> */
.L_x_19075:
[----:B------:R-:W-:-:S04]  /*e1c0*/  LOP3.LUT R3, R17, 0x80000000, RZ, 0xc0, !PT ;  /* 0x8000000011037812 */ /* 0x000fc800078ec0ff */
[----:B------:R-:W-:-:S04]  /*e1d0*/  SHF.R.U32.HI R3, RZ, 0x18, R3 ;  /* 0x00000018ff037819 */ /* 0x000fc80000011603 */
[----:B------:R-:W-:-:S04]  /*e1e0*/  LOP3.LUT R0, R0, R3, RZ, 0xfc, !PT ;  /* 0x0000000300007212 */ /* 0x000fc800078efcff */
[----:B------:R-:W-:-:S07]  /*e1f0*/  PRMT R4, R0, 0x7610, R4 ;  /* 0x0000761000047816 */ /* 0x000fce0000000004 */
.L_x_19074:
[----:B------:R-:W-:Y:S05]  /*e200*/  BSYNC B0 ;  /* 0x0000000000007941 */ /* 0x000fea0003800000 */
.L_x_19073:
[----:B------:R3:W-:Y:S01]  /*e210*/  STG.E.U8 desc[UR36][R8.64], R4 ;  /* 0x0000000408007986 */ /* 0x0007e2000c101124 */
[----:B------:R-:W-:Y:S05]  /*e220*/  BRA `(.L_x_19053) ;  /* 0x0000000400207947 */ /* 0x000fea0003800000 */
.L_x_19071:
        /* <DEDUP_REMOVED lines=17> */
.L_x_19078:
[----:B------:R-:W-:-:S04]  /*e340*/  LOP3.LUT R3, R17, 0x80000000, RZ, 0xc0, !PT ;  /* 0x8000000011037812 */ /* 0x000fc800078ec0ff */
[----:B------:R-:W-:-:S04]  /*e350*/  SHF.R.U32.HI R3, RZ, 0x18, R3 ;  /* 0x00000018ff037819 */ /* 0x000fc80000011603 */
[----:B------:R-:W-:-:S04]  /*e360*/  LOP3.LUT R0, R0, R3, RZ, 0xfc, !PT ;  /* 0x0000000300007212 */ /* 0x000fc800078efcff */
[----:B------:R-:W-:-:S07]  /*e370*/  PRMT R4, R0, 0x7610, R4 ;  /* 0x0000761000047816 */ /* 0x000fce0000000004 */
.L_x_19077:
[----:B------:R-:W-:Y:S05]  /*e380*/  BSYNC B0 ;  /* 0x0000000000007941 */ /* 0x000fea0003800000 */
.L_x_19076:
[----:B------:R0:W-:Y:S01]  /*e390*/  STG.E.U8 desc[UR36][R8.64], R4 ;  /* 0x0000000408007986 */ /* 0x0001e2000c101124 */
[----:B------:R-:W-:Y:S05]  /*e3a0*/  BRA `(.L_x_19053) ;  /* 0x0000000000c07947 */ /* 0x000fea0003800000 */
.L_x_19070:
        /* <DEDUP_REMOVED lines=22> */
.L_x_19052:
        /* <DEDUP_REMOVED lines=16> */
.L_x_19081:
[----:B------:R-:W-:Y:S05]  /*e610*/  BRA `(.L_x_19053) ;  /* 0x0000000000247947 */ /* 0x000fea0003800000 */
.L_x_19080:
[----:B------:R-:W-:-:S04]  /*e620*/  LOP3.LUT R17, R17, 0xffff, RZ, 0xc0, !PT ;  /* 0x0000ffff11117812 */ /* 0x000fc800078ec0ff */
[----:B------:R-:W-:-:S05]  /*e630*/  PRMT R17, R17, 0x8880, RZ ;  /* 0x0000888011117816 */ /* 0x000fca00000000ff */
[----:B------:R-:W-:-:S05]  /*e640*/  IMAD.MOV.U32 R4, RZ, RZ, R17 ;  /* 0x000000ffff047224 */ /* 0x000fca00078e0011 */
[----:B------:R-:W-:-:S05]  /*e650*/  SHF.R.S32.HI R5, RZ, 0x1f, R4 ;  /* 0x0000001fff057819 */ /* 0x000fca0000011404 */
[----:B------:R2:W-:Y:S01]  /*e660*/  STG.E.64 desc[UR36][R8.64], R4 ;  /* 0x0000000408007986 */ /* 0x0005e2000c101b24 */
[----:B------:R-:W-:Y:S05]  /*e670*/  BRA `(.L_x_19053) ;  /* 0x00000000000c7947 */ /* 0x000fea0003800000 */
.L_x_19079:
[----:B------:R-:W-:-:S04]  /*e680*/  LOP3.LUT R17, R17, 0xffff, RZ, 0xc0, !PT ;  /* 0x0000ffff11117812 */ /* 0x000fc800078ec0ff */
[----:B------:R-:W-:-:S05]  /*e690*/  PRMT R3, R17, 0x8880, RZ ;  /* 0x0000888011037816 */ /* 0x000fca00000000ff */
[----:B------:R0:W-:Y:S02]  /*e6a0*/  STG.E desc[UR36][R8.64], R3 ;  /* 0x0000000308007986 */ /* 0x0001e4000c101924 */
.L_x_19053:
[----:B------:R-:W-:-:S07]  /*e6b0*/  VIADD R25, R25, 0x80 ;  /* 0x0000008019197836 */ /* 0x000fce0000000000 */
.L_x_19013:
[----:B------:R-:W-:Y:S05]  /*e6c0*/  BSYNC B6 ;  /* 0x0000000000067941 */ /* 0x000fea0003800000 */
.L_x_19012:
[----:B------:R-:W-:-:S13]  /*e6d0*/  ISETP.GE.AND P0, PT, R25, R26, PT ;  /* 0x0000001a1900720c */ /* 0x000fda0003f06270 */
[----:B------:R-:W-:Y:S05]  /*e6e0*/  @P0 EXIT ;  /* 0x000000000000094d */ /* 0x000fea0003800000 */
[----:B0-23--:R-:W0:Y:S01]  /*e6f0*/  LDC.64 R4, c[0x0][0x228] ;  /* 0x00008a00ff047b82 */ /* 0x00de220000000a00 */
[----:B----4-:R-:W-:Y:S01]  /*e700*/  PRMT R0, R24, 0x9910, RZ ;  /* 0x0000991018007816 */ /* 0x010fe200000000ff */
        /* <DEDUP_REMOVED lines=15> */
[----:B-----5:R-:W-:Y:S01]  /*e800*/  STG.E.U8 desc[UR36][R2.64], R16 ;  /* 0x0000001002007986 */ /* 0x020fe2000c101124 */
[----:B------:R-:W-:Y:S05]  /*e810*/  EXIT ;  /* 0x000000000000794d */ /* 0x000fea0003800000 */
.L_x_19085:
[----:B-----5:R-:W-:Y:S01]  /*e820*/  STG.E.U8 desc[UR36][R2.64], R16 ;  /* 0x0000001002007986 */ /* 0x020fe2000c101124 */
[----:B------:R-:W-:Y:S05]  /*e830*/  EXIT ;  /* 0x000000000000794d */ /* 0x000fea0003800000 */
.L_x_19084:
        /* <DEDUP_REMOVED lines=10> */
[----:B------:R-:W-:Y:S01]  /*e8e0*/  STG.E.64 desc[UR36][R2.64], R4 ;  /* 0x0000000402007986 */ /* 0x000fe2000c101b24 */
[----:B------:R-:W-:Y:S05]  /*e8f0*/  EXIT ;  /* 0x000000000000794d */ /* 0x000fea0003800000 */
.L_x_19088:
[----:B-----5:R-:W-:-:S04]  /*e900*/  LOP3.LUT R16, R16, 0xffff, RZ, 0xc0, !PT ;  /* 0x0000ffff10107812 */ /* 0x020fc800078ec0ff */
[----:B------:R-:W-:-:S05]  /*e910*/  PRMT R5, R16, 0x8880, RZ ;  /* 0x0000888010057816 */ /* 0x000fca00000000ff */
[----:B------:R-:W-:Y:S01]  /*e920*/  STG.E desc[UR36][R2.64], R5 ;  /* 0x0000000502007986 */ /* 0x000fe2000c101924 */
[----:B------:R-:W-:Y:S05]  /*e930*/  EXIT ;  /* 0x000000000000794d */ /* 0x000fea0003800000 */
.L_x_19087:
[----:B-----5:R-:W-:-:S04]  /*e940*/  PRMT R5, R16, 0x8880, RZ ;  /* 0x0000888010057816 */ /* 0x020fc800000000ff */
[----:B------:R-:W-:-:S05]  /*e950*/  PRMT R5, R5, 0x7710, RZ ;  /* 0x0000771005057816 */ /* 0x000fca00000000ff */
[----:B------:R-:W-:Y:S01]  /*e960*/  STG.E.U16 desc[UR36][R2.64], R5 ;  /* 0x0000000502007986 */ /* 0x000fe2000c101524 */
[----:B------:R-:W-:Y:S05]  /*e970*/  EXIT ;  /* 0x000000000000794d */ /* 0x000fea0003800000 */
.L_x_19083:
[----:B------:R-:W-:-:S13]  /*e980*/  ISETP.GT.AND P0, PT, R0, 0x6, PT ;  /* 0x000000060000780c */ /* 0x000fda0003f04270 */
[----:B------:R-:W-:Y:S05]  /*e990*/  @P0 BRA `(.L_x_19089) ;  /* 0x00000000002c0947 */ /* 0x000fea0003800000 */
[----:B------:R-:W-:-:S13]  /*e9a0*/  ISETP.NE.AND P0, PT, R0, 0x5, PT ;  /* 0x000000050000780c */ /* 0x000fda0003f05270 */
[----:B------:R-:W-:Y:S05]  /*e9b0*/  @!P0 BRA `(.L_x_19090) ;  /* 0x0000000000148947 */ /* 0x000fea0003800000 */
[----:B------:R-:W-:-:S13]  /*e9c0*/  ISETP.NE.AND P0, PT, R0, 0x6, PT ;  /* 0x000000060000780c */ /* 0x000fda0003f05270 */
[----:B------:R-:W-:Y:S05]  /*e9d0*/  @P0 BRA `(.L_x_19086) ;  /* 0x0000000800c80947 */ /* 0x000fea0003800000 */
[----:B-----5:R-:W0:Y:S02]  /*e9e0*/  I2F.S8 R5, R16 ;  /* 0x0000001000057306 */ /* 0x020e240000001400 */
[----:B0-----:R-:W-:Y:S01]  /*e9f0*/  STG.E desc[UR36][R2.64], R5 ;  /* 0x0000000502007986 */ /* 0x001fe2000c101924 */
[----:B------:R-:W-:Y:S05]  /*ea00*/  EXIT ;  /* 0x000000000000794d */ /* 0x000fea0003800000 */
.L_x_19090:
[----:B-----5:R-:W0:Y:S02]  /*ea10*/  I2F.S8 R0, R16 ;  /* 0x0000001000007306 */ /* 0x020e240000001400 */
[----:B0-----:R-:W-:-:S05]  /*ea20*/  F2FP.F16.F32.PACK_AB R0, RZ, R0 ;  /* 0x00000000ff00723e */ /* 0x001fca00000000ff */
[----:B------:R-:W-:Y:S01]  /*ea30*/  STG.E.U16 desc[UR36][R2.64], R0 ;  /* 0x0000000002007986 */ /* 0x000fe2000c101524 */
[----:B------:R-:W-:Y:S05]  /*ea40*/  EXIT ;  /* 0x000000000000794d */ /* 0x000fea0003800000 */
.L_x_19089:
        /* <DEDUP_REMOVED lines=8> */
[----:B0-----:R-:W-:Y:S01]  /*ead0*/  STG.E.64 desc[UR36][R2.64], R16 ;  /* 0x0000001002007986 */ /* 0x001fe2000c101b24 */
[----:B------:R-:W-:Y:S05]  /*eae0*/  EXIT ;  /* 0x000000000000794d */ /* 0x000fea0003800000 */
.L_x_19092:
[----:B-----5:R-:W0:Y:S02]  /*eaf0*/  I2F.S8 R16, R16 ;  /* 0x0000001000107306 */ /* 0x020e240000001400 */
[----:B0-----:R-:W-:-:S04]  /*eb00*/  F2FP.F16.F32.PACK_AB R5, RZ, R16 ;  /* 0x00000010ff05723e */ /* 0x001fc800000000ff */
[----:B------:R-:W-:-:S05]  /*eb10*/  PRMT R5, R5, 0x5410, RZ ;  /* 0x0000541005057816 */ /* 0x000fca00000000ff */
[----:B------:R-:W-:Y:S01]  /*eb20*/  STG.E desc[UR36][R2.64], R5 ;  /* 0x0000000502007986 */ /* 0x000fe2000c101924 */
[----:B------:R-:W-:Y:S05]  /*eb30*/  EXIT ;  /* 0x000000000000794d */ /* 0x000fea0003800000 */
.L_x_19091:
[----:B-----5:R-:W-:-:S04]  /*eb40*/  PRMT R4, R16, 0x8880, RZ ;  /* 0x0000888010047816 */ /* 0x020fc800000000ff */
[----:B------:R-:W-:-:S06]  /*eb50*/  PRMT R4, R4, 0x7710, RZ ;  /* 0x0000771004047816 */ /* 0x000fcc00000000ff */
[----:B------:R-:W0:Y:S02]  /*eb60*/  I2F.F64.S16 R4, R4 ;  /* 0x0000000400047312 */ /* 0x000e240000101c00 */
[----:B0-----:R-:W-:Y:S01]  /*eb70*/  STG.E.64 desc[UR36][R2.64], R4 ;  /* 0x0000000402007986 */ /* 0x001fe2000c101b24 */
[----:B------:R-:W-:Y:S05]  /*eb80*/  EXIT ;  /* 0x000000000000794d */ /* 0x000fea0003800000 */
.L_x_19082:
        /* <DEDUP_REMOVED lines=10> */
[----:B------:R-:W-:Y:S01]  /*ec30*/  STG.E.U8 desc[UR36][R2.64], R5 ;  /* 0x0000000502007986 */ /* 0x000fe2000c101124 */
[----:B------:R-:W-:Y:S05]  /*ec40*/  EXIT ;  /* 0x000000000000794d */ /* 0x000fea0003800000 */
.L_x_19095:
[----:B-----5:R-:W-:Y:S02]  /*ec50*/  PRMT R4, R16, 0x8880, RZ ;  /* 0x0000888010047816 */ /* 0x020fe400000000ff */
[----:B------:R-:W-:Y:S02]  /*ec60*/  CS2R R6, SRZ ;  /* 0x0000000000067805 */ /* 0x000fe4000001ff00 */
[----:B------:R-:W-:-:S06]  /*ec70*/  PRMT R4, R4, 0x7710, RZ ;  /* 0x0000771004047816 */ /* 0x000fcc00000000ff */
[----:B------:R-:W0:Y:S02]  /*ec80*/  I2F.F64.S16 R4, R4 ;  /* 0x0000000400047312 */ /* 0x000e240000101c00 */
[----:B0-----:R-:W-:Y:S01]  /*ec90*/  STG.E.128 desc[UR36][R2.64], R4 ;  /* 0x0000000402007986 */ /* 0x001fe2000c101d24 */
[----:B------:R-:W-:Y:S05]  /*eca0*/  EXIT ;  /* 0x000000000000794d */ /* 0x000fea0003800000 */
.L_x_19094:
        /* <DEDUP_REMOVED lines=21> */
.L_x_19099:
[----:B------:R-:W-:Y:S05]  /*ee00*/  BSYNC B0 ;  /* 0x0000000000007941 */ /* 0x000fea0003800000 */
.L_x_19098:
[----:B------:R-:W-:-:S05]  /*ee10*/  LOP3.LUT R5, R0, R5, RZ, 0xfc, !PT ;  /* 0x0000000500057212 */ /* 0x000fca00078efcff */
[----:B------:R-:W-:Y:S01]  /*ee20*/  STG.E.U8 desc[UR36][R2.64], R5 ;  /* 0x0000000502007986 */ /* 0x000fe2000c101124 */
[----:B------:R-:W-:Y:S05]  /*ee30*/  EXIT ;  /* 0x000000000000794d */ /* 0x000fea0003800000 */
.L_x_19097:
        /* <DEDUP_REMOVED lines=13> */
.L_x_19101:
[----:B------:R-:W-:Y:S01]  /*ef10*/  IMAD.MOV.U32 R0, RZ, RZ, 0x7f ;  /* 0x0000007fff007424 */ /* 0x000fe200078e00ff */
[----:B------:R-:W-:-:S04]  /*ef20*/  ISETP.GT.U32.AND P0, PT, R4, 0x7f800000, PT ;  /* 0x7f8000000400780c */ /* 0x000fc80003f04070 */
[----:B------:R-:W-:-:S09]  /*ef30*/  SEL R0, R0, 0x7c, P0 ;  /* 0x0000007c00007807 */ /* 0x000fd20000000000 */
.L_x_19102:
[----:B------:R-:W-:Y:S05]  /*ef40*/  BSYNC B0 ;  /* 0x0000000000007941 */ /* 0x000fea0003800000 */
.L_x_19100:
[----:B------:R-:W-:-:S04]  /*ef50*/  LOP3.LUT R4, R5, 0x80000000, RZ, 0xc0, !PT ;  /* 0x8000000005047812 */ /* 0x000fc800078ec0ff */
[----:B------:R-:W-:-:S04]  /*ef60*/  SHF.R.U32.HI R5, RZ, 0x18, R4 ;  /* 0x00000018ff057819 */ /* 0x000fc80000011604 */
[----:B------:R-:W-:-:S05]  /*ef70*/  LOP3.LUT R5, R0, R5, RZ, 0xfc, !PT ;  /* 0x0000000500057212 */ /* 0x000fca00078efcff */
[----:B------:R-:W-:Y:S01]  /*ef80*/  STG.E.U8 desc[UR36][R2.64], R5 ;  /* 0x0000000502007986 */ /* 0x000fe2000c101124 */
[----:B------:R-:W-:Y:S05]  /*ef90*/  EXIT ;  /* 0x000000000000794d */ /* 0x000fea0003800000 */
.L_x_19096:
[----:B-----5:R-:W0:Y:S02]  /*efa0*/  I2F.S8 R0, R16 ;  /* 0x0000001000007306 */ /* 0x020e240000001400 */
[----:B0-----:R-:W-:-:S05]  /*efb0*/  F2FP.BF16.F32.PACK_AB R0, RZ, R0 ;  /* 0x00000000ff00723e */ /* 0x001fca00000010ff */
[----:B------:R-:W-:Y:S01]  /*efc0*/  STG.E.U16 desc[UR36][R2.64], R0 ;  /* 0x0000000002007986 */ /* 0x000fe2000c101524 */
[----:B------:R-:W-:Y:S05]  /*efd0*/  EXIT ;  /* 0x000000000000794d */ /* 0x000fea0003800000 */
.L_x_19093:
        /* <DEDUP_REMOVED lines=10> */
[----:B------:R-:W-:Y:S01]  /*f080*/  STG.E.U16 desc[UR36][R2.64], R5 ;  /* 0x0000000502007986 */ /* 0x000fe2000c101524 */
[----:B------:R-:W-:Y:S05]  /*f090*/  EXIT ;  /* 0x000000000000794d */ /* 0x000fea0003800000 */
.L_x_19105:
        /* <DEDUP_REMOVED lines=17> */
.L_x_19108:
[----:B------:R-:W-:-:S04]  /*f1b0*/  LOP3.LUT R0, R7, 0x80000000, RZ, 0xc0, !PT ;  /* 0x8000000007007812 */ /* 0x000fc800078ec0ff */
[----:B------:R-:W-:-:S04]  /*f1c0*/  SHF.R.U32.HI R5, RZ, 0x18, R0 ;  /* 0x00000018ff057819 */ /* 0x000fc80000011600 */
[----:B------:R-:W-:-:S04]  /*f1d0*/  LOP3.LUT R4, R4, R5, RZ, 0xfc, !PT ;  /* 0x0000000504047212 */ /* 0x000fc800078efcff */
[----:B------:R-:W-:-:S07]  /*f1e0*/  PRMT R0, R4, 0x7610, R0 ;  /* 0x0000761004007816 */ /* 0x000fce0000000000 */
.L_x_19107:
[----:B------:R-:W-:Y:S05]  /*f1f0*/  BSYNC B0 ;  /* 0x0000000000007941 */ /* 0x000fea0003800000 */
.L_x_19106:
[----:B------:R-:W-:Y:S01]  /*f200*/  STG.E.U8 desc[UR36][R2.64], R0 ;  /* 0x0000000002007986 */ /* 0x000fe2000c101124 */
[----:B------:R-:W-:Y:S05]  /*f210*/  EXIT ;  /* 0x000000000000794d */ /* 0x000fea0003800000 */
.L_x_19104:
        /* <DEDUP_REMOVED lines=17> */
.L_x_19111:
[----:B------:R-:W-:-:S04]  /*f330*/  LOP3.LUT R0, R7, 0x80000000, RZ, 0xc0, !PT ;  /* 0x8000000007007812 */ /* 0x000fc800078ec0ff */
[----:B------:R-:W-:-:S04]  /*f340*/  SHF.R.U32.HI R5, RZ, 0x18, R0 ;  /* 0x00000018ff057819 */ /* 0x000fc80000011600 */
[----:B------:R-:W-:-:S04]  /*f350*/  LOP3.LUT R4, R4, R5, RZ, 0xfc, !PT ;  /* 0x0000000504047212 */ /* 0x000fc800078efcff */
[----:B------:R-:W-:-:S07]  /*f360*/  PRMT R0, R4, 0x7610, R0 ;  /* 0x0000761004007816 */ /* 0x000fce0000000000 */
.L_x_19110:
[----:B------:R-:W-:Y:S05]  /*f370*/  BSYNC B0 ;  /* 0x0000000000007941 */ /* 0x000fea0003800000 */
.L_x_19109:
[----:B------:R-:W-:Y:S01]  /*f380*/  STG.E.U8 desc[UR36][R2.64], R0 ;  /* 0x0000000002007986 */ /* 0x000fe2000c101124 */
[----:B------:R-:W-:Y:S05]  /*f390*/  EXIT ;  /* 0x000000000000794d */ /* 0x000fea0003800000 */
.L_x_19103:
        /* <DEDUP_REMOVED lines=22> */
.L_x_19086:
        /* <DEDUP_REMOVED lines=15> */
[----:B-1---5:R-:W-:Y:S05]  /*f5f0*/  CALL.ABS.NOINC R2 ;  /* 0x0000000002007343 */ /* 0x022fea0003c00000 */
.L_x_19114:
[----:B------:R-:W-:Y:S05]  /*f600*/  EXIT ;  /* 0x000000000000794d */ /* 0x000fea0003800000 */
.L_x_19113:
[----:B-----5:R-:W-:-:S04]  /*f610*/  LOP3.LUT R16, R16, 0xffff, RZ, 0xc0, !PT ;  /* 0x0000ffff10107812 */ /* 0x020fc800078ec0ff */
[----:B------:R-:W-:-:S05]  /*f620*/  PRMT R16, R16, 0x8880, RZ ;  /* 0x0000888010107816 */ /* 0x000fca00000000ff */
[----:B------:R-:W-:-:S05]  /*f630*/  IMAD.MOV.U32 R4, RZ, RZ, R16 ;  /* 0x000000ffff047224 */ /* 0x000fca00078e0010 */
[----:B------:R-:W-:-:S05]  /*f640*/  SHF.R.S32.HI R5, RZ, 0x1f, R4 ;  /* 0x0000001fff057819 */ /* 0x000fca0000011404 */
[----:B------:R-:W-:Y:S01]  /*f650*/  STG.E.64 desc[UR36][R2.64], R4 ;  /* 0x0000000402007986 */ /* 0x000fe2000c101b24 */
[----:B------:R-:W-:Y:S05]  /*f660*/  EXIT ;  /* 0x000000000000794d */ /* 0x000fea0003800000 */
.L_x_19112:
[----:B-----5:R-:W-:-:S04]  /*f670*/  LOP3.LUT R16, R16, 0xffff, RZ, 0xc0, !PT ;  /* 0x0000ffff10107812 */ /* 0x020fc800078ec0ff */
[----:B------:R-:W-:-:S05]  /*f680*/  PRMT R5, R16, 0x8880, RZ ;  /* 0x0000888010057816 */ /* 0x000fca00000000ff */
[----:B------:R-:W-:Y:S01]  /*f690*/  STG.E desc[UR36][R2.64], R5 ;  /* 0x0000000502007986 */ /* 0x000fe2000c101924 */
[----:B------:R-:W-:Y:S05]  /*f6a0*/  EXIT ;  /* 0x000000000000794d */ /* 0x000fea0003800000 */
.L_x_19115:
        /* <DEDUP_REMOVED lines=13> */
.L_x_24211:


//--------------------- .text._ZN2at6native18elementwise_kernelILi128ELi4EZNS0_22gpu_kernel_impl_nocastIZZZNS0_54_GLOBAL__N__d8c5977b_16_LinearAlgebra_cu_140f0503_289316addr_kernel_cudaERNS_14TensorIteratorERKN3c106ScalarES9_ENKUlvE_clEvENKUlvE0_clEvEUlaaaE0_EEvRNS_18TensorIteratorBaseERKT_EUliE_EEviT1_ --------------------------
	.section	.text._ZN2at6native18elementwise_kernelILi128ELi4EZNS0_22gpu_kernel_impl_nocastIZZZNS0_54_GLOBAL__N__d8c5977b_16_LinearAlgebra_cu_140f0503_289316addr_kernel_cudaERNS_14TensorIteratorERKN3c106ScalarES9_ENKUlvE_clEvENKUlvE0_clEvEUlaaaE0_EEvRNS_18TensorIteratorBaseERKT_EUliE_EEviT1_,"ax",@progbits
	.align	128
        .global         _ZN2at6native18elementwise_kernelILi128ELi4EZNS0_22gpu_kernel_impl_nocastIZZZNS0_54_GLOBAL__N__d8c5977b_16_LinearAlgebra_cu_140f0503_289316addr_kernel_cudaERNS_14TensorIteratorERKN3c106ScalarES9_ENKUlvE_clEvENKUlvE0_clEvEUlaaaE0_EEvRNS_18TensorIteratorBaseERKT_EUliE_EEviT1_
        .type           _ZN2at6native18elementwise_kernelILi128ELi4EZNS0_22gpu_kernel_impl_nocastIZZZNS0_54_GLOBAL__N__d8c5977b_16_LinearAlgebra_cu_140f0503_289316addr_kernel_cudaERNS_14TensorIteratorERKN3c106ScalarES9_ENKUlvE_clEvENKUlvE0_clEvEUlaaaE0_EEvRNS_18TensorIteratorBaseERKT_EUliE_EEviT1_,@function
        .size           _ZN2at6native18elementwise_kernelILi128ELi4EZNS0_22gpu_kernel_impl_nocastIZZZNS0_54_GLOBAL__N__d8c5977b_16_LinearAlgebra_cu_140f0503_289316addr_kernel_cudaERNS_14TensorIteratorERKN3c106ScalarES9_ENKUlvE_clEvENKUlvE0_clEvEUlaaaE0_EEvRNS_18TensorIteratorBaseERKT_EUliE_EEviT1_,(.L_x_24212 - _ZN2at6native18elementwise_kernelILi128ELi4EZNS0_22gpu_kernel_impl_nocastIZZZNS0_54_GLOBAL__N__d8c5977b_16_LinearAlgebra_cu_140f0503_289316addr_kernel_cudaERNS_14TensorIteratorERKN3c106ScalarES9_ENKUlvE_clEvENKUlvE0_clEvEUlaaaE0_EEvRNS_18TensorIteratorBaseERKT_EUliE_EEviT1_)
        .other          _ZN2at6native18elementwise_kernelILi128ELi4EZNS0_22gpu_kernel_impl_nocastIZZZNS0_54_GLOBAL__N__d8c5977b_16_LinearAlgebra_cu_140f0503_289316addr_kernel_cudaERNS_14TensorIteratorERKN3c106ScalarES9_ENKUlvE_clEvENKUlvE0_clEvEUlaaaE0_EEvRNS_18TensorIteratorBaseERKT_EUliE_EEviT1_,@"STO_CUDA_ENTRY STV_DEFAULT"
_ZN2at6native18elementwise_kernelILi128ELi4EZNS0_22gpu_kernel_impl_nocastIZZZNS0_54_GLOBAL__N__d8c5977b_16_LinearAlgebra_cu_140f0503_289316addr_kernel_cudaERNS_14TensorIteratorERKN3c106ScalarES9_ENKUlvE_clEvENKUlvE0_clEvEUlaaaE0_EEvRNS_18TensorIteratorBaseERKT_EUliE_EEviT1_:
.text._ZN2at6native18elementwise_kernelILi128ELi4EZNS0_22gpu_kernel_impl_nocastIZZZNS0_54_GLOBAL__N__d8c5977b_16_LinearAlgebra_cu_140f0503_289316addr_kernel_cudaERNS_14TensorIteratorERKN3c106ScalarES9_ENKUlvE_clEvENKUlvE0_clEvEUlaaaE0_EEvRNS_18TensorIteratorBaseERKT_EUliE_EEviT1_:
[----:B------:R-:W-:Y:S01]  /*0000*/  LDC R1, c[0x0][0x28] ;  /* 0x00000a00ff017b82 */ /* 0x000fe20000000800 */
[----:B------:R-:W0:Y:S01]  /*0010*/  S2R R3, SR_CTAID.X ;  /* 0x0000000000037919 */ /* 0x000e220000002500 */
[----:B------:R-:W-:Y:S01]  /*0020*/  ULDC UR6, c[0x0][0x210] ;  /* 0x0000840000067ab9 */ /* 0x000fe20000000800 */
[----:B------:R-:W-:Y:S01]  /*0030*/  ULDC.64 UR4, c[0x0][0x208] ;  /* 0x0000820000047ab9 */ /* 0x000fe20000000a00 */
[----:B------:R-:W-:Y:S01]  /*0040*/  ULDC.U8 UR7, c[0x0][0x4f8] ;  /* 0x00013e0000077ab9 */ /* 0x000fe20000000000 */
[----:B------:R-:W0:Y:S01]  /*0050*/  S2R R0, SR_TID.X ;  /* 0x0000000000007919 */ /* 0x000e220000002100 */
[----:B------:R-:W-:Y:S01]  /*0060*/  ULDC.U8 UR8, c[0x0][0x4f9] ;  /* 0x00013e4000087ab9 */ /* 0x000fe20000000000 */
        /* <DEDUP_REMOVED lines=384> */
.L_x_19118:
[----:B------:R-:W-:Y:S01]  /*1870*/  ULDC.64 UR14, c[0x0][0x4f0] ;  /* 0x00013c00000e7ab9 */ /* 0x000fe20000000a00 */
[----:B------:R-:W-:Y:S01]  /*1880*/  ULDC.64 UR10, c[0x0][0x4e0] ;  /* 0x00013800000a7ab9 */ /* 0x000fe20000000a00 */
[----:B------:R-:W-:Y:S01]  /*1890*/  ULDC.64 UR12, c[0x0][0x4e8] ;  /* 0x00013a00000c7ab9 */ /* 0x000fe20000000a00 */
[----:B------:R-:W-:Y:S02]  /*18a0*/  IADD3 R10, P2, R2, UR14, RZ ;  /* 0x0000000e020a7c10 */ /* 0x000fe4000ff5e0ff */
[----:B------:R-:W-:Y:S02]  /*18b0*/  IADD3 R8, P1, R7, UR12, RZ ;  /* 0x0000000c07087c10 */ /* 0x000fe4000ff3e0ff */
[----:B------:R-:W-:Y:S02]  /*18c0*/  IADD3 R6, P0, R0, UR10, RZ ;  /* 0x0000000a00067c10 */ /* 0x000fe4000ff1e0ff */
[----:B------:R-:W-:Y:S02]  /*18d0*/  IADD3.X R11, RZ, UR15, RZ, P2, !PT ;  /* 0x0000000fff0b7c10 */ /* 0x000fe400097fe4ff */
[----:B------:R-:W-:-:S02]  /*18e0*/  IADD3.X R9, RZ, UR13, RZ, P1, !PT ;  /* 0x0000000dff097c10 */ /* 0x000fc40008ffe4ff */
[----:B------:R-:W-:Y:S01]  /*18f0*/  IADD3.X R7, RZ, UR11, RZ, P0, !PT ;  /* 0x0000000bff077c10 */ /* 0x000fe200087fe4ff */
[----:B------:R-:W-:Y:S01]  /*1900*/  ULDC.64 UR10, c[0x0][0x4d8] ;  /* 0x00013600000a7ab9 */ /* 0x000fe20000000a00 */
[----:B------:R-:W2:Y:S04]  /*1910*/  LDG.E.U8 R11, desc[UR4][R10.64] ;  /* 0x000000040a0b7981 */ /* 0x000ea8000c1e1100 */
[----:B------:R-:W2:Y:S04]  /*1920*/  LDG.E.U8 R8, desc[UR4][R8.64] ;  /* 0x0000000408087981 */ /* 0x000ea8000c1e1100 */
[----:B------:R-:W3:Y:S01]  /*1930*/  LDG.E.U8 R6, desc[UR4][R6.64] ;  /* 0x0000000406067981 */ /* 0x000ee2000c1e1100 */
[----:B------:R-:W-:-:S04]  /*1940*/  IADD3 R4, P0, R5, UR10, RZ ;  /* 0x0000000a05047c10 */ /* 0x000fc8000ff1e0ff */
[----:B------:R-:W-:Y:S02]  /*1950*/  IADD3.X R5, RZ, UR11, RZ, P0, !PT ;  /* 0x0000000bff057c10 */ /* 0x000fe400087fe4ff */
[----:B------:R-:W-:Y:S01]  /*1960*/  IADD3 R3, R3, 0x80, RZ ;  /* 0x0000008003037810 */ /* 0x000fe20007ffe0ff */
[----:B--2---:R-:W-:Y:S02]  /*1970*/  IMAD R13, R8, R11, RZ ;  /* 0x0000000b080d7224 */ /* 0x004fe400078e02ff */
[----:B---3--:R-:W-:-:S04]  /*1980*/  IMAD R0, R6, UR7, RZ ;  /* 0x0000000706007c24 */ /* 0x008fc8000f8e02ff */
[----:B------:R-:W-:-:S05]  /*1990*/  IMAD R13, R13, UR8, R0 ;  /* 0x000000080d0d7c24 */ /* 0x000fca000f8e0200 */
[----:B------:R0:W-:Y:S02]  /*19a0*/  STG.E.U8 desc[UR4][R4.64], R13 ;  /* 0x0000000d04007986 */ /* 0x0001e4000c101104 */
.L_x_19117:
[----:B------:R-:W-:Y:S05]  /*19b0*/  BSYNC B0 ;  /* 0x0000000000007941 */ /* 0x000fea0003800000 */
.L_x_19116:
        /* <DEDUP_REMOVED lines=382> */
.L_x_19121:
        /* <DEDUP_REMOVED lines=15> */
[----:B------:R-:W-:-:S04]  /*3290*/  IADD3 R3, R3, 0x80, RZ ;  /* 0x0000008003037810 */ /* 0x000fc80007ffe0ff */
[----:B------:R-:W-:Y:S01]  /*32a0*/  ISETP.GE.AND P0, PT, R3, UR6, PT ;  /* 0x0000000603007c0c */ /* 0x000fe2000bf06270 */
[----:B--2---:R-:W-:Y:S02]  /*32b0*/  IMAD R13, R8, R11, RZ ;  /* 0x0000000b080d7224 */ /* 0x004fe400078e02ff */
[----:B---3--:R-:W-:-:S04]  /*32c0*/  IMAD R0, R6, UR7, RZ ;  /* 0x0000000706007c24 */ /* 0x008fc8000f8e02ff */
[----:B------:R-:W-:-:S05]  /*32d0*/  IMAD R13, R13, UR8, R0 ;  /* 0x000000080d0d7c24 */ /* 0x000fca000f8e0200 */
[----:B------:R1:W-:Y:S01]  /*32e0*/  STG.E.U8 desc[UR4][R4.64], R13 ;  /* 0x0000000d04007986 */ /* 0x0003e2000c101104 */
        /* <DEDUP_REMOVED lines=380> */
.L_x_19122:
        /* <DEDUP_REMOVED lines=20> */
.L_x_19120:
[----:B------:R-:W-:Y:S05]  /*4bf0*/  BSYNC B0 ;  /* 0x0000000000007941 */ /* 0x000fea0003800000 */
.L_x_19119:
        /* <DEDUP_REMOVED lines=381> */
.L_x_19123:
        /* <DEDUP_REMOVED lines=14> */
[----:B------:R-:W-:Y:S01]  /*64b0*/  IADD3.X R5, RZ, UR11, RZ, P0, !PT ;  /* 0x0000000bff057c10 */ /* 0x000fe200087fe4ff */
[----:B--2---:R-:W-:Y:S02]  /*64c0*/  IMAD R11, R6, R9, RZ ;  /* 0x00000009060b7224 */ /* 0x004fe400078e02ff */
[----:B---3--:R-:W-:-:S04]  /*64d0*/  IMAD R0, R2, UR7, RZ ;  /* 0x0000000702007c24 */ /* 0x008fc8000f8e02ff */
[----:B------:R-:W-:-:S05]  /*64e0*/  IMAD R11, R11, UR8, R0 ;  /* 0x000000080b0b7c24 */ /* 0x000fca000f8e0200 */
[----:B------:R-:W-:Y:S01]  /*64f0*/  STG.E.U8 desc[UR4][R4.64], R11 ;  /* 0x0000000b04007986 */ /* 0x000fe2000c101104 */
[----:B------:R-:W-:Y:S05]  /*6500*/  EXIT ;  /* 0x000000000000794d */ /* 0x000fea0003800000 */
.L_x_19124:
        /* <DEDUP_REMOVED lines=15> */
.L_x_24212:


//--------------------- .text._ZN2at6native27unrolled_elementwise_kernelIZZZNS0_54_GLOBAL__N__d8c5977b_16_LinearAlgebra_cu_140f0503_289316addr_kernel_cudaERNS_14TensorIteratorERKN3c106ScalarES8_ENKUlvE_clEvENKUlvE0_clEvEUlaaaE0_St5arrayIPcLm4EELi4E23TrivialOffsetCalculatorILi3EjESF_ILi1EjENS0_6memory15LoadWithoutCastENSI_16StoreWithoutCastEEEviT_T0_T2_T3_T4_T5_ --------------------------
	.section	.text._ZN2at6native27unrolled_elementwise_kernelIZZZNS0_54_GLOBAL__N__d8c5977b_16_LinearAlgebra_cu_140f0503_289316addr_kernel_cudaERNS_14TensorIteratorERKN3c106ScalarES8_ENKUlvE_clEvENKUlvE0_clEvEUlaaaE0_St5arrayIPcLm4EELi4E23TrivialOffsetCalculatorILi3EjESF_ILi1EjENS0_6memory15LoadWithoutCastENSI_16StoreWithoutCastEEEviT_T0_T2_T3_T4_T5_,"ax",@progbits
	.align	128
        .global         _ZN2at6native27unrolled_elementwise_kernelIZZZNS0_54_GLOBAL__N__d8c5977b_16_LinearAlgebra_cu_140f0503_289316addr_kernel_cudaERNS_14TensorIteratorERKN3c106ScalarES8_ENKUlvE_clEvENKUlvE0_clEvEUlaaaE0_St5arrayIPcLm4EELi4E23TrivialOffsetCalculatorILi3EjESF_ILi1EjENS0_6memory15LoadWithoutCastENSI_16StoreWithoutCastEEEviT_T0_T2_T3_T4_T5_
        .type           _ZN2at6native27unrolled_elementwise_kernelIZZZNS0_54_GLOBAL__N__d8c5977b_16_LinearAlgebra_cu_140f0503_289316addr_kernel_cudaERNS_14TensorIteratorERKN3c106ScalarES8_ENKUlvE_clEvENKUlvE0_clEvEUlaaaE0_St5arrayIPcLm4EELi4E23TrivialOffsetCalculatorILi3EjESF_ILi1EjENS0_6memory15LoadWithoutCastENSI_16StoreWithoutCastEEEviT_T0_T2_T3_T4_T5_,@function
        .size           _ZN2at6native27unrolled_elementwise_kernelIZZZNS0_54_GLOBAL__N__d8c5977b_16_LinearAlgebra_cu_140f0503_289316addr_kernel_cudaERNS_14TensorIteratorERKN3c106ScalarES8_ENKUlvE_clEvENKUlvE0_clEvEUlaaaE0_St5arrayIPcLm4EELi4E23TrivialOffsetCalculatorILi3EjESF_ILi1EjENS0_6memory15LoadWithoutCastENSI_16StoreWithoutCastEEEviT_T0_T2_T3_T4_T5_,(.L_x_24213 - _ZN2at6native27unrolled_elementwise_kernelIZZZNS0_54_GLOBAL__N__d8c5977b_16_LinearAlgebra_cu_140f0503_289316addr_kernel_cudaERNS_14TensorIteratorERKN3c106ScalarES8_ENKUlvE_clEvENKUlvE0_clEvEUlaaaE0_St5arrayIPcLm4EELi4E23TrivialOffsetCalculatorILi3EjESF_ILi1EjENS0_6memory15LoadWithoutCastENSI_16StoreWithoutCastEEEviT_T0_T2_T3_T4_T5_)
        .other          _ZN2at6native27unrolled_elementwise_kernelIZZZNS0_54_GLOBAL__N__d8c5977b_16_LinearAlgebra_cu_140f0503_289316addr_kernel_cudaERNS_14TensorIteratorERKN3c106ScalarES8_ENKUlvE_clEvENKUlvE0_clEvEUlaaaE0_St5arrayIPcLm4EELi4E23TrivialOffsetCalculatorILi3EjESF_ILi1EjENS0_6memory15LoadWithoutCastENSI_16StoreWithoutCastEEEviT_T0_T2_T3_T4_T5_,@"STO_CUDA_ENTRY STV_DEFAULT"
_ZN2at6native27unrolled_elementwise_kernelIZZZNS0_54_GLOBAL__N__d8c5977b_16_LinearAlgebra_cu_140f0503_289316addr_kernel_cudaERNS_14TensorIteratorERKN3c106ScalarES8_ENKUlvE_clEvENKUlvE0_clEvEUlaaaE0_St5arrayIPcLm4EELi4E23TrivialOffsetCalculatorILi3EjESF_ILi1EjENS0_6memory15LoadWithoutCastENSI_16StoreWithoutCastEEEviT_T0_T2_T3_T4_T5_:
.text._ZN2at6native27unrolled_elementwise_kernelIZZZNS0_54_GLOBAL__N__d8c5977b_16_LinearAlgebra_cu_140f0503_289316addr_kernel_cudaERNS_14TensorIteratorERKN3c106ScalarES8_ENKUlvE_clEvENKUlvE0_clEvEUlaaaE0_St5arrayIPcLm4EELi4E23TrivialOffsetCalculatorILi3EjESF_ILi1EjENS0_6memory15LoadWithoutCastENSI_16StoreWithoutCastEEEviT_T0_T2_T3_T4_T5_:
[----:B------:R-:W-:Y:S01]  /*0000*/  LDC R1, c[0x0][0x28] ;  /* 0x00000a00ff017b82 */ /* 0x000fe20000000800 */
[----:B------:R-:W0:Y:S07]  /*0010*/  S2R R0, SR_CTAID.X ;  /* 0x0000000000007919 */ /* 0x000e2e0000002500 */
[----:B------:R-:W0:Y:S01]  /*0020*/  LDC R3, c[0x0][0x210] ;  /* 0x00008400ff037b82 */ /* 0x000e220000000800 */
[----:B------:R-:W1:Y:S01]  /*0030*/  S2R R5, SR_TID.X ;  /* 0x0000000000057919 */ /* 0x000e620000002100 */
[----:B------:R-:W-:Y:S01]  /*0040*/  HFMA2.MMA R4, -RZ, RZ, 0, 0 ;  /* 0x00000000ff047435 */ /* 0x000fe200000001ff */
[----:B------:R-:W-:Y:S01]  /*0050*/  ULDC.64 UR6, c[0x0][0x208] ;  /* 0x0000820000067ab9 */ /* 0x000fe20000000a00 */
[----:B------:R-:W-:Y:S01]  /*0060*/  IMAD.MOV.U32 R6, RZ, RZ, RZ ;  /* 0x000000ffff067224 */ /* 0x000fe200078e00ff */
[----:B------:R-:W-:-:S02]  /*0070*/  MOV R8, RZ ;  /* 0x000000ff00087202 */ /* 0x000fc40000000f00 */
[----:B------:R-:W-:Y:S01]  /*0080*/  CS2R R28, SRZ ;  /* 0x00000000001c7805 */ /* 0x000fe2000001ff00 */
[----:B------:R-:W-:Y:S01]  /*0090*/  ULDC.U8 UR4, c[0x0][0x218] ;  /* 0x0000860000047ab9 */ /* 0x000fe20000000000 */
[----:B0-----:R-:W-:Y:S02]  /*00a0*/  IMAD R2, R0, -0x200, R3 ;  /* 0xfffffe0000027824 */ /* 0x001fe400078e0203 */
[----:B------:R-:W-:Y:S02]  /*00b0*/  IMAD.MOV.U32 R3, RZ, RZ, RZ ;  /* 0x000000ffff037224 */ /* 0x000fe400078e00ff */
[----:B-1----:R-:W-:Y:S01]  /*00c0*/  IMAD.MOV.U32 R9, RZ, RZ, R5 ;  /* 0x000000ffff097224 */ /* 0x002fe200078e0005 */
[----:B------:R-:W-:-:S13]  /*00d0*/  ISETP.GE.AND P0, PT, R5, R2, PT ;  /* 0x000000020500720c */ /* 0x000fda0003f06270 */
[----:B------:R-:W0:Y:S01]  /*00e0*/  @!P0 LDC.64 R12, c[0x0][0x230] ;  /* 0x00008c00ff0c8b82 */ /* 0x000e220000000a00 */
[----:B------:R-:W-:Y:S01]  /*00f0*/  @!P0 IMAD R7, R0, 0x200, R9 ;  /* 0x0000020000078824 */ /* 0x000fe200078e0209 */
[----:B------:R-:W-:-:S04]  /*0100*/  @!P0 IADD3 R9, R9, 0x80, RZ ;  /* 0x0000008009098810 */ /* 0x000fc80007ffe0ff */
[----:B------:R-:W-:Y:S02]  /*0110*/  ISETP.GE.AND P1, PT, R9, R2, PT ;  /* 0x000000020900720c */ /* 0x000fe40003f26270 */
[----:B------:R-:W1:Y:S08]  /*0120*/  @!P0 LDC.64 R22, c[0x0][0x238] ;  /* 0x00008e00ff168b82 */ /* 0x000e700000000a00 */
[----:B------:R-:W2:Y:S03]  /*0130*/  @!P0 LDC.64 R26, c[0x0][0x240] ;  /* 0x00009000ff1a8b82 */ /* 0x000ea60000000a00 */
[----:B------:R-:W-:-:S02]  /*0140*/  @!P1 IMAD R25, R0, 0x200, R9 ;  /* 0x0000020000199824 */ /* 0x000fc400078e0209 */
[----:B------:R-:W-:Y:S01]  /*0150*/  @!P1 VIADD R9, R9, 0x80 ;  /* 0x0000008009099836 */ /* 0x000fe20000000000 */
[----:B0-----:R-:W-:Y:S02]  /*0160*/  @!P0 IADD3 R12, P2, R7, R12, RZ ;  /* 0x0000000c070c8210 */ /* 0x001fe40007f5e0ff */
[----:B------:R-:W0:Y:S02]  /*0170*/  @!P1 LDC.64 R10, c[0x0][0x230] ;  /* 0x00008c00ff0a9b82 */ /* 0x000e240000000a00 */
[----:B------:R-:W-:Y:S02]  /*0180*/  @!P0 IADD3.X R13, RZ, R13, RZ, P2, !PT ;  /* 0x0000000dff0d8210 */ /* 0x000fe400017fe4ff */
[----:B------:R-:W-:Y:S02]  /*0190*/  ISETP.GE.AND P2, PT, R9, R2, PT ;  /* 0x000000020900720c */ /* 0x000fe40003f46270 */
[----:B-1----:R-:W-:Y:S02]  /*01a0*/  @!P0 IADD3 R22, P3, R7, R22, RZ ;  /* 0x0000001607168210 */ /* 0x002fe40007f7e0ff */
[----:B------:R-:W1:Y:S01]  /*01b0*/  @!P1 LDC.64 R16, c[0x0][0x238] ;  /* 0x00008e00ff109b82 */ /* 0x000e620000000a00 */
[----:B------:R3:W4:Y:S02]  /*01c0*/  @!P0 LDG.E.S8 R3, desc[UR6][R12.64] ;  /* 0x000000060c038981 */ /* 0x000724000c1e1300 */
[----:B------:R-:W-:-:S05]  /*01d0*/  @!P0 IMAD.X R23, RZ, RZ, R23, P3 ;  /* 0x000000ffff178224 */ /* 0x000fca00018e0617 */
[----:B------:R-:W1:Y:S01]  /*01e0*/  @!P1 LDC.64 R18, c[0x0][0x240] ;  /* 0x00009000ff129b82 */ /* 0x000e620000000a00 */
[----:B--2---:R-:W-:Y:S01]  /*01f0*/  @!P0 IADD3 R26, P3, R7, R26, RZ ;  /* 0x0000001a071a8210 */ /* 0x004fe20007f7e0ff */
[----:B------:R-:W-:Y:S01]  /*0200*/  @!P2 IMAD R7, R0, 0x200, R9 ;  /* 0x000002000007a824 */ /* 0x000fe200078e0209 */
[----:B------:R2:W4:Y:S01]  /*0210*/  @!P0 LDG.E.S8 R4, desc[UR6][R22.64] ;  /* 0x0000000616048981 */ /* 0x000522000c1e1300 */
[----:B------:R-:W-:Y:S01]  /*0220*/  @!P2 VIADD R9, R9, 0x80 ;  /* 0x000000800909a836 */ /* 0x000fe20000000000 */
[----:B------:R-:W-:Y:S02]  /*0230*/  @!P0 IADD3.X R27, RZ, R27, RZ, P3, !PT ;  /* 0x0000001bff1b8210 */ /* 0x000fe40001ffe4ff */
[----:B0-----:R-:W-:Y:S01]  /*0240*/  @!P1 IADD3 R10, P4, R25, R10, RZ ;  /* 0x0000000a190a9210 */ /* 0x001fe20007f9e0ff */
[----:B---3--:R-:W0:Y:S01]  /*0250*/  @!P2 LDC.64 R12, c[0x0][0x238] ;  /* 0x00008e00ff0cab82 */ /* 0x008e220000000a00 */
[----:B------:R-:W-:Y:S01]  /*0260*/  ISETP.GE.AND P3, PT, R9, R2, PT ;  /* 0x000000020900720c */ /* 0x000fe20003f66270 */
[----:B------:R3:W4:Y:S02]  /*0270*/  @!P0 LDG.E.S8 R6, desc[UR6][R26.64] ;  /* 0x000000061a068981 */ /* 0x000724000c1e1300 */
[----:B------:R-:W-:Y:S01]  /*0280*/  @!P1 IMAD.X R11, RZ, RZ, R11, P4 ;  /* 0x000000ffff0b9224 */ /* 0x000fe200020e060b */
[----:B-1----:R-:W-:-:S03]  /*0290*/  @!P1 IADD3 R16, P4, R25, R16, RZ ;  /* 0x0000001019109210 */ /* 0x002fc60007f9e0ff */
[----:B------:R-:W1:Y:S01]  /*02a0*/  @!P2 LDC.64 R14, c[0x0][0x240] ;  /* 0x00009000ff0eab82 */ /* 0x000e620000000a00 */
[----:B------:R0:W4:Y:S01]  /*02b0*/  @!P1 LDG.E.S8 R8, desc[UR6][R10.64] ;  /* 0x000000060a089981 */ /* 0x000122000c1e1300 */
[----:B------:R-:W-:Y:S01]  /*02c0*/  @!P1 IMAD.X R17, RZ, RZ, R17, P4 ;  /* 0x000000ffff119224 */ /* 0x000fe200020e0611 */
[----:B------:R-:W-:-:S05]  /*02d0*/  @!P1 IADD3 R18, P4, R25, R18, RZ ;  /* 0x0000001219129210 */ /* 0x000fca0007f9e0ff */
[----:B------:R-:W0:Y:S01]  /*02e0*/  @!P2 LDC.64 R20, c[0x0][0x230] ;  /* 0x00008c00ff14ab82 */ /* 0x000e220000000a00 */
[----:B------:R0:W4:Y:S07]  /*02f0*/  @!P1 LDG.E.S8 R28, desc[UR6][R16.64] ;  /* 0x00000006101c9981 */ /* 0x00012e000c1e1300 */
[----:B------:R-:W0:Y:S08]  /*0300*/  @!P3 LDC.64 R24, c[0x0][0x238] ;  /* 0x00008e00ff18bb82 */ /* 0x000e300000000a00 */
[----:B--2---:R-:W2:Y:S01]  /*0310*/  @!P3 LDC.64 R22, c[0x0][0x230] ;  /* 0x00008c00ff16bb82 */ /* 0x004ea20000000a00 */
[----:B------:R-:W-:Y:S01]  /*0320*/  @!P1 IMAD.X R19, RZ, RZ, R19, P4 ;  /* 0x000000ffff139224 */ /* 0x000fe200020e0613 */
[----:B-1----:R-:W-:Y:S01]  /*0330*/  @!P2 IADD3 R14, P4, R7, R14, RZ ;  /* 0x0000000e070ea210 */ /* 0x002fe20007f9e0ff */
[----:B---3--:R-:W-:-:S03]  /*0340*/  @!P3 IMAD R27, R0, 0x200, R9 ;  /* 0x00000200001bb824 */ /* 0x008fc600078e0209 */
[----:B------:R1:W3:Y:S01]  /*0350*/  @!P1 LDG.E.S8 R29, desc[UR6][R18.64] ;  /* 0x00000006121d9981 */ /* 0x0002e2000c1e1300 */
[C---:B0-----:R-:W-:Y:S02]  /*0360*/  @!P2 IADD3 R12, P1, R7.reuse, R12, RZ ;  /* 0x0000000c070ca210 */ /* 0x041fe40007f3e0ff */
[----:B------:R-:W-:Y:S02]  /*0370*/  CS2R R10, SRZ ;  /* 0x00000000000a7805 */ /* 0x000fe4000001ff00 */
[----:B------:R-:W-:Y:S01]  /*0380*/  @!P2 IADD3.X R15, RZ, R15, RZ, P4, !PT ;  /* 0x0000000fff0fa210 */ /* 0x000fe200027fe4ff */
[----:B------:R-:W0:Y:S01]  /*0390*/  @!P3 LDC.64 R16, c[0x0][0x240] ;  /* 0x00009000ff10bb82 */ /* 0x000e220000000a00 */
[----:B------:R-:W-:Y:S01]  /*03a0*/  @!P2 IADD3 R20, P5, R7, R20, RZ ;  /* 0x000000140714a210 */ /* 0x000fe20007fbe0ff */
[----:B------:R-:W-:Y:S01]  /*03b0*/  @!P2 IMAD.X R13, RZ, RZ, R13, P1 ;  /* 0x000000ffff0da224 */ /* 0x000fe200008e060d */
[----:B------:R-:W-:Y:S01]  /*03c0*/  @!P3 IADD3 R24, P4, R27, R24, RZ ;  /* 0x000000181b18b210 */ /* 0x000fe20007f9e0ff */
[----:B------:R-:W-:Y:S01]  /*03d0*/  IMAD.MOV.U32 R7, RZ, RZ, RZ ;  /* 0x000000ffff077224 */ /* 0x000fe200078e00ff */
[----:B------:R-:W-:-:S02]  /*03e0*/  @!P2 IADD3.X R21, RZ, R21, RZ, P5, !PT ;  /* 0x00000015ff15a210 */ /* 0x000fc40002ffe4ff */
[----:B-1----:R-:W-:Y:S02]  /*03f0*/  CS2R R18, SRZ ;  /* 0x0000000000127805 */ /* 0x002fe4000001ff00 */
[C---:B--2---:R-:W-:Y:S01]  /*0400*/  @!P3 IADD3 R22, P1, R27.reuse, R22, RZ ;  /* 0x000000161b16b210 */ /* 0x044fe20007f3e0ff */
[----:B------:R-:W-:Y:S01]  /*0410*/  @!P3 IMAD.X R25, RZ, RZ, R25, P4 ;  /* 0x000000ffff19b224 */ /* 0x000fe200020e0619 */
[----:B------:R-:W2:Y:S02]  /*0420*/  @!P2 LDG.E.S8 R10, desc[UR6][R20.64] ;  /* 0x00000006140aa981 */ /* 0x000ea4000c1e1300 */
[----:B------:R-:W-:Y:S01]  /*0430*/  @!P3 IADD3.X R23, RZ, R23, RZ, P1, !PT ;  /* 0x00000017ff17b210 */ /* 0x000fe20000ffe4ff */
[----:B------:R-:W-:Y:S01]  /*0440*/  IMAD.MOV.U32 R9, RZ, RZ, RZ ;  /* 0x000000ffff097224 */ /* 0x000fe200078e00ff */
[----:B------:R1:W2:Y:S04]  /*0450*/  @!P2 LDG.E.S8 R7, desc[UR6][R12.64] ;  /* 0x000000060c07a981 */ /* 0x0002a8000c1e1300 */
[----:B------:R-:W2:Y:S04]  /*0460*/  @!P3 LDG.E.S8 R11, desc[UR6][R22.64] ;  /* 0x00000006160bb981 */ /* 0x000ea8000c1e1300 */
[----:B------:R-:W2:Y:S01]  /*0470*/  @!P3 LDG.E.S8 R18, desc[UR6][R24.64] ;  /* 0x000000061812b981 */ /* 0x000ea2000c1e1300 */
[----:B-1----:R-:W1:Y:S03]  /*0480*/  @!P0 LDC.64 R12, c[0x0][0x228] ;  /* 0x00008a00ff0c8b82 */ /* 0x002e660000000a00 */
[----:B------:R0:W2:Y:S02]  /*0490*/  @!P2 LDG.E.S8 R9, desc[UR6][R14.64] ;  /* 0x000000060e09a981 */ /* 0x0000a4000c1e1300 */
[----:B0-----:R-:W-:Y:S01]  /*04a0*/  @!P3 IADD3 R16, P1, R27, R16, RZ ;  /* 0x000000101b10b210 */ /* 0x001fe20007f3e0ff */
[----:B------:R-:W-:-:S03]  /*04b0*/  UPRMT UR5, UR4, 0x8880, URZ ;  /* 0x0000888004057896 */ /* 0x000fc6000800003f */
[----:B------:R-:W-:Y:S01]  /*04c0*/  ULDC.S8 UR4, c[0x0][0x219] ;  /* 0x0000864000047ab9 */ /* 0x000fe20000000200 */
[----:B------:R-:W-:Y:S01]  /*04d0*/  @!P3 IMAD.X R17, RZ, RZ, R17, P1 ;  /* 0x000000ffff11b224 */ /* 0x000fe200008e0611 */
[----:B------:R-:W-:Y:S01]  /*04e0*/  @!P0 LEA R15, R0, R5, 0x9 ;  /* 0x00000005000f8211 */ /* 0x000fe200078e48ff */
[----:B------:R-:W-:-:S03]  /*04f0*/  VIADD R14, R5, 0x80 ;  /* 0x00000080050e7836 */ /* 0x000fc60000000000 */
[----:B------:R0:W5:Y:S01]  /*0500*/  @!P3 LDG.E.S8 R19, desc[UR6][R16.64] ;  /* 0x000000061013b981 */ /* 0x000162000c1e1300 */
[----:B-1----:R-:W-:-:S04]  /*0510*/  @!P0 IADD3 R12, P1, R15, R12, RZ ;  /* 0x0000000c0f0c8210 */ /* 0x002fc80007f3e0ff */
[----:B------:R-:W-:Y:S01]  /*0520*/  @!P0 IADD3.X R13, RZ, R13, RZ, P1, !PT ;  /* 0x0000000dff0d8210 */ /* 0x000fe20000ffe4ff */
[----:B------:R-:W-:-:S05]  /*0530*/  @!P0 IMAD.MOV.U32 R5, RZ, RZ, R14 ;  /* 0x000000ffff058224 */ /* 0x000fca00078e000e */
[----:B------:R-:W-:Y:S01]  /*0540*/  ISETP.GE.AND P1, PT, R5, R2, PT ;  /* 0x000000020500720c */ /* 0x000fe20003f26270 */
[----:B------:R-:W-:Y:S01]  /*0550*/  BSSY B0, `(.L_x_19125) ;  /* 0x000001a000007945 */ /* 0x000fe20003800000 */
[----:B----4-:R-:W-:Y:S02]  /*0560*/  IMAD R3, R3, UR5, RZ ;  /* 0x0000000503037c24 */ /* 0x010fe4000f8e02ff */
[----:B------:R-:W-:-:S04]  /*0570*/  IMAD R4, R4, UR4, RZ ;  /* 0x0000000404047c24 */ /* 0x000fc8000f8e02ff */
[----:B------:R-:W-:-:S05]  /*0580*/  IMAD R3, R4, R6, R3 ;  /* 0x0000000604037224 */ /* 0x000fca00078e0203 */
[----:B------:R0:W-:Y:S01]  /*0590*/  @!P0 STG.E.U8 desc[UR6][R12.64], R3 ;  /* 0x000000030c008986 */ /* 0x0001e2000c101106 */
[----:B------:R-:W-:Y:S02]  /*05a0*/  IMAD R8, R8, UR5, RZ ;  /* 0x0000000508087c24 */ /* 0x000fe4000f8e02ff */
[----:B------:R-:W-:-:S04]  /*05b0*/  IMAD R28, R28, UR4, RZ ;  /* 0x000000041c1c7c24 */ /* 0x000fc8000f8e02ff */
[----:B---3--:R-:W-:Y:S02]  /*05c0*/  IMAD R29, R28, R29, R8 ;  /* 0x0000001d1c1d7224 */ /* 0x008fe400078e0208 */
[----:B--2---:R-:W-:Y:S02]  /*05d0*/  IMAD R10, R10, UR5, RZ ;  /* 0x000000050a0a7c24 */ /* 0x004fe4000f8e02ff */
[----:B------:R-:W-:Y:S02]  /*05e0*/  IMAD R7, R7, UR4, RZ ;  /* 0x0000000407077c24 */ /* 0x000fe4000f8e02ff */
[----:B------:R-:W-:Y:S02]  /*05f0*/  IMAD R4, R11, UR5, RZ ;  /* 0x000000050b047c24 */ /* 0x000fe4000f8e02ff */
[----:B------:R-:W-:Y:S02]  /*0600*/  IMAD R18, R18, UR4, RZ ;  /* 0x0000000412127c24 */ /* 0x000fe4000f8e02ff */
[----:B------:R-:W-:Y:S01]  /*0610*/  IMAD R15, R7, R9, R10 ;  /* 0x00000009070f7224 */ /* 0x000fe200078e020a */
[----:B0-----:R-:W-:Y:S06]  /*0620*/  @P1 BRA `(.L_x_19126) ;  /* 0x0000000000301947 */ /* 0x001fec0003800000 */
[----:B------:R-:W-:Y:S01]  /*0630*/  IMAD R6, R0, 0x200, R5 ;  /* 0x0000020000067824 */ /* 0x000fe200078e0205 */
[----:B------:R-:W-:Y:S01]  /*0640*/  IADD3 R5, R5, 0x80, RZ ;  /* 0x0000008005057810 */ /* 0x000fe20007ffe0ff */
[----:B------:R-:W-:-:S03]  /*0650*/  ULDC.64 UR4, c[0x0][0x228] ;  /* 0x00008a0000047ab9 */ /* 0x000fc60000000a00 */
[----:B------:R-:W-:Y:S02]  /*0660*/  ISETP.GE.AND P1, PT, R5, R2, PT ;  /* 0x000000020500720c */ /* 0x000fe40003f26270 */
[----:B------:R-:W-:-:S04]  /*0670*/  IADD3 R6, P0, R6, UR4, RZ ;  /* 0x0000000406067c10 */ /* 0x000fc8000ff1e0ff */
[----:B------:R-:W-:-:S05]  /*0680*/  IADD3.X R7, RZ, UR5, RZ, P0, !PT ;  /* 0x00000005ff077c10 */ /* 0x000fca00087fe4ff */
[----:B------:R0:W-:Y:S02]  /*0690*/  STG.E.U8 desc[UR6][R6.64], R29 ;  /* 0x0000001d06007986 */ /* 0x0001e4000c101106 */
[----:B------:R-:W-:Y:S01]  /*06a0*/  @!P1 IMAD R8, R0, 0x200, R5 ;  /* 0x0000020000089824 */ /* 0x000fe200078e0205 */
[----:B------:R-:W-:-:S04]  /*06b0*/  @!P1 IADD3 R5, R5, 0x80, RZ ;  /* 0x0000008005059810 */ /* 0x000fc80007ffe0ff */
[----:B------:R-:W-:-:S05]  /*06c0*/  @!P1 IADD3 R8, P2, R8, UR4, RZ ;  /* 0x0000000408089c10 */ /* 0x000fca000ff5e0ff */
[----:B------:R-:W-:-:S05]  /*06d0*/  @!P1 IMAD.X R9, RZ, RZ, UR5, P2 ;  /* 0x00000005ff099e24 */ /* 0x000fca00090e06ff */
[----:B------:R0:W-:Y:S03]  /*06e0*/  @!P1 STG.E.U8 desc[UR6][R8.64], R15 ;  /* 0x0000000f08009986 */ /* 0x0001e6000c101106 */
.L_x_19126:
[----:B------:R-:W-:Y:S05]  /*06f0*/  BSYNC B0 ;  /* 0x0000000000007941 */ /* 0x000fea0003800000 */
.L_x_19125:
[----:B------:R-:W-:-:S13]  /*0700*/  ISETP.GE.AND P0, PT, R5, R2, PT ;  /* 0x000000020500720c */ /* 0x000fda0003f06270 */
[----:B------:R-:W-:Y:S05]  /*0710*/  @P0 EXIT ;  /* 0x000000000000094d */ /* 0x000fea0003800000 */
[----:B------:R-:W-:Y:S01]  /*0720*/  IMAD R0, R0, 0x200, R5 ;  /* 0x0000020000007824 */ /* 0x000fe200078e0205 */
[----:B------:R-:W-:Y:S01]  /*0730*/  ULDC.64 UR4, c[0x0][0x228] ;  /* 0x00008a0000047ab9 */ /* 0x000fe20000000a00 */
[----:B-----5:R-:W-:-:S03]  /*0740*/  IMAD R19, R18, R19, R4 ;  /* 0x0000001312137224 */ /* 0x020fc600078e0204 */
[----:B------:R-:W-:-:S04]  /*0750*/  IADD3 R2, P0, R0, UR4, RZ ;  /* 0x0000000400027c10 */ /* 0x000fc8000ff1e0ff */
[----:B------:R-:W-:-:S05]  /*0760*/  IADD3.X R3, RZ, UR5, RZ, P0, !PT ;  /* 0x00000005ff037c10 */ /* 0x000fca00087fe4ff */
[----:B------:R-:W-:Y:S01]  /*0770*/  STG.E.U8 desc[UR6][R2.64], R19 ;  /* 0x0000001302007986 */ /* 0x000fe2000c101106 */
[----:B------:R-:W-:Y:S05]  /*0780*/  EXIT ;  /* 0x000000000000794d */ /* 0x000fea0003800000 */
.L_x_19127:
        /* <DEDUP_REMOVED lines=15> */
.L_x_24213:


//--------------------- .text._ZN2at6native29vectorized_elementwise_kernelILi2EZZZNS0_54_GLOBAL__N__d8c5977b_16_LinearAlgebra_cu_140f0503_289316addr_kernel_cudaERNS_14TensorIteratorERKN3c106ScalarES8_ENKUlvE_clEvENKUlvE0_clEvEUlaaaE0_St5arrayIPcLm4EEEEviT0_T1_ --------------------------
	.section	.text._ZN2at6native29vectorized_elementwise_kernelILi2EZZZNS0_54_GLOBAL__N__d8c5977b_16_LinearAlgebra_cu_140f0503_289316addr_kernel_cudaERNS_14TensorIteratorERKN3c106ScalarES8_ENKUlvE_clEvENKUlvE0_clEvEUlaaaE0_St5arrayIPcLm4EEEEviT0_T1_,"ax",@progbits
	.align	128
        .global         _ZN2at6native29vectorized_elementwise_kernelILi2EZZZNS0_54_GLOBAL__N__d8c5977b_16_LinearAlgebra_cu_140f0503_289316addr_kernel_cudaERNS_14TensorIteratorERKN3c106ScalarES8_ENKUlvE_clEvENKUlvE0_clEvEUlaaaE0_St5arrayIPcLm4EEEEviT0_T1_
        .type           _ZN2at6native29vectorized_elementwise_kernelILi2EZZZNS0_54_GLOBAL__N__d8c5977b_16_LinearAlgebra_cu_140f0503_289316addr_kernel_cudaERNS_14TensorIteratorERKN3c106ScalarES8_ENKUlvE_clEvENKUlvE0_clEvEUlaaaE0_St5arrayIPcLm4EEEEviT0_T1_,@function
        .size           _ZN2at6native29vectorized_elementwise_kernelILi2EZZZNS0_54_GLOBAL__N__d8c5977b_16_LinearAlgebra_cu_140f0503_289316addr_kernel_cudaERNS_14TensorIteratorERKN3c106ScalarES8_ENKUlvE_clEvENKUlvE0_clEvEUlaaaE0_St5arrayIPcLm4EEEEviT0_T1_,(.L_x_24214 - _ZN2at6native29vectorized_elementwise_kernelILi2EZZZNS0_54_GLOBAL__N__d8c5977b_16_LinearAlgebra_cu_140f0503_289316addr_kernel_cudaERNS_14TensorIteratorERKN3c106ScalarES8_ENKUlvE_clEvENKUlvE0_clEvEUlaaaE0_St5arrayIPcLm4EEEEviT0_T1_)
        .other          _ZN2at6native29vectorized_elementwise_kernelILi2EZZZNS0_54_GLOBAL__N__d8c5977b_16_LinearAlgebra_cu_140f0503_289316addr_kernel_cudaERNS_14TensorIteratorERKN3c106ScalarES8_ENKUlvE_clEvENKUlvE0_clEvEUlaaaE0_St5arrayIPcLm4EEEEviT0_T1_,@"STO_CUDA_ENTRY STV_DEFAULT"
_ZN2at6native29vectorized_elementwise_kernelILi2EZZZNS0_54_GLOBAL__N__d8c5977b_16_LinearAlgebra_cu_140f0503_289316addr_kernel_cudaERNS_14TensorIteratorERKN3c106ScalarES8_ENKUlvE_clEvENKUlvE0_clEvEUlaaaE0_St5arrayIPcLm4EEEEviT0_T1_:
.text._ZN2at6native29vectorized_elementwise_kernelILi2EZZZNS0_54_GLOBAL__N__d8c5977b_16_LinearAlgebra_cu_140f0503_289316addr_kernel_cudaERNS_14TensorIteratorERKN3c106ScalarES8_ENKUlvE_clEvENKUlvE0_clEvEUlaaaE0_St5arrayIPcLm4EEEEviT0_T1_:
[----:B------:R-:W-:Y:S08]  /*0000*/  LDC R1, c[0x0][0x28] ;  /* 0x00000a00ff017b82 */ /* 0x000ff00000000800 */
[----:B------:R-:W0:Y:S01]  /*0010*/  S2UR UR4, SR_CTAID.X ;  /* 0x00000000000479c3 */ /* 0x000e220000002500 */
[----:B------:R-:W-:Y:S01]  /*0020*/  ULDC.64 UR18, c[0x0][0x208] ;  /* 0x0000820000127ab9 */ /* 0x000fe20000000a00 */
[----:B------:R-:W-:Y:S01]  /*0030*/  ULDC.U8 UR11, c[0x0][0x218] ;  /* 0x00008600000b7ab9 */ /* 0x000fe20000000000 */
[----:B------:R-:W-:-:S05]  /*0040*/  ULDC.S8 UR12, c[0x0][0x219] ;  /* 0x00008640000c7ab9 */ /* 0x000fca0000000200 */
[----:B------:R-:W1:Y:S01]  /*0050*/  LDC R3, c[0x0][0x210] ;  /* 0x00008400ff037b82 */ /* 0x000e620000000800 */
[----:B0-----:R-:W-:-:S06]  /*0060*/  USHF.L.U32 UR4, UR4, 0xa, URZ ;  /* 0x0000000a04047899 */ /* 0x001fcc000800063f */
[----:B-1----:R-:W-:-:S05]  /*0070*/  VIADD R3, R3, -UR4 ;  /* 0x8000000403037c36 */ /* 0x002fca0008000000 */
[----:B------:R-:W-:-:S13]  /*0080*/  ISETP.GE.U32.AND P0, PT, R3, 0x400, PT ;  /* 0x000004000300780c */ /* 0x000fda0003f06070 */
[----:B------:R-:W-:Y:S05]  /*0090*/  @!P0 BRA `(.L_x_19128) ;  /* 0x0000000400848947 */ /* 0x000fea0003800000 */
[----:B------:R-:W0:Y:S01]  /*00a0*/  S2R R0, SR_TID.X ;  /* 0x0000000000007919 */ /* 0x000e220000002100 */
[----:B------:R-:W-:Y:S01]  /*00b0*/  ULDC.64 UR6, c[0x0][0x230] ;  /* 0x00008c0000067ab9 */ /* 0x000fe20000000a00 */
[----:B------:R-:W-:Y:S02]  /*00c0*/  USHF.R.S32.HI UR5, URZ, 0x1f, UR4 ;  /* 0x0000001f3f057899 */ /* 0x000fe40008011404 */
[----:B------:R-:W-:Y:S01]  /*00d0*/  UIADD3 UR9, UP0, UR4, UR6, URZ ;  /* 0x0000000604097290 */ /* 0x000fe2000ff1e03f */
[----:B------:R-:W-:Y:S01]  /*00e0*/  ULDC.64 UR14, c[0x0][0x238] ;  /* 0x00008e00000e7ab9 */ /* 0x000fe20000000a00 */
[----:B------:R-:W-:Y:S02]  /*00f0*/  ULDC.64 UR16, c[0x0][0x240] ;  /* 0x0000900000107ab9 */ /* 0x000fe40000000a00 */
[----:B------:R-:W-:Y:S02]  /*0100*/  UIADD3.X UR10, UR5, UR7, URZ, UP0, !UPT ;  /* 0x00000007050a7290 */ /* 0x000fe400087fe43f */
[----:B------:R-:W-:Y:S01]  /*0110*/  UIADD3 UR7, UP0, UR4, UR14, URZ ;  /* 0x0000000e04077290 */ /* 0x000fe2000ff1e03f */
[----:B------:R-:W-:Y:S01]  /*0120*/  IMAD.U32 R10, RZ, RZ, UR9 ;  /* 0x00000009ff0a7e24 */ /* 0x000fe2000f8e00ff */
[----:B------:R-:W-:-:S02]  /*0130*/  UIADD3 UR6, UP1, UR4, UR16, URZ ;  /* 0x0000001004067290 */ /* 0x000fc4000ff3e03f */
[----:B------:R-:W-:Y:S01]  /*0140*/  UIADD3.X UR8, UR5, UR15, URZ, UP0, !UPT ;  /* 0x0000000f05087290 */ /* 0x000fe200087fe43f */
[----:B------:R-:W-:Y:S01]  /*0150*/  MOV R11, UR10 ;  /* 0x0000000a000b7c02 */ /* 0x000fe20008000f00 */
[----:B------:R-:W-:Y:S01]  /*0160*/  UIADD3.X UR5, UR5, UR17, URZ, UP1, !UPT ;  /* 0x0000001105057290 */ /* 0x000fe20008ffe43f */
[----:B------:R-:W-:Y:S01]  /*0170*/  IMAD.U32 R14, RZ, RZ, UR7 ;  /* 0x00000007ff0e7e24 */ /* 0x000fe2000f8e00ff */
[----:B------:R-:W-:Y:S02]  /*0180*/  MOV R2, UR6 ;  /* 0x0000000600027c02 */ /* 0x000fe40008000f00 */
[----:B------:R-:W-:Y:S02]  /*0190*/  IMAD.U32 R15, RZ, RZ, UR8 ;  /* 0x00000008ff0f7e24 */ /* 0x000fe4000f8e00ff */
[----:B------:R-:W-:Y:S02]  /*01a0*/  IMAD.U32 R3, RZ, RZ, UR5 ;  /* 0x00000005ff037e24 */ /* 0x000fe4000f8e00ff */
[----:B0-----:R-:W-:Y:S01]  /*01b0*/  IMAD.WIDE.U32 R10, R0, 0x2, R10 ;  /* 0x00000002000a7825 */ /* 0x001fe200078e000a */
[----:B------:R-:W-:Y:S01]  /*01c0*/  UMOV UR6, UR12 ;  /* 0x0000000c00067c82 */ /* 0x000fe20008000000 */
[----:B------:R-:W-:-:S02]  /*01d0*/  ULDC.64 UR8, c[0x0][0x228] ;  /* 0x00008a0000087ab9 */ /* 0x000fc40000000a00 */
[C---:B------:R-:W-:Y:S01]  /*01e0*/  IMAD.WIDE.U32 R14, R0.reuse, 0x2, R14 ;  /* 0x00000002000e7825 */ /* 0x040fe200078e000e */
[----:B------:R-:W2:Y:S03]  /*01f0*/  LDG.E.U16 R19, desc[UR18][R10.64+0x100] ;  /* 0x000100120a137981 */ /* 0x000ea6000c1e1500 */
[----:B------:R-:W-:Y:S01]  /*0200*/  IMAD.WIDE.U32 R2, R0, 0x2, R2 ;  /* 0x0000000200027825 */ /* 0x000fe200078e0002 */
[----:B------:R-:W3:Y:S04]  /*0210*/  LDG.E.U16 R16, desc[UR18][R10.64] ;  /* 0x000000120a107981 */ /* 0x000ee8000c1e1500 */
[----:B------:R-:W4:Y:S04]  /*0220*/  LDG.E.U16 R18, desc[UR18][R14.64] ;  /* 0x000000120e127981 */ /* 0x000f28000c1e1500 */
[----:B------:R-:W5:Y:S04]  /*0230*/  LDG.E.U16 R20, desc[UR18][R14.64+0x100] ;  /* 0x000100120e147981 */ /* 0x000f68000c1e1500 */
[----:B------:R-:W5:Y:S04]  /*0240*/  LDG.E.U16 R21, desc[UR18][R2.64] ;  /* 0x0000001202157981 */ /* 0x000f68000c1e1500 */
[----:B------:R-:W5:Y:S04]  /*0250*/  LDG.E.U16 R12, desc[UR18][R2.64+0x100] ;  /* 0x00010012020c7981 */ /* 0x000f68000c1e1500 */
[----:B------:R-:W5:Y:S04]  /*0260*/  LDG.E.U16 R6, desc[UR18][R10.64+0x200] ;  /* 0x000200120a067981 */ /* 0x000f68000c1e1500 */
[----:B------:R-:W5:Y:S04]  /*0270*/  LDG.E.U16 R5, desc[UR18][R10.64+0x300] ;  /* 0x000300120a057981 */ /* 0x000f68000c1e1500 */
[----:B------:R-:W5:Y:S04]  /*0280*/  LDG.E.U16 R7, desc[UR18][R14.64+0x300] ;  /* 0x000300120e077981 */ /* 0x000f68000c1e1500 */
[----:B------:R2:W5:Y:S04]  /*0290*/  LDG.E.U16 R4, desc[UR18][R14.64+0x200] ;  /* 0x000200120e047981 */ /* 0x000568000c1e1500 */
[----:B------:R-:W5:Y:S04]  /*02a0*/  LDG.E.U16 R8, desc[UR18][R2.64+0x200] ;  /* 0x0002001202087981 */ /* 0x000f68000c1e1500 */
[----:B------:R0:W5:Y:S01]  /*02b0*/  LDG.E.U16 R9, desc[UR18][R2.64+0x300] ;  /* 0x0003001202097981 */ /* 0x000162000c1e1500 */
[----:B------:R-:W-:-:S02]  /*02c0*/  UPRMT UR5, UR11, 0x8880, URZ ;  /* 0x000088800b057896 */ /* 0x000fc4000800003f */
[----:B------:R-:W-:-:S04]  /*02d0*/  UIADD3 UR7, UP0, UR4, UR8, URZ ;  /* 0x0000000804077290 */ /* 0x000fc8000ff1e03f */
[----:B------:R-:W-:Y:S01]  /*02e0*/  UIADD3.X UR8, URZ, UR9, URZ, UP0, !UPT ;  /* 0x000000093f087290 */ /* 0x000fe200087fe43f */
[C---:B--2---:R-:W-:Y:S02]  /*02f0*/  PRMT R14, R19.reuse, 0x7770, RZ ;  /* 0x00007770130e7816 */ /* 0x044fe400000000ff */
[----:B------:R-:W-:Y:S02]  /*0300*/  PRMT R15, R19, 0x7771, RZ ;  /* 0x00007771130f7816 */ /* 0x000fe400000000ff */
[C---:B---3--:R-:W-:Y:S02]  /*0310*/  PRMT R13, R16.reuse, 0x7770, RZ ;  /* 0x00007770100d7816 */ /* 0x048fe400000000ff */
[----:B------:R-:W-:Y:S02]  /*0320*/  PRMT R16, R16, 0x7771, RZ ;  /* 0x0000777110107816 */ /* 0x000fe400000000ff */
[C---:B----4-:R-:W-:Y:S02]  /*0330*/  PRMT R17, R18.reuse, 0x7770, RZ ;  /* 0x0000777012117816 */ /* 0x050fe400000000ff */
[----:B------:R-:W-:-:S02]  /*0340*/  PRMT R18, R18, 0x7771, RZ ;  /* 0x0000777112127816 */ /* 0x000fc400000000ff */
[C---:B-----5:R-:W-:Y:S02]  /*0350*/  PRMT R19, R20.reuse, 0x7770, RZ ;  /* 0x0000777014137816 */ /* 0x060fe400000000ff */
[----:B------:R-:W-:Y:S01]  /*0360*/  PRMT R20, R20, 0x7771, RZ ;  /* 0x0000777114147816 */ /* 0x000fe200000000ff */
[----:B------:R-:W-:Y:S01]  /*0370*/  IMAD R13, R13, UR5, RZ ;  /* 0x000000050d0d7c24 */ /* 0x000fe2000f8e02ff */
[----:B------:R-:W-:Y:S01]  /*0380*/  PRMT R10, R21, 0x7770, RZ ;  /* 0x00007770150a7816 */ /* 0x000fe200000000ff */
[----:B------:R-:W-:Y:S01]  /*0390*/  IMAD R17, R17, UR6, RZ ;  /* 0x0000000611117c24 */ /* 0x000fe2000f8e02ff */
[----:B------:R-:W-:Y:S01]  /*03a0*/  PRMT R11, R21, 0x7771, RZ ;  /* 0x00007771150b7816 */ /* 0x000fe200000000ff */
[----:B------:R-:W-:Y:S01]  /*03b0*/  IMAD R16, R16, UR5, RZ ;  /* 0x0000000510107c24 */ /* 0x000fe2000f8e02ff */
[----:B0-----:R-:W-:Y:S01]  /*03c0*/  PRMT R2, R12, 0x7771, RZ ;  /* 0x000077710c027816 */ /* 0x001fe200000000ff */
[----:B------:R-:W-:Y:S02]  /*03d0*/  IMAD R18, R18, UR6, RZ ;  /* 0x0000000612127c24 */ /* 0x000fe4000f8e02ff */
[----:B------:R-:W-:-:S02]  /*03e0*/  IMAD R15, R15, UR5, RZ ;  /* 0x000000050f0f7c24 */ /* 0x000fc4000f8e02ff */
[----:B------:R-:W-:Y:S01]  /*03f0*/  IMAD R20, R20, UR6, RZ ;  /* 0x0000000614147c24 */ /* 0x000fe2000f8e02ff */
[----:B------:R-:W-:Y:S01]  /*0400*/  PRMT R3, R12, 0x7770, RZ ;  /* 0x000077700c037816 */ /* 0x000fe200000000ff */
[----:B------:R-:W-:Y:S01]  /*0410*/  IMAD R12, R14, UR5, RZ ;  /* 0x000000050e0c7c24 */ /* 0x000fe2000f8e02ff */
[----:B------:R-:W-:Y:S01]  /*0420*/  PRMT R14, R6, 0x7770, RZ ;  /* 0x00007770060e7816 */ /* 0x000fe200000000ff */
[----:B------:R-:W-:Y:S01]  /*0430*/  IMAD R10, R10, R17, R13 ;  /* 0x000000110a0a7224 */ /* 0x000fe200078e020d */
[----:B------:R-:W-:Y:S01]  /*0440*/  PRMT R6, R6, 0x7771, RZ ;  /* 0x0000777106067816 */ /* 0x000fe200000000ff */
[----:B------:R-:W-:Y:S02]  /*0450*/  IMAD R19, R19, UR6, RZ ;  /* 0x0000000613137c24 */ /* 0x000fe4000f8e02ff */
[----:B------:R-:W-:Y:S01]  /*0460*/  IMAD R11, R11, R18, R16 ;  /* 0x000000120b0b7224 */ /* 0x000fe200078e0210 */
[----:B------:R-:W-:Y:S01]  /*0470*/  PRMT R18, R7, 0x7770, RZ ;  /* 0x0000777007127816 */ /* 0x000fe200000000ff */
[----:B------:R-:W-:Y:S01]  /*0480*/  IMAD R13, R2, R20, R15 ;  /* 0x00000014020d7224 */ /* 0x000fe200078e020f */
[----:B------:R-:W-:-:S02]  /*0490*/  PRMT R15, R5, 0x7770, RZ ;  /* 0x00007770050f7816 */ /* 0x000fc400000000ff */
[----:B------:R-:W-:Y:S02]  /*04a0*/  PRMT R5, R5, 0x7771, RZ ;  /* 0x0000777105057816 */ /* 0x000fe400000000ff */
[C---:B------:R-:W-:Y:S02]  /*04b0*/  PRMT R16, R4.reuse, 0x7770, RZ ;  /* 0x0000777004107816 */ /* 0x040fe400000000ff */
[----:B------:R-:W-:Y:S02]  /*04c0*/  PRMT R17, R4, 0x7771, RZ ;  /* 0x0000777104117816 */ /* 0x000fe400000000ff */
[----:B------:R-:W-:Y:S01]  /*04d0*/  PRMT R7, R7, 0x7771, RZ ;  /* 0x0000777107077816 */ /* 0x000fe200000000ff */
[----:B------:R-:W-:Y:S01]  /*04e0*/  IMAD R12, R3, R19, R12 ;  /* 0x00000013030c7224 */ /* 0x000fe200078e020c */
[----:B------:R-:W-:Y:S01]  /*04f0*/  PRMT R19, R8, 0x7770, RZ ;  /* 0x0000777008137816 */ /* 0x000fe200000000ff */
[----:B------:R-:W-:Y:S01]  /*0500*/  IMAD R21, R6, UR5, RZ ;  /* 0x0000000506157c24 */ /* 0x000fe2000f8e02ff */
[----:B------:R-:W-:Y:S01]  /*0510*/  PRMT R4, R9, 0x7770, RZ ;  /* 0x0000777009047816 */ /* 0x000fe200000000ff */
[----:B------:R-:W-:Y:S01]  /*0520*/  IMAD R14, R14, UR5, RZ ;  /* 0x000000050e0e7c24 */ /* 0x000fe2000f8e02ff */
[----:B------:R-:W-:Y:S01]  /*0530*/  PRMT R8, R8, 0x7771, RZ ;  /* 0x0000777108087816 */ /* 0x000fe200000000ff */
[----:B------:R-:W-:Y:S01]  /*0540*/  IMAD R15, R15, UR5, RZ ;  /* 0x000000050f0f7c24 */ /* 0x000fe2000f8e02ff */
[----:B------:R-:W-:Y:S01]  /*0550*/  PRMT R9, R9, 0x7771, RZ ;  /* 0x0000777109097816 */ /* 0x000fe200000000ff */
[----:B------:R-:W-:-:S02]  /*0560*/  IMAD R6, R5, UR5, RZ ;  /* 0x0000000505067c24 */ /* 0x000fc4000f8e02ff */
[----:B------:R-:W-:Y:S02]  /*0570*/  IMAD R16, R16, UR6, RZ ;  /* 0x0000000610107c24 */ /* 0x000fe4000f8e02ff */
[----:B------:R-:W-:Y:S02]  /*0580*/  IMAD R17, R17, UR6, RZ ;  /* 0x0000000611117c24 */ /* 0x000fe4000f8e02ff */
[----:B------:R-:W-:Y:S02]  /*0590*/  IMAD R18, R18, UR6, RZ ;  /* 0x0000000612127c24 */ /* 0x000fe4000f8e02ff */
[----:B------:R-:W-:Y:S01]  /*05a0*/  IMAD R7, R7, UR6, RZ ;  /* 0x0000000607077c24 */ /* 0x000fe2000f8e02ff */
[----:B------:R-:W-:Y:S01]  /*05b0*/  MOV R3, UR8 ;  /* 0x0000000800037c02 */ /* 0x000fe20008000f00 */
[----:B------:R-:W-:Y:S02]  /*05c0*/  IMAD R14, R19, R16, R14 ;  /* 0x00000010130e7224 */ /* 0x000fe400078e020e */
[----:B------:R-:W-:-:S02]  /*05d0*/  IMAD R17, R8, R17, R21 ;  /* 0x0000001108117224 */ /* 0x000fc400078e0215 */
[----:B------:R-:W-:Y:S02]  /*05e0*/  IMAD R4, R4, R18, R15 ;  /* 0x0000001204047224 */ /* 0x000fe400078e020f */
[----:B------:R-:W-:Y:S02]  /*05f0*/  IMAD R7, R9, R7, R6 ;  /* 0x0000000709077224 */ /* 0x000fe400078e0206 */
[----:B------:R-:W-:Y:S01]  /*0600*/  IMAD.U32 R2, RZ, RZ, UR7 ;  /* 0x00000007ff027e24 */ /* 0x000fe2000f8e00ff */
[----:B------:R-:W-:Y:S02]  /*0610*/  PRMT R11, R11, 0x7604, R10 ;  /* 0x000076040b0b7816 */ /* 0x000fe4000000000a */
[----:B------:R-:W-:Y:S01]  /*0620*/  PRMT R13, R13, 0x7604, R12 ;  /* 0x000076040d0d7816 */ /* 0x000fe2000000000c */
[----:B------:R-:W-:Y:S01]  /*0630*/  IMAD.WIDE R2, R0, 0x2, R2 ;  /* 0x0000000200027825 */ /* 0x000fe200078e0202 */
[----:B------:R-:W-:Y:S02]  /*0640*/  PRMT R17, R17, 0x7604, R14 ;  /* 0x0000760411117816 */ /* 0x000fe4000000000e */
[----:B------:R-:W-:-:S02]  /*0650*/  PRMT R7, R7, 0x7604, R4 ;  /* 0x0000760407077816 */ /* 0x000fc40000000004 */
[----:B------:R-:W-:Y:S04]  /*0660*/  STG.E.U16 desc[UR18][R2.64], R11 ;  /* 0x0000000b02007986 */ /* 0x000fe8000c101512 */
[----:B------:R-:W-:Y:S04]  /*0670*/  STG.E.U16 desc[UR18][R2.64+0x100], R13 ;  /* 0x0001000d02007986 */ /* 0x000fe8000c101512 */
[----:B------:R-:W-:Y:S04]  /*0680*/  STG.E.U16 desc[UR18][R2.64+0x200], R17 ;  /* 0x0002001102007986 */ /* 0x000fe8000c101512 */
[----:B------:R-:W-:Y:S01]  /*0690*/  STG.E.U16 desc[UR18][R2.64+0x300], R7 ;  /* 0x0003000702007986 */ /* 0x000fe2000c101512 */
[----:B------:R-:W-:Y:S05]  /*06a0*/  EXIT ;  /* 0x000000000000794d */ /* 0x000fea0003800000 */
.L_x_19128:
[----:B------:R-:W0:Y:S01]  /*06b0*/  S2R R0, SR_TID.X ;  /* 0x0000000000007919 */ /* 0x000e220000002100 */
[----:B------:R-:W-:Y:S01]  /*06c0*/  HFMA2.MMA R2, -RZ, RZ, 0, 0 ;  /* 0x00000000ff027435 */ /* 0x000fe200000001ff */
[----:B------:R-:W-:Y:S01]  /*06d0*/  IMAD.MOV.U32 R7, RZ, RZ, RZ ;  /* 0x000000ffff077224 */ /* 0x000fe200078e00ff */
[----:B0-----:R-:W-:-:S13]  /*06e0*/  ISETP.GE.AND P0, PT, R0, R3, PT ;  /* 0x000000030000720c */ /* 0x001fda0003f06270 */
[----:B------:R-:W0:Y:S01]  /*06f0*/  @!P0 LDC.64 R4, c[0x0][0x230] ;  /* 0x00008c00ff048b82 */ /* 0x000e220000000a00 */
[----:B------:R-:W-:-:S07]  /*0700*/  @!P0 VIADD R11, R0, UR4 ;  /* 0x00000004000b8c36 */ /* 0x000fce0008000000 */
[----:B------:R-:W1:Y:S08]  /*0710*/  @!P0 LDC.64 R8, c[0x0][0x238] ;  /* 0x00008e00ff088b82 */ /* 0x000e700000000a00 */
[----:B------:R-:W2:Y:S01]  /*0720*/  @!P0 LDC.64 R12, c[0x0][0x240] ;  /* 0x00009000ff0c8b82 */ /* 0x000ea20000000a00 */
[----:B0-----:R-:W-:Y:S01]  /*0730*/  @!P0 IADD3 R4, P1, R11, R4, RZ ;  /* 0x000000040b048210 */ /* 0x001fe20007f3e0ff */
[----:B------:R-:W-:-:S04]  /*0740*/  IMAD.MOV.U32 R14, RZ, RZ, RZ ;  /* 0x000000ffff0e7224 */ /* 0x000fc800078e00ff */
[----:B------:R-:W-:Y:S01]  /*0750*/  @!P0 IMAD.X R5, RZ, RZ, R5, P1 ;  /* 0x000000ffff058224 */ /* 0x000fe200008e0605 */
[----:B-1----:R-:W-:-:S04]  /*0760*/  @!P0 IADD3 R8, P2, R11, R8, RZ ;  /* 0x000000080b088210 */ /* 0x002fc80007f5e0ff */
[----:B------:R0:W3:Y:S01]  /*0770*/  @!P0 LDG.E.S8 R2, desc[UR18][R4.64] ;  /* 0x0000001204028981 */ /* 0x0000e2000c1e1300 */
[----:B------:R-:W-:Y:S01]  /*0780*/  @!P0 IMAD.X R9, RZ, RZ, R9, P2 ;  /* 0x000000ffff098224 */ /* 0x000fe200010e0609 */
[----:B--2---:R-:W-:-:S04]  /*0790*/  @!P0 IADD3 R10, P1, R11, R12, RZ ;  /* 0x0000000c0b0a8210 */ /* 0x004fc80007f3e0ff */
[----:B------:R1:W2:Y:S01]  /*07a0*/  @!P0 LDG.E.S8 R7, desc[UR18][R8.64] ;  /* 0x0000001208078981 */ /* 0x0002a2000c1e1300 */
[----:B------:R-:W-:-:S05]  /*07b0*/  @!P0 IADD3.X R11, RZ, R13, RZ, P1, !PT ;  /* 0x0000000dff0b8210 */ /* 0x000fca0000ffe4ff */
[----:B------:R3:W4:Y:S01]  /*07c0*/  @!P0 LDG.E.S8 R14, desc[UR18][R10.64] ;  /* 0x000000120a0e8981 */ /* 0x000722000c1e1300 */
[----:B------:R-:W-:-:S05]  /*07d0*/  @!P0 VIADD R0, R0, 0x80 ;  /* 0x0000008000008836 */ /* 0x000fca0000000000 */
[----:B------:R-:W-:-:S13]  /*07e0*/  ISETP.GE.AND P3, PT, R0, R3, PT ;  /* 0x000000030000720c */ /* 0x000fda0003f66270 */
[C---:B------:R-:W-:Y:S01]  /*07f0*/  @!P3 IADD3 R15, R0.reuse, UR4, RZ ;  /* 0x00000004000fbc10 */ /* 0x040fe2000fffe0ff */
[----:B------:R-:W-:Y:S01]  /*0800*/  @!P3 VIADD R0, R0, 0x80 ;  /* 0x000000800000b836 */ /* 0x000fe20000000000 */
[----:B------:R-:W5:Y:S04]  /*0810*/  @!P3 LDC.64 R20, c[0x0][0x230] ;  /* 0x00008c00ff14bb82 */ /* 0x000f680000000a00 */
[----:B------:R-:W-:-:S04]  /*0820*/  ISETP.GE.AND P4, PT, R0, R3, PT ;  /* 0x000000030000720c */ /* 0x000fc80003f86270 */
[----:B------:R-:W1:Y:S08]  /*0830*/  @!P3 LDC.64 R24, c[0x0][0x238] ;  /* 0x00008e00ff18bb82 */ /* 0x000e700000000a00 */
[----:B------:R-:W1:Y:S01]  /*0840*/  @!P3 LDC.64 R16, c[0x0][0x240] ;  /* 0x00009000ff10bb82 */ /* 0x000e620000000a00 */
[C---:B0-----:R-:W-:Y:S01]  /*0850*/  @!P4 VIADD R5, R0.reuse, UR4 ;  /* 0x000000040005cc36 */ /* 0x041fe20008000000 */
[----:B------:R-:W-:-:S04]  /*0860*/  @!P4 IADD3 R0, R0, 0x80, RZ ;  /* 0x000000800000c810 */ /* 0x000fc80007ffe0ff */
[----:B------:R-:W-:Y:S02]  /*0870*/  ISETP.GE.AND P2, PT, R0, R3, PT ;  /* 0x000000030000720c */ /* 0x000fe40003f46270 */
[----:B------:R-:W0:Y:S01]  /*0880*/  @!P4 LDC.64 R12, c[0x0][0x230] ;  /* 0x00008c00ff0ccb82 */ /* 0x000e220000000a00 */
[----:B------:R-:W-:Y:S01]  /*0890*/  UPRMT UR5, UR11, 0x8880, URZ ;  /* 0x000088800b057896 */ /* 0x000fe2000800003f */
[----:B-----5:R-:W-:-:S06]  /*08a0*/  @!P3 IADD3 R20, P1, R15, R20, RZ ;  /* 0x000000140f14b210 */ /* 0x020fcc0007f3e0ff */
[----:B-1----:R-:W1:Y:S01]  /*08b0*/  @!P4 LDC.64 R8, c[0x0][0x238] ;  /* 0x00008e00ff08cb82 */ /* 0x002e620000000a00 */
[----:B------:R-:W-:Y:S01]  /*08c0*/  ULDC.S8 UR6, c[0x0][0x219] ;  /* 0x0000864000067ab9 */ /* 0x000fe20000000200 */
[----:B------:R-:W-:Y:S01]  /*08d0*/  @!P3 IMAD.X R21, RZ, RZ, R21, P1 ;  /* 0x000000ffff15b224 */ /* 0x000fe200008e0615 */
[----:B------:R-:W-:-:S05]  /*08e0*/  @!P3 IADD3 R24, P1, R15, R24, RZ ;  /* 0x000000180f18b210 */ /* 0x000fca0007f3e0ff */
[----:B------:R-:W5:Y:S01]  /*08f0*/  @!P4 LDC.64 R28, c[0x0][0x240] ;  /* 0x00009000ff1ccb82 */ /* 0x000f620000000a00 */
[C---:B------:R-:W-:Y:S01]  /*0900*/  @!P2 VIADD R27, R0.reuse, UR4 ;  /* 0x00000004001bac36 */ /* 0x040fe20008000000 */
[----:B------:R-:W-:Y:S02]  /*0910*/  @!P2 IADD3 R0, R0, 0x80, RZ ;  /* 0x000000800000a810 */ /* 0x000fe40007ffe0ff */
[----:B------:R-:W-:Y:S02]  /*0920*/  @!P3 IADD3 R16, P5, R15, R16, RZ ;  /* 0x000000100f10b210 */ /* 0x000fe40007fbe0ff */
[----:B------:R-:W-:Y:S02]  /*0930*/  @!P3 IADD3.X R25, RZ, R25, RZ, P1, !PT ;  /* 0x00000019ff19b210 */ /* 0x000fe40000ffe4ff */
[----:B------:R-:W1:Y:S01]  /*0940*/  @!P2 LDC.64 R18, c[0x0][0x230] ;  /* 0x00008c00ff12ab82 */ /* 0x000e620000000a00 */
[----:B------:R-:W-:Y:S01]  /*0950*/  ISETP.GE.AND P1, PT, R0, R3, PT ;  /* 0x000000030000720c */ /* 0x000fe20003f26270 */
[----:B------:R-:W-:-:S02]  /*0960*/  IMAD.MOV.U32 R4, RZ, RZ, RZ ;  /* 0x000000ffff047224 */ /* 0x000fc400078e00ff */
[----:B------:R-:W-:Y:S01]  /*0970*/  @!P3 IMAD.X R17, RZ, RZ, R17, P5 ;  /* 0x000000ffff11b224 */ /* 0x000fe200028e0611 */
[----:B0-----:R-:W-:-:S03]  /*0980*/  @!P4 IADD3 R22, P5, R5, R12, RZ ;  /* 0x0000000c0516c210 */ /* 0x001fc60007fbe0ff */
[----:B------:R1:W4:Y:S01]  /*0990*/  @!P3 LDG.E.S8 R4, desc[UR18][R20.64] ;  /* 0x000000121404b981 */ /* 0x000322000c1e1300 */
[----:B------:R-:W-:-:S05]  /*09a0*/  @!P4 IADD3.X R23, RZ, R13, RZ, P5, !PT ;  /* 0x0000000dff17c210 */ /* 0x000fca0002ffe4ff */
[----:B------:R-:W0:Y:S01]  /*09b0*/  @!P1 LDC.64 R12, c[0x0][0x230] ;  /* 0x00008c00ff0c9b82 */ /* 0x000e220000000a00 */
[----:B-----5:R-:W-:-:S04]  /*09c0*/  @!P4 IADD3 R28, P6, R5, R28, RZ ;  /* 0x0000001c051cc210 */ /* 0x020fc80007fde0ff */
[----:B------:R-:W-:Y:S01]  /*09d0*/  @!P4 IADD3.X R29, RZ, R29, RZ, P6, !PT ;  /* 0x0000001dff1dc210 */ /* 0x000fe200037fe4ff */
[----:B---3--:R-:W-:Y:S02]  /*09e0*/  @!P0 IMAD R11, R2, UR5, RZ ;  /* 0x00000005020b8c24 */ /* 0x008fe4000f8e02ff */
[----:B--2---:R-:W-:Y:S02]  /*09f0*/  @!P0 IMAD R7, R7, UR6, RZ ;  /* 0x0000000607078c24 */ /* 0x004fe4000f8e02ff */
[----:B------:R-:W-:Y:S02]  /*0a00*/  IMAD.MOV.U32 R2, RZ, RZ, RZ ;  /* 0x000000ffff027224 */ /* 0x000fe400078e00ff */
[----:B----4-:R-:W-:-:S04]  /*0a10*/  @!P0 IMAD R6, R7, R14, R11 ;  /* 0x0000000e07068224 */ /* 0x010fc800078e020b */
[----:B------:R2:W3:Y:S01]  /*0a20*/  @!P3 LDG.E.S8 R2, desc[UR18][R24.64] ;  /* 0x000000121802b981 */ /* 0x0004e2000c1e1300 */
[----:B------:R-:W4:Y:S01]  /*0a30*/  @!P2 LDC.64 R14, c[0x0][0x238] ;  /* 0x00008e00ff0eab82 */ /* 0x000f220000000a00 */
[----:B------:R-:W-:-:S06]  /*0a40*/  IMAD.MOV.U32 R7, RZ, RZ, RZ ;  /* 0x000000ffff077224 */ /* 0x000fcc00078e00ff */
[----:B------:R5:W3:Y:S01]  /*0a50*/  @!P3 LDG.E.S8 R7, desc[UR18][R16.64] ;  /* 0x000000121007b981 */ /* 0x000ae2000c1e1300 */
[----:B-1----:R-:W-:Y:S01]  /*0a60*/  @!P4 IADD3 R20, P3, R5, R8, RZ ;  /* 0x000000080514c210 */ /* 0x002fe20007f7e0ff */
[----:B------:R-:W1:Y:S01]  /*0a70*/  @!P2 LDC.64 R10, c[0x0][0x240] ;  /* 0x00009000ff0aab82 */ /* 0x000e620000000a00 */
[----:B------:R-:W-:-:S03]  /*0a80*/  IMAD.MOV.U32 R5, RZ, RZ, RZ ;  /* 0x000000ffff057224 */ /* 0x000fc600078e00ff */
[----:B------:R-:W-:Y:S01]  /*0a90*/  @!P4 IMAD.X R21, RZ, RZ, R9, P3 ;  /* 0x000000ffff15c224 */ /* 0x000fe200018e0609 */
[----:B------:R-:W-:Y:S02]  /*0aa0*/  CS2R R8, SRZ ;  /* 0x0000000000087805 */ /* 0x000fe4000001ff00 */
[C---:B--2---:R-:W-:Y:S01]  /*0ab0*/  @!P2 IADD3 R24, P5, R27.reuse, R18, RZ ;  /* 0x000000121b18a210 */ /* 0x044fe20007fbe0ff */
[----:B------:R2:W3:Y:S01]  /*0ac0*/  @!P4 LDG.E.S8 R5, desc[UR18][R22.64] ;  /* 0x000000121605c981 */ /* 0x0004e2000c1e1300 */
[----:B-----5:R-:W5:Y:S03]  /*0ad0*/  @!P1 LDC.64 R16, c[0x0][0x238] ;  /* 0x00008e00ff109b82 */ /* 0x020f660000000a00 */
[----:B------:R-:W3:Y:S04]  /*0ae0*/  @!P4 LDG.E.S8 R9, desc[UR18][R20.64] ;  /* 0x000000121409c981 */ /* 0x000ee8000c1e1300 */
[----:B------:R0:W3:Y:S01]  /*0af0*/  @!P4 LDG.E.S8 R8, desc[UR18][R28.64] ;  /* 0x000000121c08c981 */ /* 0x0000e2000c1e1300 */
[----:B----4-:R-:W-:Y:S01]  /*0b00*/  @!P2 IADD3 R18, P4, R27, R14, RZ ;  /* 0x0000000e1b12a210 */ /* 0x010fe20007f9e0ff */
[C---:B--2---:R-:W-:Y:S01]  /*0b10*/  @!P1 VIADD R23, R0.reuse, UR4 ;  /* 0x0000000400179c36 */ /* 0x044fe20008000000 */
[----:B------:R-:W-:Y:S01]  /*0b20*/  @!P1 IADD3 R0, R0, 0x80, RZ ;  /* 0x0000008000009810 */ /* 0x000fe20007ffe0ff */
[----:B------:R-:W-:-:S02]  /*0b30*/  @!P2 IMAD.X R25, RZ, RZ, R19, P5 ;  /* 0x000000ffff19a224 */ /* 0x000fc400028e0613 */
[----:B------:R-:W-:Y:S01]  /*0b40*/  @!P2 IMAD.X R19, RZ, RZ, R15, P4 ;  /* 0x000000ffff13a224 */ /* 0x000fe200020e060f */
[----:B------:R-:W-:Y:S01]  /*0b50*/  ISETP.GE.AND P4, PT, R0, R3, PT ;  /* 0x000000030000720c */ /* 0x000fe20003f86270 */
[----:B------:R-:W2:Y:S01]  /*0b60*/  @!P1 LDC.64 R14, c[0x0][0x240] ;  /* 0x00009000ff0e9b82 */ /* 0x000ea20000000a00 */
[----:B0-----:R-:W-:Y:S02]  /*0b70*/  @!P1 IADD3 R28, P5, R23, R12, RZ ;  /* 0x0000000c171c9210 */ /* 0x001fe40007fbe0ff */
[----:B------:R-:W-:Y:S02]  /*0b80*/  CS2R R20, SRZ ;  /* 0x0000000000147805 */ /* 0x000fe4000001ff00 */
[----:B-1----:R-:W-:Y:S01]  /*0b90*/  @!P2 IADD3 R26, P3, R27, R10, RZ ;  /* 0x0000000a1b1aa210 */ /* 0x002fe20007f7e0ff */
[----:B------:R-:W-:Y:S02]  /*0ba0*/  IMAD.MOV.U32 R10, RZ, RZ, RZ ;  /* 0x000000ffff0a7224 */ /* 0x000fe400078e00ff */
[----:B------:R-:W-:Y:S01]  /*0bb0*/  @!P1 IMAD.X R29, RZ, RZ, R13, P5 ;  /* 0x000000ffff1d9224 */ /* 0x000fe200028e060d */
[----:B------:R-:W-:Y:S01]  /*0bc0*/  @!P2 IADD3.X R27, RZ, R11, RZ, P3, !PT ;  /* 0x0000000bff1ba210 */ /* 0x000fe20001ffe4ff */
[----:B------:R0:W4:Y:S02]  /*0bd0*/  @!P2 LDG.E.S8 R20, desc[UR18][R24.64] ;  /* 0x000000121814a981 */ /* 0x000124000c1e1300 */
[----:B------:R-:W1:Y:S02]  /*0be0*/  @!P4 LDC.64 R12, c[0x0][0x230] ;  /* 0x00008c00ff0ccb82 */ /* 0x000e640000000a00 */
[----:B------:R0:W4:Y:S01]  /*0bf0*/  @!P2 LDG.E.S8 R10, desc[UR18][R18.64] ;  /* 0x00000012120aa981 */ /* 0x000122000c1e1300 */
[----:B-----5:R-:W-:Y:S01]  /*0c00*/  @!P1 IADD3 R16, P3, R23, R16, RZ ;  /* 0x0000001017109210 */ /* 0x020fe20007f7e0ff */
[----:B------:R-:W-:-:S02]  /*0c10*/  HFMA2.MMA R22, -RZ, RZ, 0, 0 ;  /* 0x00000000ff167435 */ /* 0x000fc400000001ff */
[----:B------:R-:W5:Y:S01]  /*0c20*/  @!P2 LDG.E.S8 R21, desc[UR18][R26.64] ;  /* 0x000000121a15a981 */ /* 0x000f62000c1e1300 */
[C---:B0-----:R-:W-:Y:S02]  /*0c30*/  @!P4 VIADD R25, R0.reuse, UR4 ;  /* 0x000000040019cc36 */ /* 0x041fe40008000000 */
[----:B------:R-:W-:Y:S01]  /*0c40*/  @!P4 VIADD R0, R0, 0x80 ;  /* 0x000000800000c836 */ /* 0x000fe20000000000 */
[----:B------:R-:W0:Y:S01]  /*0c50*/  @!P4 LDC.64 R18, c[0x0][0x238] ;  /* 0x00008e00ff12cb82 */ /* 0x000e220000000a00 */
[----:B------:R-:W-:-:S03]  /*0c60*/  @!P1 IADD3.X R17, RZ, R17, RZ, P3, !PT ;  /* 0x00000011ff119210 */ /* 0x000fc60001ffe4ff */
[----:B------:R-:W-:Y:S02]  /*0c70*/  ISETP.GE.AND P2, PT, R0, R3, PT ;  /* 0x000000030000720c */ /* 0x000fe40003f46270 */
[----:B--2---:R-:W-:Y:S01]  /*0c80*/  @!P1 IADD3 R14, P3, R23, R14, RZ ;  /* 0x0000000e170e9210 */ /* 0x004fe20007f7e0ff */
[----:B------:R-:W-:Y:S01]  /*0c90*/  IMAD.MOV.U32 R23, RZ, RZ, RZ ;  /* 0x000000ffff177224 */ /* 0x000fe200078e00ff */
[----:B------:R2:W5:Y:S01]  /*0ca0*/  @!P1 LDG.E.S8 R22, desc[UR18][R16.64] ;  /* 0x0000001210169981 */ /* 0x000562000c1e1300 */
[----:B------:R-:W-:Y:S02]  /*0cb0*/  IMAD.MOV.U32 R11, RZ, RZ, RZ ;  /* 0x000000ffff0b7224 */ /* 0x000fe400078e00ff */
[----:B------:R-:W-:-:S04]  /*0cc0*/  @!P1 IMAD.X R15, RZ, RZ, R15, P3 ;  /* 0x000000ffff0f9224 */ /* 0x000fc800018e060f */
[----:B------:R1:W5:Y:S01]  /*0cd0*/  @!P1 LDG.E.S8 R11, desc[UR18][R28.64] ;  /* 0x000000121c0b9981 */ /* 0x000362000c1e1300 */
[----:B--2---:R-:W2:Y:S03]  /*0ce0*/  @!P4 LDC.64 R16, c[0x0][0x240] ;  /* 0x00009000ff10cb82 */ /* 0x004ea60000000a00 */
[----:B------:R0:W5:Y:S01]  /*0cf0*/  @!P1 LDG.E.S8 R23, desc[UR18][R14.64] ;  /* 0x000000120e179981 */ /* 0x000162000c1e1300 */
[----:B-1----:R-:W-:-:S04]  /*0d00*/  @!P4 IADD3 R28, P1, R25, R12, RZ ;  /* 0x0000000c191cc210 */ /* 0x002fc80007f3e0ff */
[----:B0-----:R-:W0:Y:S01]  /*0d10*/  @!P2 LDC.64 R14, c[0x0][0x230] ;  /* 0x00008c00ff0eab82 */ /* 0x001e220000000a00 */
[----:B------:R-:W-:Y:S02]  /*0d20*/  @!P4 IADD3.X R29, RZ, R13, RZ, P1, !PT ;  /* 0x0000000dff1dc210 */ /* 0x000fe40000ffe4ff */
[----:B------:R-:W-:-:S05]  /*0d30*/  @!P4 IADD3 R26, P1, R25, R18, RZ ;  /* 0x00000012191ac210 */ /* 0x000fca0007f3e0ff */
[----:B------:R-:W1:Y:S01]  /*0d40*/  @!P2 LDC.64 R12, c[0x0][0x238] ;  /* 0x00008e00ff0cab82 */ /* 0x000e620000000a00 */
[----:B------:R-:W-:Y:S01]  /*0d50*/  @!P4 IMAD.X R27, RZ, RZ, R19, P1 ;  /* 0x000000ffff1bc224 */ /* 0x000fe200008e0613 */
[----:B------:R-:W-:Y:S01]  /*0d60*/  CS2R R18, SRZ ;  /* 0x0000000000127805 */ /* 0x000fe2000001ff00 */
[----:B------:R-:W-:Y:S01]  /*0d70*/  IMAD.MOV.U32 R24, RZ, RZ, RZ ;  /* 0x000000ffff187224 */ /* 0x000fe200078e00ff */
[----:B--2---:R-:W-:-:S04]  /*0d80*/  @!P4 IADD3 R16, P1, R25, R16, RZ ;  /* 0x000000101910c210 */ /* 0x004fc80007f3e0ff */
[----:B------:R2:W5:Y:S01]  /*0d90*/  @!P4 LDG.E.S8 R18, desc[UR18][R26.64] ;  /* 0x000000121a12c981 */ /* 0x000562000c1e1300 */
[----:B------:R-:W-:-:S03]  /*0da0*/  @!P4 IADD3.X R17, RZ, R17, RZ, P1, !PT ;  /* 0x00000011ff11c210 */ /* 0x000fc60000ffe4ff */
[----:B------:R0:W5:Y:S04]  /*0db0*/  @!P4 LDG.E.S8 R24, desc[UR18][R28.64] ;  /* 0x000000121c18c981 */ /* 0x000168000c1e1300 */
[----:B------:R1:W5:Y:S01]  /*0dc0*/  @!P4 LDG.E.S8 R19, desc[UR18][R16.64] ;  /* 0x000000121013c981 */ /* 0x000362000c1e1300 */
[C---:B--2---:R-:W-:Y:S02]  /*0dd0*/  @!P2 VIADD R27, R0.reuse, UR4 ;  /* 0x00000004001bac36 */ /* 0x044fe40008000000 */
[----:B------:R-:W-:-:S03]  /*0de0*/  @!P2 VIADD R0, R0, 0x80 ;  /* 0x000000800000a836 */ /* 0x000fc60000000000 */
[C---:B0-----:R-:W-:Y:S01]  /*0df0*/  @!P2 IADD3 R28, P1, R27.reuse, R14, RZ ;  /* 0x0000000e1b1ca210 */ /* 0x041fe20007f3e0ff */
[----:B------:R-:W-:Y:S01]  /*0e00*/  HFMA2.MMA R26, -RZ, RZ, 0, 0 ;  /* 0x00000000ff1a7435 */ /* 0x000fe200000001ff */
[----:B-1----:R-:W-:Y:S01]  /*0e10*/  @!P2 IADD3 R12, P3, R27, R12, RZ ;  /* 0x0000000c1b0ca210 */ /* 0x002fe20007f7e0ff */
[----:B------:R-:W0:Y:S02]  /*0e20*/  @!P2 LDC.64 R16, c[0x0][0x240] ;  /* 0x00009000ff10ab82 */ /* 0x000e240000000a00 */
[----:B------:R-:W-:Y:S01]  /*0e30*/  @!P2 IMAD.X R29, RZ, RZ, R15, P1 ;  /* 0x000000ffff1da224 */ /* 0x000fe200008e060f */
[----:B------:R-:W-:Y:S01]  /*0e40*/  ISETP.GE.AND P1, PT, R0, R3, PT ;  /* 0x000000030000720c */ /* 0x000fe20003f26270 */
[----:B------:R-:W-:-:S05]  /*0e50*/  @!P2 IMAD.X R13, RZ, RZ, R13, P3 ;  /* 0x000000ffff0da224 */ /* 0x000fca00018e060d */
[----:B------:R1:W2:Y:S07]  /*0e60*/  @!P2 LDG.E.S8 R26, desc[UR18][R12.64] ;  /* 0x000000120c1aa981 */ /* 0x0002ae000c1e1300 */
[----:B-1----:R-:W1:Y:S01]  /*0e70*/  @!P1 LDC.64 R12, c[0x0][0x230] ;  /* 0x00008c00ff0c9b82 */ /* 0x002e620000000a00 */
[----:B------:R-:W-:Y:S02]  /*0e80*/  MOV R25, RZ ;  /* 0x000000ff00197202 */ /* 0x000fe40000000f00 */
[----:B0-----:R-:W-:Y:S01]  /*0e90*/  @!P2 IADD3 R14, P3, R27, R16, RZ ;  /* 0x000000101b0ea210 */ /* 0x001fe20007f7e0ff */
[----:B------:R-:W-:-:S03]  /*0ea0*/  IMAD.MOV.U32 R16, RZ, RZ, RZ ;  /* 0x000000ffff107224 */ /* 0x000fc600078e00ff */
[----:B------:R1:W2:Y:S01]  /*0eb0*/  @!P2 LDG.E.S8 R25, desc[UR18][R28.64] ;  /* 0x000000121c19a981 */ /* 0x0002a2000c1e1300 */
[----:B------:R-:W-:Y:S01]  /*0ec0*/  @!P2 IMAD.X R15, RZ, RZ, R17, P3 ;  /* 0x000000ffff0fa224 */ /* 0x000fe200018e0611 */
[----:B------:R-:W-:-:S04]  /*0ed0*/  @!P1 IADD3 R17, R0, UR4, RZ ;  /* 0x0000000400119c10 */ /* 0x000fc8000fffe0ff */
[----:B------:R0:W2:Y:S01]  /*0ee0*/  @!P2 LDG.E.S8 R16, desc[UR18][R14.64] ;  /* 0x000000120e10a981 */ /* 0x0000a2000c1e1300 */
[----:B-1----:R-:W-:Y:S01]  /*0ef0*/  @!P1 IADD3 R28, P2, R17, R12, RZ ;  /* 0x0000000c111c9210 */ /* 0x002fe20007f5e0ff */
[----:B0-----:R-:W0:Y:S04]  /*0f00*/  @!P1 LDC.64 R14, c[0x0][0x238] ;  /* 0x00008e00ff0e9b82 */ /* 0x001e280000000a00 */
[----:B------:R-:W-:-:S04]  /*0f10*/  @!P1 IMAD.X R29, RZ, RZ, R13, P2 ;  /* 0x000000ffff1d9224 */ /* 0x000fc800010e060d */
[----:B------:R-:W1:Y:S01]  /*0f20*/  @!P1 LDC.64 R12, c[0x0][0x240] ;  /* 0x00009000ff0c9b82 */ /* 0x000e620000000a00 */
[----:B------:R-:W-:Y:S02]  /*0f30*/  IMAD.MOV.U32 R0, RZ, RZ, RZ ;  /* 0x000000ffff007224 */ /* 0x000fe400078e00ff */
[----:B------:R-:W-:-:S04]  /*0f40*/  IMAD.MOV.U32 R27, RZ, RZ, RZ ;  /* 0x000000ffff1b7224 */ /* 0x000fc800078e00ff */
[----:B------:R1:W2:Y:S01]  /*0f50*/  @!P1 LDG.E.S8 R0, desc[UR18][R28.64] ;  /* 0x000000121c009981 */ /* 0x0002a2000c1e1300 */
[----:B0-----:R-:W-:-:S04]  /*0f60*/  @!P1 IADD3 R14, P2, R17, R14, RZ ;  /* 0x0000000e110e9210 */ /* 0x001fc80007f5e0ff */
[----:B------:R-:W-:Y:S02]  /*0f70*/  @!P1 IADD3.X R15, RZ, R15, RZ, P2, !PT ;  /* 0x0000000fff0f9210 */ /* 0x000fe400017fe4ff */
[----:B-1----:R-:W-:-:S03]  /*0f80*/  @!P1 IADD3 R12, P2, R17, R12, RZ ;  /* 0x0000000c110c9210 */ /* 0x002fc60007f5e0ff */
[----:B------:R-:W2:Y:S01]  /*0f90*/  @!P1 LDG.E.S8 R27, desc[UR18][R14.64] ;  /* 0x000000120e1b9981 */ /* 0x000ea2000c1e1300 */
[----:B------:R-:W-:Y:S01]  /*0fa0*/  MOV R17, RZ ;  /* 0x000000ff00117202 */ /* 0x000fe20000000f00 */
[----:B------:R-:W-:-:S05]  /*0fb0*/  @!P1 IMAD.X R13, RZ, RZ, R13, P2 ;  /* 0x000000ffff0d9224 */ /* 0x000fca00010e060d */
[----:B------:R0:W2:Y:S01]  /*0fc0*/  @!P1 LDG.E.S8 R17, desc[UR18][R12.64] ;  /* 0x000000120c119981 */ /* 0x0000a2000c1e1300 */
[----:B------:R-:W1:Y:S01]  /*0fd0*/  S2R R28, SR_TID.X ;  /* 0x00000000001c7919 */ /* 0x000e620000002100 */
[----:B0-----:R-:W0:Y:S01]  /*0fe0*/  @!P0 LDC.64 R12, c[0x0][0x228] ;  /* 0x00008a00ff0c8b82 */ /* 0x001e220000000a00 */
[----:B------:R-:W-:Y:S02]  /*0ff0*/  IMAD R4, R4, UR5, RZ ;  /* 0x0000000504047c24 */ /* 0x000fe4000f8e02ff */
[----:B-1----:R-:W-:-:S05]  /*1000*/  @!P0 VIADD R15, R28, UR4 ;  /* 0x000000041c0f8c36 */ /* 0x002fca0008000000 */
[----:B0-----:R-:W-:Y:S02]  /*1010*/  @!P0 IADD3 R14, P1, R15, R12, RZ ;  /* 0x0000000c0f0e8210 */ /* 0x001fe40007f3e0ff */
[----:B------:R-:W-:-:S03]  /*1020*/  @!P0 IADD3 R28, R28, 0x80, RZ ;  /* 0x000000801c1c8810 */ /* 0x000fc60007ffe0ff */
[----:B------:R-:W-:-:S05]  /*1030*/  @!P0 IMAD.X R15, RZ, RZ, R13, P1 ;  /* 0x000000ffff0f8224 */ /* 0x000fca00008e060d */
[----:B------:R0:W-:Y:S01]  /*1040*/  @!P0 STG.E.U8 desc[UR18][R14.64], R6 ;  /* 0x000000060e008986 */ /* 0x0001e2000c101112 */
[----:B------:R-:W-:Y:S01]  /*1050*/  ISETP.GE.AND P0, PT, R28, R3, PT ;  /* 0x000000031c00720c */ /* 0x000fe20003f06270 */
[----:B------:R-:W-:Y:S04]  /*1060*/  BSSY B0, `(.L_x_19129) ;  /* 0x0000046000007945 */ /* 0x000fe80003800000 */
[----:B------:R-:W-:Y:S01]  /*1070*/  BSSY B1, `(.L_x_19130) ;  /* 0x000003d000017945 */ /* 0x000fe20003800000 */
[----:B---3--:R-:W-:-:S04]  /*1080*/  IMAD R2, R2, UR6, RZ ;  /* 0x0000000602027c24 */ /* 0x008fc8000f8e02ff */
[----:B------:R-:W-:Y:S02]  /*1090*/  IMAD R7, R2, R7, R4 ;  /* 0x0000000702077224 */ /* 0x000fe400078e0204 */
[----:B------:R-:W-:Y:S02]  /*10a0*/  IMAD R5, R5, UR5, RZ ;  /* 0x0000000505057c24 */ /* 0x000fe4000f8e02ff */
[----:B------:R-:W-:-:S04]  /*10b0*/  IMAD R9, R9, UR6, RZ ;  /* 0x0000000609097c24 */ /* 0x000fc8000f8e02ff */
[----:B------:R-:W-:Y:S02]  /*10c0*/  IMAD R8, R9, R8, R5 ;  /* 0x0000000809087224 */ /* 0x000fe400078e0205 */
[----:B----4-:R-:W-:Y:S02]  /*10d0*/  IMAD R20, R20, UR5, RZ ;  /* 0x0000000514147c24 */ /* 0x010fe4000f8e02ff */
[----:B------:R-:W-:-:S04]  /*10e0*/  IMAD R10, R10, UR6, RZ ;  /* 0x000000060a0a7c24 */ /* 0x000fc8000f8e02ff */
[----:B-----5:R-:W-:Y:S02]  /*10f0*/  IMAD R21, R10, R21, R20 ;  /* 0x000000150a157224 */ /* 0x020fe400078e0214 */
[----:B------:R-:W-:Y:S02]  /*1100*/  IMAD R22, R22, UR6, RZ ;  /* 0x0000000616167c24 */ /* 0x000fe4000f8e02ff */
[----:B------:R-:W-:-:S04]  /*1110*/  IMAD R11, R11, UR5, RZ ;  /* 0x000000050b0b7c24 */ /* 0x000fc8000f8e02ff */
        /* <DEDUP_REMOVED lines=9> */
[----:B------:R-:W-:Y:S01]  /*11b0*/  IMAD R17, R0, R17, R2 ;  /* 0x0000001100117224 */ /* 0x000fe200078e0202 */
[----:B0-----:R-:W-:Y:S06]  /*11c0*/  @P0 BRA `(.L_x_19131) ;  /* 0x0000000000380947 */ /* 0x001fec0003800000 */
[C---:B------:R-:W-:Y:S01]  /*11d0*/  VIADD R4, R28.reuse, UR4 ;  /* 0x000000041c047c36 */ /* 0x040fe20008000000 */
[----:B------:R-:W-:Y:S01]  /*11e0*/  ULDC.64 UR6, c[0x0][0x228] ;  /* 0x00008a0000067ab9 */ /* 0x000fe20000000a00 */
[----:B------:R-:W-:-:S03]  /*11f0*/  IADD3 R28, R28, 0x80, RZ ;  /* 0x000000801c1c7810 */ /* 0x000fc60007ffe0ff */
[----:B------:R-:W-:-:S05]  /*1200*/  IADD3 R4, P0, R4, UR6, RZ ;  /* 0x0000000604047c10 */ /* 0x000fca000ff1e0ff */
[----:B------:R-:W-:Y:S01]  /*1210*/  IMAD.X R5, RZ, RZ, UR7, P0 ;  /* 0x00000007ff057e24 */ /* 0x000fe200080e06ff */
[----:B------:R-:W-:-:S04]  /*1220*/  ISETP.GE.AND P0, PT, R28, R3, PT ;  /* 0x000000031c00720c */ /* 0x000fc80003f06270 */
[----:B------:R0:W-:Y:S09]  /*1230*/  STG.E.U8 desc[UR18][R4.64], R7 ;  /* 0x0000000704007986 */ /* 0x0001f2000c101112 */
[----:B------:R-:W-:Y:S05]  /*1240*/  @P0 BRA `(.L_x_19132) ;  /* 0x0000000000380947 */ /* 0x000fea0003800000 */
[C---:B0-----:R-:W-:Y:S01]  /*1250*/  VIADD R4, R28.reuse, UR4 ;  /* 0x000000041c047c36 */ /* 0x041fe20008000000 */
[----:B------:R-:W-:Y:S01]  /*1260*/  ULDC.64 UR6, c[0x0][0x228] ;  /* 0x00008a0000067ab9 */ /* 0x000fe20000000a00 */
[----:B------:R-:W-:-:S03]  /*1270*/  IADD3 R28, R28, 0x80, RZ ;  /* 0x000000801c1c7810 */ /* 0x000fc60007ffe0ff */
[----:B------:R-:W-:-:S05]  /*1280*/  IADD3 R4, P0, R4, UR6, RZ ;  /* 0x0000000604047c10 */ /* 0x000fca000ff1e0ff */
[----:B------:R-:W-:-:S05]  /*1290*/  IMAD.X R5, RZ, RZ, UR7, P0 ;  /* 0x00000007ff057e24 */ /* 0x000fca00080e06ff */
[----:B------:R0:W-:Y:S03]  /*12a0*/  STG.E.U8 desc[UR18][R4.64], R8 ;  /* 0x0000000804007986 */ /* 0x0001e6000c101112 */
.L_x_19131:
[----:B------:R-:W-:-:S13]  /*12b0*/  ISETP.GE.AND P0, PT, R28, R3, PT ;  /* 0x000000031c00720c */ /* 0x000fda0003f06270 */
[----:B------:R-:W-:Y:S05]  /*12c0*/  @P0 BRA `(.L_x_19133) ;  /* 0x0000000000380947 */ /* 0x000fea0003800000 */
[C---:B0-----:R-:W-:Y:S01]  /*12d0*/  VIADD R4, R28.reuse, UR4 ;  /* 0x000000041c047c36 */ /* 0x041fe20008000000 */
[----:B------:R-:W-:Y:S01]  /*12e0*/  ULDC.64 UR6, c[0x0][0x228] ;  /* 0x00008a0000067ab9 */ /* 0x000fe20000000a00 */
[----:B------:R-:W-:-:S03]  /*12f0*/  VIADD R28, R28, 0x80 ;  /* 0x000000801c1c7836 */ /* 0x000fc60000000000 */
[----:B------:R-:W-:-:S04]  /*1300*/  IADD3 R4, P0, R4, UR6, RZ ;  /* 0x0000000604047c10 */ /* 0x000fc8000ff1e0ff */
[----:B------:R-:W-:-:S05]  /*1310*/  IADD3.X R5, RZ, UR7, RZ, P0, !PT ;  /* 0x00000007ff057c10 */ /* 0x000fca00087fe4ff */
[----:B------:R1:W-:Y:S04]  /*1320*/  STG.E.U8 desc[UR18][R4.64], R21 ;  /* 0x0000001504007986 */ /* 0x0003e8000c101112 */
.L_x_19132:
[----:B------:R-:W-:-:S13]  /*1330*/  ISETP.GE.AND P0, PT, R28, R3, PT ;  /* 0x000000031c00720c */ /* 0x000fda0003f06270 */
[----:B------:R-:W-:Y:S05]  /*1340*/  @P0 BRA `(.L_x_19134) ;  /* 0x00000000003c0947 */ /* 0x000fea0003800000 */
[C---:B01----:R-:W-:Y:S01]  /*1350*/  IADD3 R4, R28.reuse, UR4, RZ ;  /* 0x000000041c047c10 */ /* 0x043fe2000fffe0ff */
[----:B------:R-:W-:Y:S01]  /*1360*/  ULDC.64 UR6, c[0x0][0x228] ;  /* 0x00008a0000067ab9 */ /* 0x000fe20000000a00 */
[----:B------:R-:W-:Y:S02]  /*1370*/  IADD3 R28, R28, 0x80, RZ ;  /* 0x000000801c1c7810 */ /* 0x000fe40007ffe0ff */
[----:B------:R-:W-:-:S05]  /*1380*/  IADD3 R4, P0, R4, UR6, RZ ;  /* 0x0000000604047c10 */ /* 0x000fca000ff1e0ff */
[----:B------:R-:W-:-:S05]  /*1390*/  IMAD.X R5, RZ, RZ, UR7, P0 ;  /* 0x00000007ff057e24 */ /* 0x000fca00080e06ff */
[----:B------:R1:W-:Y:S03]  /*13a0*/  STG.E.U8 desc[UR18][R4.64], R23 ;  /* 0x0000001704007986 */ /* 0x0003e6000c101112 */
.L_x_19133:
[----:B------:R-:W-:-:S13]  /*13b0*/  ISETP.GE.AND P0, PT, R28, R3, PT ;  /* 0x000000031c00720c */ /* 0x000fda0003f06270 */
[----:B------:R-:W-:Y:S05]  /*13c0*/  @P0 BREAK B1 ;  /* 0x0000000000010942 */ /* 0x000fea0003800000 */
[----:B------:R-:W-:Y:S05]  /*13d0*/  @P0 BRA `(.L_x_19135) ;  /* 0x0000000000380947 */ /* 0x000fea0003800000 */
[C---:B01----:R-:W-:Y:S01]  /*13e0*/  VIADD R4, R28.reuse, UR4 ;  /* 0x000000041c047c36 */ /* 0x043fe20008000000 */
[----:B------:R-:W-:Y:S01]  /*13f0*/  ULDC.64 UR6, c[0x0][0x228] ;  /* 0x00008a0000067ab9 */ /* 0x000fe20000000a00 */
[----:B------:R-:W-:-:S03]  /*1400*/  VIADD R28, R28, 0x80 ;  /* 0x000000801c1c7836 */ /* 0x000fc60000000000 */
[----:B------:R-:W-:-:S04]  /*1410*/  IADD3 R4, P0, R4, UR6, RZ ;  /* 0x0000000604047c10 */ /* 0x000fc8000ff1e0ff */
[----:B------:R-:W-:-:S05]  /*1420*/  IADD3.X R5, RZ, UR7, RZ, P0, !PT ;  /* 0x00000007ff057c10 */ /* 0x000fca00087fe4ff */
[----:B------:R2:W-:Y:S04]  /*1430*/  STG.E.U8 desc[UR18][R4.64], R19 ;  /* 0x0000001304007986 */ /* 0x0005e8000c101112 */
.L_x_19134:
[----:B------:R-:W-:Y:S05]  /*1440*/  BSYNC B1 ;  /* 0x0000000000017941 */ /* 0x000fea0003800000 */
.L_x_19130:
[----:B------:R-:W-:-:S13]  /*1450*/  ISETP.GE.AND P0, PT, R28, R3, PT ;  /* 0x000000031c00720c */ /* 0x000fda0003f06270 */
[----:B0-----:R-:W0:Y:S01]  /*1460*/  @!P0 LDC.64 R6, c[0x0][0x228] ;  /* 0x00008a00ff068b82 */ /* 0x001e220000000a00 */
[C---:B-12---:R-:W-:Y:S02]  /*1470*/  @!P0 IADD3 R5, R28.reuse, UR4, RZ ;  /* 0x000000041c058c10 */ /* 0x046fe4000fffe0ff */
[----:B------:R-:W-:Y:S02]  /*1480*/  @!P0 IADD3 R28, R28, 0x80, RZ ;  /* 0x000000801c1c8810 */ /* 0x000fe40007ffe0ff */
[----:B0-----:R-:W-:-:S05]  /*1490*/  @!P0 IADD3 R4, P1, R5, R6, RZ ;  /* 0x0000000605048210 */ /* 0x001fca0007f3e0ff */
[----:B------:R-:W-:-:S05]  /*14a0*/  @!P0 IMAD.X R5, RZ, RZ, R7, P1 ;  /* 0x000000ffff058224 */ /* 0x000fca00008e0607 */
[----:B------:R2:W-:Y:S03]  /*14b0*/  @!P0 STG.E.U8 desc[UR18][R4.64], R16 ;  /* 0x0000001004008986 */ /* 0x0005e6000c101112 */
.L_x_19135:
[----:B------:R-:W-:Y:S05]  /*14c0*/  BSYNC B0 ;  /* 0x0000000000007941 */ /* 0x000fea0003800000 */
.L_x_19129:
[----:B------:R-:W-:Y:S05]  /*14d0*/  WARPSYNC.ALL ;  /* 0x0000000000007948 */ /* 0x000fea0003800000 */
[----:B------:R-:W-:-:S13]  /*14e0*/  ISETP.GE.AND P0, PT, R28, R3, PT ;  /* 0x000000031c00720c */ /* 0x000fda0003f06270 */
[----:B------:R-:W-:Y:S05]  /*14f0*/  @P0 EXIT ;  /* 0x000000000000094d */ /* 0x000fea0003800000 */
[----:B------:R-:W-:Y:S01]  /*1500*/  VIADD R2, R28, UR4 ;  /* 0x000000041c027c36 */ /* 0x000fe20008000000 */
[----:B------:R-:W-:-:S04]  /*1510*/  ULDC.64 UR6, c[0x0][0x228] ;  /* 0x00008a0000067ab9 */ /* 0x000fc80000000a00 */
[----:B------:R-:W-:-:S04]  /*1520*/  IADD3 R2, P0, R2, UR6, RZ ;  /* 0x0000000602027c10 */ /* 0x000fc8000ff1e0ff */
[----:B------:R-:W-:-:S05]  /*1530*/  IADD3.X R3, RZ, UR7, RZ, P0, !PT ;  /* 0x00000007ff037c10 */ /* 0x000fca00087fe4ff */
[----:B------:R-:W-:Y:S01]  /*1540*/  STG.E.U8 desc[UR18][R2.64], R17 ;  /* 0x0000001102007986 */ /* 0x000fe2000c101112 */
[----:B------:R-:W-:Y:S05]  /*1550*/  EXIT ;  /* 0x000000000000794d */ /* 0x000fea0003800000 */
.L_x_19136:
        /* <DEDUP_REMOVED lines=10> */
.L_x_24214:


//--------------------- .text._ZN2at6native29vectorized_elementwise_kernelILi4EZZZNS0_54_GLOBAL__N__d8c5977b_16_LinearAlgebra_cu_140f0503_289316addr_kernel_cudaERNS_14TensorIteratorERKN3c106ScalarES8_ENKUlvE_clEvENKUlvE0_clEvEUlaaaE0_St5arrayIPcLm4EEEEviT0_T1_ --------------------------
	.section	.text._ZN2at6native29vectorized_elementwise_kernelILi4EZZZNS0_54_GLOBAL__N__d8c5977b_16_LinearAlgebra_cu_140f0503_289316addr_kernel_cudaERNS_14TensorIteratorERKN3c106ScalarES8_ENKUlvE_clEvENKUlvE0_clEvEUlaaaE0_St5arrayIPcLm4EEEEviT0_T1_,"ax",@progbits
	.align	128
        .global         _ZN2at6native29vectorized_elementwise_kernelILi4EZZZNS0_54_GLOBAL__N__d8c5977b_16_LinearAlgebra_cu_140f0503_289316addr_kernel_cudaERNS_14TensorIteratorERKN3c106ScalarES8_ENKUlvE_clEvENKUlvE0_clEvEUlaaaE0_St5arrayIPcLm4EEEEviT0_T1_
        .type           _ZN2at6native29vectorized_elementwise_kernelILi4EZZZNS0_54_GLOBAL__N__d8c5977b_16_LinearAlgebra_cu_140f0503_289316addr_kernel_cudaERNS_14TensorIteratorERKN3c106ScalarES8_ENKUlvE_clEvENKUlvE0_clEvEUlaaaE0_St5arrayIPcLm4EEEEviT0_T1_,@function
        .size           _ZN2at6native29vectorized_elementwise_kernelILi4EZZZNS0_54_GLOBAL__N__d8c5977b_16_LinearAlgebra_cu_140f0503_289316addr_kernel_cudaERNS_14TensorIteratorERKN3c106ScalarES8_ENKUlvE_clEvENKUlvE0_clEvEUlaaaE0_St5arrayIPcLm4EEEEviT0_T1_,(.L_x_24215 - _ZN2at6native29vectorized_elementwise_kernelILi4EZZZNS0_54_GLOBAL__N__d8c5977b_16_LinearAlgebra_cu_140f0503_289316addr_kernel_cudaERNS_14TensorIteratorERKN3c106ScalarES8_ENKUlvE_clEvENKUlvE0_clEvEUlaaaE0_St5arrayIPcLm4EEEEviT0_T1_)
        .other          _ZN2at6native29vectorized_elementwise_kernelILi4EZZZNS0_54_GLOBAL__N__d8c5977b_16_LinearAlgebra_cu_140f0503_289316addr_kernel_cudaERNS_14TensorIteratorERKN3c106ScalarES8_ENKUlvE_clEvENKUlvE0_clEvEUlaaaE0_St5arrayIPcLm4EEEEviT0_T1_,@"STO_CUDA_ENTRY STV_DEFAULT"
_ZN2at6native29vectorized_elementwise_kernelILi4EZZZNS0_54_GLOBAL__N__d8c5977b_16_LinearAlgebra_cu_140f0503_289316addr_kernel_cudaERNS_14TensorIteratorERKN3c106ScalarES8_ENKUlvE_clEvENKUlvE0_clEvEUlaaaE0_St5arrayIPcLm4EEEEviT0_T1_:
.text._ZN2at6native29vectorized_elementwise_kernelILi4EZZZNS0_54_GLOBAL__N__d8c5977b_16_LinearAlgebra_cu_140f0503_289316addr_kernel_cudaERNS_14TensorIteratorERKN3c106ScalarES8_ENKUlvE_clEvENKUlvE0_clEvEUlaaaE0_St5arrayIPcLm4EEEEviT0_T1_:
        /* <DEDUP_REMOVED lines=14> */
[----:B------:R-:W-:Y:S02]  /*00e0*/  ULDC.64 UR16, c[0x0][0x238] ;  /* 0x00008e0000107ab9 */ /* 0x000fe40000000a00 */
[----:B------:R-:W-:Y:S02]  /*00f0*/  UIADD3 UR7, UP1, UR4, UR16, URZ ;  /* 0x0000001004077290 */ /* 0x000fe4000ff3e03f */
[----:B------:R-:W-:Y:S01]  /*0100*/  UIADD3.X UR10, UR5, UR15, URZ, UP0, !UPT ;  /* 0x0000000f050a7290 */ /* 0x000fe200087fe43f */
[----:B------:R-:W-:Y:S01]  /*0110*/  IMAD.U32 R8, RZ, RZ, UR9 ;  /* 0x00000009ff087e24 */ /* 0x000fe2000f8e00ff */
[----:B------:R-:W-:Y:S01]  /*0120*/  UIADD3.X UR8, UR5, UR17, URZ, UP1, !UPT ;  /* 0x0000001105087290 */ /* 0x000fe20008ffe43f */
[----:B------:R-:W-:Y:S01]  /*0130*/  ULDC.64 UR14, c[0x0][0x240] ;  /* 0x00009000000e7ab9 */ /* 0x000fe20000000a00 */
[----:B------:R-:W-:Y:S01]  /*0140*/  IMAD.U32 R10, RZ, RZ, UR7 ;  /* 0x00000007ff0a7e24 */ /* 0x000fe2000f8e00ff */
[----:B------:R-:W-:Y:S01]  /*0150*/  UIADD3 UR6, UP0, UR4, UR14, URZ ;  /* 0x0000000e04067290 */ /* 0x000fe2000ff1e03f */
[----:B------:R-:W-:-:S02]  /*0160*/  MOV R9, UR10 ;  /* 0x0000000a00097c02 */ /* 0x000fc40008000f00 */
[----:B------:R-:W-:Y:S01]  /*0170*/  IMAD.U32 R11, RZ, RZ, UR8 ;  /* 0x00000008ff0b7e24 */ /* 0x000fe2000f8e00ff */
[----:B------:R-:W-:Y:S01]  /*0180*/  ULDC.64 UR8, c[0x0][0x228] ;  /* 0x00008a0000087ab9 */ /* 0x000fe20000000a00 */
[----:B------:R-:W-:Y:S01]  /*0190*/  UIADD3.X UR5, UR5, UR15, URZ, UP0, !UPT ;  /* 0x0000000f05057290 */ /* 0x000fe200087fe43f */
[----:B------:R-:W-:-:S05]  /*01a0*/  MOV R12, UR6 ;  /* 0x00000006000c7c02 */ /* 0x000fca0008000f00 */
[----:B------:R-:W-:Y:S02]  /*01b0*/  IMAD.U32 R13, RZ, RZ, UR5 ;  /* 0x00000005ff0d7e24 */ /* 0x000fe4000f8e00ff */
[----:B0-----:R-:W-:-:S04]  /*01c0*/  IMAD.WIDE.U32 R8, R0, 0x4, R8 ;  /* 0x0000000400087825 */ /* 0x001fc800078e0008 */
[C---:B------:R-:W-:Y:S01]  /*01d0*/  IMAD.WIDE.U32 R10, R0.reuse, 0x4, R10 ;  /* 0x00000004000a7825 */ /* 0x040fe200078e000a */
[----:B------:R-:W2:Y:S03]  /*01e0*/  LDG.E R2, desc[UR18][R8.64] ;  /* 0x0000001208027981 */ /* 0x000ea6000c1e1900 */
[----:B------:R-:W-:Y:S01]  /*01f0*/  IMAD.WIDE.U32 R12, R0, 0x4, R12 ;  /* 0x00000004000c7825 */ /* 0x000fe200078e000c */
[----:B------:R-:W3:Y:S04]  /*0200*/  LDG.E R3, desc[UR18][R8.64+0x200] ;  /* 0x0002001208037981 */ /* 0x000ee8000c1e1900 */
[----:B------:R-:W4:Y:S04]  /*0210*/  LDG.E R4, desc[UR18][R10.64] ;  /* 0x000000120a047981 */ /* 0x000f28000c1e1900 */
[----:B------:R4:W5:Y:S04]  /*0220*/  LDG.E R6, desc[UR18][R10.64+0x200] ;  /* 0x000200120a067981 */ /* 0x000968000c1e1900 */
[----:B------:R-:W5:Y:S04]  /*0230*/  LDG.E R5, desc[UR18][R12.64] ;  /* 0x000000120c057981 */ /* 0x000f68000c1e1900 */
[----:B------:R5:W5:Y:S01]  /*0240*/  LDG.E R7, desc[UR18][R12.64+0x200] ;  /* 0x000200120c077981 */ /* 0x000b62000c1e1900 */
[----:B------:R-:W-:Y:S01]  /*0250*/  UPRMT UR5, UR11, 0x8880, URZ ;  /* 0x000088800b057896 */ /* 0x000fe2000800003f */
[----:B------:R-:W-:Y:S01]  /*0260*/  UMOV UR6, UR12 ;  /* 0x0000000c00067c82 */ /* 0x000fe20008000000 */
[----:B------:R-:W-:-:S04]  /*0270*/  UIADD3 UR7, UP0, UR4, UR8, URZ ;  /* 0x0000000804077290 */ /* 0x000fc8000ff1e03f */
[----:B------:R-:W-:Y:S01]  /*0280*/  UIADD3.X UR8, URZ, UR9, URZ, UP0, !UPT ;  /* 0x000000093f087290 */ /* 0x000fe200087fe43f */
[C---:B--2---:R-:W-:Y:S02]  /*0290*/  PRMT R15, R2.reuse, 0x7771, RZ ;  /* 0x00007771020f7816 */ /* 0x044fe400000000ff */
[----:B------:R-:W-:Y:S02]  /*02a0*/  PRMT R14, R2, 0x7770, RZ ;  /* 0x00007770020e7816 */ /* 0x000fe400000000ff */
[----:B---3--:R-:W-:Y:S01]  /*02b0*/  PRMT R16, R3, 0x7771, RZ ;  /* 0x0000777103107816 */ /* 0x008fe200000000ff */
[----:B------:R-:W-:Y:S01]  /*02c0*/  IMAD R15, R15, UR5, RZ ;  /* 0x000000050f0f7c24 */ /* 0x000fe2000f8e02ff */
[----:B------:R-:W-:Y:S01]  /*02d0*/  PRMT R9, R3, 0x7770, RZ ;  /* 0x0000777003097816 */ /* 0x000fe200000000ff */
[----:B------:R-:W-:Y:S01]  /*02e0*/  IMAD R14, R14, UR5, RZ ;  /* 0x000000050e0e7c24 */ /* 0x000fe2000f8e02ff */
[----:B----4-:R-:W-:Y:S01]  /*02f0*/  PRMT R10, R4, 0x7771, RZ ;  /* 0x00007771040a7816 */ /* 0x010fe200000000ff */
[----:B------:R-:W-:Y:S01]  /*0300*/  IMAD R21, R16, UR5, RZ ;  /* 0x0000000510157c24 */ /* 0x000fe2000f8e02ff */
[----:B------:R-:W-:Y:S01]  /*0310*/  PRMT R17, R4, 0x7770, RZ ;  /* 0x0000777004117816 */ /* 0x000fe200000000ff */
[----:B------:R-:W-:Y:S01]  /*0320*/  IMAD R20, R9, UR5, RZ ;  /* 0x0000000509147c24 */ /* 0x000fe2000f8e02ff */
[----:B-----5:R-:W-:Y:S01]  /*0330*/  PRMT R12, R6, 0x7771, RZ ;  /* 0x00007771060c7816 */ /* 0x020fe200000000ff */
[----:B------:R-:W-:Y:S01]  /*0340*/  IMAD R10, R10, UR6, RZ ;  /* 0x000000060a0a7c24 */ /* 0x000fe2000f8e02ff */
[----:B------:R-:W-:Y:S01]  /*0350*/  PRMT R11, R6, 0x7770, RZ ;  /* 0x00007770060b7816 */ /* 0x000fe200000000ff */
[----:B------:R-:W-:Y:S01]  /*0360*/  IMAD R9, R17, UR6, RZ ;  /* 0x0000000611097c24 */ /* 0x000fe2000f8e02ff */
[C---:B------:R-:W-:Y:S01]  /*0370*/  PRMT R18, R5.reuse, 0x7771, RZ ;  /* 0x0000777105127816 */ /* 0x040fe200000000ff */
[----:B------:R-:W-:Y:S01]  /*0380*/  IMAD R12, R12, UR6, RZ ;  /* 0x000000060c0c7c24 */ /* 0x000fe2000f8e02ff */
[----:B------:R-:W-:Y:S01]  /*0390*/  PRMT R13, R5, 0x7770, RZ ;  /* 0x00007770050d7816 */ /* 0x000fe200000000ff */
[----:B------:R-:W-:Y:S01]  /*03a0*/  IMAD R11, R11, UR6, RZ ;  /* 0x000000060b0b7c24 */ /* 0x000fe2000f8e02ff */
[C---:B------:R-:W-:Y:S01]  /*03b0*/  PRMT R8, R7.reuse, 0x7771, RZ ;  /* 0x0000777107087816 */ /* 0x040fe200000000ff */
[----:B------:R-:W-:Y:S01]  /*03c0*/  IMAD R18, R18, R10, R15 ;  /* 0x0000000a12127224 */ /* 0x000fe200078e020f */
[----:B------:R-:W-:Y:S01]  /*03d0*/  PRMT R19, R7, 0x7770, RZ ;  /* 0x0000777007137816 */ /* 0x000fe200000000ff */
[----:B------:R-:W-:Y:S01]  /*03e0*/  IMAD R9, R13, R9, R14 ;  /* 0x000000090d097224 */ /* 0x000fe200078e020e */
[----:B------:R-:W-:Y:S01]  /*03f0*/  PRMT R10, R3, 0x7772, RZ ;  /* 0x00007772030a7816 */ /* 0x000fe200000000ff */
[----:B------:R-:W-:Y:S01]  /*0400*/  IMAD R16, R8, R12, R21 ;  /* 0x0000000c08107224 */ /* 0x000fe200078e0215 */
        /* <DEDUP_REMOVED lines=22> */
[----:B------:R-:W-:Y:S01]  /*0570*/  PRMT R11, R18, 0x7604, R9 ;  /* 0x00007604120b7816 */ /* 0x000fe20000000009 */
[----:B------:R-:W-:Y:S01]  /*0580*/  IMAD R2, R5, R4, R2 ;  /* 0x0000000405027224 */ /* 0x000fe200078e0202 */
[----:B------:R-:W-:Y:S01]  /*0590*/  PRMT R19, R16, 0x7604, R19 ;  /* 0x0000760410137816 */ /* 0x000fe20000000013 */
[----:B------:R-:W-:Y:S01]  /*05a0*/  IMAD R6, R7, R6, R14 ;  /* 0x0000000607067224 */ /* 0x000fe200078e020e */
[----:B------:R-:W-:Y:S01]  /*05b0*/  MOV R9, UR8 ;  /* 0x0000000800097c02 */ /* 0x000fe20008000f00 */
[----:B------:R-:W-:Y:S01]  /*05c0*/  IMAD.U32 R8, RZ, RZ, UR7 ;  /* 0x00000007ff087e24 */ /* 0x000fe2000f8e00ff */
[----:B------:R-:W-:-:S02]  /*05d0*/  PRMT R11, R10, 0x7054, R11 ;  /* 0x000070540a0b7816 */ /* 0x000fc4000000000b */
[----:B------:R-:W-:Y:S01]  /*05e0*/  PRMT R19, R12, 0x7054, R19 ;  /* 0x000070540c137816 */ /* 0x000fe20000000013 */
[----:B------:R-:W-:Y:S01]  /*05f0*/  IMAD.WIDE R8, R0, 0x4, R8 ;  /* 0x0000000400087825 */ /* 0x000fe200078e0208 */
[----:B------:R-:W-:Y:S02]  /*0600*/  PRMT R11, R2, 0x654, R11 ;  /* 0x00000654020b7816 */ /* 0x000fe4000000000b */
[----:B------:R-:W-:-:S03]  /*0610*/  PRMT R19, R6, 0x654, R19 ;  /* 0x0000065406137816 */ /* 0x000fc60000000013 */
[----:B------:R-:W-:Y:S04]  /*0620*/  STG.E desc[UR18][R8.64], R11 ;  /* 0x0000000b08007986 */ /* 0x000fe8000c101912 */
[----:B------:R-:W-:Y:S01]  /*0630*/  STG.E desc[UR18][R8.64+0x200], R19 ;  /* 0x0002001308007986 */ /* 0x000fe2000c101912 */
[----:B------:R-:W-:Y:S05]  /*0640*/  EXIT ;  /* 0x000000000000794d */ /* 0x000fea0003800000 */
.L_x_19137:
        /* <DEDUP_REMOVED lines=192> */
.L_x_19140:
[----:B------:R-:W-:-:S13]  /*1250*/  ISETP.GE.AND P0, PT, R28, R3, PT ;  /* 0x000000031c00720c */ /* 0x000fda0003f06270 */
[----:B------:R-:W-:Y:S05]  /*1260*/  @P0 BRA `(.L_x_19142) ;  /* 0x0000000000380947 */ /* 0x000fea0003800000 */
[C---:B0-----:R-:W-:Y:S01]  /*1270*/  VIADD R4, R28.reuse, UR4 ;  /* 0x000000041c047c36 */ /* 0x041fe20008000000 */
[----:B------:R-:W-:Y:S01]  /*1280*/  ULDC.64 UR6, c[0x0][0x228] ;  /* 0x00008a0000067ab9 */ /* 0x000fe20000000a00 */
[----:B------:R-:W-:-:S03]  /*1290*/  IADD3 R28, R28, 0x80, RZ ;  /* 0x000000801c1c7810 */ /* 0x000fc60007ffe0ff */
[----:B------:R-:W-:-:S05]  /*12a0*/  IADD3 R4, P0, R4, UR6, RZ ;  /* 0x0000000604047c10 */ /* 0x000fca000ff1e0ff */
[----:B------:R-:W-:-:S05]  /*12b0*/  IMAD.X R5, RZ, RZ, UR7, P0 ;  /* 0x00000007ff057e24 */ /* 0x000fca00080e06ff */
[----:B------:R1:W-:Y:S03]  /*12c0*/  STG.E.U8 desc[UR18][R4.64], R21 ;  /* 0x0000001504007986 */ /* 0x0003e6000c101112 */
.L_x_19141:
[----:B------:R-:W-:-:S13]  /*12d0*/  ISETP.GE.AND P0, PT, R28, R3, PT ;  /* 0x000000031c00720c */ /* 0x000fda0003f06270 */
[----:B------:R-:W-:Y:S05]  /*12e0*/  @P0 BRA `(.L_x_19143) ;  /* 0x00000000003c0947 */ /* 0x000fea0003800000 */
[C---:B01----:R-:W-:Y:S01]  /*12f0*/  VIADD R4, R28.reuse, UR4 ;  /* 0x000000041c047c36 */ /* 0x043fe20008000000 */
[----:B------:R-:W-:Y:S01]  /*1300*/  ULDC.64 UR6, c[0x0][0x228] ;  /* 0x00008a0000067ab9 */ /* 0x000fe20000000a00 */
[----:B------:R-:W-:-:S03]  /*1310*/  IADD3 R28, R28, 0x80, RZ ;  /* 0x000000801c1c7810 */ /* 0x000fc60007ffe0ff */
[----:B------:R-:W-:-:S05]  /*1320*/  IADD3 R4, P0, R4, UR6, RZ ;  /* 0x0000000604047c10 */ /* 0x000fca000ff1e0ff */
[----:B------:R-:W-:-:S05]  /*1330*/  IMAD.X R5, RZ, RZ, UR7, P0 ;  /* 0x00000007ff057e24 */ /* 0x000fca00080e06ff */
[----:B------:R1:W-:Y:S03]  /*1340*/  STG.E.U8 desc[UR18][R4.64], R23 ;  /* 0x0000001704007986 */ /* 0x0003e6000c101112 */
.L_x_19142:
        /* <DEDUP_REMOVED lines=9> */
.L_x_19143:
[----:B------:R-:W-:Y:S05]  /*13e0*/  BSYNC B1 ;  /* 0x0000000000017941 */ /* 0x000fea0003800000 */
.L_x_19139:
[----:B------:R-:W-:-:S13]  /*13f0*/  ISETP.GE.AND P0, PT, R28, R3, PT ;  /* 0x000000031c00720c */ /* 0x000fda0003f06270 */
[----:B0-----:R-:W0:Y:S01]  /*1400*/  @!P0 LDC.64 R6, c[0x0][0x228] ;  /* 0x00008a00ff068b82 */ /* 0x001e220000000a00 */
[C---:B-12---:R-:W-:Y:S02]  /*1410*/  @!P0 IADD3 R5, R28.reuse, UR4, RZ ;  /* 0x000000041c058c10 */ /* 0x046fe4000fffe0ff */
[----:B------:R-:W-:Y:S02]  /*1420*/  @!P0 IADD3 R28, R28, 0x80, RZ ;  /* 0x000000801c1c8810 */ /* 0x000fe40007ffe0ff */
[----:B0-----:R-:W-:-:S05]  /*1430*/  @!P0 IADD3 R4, P1, R5, R6, RZ ;  /* 0x0000000605048210 */ /* 0x001fca0007f3e0ff */
[----:B------:R-:W-:-:S05]  /*1440*/  @!P0 IMAD.X R5, RZ, RZ, R7, P1 ;  /* 0x000000ffff058224 */ /* 0x000fca00008e0607 */
[----:B------:R2:W-:Y:S03]  /*1450*/  @!P0 STG.E.U8 desc[UR18][R4.64], R16 ;  /* 0x0000001004008986 */ /* 0x0005e6000c101112 */
.L_x_19144:
[----:B------:R-:W-:Y:S05]  /*1460*/  BSYNC B0 ;  /* 0x0000000000007941 */ /* 0x000fea0003800000 */
.L_x_19138:
        /* <DEDUP_REMOVED lines=9> */
.L_x_19145:
        /* <DEDUP_REMOVED lines=16> */
.L_x_24215:


//--------------------- .text._ZN2at6native29vectorized_elementwise_kernelILi8EZZZNS0_54_GLOBAL__N__d8c5977b_16_LinearAlgebra_cu_140f0503_289316addr_kernel_cudaERNS_14TensorIteratorERKN3c106ScalarES8_ENKUlvE_clEvENKUlvE0_clEvEUlaaaE0_St5arrayIPcLm4EEEEviT0_T1_ --------------------------
	.section	.text._ZN2at6native29vectorized_elementwise_kernelILi8EZZZNS0_54_GLOBAL__N__d8c5977b_16_LinearAlgebra_cu_140f0503_289316addr_kernel_cudaERNS_14TensorIteratorERKN3c106ScalarES8_ENKUlvE_clEvENKUlvE0_clEvEUlaaaE0_St5arrayIPcLm4EEEEviT0_T1_,"ax",@progbits
	.align	128
        .global         _ZN2at6native29vectorized_elementwise_kernelILi8EZZZNS0_54_GLOBAL__N__d8c5977b_16_LinearAlgebra_cu_140f0503_289316addr_kernel_cudaERNS_14TensorIteratorERKN3c106ScalarES8_ENKUlvE_clEvENKUlvE0_clEvEUlaaaE0_St5arrayIPcLm4EEEEviT0_T1_
        .type           _ZN2at6native29vectorized_elementwise_kernelILi8EZZZNS0_54_GLOBAL__N__d8c5977b_16_LinearAlgebra_cu_140f0503_289316addr_kernel_cudaERNS_14TensorIteratorERKN3c106ScalarES8_ENKUlvE_clEvENKUlvE0_clEvEUlaaaE0_St5arrayIPcLm4EEEEviT0_T1_,@function
        .size           _ZN2at6native29vectorized_elementwise_kernelILi8EZZZNS0_54_GLOBAL__N__d8c5977b_16_LinearAlgebra_cu_140f0503_289316addr_kernel_cudaERNS_14TensorIteratorERKN3c106ScalarES8_ENKUlvE_clEvENKUlvE0_clEvEUlaaaE0_St5arrayIPcLm4EEEEviT0_T1_,(.L_x_24216 - _ZN2at6native29vectorized_elementwise_kernelILi8EZZZNS0_54_GLOBAL__N__d8c5977b_16_LinearAlgebra_cu_140f0503_289316addr_kernel_cudaERNS_14TensorIteratorERKN3c106ScalarES8_ENKUlvE_clEvENKUlvE0_clEvEUlaaaE0_St5arrayIPcLm4EEEEviT0_T1_)
        .other          _ZN2at6native29vectorized_elementwise_kernelILi8EZZZNS0_54_GLOBAL__N__d8c5977b_16_LinearAlgebra_cu_140f0503_289316addr_kernel_cudaERNS_14TensorIteratorERKN3c106ScalarES8_ENKUlvE_clEvENKUlvE0_clEvEUlaaaE0_St5arrayIPcLm4EEEEviT0_T1_,@"STO_CUDA_ENTRY STV_DEFAULT"
_ZN2at6native29vectorized_elementwise_kernelILi8EZZZNS0_54_GLOBAL__N__d8c5977b_16_LinearAlgebra_cu_140f0503_289316addr_kernel_cudaERNS_14TensorIteratorERKN3c106ScalarES8_ENKUlvE_clEvENKUlvE0_clEvEUlaaaE0_St5arrayIPcLm4EEEEviT0_T1_:
.text._ZN2at6native29vectorized_elementwise_kernelILi8EZZZNS0_54_GLOBAL__N__d8c5977b_16_LinearAlgebra_cu_140f0503_289316addr_kernel_cudaERNS_14TensorIteratorERKN3c106ScalarES8_ENKUlvE_clEvENKUlvE0_clEvEUlaaaE0_St5arrayIPcLm4EEEEviT0_T1_:
        /* <DEDUP_REMOVED lines=23> */
[----:B------:R-:W-:Y:S02]  /*0170*/  IMAD.U32 R6, RZ, RZ, UR7 ;  /* 0x00000007ff067e24 */ /* 0x000fe4000f8e00ff */
[----:B------:R-:W-:Y:S02]  /*0180*/  IMAD.U32 R4, RZ, RZ, UR6 ;  /* 0x00000006ff047e24 */ /* 0x000fe4000f8e00ff */
[----:B------:R-:W-:Y:S02]  /*0190*/  IMAD.U32 R7, RZ, RZ, UR8 ;  /* 0x00000008ff077e24 */ /* 0x000fe4000f8e00ff */
[----:B------:R-:W-:Y:S02]  /*01a0*/  IMAD.U32 R5, RZ, RZ, UR5 ;  /* 0x00000005ff057e24 */ /* 0x000fe4000f8e00ff */
[----:B0-----:R-:W-:Y:S01]  /*01b0*/  IMAD.WIDE.U32 R2, R0, 0x8, R2 ;  /* 0x0000000800027825 */ /* 0x001fe200078e0002 */
[----:B------:R-:W-:Y:S01]  /*01c0*/  UMOV UR6, UR12 ;  /* 0x0000000c00067c82 */ /* 0x000fe20008000000 */
[----:B------:R-:W-:-:S02]  /*01d0*/  ULDC.64 UR8, c[0x0][0x228] ;  /* 0x00008a0000087ab9 */ /* 0x000fc40000000a00 */
[C---:B------:R-:W-:Y:S02]  /*01e0*/  IMAD.WIDE.U32 R6, R0.reuse, 0x8, R6 ;  /* 0x0000000800067825 */ /* 0x040fe400078e0006 */
[----:B------:R-:W2:Y:S02]  /*01f0*/  LDG.E.64 R2, desc[UR18][R2.64] ;  /* 0x0000001202027981 */ /* 0x000ea4000c1e1b00 */
[----:B------:R-:W-:Y:S02]  /*0200*/  IMAD.WIDE.U32 R4, R0, 0x8, R4 ;  /* 0x0000000800047825 */ /* 0x000fe400078e0004 */
[----:B------:R-:W3:Y:S04]  /*0210*/  LDG.E.64 R6, desc[UR18][R6.64] ;  /* 0x0000001206067981 */ /* 0x000ee8000c1e1b00 */
[----:B------:R-:W4:Y:S01]  /*0220*/  LDG.E.64 R4, desc[UR18][R4.64] ;  /* 0x0000001204047981 */ /* 0x000f22000c1e1b00 */
[----:B------:R-:W-:-:S02]  /*0230*/  UPRMT UR5, UR11, 0x8880, URZ ;  /* 0x000088800b057896 */ /* 0x000fc4000800003f */
[----:B------:R-:W-:-:S04]  /*0240*/  UIADD3 UR7, UP0, UR4, UR8, URZ ;  /* 0x0000000804077290 */ /* 0x000fc8000ff1e03f */
[----:B------:R-:W-:Y:S01]  /*0250*/  UIADD3.X UR8, URZ, UR9, URZ, UP0, !UPT ;  /* 0x000000093f087290 */ /* 0x000fe200087fe43f */
[----:B--2---:R-:W-:Y:S02]  /*0260*/  LOP3.LUT R15, R2, 0xffff, RZ, 0xc0, !PT ;  /* 0x0000ffff020f7812 */ /* 0x004fe400078ec0ff */
[----:B---3--:R-:W-:-:S03]  /*0270*/  LOP3.LUT R12, R6, 0xffff, RZ, 0xc0, !PT ;  /* 0x0000ffff060c7812 */ /* 0x008fc600078ec0ff */
[----:B------:R-:W-:Y:S01]  /*0280*/  IMAD R8, R15, UR5, RZ ;  /* 0x000000050f087c24 */ /* 0x000fe2000f8e02ff */
[----:B----4-:R-:W-:Y:S01]  /*0290*/  LOP3.LUT R9, R4, 0xffff, RZ, 0xc0, !PT ;  /* 0x0000ffff04097812 */ /* 0x010fe200078ec0ff */
[----:B------:R-:W-:Y:S01]  /*02a0*/  IMAD R10, R12, UR6, RZ ;  /* 0x000000060c0a7c24 */ /* 0x000fe2000f8e02ff */
[----:B------:R-:W-:Y:S02]  /*02b0*/  LOP3.LUT R13, R3, 0xffff, RZ, 0xc0, !PT ;  /* 0x0000ffff030d7812 */ /* 0x000fe400078ec0ff */
[----:B------:R-:W-:Y:S02]  /*02c0*/  LOP3.LUT R16, R7, 0xffff, RZ, 0xc0, !PT ;  /* 0x0000ffff07107812 */ /* 0x000fe400078ec0ff */
[----:B------:R-:W-:Y:S01]  /*02d0*/  PRMT R14, R2, 0x7732, RZ ;  /* 0x00007732020e7816 */ /* 0x000fe200000000ff */
[----:B------:R-:W-:Y:S01]  /*02e0*/  IMAD R2, R10, R9, R8 ;  /* 0x000000090a027224 */ /* 0x000fe200078e0208 */
[----:B------:R-:W-:Y:S01]  /*02f0*/  PRMT R10, R6, 0x7732, RZ ;  /* 0x00007732060a7816 */ /* 0x000fe200000000ff */
[----:B------:R-:W-:Y:S01]  /*0300*/  IMAD R18, R13, UR5, RZ ;  /* 0x000000050d127c24 */ /* 0x000fe2000f8e02ff */
[----:B------:R-:W-:Y:S01]  /*0310*/  PRMT R11, R3, 0x7732, RZ ;  /* 0x00007732030b7816 */ /* 0x000fe200000000ff */
[----:B------:R-:W-:Y:S01]  /*0320*/  IMAD R3, R16, UR6, RZ ;  /* 0x0000000610037c24 */ /* 0x000fe2000f8e02ff */
[----:B------:R-:W-:-:S02]  /*0330*/  PRMT R8, R7, 0x7732, RZ ;  /* 0x0000773207087816 */ /* 0x000fc400000000ff */
[C---:B------:R-:W-:Y:S02]  /*0340*/  LOP3.LUT R17, R5.reuse, 0xffff, RZ, 0xc0, !PT ;  /* 0x0000ffff05117812 */ /* 0x040fe400078ec0ff */
[----:B------:R-:W-:Y:S02]  /*0350*/  SHF.R.U32.HI R12, RZ, 0x8, R12 ;  /* 0x00000008ff0c7819 */ /* 0x000fe4000001160c */
[----:B------:R-:W-:Y:S01]  /*0360*/  PRMT R7, R4, 0x7732, RZ ;  /* 0x0000773204077816 */ /* 0x000fe200000000ff */
[----:B------:R-:W-:Y:S01]  /*0370*/  IMAD R4, R14, UR5, RZ ;  /* 0x000000050e047c24 */ /* 0x000fe2000f8e02ff */
[----:B------:R-:W-:Y:S01]  /*0380*/  PRMT R6, R5, 0x7732, RZ ;  /* 0x0000773205067816 */ /* 0x000fe200000000ff */
[----:B------:R-:W-:Y:S01]  /*0390*/  IMAD R5, R10, UR6, RZ ;  /* 0x000000060a057c24 */ /* 0x000fe2000f8e02ff */
[----:B------:R-:W-:Y:S01]  /*03a0*/  SHF.R.U32.HI R15, RZ, 0x8, R15 ;  /* 0x00000008ff0f7819 */ /* 0x000fe2000001160f */
[----:B------:R-:W-:Y:S01]  /*03b0*/  IMAD R19, R11, UR5, RZ ;  /* 0x000000050b137c24 */ /* 0x000fe2000f8e02ff */
[----:B------:R-:W-:Y:S01]  /*03c0*/  SHF.R.U32.HI R13, RZ, 0x8, R13 ;  /* 0x00000008ff0d7819 */ /* 0x000fe2000001160d */
[----:B------:R-:W-:Y:S01]  /*03d0*/  IMAD R20, R8, UR6, RZ ;  /* 0x0000000608147c24 */ /* 0x000fe2000f8e02ff */
[----:B------:R-:W-:Y:S01]  /*03e0*/  SHF.R.U32.HI R11, RZ, 0x8, R11 ;  /* 0x00000008ff0b7819 */ /* 0x000fe2000001160b */
[----:B------:R-:W-:Y:S01]  /*03f0*/  IMAD R3, R3, R17, R18 ;  /* 0x0000001103037224 */ /* 0x000fe200078e0212 */
[----:B------:R-:W-:Y:S01]  /*0400*/  LOP3.LUT R18, R12, 0xffff, RZ, 0xc0, !PT ;  /* 0x0000ffff0c127812 */ /* 0x000fe200078ec0ff */
[----:B------:R-:W-:Y:S01]  /*0410*/  IMAD R5, R5, R7, R4 ;  /* 0x0000000705057224 */ /* 0x000fe200078e0204 */
[----:B------:R-:W-:-:S02]  /*0420*/  SHF.R.U32.HI R16, RZ, 0x8, R16 ;  /* 0x00000008ff107819 */ /* 0x000fc40000011610 */
[----:B------:R-:W-:Y:S02]  /*0430*/  SHF.R.U32.HI R14, RZ, 0x8, R14 ;  /* 0x00000008ff0e7819 */ /* 0x000fe4000001160e */
[----:B------:R-:W-:Y:S02]  /*0440*/  SHF.R.U32.HI R10, RZ, 0x8, R10 ;  /* 0x00000008ff0a7819 */ /* 0x000fe4000001160a */
[----:B------:R-:W-:Y:S01]  /*0450*/  SHF.R.U32.HI R12, RZ, 0x8, R8 ;  /* 0x00000008ff0c7819 */ /* 0x000fe20000011608 */
[----:B------:R-:W-:Y:S01]  /*0460*/  IMAD R4, R20, R6, R19 ;  /* 0x0000000614047224 */ /* 0x000fe200078e0213 */
[----:B------:R-:W-:Y:S02]  /*0470*/  SHF.R.U32.HI R17, RZ, 0x8, R17 ;  /* 0x00000008ff117819 */ /* 0x000fe40000011611 */
[----:B------:R-:W-:Y:S02]  /*0480*/  SHF.R.U32.HI R9, RZ, 0x8, R9 ;  /* 0x00000008ff097819 */ /* 0x000fe40000011609 */
[----:B------:R-:W-:-:S02]  /*0490*/  LOP3.LUT R15, R15, 0xffff, RZ, 0xc0, !PT ;  /* 0x0000ffff0f0f7812 */ /* 0x000fc400078ec0ff */
[----:B------:R-:W-:Y:S02]  /*04a0*/  LOP3.LUT R19, R13, 0xffff, RZ, 0xc0, !PT ;  /* 0x0000ffff0d137812 */ /* 0x000fe400078ec0ff */
[----:B------:R-:W-:Y:S02]  /*04b0*/  SHF.R.U32.HI R6, RZ, 0x8, R6 ;  /* 0x00000008ff067819 */ /* 0x000fe40000011606 */
[----:B------:R-:W-:Y:S02]  /*04c0*/  LOP3.LUT R11, R11, 0xffff, RZ, 0xc0, !PT ;  /* 0x0000ffff0b0b7812 */ /* 0x000fe400078ec0ff */
[----:B------:R-:W-:Y:S02]  /*04d0*/  LOP3.LUT R20, R16, 0xffff, RZ, 0xc0, !PT ;  /* 0x0000ffff10147812 */ /* 0x000fe400078ec0ff */
[----:B------:R-:W-:Y:S02]  /*04e0*/  SHF.R.U32.HI R13, RZ, 0x8, R7 ;  /* 0x00000008ff0d7819 */ /* 0x000fe40000011607 */
[----:B------:R-:W-:-:S02]  /*04f0*/  LOP3.LUT R14, R14, 0xffff, RZ, 0xc0, !PT ;  /* 0x0000ffff0e0e7812 */ /* 0x000fc400078ec0ff */
[----:B------:R-:W-:Y:S02]  /*0500*/  LOP3.LUT R10, R10, 0xffff, RZ, 0xc0, !PT ;  /* 0x0000ffff0a0a7812 */ /* 0x000fe400078ec0ff */
[----:B------:R-:W-:Y:S02]  /*0510*/  LOP3.LUT R12, R12, 0xffff, RZ, 0xc0, !PT ;  /* 0x0000ffff0c0c7812 */ /* 0x000fe400078ec0ff */
[----:B------:R-:W-:Y:S01]  /*0520*/  LOP3.LUT R7, R17, 0xffff, RZ, 0xc0, !PT ;  /* 0x0000ffff11077812 */ /* 0x000fe200078ec0ff */
[----:B------:R-:W-:Y:S01]  /*0530*/  IMAD R18, R18, UR6, RZ ;  /* 0x0000000612127c24 */ /* 0x000fe2000f8e02ff */
[----:B------:R-:W-:Y:S01]  /*0540*/  LOP3.LUT R8, R9, 0xffff, RZ, 0xc0, !PT ;  /* 0x0000ffff09087812 */ /* 0x000fe200078ec0ff */
[----:B------:R-:W-:Y:S01]  /*0550*/  IMAD R9, R15, UR5, RZ ;  /* 0x000000050f097c24 */ /* 0x000fe2000f8e02ff */
[----:B------:R-:W-:Y:S01]  /*0560*/  LOP3.LUT R17, R6, 0xffff, RZ, 0xc0, !PT ;  /* 0x0000ffff06117812 */ /* 0x000fe200078ec0ff */
[----:B------:R-:W-:Y:S01]  /*0570*/  IMAD R6, R11, UR5, RZ ;  /* 0x000000050b067c24 */ /* 0x000fe2000f8e02ff */
[----:B------:R-:W-:Y:S01]  /*0580*/  LOP3.LUT R13, R13, 0xffff, RZ, 0xc0, !PT ;  /* 0x0000ffff0d0d7812 */ /* 0x000fe200078ec0ff */
[----:B------:R-:W-:-:S02]  /*0590*/  IMAD R16, R19, UR5, RZ ;  /* 0x0000000513107c24 */ /* 0x000fc4000f8e02ff */
[----:B------:R-:W-:Y:S02]  /*05a0*/  IMAD R20, R20, UR6, RZ ;  /* 0x0000000614147c24 */ /* 0x000fe4000f8e02ff */
[----:B------:R-:W-:Y:S02]  /*05b0*/  IMAD R14, R14, UR5, RZ ;  /* 0x000000050e0e7c24 */ /* 0x000fe4000f8e02ff */
[----:B------:R-:W-:Y:S02]  /*05c0*/  IMAD R11, R10, UR6, RZ ;  /* 0x000000060a0b7c24 */ /* 0x000fe4000f8e02ff */
[----:B------:R-:W-:Y:S02]  /*05d0*/  IMAD R15, R12, UR6, RZ ;  /* 0x000000060c0f7c24 */ /* 0x000fe4000f8e02ff */
[----:B------:R-:W-:Y:S01]  /*05e0*/  IMAD R8, R18, R8, R9 ;  /* 0x0000000812087224 */ /* 0x000fe200078e0209 */
[----:B------:R-:W-:Y:S01]  /*05f0*/  LOP3.LUT R9, R2, 0xff, RZ, 0xc0, !PT ;  /* 0x000000ff02097812 */ /* 0x000fe200078ec0ff */
[----:B------:R-:W-:Y:S01]  /*0600*/  IMAD R16, R20, R7, R16 ;  /* 0x0000000714107224 */ /* 0x000fe200078e0210 */
[----:B------:R-:W-:Y:S01]  /*0610*/  LOP3.LUT R3, R3, 0xff, RZ, 0xc0, !PT ;  /* 0x000000ff03037812 */ /* 0x000fe200078ec0ff */
[----:B------:R-:W-:Y:S01]  /*0620*/  IMAD R11, R11, R13, R14 ;  /* 0x0000000d0b0b7224 */ /* 0x000fe200078e020e */
[----:B------:R-:W-:Y:S01]  /*0630*/  LOP3.LUT R2, R5, 0xff, RZ, 0xc0, !PT ;  /* 0x000000ff05027812 */ /* 0x000fe200078ec0ff */
[----:B------:R-:W-:Y:S01]  /*0640*/  IMAD R15, R15, R17, R6 ;  /* 0x000000110f0f7224 */ /* 0x000fe200078e0206 */
[----:B------:R-:W-:Y:S01]  /*0650*/  LOP3.LUT R4, R4, 0xff, RZ, 0xc0, !PT ;  /* 0x000000ff04047812 */ /* 0x000fe200078ec0ff */
[----:B------:R-:W-:Y:S01]  /*0660*/  IMAD.U32 R7, RZ, RZ, UR8 ;  /* 0x00000008ff077e24 */ /* 0x000fe2000f8e00ff */
[----:B------:R-:W-:-:S02]  /*0670*/  MOV R6, UR7 ;  /* 0x0000000700067c02 */ /* 0x000fc40008000f00 */
[----:B------:R-:W-:Y:S02]  /*0680*/  PRMT R9, R8, 0x7604, R9 ;  /* 0x0000760408097816 */ /* 0x000fe40000000009 */
[----:B------:R-:W-:Y:S02]  /*0690*/  PRMT R3, R16, 0x7604, R3 ;  /* 0x0000760410037816 */ /* 0x000fe40000000003 */
[----:B------:R-:W-:Y:S02]  /*06a0*/  PRMT R2, R11, 0x7604, R2 ;  /* 0x000076040b027816 */ /* 0x000fe40000000002 */
[----:B------:R-:W-:Y:S01]  /*06b0*/  PRMT R4, R15, 0x7604, R4 ;  /* 0x000076040f047816 */ /* 0x000fe20000000004 */
[----:B------:R-:W-:Y:S01]  /*06c0*/  IMAD.WIDE R6, R0, 0x8, R6 ;  /* 0x0000000800067825 */ /* 0x000fe200078e0206 */
[----:B------:R-:W-:Y:S02]  /*06d0*/  PRMT R2, R9, 0x5410, R2 ;  /* 0x0000541009027816 */ /* 0x000fe40000000002 */
[----:B------:R-:W-:-:S05]  /*06e0*/  PRMT R3, R3, 0x5410, R4 ;  /* 0x0000541003037816 */ /* 0x000fca0000000004 */
[----:B------:R-:W-:Y:S01]  /*06f0*/  STG.E.64 desc[UR18][R6.64], R2 ;  /* 0x0000000206007986 */ /* 0x000fe2000c101b12 */
[----:B------:R-:W-:Y:S05]  /*0700*/  EXIT ;  /* 0x000000000000794d */ /* 0x000fea0003800000 */
.L_x_19146:
        /* <DEDUP_REMOVED lines=8> */
[----:B0-----:R-:W-:-:S05]  /*0790*/  @!P0 IADD3 R4, P1, R11, R4, RZ ;  /* 0x000000040b048210 */ /* 0x001fca0007f3e0ff */
[----:B------:R-:W-:Y:S01]  /*07a0*/  @!P0 IMAD.X R5, RZ, RZ, R5, P1 ;  /* 0x000000ffff058224 */ /* 0x000fe200008e0605 */
[C---:B-1----:R-:W-:Y:S02]  /*07b0*/  @!P0 IADD3 R8, P2, R11.reuse, R8, RZ ;  /* 0x000000080b088210 */ /* 0x042fe40007f5e0ff */
[----:B------:R-:W-:Y:S02]  /*07c0*/  MOV R14, RZ ;  /* 0x000000ff000e7202 */ /* 0x000fe40000000f00 */
[----:B------:R0:W3:Y:S01]  /*07d0*/  @!P0 LDG.E.S8 R2, desc[UR18][R4.64] ;  /* 0x0000001204028981 */ /* 0x0000e2000c1e1300 */
[----:B------:R-:W-:Y:S01]  /*07e0*/  @!P0 IMAD.X R9, RZ, RZ, R9, P2 ;  /* 0x000000ffff098224 */ /* 0x000fe200010e0609 */
[----:B--2---:R-:W-:-:S04]  /*07f0*/  @!P0 IADD3 R10, P1, R11, R12, RZ ;  /* 0x0000000c0b0a8210 */ /* 0x004fc80007f3e0ff */
[----:B------:R1:W2:Y:S01]  /*0800*/  @!P0 LDG.E.S8 R7, desc[UR18][R8.64] ;  /* 0x0000001208078981 */ /* 0x0002a2000c1e1300 */
[----:B------:R-:W-:-:S05]  /*0810*/  @!P0 IMAD.X R11, RZ, RZ, R13, P1 ;  /* 0x000000ffff0b8224 */ /* 0x000fca00008e060d */
[----:B------:R3:W4:Y:S01]  /*0820*/  @!P0 LDG.E.S8 R14, desc[UR18][R10.64] ;  /* 0x000000120a0e8981 */ /* 0x000722000c1e1300 */
[----:B------:R-:W-:-:S05]  /*0830*/  @!P0 VIADD R0, R0, 0x80 ;  /* 0x0000008000008836 */ /* 0x000fca0000000000 */
[----:B------:R-:W-:-:S13]  /*0840*/  ISETP.GE.AND P3, PT, R0, R3, PT ;  /* 0x000000030000720c */ /* 0x000fda0003f66270 */
[C---:B------:R-:W-:Y:S01]  /*0850*/  @!P3 VIADD R15, R0.reuse, UR4 ;  /* 0x00000004000fbc36 */ /* 0x040fe20008000000 */
[----:B------:R-:W5:Y:S01]  /*0860*/  @!P3 LDC.64 R20, c[0x0][0x230] ;  /* 0x00008c00ff14bb82 */ /* 0x000f620000000a00 */
[----:B------:R-:W-:-:S05]  /*0870*/  @!P3 VIADD R0, R0, 0x80 ;  /* 0x000000800000b836 */ /* 0x000fca0000000000 */
[C---:B------:R-:W-:Y:S02]  /*0880*/  ISETP.GE.AND P4, PT, R0.reuse, R3, PT ;  /* 0x000000030000720c */ /* 0x040fe40003f86270 */
[----:B------:R-:W1:Y:S08]  /*0890*/  @!P3 LDC.64 R24, c[0x0][0x238] ;  /* 0x00008e00ff18bb82 */ /* 0x000e700000000a00 */
[----:B------:R-:W1:Y:S03]  /*08a0*/  @!P3 LDC.64 R16, c[0x0][0x240] ;  /* 0x00009000ff10bb82 */ /* 0x000e660000000a00 */
[C---:B0-----:R-:W-:Y:S01]  /*08b0*/  @!P4 IADD3 R5, R0.reuse, UR4, RZ ;  /* 0x000000040005cc10 */ /* 0x041fe2000fffe0ff */
[----:B------:R-:W-:-:S04]  /*08c0*/  @!P4 VIADD R0, R0, 0x80 ;  /* 0x000000800000c836 */ /* 0x000fc80000000000 */
[----:B------:R-:W0:Y:S01]  /*08d0*/  @!P4 LDC.64 R12, c[0x0][0x230] ;  /* 0x00008c00ff0ccb82 */ /* 0x000e220000000a00 */
[----:B------:R-:W-:Y:S01]  /*08e0*/  ISETP.GE.AND P2, PT, R0, R3, PT ;  /* 0x000000030000720c */ /* 0x000fe20003f46270 */
[----:B------:R-:W-:Y:S01]  /*08f0*/  UPRMT UR5, UR11, 0x8880, URZ ;  /* 0x000088800b057896 */ /* 0x000fe2000800003f */
[----:B-----5:R-:W-:-:S05]  /*0900*/  @!P3 IADD3 R20, P1, R15, R20, RZ ;  /* 0x000000140f14b210 */ /* 0x020fca0007f3e0ff */
[----:B-1----:R-:W1:Y:S01]  /*0910*/  @!P4 LDC.64 R8, c[0x0][0x238] ;  /* 0x00008e00ff08cb82 */ /* 0x002e620000000a00 */
[----:B------:R-:W-:Y:S01]  /*0920*/  ULDC.S8 UR6, c[0x0][0x219] ;  /* 0x0000864000067ab9 */ /* 0x000fe20000000200 */
[----:B------:R-:W-:-:S06]  /*0930*/  @!P3 IMAD.X R21, RZ, RZ, R21, P1 ;  /* 0x000000ffff15b224 */ /* 0x000fcc00008e0615 */
[----:B------:R-:W5:Y:S01]  /*0940*/  @!P4 LDC.64 R28, c[0x0][0x240] ;  /* 0x00009000ff1ccb82 */ /* 0x000f620000000a00 */
[C---:B------:R-:W-:Y:S01]  /*0950*/  @!P2 VIADD R27, R0.reuse, UR4 ;  /* 0x00000004001bac36 */ /* 0x040fe20008000000 */
[C---:B------:R-:W-:Y:S01]  /*0960*/  @!P3 IADD3 R24, P1, R15.reuse, R24, RZ ;  /* 0x000000180f18b210 */ /* 0x040fe20007f3e0ff */
[----:B------:R-:W-:Y:S01]  /*0970*/  @!P2 VIADD R0, R0, 0x80 ;  /* 0x000000800000a836 */ /* 0x000fe20000000000 */
[----:B------:R-:W-:Y:S02]  /*0980*/  @!P3 IADD3 R16, P5, R15, R16, RZ ;  /* 0x000000100f10b210 */ /* 0x000fe40007fbe0ff */
[----:B------:R-:W-:Y:S02]  /*0990*/  @!P3 IADD3.X R25, RZ, R25, RZ, P1, !PT ;  /* 0x00000019ff19b210 */ /* 0x000fe40000ffe4ff */
[----:B------:R-:W1:Y:S01]  /*09a0*/  @!P2 LDC.64 R18, c[0x0][0x230] ;  /* 0x00008c00ff12ab82 */ /* 0x000e620000000a00 */
[----:B------:R-:W-:Y:S01]  /*09b0*/  ISETP.GE.AND P1, PT, R0, R3, PT ;  /* 0x000000030000720c */ /* 0x000fe20003f26270 */
[----:B------:R-:W-:-:S02]  /*09c0*/  IMAD.MOV.U32 R4, RZ, RZ, RZ ;  /* 0x000000ffff047224 */ /* 0x000fc400078e00ff */
[----:B------:R-:W-:Y:S01]  /*09d0*/  @!P3 IMAD.X R17, RZ, RZ, R17, P5 ;  /* 0x000000ffff11b224 */ /* 0x000fe200028e0611 */
[----:B0-----:R-:W-:-:S03]  /*09e0*/  @!P4 IADD3 R22, P5, R5, R12, RZ ;  /* 0x0000000c0516c210 */ /* 0x001fc60007fbe0ff */
[----:B------:R1:W4:Y:S02]  /*09f0*/  @!P3 LDG.E.S8 R4, desc[UR18][R20.64] ;  /* 0x000000121404b981 */ /* 0x000324000c1e1300 */
[----:B------:R-:W-:-:S04]  /*0a00*/  @!P4 IMAD.X R23, RZ, RZ, R13, P5 ;  /* 0x000000ffff17c224 */ /* 0x000fc800028e060d */
[----:B------:R-:W0:Y:S01]  /*0a10*/  @!P1 LDC.64 R12, c[0x0][0x230] ;  /* 0x00008c00ff0c9b82 */ /* 0x000e220000000a00 */
[----:B-----5:R-:W-:-:S05]  /*0a20*/  @!P4 IADD3 R28, P6, R5, R28, RZ ;  /* 0x0000001c051cc210 */ /* 0x020fca0007fde0ff */
[----:B------:R-:W-:Y:S02]  /*0a30*/  @!P4 IMAD.X R29, RZ, RZ, R29, P6 ;  /* 0x000000ffff1dc224 */ /* 0x000fe400030e061d */
[----:B---3--:R-:W-:Y:S01]  /*0a40*/  @!P0 IMAD R11, R2, UR5, RZ ;  /* 0x00000005020b8c24 */ /* 0x008fe2000f8e02ff */
[----:B------:R-:W-:Y:S01]  /*0a50*/  HFMA2.MMA R2, -RZ, RZ, 0, 0 ;  /* 0x00000000ff027435 */ /* 0x000fe200000001ff */
[----:B--2---:R-:W-:-:S09]  /*0a60*/  @!P0 IMAD R7, R7, UR6, RZ ;  /* 0x0000000607078c24 */ /* 0x004fd2000f8e02ff */
[----:B------:R2:W3:Y:S01]  /*0a70*/  @!P3 LDG.E.S8 R2, desc[UR18][R24.64] ;  /* 0x000000121802b981 */ /* 0x0004e2000c1e1300 */
[----:B----4-:R-:W-:Y:S02]  /*0a80*/  @!P0 IMAD R6, R7, R14, R11 ;  /* 0x0000000e07068224 */ /* 0x010fe400078e020b */
[----:B------:R-:W4:Y:S01]  /*0a90*/  @!P2 LDC.64 R14, c[0x0][0x238] ;  /* 0x00008e00ff0eab82 */ /* 0x000f220000000a00 */
[----:B------:R-:W-:-:S06]  /*0aa0*/  IMAD.MOV.U32 R7, RZ, RZ, RZ ;  /* 0x000000ffff077224 */ /* 0x000fcc00078e00ff */
[----:B------:R5:W3:Y:S01]  /*0ab0*/  @!P3 LDG.E.S8 R7, desc[UR18][R16.64] ;  /* 0x000000121007b981 */ /* 0x000ae2000c1e1300 */
[----:B-1----:R-:W-:Y:S01]  /*0ac0*/  @!P4 IADD3 R20, P3, R5, R8, RZ ;  /* 0x000000080514c210 */ /* 0x002fe20007f7e0ff */
[----:B------:R-:W1:Y:S01]  /*0ad0*/  @!P2 LDC.64 R10, c[0x0][0x240] ;  /* 0x00009000ff0aab82 */ /* 0x000e620000000a00 */
[----:B------:R-:W-:Y:S02]  /*0ae0*/  IMAD.MOV.U32 R5, RZ, RZ, RZ ;  /* 0x000000ffff057224 */ /* 0x000fe400078e00ff */
[----:B------:R-:W-:Y:S02]  /*0af0*/  @!P4 IADD3.X R21, RZ, R9, RZ, P3, !PT ;  /* 0x00000009ff15c210 */ /* 0x000fe40001ffe4ff */
        /* <DEDUP_REMOVED lines=16> */
[----:B------:R-:W-:Y:S01]  /*0c00*/  IMAD.MOV.U32 R10, RZ, RZ, RZ ;  /* 0x000000ffff0a7224 */ /* 0x000fe200078e00ff */
[----:B------:R-:W-:Y:S02]  /*0c10*/  @!P1 IADD3.X R29, RZ, R13, RZ, P5, !PT ;  /* 0x0000000dff1d9210 */ /* 0x000fe40002ffe4ff */
[----:B------:R0:W4:Y:S03]  /*0c20*/  @!P2 LDG.E.S8 R20, desc[UR18][R24.64] ;  /* 0x000000121814a981 */ /* 0x000126000c1e1300 */
[----:B------:R-:W1:Y:S01]  /*0c30*/  @!P4 LDC.64 R12, c[0x0][0x230] ;  /* 0x00008c00ff0ccb82 */ /* 0x000e620000000a00 */
[----:B------:R-:W-:Y:S01]  /*0c40*/  @!P2 IMAD.X R27, RZ, RZ, R11, P3 ;  /* 0x000000ffff1ba224 */ /* 0x000fe200018e060b */
[----:B------:R0:W4:Y:S01]  /*0c50*/  @!P2 LDG.E.S8 R10, desc[UR18][R18.64] ;  /* 0x00000012120aa981 */ /* 0x000122000c1e1300 */
[----:B-----5:R-:W-:Y:S01]  /*0c60*/  @!P1 IADD3 R16, P3, R23, R16, RZ ;  /* 0x0000001017109210 */ /* 0x020fe20007f7e0ff */
[----:B------:R-:W-:-:S02]  /*0c70*/  IMAD.MOV.U32 R22, RZ, RZ, RZ ;  /* 0x000000ffff167224 */ /* 0x000fc400078e00ff */
[----:B------:R-:W5:Y:S01]  /*0c80*/  @!P2 LDG.E.S8 R21, desc[UR18][R26.64] ;  /* 0x000000121a15a981 */ /* 0x000f62000c1e1300 */
[C---:B0-----:R-:W-:Y:S01]  /*0c90*/  @!P4 VIADD R25, R0.reuse, UR4 ;  /* 0x000000040019cc36 */ /* 0x041fe20008000000 */
[----:B------:R-:W-:Y:S01]  /*0ca0*/  @!P4 IADD3 R0, R0, 0x80, RZ ;  /* 0x000000800000c810 */ /* 0x000fe20007ffe0ff */
[----:B------:R-:W0:Y:S03]  /*0cb0*/  @!P4 LDC.64 R18, c[0x0][0x238] ;  /* 0x00008e00ff12cb82 */ /* 0x000e260000000a00 */
[----:B------:R-:W-:Y:S01]  /*0cc0*/  ISETP.GE.AND P2, PT, R0, R3, PT ;  /* 0x000000030000720c */ /* 0x000fe20003f46270 */
[----:B------:R-:W-:Y:S01]  /*0cd0*/  @!P1 IMAD.X R17, RZ, RZ, R17, P3 ;  /* 0x000000ffff119224 */ /* 0x000fe200018e0611 */
[----:B--2---:R-:W-:Y:S01]  /*0ce0*/  @!P1 IADD3 R14, P3, R23, R14, RZ ;  /* 0x0000000e170e9210 */ /* 0x004fe20007f7e0ff */
[----:B------:R-:W-:-:S03]  /*0cf0*/  IMAD.MOV.U32 R23, RZ, RZ, RZ ;  /* 0x000000ffff177224 */ /* 0x000fc600078e00ff */
[----:B------:R2:W5:Y:S01]  /*0d00*/  @!P1 LDG.E.S8 R22, desc[UR18][R16.64] ;  /* 0x0000001210169981 */ /* 0x000562000c1e1300 */
[----:B------:R-:W-:Y:S02]  /*0d10*/  @!P1 IMAD.X R15, RZ, RZ, R15, P3 ;  /* 0x000000ffff0f9224 */ /* 0x000fe400018e060f */
[----:B------:R-:W-:-:S03]  /*0d20*/  IMAD.MOV.U32 R11, RZ, RZ, RZ ;  /* 0x000000ffff0b7224 */ /* 0x000fc600078e00ff */
[----:B------:R1:W5:Y:S01]  /*0d30*/  @!P1 LDG.E.S8 R23, desc[UR18][R14.64] ;  /* 0x000000120e179981 */ /* 0x000362000c1e1300 */
[----:B--2---:R-:W2:Y:S03]  /*0d40*/  @!P4 LDC.64 R16, c[0x0][0x240] ;  /* 0x00009000ff10cb82 */ /* 0x004ea60000000a00 */
[----:B------:R0:W5:Y:S05]  /*0d50*/  @!P1 LDG.E.S8 R11, desc[UR18][R28.64] ;  /* 0x000000121c0b9981 */ /* 0x00016a000c1e1300 */
[----:B-1----:R-:W1:Y:S01]  /*0d60*/  @!P2 LDC.64 R14, c[0x0][0x230] ;  /* 0x00008c00ff0eab82 */ /* 0x002e620000000a00 */
[----:B0-----:R-:W-:-:S04]  /*0d70*/  @!P4 IADD3 R28, P1, R25, R12, RZ ;  /* 0x0000000c191cc210 */ /* 0x001fc80007f3e0ff */
[----:B------:R-:W-:Y:S02]  /*0d80*/  @!P4 IADD3.X R29, RZ, R13, RZ, P1, !PT ;  /* 0x0000000dff1dc210 */ /* 0x000fe40000ffe4ff */
[C---:B------:R-:W-:Y:S01]  /*0d90*/  @!P4 IADD3 R26, P1, R25.reuse, R18, RZ ;  /* 0x00000012191ac210 */ /* 0x040fe20007f3e0ff */
[----:B------:R-:W0:Y:S04]  /*0da0*/  @!P2 LDC.64 R12, c[0x0][0x238] ;  /* 0x00008e00ff0cab82 */ /* 0x000e280000000a00 */
[----:B------:R-:W-:Y:S01]  /*0db0*/  @!P4 IMAD.X R27, RZ, RZ, R19, P1 ;  /* 0x000000ffff1bc224 */ /* 0x000fe200008e0613 */
[----:B------:R-:W-:Y:S01]  /*0dc0*/  CS2R R18, SRZ ;  /* 0x0000000000127805 */ /* 0x000fe2000001ff00 */
[----:B------:R-:W-:Y:S01]  /*0dd0*/  IMAD.MOV.U32 R24, RZ, RZ, RZ ;  /* 0x000000ffff187224 */ /* 0x000fe200078e00ff */
[----:B--2---:R-:W-:-:S04]  /*0de0*/  @!P4 IADD3 R16, P1, R25, R16, RZ ;  /* 0x000000101910c210 */ /* 0x004fc80007f3e0ff */
[----:B------:R2:W5:Y:S01]  /*0df0*/  @!P4 LDG.E.S8 R18, desc[UR18][R26.64] ;  /* 0x000000121a12c981 */ /* 0x000562000c1e1300 */
[----:B------:R-:W-:-:S03]  /*0e00*/  @!P4 IMAD.X R17, RZ, RZ, R17, P1 ;  /* 0x000000ffff11c224 */ /* 0x000fc600008e0611 */
[----:B------:R1:W5:Y:S04]  /*0e10*/  @!P4 LDG.E.S8 R24, desc[UR18][R28.64] ;  /* 0x000000121c18c981 */ /* 0x000368000c1e1300 */
[----:B------:R0:W5:Y:S01]  /*0e20*/  @!P4 LDG.E.S8 R19, desc[UR18][R16.64] ;  /* 0x000000121013c981 */ /* 0x000162000c1e1300 */
[C---:B--2---:R-:W-:Y:S01]  /*0e30*/  @!P2 IADD3 R27, R0.reuse, UR4, RZ ;  /* 0x00000004001bac10 */ /* 0x044fe2000fffe0ff */
[----:B------:R-:W-:-:S03]  /*0e40*/  @!P2 VIADD R0, R0, 0x80 ;  /* 0x000000800000a836 */ /* 0x000fc60000000000 */
[C---:B-1----:R-:W-:Y:S01]  /*0e50*/  @!P2 IADD3 R28, P1, R27.reuse, R14, RZ ;  /* 0x0000000e1b1ca210 */ /* 0x042fe20007f3e0ff */
[----:B0-----:R-:W0:Y:S04]  /*0e60*/  @!P2 LDC.64 R16, c[0x0][0x240] ;  /* 0x00009000ff10ab82 */ /* 0x001e280000000a00 */
[----:B------:R-:W-:Y:S01]  /*0e70*/  @!P2 IMAD.X R29, RZ, RZ, R15, P1 ;  /* 0x000000ffff1da224 */ /* 0x000fe200008e060f */
[----:B------:R-:W-:Y:S02]  /*0e80*/  ISETP.GE.AND P1, PT, R0, R3, PT ;  /* 0x000000030000720c */ /* 0x000fe40003f26270 */
[----:B------:R-:W-:Y:S01]  /*0e90*/  @!P2 IADD3 R12, P3, R27, R12, RZ ;  /* 0x0000000c1b0ca210 */ /* 0x000fe20007f7e0ff */
[----:B------:R-:W-:-:S03]  /*0ea0*/  IMAD.MOV.U32 R26, RZ, RZ, RZ ;  /* 0x000000ffff1a7224 */ /* 0x000fc600078e00ff */
[----:B------:R-:W-:-:S05]  /*0eb0*/  @!P2 IADD3.X R13, RZ, R13, RZ, P3, !PT ;  /* 0x0000000dff0da210 */ /* 0x000fca0001ffe4ff */
[----:B------:R1:W2:Y:S02]  /*0ec0*/  @!P2 LDG.E.S8 R26, desc[UR18][R12.64] ;  /* 0x000000120c1aa981 */ /* 0x0002a4000c1e1300 */
[----:B-1----:R-:W1:Y:S01]  /*0ed0*/  @!P1 LDC.64 R12, c[0x0][0x230] ;  /* 0x00008c00ff0c9b82 */ /* 0x002e620000000a00 */
[----:B0-----:R-:W-:Y:S01]  /*0ee0*/  @!P2 IADD3 R14, P3, R27, R16, RZ ;  /* 0x000000101b0ea210 */ /* 0x001fe20007f7e0ff */
[----:B------:R-:W-:Y:S02]  /*0ef0*/  IMAD.MOV.U32 R25, RZ, RZ, RZ ;  /* 0x000000ffff197224 */ /* 0x000fe400078e00ff */
[----:B------:R-:W-:Y:S02]  /*0f00*/  IMAD.MOV.U32 R16, RZ, RZ, RZ ;  /* 0x000000ffff107224 */ /* 0x000fe400078e00ff */
[----:B------:R-:W-:Y:S01]  /*0f10*/  @!P2 IMAD.X R15, RZ, RZ, R17, P3 ;  /* 0x000000ffff0fa224 */ /* 0x000fe200018e0611 */
[----:B------:R-:W-:Y:S01]  /*0f20*/  @!P1 IADD3 R17, R0, UR4, RZ ;  /* 0x0000000400119c10 */ /* 0x000fe2000fffe0ff */
[----:B------:R-:W2:Y:S04]  /*0f30*/  @!P2 LDG.E.S8 R25, desc[UR18][R28.64] ;  /* 0x000000121c19a981 */ /* 0x000ea8000c1e1300 */
[----:B------:R0:W2:Y:S02]  /*0f40*/  @!P2 LDG.E.S8 R16, desc[UR18][R14.64] ;  /* 0x000000120e10a981 */ /* 0x0000a4000c1e1300 */
[----:B0-----:R-:W0:Y:S01]  /*0f50*/  @!P1 LDC.64 R14, c[0x0][0x238] ;  /* 0x00008e00ff0e9b82 */ /* 0x001e220000000a00 */
[----:B-1----:R-:W-:-:S05]  /*0f60*/  @!P1 IADD3 R28, P2, R17, R12, RZ ;  /* 0x0000000c111c9210 */ /* 0x002fca0007f5e0ff */
[----:B------:R-:W-:Y:S02]  /*0f70*/  @!P1 IMAD.X R29, RZ, RZ, R13, P2 ;  /* 0x000000ffff1d9224 */ /* 0x000fe400010e060d */
[----:B------:R-:W1:Y:S01]  /*0f80*/  @!P1 LDC.64 R12, c[0x0][0x240] ;  /* 0x00009000ff0c9b82 */ /* 0x000e620000000a00 */
[----:B------:R-:W-:Y:S01]  /*0f90*/  IMAD.MOV.U32 R0, RZ, RZ, RZ ;  /* 0x000000ffff007224 */ /* 0x000fe200078e00ff */
[----:B------:R-:W-:-:S05]  /*0fa0*/  MOV R27, RZ ;  /* 0x000000ff001b7202 */ /* 0x000fca0000000f00 */
[----:B------:R1:W2:Y:S01]  /*0fb0*/  @!P1 LDG.E.S8 R0, desc[UR18][R28.64] ;  /* 0x000000121c009981 */ /* 0x0002a2000c1e1300 */
[----:B0-----:R-:W-:-:S05]  /*0fc0*/  @!P1 IADD3 R14, P2, R17, R14, RZ ;  /* 0x0000000e110e9210 */ /* 0x001fca0007f5e0ff */
[----:B------:R-:W-:Y:S01]  /*0fd0*/  @!P1 IMAD.X R15, RZ, RZ, R15, P2 ;  /* 0x000000ffff0f9224 */ /* 0x000fe200010e060f */
[----:B-1----:R-:W-:Y:S01]  /*0fe0*/  @!P1 IADD3 R12, P2, R17, R12, RZ ;  /* 0x0000000c110c9210 */ /* 0x002fe20007f5e0ff */
[----:B------:R-:W-:-:S03]  /*0ff0*/  IMAD.MOV.U32 R17, RZ, RZ, RZ ;  /* 0x000000ffff117224 */ /* 0x000fc600078e00ff */
[----:B------:R-:W2:Y:S01]  /*1000*/  @!P1 LDG.E.S8 R27, desc[UR18][R14.64] ;  /* 0x000000120e1b9981 */ /* 0x000ea2000c1e1300 */
[----:B------:R-:W-:-:S05]  /*1010*/  @!P1 IMAD.X R13, RZ, RZ, R13, P2 ;  /* 0x000000ffff0d9224 */ /* 0x000fca00010e060d */
[----:B------:R0:W2:Y:S01]  /*1020*/  @!P1 LDG.E.S8 R17, desc[UR18][R12.64] ;  /* 0x000000120c119981 */ /* 0x0000a2000c1e1300 */
[----:B------:R-:W1:Y:S01]  /*1030*/  S2R R28, SR_TID.X ;  /* 0x00000000001c7919 */ /* 0x000e620000002100 */
[----:B0-----:R-:W0:Y:S01]  /*1040*/  @!P0 LDC.64 R12, c[0x0][0x228] ;  /* 0x00008a00ff0c8b82 */ /* 0x001e220000000a00 */
[----:B------:R-:W-:Y:S02]  /*1050*/  IMAD R4, R4, UR5, RZ ;  /* 0x0000000504047c24 */ /* 0x000fe4000f8e02ff */
[----:B-1----:R-:W-:-:S05]  /*1060*/  @!P0 VIADD R15, R28, UR4 ;  /* 0x000000041c0f8c36 */ /* 0x002fca0008000000 */
[----:B0-----:R-:W-:Y:S01]  /*1070*/  @!P0 IADD3 R14, P1, R15, R12, RZ ;  /* 0x0000000c0f0e8210 */ /* 0x001fe20007f3e0ff */
[----:B------:R-:W-:-:S03]  /*1080*/  @!P0 VIADD R28, R28, 0x80 ;  /* 0x000000801c1c8836 */ /* 0x000fc60000000000 */
[----:B------:R-:W-:-:S05]  /*1090*/  @!P0 IADD3.X R15, RZ, R13, RZ, P1, !PT ;  /* 0x0000000dff0f8210 */ /* 0x000fca0000ffe4ff */
        /* <DEDUP_REMOVED lines=35> */
[----:B------:R-:W-:-:S03]  /*12d0*/  VIADD R28, R28, 0x80 ;  /* 0x000000801c1c7836 */ /* 0x000fc60000000000 */
[----:B------:R-:W-:-:S05]  /*12e0*/  IADD3 R4, P0, R4, UR6, RZ ;  /* 0x0000000604047c10 */ /* 0x000fca000ff1e0ff */
[----:B------:R-:W-:-:S05]  /*12f0*/  IMAD.X R5, RZ, RZ, UR7, P0 ;  /* 0x00000007ff057e24 */ /* 0x000fca00080e06ff */
[----:B------:R0:W-:Y:S03]  /*1300*/  STG.E.U8 desc[UR18][R4.64], R8 ;  /* 0x0000000804007986 */ /* 0x0001e6000c101112 */
.L_x_19149:
[----:B------:R-:W-:-:S13]  /*1310*/  ISETP.GE.AND P0, PT, R28, R3, PT ;  /* 0x000000031c00720c */ /* 0x000fda0003f06270 */
[----:B------:R-:W-:Y:S05]  /*1320*/  @P0 BRA `(.L_x_19151) ;  /* 0x0000000000380947 */ /* 0x000fea0003800000 */
[C---:B0-----:R-:W-:Y:S01]  /*1330*/  IADD3 R4, R28.reuse, UR4, RZ ;  /* 0x000000041c047c10 */ /* 0x041fe2000fffe0ff */
[----:B------:R-:W-:Y:S01]  /*1340*/  ULDC.64 UR6, c[0x0][0x228] ;  /* 0x00008a0000067ab9 */ /* 0x000fe20000000a00 */
[----:B------:R-:W-:Y:S02]  /*1350*/  VIADD R28, R28, 0x80 ;  /* 0x000000801c1c7836 */ /* 0x000fe40000000000 */
[----:B------:R-:W-:-:S05]  /*1360*/  IADD3 R4, P0, R4, UR6, RZ ;  /* 0x0000000604047c10 */ /* 0x000fca000ff1e0ff */
[----:B------:R-:W-:-:S05]  /*1370*/  IMAD.X R5, RZ, RZ, UR7, P0 ;  /* 0x00000007ff057e24 */ /* 0x000fca00080e06ff */
[----:B------:R1:W-:Y:S03]  /*1380*/  STG.E.U8 desc[UR18][R4.64], R21 ;  /* 0x0000001504007986 */ /* 0x0003e6000c101112 */
.L_x_19150:
[----:B------:R-:W-:-:S13]  /*1390*/  ISETP.GE.AND P0, PT, R28, R3, PT ;  /* 0x000000031c00720c */ /* 0x000fda0003f06270 */
[----:B------:R-:W-:Y:S05]  /*13a0*/  @P0 BRA `(.L_x_19152) ;  /* 0x00000000003c0947 */ /* 0x000fea0003800000 */
[C---:B01----:R-:W-:Y:S01]  /*13b0*/  IADD3 R4, R28.reuse, UR4, RZ ;  /* 0x000000041c047c10 */ /* 0x043fe2000fffe0ff */
[----:B------:R-:W-:Y:S01]  /*13c0*/  ULDC.64 UR6, c[0x0][0x228] ;  /* 0x00008a0000067ab9 */ /* 0x000fe20000000a00 */
[----:B------:R-:W-:Y:S02]  /*13d0*/  VIADD R28, R28, 0x80 ;  /* 0x000000801c1c7836 */ /* 0x000fe40000000000 */
[----:B------:R-:W-:-:S05]  /*13e0*/  IADD3 R4, P0, R4, UR6, RZ ;  /* 0x0000000604047c10 */ /* 0x000fca000ff1e0ff */
[----:B------:R-:W-:-:S05]  /*13f0*/  IMAD.X R5, RZ, RZ, UR7, P0 ;  /* 0x00000007ff057e24 */ /* 0x000fca00080e06ff */
[----:B------:R1:W-:Y:S03]  /*1400*/  STG.E.U8 desc[UR18][R4.64], R23 ;  /* 0x0000001704007986 */ /* 0x0003e6000c101112 */
.L_x_19151:
[----:B------:R-:W-:-:S13]  /*1410*/  ISETP.GE.AND P0, PT, R28, R3, PT ;  /* 0x000000031c00720c */ /* 0x000fda0003f06270 */
[----:B------:R-:W-:Y:S05]  /*1420*/  @P0 BREAK B1 ;  /* 0x0000000000010942 */ /* 0x000fea0003800000 */
[----:B------:R-:W-:Y:S05]  /*1430*/  @P0 BRA `(.L_x_19153) ;  /* 0x0000000000380947 */ /* 0x000fea0003800000 */
[C---:B01----:R-:W-:Y:S01]  /*1440*/  IADD3 R4, R28.reuse, UR4, RZ ;  /* 0x000000041c047c10 */ /* 0x043fe2000fffe0ff */
[----:B------:R-:W-:Y:S01]  /*1450*/  ULDC.64 UR6, c[0x0][0x228] ;  /* 0x00008a0000067ab9 */ /* 0x000fe20000000a00 */
[----:B------:R-:W-:Y:S02]  /*1460*/  VIADD R28, R28, 0x80 ;  /* 0x000000801c1c7836 */ /* 0x000fe40000000000 */
[----:B------:R-:W-:-:S05]  /*1470*/  IADD3 R4, P0, R4, UR6, RZ ;  /* 0x0000000604047c10 */ /* 0x000fca000ff1e0ff */
[----:B------:R-:W-:-:S05]  /*1480*/  IMAD.X R5, RZ, RZ, UR7, P0 ;  /* 0x00000007ff057e24 */ /* 0x000fca00080e06ff */
[----:B------:R2:W-:Y:S03]  /*1490*/  STG.E.U8 desc[UR18][R4.64], R19 ;  /* 0x0000001304007986 */ /* 0x0005e6000c101112 */
.L_x_19152:
[----:B------:R-:W-:Y:S05]  /*14a0*/  BSYNC B1 ;  /* 0x0000000000017941 */ /* 0x000fea0003800000 */
.L_x_19148:
[----:B------:R-:W-:-:S13]  /*14b0*/  ISETP.GE.AND P0, PT, R28, R3, PT ;  /* 0x000000031c00720c */ /* 0x000fda0003f06270 */
[----:B0-----:R-:W0:Y:S01]  /*14c0*/  @!P0 LDC.64 R6, c[0x0][0x228] ;  /* 0x00008a00ff068b82 */ /* 0x001e220000000a00 */
[C---:B-12---:R-:W-:Y:S01]  /*14d0*/  @!P0 IADD3 R5, R28.reuse, UR4, RZ ;  /* 0x000000041c058c10 */ /* 0x046fe2000fffe0ff */
[----:B------:R-:W-:-:S03]  /*14e0*/  @!P0 VIADD R28, R28, 0x80 ;  /* 0x000000801c1c8836 */ /* 0x000fc60000000000 */
[----:B0-----:R-:W-:-:S05]  /*14f0*/  @!P0 IADD3 R4, P1, R5, R6, RZ ;  /* 0x0000000605048210 */ /* 0x001fca0007f3e0ff */
[----:B------:R-:W-:-:S05]  /*1500*/  @!P0 IMAD.X R5, RZ, RZ, R7, P1 ;  /* 0x000000ffff058224 */ /* 0x000fca00008e0607 */
[----:B------:R2:W-:Y:S03]  /*1510*/  @!P0 STG.E.U8 desc[UR18][R4.64], R16 ;  /* 0x0000001004008986 */ /* 0x0005e6000c101112 */
.L_x_19153:
[----:B------:R-:W-:Y:S05]  /*1520*/  BSYNC B0 ;  /* 0x0000000000007941 */ /* 0x000fea0003800000 */
.L_x_19147:
[----:B------:R-:W-:Y:S05]  /*1530*/  WARPSYNC.ALL ;  /* 0x0000000000007948 */ /* 0x000fea0003800000 */
[----:B------:R-:W-:-:S13]  /*1540*/  ISETP.GE.AND P0, PT, R28, R3, PT ;  /* 0x000000031c00720c */ /* 0x000fda0003f06270 */
[----:B------:R-:W-:Y:S05]  /*1550*/  @P0 EXIT ;  /* 0x000000000000094d */ /* 0x000fea0003800000 */
[----:B------:R-:W-:Y:S01]  /*1560*/  IADD3 R2, R28, UR4, RZ ;  /* 0x000000041c027c10 */ /* 0x000fe2000fffe0ff */
[----:B------:R-:W-:-:S03]  /*1570*/  ULDC.64 UR6, c[0x0][0x228] ;  /* 0x00008a0000067ab9 */ /* 0x000fc60000000a00 */
[----:B------:R-:W-:-:S05]  /*1580*/  IADD3 R2, P0, R2, UR6, RZ ;  /* 0x0000000602027c10 */ /* 0x000fca000ff1e0ff */
[----:B------:R-:W-:-:S05]  /*1590*/  IMAD.X R3, RZ, RZ, UR7, P0 ;  /* 0x00000007ff037e24 */ /* 0x000fca00080e06ff */
[----:B------:R-:W-:Y:S01]  /*15a0*/  STG.E.U8 desc[UR18][R2.64], R17 ;  /* 0x0000001102007986 */ /* 0x000fe2000c101112 */
[----:B------:R-:W-:Y:S05]  /*15b0*/  EXIT ;  /* 0x000000000000794d */ /* 0x000fea0003800000 */
.L_x_19154:
        /* <DEDUP_REMOVED lines=12> */
.L_x_24216:


//--------------------- .text._ZN2at6native18elementwise_kernelILi128ELi4EZNS0_15gpu_kernel_implIZZZNS0_54_GLOBAL__N__d8c5977b_16_LinearAlgebra_cu_140f0503_289316addr_kernel_cudaERNS_14TensorIteratorERKN3c106ScalarES9_ENKUlvE_clEvENKUlvE0_clEvEUlaaaE_EEvRNS_18TensorIteratorBaseERKT_EUliE_EEviT1_ --------------------------
	.section	.text._ZN2at6native18elementwise_kernelILi128ELi4EZNS0_15gpu_kernel_implIZZZNS0_54_GLOBAL__N__d8c5977b_16_LinearAlgebra_cu_140f0503_289316addr_kernel_cudaERNS_14TensorIteratorERKN3c106ScalarES9_ENKUlvE_clEvENKUlvE0_clEvEUlaaaE_EEvRNS_18TensorIteratorBaseERKT_EUliE_EEviT1_,"ax",@progbits
	.align	128
        .global         _ZN2at6native18elementwise_kernelILi128ELi4EZNS0_15gpu_kernel_implIZZZNS0_54_GLOBAL__N__d8c5977b_16_LinearAlgebra_cu_140f0503_289316addr_kernel_cudaERNS_14TensorIteratorERKN3c106ScalarES9_ENKUlvE_clEvENKUlvE0_clEvEUlaaaE_EEvRNS_18TensorIteratorBaseERKT_EUliE_EEviT1_
        .type           _ZN2at6native18elementwise_kernelILi128ELi4EZNS0_15gpu_kernel_implIZZZNS0_54_GLOBAL__N__d8c5977b_16_LinearAlgebra_cu_140f0503_289316addr_kernel_cudaERNS_14TensorIteratorERKN3c106ScalarES9_ENKUlvE_clEvENKUlvE0_clEvEUlaaaE_EEvRNS_18TensorIteratorBaseERKT_EUliE_EEviT1_,@function
        .size           _ZN2at6native18elementwise_kernelILi128ELi4EZNS0_15gpu_kernel_implIZZZNS0_54_GLOBAL__N__d8c5977b_16_LinearAlgebra_cu_140f0503_289316addr_kernel_cudaERNS_14TensorIteratorERKN3c106ScalarES9_ENKUlvE_clEvENKUlvE0_clEvEUlaaaE_EEvRNS_18TensorIteratorBaseERKT_EUliE_EEviT1_,(.L_x_24217 - _ZN2at6native18elementwise_kernelILi128ELi4EZNS0_15gpu_kernel_implIZZZNS0_54_GLOBAL__N__d8c5977b_16_LinearAlgebra_cu_140f0503_289316addr_kernel_cudaERNS_14TensorIteratorERKN3c106ScalarES9_ENKUlvE_clEvENKUlvE0_clEvEUlaaaE_EEvRNS_18TensorIteratorBaseERKT_EUliE_EEviT1_)
        .other          _ZN2at6native18elementwise_kernelILi128ELi4EZNS0_15gpu_kernel_implIZZZNS0_54_GLOBAL__N__d8c5977b_16_LinearAlgebra_cu_140f0503_289316addr_kernel_cudaERNS_14TensorIteratorERKN3c106ScalarES9_ENKUlvE_clEvENKUlvE0_clEvEUlaaaE_EEvRNS_18TensorIteratorBaseERKT_EUliE_EEviT1_,@"STO_CUDA_ENTRY STV_DEFAULT"
_ZN2at6native18elementwise_kernelILi128ELi4EZNS0_15gpu_kernel_implIZZZNS0_54_GLOBAL__N__d8c5977b_16_LinearAlgebra_cu_140f0503_289316addr_kernel_cudaERNS_14TensorIteratorERKN3c106ScalarES9_ENKUlvE_clEvENKUlvE0_clEvEUlaaaE_EEvRNS_18TensorIteratorBaseERKT_EUliE_EEviT1_:
.text._ZN2at6native18elementwise_kernelILi128ELi4EZNS0_15gpu_kernel_implIZZZNS0_54_GLOBAL__N__d8c5977b_16_LinearAlgebra_cu_140f0503_289316addr_kernel_cudaERNS_14TensorIteratorERKN3c106ScalarES9_ENKUlvE_clEvENKUlvE0_clEvEUlaaaE_EEvRNS_18TensorIteratorBaseERKT_EUliE_EEviT1_:
        /* <DEDUP_REMOVED lines=364> */
.L_x_19157:
        /* <DEDUP_REMOVED lines=27> */
.L_x_19158:
        /* <DEDUP_REMOVED lines=17> */
.L_x_19162:
[----:B------:R1:W5:Y:S01]  /*1980*/  LDG.E.U8 R19, desc[UR36][R2.64] ;  /* 0x0000002402137981 */ /* 0x000362000c1e1100 */
[----:B------:R-:W-:Y:S05]  /*1990*/  BRA `(.L_x_19164) ;  /* 0x0000000c00547947 */ /* 0x000fea0003800000 */
.L_x_19161:
        /* <DEDUP_REMOVED lines=8> */
.L_x_19166:
[----:B------:R3:W5:Y:S01]  /*1a20*/  LDG.E.U8 R19, desc[UR36][R2.64] ;  /* 0x0000002402137981 */ /* 0x000762000c1e1100 */
[----:B------:R-:W-:Y:S05]  /*1a30*/  BRA `(.L_x_19164) ;  /* 0x0000000c002c7947 */ /* 0x000fea0003800000 */
.L_x_19165:
[----:B------:R2:W5:Y:S01]  /*1a40*/  LDG.E.U16 R19, desc[UR36][R2.64] ;  /* 0x0000002402137981 */ /* 0x000562000c1e1500 */
[----:B------:R-:W-:Y:S05]  /*1a50*/  BRA `(.L_x_19164) ;  /* 0x0000000c00247947 */ /* 0x000fea0003800000 */
.L_x_19160:
        /* <DEDUP_REMOVED lines=9> */
.L_x_19168:
[----:B------:R-:W2:Y:S02]  /*1af0*/  LDG.E.U16 R0, desc[UR36][R2.64] ;  /* 0x0000002402007981 */ /* 0x000ea4000c1e1500 */
[----:B--2---:R-:W-:-:S06]  /*1b00*/  HADD2.F32 R0, -RZ, R0.H0_H0 ;  /* 0x20000000ff007230 */ /* 0x004fcc0000004100 */
[----:B------:R-:W0:Y:S02]  /*1b10*/  F2I.FTZ.TRUNC.NTZ R0, R0 ;  /* 0x0000000000007305 */ /* 0x000e24000021f100 */
[----:B0-----:R-:W-:Y:S01]  /*1b20*/  PRMT R19, R0, 0x7610, R19 ;  /* 0x0000761000137816 */ /* 0x001fe20000000013 */
[----:B------:R-:W-:Y:S06]  /*1b30*/  BRA `(.L_x_19164) ;  /* 0x0000000800ec7947 */ /* 0x000fec0003800000 */
.L_x_19167:
        /* <DEDUP_REMOVED lines=9> */
.L_x_19170:
[----:B------:R-:W2:Y:S02]  /*1bd0*/  LDG.E.U16 R2, desc[UR36][R2.64] ;  /* 0x0000002402027981 */ /* 0x000ea4000c1e1500 */
[----:B--2---:R-:W-:-:S06]  /*1be0*/  HADD2.F32 R0, -RZ, R2.H0_H0 ;  /* 0x20000002ff007230 */ /* 0x004fcc0000004100 */
[----:B------:R-:W0:Y:S02]  /*1bf0*/  F2I.FTZ.TRUNC.NTZ R0, R0 ;  /* 0x0000000000007305 */ /* 0x000e24000021f100 */
[----:B0-----:R-:W-:Y:S01]  /*1c00*/  PRMT R19, R0, 0x7610, R19 ;  /* 0x0000761000137816 */ /* 0x001fe20000000013 */
[----:B------:R-:W-:Y:S06]  /*1c10*/  BRA `(.L_x_19164) ;  /* 0x0000000800b47947 */ /* 0x000fec0003800000 */
.L_x_19169:
[----:B------:R-:W2:Y:S02]  /*1c20*/  LDG.E.64 R2, desc[UR36][R2.64] ;  /* 0x0000002402027981 */ /* 0x000ea4000c1e1b00 */
[----:B--2---:R0:W1:Y:S01]  /*1c30*/  F2I.F64.TRUNC R19, R2 ;  /* 0x0000000200137311 */ /* 0x004062000030d100 */
[----:B------:R-:W-:Y:S05]  /*1c40*/  BRA `(.L_x_19164) ;  /* 0x0000000800a87947 */ /* 0x000fea0003800000 */
.L_x_19159:
        /* <DEDUP_REMOVED lines=12> */
.L_x_19173:
[----:B------:R-:W2:Y:S02]  /*1d10*/  LDG.E.64 R2, desc[UR36][R2.64] ;  /* 0x0000002402027981 */ /* 0x000ea4000c1e1b00 */
[----:B--2---:R0:W1:Y:S01]  /*1d20*/  F2I.F64.TRUNC R19, R2 ;  /* 0x0000000200137311 */ /* 0x004062000030d100 */
[----:B------:R-:W-:Y:S05]  /*1d30*/  BRA `(.L_x_19164) ;  /* 0x00000008006c7947 */ /* 0x000fea0003800000 */
.L_x_19172:
        /* <DEDUP_REMOVED lines=28> */
.L_x_19175:
        /* <DEDUP_REMOVED lines=15> */
.L_x_19174:
[----:B------:R-:W2:Y:S02]  /*1ff0*/  LDG.E.U16 R0, desc[UR36][R2.64] ;  /* 0x0000002402007981 */ /* 0x000ea4000c1e1500 */
[----:B--2---:R-:W-:-:S06]  /*2000*/  IMAD.U32 R0, R0, 0x10000, RZ ;  /* 0x0001000000007824 */ /* 0x004fcc00078e00ff */
[----:B------:R-:W0:Y:S02]  /*2010*/  F2I.FTZ.TRUNC.NTZ R0, R0 ;  /* 0x0000000000007305 */ /* 0x000e24000021f100 */
[----:B0-----:R-:W-:Y:S01]  /*2020*/  PRMT R19, R0, 0x7610, R19 ;  /* 0x0000761000137816 */ /* 0x001fe20000000013 */
[----:B------:R-:W-:Y:S06]  /*2030*/  BRA `(.L_x_19164) ;  /* 0x0000000400ac7947 */ /* 0x000fec0003800000 */
.L_x_19171:
        /* <DEDUP_REMOVED lines=10> */
.L_x_19178:
        /* <DEDUP_REMOVED lines=21> */
.L_x_19182:
[----:B------:R-:W-:Y:S05]  /*2230*/  BSYNC B1 ;  /* 0x0000000000017941 */ /* 0x000fea0003800000 */
.L_x_19181:
[----:B------:R-:W-:Y:S01]  /*2240*/  LEA R3, R0, 0x3b800000, 0x17 ;  /* 0x3b80000000037811 */ /* 0x000fe200078eb8ff */
[----:B------:R-:W-:-:S05]  /*2250*/  IMAD.SHL.U32 R0, R2, 0x100000, RZ ;  /* 0x0010000002007824 */ /* 0x000fca00078e00ff */
[----:B------:R-:W-:-:S07]  /*2260*/  LOP3.LUT R0, R3, R0, R4, 0xfe, !PT ;  /* 0x0000000003007212 */ /* 0x000fce00078efe04 */
.L_x_19180:
[----:B------:R-:W-:Y:S05]  /*2270*/  BSYNC B0 ;  /* 0x0000000000007941 */ /* 0x000fea0003800000 */
.L_x_19179:
[----:B------:R-:W0:Y:S02]  /*2280*/  F2I.FTZ.TRUNC.NTZ R0, R0 ;  /* 0x0000000000007305 */ /* 0x000e24000021f100 */
[----:B0-----:R-:W-:Y:S01]  /*2290*/  PRMT R19, R0, 0x7610, R19 ;  /* 0x0000761000137816 */ /* 0x001fe20000000013 */
[----:B------:R-:W-:Y:S06]  /*22a0*/  BRA `(.L_x_19164) ;  /* 0x0000000400107947 */ /* 0x000fec0003800000 */
.L_x_19177:
        /* <DEDUP_REMOVED lines=21> */
.L_x_19186:
[----:B------:R-:W-:Y:S05]  /*2400*/  BSYNC B1 ;  /* 0x0000000000017941 */ /* 0x000fea0003800000 */
.L_x_19185:
[----:B------:R-:W-:Y:S01]  /*2410*/  LEA R3, R0, 0x37800000, 0x17 ;  /* 0x3780000000037811 */ /* 0x000fe200078eb8ff */
[----:B------:R-:W-:-:S05]  /*2420*/  IMAD.SHL.U32 R0, R2, 0x200000, RZ ;  /* 0x0020000002007824 */ /* 0x000fca00078e00ff */
[----:B------:R-:W-:-:S07]  /*2430*/  LOP3.LUT R0, R3, R0, R4, 0xfe, !PT ;  /* 0x0000000003007212 */ /* 0x000fce00078efe04 */
.L_x_19184:
[----:B------:R-:W-:Y:S05]  /*2440*/  BSYNC B0 ;  /* 0x0000000000007941 */ /* 0x000fea0003800000 */
.L_x_19183:
[----:B------:R-:W0:Y:S02]  /*2450*/  F2I.FTZ.TRUNC.NTZ R0, R0 ;  /* 0x0000000000007305 */ /* 0x000e24000021f100 */
[----:B0-----:R-:W-:Y:S01]  /*2460*/  PRMT R19, R0, 0x7610, R19 ;  /* 0x0000761000137816 */ /* 0x001fe20000000013 */
[----:B------:R-:W-:Y:S06]  /*2470*/  BRA `(.L_x_19164) ;  /* 0x00000000009c7947 */ /* 0x000fec0003800000 */
.L_x_19176:
        /* <DEDUP_REMOVED lines=14> */
.L_x_19190:
[----:B------:R-:W-:Y:S05]  /*2560*/  BSYNC B0 ;  /* 0x0000000000007941 */ /* 0x000fea0003800000 */
.L_x_19189:
[----:B------:R-:W0:Y:S02]  /*2570*/  F2I.FTZ.TRUNC.NTZ R0, R0 ;  /* 0x0000000000007305 */ /* 0x000e24000021f100 */
[----:B0-----:R-:W-:Y:S01]  /*2580*/  PRMT R19, R0, 0x7610, R19 ;  /* 0x0000761000137816 */ /* 0x001fe20000000013 */
[----:B------:R-:W-:Y:S06]  /*2590*/  BRA `(.L_x_19164) ;  /* 0x0000000000547947 */ /* 0x000fec0003800000 */
.L_x_19163:
        /* <DEDUP_REMOVED lines=16> */
.L_x_19191:
[----:B------:R-:W-:Y:S01]  /*26a0*/  PRMT R19, RZ, 0x7610, R19 ;  /* 0x00007610ff137816 */ /* 0x000fe20000000013 */
[----:B------:R-:W-:Y:S06]  /*26b0*/  BRA `(.L_x_19164) ;  /* 0x00000000000c7947 */ /* 0x000fec0003800000 */
.L_x_19188:
[----:B------:R0:W5:Y:S01]  /*26c0*/  LDG.E.U8 R19, desc[UR36][R2.64] ;  /* 0x0000002402137981 */ /* 0x000162000c1e1100 */
[----:B------:R-:W-:Y:S05]  /*26d0*/  BRA `(.L_x_19164) ;  /* 0x0000000000047947 */ /* 0x000fea0003800000 */
.L_x_19187:
[----:B------:R0:W5:Y:S02]  /*26e0*/  LDG.E.U8 R19, desc[UR36][R2.64] ;  /* 0x0000002402137981 */ /* 0x000164000c1e1100 */
.L_x_19164:
        /* <DEDUP_REMOVED lines=17> */
.L_x_19195:
[----:B------:R0:W5:Y:S01]  /*2800*/  LDG.E.U8 R0, desc[UR36][R2.64] ;  /* 0x0000002402007981 */ /* 0x000162000c1e1100 */
[----:B------:R-:W-:Y:S05]  /*2810*/  BRA `(.L_x_19197) ;  /* 0x0000000c00547947 */ /* 0x000fea0003800000 */
.L_x_19194:
        /* <DEDUP_REMOVED lines=8> */
.L_x_19199:
[----:B------:R0:W5:Y:S01]  /*28a0*/  LDG.E.U8 R0, desc[UR36][R2.64] ;  /* 0x0000002402007981 */ /* 0x000162000c1e1100 */
[----:B------:R-:W-:Y:S05]  /*28b0*/  BRA `(.L_x_19197) ;  /* 0x0000000c002c7947 */ /* 0x000fea0003800000 */
.L_x_19198:
[----:B------:R0:W5:Y:S01]  /*28c0*/  LDG.E.U16 R0, desc[UR36][R2.64] ;  /* 0x0000002402007981 */ /* 0x000162000c1e1500 */
[----:B------:R-:W-:Y:S05]  /*28d0*/  BRA `(.L_x_19197) ;  /* 0x0000000c00247947 */ /* 0x000fea0003800000 */
.L_x_19193:
        /* <DEDUP_REMOVED lines=9> */
.L_x_19201:
[----:B------:R-:W2:Y:S02]  /*2970*/  LDG.E.U16 R4, desc[UR36][R2.64] ;  /* 0x0000002402047981 */ /* 0x000ea4000c1e1500 */
[----:B--2---:R-:W-:-:S06]  /*2980*/  HADD2.F32 R4, -RZ, R4.H0_H0 ;  /* 0x20000004ff047230 */ /* 0x004fcc0000004100 */
[----:B------:R-:W0:Y:S02]  /*2990*/  F2I.FTZ.TRUNC.NTZ R4, R4 ;  /* 0x0000000400047305 */ /* 0x000e24000021f100 */
[----:B0-----:R-:W-:Y:S01]  /*29a0*/  PRMT R0, R4, 0x7610, R0 ;  /* 0x0000761004007816 */ /* 0x001fe20000000000 */
[----:B------:R-:W-:Y:S06]  /*29b0*/  BRA `(.L_x_19197) ;  /* 0x0000000800ec7947 */ /* 0x000fec0003800000 */
.L_x_19200:
        /* <DEDUP_REMOVED lines=9> */
.L_x_19203:
[----:B------:R-:W2:Y:S02]  /*2a50*/  LDG.E.U16 R2, desc[UR36][R2.64] ;  /* 0x0000002402027981 */ /* 0x000ea4000c1e1500 */
[----:B--2---:R-:W-:-:S06]  /*2a60*/  HADD2.F32 R4, -RZ, R2.H0_H0 ;  /* 0x20000002ff047230 */ /* 0x004fcc0000004100 */
[----:B------:R-:W0:Y:S02]  /*2a70*/  F2I.FTZ.TRUNC.NTZ R4, R4 ;  /* 0x0000000400047305 */ /* 0x000e24000021f100 */
[----:B0-----:R-:W-:Y:S01]  /*2a80*/  PRMT R0, R4, 0x7610, R0 ;  /* 0x0000761004007816 */ /* 0x001fe20000000000 */
[----:B------:R-:W-:Y:S06]  /*2a90*/  BRA `(.L_x_19197) ;  /* 0x0000000800b47947 */ /* 0x000fec0003800000 */
.L_x_19202:
[----:B------:R-:W2:Y:S02]  /*2aa0*/  LDG.E.64 R2, desc[UR36][R2.64] ;  /* 0x0000002402027981 */ /* 0x000ea4000c1e1b00 */
[----:B--2---:R4:W0:Y:S01]  /*2ab0*/  F2I.F64.TRUNC R0, R2 ;  /* 0x0000000200007311 */ /* 0x004822000030d100 */
[----:B------:R-:W-:Y:S05]  /*2ac0*/  BRA `(.L_x_19197) ;  /* 0x0000000800a87947 */ /* 0x000fea0003800000 */
.L_x_19192:
        /* <DEDUP_REMOVED lines=12> */
.L_x_19206:
[----:B------:R-:W2:Y:S02]  /*2b90*/  LDG.E.64 R2, desc[UR36][R2.64] ;  /* 0x0000002402027981 */ /* 0x000ea4000c1e1b00 */
[----:B--2---:R0:W1:Y:S01]  /*2ba0*/  F2I.F64.TRUNC R0, R2 ;  /* 0x0000000200007311 */ /* 0x004062000030d100 */
[----:B------:R-:W-:Y:S05]  /*2bb0*/  BRA `(.L_x_19197) ;  /* 0x00000008006c7947 */ /* 0x000fea0003800000 */
.L_x_19205:
        /* <DEDUP_REMOVED lines=28> */
.L_x_19208:
        /* <DEDUP_REMOVED lines=15> */
.L_x_19207:
[----:B------:R-:W2:Y:S02]  /*2e70*/  LDG.E.U16 R4, desc[UR36][R2.64] ;  /* 0x0000002402047981 */ /* 0x000ea4000c1e1500 */
[----:B--2---:R-:W-:-:S06]  /*2e80*/  IMAD.U32 R4, R4, 0x10000, RZ ;  /* 0x0001000004047824 */ /* 0x004fcc00078e00ff */
[----:B------:R-:W0:Y:S02]  /*2e90*/  F2I.FTZ.TRUNC.NTZ R4, R4 ;  /* 0x0000000400047305 */ /* 0x000e24000021f100 */
[----:B0-----:R-:W-:Y:S01]  /*2ea0*/  PRMT R0, R4, 0x7610, R0 ;  /* 0x0000761004007816 */ /* 0x001fe20000000000 */
[----:B------:R-:W-:Y:S06]  /*2eb0*/  BRA `(.L_x_19197) ;  /* 0x0000000400ac7947 */ /* 0x000fec0003800000 */
.L_x_19204:
        /* <DEDUP_REMOVED lines=10> */
.L_x_19211:
        /* <DEDUP_REMOVED lines=21> */
.L_x_19215:
[----:B------:R-:W-:Y:S05]  /*30b0*/  BSYNC B1 ;  /* 0x0000000000017941 */ /* 0x000fea0003800000 */
.L_x_19214:
[----:B------:R-:W-:Y:S01]  /*30c0*/  IMAD.SHL.U32 R2, R2, 0x100000, RZ ;  /* 0x0010000002027824 */ /* 0x000fe200078e00ff */
[----:B------:R-:W-:-:S04]  /*30d0*/  LEA R3, R0, 0x3b800000, 0x17 ;  /* 0x3b80000000037811 */ /* 0x000fc800078eb8ff */
[----:B------:R-:W-:-:S07]  /*30e0*/  LOP3.LUT R4, R3, R2, R4, 0xfe, !PT ;  /* 0x0000000203047212 */ /* 0x000fce00078efe04 */
.L_x_19213:
[----:B------:R-:W-:Y:S05]  /*30f0*/  BSYNC B0 ;  /* 0x0000000000007941 */ /* 0x000fea0003800000 */
.L_x_19212:
[----:B------:R-:W0:Y:S02]  /*3100*/  F2I.FTZ.TRUNC.NTZ R4, R4 ;  /* 0x0000000400047305 */ /* 0x000e24000021f100 */
[----:B0-----:R-:W-:Y:S01]  /*3110*/  PRMT R0, R4, 0x7610, R0 ;  /* 0x0000761004007816 */ /* 0x001fe20000000000 */
[----:B------:R-:W-:Y:S06]  /*3120*/  BRA `(.L_x_19197) ;  /* 0x0000000400107947 */ /* 0x000fec0003800000 */
.L_x_19210:
        /* <DEDUP_REMOVED lines=21> */
.L_x_19219:
[----:B------:R-:W-:Y:S05]  /*3280*/  BSYNC B1 ;  /* 0x0000000000017941 */ /* 0x000fea0003800000 */
.L_x_19218:
[----:B------:R-:W-:Y:S01]  /*3290*/  IMAD.SHL.U32 R2, R2, 0x200000, RZ ;  /* 0x0020000002027824 */ /* 0x000fe200078e00ff */
[----:B------:R-:W-:-:S04]  /*32a0*/  LEA R3, R0, 0x37800000, 0x17 ;  /* 0x3780000000037811 */ /* 0x000fc800078eb8ff */
[----:B------:R-:W-:-:S07]  /*32b0*/  LOP3.LUT R4, R3, R2, R4, 0xfe, !PT ;  /* 0x0000000203047212 */ /* 0x000fce00078efe04 */
.L_x_19217:
[----:B------:R-:W-:Y:S05]  /*32c0*/  BSYNC B0 ;  /* 0x0000000000007941 */ /* 0x000fea0003800000 */
.L_x_19216:
[----:B------:R-:W0:Y:S02]  /*32d0*/  F2I.FTZ.TRUNC.NTZ R4, R4 ;  /* 0x0000000400047305 */ /* 0x000e24000021f100 */
[----:B0-----:R-:W-:Y:S01]  /*32e0*/  PRMT R0, R4, 0x7610, R0 ;  /* 0x0000761004007816 */ /* 0x001fe20000000000 */
[----:B------:R-:W-:Y:S06]  /*32f0*/  BRA `(.L_x_19197) ;  /* 0x00000000009c7947 */ /* 0x000fec0003800000 */
.L_x_19209:
        /* <DEDUP_REMOVED lines=14> */
.L_x_19223:
[----:B------:R-:W-:Y:S05]  /*33e0*/  BSYNC B0 ;  /* 0x0000000000007941 */ /* 0x000fea0003800000 */
.L_x_19222:
[----:B------:R-:W0:Y:S02]  /*33f0*/  F2I.FTZ.TRUNC.NTZ R4, R4 ;  /* 0x0000000400047305 */ /* 0x000e24000021f100 */
[----:B0-----:R-:W-:Y:S01]  /*3400*/  PRMT R0, R4, 0x7610, R0 ;  /* 0x0000761004007816 */ /* 0x001fe20000000000 */
[----:B------:R-:W-:Y:S06]  /*3410*/  BRA `(.L_x_19197) ;  /* 0x0000000000547947 */ /* 0x000fec0003800000 */
.L_x_19196:
        /* <DEDUP_REMOVED lines=16> */
.L_x_19224:
[----:B------:R-:W-:Y:S01]  /*3520*/  PRMT R0, RZ, 0x7610, R0 ;  /* 0x00007610ff007816 */ /* 0x000fe20000000000 */
[----:B------:R-:W-:Y:S06]  /*3530*/  BRA `(.L_x_19197) ;  /* 0x00000000000c7947 */ /* 0x000fec0003800000 */
.L_x_19221:
[----:B------:R0:W5:Y:S01]  /*3540*/  LDG.E.U8 R0, desc[UR36][R2.64] ;  /* 0x0000002402007981 */ /* 0x000162000c1e1100 */
[----:B------:R-:W-:Y:S05]  /*3550*/  BRA `(.L_x_19197) ;  /* 0x0000000000047947 */ /* 0x000fea0003800000 */
.L_x_19220:
[----:B------:R0:W5:Y:S02]  /*3560*/  LDG.E.U8 R0, desc[UR36][R2.64] ;  /* 0x0000002402007981 */ /* 0x000164000c1e1100 */
.L_x_19197:
[----:B------:R-:W2:Y:S01]  /*3570*/  LDC.U8 R4, c[0x0][0x508] ;  /* 0x00014200ff047b82 */ /* 0x000ea20000000000 */
[----:B-----5:R-:W-:Y:S01]  /*3580*/  PRMT R19, R19, 0x9910, RZ ;  /* 0x0000991013137816 */ /* 0x020fe200000000ff */
[----:B------:R-:W-:Y:S01]  /*3590*/  ULDC.U8 UR4, c[0x0][0x4f8] ;  /* 0x00013e0000047ab9 */ /* 0x000fe20000000000 */
        /* <DEDUP_REMOVED lines=19> */
.L_x_19228:
[----:B------:R0:W-:Y:S01]  /*36d0*/  STG.E.U8 desc[UR36][R16.64], R5 ;  /* 0x0000000510007986 */ /* 0x0001e2000c101124 */
[----:B------:R-:W-:Y:S05]  /*36e0*/  BRA `(.L_x_19230) ;  /* 0x0000000c00987947 */ /* 0x000fea0003800000 */
.L_x_19227:
        /* <DEDUP_REMOVED lines=12> */
.L_x_19232:
[----:B------:R-:W-:-:S04]  /*37b0*/  LOP3.LUT R5, R5, 0xffff, RZ, 0xc0, !PT ;  /* 0x0000ffff05057812 */ /* 0x000fc800078ec0ff */
[----:B------:R-:W-:-:S05]  /*37c0*/  PRMT R3, R5, 0x8880, RZ ;  /* 0x0000888005037816 */ /* 0x000fca00000000ff */
[----:B------:R0:W-:Y:S01]  /*37d0*/  STG.E desc[UR36][R16.64], R3 ;  /* 0x0000000310007986 */ /* 0x0001e2000c101924 */
[----:B------:R-:W-:Y:S05]  /*37e0*/  BRA `(.L_x_19230) ;  /* 0x0000000c00587947 */ /* 0x000fea0003800000 */
.L_x_19231:
[----:B------:R-:W-:-:S04]  /*37f0*/  PRMT R3, R5, 0x8880, RZ ;  /* 0x0000888005037816 */ /* 0x000fc800000000ff */
[----:B------:R-:W-:-:S05]  /*3800*/  PRMT R3, R3, 0x7710, RZ ;  /* 0x0000771003037816 */ /* 0x000fca00000000ff */
[----:B------:R0:W-:Y:S01]  /*3810*/  STG.E.U16 desc[UR36][R16.64], R3 ;  /* 0x0000000310007986 */ /* 0x0001e2000c101524 */
[----:B------:R-:W-:Y:S05]  /*3820*/  BRA `(.L_x_19230) ;  /* 0x0000000c00487947 */ /* 0x000fea0003800000 */
.L_x_19226:
        /* <DEDUP_REMOVED lines=9> */
.L_x_19234:
[----:B------:R-:W0:Y:S02]  /*38c0*/  I2F.S8 R0, R5 ;  /* 0x0000000500007306 */ /* 0x000e240000001400 */
[----:B0-----:R-:W-:-:S05]  /*38d0*/  F2FP.F16.F32.PACK_AB R0, RZ, R0 ;  /* 0x00000000ff00723e */ /* 0x001fca00000000ff */
[----:B------:R0:W-:Y:S01]  /*38e0*/  STG.E.U16 desc[UR36][R16.64], R0 ;  /* 0x0000000010007986 */ /* 0x0001e2000c101524 */
[----:B------:R-:W-:Y:S05]  /*38f0*/  BRA `(.L_x_19230) ;  /* 0x0000000c00147947 */ /* 0x000fea0003800000 */
.L_x_19233:
        /* <DEDUP_REMOVED lines=10> */
.L_x_19236:
[----:B------:R-:W0:Y:S02]  /*39a0*/  I2F.S8 R5, R5 ;  /* 0x0000000500057306 */ /* 0x000e240000001400 */
[----:B0-----:R-:W-:-:S04]  /*39b0*/  F2FP.F16.F32.PACK_AB R3, RZ, R5 ;  /* 0x00000005ff03723e */ /* 0x001fc800000000ff */
[----:B------:R-:W-:-:S05]  /*39c0*/  PRMT R3, R3, 0x5410, RZ ;  /* 0x0000541003037816 */ /* 0x000fca00000000ff */
[----:B------:R0:W-:Y:S01]  /*39d0*/  STG.E desc[UR36][R16.64], R3 ;  /* 0x0000000310007986 */ /* 0x0001e2000c101924 */
[----:B------:R-:W-:Y:S05]  /*39e0*/  BRA `(.L_x_19230) ;  /* 0x0000000800d87947 */ /* 0x000fea0003800000 */
.L_x_19235:
[----:B------:R-:W-:-:S04]  /*39f0*/  PRMT R2, R5, 0x8880, RZ ;  /* 0x0000888005027816 */ /* 0x000fc800000000ff */
[----:B------:R-:W-:-:S06]  /*3a00*/  PRMT R2, R2, 0x7710, RZ ;  /* 0x0000771002027816 */ /* 0x000fcc00000000ff */
[----:B------:R-:W0:Y:S02]  /*3a10*/  I2F.F64.S16 R2, R2 ;  /* 0x0000000200027312 */ /* 0x000e240000101c00 */
[----:B0-----:R0:W-:Y:S01]  /*3a20*/  STG.E.64 desc[UR36][R16.64], R2 ;  /* 0x0000000210007986 */ /* 0x0011e2000c101b24 */
[----:B------:R-:W-:Y:S05]  /*3a30*/  BRA `(.L_x_19230) ;  /* 0x0000000800c47947 */ /* 0x000fea0003800000 */
.L_x_19225:
        /* <DEDUP_REMOVED lines=12> */
.L_x_19239:
[----:B------:R-:W-:Y:S02]  /*3b00*/  PRMT R4, R5, 0x8880, RZ ;  /* 0x0000888005047816 */ /* 0x000fe400000000ff */
[----:B------:R-:W-:Y:S02]  /*3b10*/  CS2R R6, SRZ ;  /* 0x0000000000067805 */ /* 0x000fe4000001ff00 */
[----:B------:R-:W-:-:S06]  /*3b20*/  PRMT R4, R4, 0x7710, RZ ;  /* 0x0000771004047816 */ /* 0x000fcc00000000ff */
[----:B------:R-:W0:Y:S02]  /*3b30*/  I2F.F64.S16 R4, R4 ;  /* 0x0000000400047312 */ /* 0x000e240000101c00 */
[----:B0-----:R0:W-:Y:S01]  /*3b40*/  STG.E.128 desc[UR36][R16.64], R4 ;  /* 0x0000000410007986 */ /* 0x0011e2000c101d24 */
[----:B------:R-:W-:Y:S05]  /*3b50*/  BRA `(.L_x_19230) ;  /* 0x00000008007c7947 */ /* 0x000fea0003800000 */
.L_x_19238:
        /* <DEDUP_REMOVED lines=21> */
.L_x_19243:
[----:B------:R-:W-:Y:S05]  /*3cb0*/  BSYNC B0 ;  /* 0x0000000000007941 */ /* 0x000fea0003800000 */
.L_x_19242:
[----:B------:R-:W-:-:S05]  /*3cc0*/  LOP3.LUT R3, R0, R3, RZ, 0xfc, !PT ;  /* 0x0000000300037212 */ /* 0x000fca00078efcff */
[----:B------:R0:W-:Y:S01]  /*3cd0*/  STG.E.U8 desc[UR36][R16.64], R3 ;  /* 0x0000000310007986 */ /* 0x0001e2000c101124 */
[----:B------:R-:W-:Y:S05]  /*3ce0*/  BRA `(.L_x_19230) ;  /* 0x0000000800187947 */ /* 0x000fea0003800000 */
.L_x_19241:
        /* <DEDUP_REMOVED lines=13> */
.L_x_19245:
[----:B------:R-:W-:Y:S01]  /*3dc0*/  IMAD.MOV.U32 R0, RZ, RZ, 0x7f ;  /* 0x0000007fff007424 */ /* 0x000fe200078e00ff */
[----:B------:R-:W-:-:S04]  /*3dd0*/  ISETP.GT.U32.AND P0, PT, R2, 0x7f800000, PT ;  /* 0x7f8000000200780c */ /* 0x000fc80003f04070 */
[----:B------:R-:W-:-:S09]  /*3de0*/  SEL R0, R0, 0x7c, P0 ;  /* 0x0000007c00007807 */ /* 0x000fd20000000000 */
.L_x_19246:
[----:B------:R-:W-:Y:S05]  /*3df0*/  BSYNC B0 ;  /* 0x0000000000007941 */ /* 0x000fea0003800000 */
.L_x_19244:
[----:B------:R-:W-:-:S04]  /*3e00*/  LOP3.LUT R2, R5, 0x80000000, RZ, 0xc0, !PT ;  /* 0x8000000005027812 */ /* 0x000fc800078ec0ff */
[----:B------:R-:W-:-:S04]  /*3e10*/  SHF.R.U32.HI R3, RZ, 0x18, R2 ;  /* 0x00000018ff037819 */ /* 0x000fc80000011602 */
[----:B------:R-:W-:-:S05]  /*3e20*/  LOP3.LUT R3, R0, R3, RZ, 0xfc, !PT ;  /* 0x0000000300037212 */ /* 0x000fca00078efcff */
[----:B------:R0:W-:Y:S01]  /*3e30*/  STG.E.U8 desc[UR36][R16.64], R3 ;  /* 0x0000000310007986 */ /* 0x0001e2000c101124 */
[----:B------:R-:W-:Y:S05]  /*3e40*/  BRA `(.L_x_19230) ;  /* 0x0000000400c07947 */ /* 0x000fea0003800000 */
.L_x_19240:
[----:B------:R-:W0:Y:S02]  /*3e50*/  I2F.S8 R0, R5 ;  /* 0x0000000500007306 */ /* 0x000e240000001400 */
[----:B0-----:R-:W-:-:S05]  /*3e60*/  F2FP.BF16.F32.PACK_AB R0, RZ, R0 ;  /* 0x00000000ff00723e */ /* 0x001fca00000010ff */
[----:B------:R0:W-:Y:S01]  /*3e70*/  STG.E.U16 desc[UR36][R16.64], R0 ;  /* 0x0000000010007986 */ /* 0x0001e2000c101524 */
[----:B------:R-:W-:Y:S05]  /*3e80*/  BRA `(.L_x_19230) ;  /* 0x0000000400b07947 */ /* 0x000fea0003800000 */
.L_x_19237:
        /* <DEDUP_REMOVED lines=12> */
.L_x_19249:
        /* <DEDUP_REMOVED lines=17> */
.L_x_19252:
[----:B------:R-:W-:-:S04]  /*4060*/  LOP3.LUT R2, R5, 0x80000000, RZ, 0xc0, !PT ;  /* 0x8000000005027812 */ /* 0x000fc800078ec0ff */
[----:B------:R-:W-:-:S04]  /*4070*/  SHF.R.U32.HI R3, RZ, 0x18, R2 ;  /* 0x00000018ff037819 */ /* 0x000fc80000011602 */
[----:B------:R-:W-:-:S04]  /*4080*/  LOP3.LUT R0, R0, R3, RZ, 0xfc, !PT ;  /* 0x0000000300007212 */ /* 0x000fc800078efcff */
[----:B------:R-:W-:-:S07]  /*4090*/  PRMT R8, R0, 0x7610, R8 ;  /* 0x0000761000087816 */ /* 0x000fce0000000008 */
.L_x_19251:
[----:B------:R-:W-:Y:S05]  /*40a0*/  BSYNC B0 ;  /* 0x0000000000007941 */ /* 0x000fea0003800000 */
.L_x_19250:
[----:B------:R3:W-:Y:S01]  /*40b0*/  STG.E.U8 desc[UR36][R16.64], R8 ;  /* 0x0000000810007986 */ /* 0x0007e2000c101124 */
[----:B------:R-:W-:Y:S05]  /*40c0*/  BRA `(.L_x_19230) ;  /* 0x0000000400207947 */ /* 0x000fea0003800000 */
.L_x_19248:
        /* <DEDUP_REMOVED lines=17> */
.L_x_19255:
[----:B------:R-:W-:-:S04]  /*41e0*/  LOP3.LUT R2, R5, 0x80000000, RZ, 0xc0, !PT ;  /* 0x8000000005027812 */ /* 0x000fc800078ec0ff */
[----:B------:R-:W-:-:S04]  /*41f0*/  SHF.R.U32.HI R3, RZ, 0x18, R2 ;  /* 0x00000018ff037819 */ /* 0x000fc80000011602 */
[----:B------:R-:W-:-:S04]  /*4200*/  LOP3.LUT R0, R0, R3, RZ, 0xfc, !PT ;  /* 0x0000000300007212 */ /* 0x000fc800078efcff */
[----:B------:R-:W-:-:S07]  /*4210*/  PRMT R8, R0, 0x7610, R8 ;  /* 0x0000761000087816 */ /* 0x000fce0000000008 */
.L_x_19254:
[----:B------:R-:W-:Y:S05]  /*4220*/  BSYNC B0 ;  /* 0x0000000000007941 */ /* 0x000fea0003800000 */
.L_x_19253:
[----:B------:R0:W-:Y:S01]  /*4230*/  STG.E.U8 desc[UR36][R16.64], R8 ;  /* 0x0000000810007986 */ /* 0x0001e2000c101124 */
[----:B------:R-:W-:Y:S05]  /*4240*/  BRA `(.L_x_19230) ;  /* 0x0000000000c07947 */ /* 0x000fea0003800000 */
.L_x_19247:
        /* <DEDUP_REMOVED lines=22> */
.L_x_19229:
        /* <DEDUP_REMOVED lines=16> */
.L_x_19258:
[----:B------:R-:W-:Y:S05]  /*44b0*/  BRA `(.L_x_19230) ;  /* 0x0000000000247947 */ /* 0x000fea0003800000 */
.L_x_19257:
[----:B------:R-:W-:-:S04]  /*44c0*/  LOP3.LUT R5, R5, 0xffff, RZ, 0xc0, !PT ;  /* 0x0000ffff05057812 */ /* 0x000fc800078ec0ff */
[----:B------:R-:W-:-:S05]  /*44d0*/  PRMT R5, R5, 0x8880, RZ ;  /* 0x0000888005057816 */ /* 0x000fca00000000ff */
[----:B------:R-:W-:-:S05]  /*44e0*/  IMAD.MOV.U32 R2, RZ, RZ, R5 ;  /* 0x000000ffff027224 */ /* 0x000fca00078e0005 */
[----:B------:R-:W-:-:S05]  /*44f0*/  SHF.R.S32.HI R3, RZ, 0x1f, R2 ;  /* 0x0000001fff037819 */ /* 0x000fca0000011402 */
[----:B------:R2:W-:Y:S01]  /*4500*/  STG.E.64 desc[UR36][R16.64], R2 ;  /* 0x0000000210007986 */ /* 0x0005e2000c101b24 */
[----:B------:R-:W-:Y:S05]  /*4510*/  BRA `(.L_x_19230) ;  /* 0x00000000000c7947 */ /* 0x000fea0003800000 */
.L_x_19256:
[----:B------:R-:W-:-:S04]  /*4520*/  LOP3.LUT R5, R5, 0xffff, RZ, 0xc0, !PT ;  /* 0x0000ffff05057812 */ /* 0x000fc800078ec0ff */
[----:B------:R-:W-:-:S05]  /*4530*/  PRMT R3, R5, 0x8880, RZ ;  /* 0x0000888005037816 */ /* 0x000fca00000000ff */
[----:B------:R0:W-:Y:S02]  /*4540*/  STG.E desc[UR36][R16.64], R3 ;  /* 0x0000000310007986 */ /* 0x0001e4000c101924 */
.L_x_19230:
[----:B------:R-:W-:-:S04]  /*4550*/  IMAD R18, R23, 0x200, R18 ;  /* 0x0000020017127824 */ /* 0x000fc800078e0212 */
[----:B------:R-:W-:-:S07]  /*4560*/  VIADD R19, R18, 0x80 ;  /* 0x0000008012137836 */ /* 0x000fce0000000000 */
.L_x_19156:
[----:B------:R-:W-:Y:S05]  /*4570*/  BSYNC B6 ;  /* 0x0000000000067941 */ /* 0x000fea0003800000 */
.L_x_19155:
        /* <DEDUP_REMOVED lines=358> */
.L_x_19261:
        /* <DEDUP_REMOVED lines=27> */
.L_x_19262:
        /* <DEDUP_REMOVED lines=17> */
.L_x_19266:
[----:B------:R0:W5:Y:S01]  /*5ea0*/  LDG.E.U8 R22, desc[UR36][R2.64] ;  /* 0x0000002402167981 */ /* 0x000162000c1e1100 */
[----:B------:R-:W-:Y:S05]  /*5eb0*/  BRA `(.L_x_19268) ;  /* 0x0000000c00547947 */ /* 0x000fea0003800000 */
.L_x_19265:
        /* <DEDUP_REMOVED lines=8> */
.L_x_19270:
[----:B------:R0:W5:Y:S01]  /*5f40*/  LDG.E.U8 R22, desc[UR36][R2.64] ;  /* 0x0000002402167981 */ /* 0x000162000c1e1100 */
[----:B------:R-:W-:Y:S05]  /*5f50*/  BRA `(.L_x_19268) ;  /* 0x0000000c002c7947 */ /* 0x000fea0003800000 */
.L_x_19269:
[----:B------:R0:W5:Y:S01]  /*5f60*/  LDG.E.U16 R22, desc[UR36][R2.64] ;  /* 0x0000002402167981 */ /* 0x000162000c1e1500 */
[----:B------:R-:W-:Y:S05]  /*5f70*/  BRA `(.L_x_19268) ;  /* 0x0000000c00247947 */ /* 0x000fea0003800000 */
.L_x_19264:
        /* <DEDUP_REMOVED lines=9> */
.L_x_19272:
[----:B------:R-:W2:Y:S02]  /*6010*/  LDG.E.U16 R0, desc[UR36][R2.64] ;  /* 0x0000002402007981 */ /* 0x000ea4000c1e1500 */
[----:B--2---:R-:W-:-:S06]  /*6020*/  HADD2.F32 R0, -RZ, R0.H0_H0 ;  /* 0x20000000ff007230 */ /* 0x004fcc0000004100 */
[----:B------:R-:W0:Y:S02]  /*6030*/  F2I.FTZ.TRUNC.NTZ R0, R0 ;  /* 0x0000000000007305 */ /* 0x000e24000021f100 */
[----:B0-----:R-:W-:Y:S01]  /*6040*/  PRMT R22, R0, 0x7610, R22 ;  /* 0x0000761000167816 */ /* 0x001fe20000000016 */
[----:B------:R-:W-:Y:S06]  /*6050*/  BRA `(.L_x_19268) ;  /* 0x0000000800ec7947 */ /* 0x000fec0003800000 */
.L_x_19271:
        /* <DEDUP_REMOVED lines=9> */
.L_x_19274:
[----:B------:R-:W2:Y:S02]  /*60f0*/  LDG.E.U16 R2, desc[UR36][R2.64] ;  /* 0x0000002402027981 */ /* 0x000ea4000c1e1500 */
[----:B--2---:R-:W-:-:S06]  /*6100*/  HADD2.F32 R0, -RZ, R2.H0_H0 ;  /* 0x20000002ff007230 */ /* 0x004fcc0000004100 */
[----:B------:R-:W0:Y:S02]  /*6110*/  F2I.FTZ.TRUNC.NTZ R0, R0 ;  /* 0x0000000000007305 */ /* 0x000e24000021f100 */
[----:B0-----:R-:W-:Y:S01]  /*6120*/  PRMT R22, R0, 0x7610, R22 ;  /* 0x0000761000167816 */ /* 0x001fe20000000016 */
[----:B------:R-:W-:Y:S06]  /*6130*/  BRA `(.L_x_19268) ;  /* 0x0000000800b47947 */ /* 0x000fec0003800000 */
.L_x_19273:
[----:B------:R-:W2:Y:S02]  /*6140*/  LDG.E.64 R2, desc[UR36][R2.64] ;  /* 0x0000002402027981 */ /* 0x000ea4000c1e1b00 */
[----:B--2---:R0:W1:Y:S01]  /*6150*/  F2I.F64.TRUNC R22, R2 ;  /* 0x0000000200167311 */ /* 0x004062000030d100 */
[----:B------:R-:W-:Y:S05]  /*6160*/  BRA `(.L_x_19268) ;  /* 0x0000000800a87947 */ /* 0x000fea0003800000 */
.L_x_19263:
        /* <DEDUP_REMOVED lines=12> */
.L_x_19277:
[----:B------:R-:W2:Y:S02]  /*6230*/  LDG.E.64 R2, desc[UR36][R2.64] ;  /* 0x0000002402027981 */ /* 0x000ea4000c1e1b00 */
[----:B--2---:R0:W1:Y:S01]  /*6240*/  F2I.F64.TRUNC R22, R2 ;  /* 0x0000000200167311 */ /* 0x004062000030d100 */
[----:B------:R-:W-:Y:S05]  /*6250*/  BRA `(.L_x_19268) ;  /* 0x00000008006c7947 */ /* 0x000fea0003800000 */
.L_x_19276:
        /* <DEDUP_REMOVED lines=28> */
.L_x_19279:
        /* <DEDUP_REMOVED lines=15> */
.L_x_19278:
[----:B------:R-:W2:Y:S02]  /*6510*/  LDG.E.U16 R0, desc[UR36][R2.64] ;  /* 0x0000002402007981 */ /* 0x000ea4000c1e1500 */
[----:B--2---:R-:W-:-:S06]  /*6520*/  IMAD.U32 R0, R0, 0x10000, RZ ;  /* 0x0001000000007824 */ /* 0x004fcc00078e00ff */
[----:B------:R-:W0:Y:S02]  /*6530*/  F2I.FTZ.TRUNC.NTZ R0, R0 ;  /* 0x0000000000007305 */ /* 0x000e24000021f100 */
[----:B0-----:R-:W-:Y:S01]  /*6540*/  PRMT R22, R0, 0x7610, R22 ;  /* 0x0000761000167816 */ /* 0x001fe20000000016 */
[----:B------:R-:W-:Y:S06]  /*6550*/  BRA `(.L_x_19268) ;  /* 0x0000000400ac7947 */ /* 0x000fec0003800000 */
.L_x_19275:
        /* <DEDUP_REMOVED lines=10> */
.L_x_19282:
        /* <DEDUP_REMOVED lines=21> */
.L_x_19286:
[----:B------:R-:W-:Y:S05]  /*6750*/  BSYNC B1 ;  /* 0x0000000000017941 */ /* 0x000fea0003800000 */
.L_x_19285:
[----:B------:R-:W-:Y:S01]  /*6760*/  LEA R3, R0, 0x3b800000, 0x17 ;  /* 0x3b80000000037811 */ /* 0x000fe200078eb8ff */
[----:B------:R-:W-:-:S05]  /*6770*/  IMAD.SHL.U32 R0, R2, 0x100000, RZ ;  /* 0x0010000002007824 */ /* 0x000fca00078e00ff */
[----:B------:R-:W-:-:S07]  /*6780*/  LOP3.LUT R0, R3, R0, R4, 0xfe, !PT ;  /* 0x0000000003007212 */ /* 0x000fce00078efe04 */
.L_x_19284:
[----:B------:R-:W-:Y:S05]  /*6790*/  BSYNC B0 ;  /* 0x0000000000007941 */ /* 0x000fea0003800000 */
.L_x_19283:
[----:B------:R-:W0:Y:S02]  /*67a0*/  F2I.FTZ.TRUNC.NTZ R0, R0 ;  /* 0x0000000000007305 */ /* 0x000e24000021f100 */
[----:B0-----:R-:W-:Y:S01]  /*67b0*/  PRMT R22, R0, 0x7610, R22 ;  /* 0x0000761000167816 */ /* 0x001fe20000000016 */
[----:B------:R-:W-:Y:S06]  /*67c0*/  BRA `(.L_x_19268) ;  /* 0x0000000400107947 */ /* 0x000fec0003800000 */
.L_x_19281:
        /* <DEDUP_REMOVED lines=21> */
.L_x_19290:
[----:B------:R-:W-:Y:S05]  /*6920*/  BSYNC B1 ;  /* 0x0000000000017941 */ /* 0x000fea0003800000 */
.L_x_19289:
[----:B------:R-:W-:Y:S01]  /*6930*/  LEA R3, R0, 0x37800000, 0x17 ;  /* 0x3780000000037811 */ /* 0x000fe200078eb8ff */
[----:B------:R-:W-:-:S05]  /*6940*/  IMAD.SHL.U32 R0, R2, 0x200000, RZ ;  /* 0x0020000002007824 */ /* 0x000fca00078e00ff */
[----:B------:R-:W-:-:S07]  /*6950*/  LOP3.LUT R0, R3, R0, R4, 0xfe, !PT ;  /* 0x0000000003007212 */ /* 0x000fce00078efe04 */
.L_x_19288:
[----:B------:R-:W-:Y:S05]  /*6960*/  BSYNC B0 ;  /* 0x0000000000007941 */ /* 0x000fea0003800000 */
.L_x_19287:
[----:B------:R-:W0:Y:S02]  /*6970*/  F2I.FTZ.TRUNC.NTZ R0, R0 ;  /* 0x0000000000007305 */ /* 0x000e24000021f100 */
[----:B0-----:R-:W-:Y:S01]  /*6980*/  PRMT R22, R0, 0x7610, R22 ;  /* 0x0000761000167816 */ /* 0x001fe20000000016 */
[----:B------:R-:W-:Y:S06]  /*6990*/  BRA `(.L_x_19268) ;  /* 0x00000000009c7947 */ /* 0x000fec0003800000 */
.L_x_19280:
        /* <DEDUP_REMOVED lines=14> */
.L_x_19294:
[----:B------:R-:W-:Y:S05]  /*6a80*/  BSYNC B0 ;  /* 0x0000000000007941 */ /* 0x000fea0003800000 */
.L_x_19293:
[----:B------:R-:W0:Y:S02]  /*6a90*/  F2I.FTZ.TRUNC.NTZ R0, R0 ;  /* 0x0000000000007305 */ /* 0x000e24000021f100 */
[----:B0-----:R-:W-:Y:S01]  /*6aa0*/  PRMT R22, R0, 0x7610, R22 ;  /* 0x0000761000167816 */ /* 0x001fe20000000016 */
[----:B------:R-:W-:Y:S06]  /*6ab0*/  BRA `(.L_x_19268) ;  /* 0x0000000000547947 */ /* 0x000fec0003800000 */
.L_x_19267:
        /* <DEDUP_REMOVED lines=16> */
.L_x_19295:
[----:B------:R-:W-:Y:S01]  /*6bc0*/  PRMT R22, RZ, 0x7610, R22 ;  /* 0x00007610ff167816 */ /* 0x000fe20000000016 */
[----:B------:R-:W-:Y:S06]  /*6bd0*/  BRA `(.L_x_19268) ;  /* 0x00000000000c7947 */ /* 0x000fec0003800000 */
.L_x_19292:
[----:B------:R3:W5:Y:S01]  /*6be0*/  LDG.E.U8 R22, desc[UR36][R2.64] ;  /* 0x0000002402167981 */ /* 0x000762000c1e1100 */
[----:B------:R-:W-:Y:S05]  /*6bf0*/  BRA `(.L_x_19268) ;  /* 0x0000000000047947 */ /* 0x000fea0003800000 */
.L_x_19291:
[----:B------:R4:W5:Y:S02]  /*6c00*/  LDG.E.U8 R22, desc[UR36][R2.64] ;  /* 0x0000002402167981 */ /* 0x000964000c1e1100 */
.L_x_19268:
        /* <DEDUP_REMOVED lines=17> */
.L_x_19299:
[----:B------:R4:W5:Y:S01]  /*6d20*/  LDG.E.U8 R0, desc[UR36][R2.64] ;  /* 0x0000002402007981 */ /* 0x000962000c1e1100 */
[----:B------:R-:W-:Y:S05]  /*6d30*/  BRA `(.L_x_19301) ;  /* 0x0000000c00547947 */ /* 0x000fea0003800000 */
.L_x_19298:
        /* <DEDUP_REMOVED lines=8> */
.L_x_19303:
[----:B------:R2:W5:Y:S01]  /*6dc0*/  LDG.E.U8 R0, desc[UR36][R2.64] ;  /* 0x0000002402007981 */ /* 0x000562000c1e1100 */
[----:B------:R-:W-:Y:S05]  /*6dd0*/  BRA `(.L_x_19301) ;  /* 0x0000000c002c7947 */ /* 0x000fea0003800000 */
.L_x_19302:
[----:B------:R0:W5:Y:S01]  /*6de0*/  LDG.E.U16 R0, desc[UR36][R2.64] ;  /* 0x0000002402007981 */ /* 0x000162000c1e1500 */
[----:B------:R-:W-:Y:S05]  /*6df0*/  BRA `(.L_x_19301) ;  /* 0x0000000c00247947 */ /* 0x000fea0003800000 */
.L_x_19297:
        /* <DEDUP_REMOVED lines=9> */
.L_x_19305:
[----:B------:R-:W2:Y:S02]  /*6e90*/  LDG.E.U16 R4, desc[UR36][R2.64] ;  /* 0x0000002402047981 */ /* 0x000ea4000c1e1500 */
[----:B--2---:R-:W-:-:S06]  /*6ea0*/  HADD2.F32 R4, -RZ, R4.H0_H0 ;  /* 0x20000004ff047230 */ /* 0x004fcc0000004100 */
[----:B------:R-:W0:Y:S02]  /*6eb0*/  F2I.FTZ.TRUNC.NTZ R4, R4 ;  /* 0x0000000400047305 */ /* 0x000e24000021f100 */
[----:B0-----:R-:W-:Y:S01]  /*6ec0*/  PRMT R0, R4, 0x7610, R0 ;  /* 0x0000761004007816 */ /* 0x001fe20000000000 */
[----:B------:R-:W-:Y:S06]  /*6ed0*/  BRA `(.L_x_19301) ;  /* 0x0000000800ec7947 */ /* 0x000fec0003800000 */
.L_x_19304:
        /* <DEDUP_REMOVED lines=9> */
.L_x_19307:
[----:B------:R-:W2:Y:S02]  /*6f70*/  LDG.E.U16 R2, desc[UR36][R2.64] ;  /* 0x0000002402027981 */ /* 0x000ea4000c1e1500 */
[----:B--2---:R-:W-:-:S06]  /*6f80*/  HADD2.F32 R4, -RZ, R2.H0_H0 ;  /* 0x20000002ff047230 */ /* 0x004fcc0000004100 */
[----:B------:R-:W0:Y:S02]  /*6f90*/  F2I.FTZ.TRUNC.NTZ R4, R4 ;  /* 0x0000000400047305 */ /* 0x000e24000021f100 */
[----:B0-----:R-:W-:Y:S01]  /*6fa0*/  PRMT R0, R4, 0x7610, R0 ;  /* 0x0000761004007816 */ /* 0x001fe20000000000 */
[----:B------:R-:W-:Y:S06]  /*6fb0*/  BRA `(.L_x_19301) ;  /* 0x0000000800b47947 */ /* 0x000fec0003800000 */
.L_x_19306:
[----:B------:R-:W2:Y:S02]  /*6fc0*/  LDG.E.64 R2, desc[UR36][R2.64] ;  /* 0x0000002402027981 */ /* 0x000ea4000c1e1b00 */
[----:B--2---:R0:W1:Y:S01]  /*6fd0*/  F2I.F64.TRUNC R0, R2 ;  /* 0x0000000200007311 */ /* 0x004062000030d100 */
[----:B------:R-:W-:Y:S05]  /*6fe0*/  BRA `(.L_x_19301) ;  /* 0x0000000800a87947 */ /* 0x000fea0003800000 */
.L_x_19296:
        /* <DEDUP_REMOVED lines=12> */
.L_x_19310:
[----:B------:R-:W2:Y:S02]  /*70b0*/  LDG.E.64 R2, desc[UR36][R2.64] ;  /* 0x0000002402027981 */ /* 0x000ea4000c1e1b00 */
[----:B--2---:R0:W1:Y:S01]  /*70c0*/  F2I.F64.TRUNC R0, R2 ;  /* 0x0000000200007311 */ /* 0x004062000030d100 */
[----:B------:R-:W-:Y:S05]  /*70d0*/  BRA `(.L_x_19301) ;  /* 0x00000008006c7947 */ /* 0x000fea0003800000 */
.L_x_19309:
        /* <DEDUP_REMOVED lines=28> */
.L_x_19312:
        /* <DEDUP_REMOVED lines=15> */
.L_x_19311:
[----:B------:R-:W2:Y:S02]  /*7390*/  LDG.E.U16 R4, desc[UR36][R2.64] ;  /* 0x0000002402047981 */ /* 0x000ea4000c1e1500 */
[----:B--2---:R-:W-:-:S06]  /*73a0*/  IMAD.U32 R4, R4, 0x10000, RZ ;  /* 0x0001000004047824 */ /* 0x004fcc00078e00ff */
[----:B------:R-:W0:Y:S02]  /*73b0*/  F2I.FTZ.TRUNC.NTZ R4, R4 ;  /* 0x0000000400047305 */ /* 0x000e24000021f100 */
[----:B0-----:R-:W-:Y:S01]  /*73c0*/  PRMT R0, R4, 0x7610, R0 ;  /* 0x0000761004007816 */ /* 0x001fe20000000000 */
[----:B------:R-:W-:Y:S06]  /*73d0*/  BRA `(.L_x_19301) ;  /* 0x0000000400ac7947 */ /* 0x000fec0003800000 */
.L_x_19308:
        /* <DEDUP_REMOVED lines=10> */
.L_x_19315:
        /* <DEDUP_REMOVED lines=21> */
.L_x_19319:
[----:B------:R-:W-:Y:S05]  /*75d0*/  BSYNC B1 ;  /* 0x0000000000017941 */ /* 0x000fea0003800000 */
.L_x_19318:
[----:B------:R-:W-:Y:S01]  /*75e0*/  IMAD.SHL.U32 R2, R2, 0x100000, RZ ;  /* 0x0010000002027824 */ /* 0x000fe200078e00ff */
[----:B------:R-:W-:-:S04]  /*75f0*/  LEA R3, R0, 0x3b800000, 0x17 ;  /* 0x3b80000000037811 */ /* 0x000fc800078eb8ff */
[----:B------:R-:W-:-:S07]  /*7600*/  LOP3.LUT R4, R3, R2, R4, 0xfe, !PT ;  /* 0x0000000203047212 */ /* 0x000fce00078efe04 */
.L_x_19317:
[----:B------:R-:W-:Y:S05]  /*7610*/  BSYNC B0 ;  /* 0x0000000000007941 */ /* 0x000fea0003800000 */
.L_x_19316:
[----:B------:R-:W0:Y:S02]  /*7620*/  F2I.FTZ.TRUNC.NTZ R4, R4 ;  /* 0x0000000400047305 */ /* 0x000e24000021f100 */
[----:B0-----:R-:W-:Y:S01]  /*7630*/  PRMT R0, R4, 0x7610, R0 ;  /* 0x0000761004007816 */ /* 0x001fe20000000000 */
[----:B------:R-:W-:Y:S06]  /*7640*/  BRA `(.L_x_19301) ;  /* 0x0000000400107947 */ /* 0x000fec0003800000 */
.L_x_19314:
        /* <DEDUP_REMOVED lines=21> */
.L_x_19323:
[----:B------:R-:W-:Y:S05]  /*77a0*/  BSYNC B1 ;  /* 0x0000000000017941 */ /* 0x000fea0003800000 */
.L_x_19322:
[----:B------:R-:W-:Y:S01]  /*77b0*/  IMAD.SHL.U32 R2, R2, 0x200000, RZ ;  /* 0x0020000002027824 */ /* 0x000fe200078e00ff */
[----:B------:R-:W-:-:S04]  /*77c0*/  LEA R3, R0, 0x37800000, 0x17 ;  /* 0x3780000000037811 */ /* 0x000fc800078eb8ff */
[----:B------:R-:W-:-:S07]  /*77d0*/  LOP3.LUT R4, R3, R2, R4, 0xfe, !PT ;  /* 0x0000000203047212 */ /* 0x000fce00078efe04 */
.L_x_19321:
[----:B------:R-:W-:Y:S05]  /*77e0*/  BSYNC B0 ;  /* 0x0000000000007941 */ /* 0x000fea0003800000 */
.L_x_19320:
[----:B------:R-:W0:Y:S02]  /*77f0*/  F2I.FTZ.TRUNC.NTZ R4, R4 ;  /* 0x0000000400047305 */ /* 0x000e24000021f100 */
[----:B0-----:R-:W-:Y:S01]  /*7800*/  PRMT R0, R4, 0x7610, R0 ;  /* 0x0000761004007816 */ /* 0x001fe20000000000 */
[----:B------:R-:W-:Y:S06]  /*7810*/  BRA `(.L_x_19301) ;  /* 0x00000000009c7947 */ /* 0x000fec0003800000 */
.L_x_19313:
        /* <DEDUP_REMOVED lines=14> */
.L_x_19327:
[----:B------:R-:W-:Y:S05]  /*7900*/  BSYNC B0 ;  /* 0x0000000000007941 */ /* 0x000fea0003800000 */
.L_x_19326:
[----:B------:R-:W0:Y:S02]  /*7910*/  F2I.FTZ.TRUNC.NTZ R4, R4 ;  /* 0x0000000400047305 */ /* 0x000e24000021f100 */
[----:B0-----:R-:W-:Y:S01]  /*7920*/  PRMT R0, R4, 0x7610, R0 ;  /* 0x0000761004007816 */ /* 0x001fe20000000000 */
[----:B------:R-:W-:Y:S06]  /*7930*/  BRA `(.L_x_19301) ;  /* 0x0000000000547947 */ /* 0x000fec0003800000 */
.L_x_19300:
        /* <DEDUP_REMOVED lines=16> */
.L_x_19328:
[----:B------:R-:W-:Y:S01]  /*7a40*/  PRMT R0, RZ, 0x7610, R0 ;  /* 0x00007610ff007816 */ /* 0x000fe20000000000 */
[----:B------:R-:W-:Y:S06]  /*7a50*/  BRA `(.L_x_19301) ;  /* 0x00000000000c7947 */ /* 0x000fec0003800000 */
.L_x_19325:
[----:B------:R0:W5:Y:S01]  /*7a60*/  LDG.E.U8 R0, desc[UR36][R2.64] ;  /* 0x0000002402007981 */ /* 0x000162000c1e1100 */
[----:B------:R-:W-:Y:S05]  /*7a70*/  BRA `(.L_x_19301) ;  /* 0x0000000000047947 */ /* 0x000fea0003800000 */
.L_x_19324:
[----:B------:R0:W5:Y:S02]  /*7a80*/  LDG.E.U8 R0, desc[UR36][R2.64] ;  /* 0x0000002402007981 */ /* 0x000164000c1e1100 */
.L_x_19301:
[----:B------:R-:W0:Y:S01]  /*7a90*/  LDC.U8 R4, c[0x0][0x508] ;  /* 0x00014200ff047b82 */ /* 0x000e220000000000 */
[----:B-----5:R-:W-:Y:S01]  /*7aa0*/  PRMT R22, R22, 0x9910, RZ ;  /* 0x0000991016167816 */ /* 0x020fe200000000ff */
[----:B------:R-:W-:Y:S01]  /*7ab0*/  ULDC.U8 UR4, c[0x0][0x4f8] ;  /* 0x00013e0000047ab9 */ /* 0x000fe20000000000 */
        /* <DEDUP_REMOVED lines=19> */
.L_x_19332:
[----:B------:R0:W-:Y:S01]  /*7bf0*/  STG.E.U8 desc[UR36][R16.64], R5 ;  /* 0x0000000510007986 */ /* 0x0001e2000c101124 */
[----:B------:R-:W-:Y:S05]  /*7c00*/  BRA `(.L_x_19334) ;  /* 0x0000000c00987947 */ /* 0x000fea0003800000 */
.L_x_19331:
        /* <DEDUP_REMOVED lines=12> */
.L_x_19336:
[----:B------:R-:W-:-:S04]  /*7cd0*/  LOP3.LUT R5, R5, 0xffff, RZ, 0xc0, !PT ;  /* 0x0000ffff05057812 */ /* 0x000fc800078ec0ff */
[----:B------:R-:W-:-:S05]  /*7ce0*/  PRMT R3, R5, 0x8880, RZ ;  /* 0x0000888005037816 */ /* 0x000fca00000000ff */
[----:B------:R3:W-:Y:S01]  /*7cf0*/  STG.E desc[UR36][R16.64], R3 ;  /* 0x0000000310007986 */ /* 0x0007e2000c101924 */
[----:B------:R-:W-:Y:S05]  /*7d00*/  BRA `(.L_x_19334) ;  /* 0x0000000c00587947 */ /* 0x000fea0003800000 */
.L_x_19335:
[----:B------:R-:W-:-:S04]  /*7d10*/  PRMT R3, R5, 0x8880, RZ ;  /* 0x0000888005037816 */ /* 0x000fc800000000ff */
[----:B------:R-:W-:-:S05]  /*7d20*/  PRMT R3, R3, 0x7710, RZ ;  /* 0x0000771003037816 */ /* 0x000fca00000000ff */
[----:B------:R2:W-:Y:S01]  /*7d30*/  STG.E.U16 desc[UR36][R16.64], R3 ;  /* 0x0000000310007986 */ /* 0x0005e2000c101524 */
[----:B------:R-:W-:Y:S05]  /*7d40*/  BRA `(.L_x_19334) ;  /* 0x0000000c00487947 */ /* 0x000fea0003800000 */
.L_x_19330:
        /* <DEDUP_REMOVED lines=9> */
.L_x_19338:
[----:B------:R-:W0:Y:S02]  /*7de0*/  I2F.S8 R0, R5 ;  /* 0x0000000500007306 */ /* 0x000e240000001400 */
[----:B0-----:R-:W-:-:S05]  /*7df0*/  F2FP.F16.F32.PACK_AB R0, RZ, R0 ;  /* 0x00000000ff00723e */ /* 0x001fca00000000ff */
[----:B------:R0:W-:Y:S01]  /*7e00*/  STG.E.U16 desc[UR36][R16.64], R0 ;  /* 0x0000000010007986 */ /* 0x0001e2000c101524 */
[----:B------:R-:W-:Y:S05]  /*7e10*/  BRA `(.L_x_19334) ;  /* 0x0000000c00147947 */ /* 0x000fea0003800000 */
.L_x_19337:
        /* <DEDUP_REMOVED lines=10> */
.L_x_19340:
[----:B------:R-:W0:Y:S02]  /*7ec0*/  I2F.S8 R5, R5 ;  /* 0x0000000500057306 */ /* 0x000e240000001400 */
[----:B0-----:R-:W-:-:S04]  /*7ed0*/  F2FP.F16.F32.PACK_AB R3, RZ, R5 ;  /* 0x00000005ff03723e */ /* 0x001fc800000000ff */
[----:B------:R-:W-:-:S05]  /*7ee0*/  PRMT R3, R3, 0x5410, RZ ;  /* 0x0000541003037816 */ /* 0x000fca00000000ff */
[----:B------:R0:W-:Y:S01]  /*7ef0*/  STG.E desc[UR36][R16.64], R3 ;  /* 0x0000000310007986 */ /* 0x0001e2000c101924 */
[----:B------:R-:W-:Y:S05]  /*7f00*/  BRA `(.L_x_19334) ;  /* 0x0000000800d87947 */ /* 0x000fea0003800000 */
.L_x_19339:
[----:B------:R-:W-:-:S04]  /*7f10*/  PRMT R2, R5, 0x8880, RZ ;  /* 0x0000888005027816 */ /* 0x000fc800000000ff */
[----:B------:R-:W-:-:S06]  /*7f20*/  PRMT R2, R2, 0x7710, RZ ;  /* 0x0000771002027816 */ /* 0x000fcc00000000ff */
[----:B------:R-:W0:Y:S02]  /*7f30*/  I2F.F64.S16 R2, R2 ;  /* 0x0000000200027312 */ /* 0x000e240000101c00 */
[----:B0-----:R0:W-:Y:S01]  /*7f40*/  STG.E.64 desc[UR36][R16.64], R2 ;  /* 0x0000000210007986 */ /* 0x0011e2000c101b24 */
[----:B------:R-:W-:Y:S05]  /*7f50*/  BRA `(.L_x_19334) ;  /* 0x0000000800c47947 */ /* 0x000fea0003800000 */
.L_x_19329:
        /* <DEDUP_REMOVED lines=12> */
.L_x_19343:
[----:B------:R-:W-:Y:S02]  /*8020*/  PRMT R4, R5, 0x8880, RZ ;  /* 0x0000888005047816 */ /* 0x000fe400000000ff */
[----:B------:R-:W-:Y:S02]  /*8030*/  CS2R R6, SRZ ;  /* 0x0000000000067805 */ /* 0x000fe4000001ff00 */
[----:B------:R-:W-:-:S06]  /*8040*/  PRMT R4, R4, 0x7710, RZ ;  /* 0x0000771004047816 */ /* 0x000fcc00000000ff */
[----:B------:R-:W0:Y:S02]  /*8050*/  I2F.F64.S16 R4, R4 ;  /* 0x0000000400047312 */ /* 0x000e240000101c00 */
[----:B0-----:R0:W-:Y:S01]  /*8060*/  STG.E.128 desc[UR36][R16.64], R4 ;  /* 0x0000000410007986 */ /* 0x0011e2000c101d24 */
[----:B------:R-:W-:Y:S05]  /*8070*/  BRA `(.L_x_19334) ;  /* 0x00000008007c7947 */ /* 0x000fea0003800000 */
.L_x_19342:
        /* <DEDUP_REMOVED lines=21> */
.L_x_19347:
[----:B------:R-:W-:Y:S05]  /*81d0*/  BSYNC B0 ;  /* 0x0000000000007941 */ /* 0x000fea0003800000 */
.L_x_19346:
[----:B------:R-:W-:-:S05]  /*81e0*/  LOP3.LUT R3, R0, R3, RZ, 0xfc, !PT ;  /* 0x0000000300037212 */ /* 0x000fca00078efcff */
[----:B------:R0:W-:Y:S01]  /*81f0*/  STG.E.U8 desc[UR36][R16.64], R3 ;  /* 0x0000000310007986 */ /* 0x0001e2000c101124 */
[----:B------:R-:W-:Y:S05]  /*8200*/  BRA `(.L_x_19334) ;  /* 0x0000000800187947 */ /* 0x000fea0003800000 */
.L_x_19345:
        /* <DEDUP_REMOVED lines=13> */
.L_x_19349:
[----:B------:R-:W-:Y:S01]  /*82e0*/  IMAD.MOV.U32 R0, RZ, RZ, 0x7f ;  /* 0x0000007fff007424 */ /* 0x000fe200078e00ff */
[----:B------:R-:W-:-:S04]  /*82f0*/  ISETP.GT.U32.AND P0, PT, R2, 0x7f800000, PT ;  /* 0x7f8000000200780c */ /* 0x000fc80003f04070 */
[----:B------:R-:W-:-:S09]  /*8300*/  SEL R0, R0, 0x7c, P0 ;  /* 0x0000007c00007807 */ /* 0x000fd20000000000 */
.L_x_19350:
[----:B------:R-:W-:Y:S05]  /*8310*/  BSYNC B0 ;  /* 0x0000000000007941 */ /* 0x000fea0003800000 */
.L_x_19348:
[----:B------:R-:W-:-:S04]  /*8320*/  LOP3.LUT R2, R5, 0x80000000, RZ, 0xc0, !PT ;  /* 0x8000000005027812 */ /* 0x000fc800078ec0ff */
[----:B------:R-:W-:-:S04]  /*8330*/  SHF.R.U32.HI R3, RZ, 0x18, R2 ;  /* 0x00000018ff037819 */ /* 0x000fc80000011602 */
[----:B------:R-:W-:-:S05]  /*8340*/  LOP3.LUT R3, R0, R3, RZ, 0xfc, !PT ;  /* 0x0000000300037212 */ /* 0x000fca00078efcff */
[----:B------:R0:W-:Y:S01]  /*8350*/  STG.E.U8 desc[UR36][R16.64], R3 ;  /* 0x0000000310007986 */ /* 0x0001e2000c101124 */
[----:B------:R-:W-:Y:S05]  /*8360*/  BRA `(.L_x_19334) ;  /* 0x0000000400c07947 */ /* 0x000fea0003800000 */
.L_x_19344:
[----:B------:R-:W0:Y:S02]  /*8370*/  I2F.S8 R0, R5 ;  /* 0x0000000500007306 */ /* 0x000e240000001400 */
[----:B0-----:R-:W-:-:S05]  /*8380*/  F2FP.BF16.F32.PACK_AB R0, RZ, R0 ;  /* 0x00000000ff00723e */ /* 0x001fca00000010ff */
[----:B------:R0:W-:Y:S01]  /*8390*/  STG.E.U16 desc[UR36][R16.64], R0 ;  /* 0x0000000010007986 */ /* 0x0001e2000c101524 */
[----:B------:R-:W-:Y:S05]  /*83a0*/  BRA `(.L_x_19334) ;  /* 0x0000000400b07947 */ /* 0x000fea0003800000 */
.L_x_19341:
        /* <DEDUP_REMOVED lines=12> */
.L_x_19353:
        /* <DEDUP_REMOVED lines=17> */
.L_x_19356:
[----:B------:R-:W-:-:S04]  /*8580*/  LOP3.LUT R2, R5, 0x80000000, RZ, 0xc0, !PT ;  /* 0x8000000005027812 */ /* 0x000fc800078ec0ff */
[----:B------:R-:W-:-:S04]  /*8590*/  SHF.R.U32.HI R3, RZ, 0x18, R2 ;  /* 0x00000018ff037819 */ /* 0x000fc80000011602 */
[----:B------:R-:W-:-:S04]  /*85a0*/  LOP3.LUT R0, R0, R3, RZ, 0xfc, !PT ;  /* 0x0000000300007212 */ /* 0x000fc800078efcff */
[----:B------:R-:W-:-:S07]  /*85b0*/  PRMT R8, R0, 0x7610, R8 ;  /* 0x0000761000087816 */ /* 0x000fce0000000008 */
.L_x_19355:
[----:B------:R-:W-:Y:S05]  /*85c0*/  BSYNC B0 ;  /* 0x0000000000007941 */ /* 0x000fea0003800000 */
.L_x_19354:
[----:B------:R0:W-:Y:S01]  /*85d0*/  STG.E.U8 desc[UR36][R16.64], R8 ;  /* 0x0000000810007986 */ /* 0x0001e2000c101124 */
[----:B------:R-:W-:Y:S05]  /*85e0*/  BRA `(.L_x_19334) ;  /* 0x0000000400207947 */ /* 0x000fea0003800000 */
.L_x_19352:
        /* <DEDUP_REMOVED lines=17> */
.L_x_19359:
[----:B------:R-:W-:-:S04]  /*8700*/  LOP3.LUT R2, R5, 0x80000000, RZ, 0xc0, !PT ;  /* 0x8000000005027812 */ /* 0x000fc800078ec0ff */
[----:B------:R-:W-:-:S04]  /*8710*/  SHF.R.U32.HI R3, RZ, 0x18, R2 ;  /* 0x00000018ff037819 */ /* 0x000fc80000011602 */
[----:B------:R-:W-:-:S04]  /*8720*/  LOP3.LUT R0, R0, R3, RZ, 0xfc, !PT ;  /* 0x0000000300007212 */ /* 0x000fc800078efcff */
[----:B------:R-:W-:-:S07]  /*8730*/  PRMT R8, R0, 0x7610, R8 ;  /* 0x0000761000087816 */ /* 0x000fce0000000008 */
.L_x_19358:
[----:B------:R-:W-:Y:S05]  /*8740*/  BSYNC B0 ;  /* 0x0000000000007941 */ /* 0x000fea0003800000 */
.L_x_19357:
[----:B------:R0:W-:Y:S01]  /*8750*/  STG.E.U8 desc[UR36][R16.64], R8 ;  /* 0x0000000810007986 */ /* 0x0001e2000c101124 */
[----:B------:R-:W-:Y:S05]  /*8760*/  BRA `(.L_x_19334) ;  /* 0x0000000000c07947 */ /* 0x000fea0003800000 */
.L_x_19351:
        /* <DEDUP_REMOVED lines=22> */
.L_x_19333:
        /* <DEDUP_REMOVED lines=16> */
.L_x_19362:
[----:B------:R-:W-:Y:S05]  /*89d0*/  BRA `(.L_x_19334) ;  /* 0x0000000000247947 */ /* 0x000fea0003800000 */
.L_x_19361:
[----:B------:R-:W-:-:S04]  /*89e0*/  LOP3.LUT R5, R5, 0xffff, RZ, 0xc0, !PT ;  /* 0x0000ffff05057812 */ /* 0x000fc800078ec0ff */
[----:B------:R-:W-:-:S05]  /*89f0*/  PRMT R5, R5, 0x8880, RZ ;  /* 0x0000888005057816 */ /* 0x000fca00000000ff */
[----:B------:R-:W-:-:S05]  /*8a00*/  IMAD.MOV.U32 R2, RZ, RZ, R5 ;  /* 0x000000ffff027224 */ /* 0x000fca00078e0005 */
[----:B------:R-:W-:-:S05]  /*8a10*/  SHF.R.S32.HI R3, RZ, 0x1f, R2 ;  /* 0x0000001fff037819 */ /* 0x000fca0000011402 */
[----:B------:R0:W-:Y:S01]  /*8a20*/  STG.E.64 desc[UR36][R16.64], R2 ;  /* 0x0000000210007986 */ /* 0x0001e2000c101b24 */
[----:B------:R-:W-:Y:S05]  /*8a30*/  BRA `(.L_x_19334) ;  /* 0x00000000000c7947 */ /* 0x000fea0003800000 */
.L_x_19360:
[----:B------:R-:W-:-:S04]  /*8a40*/  LOP3.LUT R5, R5, 0xffff, RZ, 0xc0, !PT ;  /* 0x0000ffff05057812 */ /* 0x000fc800078ec0ff */
[----:B------:R-:W-:-:S05]  /*8a50*/  PRMT R3, R5, 0x8880, RZ ;  /* 0x0000888005037816 */ /* 0x000fca00000000ff */
[----:B------:R0:W-:Y:S02]  /*8a60*/  STG.E desc[UR36][R16.64], R3 ;  /* 0x0000000310007986 */ /* 0x0001e4000c101924 */
.L_x_19334:
[----:B------:R-:W-:-:S07]  /*8a70*/  VIADD R19, R19, 0x80 ;  /* 0x0000008013137836 */ /* 0x000fce0000000000 */
.L_x_19260:
[----:B------:R-:W-:Y:S05]  /*8a80*/  BSYNC B6 ;  /* 0x0000000000067941 */ /* 0x000fea0003800000 */
.L_x_19259:
        /* <DEDUP_REMOVED lines=358> */
.L_x_19365:
        /* <DEDUP_REMOVED lines=27> */
.L_x_19366:
        /* <DEDUP_REMOVED lines=17> */
.L_x_19370:
[----:B------:R0:W5:Y:S01]  /*a3b0*/  LDG.E.U8 R22, desc[UR36][R2.64] ;  /* 0x0000002402167981 */ /* 0x000162000c1e1100 */
[----:B------:R-:W-:Y:S05]  /*a3c0*/  BRA `(.L_x_19372) ;  /* 0x0000000c00547947 */ /* 0x000fea0003800000 */
.L_x_19369:
        /* <DEDUP_REMOVED lines=8> */
.L_x_19374:
[----:B------:R0:W5:Y:S01]  /*a450*/  LDG.E.U8 R22, desc[UR36][R2.64] ;  /* 0x0000002402167981 */ /* 0x000162000c1e1100 */
[----:B------:R-:W-:Y:S05]  /*a460*/  BRA `(.L_x_19372) ;  /* 0x0000000c002c7947 */ /* 0x000fea0003800000 */
.L_x_19373:
[----:B------:R0:W5:Y:S01]  /*a470*/  LDG.E.U16 R22, desc[UR36][R2.64] ;  /* 0x0000002402167981 */ /* 0x000162000c1e1500 */
[----:B------:R-:W-:Y:S05]  /*a480*/  BRA `(.L_x_19372) ;  /* 0x0000000c00247947 */ /* 0x000fea0003800000 */
.L_x_19368:
        /* <DEDUP_REMOVED lines=9> */
.L_x_19376:
[----:B------:R-:W2:Y:S02]  /*a520*/  LDG.E.U16 R0, desc[UR36][R2.64] ;  /* 0x0000002402007981 */ /* 0x000ea4000c1e1500 */
[----:B--2---:R-:W-:-:S06]  /*a530*/  HADD2.F32 R0, -RZ, R0.H0_H0 ;  /* 0x20000000ff007230 */ /* 0x004fcc0000004100 */
[----:B------:R-:W0:Y:S02]  /*a540*/  F2I.FTZ.TRUNC.NTZ R0, R0 ;  /* 0x0000000000007305 */ /* 0x000e24000021f100 */
[----:B0-----:R-:W-:Y:S01]  /*a550*/  PRMT R22, R0, 0x7610, R22 ;  /* 0x0000761000167816 */ /* 0x001fe20000000016 */
[----:B------:R-:W-:Y:S06]  /*a560*/  BRA `(.L_x_19372) ;  /* 0x0000000800ec7947 */ /* 0x000fec0003800000 */
.L_x_19375:
        /* <DEDUP_REMOVED lines=9> */
.L_x_19378:
[----:B------:R-:W2:Y:S02]  /*a600*/  LDG.E.U16 R2, desc[UR36][R2.64] ;  /* 0x0000002402027981 */ /* 0x000ea4000c1e1500 */
[----:B--2---:R-:W-:-:S06]  /*a610*/  HADD2.F32 R0, -RZ, R2.H0_H0 ;  /* 0x20000002ff007230 */ /* 0x004fcc0000004100 */
[----:B------:R-:W0:Y:S02]  /*a620*/  F2I.FTZ.TRUNC.NTZ R0, R0 ;  /* 0x0000000000007305 */ /* 0x000e24000021f100 */
[----:B0-----:R-:W-:Y:S01]  /*a630*/  PRMT R22, R0, 0x7610, R22 ;  /* 0x0000761000167816 */ /* 0x001fe20000000016 */
[----:B------:R-:W-:Y:S06]  /*a640*/  BRA `(.L_x_19372) ;  /* 0x0000000800b47947 */ /* 0x000fec0003800000 */
.L_x_19377:
[----:B------:R-:W2:Y:S02]  /*a650*/  LDG.E.64 R2, desc[UR36][R2.64] ;  /* 0x0000002402027981 */ /* 0x000ea4000c1e1b00 */
[----:B--2---:R0:W1:Y:S01]  /*a660*/  F2I.F64.TRUNC R22, R2 ;  /* 0x0000000200167311 */ /* 0x004062000030d100 */
[----:B------:R-:W-:Y:S05]  /*a670*/  BRA `(.L_x_19372) ;  /* 0x0000000800a87947 */ /* 0x000fea0003800000 */
.L_x_19367:
        /* <DEDUP_REMOVED lines=12> */
.L_x_19381:
[----:B------:R-:W2:Y:S02]  /*a740*/  LDG.E.64 R2, desc[UR36][R2.64] ;  /* 0x0000002402027981 */ /* 0x000ea4000c1e1b00 */
[----:B--2---:R3:W4:Y:S01]  /*a750*/  F2I.F64.TRUNC R22, R2 ;  /* 0x0000000200167311 */ /* 0x004722000030d100 */
[----:B------:R-:W-:Y:S05]  /*a760*/  BRA `(.L_x_19372) ;  /* 0x00000008006c7947 */ /* 0x000fea0003800000 */
.L_x_19380:
        /* <DEDUP_REMOVED lines=28> */
.L_x_19383:
        /* <DEDUP_REMOVED lines=15> */
.L_x_19382:
[----:B------:R-:W2:Y:S02]  /*aa20*/  LDG.E.U16 R0, desc[UR36][R2.64] ;  /* 0x0000002402007981 */ /* 0x000ea4000c1e1500 */
[----:B--2---:R-:W-:-:S06]  /*aa30*/  IMAD.U32 R0, R0, 0x10000, RZ ;  /* 0x0001000000007824 */ /* 0x004fcc00078e00ff */
[----:B------:R-:W0:Y:S02]  /*aa40*/  F2I.FTZ.TRUNC.NTZ R0, R0 ;  /* 0x0000000000007305 */ /* 0x000e24000021f100 */
[----:B0-----:R-:W-:Y:S01]  /*aa50*/  PRMT R22, R0, 0x7610, R22 ;  /* 0x0000761000167816 */ /* 0x001fe20000000016 */
[----:B------:R-:W-:Y:S06]  /*aa60*/  BRA `(.L_x_19372) ;  /* 0x0000000400ac7947 */ /* 0x000fec0003800000 */
.L_x_19379:
        /* <DEDUP_REMOVED lines=10> */
.L_x_19386:
        /* <DEDUP_REMOVED lines=21> */
.L_x_19390:
[----:B------:R-:W-:Y:S05]  /*ac60*/  BSYNC B1 ;  /* 0x0000000000017941 */ /* 0x000fea0003800000 */
.L_x_19389:
[----:B------:R-:W-:Y:S01]  /*ac70*/  LEA R3, R0, 0x3b800000, 0x17 ;  /* 0x3b80000000037811 */ /* 0x000fe200078eb8ff */
[----:B------:R-:W-:-:S05]  /*ac80*/  IMAD.SHL.U32 R0, R2, 0x100000, RZ ;  /* 0x0010000002007824 */ /* 0x000fca00078e00ff */
[----:B------:R-:W-:-:S07]  /*ac90*/  LOP3.LUT R0, R3, R0, R4, 0xfe, !PT ;  /* 0x0000000003007212 */ /* 0x000fce00078efe04 */
.L_x_19388:
[----:B------:R-:W-:Y:S05]  /*aca0*/  BSYNC B0 ;  /* 0x0000000000007941 */ /* 0x000fea0003800000 */
.L_x_19387:
[----:B------:R-:W0:Y:S02]  /*acb0*/  F2I.FTZ.TRUNC.NTZ R0, R0 ;  /* 0x0000000000007305 */ /* 0x000e24000021f100 */
[----:B0-----:R-:W-:Y:S01]  /*acc0*/  PRMT R22, R0, 0x7610, R22 ;  /* 0x0000761000167816 */ /* 0x001fe20000000016 */
[----:B------:R-:W-:Y:S06]  /*acd0*/  BRA `(.L_x_19372) ;  /* 0x0000000400107947 */ /* 0x000fec0003800000 */
.L_x_19385:
        /* <DEDUP_REMOVED lines=21> */
.L_x_19394:
[----:B------:R-:W-:Y:S05]  /*ae30*/  BSYNC B1 ;  /* 0x0000000000017941 */ /* 0x000fea0003800000 */
.L_x_19393:
[----:B------:R-:W-:Y:S01]  /*ae40*/  LEA R3, R0, 0x37800000, 0x17 ;  /* 0x3780000000037811 */ /* 0x000fe200078eb8ff */
[----:B------:R-:W-:-:S05]  /*ae50*/  IMAD.SHL.U32 R0, R2, 0x200000, RZ ;  /* 0x0020000002007824 */ /* 0x000fca00078e00ff */
[----:B------:R-:W-:-:S07]  /*ae60*/  LOP3.LUT R0, R3, R0, R4, 0xfe, !PT ;  /* 0x0000000003007212 */ /* 0x000fce00078efe04 */
.L_x_19392:
[----:B------:R-:W-:Y:S05]  /*ae70*/  BSYNC B0 ;  /* 0x0000000000007941 */ /* 0x000fea0003800000 */
.L_x_19391:
[----:B------:R-:W0:Y:S02]  /*ae80*/  F2I.FTZ.TRUNC.NTZ R0, R0 ;  /* 0x0000000000007305 */ /* 0x000e24000021f100 */
[----:B0-----:R-:W-:Y:S01]  /*ae90*/  PRMT R22, R0, 0x7610, R22 ;  /* 0x0000761000167816 */ /* 0x001fe20000000016 */
[----:B------:R-:W-:Y:S06]  /*aea0*/  BRA `(.L_x_19372) ;  /* 0x00000000009c7947 */ /* 0x000fec0003800000 */
.L_x_19384:
        /* <DEDUP_REMOVED lines=14> */
.L_x_19398:
[----:B------:R-:W-:Y:S05]  /*af90*/  BSYNC B0 ;  /* 0x0000000000007941 */ /* 0x000fea0003800000 */
.L_x_19397:
[----:B------:R-:W0:Y:S02]  /*afa0*/  F2I.FTZ.TRUNC.NTZ R0, R0 ;  /* 0x0000000000007305 */ /* 0x000e24000021f100 */
[----:B0-----:R-:W-:Y:S01]  /*afb0*/  PRMT R22, R0, 0x7610, R22 ;  /* 0x0000761000167816 */ /* 0x001fe20000000016 */
[----:B------:R-:W-:Y:S06]  /*afc0*/  BRA `(.L_x_19372) ;  /* 0x0000000000547947 */ /* 0x000fec0003800000 */
.L_x_19371:
        /* <DEDUP_REMOVED lines=16> */
.L_x_19399:
[----:B------:R-:W-:Y:S01]  /*b0d0*/  PRMT R22, RZ, 0x7610, R22 ;  /* 0x00007610ff167816 */ /* 0x000fe20000000016 */
[----:B------:R-:W-:Y:S06]  /*b0e0*/  BRA `(.L_x_19372) ;  /* 0x00000000000c7947 */ /* 0x000fec0003800000 */
.L_x_19396:
[----:B------:R2:W5:Y:S01]  /*b0f0*/  LDG.E.U8 R22, desc[UR36][R2.64] ;  /* 0x0000002402167981 */ /* 0x000562000c1e1100 */
[----:B------:R-:W-:Y:S05]  /*b100*/  BRA `(.L_x_19372) ;  /* 0x0000000000047947 */ /* 0x000fea0003800000 */
.L_x_19395:
[----:B------:R1:W5:Y:S02]  /*b110*/  LDG.E.U8 R22, desc[UR36][R2.64] ;  /* 0x0000002402167981 */ /* 0x000364000c1e1100 */
.L_x_19372:
        /* <DEDUP_REMOVED lines=17> */
.L_x_19403:
[----:B------:R0:W5:Y:S01]  /*b230*/  LDG.E.U8 R0, desc[UR36][R2.64] ;  /* 0x0000002402007981 */ /* 0x000162000c1e1100 */
[----:B------:R-:W-:Y:S05]  /*b240*/  BRA `(.L_x_19405) ;  /* 0x0000000c00547947 */ /* 0x000fea0003800000 */
.L_x_19402:
        /* <DEDUP_REMOVED lines=8> */
.L_x_19407:
[----:B------:R0:W5:Y:S01]  /*b2d0*/  LDG.E.U8 R0, desc[UR36][R2.64] ;  /* 0x0000002402007981 */ /* 0x000162000c1e1100 */
[----:B------:R-:W-:Y:S05]  /*b2e0*/  BRA `(.L_x_19405) ;  /* 0x0000000c002c7947 */ /* 0x000fea0003800000 */
.L_x_19406:
[----:B------:R0:W5:Y:S01]  /*b2f0*/  LDG.E.U16 R0, desc[UR36][R2.64] ;  /* 0x0000002402007981 */ /* 0x000162000c1e1500 */
[----:B------:R-:W-:Y:S05]  /*b300*/  BRA `(.L_x_19405) ;  /* 0x0000000c00247947 */ /* 0x000fea0003800000 */
.L_x_19401:
        /* <DEDUP_REMOVED lines=9> */
.L_x_19409:
[----:B------:R-:W2:Y:S02]  /*b3a0*/  LDG.E.U16 R4, desc[UR36][R2.64] ;  /* 0x0000002402047981 */ /* 0x000ea4000c1e1500 */
[----:B--2---:R-:W-:-:S06]  /*b3b0*/  HADD2.F32 R4, -RZ, R4.H0_H0 ;  /* 0x20000004ff047230 */ /* 0x004fcc0000004100 */
[----:B------:R-:W0:Y:S02]  /*b3c0*/  F2I.FTZ.TRUNC.NTZ R4, R4 ;  /* 0x0000000400047305 */ /* 0x000e24000021f100 */
[----:B0-----:R-:W-:Y:S01]  /*b3d0*/  PRMT R0, R4, 0x7610, R0 ;  /* 0x0000761004007816 */ /* 0x001fe20000000000 */
[----:B------:R-:W-:Y:S06]  /*b3e0*/  BRA `(.L_x_19405) ;  /* 0x0000000800ec7947 */ /* 0x000fec0003800000 */
.L_x_19408:
        /* <DEDUP_REMOVED lines=9> */
.L_x_19411:
[----:B------:R-:W2:Y:S02]  /*b480*/  LDG.E.U16 R2, desc[UR36][R2.64] ;  /* 0x0000002402027981 */ /* 0x000ea4000c1e1500 */
[----:B--2---:R-:W-:-:S06]  /*b490*/  HADD2.F32 R4, -RZ, R2.H0_H0 ;  /* 0x20000002ff047230 */ /* 0x004fcc0000004100 */
[----:B------:R-:W0:Y:S02]  /*b4a0*/  F2I.FTZ.TRUNC.NTZ R4, R4 ;  /* 0x0000000400047305 */ /* 0x000e24000021f100 */
[----:B0-----:R-:W-:Y:S01]  /*b4b0*/  PRMT R0, R4, 0x7610, R0 ;  /* 0x0000761004007816 */ /* 0x001fe20000000000 */
[----:B------:R-:W-:Y:S06]  /*b4c0*/  BRA `(.L_x_19405) ;  /* 0x0000000800b47947 */ /* 0x000fec0003800000 */
.L_x_19410:
[----:B------:R-:W2:Y:S02]  /*b4d0*/  LDG.E.64 R2, desc[UR36][R2.64] ;  /* 0x0000002402027981 */ /* 0x000ea4000c1e1b00 */
[----:B--2---:R0:W1:Y:S01]  /*b4e0*/  F2I.F64.TRUNC R0, R2 ;  /* 0x0000000200007311 */ /* 0x004062000030d100 */
[----:B------:R-:W-:Y:S05]  /*b4f0*/  BRA `(.L_x_19405) ;  /* 0x0000000800a87947 */ /* 0x000fea0003800000 */
.L_x_19400:
        /* <DEDUP_REMOVED lines=12> */
.L_x_19414:
[----:B------:R-:W2:Y:S02]  /*b5c0*/  LDG.E.64 R2, desc[UR36][R2.64] ;  /* 0x0000002402027981 */ /* 0x000ea4000c1e1b00 */
[----:B--2---:R0:W1:Y:S01]  /*b5d0*/  F2I.F64.TRUNC R0, R2 ;  /* 0x0000000200007311 */ /* 0x004062000030d100 */
[----:B------:R-:W-:Y:S05]  /*b5e0*/  BRA `(.L_x_19405) ;  /* 0x00000008006c7947 */ /* 0x000fea0003800000 */
.L_x_19413:
        /* <DEDUP_REMOVED lines=28> */
.L_x_19416:
        /* <DEDUP_REMOVED lines=15> */
.L_x_19415:
[----:B------:R-:W2:Y:S02]  /*b8a0*/  LDG.E.U16 R4, desc[UR36][R2.64] ;  /* 0x0000002402047981 */ /* 0x000ea4000c1e1500 */
[----:B--2---:R-:W-:-:S06]  /*b8b0*/  IMAD.U32 R4, R4, 0x10000, RZ ;  /* 0x0001000004047824 */ /* 0x004fcc00078e00ff */
[----:B------:R-:W0:Y:S02]  /*b8c0*/  F2I.FTZ.TRUNC.NTZ R4, R4 ;  /* 0x0000000400047305 */ /* 0x000e24000021f100 */
[----:B0-----:R-:W-:Y:S01]  /*b8d0*/  PRMT R0, R4, 0x7610, R0 ;  /* 0x0000761004007816 */ /* 0x001fe20000000000 */
[----:B------:R-:W-:Y:S06]  /*b8e0*/  BRA `(.L_x_19405) ;  /* 0x0000000400ac7947 */ /* 0x000fec0003800000 */
.L_x_19412:
        /* <DEDUP_REMOVED lines=10> */
.L_x_19419:
        /* <DEDUP_REMOVED lines=21> */
.L_x_19423:
[----:B------:R-:W-:Y:S05]  /*bae0*/  BSYNC B1 ;  /* 0x0000000000017941 */ /* 0x000fea0003800000 */
.L_x_19422:
[----:B------:R-:W-:Y:S01]  /*baf0*/  IMAD.SHL.U32 R2, R2, 0x100000, RZ ;  /* 0x0010000002027824 */ /* 0x000fe200078e00ff */
[----:B------:R-:W-:-:S04]  /*bb00*/  LEA R3, R0, 0x3b800000, 0x17 ;  /* 0x3b80000000037811 */ /* 0x000fc800078eb8ff */
[----:B------:R-:W-:-:S07]  /*bb10*/  LOP3.LUT R4, R3, R2, R4, 0xfe, !PT ;  /* 0x0000000203047212 */ /* 0x000fce00078efe04 */
.L_x_19421:
[----:B------:R-:W-:Y:S05]  /*bb20*/  BSYNC B0 ;  /* 0x0000000000007941 */ /* 0x000fea0003800000 */
.L_x_19420:
[----:B------:R-:W0:Y:S02]  /*bb30*/  F2I.FTZ.TRUNC.NTZ R4, R4 ;  /* 0x0000000400047305 */ /* 0x000e24000021f100 */
[----:B0-----:R-:W-:Y:S01]  /*bb40*/  PRMT R0, R4, 0x7610, R0 ;  /* 0x0000761004007816 */ /* 0x001fe20000000000 */
[----:B------:R-:W-:Y:S06]  /*bb50*/  BRA `(.L_x_19405) ;  /* 0x0000000400107947 */ /* 0x000fec0003800000 */
.L_x_19418:
        /* <DEDUP_REMOVED lines=21> */
.L_x_19427:
[----:B------:R-:W-:Y:S05]  /*bcb0*/  BSYNC B1 ;  /* 0x0000000000017941 */ /* 0x000fea0003800000 */
.L_x_19426:
[----:B------:R-:W-:Y:S01]  /*bcc0*/  IMAD.SHL.U32 R2, R2, 0x200000, RZ ;  /* 0x0020000002027824 */ /* 0x000fe200078e00ff */
[----:B------:R-:W-:-:S04]  /*bcd0*/  LEA R3, R0, 0x37800000, 0x17 ;  /* 0x3780000000037811 */ /* 0x000fc800078eb8ff */
[----:B------:R-:W-:-:S07]  /*bce0*/  LOP3.LUT R4, R3, R2, R4, 0xfe, !PT ;  /* 0x0000000203047212 */ /* 0x000fce00078efe04 */
.L_x_19425:
[----:B------:R-:W-:Y:S05]  /*bcf0*/  BSYNC B0 ;  /* 0x0000000000007941 */ /* 0x000fea0003800000 */
.L_x_19424:
[----:B------:R-:W0:Y:S02]  /*bd00*/  F2I.FTZ.TRUNC.NTZ R4, R4 ;  /* 0x0000000400047305 */ /* 0x000e24000021f100 */
[----:B0-----:R-:W-:Y:S01]  /*bd10*/  PRMT R0, R4, 0x7610, R0 ;  /* 0x0000761004007816 */ /* 0x001fe20000000000 */
[----:B------:R-:W-:Y:S06]  /*bd20*/  BRA `(.L_x_19405) ;  /* 0x00000000009c7947 */ /* 0x000fec0003800000 */
.L_x_19417:
        /* <DEDUP_REMOVED lines=14> */
.L_x_19431:
[----:B------:R-:W-:Y:S05]  /*be10*/  BSYNC B0 ;  /* 0x0000000000007941 */ /* 0x000fea0003800000 */
.L_x_19430:
[----:B------:R-:W0:Y:S02]  /*be20*/  F2I.FTZ.TRUNC.NTZ R4, R4 ;  /* 0x0000000400047305 */ /* 0x000e24000021f100 */
[----:B0-----:R-:W-:Y:S01]  /*be30*/  PRMT R0, R4, 0x7610, R0 ;  /* 0x0000761004007816 */ /* 0x001fe20000000000 */
[----:B------:R-:W-:Y:S06]  /*be40*/  BRA `(.L_x_19405) ;  /* 0x0000000000547947 */ /* 0x000fec0003800000 */
.L_x_19404:
        /* <DEDUP_REMOVED lines=16> */
.L_x_19432:
[----:B------:R-:W-:Y:S01]  /*bf50*/  PRMT R0, RZ, 0x7610, R0 ;  /* 0x00007610ff007816 */ /* 0x000fe20000000000 */
[----:B------:R-:W-:Y:S06]  /*bf60*/  BRA `(.L_x_19405) ;  /* 0x00000000000c7947 */ /* 0x000fec0003800000 */
.L_x_19429:
[----:B------:R0:W5:Y:S01]  /*bf70*/  LDG.E.U8 R0, desc[UR36][R2.64] ;  /* 0x0000002402007981 */ /* 0x000162000c1e1100 */
[----:B------:R-:W-:Y:S05]  /*bf80*/  BRA `(.L_x_19405) ;  /* 0x0000000000047947 */ /* 0x000fea0003800000 */
.L_x_19428:
[----:B------:R0:W5:Y:S02]  /*bf90*/  LDG.E.U8 R0, desc[UR36][R2.64] ;  /* 0x0000002402007981 */ /* 0x000164000c1e1100 */
.L_x_19405:
[----:B------:R-:W2:Y:S01]  /*bfa0*/  LDC.U8 R4, c[0x0][0x508] ;  /* 0x00014200ff047b82 */ /* 0x000ea20000000000 */
[----:B-----5:R-:W-:Y:S01]  /*bfb0*/  PRMT R22, R22, 0x9910, RZ ;  /* 0x0000991016167816 */ /* 0x020fe200000000ff */
[----:B------:R-:W-:Y:S01]  /*bfc0*/  ULDC.U8 UR4, c[0x0][0x4f8] ;  /* 0x00013e0000047ab9 */ /* 0x000fe20000000000 */
        /* <DEDUP_REMOVED lines=19> */
.L_x_19436:
[----:B------:R0:W-:Y:S01]  /*c100*/  STG.E.U8 desc[UR36][R16.64], R5 ;  /* 0x0000000510007986 */ /* 0x0001e2000c101124 */
[----:B------:R-:W-:Y:S05]  /*c110*/  BRA `(.L_x_19438) ;  /* 0x0000000c00987947 */ /* 0x000fea0003800000 */
.L_x_19435:
        /* <DEDUP_REMOVED lines=12> */
.L_x_19440:
[----:B------:R-:W-:-:S04]  /*c1e0*/  LOP3.LUT R5, R5, 0xffff, RZ, 0xc0, !PT ;  /* 0x0000ffff05057812 */ /* 0x000fc800078ec0ff */
[----:B------:R-:W-:-:S05]  /*c1f0*/  PRMT R3, R5, 0x8880, RZ ;  /* 0x0000888005037816 */ /* 0x000fca00000000ff */
[----:B------:R0:W-:Y:S01]  /*c200*/  STG.E desc[UR36][R16.64], R3 ;  /* 0x0000000310007986 */ /* 0x0001e2000c101924 */
[----:B------:R-:W-:Y:S05]  /*c210*/  BRA `(.L_x_19438) ;  /* 0x0000000c00587947 */ /* 0x000fea0003800000 */
.L_x_19439:
[----:B------:R-:W-:-:S04]  /*c220*/  PRMT R3, R5, 0x8880, RZ ;  /* 0x0000888005037816 */ /* 0x000fc800000000ff */
[----:B------:R-:W-:-:S05]  /*c230*/  PRMT R3, R3, 0x7710, RZ ;  /* 0x0000771003037816 */ /* 0x000fca00000000ff */
[----:B------:R0:W-:Y:S01]  /*c240*/  STG.E.U16 desc[UR36][R16.64], R3 ;  /* 0x0000000310007986 */ /* 0x0001e2000c101524 */
[----:B------:R-:W-:Y:S05]  /*c250*/  BRA `(.L_x_19438) ;  /* 0x0000000c00487947 */ /* 0x000fea0003800000 */
.L_x_19434:
        /* <DEDUP_REMOVED lines=9> */
.L_x_19442:
[----:B------:R-:W0:Y:S02]  /*c2f0*/  I2F.S8 R0, R5 ;  /* 0x0000000500007306 */ /* 0x000e240000001400 */
[----:B0-----:R-:W-:-:S05]  /*c300*/  F2FP.F16.F32.PACK_AB R0, RZ, R0 ;  /* 0x00000000ff00723e */ /* 0x001fca00000000ff */
[----:B------:R1:W-:Y:S01]  /*c310*/  STG.E.U16 desc[UR36][R16.64], R0 ;  /* 0x0000000010007986 */ /* 0x0003e2000c101524 */
[----:B------:R-:W-:Y:S05]  /*c320*/  BRA `(.L_x_19438) ;  /* 0x0000000c00147947 */ /* 0x000fea0003800000 */
.L_x_19441:
        /* <DEDUP_REMOVED lines=10> */
.L_x_19444:
[----:B------:R-:W0:Y:S02]  /*c3d0*/  I2F.S8 R5, R5 ;  /* 0x0000000500057306 */ /* 0x000e240000001400 */
[----:B0-----:R-:W-:-:S04]  /*c3e0*/  F2FP.F16.F32.PACK_AB R3, RZ, R5 ;  /* 0x00000005ff03723e */ /* 0x001fc800000000ff */
[----:B------:R-:W-:-:S05]  /*c3f0*/  PRMT R3, R3, 0x5410, RZ ;  /* 0x0000541003037816 */ /* 0x000fca00000000ff */
[----:B------:R4:W-:Y:S01]  /*c400*/  STG.E desc[UR36][R16.64], R3 ;  /* 0x0000000310007986 */ /* 0x0009e2000c101924 */
[----:B------:R-:W-:Y:S05]  /*c410*/  BRA `(.L_x_19438) ;  /* 0x0000000800d87947 */ /* 0x000fea0003800000 */
.L_x_19443:
[----:B------:R-:W-:-:S04]  /*c420*/  PRMT R2, R5, 0x8880, RZ ;  /* 0x0000888005027816 */ /* 0x000fc800000000ff */
[----:B------:R-:W-:-:S06]  /*c430*/  PRMT R2, R2, 0x7710, RZ ;  /* 0x0000771002027816 */ /* 0x000fcc00000000ff */
[----:B------:R-:W0:Y:S02]  /*c440*/  I2F.F64.S16 R2, R2 ;  /* 0x0000000200027312 */ /* 0x000e240000101c00 */
[----:B0-----:R2:W-:Y:S01]  /*c450*/  STG.E.64 desc[UR36][R16.64], R2 ;  /* 0x0000000210007986 */ /* 0x0015e2000c101b24 */
[----:B------:R-:W-:Y:S05]  /*c460*/  BRA `(.L_x_19438) ;  /* 0x0000000800c47947 */ /* 0x000fea0003800000 */
.L_x_19433:
        /* <DEDUP_REMOVED lines=12> */
.L_x_19447:
[----:B------:R-:W-:Y:S02]  /*c530*/  PRMT R4, R5, 0x8880, RZ ;  /* 0x0000888005047816 */ /* 0x000fe400000000ff */
[----:B------:R-:W-:Y:S02]  /*c540*/  CS2R R6, SRZ ;  /* 0x0000000000067805 */ /* 0x000fe4000001ff00 */
[----:B------:R-:W-:-:S06]  /*c550*/  PRMT R4, R4, 0x7710, RZ ;  /* 0x0000771004047816 */ /* 0x000fcc00000000ff */
[----:B------:R-:W0:Y:S02]  /*c560*/  I2F.F64.S16 R4, R4 ;  /* 0x0000000400047312 */ /* 0x000e240000101c00 */
[----:B0-----:R0:W-:Y:S01]  /*c570*/  STG.E.128 desc[UR36][R16.64], R4 ;  /* 0x0000000410007986 */ /* 0x0011e2000c101d24 */
[----:B------:R-:W-:Y:S05]  /*c580*/  BRA `(.L_x_19438) ;  /* 0x00000008007c7947 */ /* 0x000fea0003800000 */
.L_x_19446:
        /* <DEDUP_REMOVED lines=21> */
.L_x_19451:
[----:B------:R-:W-:Y:S05]  /*c6e0*/  BSYNC B0 ;  /* 0x0000000000007941 */ /* 0x000fea0003800000 */
.L_x_19450:
[----:B------:R-:W-:-:S05]  /*c6f0*/  LOP3.LUT R3, R0, R3, RZ, 0xfc, !PT ;  /* 0x0000000300037212 */ /* 0x000fca00078efcff */
[----:B------:R0:W-:Y:S01]  /*c700*/  STG.E.U8 desc[UR36][R16.64], R3 ;  /* 0x0000000310007986 */ /* 0x0001e2000c101124 */
[----:B------:R-:W-:Y:S05]  /*c710*/  BRA `(.L_x_19438) ;  /* 0x0000000800187947 */ /* 0x000fea0003800000 */
.L_x_19449:
        /* <DEDUP_REMOVED lines=13> */
.L_x_19453:
[----:B------:R-:W-:Y:S01]  /*c7f0*/  IMAD.MOV.U32 R0, RZ, RZ, 0x7f ;  /* 0x0000007fff007424 */ /* 0x000fe200078e00ff */
[----:B------:R-:W-:-:S04]  /*c800*/  ISETP.GT.U32.AND P0, PT, R2, 0x7f800000, PT ;  /* 0x7f8000000200780c */ /* 0x000fc80003f04070 */
[----:B------:R-:W-:-:S09]  /*c810*/  SEL R0, R0, 0x7c, P0 ;  /* 0x0000007c00007807 */ /* 0x000fd20000000000 */
.L_x_19454:
[----:B------:R-:W-:Y:S05]  /*c820*/  BSYNC B0 ;  /* 0x0000000000007941 */ /* 0x000fea0003800000 */
.L_x_19452:
[----:B------:R-:W-:-:S04]  /*c830*/  LOP3.LUT R2, R5, 0x80000000, RZ, 0xc0, !PT ;  /* 0x8000000005027812 */ /* 0x000fc800078ec0ff */
[----:B------:R-:W-:-:S04]  /*c840*/  SHF.R.U32.HI R3, RZ, 0x18, R2 ;  /* 0x00000018ff037819 */ /* 0x000fc80000011602 */
[----:B------:R-:W-:-:S05]  /*c850*/  LOP3.LUT R3, R0, R3, RZ, 0xfc, !PT ;  /* 0x0000000300037212 */ /* 0x000fca00078efcff */
[----:B------:R0:W-:Y:S01]  /*c860*/  STG.E.U8 desc[UR36][R16.64], R3 ;  /* 0x0000000310007986 */ /* 0x0001e2000c101124 */
[----:B------:R-:W-:Y:S05]  /*c870*/  BRA `(.L_x_19438) ;  /* 0x0000000400c07947 */ /* 0x000fea0003800000 */
.L_x_19448:
[----:B------:R-:W0:Y:S02]  /*c880*/  I2F.S8 R0, R5 ;  /* 0x0000000500007306 */ /* 0x000e240000001400 */
[----:B0-----:R-:W-:-:S05]  /*c890*/  F2FP.BF16.F32.PACK_AB R0, RZ, R0 ;  /* 0x00000000ff00723e */ /* 0x001fca00000010ff */
[----:B------:R0:W-:Y:S01]  /*c8a0*/  STG.E.U16 desc[UR36][R16.64], R0 ;  /* 0x0000000010007986 */ /* 0x0001e2000c101524 */
[----:B------:R-:W-:Y:S05]  /*c8b0*/  BRA `(.L_x_19438) ;  /* 0x0000000400b07947 */ /* 0x000fea0003800000 */
.L_x_19445:
        /* <DEDUP_REMOVED lines=12> */
.L_x_19457:
        /* <DEDUP_REMOVED lines=17> */
.L_x_19460:
[----:B------:R-:W-:-:S04]  /*ca90*/  LOP3.LUT R2, R5, 0x80000000, RZ, 0xc0, !PT ;  /* 0x8000000005027812 */ /* 0x000fc800078ec0ff */
[----:B------:R-:W-:-:S04]  /*caa0*/  SHF.R.U32.HI R3, RZ, 0x18, R2 ;  /* 0x00000018ff037819 */ /* 0x000fc80000011602 */
[----:B------:R-:W-:-:S04]  /*cab0*/  LOP3.LUT R0, R0, R3, RZ, 0xfc, !PT ;  /* 0x0000000300007212 */ /* 0x000fc800078efcff */
[----:B------:R-:W-:-:S07]  /*cac0*/  PRMT R8, R0, 0x7610, R8 ;  /* 0x0000761000087816 */ /* 0x000fce0000000008 */
.L_x_19459:
[----:B------:R-:W-:Y:S05]  /*cad0*/  BSYNC B0 ;  /* 0x0000000000007941 */ /* 0x000fea0003800000 */
.L_x_19458:
[----:B------:R0:W-:Y:S01]  /*cae0*/  STG.E.U8 desc[UR36][R16.64], R8 ;  /* 0x0000000810007986 */ /* 0x0001e2000c101124 */
[----:B------:R-:W-:Y:S05]  /*caf0*/  BRA `(.L_x_19438) ;  /* 0x0000000400207947 */ /* 0x000fea0003800000 */
.L_x_19456:
        /* <DEDUP_REMOVED lines=17> */
.L_x_19463:
[----:B------:R-:W-:-:S04]  /*cc10*/  LOP3.LUT R2, R5, 0x80000000, RZ, 0xc0, !PT ;  /* 0x8000000005027812 */ /* 0x000fc800078ec0ff */
[----:B------:R-:W-:-:S04]  /*cc20*/  SHF.R.U32.HI R3, RZ, 0x18, R2 ;  /* 0x00000018ff037819 */ /* 0x000fc80000011602 */
[----:B------:R-:W-:-:S04]  /*cc30*/  LOP3.LUT R0, R0, R3, RZ, 0xfc, !PT ;  /* 0x0000000300007212 */ /* 0x000fc800078efcff */
[----:B------:R-:W-:-:S07]  /*cc40*/  PRMT R8, R0, 0x7610, R8 ;  /* 0x0000761000087816 */ /* 0x000fce0000000008 */
.L_x_19462:
[----:B------:R-:W-:Y:S05]  /*cc50*/  BSYNC B0 ;  /* 0x0000000000007941 */ /* 0x000fea0003800000 */
.L_x_19461:
[----:B------:R0:W-:Y:S01]  /*cc60*/  STG.E.U8 desc[UR36][R16.64], R8 ;  /* 0x0000000810007986 */ /* 0x0001e2000c101124 */
[----:B------:R-:W-:Y:S05]  /*cc70*/  BRA `(.L_x_19438) ;  /* 0x0000000000c07947 */ /* 0x000fea0003800000 */
.L_x_19455:
        /* <DEDUP_REMOVED lines=22> */
.L_x_19437:
        /* <DEDUP_REMOVED lines=16> */
.L_x_19466:
[----:B------:R-:W-:Y:S05]  /*cee0*/  BRA `(.L_x_19438) ;  /* 0x0000000000247947 */ /* 0x000fea0003800000 */
.L_x_19465:
[----:B------:R-:W-:-:S04]  /*cef0*/  LOP3.LUT R5, R5, 0xffff, RZ, 0xc0, !PT ;  /* 0x0000ffff05057812 */ /* 0x000fc800078ec0ff */
[----:B------:R-:W-:-:S05]  /*cf00*/  PRMT R5, R5, 0x8880, RZ ;  /* 0x0000888005057816 */ /* 0x000fca00000000ff */
[----:B------:R-:W-:-:S05]  /*cf10*/  IMAD.MOV.U32 R2, RZ, RZ, R5 ;  /* 0x000000ffff027224 */ /* 0x000fca00078e0005 */
[----:B------:R-:W-:-:S05]  /*cf20*/  SHF.R.S32.HI R3, RZ, 0x1f, R2 ;  /* 0x0000001fff037819 */ /* 0x000fca0000011402 */
[----:B------:R0:W-:Y:S01]  /*cf30*/  STG.E.64 desc[UR36][R16.64], R2 ;  /* 0x0000000210007986 */ /* 0x0001e2000c101b24 */
[----:B------:R-:W-:Y:S05]  /*cf40*/  BRA `(.L_x_19438) ;  /* 0x00000000000c7947 */ /* 0x000fea0003800000 */
.L_x_19464:
[----:B------:R-:W-:-:S04]  /*cf50*/  LOP3.LUT R5, R5, 0xffff, RZ, 0xc0, !PT ;  /* 0x0000ffff05057812 */ /* 0x000fc800078ec0ff */
[----:B------:R-:W-:-:S05]  /*cf60*/  PRMT R3, R5, 0x8880, RZ ;  /* 0x0000888005037816 */ /* 0x000fca00000000ff */
[----:B------:R0:W-:Y:S02]  /*cf70*/  STG.E desc[UR36][R16.64], R3 ;  /* 0x0000000310007986 */ /* 0x0001e4000c101924 */
.L_x_19438:
[----:B------:R-:W-:-:S07]  /*cf80*/  VIADD R19, R19, 0x80 ;  /* 0x0000008013137836 */ /* 0x000fce0000000000 */
.L_x_19364:
[----:B------:R-:W-:Y:S05]  /*cf90*/  BSYNC B6 ;  /* 0x0000000000067941 */ /* 0x000fea0003800000 */
.L_x_19363:
        /* <DEDUP_REMOVED lines=357> */
.L_x_19467:
        /* <DEDUP_REMOVED lines=27> */
.L_x_19468:
        /* <DEDUP_REMOVED lines=17> */
.L_x_19472:
[----:B------:R0:W5:Y:S01]  /*e8b0*/  LDG.E.U8 R19, desc[UR36][R2.64] ;  /* 0x0000002402137981 */ /* 0x000162000c1e1100 */
[----:B------:R-:W-:Y:S05]  /*e8c0*/  BRA `(.L_x_19474) ;  /* 0x0000000c00547947 */ /* 0x000fea0003800000 */
.L_x_19471:
        /* <DEDUP_REMOVED lines=8> */
.L_x_19476:
[----:B------:R0:W5:Y:S01]  /*e950*/  LDG.E.U8 R19, desc[UR36][R2.64] ;  /* 0x0000002402137981 */ /* 0x000162000c1e1100 */
[----:B------:R-:W-:Y:S05]  /*e960*/  BRA `(.L_x_19474) ;  /* 0x0000000c002c7947 */ /* 0x000fea0003800000 */
.L_x_19475:
[----:B------:R0:W5:Y:S01]  /*e970*/  LDG.E.U16 R19, desc[UR36][R2.64] ;  /* 0x0000002402137981 */ /* 0x000162000c1e1500 */
[----:B------:R-:W-:Y:S05]  /*e980*/  BRA `(.L_x_19474) ;  /* 0x0000000c00247947 */ /* 0x000fea0003800000 */
.L_x_19470:
        /* <DEDUP_REMOVED lines=9> */
.L_x_19478:
[----:B------:R-:W2:Y:S02]  /*ea20*/  LDG.E.U16 R0, desc[UR36][R2.64] ;  /* 0x0000002402007981 */ /* 0x000ea4000c1e1500 */
[----:B--2---:R-:W-:-:S06]  /*ea30*/  HADD2.F32 R0, -RZ, R0.H0_H0 ;  /* 0x20000000ff007230 */ /* 0x004fcc0000004100 */
[----:B------:R-:W0:Y:S02]  /*ea40*/  F2I.FTZ.TRUNC.NTZ R0, R0 ;  /* 0x0000000000007305 */ /* 0x000e24000021f100 */
[----:B0-----:R-:W-:Y:S01]  /*ea50*/  PRMT R19, R0, 0x7610, R19 ;  /* 0x0000761000137816 */ /* 0x001fe20000000013 */
[----:B------:R-:W-:Y:S06]  /*ea60*/  BRA `(.L_x_19474) ;  /* 0x0000000800ec7947 */ /* 0x000fec0003800000 */
.L_x_19477:
        /* <DEDUP_REMOVED lines=9> */
.L_x_19480:
[----:B------:R-:W2:Y:S02]  /*eb00*/  LDG.E.U16 R2, desc[UR36][R2.64] ;  /* 0x0000002402027981 */ /* 0x000ea4000c1e1500 */
[----:B--2---:R-:W-:-:S06]  /*eb10*/  HADD2.F32 R0, -RZ, R2.H0_H0 ;  /* 0x20000002ff007230 */ /* 0x004fcc0000004100 */
[----:B------:R-:W0:Y:S02]  /*eb20*/  F2I.FTZ.TRUNC.NTZ R0, R0 ;  /* 0x0000000000007305 */ /* 0x000e24000021f100 */
[----:B0-----:R-:W-:Y:S01]  /*eb30*/  PRMT R19, R0, 0x7610, R19 ;  /* 0x0000761000137816 */ /* 0x001fe20000000013 */
[----:B------:R-:W-:Y:S06]  /*eb40*/  BRA `(.L_x_19474) ;  /* 0x0000000800b47947 */ /* 0x000fec0003800000 */
.L_x_19479:
[----:B------:R-:W2:Y:S02]  /*eb50*/  LDG.E.64 R2, desc[UR36][R2.64] ;  /* 0x0000002402027981 */ /* 0x000ea4000c1e1b00 */
[----:B--2---:R0:W1:Y:S01]  /*eb60*/  F2I.F64.TRUNC R19, R2 ;  /* 0x0000000200137311 */ /* 0x004062000030d100 */
[----:B------:R-:W-:Y:S05]  /*eb70*/  BRA `(.L_x_19474) ;  /* 0x0000000800a87947 */ /* 0x000fea0003800000 */
.L_x_19469:
        /* <DEDUP_REMOVED lines=12> */
.L_x_19483:
[----:B------:R-:W2:Y:S02]  /*ec40*/  LDG.E.64 R2, desc[UR36][R2.64] ;  /* 0x0000002402027981 */ /* 0x000ea4000c1e1b00 */
[----:B--2---:R0:W1:Y:S01]  /*ec50*/  F2I.F64.TRUNC R19, R2 ;  /* 0x0000000200137311 */ /* 0x004062000030d100 */
[----:B------:R-:W-:Y:S05]  /*ec60*/  BRA `(.L_x_19474) ;  /* 0x00000008006c7947 */ /* 0x000fea0003800000 */
.L_x_19482:
        /* <DEDUP_REMOVED lines=28> */
.L_x_19485:
        /* <DEDUP_REMOVED lines=15> */
.L_x_19484:
[----:B------:R-:W2:Y:S02]  /*ef20*/  LDG.E.U16 R0, desc[UR36][R2.64] ;  /* 0x0000002402007981 */ /* 0x000ea4000c1e1500 */
[----:B--2---:R-:W-:-:S06]  /*ef30*/  IMAD.U32 R0, R0, 0x10000, RZ ;  /* 0x0001000000007824 */ /* 0x004fcc00078e00ff */
[----:B------:R-:W0:Y:S02]  /*ef40*/  F2I.FTZ.TRUNC.NTZ R0, R0 ;  /* 0x0000000000007305 */ /* 0x000e24000021f100 */
[----:B0-----:R-:W-:Y:S01]  /*ef50*/  PRMT R19, R0, 0x7610, R19 ;  /* 0x0000761000137816 */ /* 0x001fe20000000013 */
[----:B------:R-:W-:Y:S06]  /*ef60*/  BRA `(.L_x_19474) ;  /* 0x0000000400ac7947 */ /* 0x000fec0003800000 */
.L_x_19481:
        /* <DEDUP_REMOVED lines=10> */
.L_x_19488:
        /* <DEDUP_REMOVED lines=21> */
.L_x_19492:
[----:B------:R-:W-:Y:S05]  /*f160*/  BSYNC B1 ;  /* 0x0000000000017941 */ /* 0x000fea0003800000 */
.L_x_19491:
[----:B------:R-:W-:Y:S01]  /*f170*/  LEA R3, R0, 0x3b800000, 0x17 ;  /* 0x3b80000000037811 */ /* 0x000fe200078eb8ff */
[----:B------:R-:W-:-:S05]  /*f180*/  IMAD.SHL.U32 R0, R2, 0x100000, RZ ;  /* 0x0010000002007824 */ /* 0x000fca00078e00ff */
[----:B------:R-:W-:-:S07]  /*f190*/  LOP3.LUT R0, R3, R0, R4, 0xfe, !PT ;  /* 0x0000000003007212 */ /* 0x000fce00078efe04 */
.L_x_19490:
[----:B------:R-:W-:Y:S05]  /*f1a0*/  BSYNC B0 ;  /* 0x0000000000007941 */ /* 0x000fea0003800000 */
.L_x_19489:
[----:B------:R-:W0:Y:S02]  /*f1b0*/  F2I.FTZ.TRUNC.NTZ R0, R0 ;  /* 0x0000000000007305 */ /* 0x000e24000021f100 */
[----:B0-----:R-:W-:Y:S01]  /*f1c0*/  PRMT R19, R0, 0x7610, R19 ;  /* 0x0000761000137816 */ /* 0x001fe20000000013 */
[----:B------:R-:W-:Y:S06]  /*f1d0*/  BRA `(.L_x_19474) ;  /* 0x0000000400107947 */ /* 0x000fec0003800000 */
.L_x_19487:
        /* <DEDUP_REMOVED lines=21> */
.L_x_19496:
[----:B------:R-:W-:Y:S05]  /*f330*/  BSYNC B1 ;  /* 0x0000000000017941 */ /* 0x000fea0003800000 */
.L_x_19495:
[----:B------:R-:W-:Y:S01]  /*f340*/  LEA R3, R0, 0x37800000, 0x17 ;  /* 0x3780000000037811 */ /* 0x000fe200078eb8ff */
[----:B------:R-:W-:-:S05]  /*f350*/  IMAD.SHL.U32 R0, R2, 0x200000, RZ ;  /* 0x0020000002007824 */ /* 0x000fca00078e00ff */
[----:B------:R-:W-:-:S07]  /*f360*/  LOP3.LUT R0, R3, R0, R4, 0xfe, !PT ;  /* 0x0000000003007212 */ /* 0x000fce00078efe04 */
.L_x_19494:
[----:B------:R-:W-:Y:S05]  /*f370*/  BSYNC B0 ;  /* 0x0000000000007941 */ /* 0x000fea0003800000 */
.L_x_19493:
[----:B------:R-:W0:Y:S02]  /*f380*/  F2I.FTZ.TRUNC.NTZ R0, R0 ;  /* 0x0000000000007305 */ /* 0x000e24000021f100 */
[----:B0-----:R-:W-:Y:S01]  /*f390*/  PRMT R19, R0, 0x7610, R19 ;  /* 0x0000761000137816 */ /* 0x001fe20000000013 */
[----:B------:R-:W-:Y:S06]  /*f3a0*/  BRA `(.L_x_19474) ;  /* 0x00000000009c7947 */ /* 0x000fec0003800000 */
.L_x_19486:
        /* <DEDUP_REMOVED lines=14> */
.L_x_19500:
[----:B------:R-:W-:Y:S05]  /*f490*/  BSYNC B0 ;  /* 0x0000000000007941 */ /* 0x000fea0003800000 */
.L_x_19499:
[----:B------:R-:W0:Y:S02]  /*f4a0*/  F2I.FTZ.TRUNC.NTZ R0, R0 ;  /* 0x0000000000007305 */ /* 0x000e24000021f100 */
[----:B0-----:R-:W-:Y:S01]  /*f4b0*/  PRMT R19, R0, 0x7610, R19 ;  /* 0x0000761000137816 */ /* 0x001fe20000000013 */
[----:B------:R-:W-:Y:S06]  /*f4c0*/  BRA `(.L_x_19474) ;  /* 0x0000000000547947 */ /* 0x000fec0003800000 */
.L_x_19473:
        /* <DEDUP_REMOVED lines=16> */
.L_x_19501:
[----:B------:R-:W-:Y:S01]  /*f5d0*/  PRMT R19, RZ, 0x7610, R19 ;  /* 0x00007610ff137816 */ /* 0x000fe20000000013 */
[----:B------:R-:W-:Y:S06]  /*f5e0*/  BRA `(.L_x_19474) ;  /* 0x00000000000c7947 */ /* 0x000fec0003800000 */
.L_x_19498:
[----:B------:R2:W5:Y:S01]  /*f5f0*/  LDG.E.U8 R19, desc[UR36][R2.64] ;  /* 0x0000002402137981 */ /* 0x000562000c1e1100 */
[----:B------:R-:W-:Y:S05]  /*f600*/  BRA `(.L_x_19474) ;  /* 0x0000000000047947 */ /* 0x000fea0003800000 */
.L_x_19497:
[----:B------:R3:W5:Y:S02]  /*f610*/  LDG.E.U8 R19, desc[UR36][R2.64] ;  /* 0x0000002402137981 */ /* 0x000764000c1e1100 */
.L_x_19474:
        /* <DEDUP_REMOVED lines=17> */
.L_x_19505:
[----:B------:R1:W5:Y:S01]  /*f730*/  LDG.E.U8 R0, desc[UR36][R2.64] ;  /* 0x0000002402007981 */ /* 0x000362000c1e1100 */
[----:B------:R-:W-:Y:S05]  /*f740*/  BRA `(.L_x_19507) ;  /* 0x0000000c00547947 */ /* 0x000fea0003800000 */
.L_x_19504:
        /* <DEDUP_REMOVED lines=8> */
.L_x_19509:
[----:B------:R3:W5:Y:S01]  /*f7d0*/  LDG.E.U8 R0, desc[UR36][R2.64] ;  /* 0x0000002402007981 */ /* 0x000762000c1e1100 */
[----:B------:R-:W-:Y:S05]  /*f7e0*/  BRA `(.L_x_19507) ;  /* 0x0000000c002c7947 */ /* 0x000fea0003800000 */
.L_x_19508:
[----:B------:R4:W5:Y:S01]  /*f7f0*/  LDG.E.U16 R0, desc[UR36][R2.64] ;  /* 0x0000002402007981 */ /* 0x000962000c1e1500 */
[----:B------:R-:W-:Y:S05]  /*f800*/  BRA `(.L_x_19507) ;  /* 0x0000000c00247947 */ /* 0x000fea0003800000 */
.L_x_19503:
        /* <DEDUP_REMOVED lines=9> */
.L_x_19511:
[----:B------:R-:W2:Y:S02]  /*f8a0*/  LDG.E.U16 R4, desc[UR36][R2.64] ;  /* 0x0000002402047981 */ /* 0x000ea4000c1e1500 */
[----:B--2---:R-:W-:-:S06]  /*f8b0*/  HADD2.F32 R4, -RZ, R4.H0_H0 ;  /* 0x20000004ff047230 */ /* 0x004fcc0000004100 */
[----:B------:R-:W0:Y:S02]  /*f8c0*/  F2I.FTZ.TRUNC.NTZ R4, R4 ;  /* 0x0000000400047305 */ /* 0x000e24000021f100 */
[----:B0-----:R-:W-:Y:S01]  /*f8d0*/  PRMT R0, R4, 0x7610, R0 ;  /* 0x0000761004007816 */ /* 0x001fe20000000000 */
[----:B------:R-:W-:Y:S06]  /*f8e0*/  BRA `(.L_x_19507) ;  /* 0x0000000800ec7947 */ /* 0x000fec0003800000 */
.L_x_19510:
        /* <DEDUP_REMOVED lines=9> */
.L_x_19513:
[----:B------:R-:W2:Y:S02]  /*f980*/  LDG.E.U16 R2, desc[UR36][R2.64] ;  /* 0x0000002402027981 */ /* 0x000ea4000c1e1500 */
[----:B--2---:R-:W-:-:S06]  /*f990*/  HADD2.F32 R4, -RZ, R2.H0_H0 ;  /* 0x20000002ff047230 */ /* 0x004fcc0000004100 */
[----:B------:R-:W0:Y:S02]  /*f9a0*/  F2I.FTZ.TRUNC.NTZ R4, R4 ;  /* 0x0000000400047305 */ /* 0x000e24000021f100 */
[----:B0-----:R-:W-:Y:S01]  /*f9b0*/  PRMT R0, R4, 0x7610, R0 ;  /* 0x0000761004007816 */ /* 0x001fe20000000000 */
[----:B------:R-:W-:Y:S06]  /*f9c0*/  BRA `(.L_x_19507) ;  /* 0x0000000800b47947 */ /* 0x000fec0003800000 */
.L_x_19512:
[----:B------:R-:W2:Y:S02]  /*f9d0*/  LDG.E.64 R2, desc[UR36][R2.64] ;  /* 0x0000002402027981 */ /* 0x000ea4000c1e1b00 */
[----:B--2---:R0:W1:Y:S01]  /*f9e0*/  F2I.F64.TRUNC R0, R2 ;  /* 0x0000000200007311 */ /* 0x004062000030d100 */
[----:B------:R-:W-:Y:S05]  /*f9f0*/  BRA `(.L_x_19507) ;  /* 0x0000000800a87947 */ /* 0x000fea0003800000 */
.L_x_19502:
        /* <DEDUP_REMOVED lines=12> */
.L_x_19516:
[----:B------:R-:W2:Y:S02]  /*fac0*/  LDG.E.64 R2, desc[UR36][R2.64] ;  /* 0x0000002402027981 */ /* 0x000ea4000c1e1b00 */
[----:B--2---:R0:W1:Y:S01]  /*fad0*/  F2I.F64.TRUNC R0, R2 ;  /* 0x0000000200007311 */ /* 0x004062000030d100 */
[----:B------:R-:W-:Y:S05]  /*fae0*/  BRA `(.L_x_19507) ;  /* 0x00000008006c7947 */ /* 0x000fea0003800000 */
.L_x_19515:
        /* <DEDUP_REMOVED lines=28> */
.L_x_19518:
        /* <DEDUP_REMOVED lines=15> */
.L_x_19517:
[----:B------:R-:W2:Y:S02]  /*fda0*/  LDG.E.U16 R4, desc[UR36][R2.64] ;  /* 0x0000002402047981 */ /* 0x000ea4000c1e1500 */
[----:B--2---:R-:W-:-:S06]  /*fdb0*/  IMAD.U32 R4, R4, 0x10000, RZ ;  /* 0x0001000004047824 */ /* 0x004fcc00078e00ff */
[----:B------:R-:W0:Y:S02]  /*fdc0*/  F2I.FTZ.TRUNC.NTZ R4, R4 ;  /* 0x0000000400047305 */ /* 0x000e24000021f100 */
[----:B0-----:R-:W-:Y:S01]  /*fdd0*/  PRMT R0, R4, 0x7610, R0 ;  /* 0x0000761004007816 */ /* 0x001fe20000000000 */
[----:B------:R-:W-:Y:S06]  /*fde0*/  BRA `(.L_x_19507) ;  /* 0x0000000400ac7947 */ /* 0x000fec0003800000 */
.L_x_19514:
        /* <DEDUP_REMOVED lines=10> */
.L_x_19521:
        /* <DEDUP_REMOVED lines=21> */
.L_x_19525:
[----:B------:R-:W-:Y:S05]  /*ffe0*/  BSYNC B1 ;  /* 0x0000000000017941 */ /* 0x000fea0003800000 */
.L_x_19524:
[----:B------:R-:W-:Y:S01]  /*fff0*/  IMAD.SHL.U32 R2, R2, 0x100000, RZ ;  /* 0x0010000002027824 */ /* 0x000fe200078e00ff */
[----:B------:R-:W-:-:S04]  /*10000*/  LEA R3, R0, 0x3b800000, 0x17 ;  /* 0x3b80000000037811 */ /* 0x000fc800078eb8ff */
[----:B------:R-:W-:-:S07]  /*10010*/  LOP3.LUT R4, R3, R2, R4, 0xfe, !PT ;  /* 0x0000000203047212 */ /* 0x000fce00078efe04 */
.L_x_19523:
[----:B------:R-:W-:Y:S05]  /*10020*/  BSYNC B0 ;  /* 0x0000000000007941 */ /* 0x000fea0003800000 */
.L_x_19522:
[----:B------:R-:W0:Y:S02]  /*10030*/  F2I.FTZ.TRUNC.NTZ R4, R4 ;  /* 0x0000000400047305 */ /* 0x000e24000021f100 */
[----:B0-----:R-:W-:Y:S01]  /*10040*/  PRMT R0, R4, 0x7610, R0 ;  /* 0x0000761004007816 */ /* 0x001fe20000000000 */
[----:B------:R-:W-:Y:S06]  /*10050*/  BRA `(.L_x_19507) ;  /* 0x0000000400107947 */ /* 0x000fec0003800000 */
.L_x_19520:
        /* <DEDUP_REMOVED lines=21> */
.L_x_19529:
[----:B------:R-:W-:Y:S05]  /*101b0*/  BSYNC B1 ;  /* 0x0000000000017941 */ /* 0x000fea0003800000 */
.L_x_19528:
[----:B------:R-:W-:Y:S01]  /*101c0*/  IMAD.SHL.U32 R2, R2, 0x200000, RZ ;  /* 0x0020000002027824 */ /* 0x000fe200078e00ff */
[----:B------:R-:W-:-:S04]  /*101d0*/  LEA R3, R0, 0x37800000, 0x17 ;  /* 0x3780000000037811 */ /* 0x000fc800078eb8ff */
[----:B------:R-:W-:-:S07]  /*101e0*/  LOP3.LUT R4, R3, R2, R4, 0xfe, !PT ;  /* 0x0000000203047212 */ /* 0x000fce00078efe04 */
.L_x_19527:
[----:B------:R-:W-:Y:S05]  /*101f0*/  BSYNC B0 ;  /* 0x0000000000007941 */ /* 0x000fea0003800000 */
.L_x_19526:
[----:B------:R-:W0:Y:S02]  /*10200*/  F2I.FTZ.TRUNC.NTZ R4, R4 ;  /* 0x0000000400047305 */ /* 0x000e24000021f100 */
[----:B0-----:R-:W-:Y:S01]  /*10210*/  PRMT R0, R4, 0x7610, R0 ;  /* 0x0000761004007816 */ /* 0x001fe20000000000 */
[----:B------:R-:W-:Y:S06]  /*10220*/  BRA `(.L_x_19507) ;  /* 0x00000000009c7947 */ /* 0x000fec0003800000 */
.L_x_19519:
        /* <DEDUP_REMOVED lines=14> */
.L_x_19533:
[----:B------:R-:W-:Y:S05]  /*10310*/  BSYNC B0 ;  /* 0x0000000000007941 */ /* 0x000fea0003800000 */
.L_x_19532:
[----:B------:R-:W0:Y:S02]  /*10320*/  F2I.FTZ.TRUNC.NTZ R4, R4 ;  /* 0x0000000400047305 */ /* 0x000e24000021f100 */
[----:B0-----:R-:W-:Y:S01]  /*10330*/  PRMT R0, R4, 0x7610, R0 ;  /* 0x0000761004007816 */ /* 0x001fe20000000000 */
[----:B------:R-:W-:Y:S06]  /*10340*/  BRA `(.L_x_19507) ;  /* 0x0000000000547947 */ /* 0x000fec0003800000 */
.L_x_19506:
        /* <DEDUP_REMOVED lines=16> */
.L_x_19534:
[----:B------:R-:W-:Y:S01]  /*10450*/  PRMT R0, RZ, 0x7610, R0 ;  /* 0x00007610ff007816 */ /* 0x000fe20000000000 */
[----:B------:R-:W-:Y:S06]  /*10460*/  BRA `(.L_x_19507) ;  /* 0x00000000000c7947 */ /* 0x000fec0003800000 */
.L_x_19531:
[----:B------:R0:W5:Y:S01]  /*10470*/  LDG.E.U8 R0, desc[UR36][R2.64] ;  /* 0x0000002402007981 */ /* 0x000162000c1e1100 */
[----:B------:R-:W-:Y:S05]  /*10480*/  BRA `(.L_x_19507) ;  /* 0x0000000000047947 */ /* 0x000fea0003800000 */
.L_x_19530:
[----:B------:R0:W5:Y:S02]  /*10490*/  LDG.E.U8 R0, desc[UR36][R2.64] ;  /* 0x0000002402007981 */ /* 0x000164000c1e1100 */
.L_x_19507:
        /* <DEDUP_REMOVED lines=22> */
.L_x_19538:
[----:B------:R-:W-:Y:S01]  /*10600*/  STG.E.U8 desc[UR36][R16.64], R5 ;  /* 0x0000000510007986 */ /* 0x000fe2000c101124 */
[----:B------:R-:W-:Y:S05]  /*10610*/  EXIT ;  /* 0x000000000000794d */ /* 0x000fea0003800000 */
.L_x_19537:
        /* <DEDUP_REMOVED lines=12> */
.L_x_19541:
[----:B------:R-:W-:-:S04]  /*106e0*/  LOP3.LUT R5, R5, 0xffff, RZ, 0xc0, !PT ;  /* 0x0000ffff05057812 */ /* 0x000fc800078ec0ff */
[----:B------:R-:W-:-:S05]  /*106f0*/  PRMT R3, R5, 0x8880, RZ ;  /* 0x0000888005037816 */ /* 0x000fca00000000ff */
[----:B------:R-:W-:Y:S01]  /*10700*/  STG.E desc[UR36][R16.64], R3 ;  /* 0x0000000310007986 */ /* 0x000fe2000c101924 */
[----:B------:R-:W-:Y:S05]  /*10710*/  EXIT ;  /* 0x000000000000794d */ /* 0x000fea0003800000 */
.L_x_19540:
[----:B------:R-:W-:-:S04]  /*10720*/  PRMT R3, R5, 0x8880, RZ ;  /* 0x0000888005037816 */ /* 0x000fc800000000ff */
[----:B------:R-:W-:-:S05]  /*10730*/  PRMT R3, R3, 0x7710, RZ ;  /* 0x0000771003037816 */ /* 0x000fca00000000ff */
[----:B------:R-:W-:Y:S01]  /*10740*/  STG.E.U16 desc[UR36][R16.64], R3 ;  /* 0x0000000310007986 */ /* 0x000fe2000c101524 */
[----:B------:R-:W-:Y:S05]  /*10750*/  EXIT ;  /* 0x000000000000794d */ /* 0x000fea0003800000 */
.L_x_19536:
        /* <DEDUP_REMOVED lines=9> */
.L_x_19543:
[----:B------:R-:W0:Y:S02]  /*107f0*/  I2F.S8 R0, R5 ;  /* 0x0000000500007306 */ /* 0x000e240000001400 */
[----:B0-----:R-:W-:-:S05]  /*10800*/  F2FP.F16.F32.PACK_AB R0, RZ, R0 ;  /* 0x00000000ff00723e */ /* 0x001fca00000000ff */
[----:B------:R-:W-:Y:S01]  /*10810*/  STG.E.U16 desc[UR36][R16.64], R0 ;  /* 0x0000000010007986 */ /* 0x000fe2000c101524 */
[----:B------:R-:W-:Y:S05]  /*10820*/  EXIT ;  /* 0x000000000000794d */ /* 0x000fea0003800000 */
.L_x_19542:
        /* <DEDUP_REMOVED lines=10> */
.L_x_19545:
[----:B------:R-:W0:Y:S02]  /*108d0*/  I2F.S8 R5, R5 ;  /* 0x0000000500057306 */ /* 0x000e240000001400 */
[----:B0-----:R-:W-:-:S04]  /*108e0*/  F2FP.F16.F32.PACK_AB R3, RZ, R5 ;  /* 0x00000005ff03723e */ /* 0x001fc800000000ff */
[----:B------:R-:W-:-:S05]  /*108f0*/  PRMT R3, R3, 0x5410, RZ ;  /* 0x0000541003037816 */ /* 0x000fca00000000ff */
[----:B------:R-:W-:Y:S01]  /*10900*/  STG.E desc[UR36][R16.64], R3 ;  /* 0x0000000310007986 */ /* 0x000fe2000c101924 */
[----:B------:R-:W-:Y:S05]  /*10910*/  EXIT ;  /* 0x000000000000794d */ /* 0x000fea0003800000 */
.L_x_19544:
[----:B------:R-:W-:-:S04]  /*10920*/  PRMT R2, R5, 0x8880, RZ ;  /* 0x0000888005027816 */ /* 0x000fc800000000ff */
[----:B------:R-:W-:-:S06]  /*10930*/  PRMT R2, R2, 0x7710, RZ ;  /* 0x0000771002027816 */ /* 0x000fcc00000000ff */
[----:B------:R-:W0:Y:S02]  /*10940*/  I2F.F64.S16 R2, R2 ;  /* 0x0000000200027312 */ /* 0x000e240000101c00 */
[----:B0-----:R-:W-:Y:S01]  /*10950*/  STG.E.64 desc[UR36][R16.64], R2 ;  /* 0x0000000210007986 */ /* 0x001fe2000c101b24 */
[----:B------:R-:W-:Y:S05]  /*10960*/  EXIT ;  /* 0x000000000000794d */ /* 0x000fea0003800000 */
.L_x_19535:
        /* <DEDUP_REMOVED lines=12> */
.L_x_19548:
[----:B------:R-:W-:Y:S02]  /*10a30*/  PRMT R4, R5, 0x8880, RZ ;  /* 0x0000888005047816 */ /* 0x000fe400000000ff */
[----:B------:R-:W-:Y:S02]  /*10a40*/  CS2R R6, SRZ ;  /* 0x0000000000067805 */ /* 0x000fe4000001ff00 */
[----:B------:R-:W-:-:S06]  /*10a50*/  PRMT R4, R4, 0x7710, RZ ;  /* 0x0000771004047816 */ /* 0x000fcc00000000ff */
[----:B------:R-:W0:Y:S02]  /*10a60*/  I2F.F64.S16 R4, R4 ;  /* 0x0000000400047312 */ /* 0x000e240000101c00 */
[----:B0-----:R-:W-:Y:S01]  /*10a70*/  STG.E.128 desc[UR36][R16.64], R4 ;  /* 0x0000000410007986 */ /* 0x001fe2000c101d24 */
[----:B------:R-:W-:Y:S05]  /*10a80*/  EXIT ;  /* 0x000000000000794d */ /* 0x000fea0003800000 */
.L_x_19547:
        /* <DEDUP_REMOVED lines=21> */
.L_x_19552:
[----:B------:R-:W-:Y:S05]  /*10be0*/  BSYNC B0 ;  /* 0x0000000000007941 */ /* 0x000fea0003800000 */
.L_x_19551:
[----:B------:R-:W-:-:S05]  /*10bf0*/  LOP3.LUT R3, R0, R3, RZ, 0xfc, !PT ;  /* 0x0000000300037212 */ /* 0x000fca00078efcff */
[----:B------:R-:W-:Y:S01]  /*10c00*/  STG.E.U8 desc[UR36][R16.64], R3 ;  /* 0x0000000310007986 */ /* 0x000fe2000c101124 */
[----:B------:R-:W-:Y:S05]  /*10c10*/  EXIT ;  /* 0x000000000000794d */ /* 0x000fea0003800000 */
.L_x_19550:
        /* <DEDUP_REMOVED lines=13> */
.L_x_19554:
[----:B------:R-:W-:Y:S01]  /*10cf0*/  IMAD.MOV.U32 R0, RZ, RZ, 0x7f ;  /* 0x0000007fff007424 */ /* 0x000fe200078e00ff */
[----:B------:R-:W-:-:S04]  /*10d00*/  ISETP.GT.U32.AND P0, PT, R2, 0x7f800000, PT ;  /* 0x7f8000000200780c */ /* 0x000fc80003f04070 */
[----:B------:R-:W-:-:S09]  /*10d10*/  SEL R0, R0, 0x7c, P0 ;  /* 0x0000007c00007807 */ /* 0x000fd20000000000 */
.L_x_19555:
[----:B------:R-:W-:Y:S05]  /*10d20*/  BSYNC B0 ;  /* 0x0000000000007941 */ /* 0x000fea0003800000 */
.L_x_19553:
[----:B------:R-:W-:-:S04]  /*10d30*/  LOP3.LUT R2, R5, 0x80000000, RZ, 0xc0, !PT ;  /* 0x8000000005027812 */ /* 0x000fc800078ec0ff */
[----:B------:R-:W-:-:S04]  /*10d40*/  SHF.R.U32.HI R3, RZ, 0x18, R2 ;  /* 0x00000018ff037819 */ /* 0x000fc80000011602 */
[----:B------:R-:W-:-:S05]  /*10d50*/  LOP3.LUT R3, R0, R3, RZ, 0xfc, !PT ;  /* 0x0000000300037212 */ /* 0x000fca00078efcff */
[----:B------:R-:W-:Y:S01]  /*10d60*/  STG.E.U8 desc[UR36][R16.64], R3 ;  /* 0x0000000310007986 */ /* 0x000fe2000c101124 */
[----:B------:R-:W-:Y:S05]  /*10d70*/  EXIT ;  /* 0x000000000000794d */ /* 0x000fea0003800000 */
.L_x_19549:
[----:B------:R-:W0:Y:S02]  /*10d80*/  I2F.S8 R0, R5 ;  /* 0x0000000500007306 */ /* 0x000e240000001400 */
[----:B0-----:R-:W-:-:S05]  /*10d90*/  F2FP.BF16.F32.PACK_AB R0, RZ, R0 ;  /* 0x00000000ff00723e */ /* 0x001fca00000010ff */
[----:B------:R-:W-:Y:S01]  /*10da0*/  STG.E.U16 desc[UR36][R16.64], R0 ;  /* 0x0000000010007986 */ /* 0x000fe2000c101524 */
[----:B------:R-:W-:Y:S05]  /*10db0*/  EXIT ;  /* 0x000000000000794d */ /* 0x000fea0003800000 */
.L_x_19546:
        /* <DEDUP_REMOVED lines=12> */
.L_x_19558:
        /* <DEDUP_REMOVED lines=17> */
.L_x_19561:
[----:B------:R-:W-:-:S04]  /*10f90*/  LOP3.LUT R2, R5, 0x80000000, RZ, 0xc0, !PT ;  /* 0x8000000005027812 */ /* 0x000fc800078ec0ff */
[----:B------:R-:W-:-:S04]  /*10fa0*/  SHF.R.U32.HI R3, RZ, 0x18, R2 ;  /* 0x00000018ff037819 */ /* 0x000fc80000011602 */
[----:B------:R-:W-:-:S04]  /*10fb0*/  LOP3.LUT R0, R0, R3, RZ, 0xfc, !PT ;  /* 0x0000000300007212 */ /* 0x000fc800078efcff */
[----:B------:R-:W-:-:S07]  /*10fc0*/  PRMT R8, R0, 0x7610, R8 ;  /* 0x0000761000087816 */ /* 0x000fce0000000008 */
.L_x_19560:
[----:B------:R-:W-:Y:S05]  /*10fd0*/  BSYNC B0 ;  /* 0x0000000000007941 */ /* 0x000fea0003800000 */
.L_x_19559:
[----:B------:R-:W-:Y:S01]  /*10fe0*/  STG.E.U8 desc[UR36][R16.64], R8 ;  /* 0x0000000810007986 */ /* 0x000fe2000c101124 */
[----:B------:R-:W-:Y:S05]  /*10ff0*/  EXIT ;  /* 0x000000000000794d */ /* 0x000fea0003800000 */
.L_x_19557:
        /* <DEDUP_REMOVED lines=17> */
.L_x_19564:
[----:B------:R-:W-:-:S04]  /*11110*/  LOP3.LUT R2, R5, 0x80000000, RZ, 0xc0, !PT ;  /* 0x8000000005027812 */ /* 0x000fc800078ec0ff */
[----:B------:R-:W-:-:S04]  /*11120*/  SHF.R.U32.HI R3, RZ, 0x18, R2 ;  /* 0x00000018ff037819 */ /* 0x000fc80000011602 */
[----:B------:R-:W-:-:S04]  /*11130*/  LOP3.LUT R0, R0, R3, RZ, 0xfc, !PT ;  /* 0x0000000300007212 */ /* 0x000fc800078efcff */
[----:B------:R-:W-:-:S07]  /*11140*/  PRMT R8, R0, 0x7610, R8 ;  /* 0x0000761000087816 */ /* 0x000fce0000000008 */
.L_x_19563:
[----:B------:R-:W-:Y:S05]  /*11150*/  BSYNC B0 ;  /* 0x0000000000007941 */ /* 0x000fea0003800000 */
.L_x_19562:
[----:B------:R-:W-:Y:S01]  /*11160*/  STG.E.U8 desc[UR36][R16.64], R8 ;  /* 0x0000000810007986 */ /* 0x000fe2000c101124 */
[----:B------:R-:W-:Y:S05]  /*11170*/  EXIT ;  /* 0x000000000000794d */ /* 0x000fea0003800000 */
.L_x_19556:
        /* <DEDUP_REMOVED lines=22> */
.L_x_19539:
        /* <DEDUP_REMOVED lines=16> */
.L_x_19567:
[----:B------:R-:W-:Y:S05]  /*113e0*/  EXIT ;  /* 0x000000000000794d */ /* 0x000fea0003800000 */
.L_x_19566:
[----:B------:R-:W-:-:S04]  /*113f0*/  LOP3.LUT R5, R5, 0xffff, RZ, 0xc0, !PT ;  /* 0x0000ffff05057812 */ /* 0x000fc800078ec0ff */
[----:B------:R-:W-:-:S05]  /*11400*/  PRMT R5, R5, 0x8880, RZ ;  /* 0x0000888005057816 */ /* 0x000fca00000000ff */
[----:B------:R-:W-:-:S05]  /*11410*/  IMAD.MOV.U32 R2, RZ, RZ, R5 ;  /* 0x000000ffff027224 */ /* 0x000fca00078e0005 */
[----:B------:R-:W-:-:S05]  /*11420*/  SHF.R.S32.HI R3, RZ, 0x1f, R2 ;  /* 0x0000001fff037819 */ /* 0x000fca0000011402 */
[----:B------:R-:W-:Y:S01]  /*11430*/  STG.E.64 desc[UR36][R16.64], R2 ;  /* 0x0000000210007986 */ /* 0x000fe2000c101b24 */
[----:B------:R-:W-:Y:S05]  /*11440*/  EXIT ;  /* 0x000000000000794d */ /* 0x000fea0003800000 */
.L_x_19565:
[----:B------:R-:W-:-:S04]  /*11450*/  LOP3.LUT R5, R5, 0xffff, RZ, 0xc0, !PT ;  /* 0x0000ffff05057812 */ /* 0x000fc800078ec0ff */
[----:B------:R-:W-:-:S05]  /*11460*/  PRMT R3, R5, 0x8880, RZ ;  /* 0x0000888005037816 */ /* 0x000fca00000000ff */
[----:B------:R-:W-:Y:S01]  /*11470*/  STG.E desc[UR36][R16.64], R3 ;  /* 0x0000000310007986 */ /* 0x000fe2000c101924 */
[----:B------:R-:W-:Y:S05]  /*11480*/  EXIT ;  /* 0x000000000000794d */ /* 0x000fea0003800000 */
.L_x_19568:
        /* <DEDUP_REMOVED lines=15> */
.L_x_24217:


//--------------------- .text._ZN2at6native27unrolled_elementwise_kernelIZZZNS0_54_GLOBAL__N__d8c5977b_16_LinearAlgebra_cu_140f0503_289316addr_kernel_cudaERNS_14TensorIteratorERKN3c106ScalarES8_ENKUlvE_clEvENKUlvE0_clEvEUlaaaE_St5arrayIPcLm4EELi4E23TrivialOffsetCalculatorILi3EjESF_ILi1EjENS0_6memory12LoadWithCastILi3EEENSI_13StoreWithCastILi1EEEEEviT_T0_T2_T3_T4_T5_ --------------------------
	.section	.text._ZN2at6native27unrolled_elementwise_kernelIZZZNS0_54_GLOBAL__N__d8c5977b_16_LinearAlgebra_cu_140f0503_289316addr_kernel_cudaERNS_14TensorIteratorERKN3c106ScalarES8_ENKUlvE_clEvENKUlvE0_clEvEUlaaaE_St5arrayIPcLm4EELi4E23TrivialOffsetCalculatorILi3EjESF_ILi1EjENS0_6memory12LoadWithCastILi3EEENSI_13StoreWithCastILi1EEEEEviT_T0_T2_T3_T4_T5_,"ax",@progbits
	.align	128
        .global         _ZN2at6native27unrolled_elementwise_kernelIZZZNS0_54_GLOBAL__N__d8c5977b_16_LinearAlgebra_cu_140f0503_289316addr_kernel_cudaERNS_14TensorIteratorERKN3c106ScalarES8_ENKUlvE_clEvENKUlvE0_clEvEUlaaaE_St5arrayIPcLm4EELi4E23TrivialOffsetCalculatorILi3EjESF_ILi1EjENS0_6memory12LoadWithCastILi3EEENSI_13StoreWithCastILi1EEEEEviT_T0_T2_T3_T4_T5_
        .type           _ZN2at6native27unrolled_elementwise_kernelIZZZNS0_54_GLOBAL__N__d8c5977b_16_LinearAlgebra_cu_140f0503_289316addr_kernel_cudaERNS_14TensorIteratorERKN3c106ScalarES8_ENKUlvE_clEvENKUlvE0_clEvEUlaaaE_St5arrayIPcLm4EELi4E23TrivialOffsetCalculatorILi3EjESF_ILi1EjENS0_6memory12LoadWithCastILi3EEENSI_13StoreWithCastILi1EEEEEviT_T0_T2_T3_T4_T5_,@function
        .size           _ZN2at6native27unrolled_elementwise_kernelIZZZNS0_54_GLOBAL__N__d8c5977b_16_LinearAlgebra_cu_140f0503_289316addr_kernel_cudaERNS_14TensorIteratorERKN3c106ScalarES8_ENKUlvE_clEvENKUlvE0_clEvEUlaaaE_St5arrayIPcLm4EELi4E23TrivialOffsetCalculatorILi3EjESF_ILi1EjENS0_6memory12LoadWithCastILi3EEENSI_13StoreWithCastILi1EEEEEviT_T0_T2_T3_T4_T5_,(.L_x_24218 - _ZN2at6native27unrolled_elementwise_kernelIZZZNS0_54_GLOBAL__N__d8c5977b_16_LinearAlgebra_cu_140f0503_289316addr_kernel_cudaERNS_14TensorIteratorERKN3c106ScalarES8_ENKUlvE_clEvENKUlvE0_clEvEUlaaaE_St5arrayIPcLm4EELi4E23TrivialOffsetCalculatorILi3EjESF_ILi1EjENS0_6memory12LoadWithCastILi3EEENSI_13StoreWithCastILi1EEEEEviT_T0_T2_T3_T4_T5_)
        .other          _ZN2at6native27unrolled_elementwise_kernelIZZZNS0_54_GLOBAL__N__d8c5977b_16_LinearAlgebra_cu_140f0503_289316addr_kernel_cudaERNS_14TensorIteratorERKN3c106ScalarES8_ENKUlvE_clEvENKUlvE0_clEvEUlaaaE_St5arrayIPcLm4EELi4E23TrivialOffsetCalculatorILi3EjESF_ILi1EjENS0_6memory12LoadWithCastILi3EEENSI_13StoreWithCastILi1EEEEEviT_T0_T2_T3_T4_T5_,@"STO_CUDA_ENTRY STV_DEFAULT"
_ZN2at6native27unrolled_elementwise_kernelIZZZNS0_54_GLOBAL__N__d8c5977b_16_LinearAlgebra_cu_140f0503_289316addr_kernel_cudaERNS_14TensorIteratorERKN3c106ScalarES8_ENKUlvE_clEvENKUlvE0_clEvEUlaaaE_St5arrayIPcLm4EELi4E23TrivialOffsetCalculatorILi3EjESF_ILi1EjENS0_6memory12LoadWithCastILi3EEENSI_13StoreWithCastILi1EEEEEviT_T0_T2_T3_T4_T5_:
.text._ZN2at6native27unrolled_elementwise_kernelIZZZNS0_54_GLOBAL__N__d8c5977b_16_LinearAlgebra_cu_140f0503_289316addr_kernel_cudaERNS_14TensorIteratorERKN3c106ScalarES8_ENKUlvE_clEvENKUlvE0_clEvEUlaaaE_St5arrayIPcLm4EELi4E23TrivialOffsetCalculatorILi3EjESF_ILi1EjENS0_6memory12LoadWithCastILi3EEENSI_13StoreWithCastILi1EEEEEviT_T0_T2_T3_T4_T5_:
        /* <DEDUP_REMOVED lines=40> */
.L_x_19571:
        /* <DEDUP_REMOVED lines=18> */
.L_x_19575:
[----:B------:R1:W5:Y:S01]  /*03a0*/  LDG.E.U8 R18, desc[UR36][R4.64] ;  /* 0x0000002404127981 */ /* 0x000362000c1e1100 */
[----:B------:R-:W-:Y:S05]  /*03b0*/  BRA `(.L_x_19577) ;  /* 0x0000000c00587947 */ /* 0x000fea0003800000 */
.L_x_19574:
        /* <DEDUP_REMOVED lines=8> */
.L_x_19579:
[----:B------:R1:W5:Y:S01]  /*0440*/  LDG.E.U8 R18, desc[UR36][R4.64] ;  /* 0x0000002404127981 */ /* 0x000362000c1e1100 */
[----:B------:R-:W-:Y:S05]  /*0450*/  BRA `(.L_x_19577) ;  /* 0x0000000c00307947 */ /* 0x000fea0003800000 */
.L_x_19578:
[----:B------:R1:W5:Y:S01]  /*0460*/  LDG.E.U16 R18, desc[UR36][R4.64] ;  /* 0x0000002404127981 */ /* 0x000362000c1e1500 */
[----:B------:R-:W-:Y:S05]  /*0470*/  BRA `(.L_x_19577) ;  /* 0x0000000c00287947 */ /* 0x000fea0003800000 */
.L_x_19573:
        /* <DEDUP_REMOVED lines=9> */
.L_x_19581:
[----:B------:R-:W2:Y:S02]  /*0510*/  LDG.E.U16 R0, desc[UR36][R4.64] ;  /* 0x0000002404007981 */ /* 0x000ea4000c1e1500 */
[----:B--2---:R-:W-:-:S06]  /*0520*/  HADD2.F32 R0, -RZ, R0.H0_H0 ;  /* 0x20000000ff007230 */ /* 0x004fcc0000004100 */
[----:B------:R-:W1:Y:S02]  /*0530*/  F2I.FTZ.TRUNC.NTZ R0, R0 ;  /* 0x0000000000007305 */ /* 0x000e64000021f100 */
[----:B-1----:R-:W-:Y:S01]  /*0540*/  PRMT R18, R0, 0x7610, R18 ;  /* 0x0000761000127816 */ /* 0x002fe20000000012 */
[----:B------:R-:W-:Y:S06]  /*0550*/  BRA `(.L_x_19577) ;  /* 0x0000000800f07947 */ /* 0x000fec0003800000 */
.L_x_19580:
        /* <DEDUP_REMOVED lines=9> */
.L_x_19583:
[----:B------:R-:W2:Y:S02]  /*05f0*/  LDG.E.U16 R4, desc[UR36][R4.64] ;  /* 0x0000002404047981 */ /* 0x000ea4000c1e1500 */
[----:B--2---:R-:W-:-:S06]  /*0600*/  HADD2.F32 R0, -RZ, R4.H0_H0 ;  /* 0x20000004ff007230 */ /* 0x004fcc0000004100 */
[----:B------:R-:W1:Y:S02]  /*0610*/  F2I.FTZ.TRUNC.NTZ R0, R0 ;  /* 0x0000000000007305 */ /* 0x000e64000021f100 */
[----:B-1----:R-:W-:Y:S01]  /*0620*/  PRMT R18, R0, 0x7610, R18 ;  /* 0x0000761000127816 */ /* 0x002fe20000000012 */
[----:B------:R-:W-:Y:S06]  /*0630*/  BRA `(.L_x_19577) ;  /* 0x0000000800b87947 */ /* 0x000fec0003800000 */
.L_x_19582:
[----:B------:R-:W2:Y:S02]  /*0640*/  LDG.E.64 R4, desc[UR36][R4.64] ;  /* 0x0000002404047981 */ /* 0x000ea4000c1e1b00 */
[----:B--2---:R1:W2:Y:S01]  /*0650*/  F2I.F64.TRUNC R18, R4 ;  /* 0x0000000400127311 */ /* 0x0042a2000030d100 */
[----:B------:R-:W-:Y:S05]  /*0660*/  BRA `(.L_x_19577) ;  /* 0x0000000800ac7947 */ /* 0x000fea0003800000 */
.L_x_19572:
        /* <DEDUP_REMOVED lines=12> */
.L_x_19586:
[----:B------:R-:W2:Y:S02]  /*0730*/  LDG.E.64 R4, desc[UR36][R4.64] ;  /* 0x0000002404047981 */ /* 0x000ea4000c1e1b00 */
[----:B--2---:R1:W2:Y:S01]  /*0740*/  F2I.F64.TRUNC R18, R4 ;  /* 0x0000000400127311 */ /* 0x0042a2000030d100 */
[----:B------:R-:W-:Y:S05]  /*0750*/  BRA `(.L_x_19577) ;  /* 0x0000000800707947 */ /* 0x000fea0003800000 */
.L_x_19585:
        /* <DEDUP_REMOVED lines=28> */
.L_x_19588:
        /* <DEDUP_REMOVED lines=16> */
.L_x_19587:
[----:B------:R-:W2:Y:S02]  /*0a20*/  LDG.E.U16 R0, desc[UR36][R4.64] ;  /* 0x0000002404007981 */ /* 0x000ea4000c1e1500 */
[----:B--2---:R-:W-:-:S06]  /*0a30*/  IMAD.U32 R0, R0, 0x10000, RZ ;  /* 0x0001000000007824 */ /* 0x004fcc00078e00ff */
[----:B------:R-:W1:Y:S02]  /*0a40*/  F2I.FTZ.TRUNC.NTZ R0, R0 ;  /* 0x0000000000007305 */ /* 0x000e64000021f100 */
[----:B-1----:R-:W-:Y:S01]  /*0a50*/  PRMT R18, R0, 0x7610, R18 ;  /* 0x0000761000127816 */ /* 0x002fe20000000012 */
[----:B------:R-:W-:Y:S06]  /*0a60*/  BRA `(.L_x_19577) ;  /* 0x0000000400ac7947 */ /* 0x000fec0003800000 */
.L_x_19584:
        /* <DEDUP_REMOVED lines=10> */
.L_x_19591:
        /* <DEDUP_REMOVED lines=21> */
.L_x_19595:
[----:B------:R-:W-:Y:S05]  /*0c60*/  BSYNC B1 ;  /* 0x0000000000017941 */ /* 0x000fea0003800000 */
.L_x_19594:
[----:B------:R-:W-:Y:S01]  /*0c70*/  LEA R5, R0, 0x3b800000, 0x17 ;  /* 0x3b80000000057811 */ /* 0x000fe200078eb8ff */
[----:B------:R-:W-:-:S05]  /*0c80*/  IMAD.SHL.U32 R0, R3, 0x100000, RZ ;  /* 0x0010000003007824 */ /* 0x000fca00078e00ff */
[----:B------:R-:W-:-:S07]  /*0c90*/  LOP3.LUT R0, R5, R0, R6, 0xfe, !PT ;  /* 0x0000000005007212 */ /* 0x000fce00078efe06 */
.L_x_19593:
[----:B------:R-:W-:Y:S05]  /*0ca0*/  BSYNC B0 ;  /* 0x0000000000007941 */ /* 0x000fea0003800000 */
.L_x_19592:
[----:B------:R-:W1:Y:S02]  /*0cb0*/  F2I.FTZ.TRUNC.NTZ R0, R0 ;  /* 0x0000000000007305 */ /* 0x000e64000021f100 */
[----:B-1----:R-:W-:Y:S01]  /*0cc0*/  PRMT R18, R0, 0x7610, R18 ;  /* 0x0000761000127816 */ /* 0x002fe20000000012 */
[----:B------:R-:W-:Y:S06]  /*0cd0*/  BRA `(.L_x_19577) ;  /* 0x0000000400107947 */ /* 0x000fec0003800000 */
.L_x_19590:
        /* <DEDUP_REMOVED lines=21> */
.L_x_19599:
[----:B------:R-:W-:Y:S05]  /*0e30*/  BSYNC B1 ;  /* 0x0000000000017941 */ /* 0x000fea0003800000 */
.L_x_19598:
[----:B------:R-:W-:Y:S01]  /*0e40*/  LEA R5, R0, 0x37800000, 0x17 ;  /* 0x3780000000057811 */ /* 0x000fe200078eb8ff */
[----:B------:R-:W-:-:S05]  /*0e50*/  IMAD.SHL.U32 R0, R3, 0x200000, RZ ;  /* 0x0020000003007824 */ /* 0x000fca00078e00ff */
[----:B------:R-:W-:-:S07]  /*0e60*/  LOP3.LUT R0, R5, R0, R6, 0xfe, !PT ;  /* 0x0000000005007212 */ /* 0x000fce00078efe06 */
.L_x_19597:
[----:B------:R-:W-:Y:S05]  /*0e70*/  BSYNC B0 ;  /* 0x0000000000007941 */ /* 0x000fea0003800000 */
.L_x_19596:
[----:B------:R-:W1:Y:S02]  /*0e80*/  F2I.FTZ.TRUNC.NTZ R0, R0 ;  /* 0x0000000000007305 */ /* 0x000e64000021f100 */
[----:B-1----:R-:W-:Y:S01]  /*0e90*/  PRMT R18, R0, 0x7610, R18 ;  /* 0x0000761000127816 */ /* 0x002fe20000000012 */
[----:B------:R-:W-:Y:S06]  /*0ea0*/  BRA `(.L_x_19577) ;  /* 0x00000000009c7947 */ /* 0x000fec0003800000 */
.L_x_19589:
        /* <DEDUP_REMOVED lines=14> */
.L_x_19603:
[----:B------:R-:W-:Y:S05]  /*0f90*/  BSYNC B0 ;  /* 0x0000000000007941 */ /* 0x000fea0003800000 */
.L_x_19602:
[----:B------:R-:W1:Y:S02]  /*0fa0*/  F2I.FTZ.TRUNC.NTZ R0, R0 ;  /* 0x0000000000007305 */ /* 0x000e64000021f100 */
[----:B-1----:R-:W-:Y:S01]  /*0fb0*/  PRMT R18, R0, 0x7610, R18 ;  /* 0x0000761000127816 */ /* 0x002fe20000000012 */
[----:B------:R-:W-:Y:S06]  /*0fc0*/  BRA `(.L_x_19577) ;  /* 0x0000000000547947 */ /* 0x000fec0003800000 */
.L_x_19576:
        /* <DEDUP_REMOVED lines=16> */
.L_x_19604:
[----:B------:R-:W-:Y:S01]  /*10d0*/  PRMT R18, RZ, 0x7610, R18 ;  /* 0x00007610ff127816 */ /* 0x000fe20000000012 */
[----:B------:R-:W-:Y:S06]  /*10e0*/  BRA `(.L_x_19577) ;  /* 0x00000000000c7947 */ /* 0x000fec0003800000 */
.L_x_19601:
[----:B------:R1:W5:Y:S01]  /*10f0*/  LDG.E.U8 R18, desc[UR36][R4.64] ;  /* 0x0000002404127981 */ /* 0x000362000c1e1100 */
[----:B------:R-:W-:Y:S05]  /*1100*/  BRA `(.L_x_19577) ;  /* 0x0000000000047947 */ /* 0x000fea0003800000 */
.L_x_19600:
[----:B------:R1:W5:Y:S02]  /*1110*/  LDG.E.U8 R18, desc[UR36][R4.64] ;  /* 0x0000002404127981 */ /* 0x000364000c1e1100 */
.L_x_19577:
        /* <DEDUP_REMOVED lines=18> */
.L_x_19608:
[----:B------:R0:W5:Y:S01]  /*1240*/  LDG.E.U8 R19, desc[UR36][R4.64] ;  /* 0x0000002404137981 */ /* 0x000162000c1e1100 */
[----:B------:R-:W-:Y:S05]  /*1250*/  BRA `(.L_x_19610) ;  /* 0x0000000c00547947 */ /* 0x000fea0003800000 */
.L_x_19607:
        /* <DEDUP_REMOVED lines=8> */
.L_x_19612:
[----:B------:R0:W5:Y:S01]  /*12e0*/  LDG.E.U8 R19, desc[UR36][R4.64] ;  /* 0x0000002404137981 */ /* 0x000162000c1e1100 */
[----:B------:R-:W-:Y:S05]  /*12f0*/  BRA `(.L_x_19610) ;  /* 0x0000000c002c7947 */ /* 0x000fea0003800000 */
.L_x_19611:
[----:B------:R0:W5:Y:S01]  /*1300*/  LDG.E.U16 R19, desc[UR36][R4.64] ;  /* 0x0000002404137981 */ /* 0x000162000c1e1500 */
[----:B------:R-:W-:Y:S05]  /*1310*/  BRA `(.L_x_19610) ;  /* 0x0000000c00247947 */ /* 0x000fea0003800000 */
.L_x_19606:
        /* <DEDUP_REMOVED lines=9> */
.L_x_19614:
[----:B------:R-:W3:Y:S02]  /*13b0*/  LDG.E.U16 R0, desc[UR36][R4.64] ;  /* 0x0000002404007981 */ /* 0x000ee4000c1e1500 */
[----:B---3--:R-:W-:-:S06]  /*13c0*/  HADD2.F32 R0, -RZ, R0.H0_H0 ;  /* 0x20000000ff007230 */ /* 0x008fcc0000004100 */
[----:B------:R-:W0:Y:S02]  /*13d0*/  F2I.FTZ.TRUNC.NTZ R0, R0 ;  /* 0x0000000000007305 */ /* 0x000e24000021f100 */
[----:B0-----:R-:W-:Y:S01]  /*13e0*/  PRMT R19, R0, 0x7610, R19 ;  /* 0x0000761000137816 */ /* 0x001fe20000000013 */
[----:B------:R-:W-:Y:S06]  /*13f0*/  BRA `(.L_x_19610) ;  /* 0x0000000800ec7947 */ /* 0x000fec0003800000 */
.L_x_19613:
        /* <DEDUP_REMOVED lines=9> */
.L_x_19616:
[----:B------:R-:W3:Y:S02]  /*1490*/  LDG.E.U16 R4, desc[UR36][R4.64] ;  /* 0x0000002404047981 */ /* 0x000ee4000c1e1500 */
[----:B---3--:R-:W-:-:S06]  /*14a0*/  HADD2.F32 R0, -RZ, R4.H0_H0 ;  /* 0x20000004ff007230 */ /* 0x008fcc0000004100 */
[----:B------:R-:W0:Y:S02]  /*14b0*/  F2I.FTZ.TRUNC.NTZ R0, R0 ;  /* 0x0000000000007305 */ /* 0x000e24000021f100 */
[----:B0-----:R-:W-:Y:S01]  /*14c0*/  PRMT R19, R0, 0x7610, R19 ;  /* 0x0000761000137816 */ /* 0x001fe20000000013 */
[----:B------:R-:W-:Y:S06]  /*14d0*/  BRA `(.L_x_19610) ;  /* 0x0000000800b47947 */ /* 0x000fec0003800000 */
.L_x_19615:
[----:B------:R-:W3:Y:S02]  /*14e0*/  LDG.E.64 R4, desc[UR36][R4.64] ;  /* 0x0000002404047981 */ /* 0x000ee4000c1e1b00 */
[----:B---3--:R0:W1:Y:S01]  /*14f0*/  F2I.F64.TRUNC R19, R4 ;  /* 0x0000000400137311 */ /* 0x008062000030d100 */
[----:B------:R-:W-:Y:S05]  /*1500*/  BRA `(.L_x_19610) ;  /* 0x0000000800a87947 */ /* 0x000fea0003800000 */
.L_x_19605:
        /* <DEDUP_REMOVED lines=12> */
.L_x_19619:
[----:B------:R-:W3:Y:S02]  /*15d0*/  LDG.E.64 R4, desc[UR36][R4.64] ;  /* 0x0000002404047981 */ /* 0x000ee4000c1e1b00 */
[----:B---3--:R0:W1:Y:S01]  /*15e0*/  F2I.F64.TRUNC R19, R4 ;  /* 0x0000000400137311 */ /* 0x008062000030d100 */
[----:B------:R-:W-:Y:S05]  /*15f0*/  BRA `(.L_x_19610) ;  /* 0x00000008006c7947 */ /* 0x000fea0003800000 */
.L_x_19618:
        /* <DEDUP_REMOVED lines=28> */
.L_x_19621:
        /* <DEDUP_REMOVED lines=15> */
.L_x_19620:
[----:B------:R-:W3:Y:S02]  /*18b0*/  LDG.E.U16 R0, desc[UR36][R4.64] ;  /* 0x0000002404007981 */ /* 0x000ee4000c1e1500 */
[----:B---3--:R-:W-:-:S06]  /*18c0*/  IMAD.U32 R0, R0, 0x10000, RZ ;  /* 0x0001000000007824 */ /* 0x008fcc00078e00ff */
[----:B------:R-:W0:Y:S02]  /*18d0*/  F2I.FTZ.TRUNC.NTZ R0, R0 ;  /* 0x0000000000007305 */ /* 0x000e24000021f100 */
[----:B0-----:R-:W-:Y:S01]  /*18e0*/  PRMT R19, R0, 0x7610, R19 ;  /* 0x0000761000137816 */ /* 0x001fe20000000013 */
[----:B------:R-:W-:Y:S06]  /*18f0*/  BRA `(.L_x_19610) ;  /* 0x0000000400ac7947 */ /* 0x000fec0003800000 */
.L_x_19617:
        /* <DEDUP_REMOVED lines=10> */
.L_x_19624:
        /* <DEDUP_REMOVED lines=21> */
.L_x_19628:
[----:B------:R-:W-:Y:S05]  /*1af0*/  BSYNC B1 ;  /* 0x0000000000017941 */ /* 0x000fea0003800000 */
.L_x_19627:
[----:B------:R-:W-:Y:S01]  /*1b00*/  LEA R5, R0, 0x3b800000, 0x17 ;  /* 0x3b80000000057811 */ /* 0x000fe200078eb8ff */
[----:B------:R-:W-:-:S05]  /*1b10*/  IMAD.SHL.U32 R0, R3, 0x100000, RZ ;  /* 0x0010000003007824 */ /* 0x000fca00078e00ff */
[----:B------:R-:W-:-:S07]  /*1b20*/  LOP3.LUT R0, R5, R0, R6, 0xfe, !PT ;  /* 0x0000000005007212 */ /* 0x000fce00078efe06 */
.L_x_19626:
[----:B------:R-:W-:Y:S05]  /*1b30*/  BSYNC B0 ;  /* 0x0000000000007941 */ /* 0x000fea0003800000 */
.L_x_19625:
[----:B------:R-:W0:Y:S02]  /*1b40*/  F2I.FTZ.TRUNC.NTZ R0, R0 ;  /* 0x0000000000007305 */ /* 0x000e24000021f100 */
[----:B0-----:R-:W-:Y:S01]  /*1b50*/  PRMT R19, R0, 0x7610, R19 ;  /* 0x0000761000137816 */ /* 0x001fe20000000013 */
[----:B------:R-:W-:Y:S06]  /*1b60*/  BRA `(.L_x_19610) ;  /* 0x0000000400107947 */ /* 0x000fec0003800000 */
.L_x_19623:
        /* <DEDUP_REMOVED lines=21> */
.L_x_19632:
[----:B------:R-:W-:Y:S05]  /*1cc0*/  BSYNC B1 ;  /* 0x0000000000017941 */ /* 0x000fea0003800000 */
.L_x_19631:
[----:B------:R-:W-:Y:S01]  /*1cd0*/  LEA R5, R0, 0x37800000, 0x17 ;  /* 0x3780000000057811 */ /* 0x000fe200078eb8ff */
[----:B------:R-:W-:-:S05]  /*1ce0*/  IMAD.SHL.U32 R0, R3, 0x200000, RZ ;  /* 0x0020000003007824 */ /* 0x000fca00078e00ff */
[----:B------:R-:W-:-:S07]  /*1cf0*/  LOP3.LUT R0, R5, R0, R6, 0xfe, !PT ;  /* 0x0000000005007212 */ /* 0x000fce00078efe06 */
.L_x_19630:
[----:B------:R-:W-:Y:S05]  /*1d00*/  BSYNC B0 ;  /* 0x0000000000007941 */ /* 0x000fea0003800000 */
.L_x_19629:
[----:B------:R-:W0:Y:S02]  /*1d10*/  F2I.FTZ.TRUNC.NTZ R0, R0 ;  /* 0x0000000000007305 */ /* 0x000e24000021f100 */
[----:B0-----:R-:W-:Y:S01]  /*1d20*/  PRMT R19, R0, 0x7610, R19 ;  /* 0x0000761000137816 */ /* 0x001fe20000000013 */
[----:B------:R-:W-:Y:S06]  /*1d30*/  BRA `(.L_x_19610) ;  /* 0x00000000009c7947 */ /* 0x000fec0003800000 */
.L_x_19622:
        /* <DEDUP_REMOVED lines=14> */
.L_x_19636:
[----:B------:R-:W-:Y:S05]  /*1e20*/  BSYNC B0 ;  /* 0x0000000000007941 */ /* 0x000fea0003800000 */
.L_x_19635:
[----:B------:R-:W0:Y:S02]  /*1e30*/  F2I.FTZ.TRUNC.NTZ R0, R0 ;  /* 0x0000000000007305 */ /* 0x000e24000021f100 */
[----:B0-----:R-:W-:Y:S01]  /*1e40*/  PRMT R19, R0, 0x7610, R19 ;  /* 0x0000761000137816 */ /* 0x001fe20000000013 */
[----:B------:R-:W-:Y:S06]  /*1e50*/  BRA `(.L_x_19610) ;  /* 0x0000000000547947 */ /* 0x000fec0003800000 */
.L_x_19609:
        /* <DEDUP_REMOVED lines=16> */
.L_x_19637:
[----:B------:R-:W-:Y:S01]  /*1f60*/  PRMT R19, RZ, 0x7610, R19 ;  /* 0x00007610ff137816 */ /* 0x000fe20000000013 */
[----:B------:R-:W-:Y:S06]  /*1f70*/  BRA `(.L_x_19610) ;  /* 0x00000000000c7947 */ /* 0x000fec0003800000 */
.L_x_19634:
[----:B------:R3:W5:Y:S01]  /*1f80*/  LDG.E.U8 R19, desc[UR36][R4.64] ;  /* 0x0000002404137981 */ /* 0x000762000c1e1100 */
[----:B------:R-:W-:Y:S05]  /*1f90*/  BRA `(.L_x_19610) ;  /* 0x0000000000047947 */ /* 0x000fea0003800000 */
.L_x_19633:
[----:B------:R1:W5:Y:S02]  /*1fa0*/  LDG.E.U8 R19, desc[UR36][R4.64] ;  /* 0x0000002404137981 */ /* 0x000364000c1e1100 */
.L_x_19610:
[----:B------:R-:W2:Y:S02]  /*1fb0*/  S2R R29, SR_TID.X ;  /* 0x00000000001d7919 */ /* 0x000ea40000002100 */
[----:B--2---:R-:W-:-:S07]  /*1fc0*/  VIADD R29, R29, 0x80 ;  /* 0x000000801d1d7836 */ /* 0x004fce0000000000 */
.L_x_19570:
[----:B------:R-:W-:Y:S05]  /*1fd0*/  BSYNC B6 ;  /* 0x0000000000067941 */ /* 0x000fea0003800000 */
.L_x_19569:
[----:B------:R-:W-:Y:S01]  /*1fe0*/  ISETP.GE.AND P0, PT, R29, R28, PT ;  /* 0x0000001c1d00720c */ /* 0x000fe20003f06270 */
[----:B------:R-:W-:Y:S01]  /*1ff0*/  BSSY B6, `(.L_x_19638) ;  /* 0x00001ef000067945 */ /* 0x000fe20003800000 */
[----:B------:R-:W-:-:S11]  /*2000*/  PRMT R22, RZ, 0x7610, R22 ;  /* 0x00007610ff167816 */ /* 0x000fd60000000016 */
        /* <DEDUP_REMOVED lines=26> */
.L_x_19640:
        /* <DEDUP_REMOVED lines=18> */
.L_x_19644:
[----:B------:R0:W5:Y:S01]  /*22d0*/  LDG.E.U8 R17, desc[UR36][R4.64] ;  /* 0x0000002404117981 */ /* 0x000162000c1e1100 */
[----:B------:R-:W-:Y:S05]  /*22e0*/  BRA `(.L_x_19646) ;  /* 0x0000000c00547947 */ /* 0x000fea0003800000 */
.L_x_19643:
        /* <DEDUP_REMOVED lines=8> */
.L_x_19648:
[----:B------:R0:W5:Y:S01]  /*2370*/  LDG.E.U8 R17, desc[UR36][R4.64] ;  /* 0x0000002404117981 */ /* 0x000162000c1e1100 */
[----:B------:R-:W-:Y:S05]  /*2380*/  BRA `(.L_x_19646) ;  /* 0x0000000c002c7947 */ /* 0x000fea0003800000 */
.L_x_19647:
[----:B------:R0:W5:Y:S01]  /*2390*/  LDG.E.U16 R17, desc[UR36][R4.64] ;  /* 0x0000002404117981 */ /* 0x000162000c1e1500 */
[----:B------:R-:W-:Y:S05]  /*23a0*/  BRA `(.L_x_19646) ;  /* 0x0000000c00247947 */ /* 0x000fea0003800000 */
.L_x_19642:
        /* <DEDUP_REMOVED lines=9> */
.L_x_19650:
[----:B------:R-:W2:Y:S02]  /*2440*/  LDG.E.U16 R0, desc[UR36][R4.64] ;  /* 0x0000002404007981 */ /* 0x000ea4000c1e1500 */
[----:B--2---:R-:W-:-:S06]  /*2450*/  HADD2.F32 R0, -RZ, R0.H0_H0 ;  /* 0x20000000ff007230 */ /* 0x004fcc0000004100 */
[----:B------:R-:W0:Y:S02]  /*2460*/  F2I.FTZ.TRUNC.NTZ R0, R0 ;  /* 0x0000000000007305 */ /* 0x000e24000021f100 */
[----:B0-----:R-:W-:Y:S01]  /*2470*/  PRMT R17, R0, 0x7610, R17 ;  /* 0x0000761000117816 */ /* 0x001fe20000000011 */
[----:B------:R-:W-:Y:S06]  /*2480*/  BRA `(.L_x_19646) ;  /* 0x0000000800ec7947 */ /* 0x000fec0003800000 */
.L_x_19649:
        /* <DEDUP_REMOVED lines=9> */
.L_x_19652:
[----:B------:R-:W2:Y:S02]  /*2520*/  LDG.E.U16 R4, desc[UR36][R4.64] ;  /* 0x0000002404047981 */ /* 0x000ea4000c1e1500 */
[----:B--2---:R-:W-:-:S06]  /*2530*/  HADD2.F32 R0, -RZ, R4.H0_H0 ;  /* 0x20000004ff007230 */ /* 0x004fcc0000004100 */
[----:B------:R-:W0:Y:S02]  /*2540*/  F2I.FTZ.TRUNC.NTZ R0, R0 ;  /* 0x0000000000007305 */ /* 0x000e24000021f100 */
[----:B0-----:R-:W-:Y:S01]  /*2550*/  PRMT R17, R0, 0x7610, R17 ;  /* 0x0000761000117816 */ /* 0x001fe20000000011 */
[----:B------:R-:W-:Y:S06]  /*2560*/  BRA `(.L_x_19646) ;  /* 0x0000000800b47947 */ /* 0x000fec0003800000 */
.L_x_19651:
[----:B------:R-:W2:Y:S02]  /*2570*/  LDG.E.64 R4, desc[UR36][R4.64] ;  /* 0x0000002404047981 */ /* 0x000ea4000c1e1b00 */
[----:B--2---:R0:W1:Y:S01]  /*2580*/  F2I.F64.TRUNC R17, R4 ;  /* 0x0000000400117311 */ /* 0x004062000030d100 */
[----:B------:R-:W-:Y:S05]  /*2590*/  BRA `(.L_x_19646) ;  /* 0x0000000800a87947 */ /* 0x000fea0003800000 */
.L_x_19641:
        /* <DEDUP_REMOVED lines=12> */
.L_x_19655:
[----:B------:R-:W2:Y:S02]  /*2660*/  LDG.E.64 R4, desc[UR36][R4.64] ;  /* 0x0000002404047981 */ /* 0x000ea4000c1e1b00 */
[----:B--2---:R0:W1:Y:S01]  /*2670*/  F2I.F64.TRUNC R17, R4 ;  /* 0x0000000400117311 */ /* 0x004062000030d100 */
[----:B------:R-:W-:Y:S05]  /*2680*/  BRA `(.L_x_19646) ;  /* 0x00000008006c7947 */ /* 0x000fea0003800000 */
.L_x_19654:
        /* <DEDUP_REMOVED lines=28> */
.L_x_19657:
        /* <DEDUP_REMOVED lines=15> */
.L_x_19656:
[----:B------:R-:W2:Y:S02]  /*2940*/  LDG.E.U16 R0, desc[UR36][R4.64] ;  /* 0x0000002404007981 */ /* 0x000ea4000c1e1500 */
[----:B--2---:R-:W-:-:S06]  /*2950*/  IMAD.U32 R0, R0, 0x10000, RZ ;  /* 0x0001000000007824 */ /* 0x004fcc00078e00ff */
[----:B------:R-:W0:Y:S02]  /*2960*/  F2I.FTZ.TRUNC.NTZ R0, R0 ;  /* 0x0000000000007305 */ /* 0x000e24000021f100 */
[----:B0-----:R-:W-:Y:S01]  /*2970*/  PRMT R17, R0, 0x7610, R17 ;  /* 0x0000761000117816 */ /* 0x001fe20000000011 */
[----:B------:R-:W-:Y:S06]  /*2980*/  BRA `(.L_x_19646) ;  /* 0x0000000400ac7947 */ /* 0x000fec0003800000 */
.L_x_19653:
        /* <DEDUP_REMOVED lines=10> */
.L_x_19660:
        /* <DEDUP_REMOVED lines=21> */
.L_x_19664:
[----:B------:R-:W-:Y:S05]  /*2b80*/  BSYNC B1 ;  /* 0x0000000000017941 */ /* 0x000fea0003800000 */
.L_x_19663:
[----:B------:R-:W-:Y:S01]  /*2b90*/  LEA R5, R0, 0x3b800000, 0x17 ;  /* 0x3b80000000057811 */ /* 0x000fe200078eb8ff */
[----:B------:R-:W-:-:S05]  /*2ba0*/  IMAD.SHL.U32 R0, R3, 0x100000, RZ ;  /* 0x0010000003007824 */ /* 0x000fca00078e00ff */
[----:B------:R-:W-:-:S07]  /*2bb0*/  LOP3.LUT R0, R5, R0, R6, 0xfe, !PT ;  /* 0x0000000005007212 */ /* 0x000fce00078efe06 */
.L_x_19662:
[----:B------:R-:W-:Y:S05]  /*2bc0*/  BSYNC B0 ;  /* 0x0000000000007941 */ /* 0x000fea0003800000 */
.L_x_19661:
[----:B------:R-:W0:Y:S02]  /*2bd0*/  F2I.FTZ.TRUNC.NTZ R0, R0 ;  /* 0x0000000000007305 */ /* 0x000e24000021f100 */
[----:B0-----:R-:W-:Y:S01]  /*2be0*/  PRMT R17, R0, 0x7610, R17 ;  /* 0x0000761000117816 */ /* 0x001fe20000000011 */
[----:B------:R-:W-:Y:S06]  /*2bf0*/  BRA `(.L_x_19646) ;  /* 0x0000000400107947 */ /* 0x000fec0003800000 */
.L_x_19659:
        /* <DEDUP_REMOVED lines=21> */
.L_x_19668:
[----:B------:R-:W-:Y:S05]  /*2d50*/  BSYNC B1 ;  /* 0x0000000000017941 */ /* 0x000fea0003800000 */
.L_x_19667:
[----:B------:R-:W-:Y:S01]  /*2d60*/  LEA R5, R0, 0x37800000, 0x17 ;  /* 0x3780000000057811 */ /* 0x000fe200078eb8ff */
[----:B------:R-:W-:-:S05]  /*2d70*/  IMAD.SHL.U32 R0, R3, 0x200000, RZ ;  /* 0x0020000003007824 */ /* 0x000fca00078e00ff */
[----:B------:R-:W-:-:S07]  /*2d80*/  LOP3.LUT R0, R5, R0, R6, 0xfe, !PT ;  /* 0x0000000005007212 */ /* 0x000fce00078efe06 */
.L_x_19666:
[----:B------:R-:W-:Y:S05]  /*2d90*/  BSYNC B0 ;  /* 0x0000000000007941 */ /* 0x000fea0003800000 */
.L_x_19665:
[----:B------:R-:W0:Y:S02]  /*2da0*/  F2I.FTZ.TRUNC.NTZ R0, R0 ;  /* 0x0000000000007305 */ /* 0x000e24000021f100 */
[----:B0-----:R-:W-:Y:S01]  /*2db0*/  PRMT R17, R0, 0x7610, R17 ;  /* 0x0000761000117816 */ /* 0x001fe20000000011 */
[----:B------:R-:W-:Y:S06]  /*2dc0*/  BRA `(.L_x_19646) ;  /* 0x00000000009c7947 */ /* 0x000fec0003800000 */
.L_x_19658:
        /* <DEDUP_REMOVED lines=14> */
.L_x_19672:
[----:B------:R-:W-:Y:S05]  /*2eb0*/  BSYNC B0 ;  /* 0x0000000000007941 */ /* 0x000fea0003800000 */
.L_x_19671:
[----:B------:R-:W0:Y:S02]  /*2ec0*/  F2I.FTZ.TRUNC.NTZ R0, R0 ;  /* 0x0000000000007305 */ /* 0x000e24000021f100 */
[----:B0-----:R-:W-:Y:S01]  /*2ed0*/  PRMT R17, R0, 0x7610, R17 ;  /* 0x0000761000117816 */ /* 0x001fe20000000011 */
[----:B------:R-:W-:Y:S06]  /*2ee0*/  BRA `(.L_x_19646) ;  /* 0x0000000000547947 */ /* 0x000fec0003800000 */
.L_x_19645:
        /* <DEDUP_REMOVED lines=16> */
.L_x_19673:
[----:B------:R-:W-:Y:S01]  /*2ff0*/  PRMT R17, RZ, 0x7610, R17 ;  /* 0x00007610ff117816 */ /* 0x000fe20000000011 */
[----:B------:R-:W-:Y:S06]  /*3000*/  BRA `(.L_x_19646) ;  /* 0x00000000000c7947 */ /* 0x000fec0003800000 */
.L_x_19670:
[----:B------:R2:W5:Y:S01]  /*3010*/  LDG.E.U8 R17, desc[UR36][R4.64] ;  /* 0x0000002404117981 */ /* 0x000562000c1e1100 */
[----:B------:R-:W-:Y:S05]  /*3020*/  BRA `(.L_x_19646) ;  /* 0x0000000000047947 */ /* 0x000fea0003800000 */
.L_x_19669:
[----:B------:R3:W5:Y:S02]  /*3030*/  LDG.E.U8 R17, desc[UR36][R4.64] ;  /* 0x0000002404117981 */ /* 0x000764000c1e1100 */
.L_x_19646:
        /* <DEDUP_REMOVED lines=18> */
.L_x_19677:
[----:B------:R0:W5:Y:S01]  /*3160*/  LDG.E.U8 R22, desc[UR36][R4.64] ;  /* 0x0000002404167981 */ /* 0x000162000c1e1100 */
[----:B------:R-:W-:Y:S05]  /*3170*/  BRA `(.L_x_19679) ;  /* 0x0000000c00547947 */ /* 0x000fea0003800000 */
.L_x_19676:
        /* <DEDUP_REMOVED lines=8> */
.L_x_19681:
[----:B------:R0:W5:Y:S01]  /*3200*/  LDG.E.U8 R22, desc[UR36][R4.64] ;  /* 0x0000002404167981 */ /* 0x000162000c1e1100 */
[----:B------:R-:W-:Y:S05]  /*3210*/  BRA `(.L_x_19679) ;  /* 0x0000000c002c7947 */ /* 0x000fea0003800000 */
.L_x_19680:
[----:B------:R0:W5:Y:S01]  /*3220*/  LDG.E.U16 R22, desc[UR36][R4.64] ;  /* 0x0000002404167981 */ /* 0x000162000c1e1500 */
[----:B------:R-:W-:Y:S05]  /*3230*/  BRA `(.L_x_19679) ;  /* 0x0000000c00247947 */ /* 0x000fea0003800000 */
.L_x_19675:
        /* <DEDUP_REMOVED lines=9> */
.L_x_19683:
[----:B------:R-:W2:Y:S02]  /*32d0*/  LDG.E.U16 R0, desc[UR36][R4.64] ;  /* 0x0000002404007981 */ /* 0x000ea4000c1e1500 */
[----:B--2---:R-:W-:-:S06]  /*32e0*/  HADD2.F32 R0, -RZ, R0.H0_H0 ;  /* 0x20000000ff007230 */ /* 0x004fcc0000004100 */
[----:B------:R-:W0:Y:S02]  /*32f0*/  F2I.FTZ.TRUNC.NTZ R0, R0 ;  /* 0x0000000000007305 */ /* 0x000e24000021f100 */
[----:B0-----:R-:W-:Y:S01]  /*3300*/  PRMT R22, R0, 0x7610, R22 ;  /* 0x0000761000167816 */ /* 0x001fe20000000016 */
[----:B------:R-:W-:Y:S06]  /*3310*/  BRA `(.L_x_19679) ;  /* 0x0000000800ec7947 */ /* 0x000fec0003800000 */
.L_x_19682:
        /* <DEDUP_REMOVED lines=9> */
.L_x_19685:
[----:B------:R-:W2:Y:S02]  /*33b0*/  LDG.E.U16 R4, desc[UR36][R4.64] ;  /* 0x0000002404047981 */ /* 0x000ea4000c1e1500 */
[----:B--2---:R-:W-:-:S06]  /*33c0*/  HADD2.F32 R0, -RZ, R4.H0_H0 ;  /* 0x20000004ff007230 */ /* 0x004fcc0000004100 */
[----:B------:R-:W0:Y:S02]  /*33d0*/  F2I.FTZ.TRUNC.NTZ R0, R0 ;  /* 0x0000000000007305 */ /* 0x000e24000021f100 */
[----:B0-----:R-:W-:Y:S01]  /*33e0*/  PRMT R22, R0, 0x7610, R22 ;  /* 0x0000761000167816 */ /* 0x001fe20000000016 */
[----:B------:R-:W-:Y:S06]  /*33f0*/  BRA `(.L_x_19679) ;  /* 0x0000000800b47947 */ /* 0x000fec0003800000 */
.L_x_19684:
[----:B------:R-:W2:Y:S02]  /*3400*/  LDG.E.64 R4, desc[UR36][R4.64] ;  /* 0x0000002404047981 */ /* 0x000ea4000c1e1b00 */
[----:B--2---:R0:W2:Y:S01]  /*3410*/  F2I.F64.TRUNC R22, R4 ;  /* 0x0000000400167311 */ /* 0x0040a2000030d100 */
[----:B------:R-:W-:Y:S05]  /*3420*/  BRA `(.L_x_19679) ;  /* 0x0000000800a87947 */ /* 0x000fea0003800000 */
.L_x_19674:
        /* <DEDUP_REMOVED lines=12> */
.L_x_19688:
[----:B------:R-:W2:Y:S02]  /*34f0*/  LDG.E.64 R4, desc[UR36][R4.64] ;  /* 0x0000002404047981 */ /* 0x000ea4000c1e1b00 */
[----:B--2---:R0:W2:Y:S01]  /*3500*/  F2I.F64.TRUNC R22, R4 ;  /* 0x0000000400167311 */ /* 0x0040a2000030d100 */
[----:B------:R-:W-:Y:S05]  /*3510*/  BRA `(.L_x_19679) ;  /* 0x00000008006c7947 */ /* 0x000fea0003800000 */
.L_x_19687:
        /* <DEDUP_REMOVED lines=28> */
.L_x_19690:
        /* <DEDUP_REMOVED lines=15> */
.L_x_19689:
[----:B------:R-:W2:Y:S02]  /*37d0*/  LDG.E.U16 R0, desc[UR36][R4.64] ;  /* 0x0000002404007981 */ /* 0x000ea4000c1e1500 */
[----:B--2---:R-:W-:-:S06]  /*37e0*/  IMAD.U32 R0, R0, 0x10000, RZ ;  /* 0x0001000000007824 */ /* 0x004fcc00078e00ff */
[----:B------:R-:W0:Y:S02]  /*37f0*/  F2I.FTZ.TRUNC.NTZ R0, R0 ;  /* 0x0000000000007305 */ /* 0x000e24000021f100 */
[----:B0-----:R-:W-:Y:S01]  /*3800*/  PRMT R22, R0, 0x7610, R22 ;  /* 0x0000761000167816 */ /* 0x001fe20000000016 */
[----:B------:R-:W-:Y:S06]  /*3810*/  BRA `(.L_x_19679) ;  /* 0x0000000400ac7947 */ /* 0x000fec0003800000 */
.L_x_19686:
        /* <DEDUP_REMOVED lines=10> */
.L_x_19693:
        /* <DEDUP_REMOVED lines=21> */
.L_x_19697:
[----:B------:R-:W-:Y:S05]  /*3a10*/  BSYNC B1 ;  /* 0x0000000000017941 */ /* 0x000fea0003800000 */
.L_x_19696:
[----:B------:R-:W-:Y:S01]  /*3a20*/  LEA R5, R0, 0x3b800000, 0x17 ;  /* 0x3b80000000057811 */ /* 0x000fe200078eb8ff */
[----:B------:R-:W-:-:S05]  /*3a30*/  IMAD.SHL.U32 R0, R3, 0x100000, RZ ;  /* 0x0010000003007824 */ /* 0x000fca00078e00ff */
[----:B------:R-:W-:-:S07]  /*3a40*/  LOP3.LUT R0, R5, R0, R6, 0xfe, !PT ;  /* 0x0000000005007212 */ /* 0x000fce00078efe06 */
.L_x_19695:
[----:B------:R-:W-:Y:S05]  /*3a50*/  BSYNC B0 ;  /* 0x0000000000007941 */ /* 0x000fea0003800000 */
.L_x_19694:
[----:B------:R-:W0:Y:S02]  /*3a60*/  F2I.FTZ.TRUNC.NTZ R0, R0 ;  /* 0x0000000000007305 */ /* 0x000e24000021f100 */
[----:B0-----:R-:W-:Y:S01]  /*3a70*/  PRMT R22, R0, 0x7610, R22 ;  /* 0x0000761000167816 */ /* 0x001fe20000000016 */
[----:B------:R-:W-:Y:S06]  /*3a80*/  BRA `(.L_x_19679) ;  /* 0x0000000400107947 */ /* 0x000fec0003800000 */
.L_x_19692:
        /* <DEDUP_REMOVED lines=21> */
.L_x_19701:
[----:B------:R-:W-:Y:S05]  /*3be0*/  BSYNC B1 ;  /* 0x0000000000017941 */ /* 0x000fea0003800000 */
.L_x_19700:
[----:B------:R-:W-:Y:S01]  /*3bf0*/  LEA R5, R0, 0x37800000, 0x17 ;  /* 0x3780000000057811 */ /* 0x000fe200078eb8ff */
[----:B------:R-:W-:-:S05]  /*3c00*/  IMAD.SHL.U32 R0, R3, 0x200000, RZ ;  /* 0x0020000003007824 */ /* 0x000fca00078e00ff */
[----:B------:R-:W-:-:S07]  /*3c10*/  LOP3.LUT R0, R5, R0, R6, 0xfe, !PT ;  /* 0x0000000005007212 */ /* 0x000fce00078efe06 */
.L_x_19699:
[----:B------:R-:W-:Y:S05]  /*3c20*/  BSYNC B0 ;  /* 0x0000000000007941 */ /* 0x000fea0003800000 */
.L_x_19698:
[----:B------:R-:W0:Y:S02]  /*3c30*/  F2I.FTZ.TRUNC.NTZ R0, R0 ;  /* 0x0000000000007305 */ /* 0x000e24000021f100 */
[----:B0-----:R-:W-:Y:S01]  /*3c40*/  PRMT R22, R0, 0x7610, R22 ;  /* 0x0000761000167816 */ /* 0x001fe20000000016 */
[----:B------:R-:W-:Y:S06]  /*3c50*/  BRA `(.L_x_19679) ;  /* 0x00000000009c7947 */ /* 0x000fec0003800000 */
.L_x_19691:
        /* <DEDUP_REMOVED lines=14> */
.L_x_19705:
[----:B------:R-:W-:Y:S05]  /*3d40*/  BSYNC B0 ;  /* 0x0000000000007941 */ /* 0x000fea0003800000 */
.L_x_19704:
[----:B------:R-:W0:Y:S02]  /*3d50*/  F2I.FTZ.TRUNC.NTZ R0, R0 ;  /* 0x0000000000007305 */ /* 0x000e24000021f100 */
[----:B0-----:R-:W-:Y:S01]  /*3d60*/  PRMT R22, R0, 0x7610, R22 ;  /* 0x0000761000167816 */ /* 0x001fe20000000016 */
[----:B------:R-:W-:Y:S06]  /*3d70*/  BRA `(.L_x_19679) ;  /* 0x0000000000547947 */ /* 0x000fec0003800000 */
.L_x_19678:
        /* <DEDUP_REMOVED lines=16> */
.L_x_19706:
[----:B------:R-:W-:Y:S01]  /*3e80*/  PRMT R22, RZ, 0x7610, R22 ;  /* 0x00007610ff167816 */ /* 0x000fe20000000016 */
[----:B------:R-:W-:Y:S06]  /*3e90*/  BRA `(.L_x_19679) ;  /* 0x00000000000c7947 */ /* 0x000fec0003800000 */
.L_x_19703:
[----:B------:R0:W5:Y:S01]  /*3ea0*/  LDG.E.U8 R22, desc[UR36][R4.64] ;  /* 0x0000002404167981 */ /* 0x000162000c1e1100 */
[----:B------:R-:W-:Y:S05]  /*3eb0*/  BRA `(.L_x_19679) ;  /* 0x0000000000047947 */ /* 0x000fea0003800000 */
.L_x_19702:
[----:B------:R2:W5:Y:S02]  /*3ec0*/  LDG.E.U8 R22, desc[UR36][R4.64] ;  /* 0x0000002404167981 */ /* 0x000564000c1e1100 */
.L_x_19679:
[----:B------:R-:W-:-:S07]  /*3ed0*/  VIADD R29, R29, 0x80 ;  /* 0x000000801d1d7836 */ /* 0x000fce0000000000 */
.L_x_19639:
[----:B------:R-:W-:Y:S05]  /*3ee0*/  BSYNC B6 ;  /* 0x0000000000067941 */ /* 0x000fea0003800000 */
.L_x_19638:
[----:B------:R-:W-:Y:S01]  /*3ef0*/  ISETP.GE.AND P0, PT, R29, R28, PT ;  /* 0x0000001c1d00720c */ /* 0x000fe20003f06270 */
[----:B------:R-:W-:Y:S01]  /*3f00*/  BSSY B6, `(.L_x_19707) ;  /* 0x00001f3000067945 */ /* 0x000fe20003800000 */
[----:B0-----:R-:W-:Y:S02]  /*3f10*/  PRMT R23, RZ, 0x7610, R23 ;  /* 0x00007610ff177816 */ /* 0x001fe40000000017 */
[----:B------:R-:W-:Y:S02]  /*3f20*/  PRMT R24, RZ, 0x7610, R24 ;  /* 0x00007610ff187816 */ /* 0x000fe40000000018 */
[----:B------:R-:W-:-:S07]  /*3f30*/  PRMT R25, RZ, 0x7610, R25 ;  /* 0x00007610ff197816 */ /* 0x000fce0000000019 */
[----:B------:R-:W-:Y:S05]  /*3f40*/  @P0 BRA `(.L_x_19708) ;  /* 0x0000001c00b80947 */ /* 0x000fea0003800000 */
[----:B------:R-:W-:Y:S01]  /*3f50*/  IMAD.MOV.U32 R3, RZ, RZ, 0x1 ;  /* 0x00000001ff037424 */ /* 0x000fe200078e00ff */
[----:B------:R-:W-:Y:S01]  /*3f60*/  LOP3.LUT R0, R16, 0xff, RZ, 0xc0, !PT ;  /* 0x000000ff10007812 */ /* 0x000fe200078ec0ff */
        /* <DEDUP_REMOVED lines=23> */
.L_x_19709:
        /* <DEDUP_REMOVED lines=19> */
.L_x_19713:
[----:B------:R3:W5:Y:S01]  /*4210*/  LDG.E.U8 R24, desc[UR36][R4.64] ;  /* 0x0000002404187981 */ /* 0x000762000c1e1100 */
[----:B------:R-:W-:Y:S05]  /*4220*/  BRA `(.L_x_19715) ;  /* 0x0000000c00547947 */ /* 0x000fea0003800000 */
.L_x_19712:
        /* <DEDUP_REMOVED lines=8> */
.L_x_19717:
[----:B------:R2:W5:Y:S01]  /*42b0*/  LDG.E.U8 R24, desc[UR36][R4.64] ;  /* 0x0000002404187981 */ /* 0x000562000c1e1100 */
[----:B------:R-:W-:Y:S05]  /*42c0*/  BRA `(.L_x_19715) ;  /* 0x0000000c002c7947 */ /* 0x000fea0003800000 */
.L_x_19716:
[----:B------:R0:W5:Y:S01]  /*42d0*/  LDG.E.U16 R24, desc[UR36][R4.64] ;  /* 0x0000002404187981 */ /* 0x000162000c1e1500 */
[----:B------:R-:W-:Y:S05]  /*42e0*/  BRA `(.L_x_19715) ;  /* 0x0000000c00247947 */ /* 0x000fea0003800000 */
.L_x_19711:
        /* <DEDUP_REMOVED lines=9> */
.L_x_19719:
[----:B------:R-:W2:Y:S02]  /*4380*/  LDG.E.U16 R0, desc[UR36][R4.64] ;  /* 0x0000002404007981 */ /* 0x000ea4000c1e1500 */
[----:B--2---:R-:W-:-:S06]  /*4390*/  HADD2.F32 R0, -RZ, R0.H0_H0 ;  /* 0x20000000ff007230 */ /* 0x004fcc0000004100 */
[----:B------:R-:W0:Y:S02]  /*43a0*/  F2I.FTZ.TRUNC.NTZ R0, R0 ;  /* 0x0000000000007305 */ /* 0x000e24000021f100 */
[----:B0-----:R-:W-:Y:S01]  /*43b0*/  PRMT R24, R0, 0x7610, R24 ;  /* 0x0000761000187816 */ /* 0x001fe20000000018 */
[----:B------:R-:W-:Y:S06]  /*43c0*/  BRA `(.L_x_19715) ;  /* 0x0000000800ec7947 */ /* 0x000fec0003800000 */
.L_x_19718:
        /* <DEDUP_REMOVED lines=9> */
.L_x_19721:
[----:B------:R-:W2:Y:S02]  /*4460*/  LDG.E.U16 R4, desc[UR36][R4.64] ;  /* 0x0000002404047981 */ /* 0x000ea4000c1e1500 */
[----:B--2---:R-:W-:-:S06]  /*4470*/  HADD2.F32 R0, -RZ, R4.H0_H0 ;  /* 0x20000004ff007230 */ /* 0x004fcc0000004100 */
[----:B------:R-:W0:Y:S02]  /*4480*/  F2I.FTZ.TRUNC.NTZ R0, R0 ;  /* 0x0000000000007305 */ /* 0x000e24000021f100 */
[----:B0-----:R-:W-:Y:S01]  /*4490*/  PRMT R24, R0, 0x7610, R24 ;  /* 0x0000761000187816 */ /* 0x001fe20000000018 */
[----:B------:R-:W-:Y:S06]  /*44a0*/  BRA `(.L_x_19715) ;  /* 0x0000000800b47947 */ /* 0x000fec0003800000 */
.L_x_19720:
[----:B------:R-:W2:Y:S02]  /*44b0*/  LDG.E.64 R4, desc[UR36][R4.64] ;  /* 0x0000002404047981 */ /* 0x000ea4000c1e1b00 */
[----:B--2---:R0:W1:Y:S01]  /*44c0*/  F2I.F64.TRUNC R24, R4 ;  /* 0x0000000400187311 */ /* 0x004062000030d100 */
[----:B------:R-:W-:Y:S05]  /*44d0*/  BRA `(.L_x_19715) ;  /* 0x0000000800a87947 */ /* 0x000fea0003800000 */
.L_x_19710:
        /* <DEDUP_REMOVED lines=12> */
.L_x_19724:
[----:B------:R-:W2:Y:S02]  /*45a0*/  LDG.E.64 R4, desc[UR36][R4.64] ;  /* 0x0000002404047981 */ /* 0x000ea4000c1e1b00 */
[----:B--2---:R0:W1:Y:S01]  /*45b0*/  F2I.F64.TRUNC R24, R4 ;  /* 0x0000000400187311 */ /* 0x004062000030d100 */
[----:B------:R-:W-:Y:S05]  /*45c0*/  BRA `(.L_x_19715) ;  /* 0x00000008006c7947 */ /* 0x000fea0003800000 */
.L_x_19723:
        /* <DEDUP_REMOVED lines=28> */
.L_x_19726:
        /* <DEDUP_REMOVED lines=15> */
.L_x_19725:
[----:B------:R-:W2:Y:S02]  /*4880*/  LDG.E.U16 R0, desc[UR36][R4.64] ;  /* 0x0000002404007981 */ /* 0x000ea4000c1e1500 */
[----:B--2---:R-:W-:-:S06]  /*4890*/  IMAD.U32 R0, R0, 0x10000, RZ ;  /* 0x0001000000007824 */ /* 0x004fcc00078e00ff */
[----:B------:R-:W0:Y:S02]  /*48a0*/  F2I.FTZ.TRUNC.NTZ R0, R0 ;  /* 0x0000000000007305 */ /* 0x000e24000021f100 */
[----:B0-----:R-:W-:Y:S01]  /*48b0*/  PRMT R24, R0, 0x7610, R24 ;  /* 0x0000761000187816 */ /* 0x001fe20000000018 */
[----:B------:R-:W-:Y:S06]  /*48c0*/  BRA `(.L_x_19715) ;  /* 0x0000000400ac7947 */ /* 0x000fec0003800000 */
.L_x_19722:
        /* <DEDUP_REMOVED lines=10> */
.L_x_19729:
        /* <DEDUP_REMOVED lines=21> */
.L_x_19733:
[----:B------:R-:W-:Y:S05]  /*4ac0*/  BSYNC B1 ;  /* 0x0000000000017941 */ /* 0x000fea0003800000 */
.L_x_19732:
[----:B------:R-:W-:Y:S01]  /*4ad0*/  LEA R5, R0, 0x3b800000, 0x17 ;  /* 0x3b80000000057811 */ /* 0x000fe200078eb8ff */
[----:B------:R-:W-:-:S05]  /*4ae0*/  IMAD.SHL.U32 R0, R3, 0x100000, RZ ;  /* 0x0010000003007824 */ /* 0x000fca00078e00ff */
[----:B------:R-:W-:-:S07]  /*4af0*/  LOP3.LUT R0, R5, R0, R6, 0xfe, !PT ;  /* 0x0000000005007212 */ /* 0x000fce00078efe06 */
.L_x_19731:
[----:B------:R-:W-:Y:S05]  /*4b00*/  BSYNC B0 ;  /* 0x0000000000007941 */ /* 0x000fea0003800000 */
.L_x_19730:
[----:B------:R-:W0:Y:S02]  /*4b10*/  F2I.FTZ.TRUNC.NTZ R0, R0 ;  /* 0x0000000000007305 */ /* 0x000e24000021f100 */
[----:B0-----:R-:W-:Y:S01]  /*4b20*/  PRMT R24, R0, 0x7610, R24 ;  /* 0x0000761000187816 */ /* 0x001fe20000000018 */
[----:B------:R-:W-:Y:S06]  /*4b30*/  BRA `(.L_x_19715) ;  /* 0x0000000400107947 */ /* 0x000fec0003800000 */
.L_x_19728:
        /* <DEDUP_REMOVED lines=21> */
.L_x_19737:
[----:B------:R-:W-:Y:S05]  /*4c90*/  BSYNC B1 ;  /* 0x0000000000017941 */ /* 0x000fea0003800000 */
.L_x_19736:
[----:B------:R-:W-:Y:S01]  /*4ca0*/  LEA R5, R0, 0x37800000, 0x17 ;  /* 0x3780000000057811 */ /* 0x000fe200078eb8ff */
[----:B------:R-:W-:-:S05]  /*4cb0*/  IMAD.SHL.U32 R0, R3, 0x200000, RZ ;  /* 0x0020000003007824 */ /* 0x000fca00078e00ff */
[----:B------:R-:W-:-:S07]  /*4cc0*/  LOP3.LUT R0, R5, R0, R6, 0xfe, !PT ;  /* 0x0000000005007212 */ /* 0x000fce00078efe06 */
.L_x_19735:
[----:B------:R-:W-:Y:S05]  /*4cd0*/  BSYNC B0 ;  /* 0x0000000000007941 */ /* 0x000fea0003800000 */
.L_x_19734:
[----:B------:R-:W0:Y:S02]  /*4ce0*/  F2I.FTZ.TRUNC.NTZ R0, R0 ;  /* 0x0000000000007305 */ /* 0x000e24000021f100 */
[----:B0-----:R-:W-:Y:S01]  /*4cf0*/  PRMT R24, R0, 0x7610, R24 ;  /* 0x0000761000187816 */ /* 0x001fe20000000018 */
[----:B------:R-:W-:Y:S06]  /*4d00*/  BRA `(.L_x_19715) ;  /* 0x00000000009c7947 */ /* 0x000fec0003800000 */
.L_x_19727:
        /* <DEDUP_REMOVED lines=14> */
.L_x_19741:
[----:B------:R-:W-:Y:S05]  /*4df0*/  BSYNC B0 ;  /* 0x0000000000007941 */ /* 0x000fea0003800000 */
.L_x_19740:
[----:B------:R-:W0:Y:S02]  /*4e00*/  F2I.FTZ.TRUNC.NTZ R0, R0 ;  /* 0x0000000000007305 */ /* 0x000e24000021f100 */
[----:B0-----:R-:W-:Y:S01]  /*4e10*/  PRMT R24, R0, 0x7610, R24 ;  /* 0x0000761000187816 */ /* 0x001fe20000000018 */
[----:B------:R-:W-:Y:S06]  /*4e20*/  BRA `(.L_x_19715) ;  /* 0x0000000000547947 */ /* 0x000fec0003800000 */
.L_x_19714:
        /* <DEDUP_REMOVED lines=16> */
.L_x_19742:
[----:B------:R-:W-:Y:S01]  /*4f30*/  PRMT R24, RZ, 0x7610, R24 ;  /* 0x00007610ff187816 */ /* 0x000fe20000000018 */
[----:B------:R-:W-:Y:S06]  /*4f40*/  BRA `(.L_x_19715) ;  /* 0x00000000000c7947 */ /* 0x000fec0003800000 */
.L_x_19739:
[----:B------:R0:W5:Y:S01]  /*4f50*/  LDG.E.U8 R24, desc[UR36][R4.64] ;  /* 0x0000002404187981 */ /* 0x000162000c1e1100 */
[----:B------:R-:W-:Y:S05]  /*4f60*/  BRA `(.L_x_19715) ;  /* 0x0000000000047947 */ /* 0x000fea0003800000 */
.L_x_19738:
[----:B------:R0:W5:Y:S02]  /*4f70*/  LDG.E.U8 R24, desc[UR36][R4.64] ;  /* 0x0000002404187981 */ /* 0x000164000c1e1100 */
.L_x_19715:
        /* <DEDUP_REMOVED lines=19> */
.L_x_19746:
[----:B------:R0:W5:Y:S01]  /*50b0*/  LDG.E.U8 R25, desc[UR36][R4.64] ;  /* 0x0000002404197981 */ /* 0x000162000c1e1100 */
[----:B------:R-:W-:Y:S05]  /*50c0*/  BRA `(.L_x_19748) ;  /* 0x0000000c00547947 */ /* 0x000fea0003800000 */
.L_x_19745:
        /* <DEDUP_REMOVED lines=8> */
.L_x_19750:
[----:B------:R0:W5:Y:S01]  /*5150*/  LDG.E.U8 R25, desc[UR36][R4.64] ;  /* 0x0000002404197981 */ /* 0x000162000c1e1100 */
[----:B------:R-:W-:Y:S05]  /*5160*/  BRA `(.L_x_19748) ;  /* 0x0000000c002c7947 */ /* 0x000fea0003800000 */
.L_x_19749:
[----:B------:R0:W5:Y:S01]  /*5170*/  LDG.E.U16 R25, desc[UR36][R4.64] ;  /* 0x0000002404197981 */ /* 0x000162000c1e1500 */
[----:B------:R-:W-:Y:S05]  /*5180*/  BRA `(.L_x_19748) ;  /* 0x0000000c00247947 */ /* 0x000fea0003800000 */
.L_x_19744:
        /* <DEDUP_REMOVED lines=9> */
.L_x_19752:
[----:B------:R-:W2:Y:S02]  /*5220*/  LDG.E.U16 R0, desc[UR36][R4.64] ;  /* 0x0000002404007981 */ /* 0x000ea4000c1e1500 */
[----:B--2---:R-:W-:-:S06]  /*5230*/  HADD2.F32 R0, -RZ, R0.H0_H0 ;  /* 0x20000000ff007230 */ /* 0x004fcc0000004100 */
[----:B------:R-:W0:Y:S02]  /*5240*/  F2I.FTZ.TRUNC.NTZ R0, R0 ;  /* 0x0000000000007305 */ /* 0x000e24000021f100 */
[----:B0-----:R-:W-:Y:S01]  /*5250*/  PRMT R25, R0, 0x7610, R25 ;  /* 0x0000761000197816 */ /* 0x001fe20000000019 */
[----:B------:R-:W-:Y:S06]  /*5260*/  BRA `(.L_x_19748) ;  /* 0x0000000800ec7947 */ /* 0x000fec0003800000 */
.L_x_19751:
        /* <DEDUP_REMOVED lines=9> */
.L_x_19754:
[----:B------:R-:W2:Y:S02]  /*5300*/  LDG.E.U16 R4, desc[UR36][R4.64] ;  /* 0x0000002404047981 */ /* 0x000ea4000c1e1500 */
[----:B--2---:R-:W-:-:S06]  /*5310*/  HADD2.F32 R0, -RZ, R4.H0_H0 ;  /* 0x20000004ff007230 */ /* 0x004fcc0000004100 */
[----:B------:R-:W0:Y:S02]  /*5320*/  F2I.FTZ.TRUNC.NTZ R0, R0 ;  /* 0x0000000000007305 */ /* 0x000e24000021f100 */
[----:B0-----:R-:W-:Y:S01]  /*5330*/  PRMT R25, R0, 0x7610, R25 ;  /* 0x0000761000197816 */ /* 0x001fe20000000019 */
[----:B------:R-:W-:Y:S06]  /*5340*/  BRA `(.L_x_19748) ;  /* 0x0000000800b47947 */ /* 0x000fec0003800000 */
.L_x_19753:
[----:B------:R-:W2:Y:S02]  /*5350*/  LDG.E.64 R4, desc[UR36][R4.64] ;  /* 0x0000002404047981 */ /* 0x000ea4000c1e1b00 */
[----:B--2---:R0:W1:Y:S01]  /*5360*/  F2I.F64.TRUNC R25, R4 ;  /* 0x0000000400197311 */ /* 0x004062000030d100 */
[----:B------:R-:W-:Y:S05]  /*5370*/  BRA `(.L_x_19748) ;  /* 0x0000000800a87947 */ /* 0x000fea0003800000 */
.L_x_19743:
        /* <DEDUP_REMOVED lines=12> */
.L_x_19757:
[----:B------:R-:W2:Y:S02]  /*5440*/  LDG.E.64 R4, desc[UR36][R4.64] ;  /* 0x0000002404047981 */ /* 0x000ea4000c1e1b00 */
[----:B--2---:R0:W1:Y:S01]  /*5450*/  F2I.F64.TRUNC R25, R4 ;  /* 0x0000000400197311 */ /* 0x004062000030d100 */
[----:B------:R-:W-:Y:S05]  /*5460*/  BRA `(.L_x_19748) ;  /* 0x00000008006c7947 */ /* 0x000fea0003800000 */
.L_x_19756:
        /* <DEDUP_REMOVED lines=28> */
.L_x_19759:
        /* <DEDUP_REMOVED lines=15> */
.L_x_19758:
[----:B------:R-:W2:Y:S02]  /*5720*/  LDG.E.U16 R0, desc[UR36][R4.64] ;  /* 0x0000002404007981 */ /* 0x000ea4000c1e1500 */
[----:B--2---:R-:W-:-:S06]  /*5730*/  IMAD.U32 R0, R0, 0x10000, RZ ;  /* 0x0001000000007824 */ /* 0x004fcc00078e00ff */
[----:B------:R-:W0:Y:S02]  /*5740*/  F2I.FTZ.TRUNC.NTZ R0, R0 ;  /* 0x0000000000007305 */ /* 0x000e24000021f100 */
[----:B0-----:R-:W-:Y:S01]  /*5750*/  PRMT R25, R0, 0x7610, R25 ;  /* 0x0000761000197816 */ /* 0x001fe20000000019 */
[----:B------:R-:W-:Y:S06]  /*5760*/  BRA `(.L_x_19748) ;  /* 0x0000000400ac7947 */ /* 0x000fec0003800000 */
.L_x_19755:
        /* <DEDUP_REMOVED lines=10> */
.L_x_19762:
        /* <DEDUP_REMOVED lines=21> */
.L_x_19766:
[----:B------:R-:W-:Y:S05]  /*5960*/  BSYNC B1 ;  /* 0x0000000000017941 */ /* 0x000fea0003800000 */
.L_x_19765:
[----:B------:R-:W-:Y:S01]  /*5970*/  LEA R5, R0, 0x3b800000, 0x17 ;  /* 0x3b80000000057811 */ /* 0x000fe200078eb8ff */
[----:B------:R-:W-:-:S05]  /*5980*/  IMAD.SHL.U32 R0, R3, 0x100000, RZ ;  /* 0x0010000003007824 */ /* 0x000fca00078e00ff */
[----:B------:R-:W-:-:S07]  /*5990*/  LOP3.LUT R0, R5, R0, R6, 0xfe, !PT ;  /* 0x0000000005007212 */ /* 0x000fce00078efe06 */
.L_x_19764:
[----:B------:R-:W-:Y:S05]  /*59a0*/  BSYNC B0 ;  /* 0x0000000000007941 */ /* 0x000fea0003800000 */
.L_x_19763:
[----:B------:R-:W0:Y:S02]  /*59b0*/  F2I.FTZ.TRUNC.NTZ R0, R0 ;  /* 0x0000000000007305 */ /* 0x000e24000021f100 */
[----:B0-----:R-:W-:Y:S01]  /*59c0*/  PRMT R25, R0, 0x7610, R25 ;  /* 0x0000761000197816 */ /* 0x001fe20000000019 */
[----:B------:R-:W-:Y:S06]  /*59d0*/  BRA `(.L_x_19748) ;  /* 0x0000000400107947 */ /* 0x000fec0003800000 */
.L_x_19761:
        /* <DEDUP_REMOVED lines=21> */
.L_x_19770:
[----:B------:R-:W-:Y:S05]  /*5b30*/  BSYNC B1 ;  /* 0x0000000000017941 */ /* 0x000fea0003800000 */
.L_x_19769:
[----:B------:R-:W-:Y:S01]  /*5b40*/  LEA R5, R0, 0x37800000, 0x17 ;  /* 0x3780000000057811 */ /* 0x000fe200078eb8ff */
[----:B------:R-:W-:-:S05]  /*5b50*/  IMAD.SHL.U32 R0, R3, 0x200000, RZ ;  /* 0x0020000003007824 */ /* 0x000fca00078e00ff */
[----:B------:R-:W-:-:S07]  /*5b60*/  LOP3.LUT R0, R5, R0, R6, 0xfe, !PT ;  /* 0x0000000005007212 */ /* 0x000fce00078efe06 */
.L_x_19768:
[----:B------:R-:W-:Y:S05]  /*5b70*/  BSYNC B0 ;  /* 0x0000000000007941 */ /* 0x000fea0003800000 */
.L_x_19767:
[----:B------:R-:W0:Y:S02]  /*5b80*/  F2I.FTZ.TRUNC.NTZ R0, R0 ;  /* 0x0000000000007305 */ /* 0x000e24000021f100 */
[----:B0-----:R-:W-:Y:S01]  /*5b90*/  PRMT R25, R0, 0x7610, R25 ;  /* 0x0000761000197816 */ /* 0x001fe20000000019 */
[----:B------:R-:W-:Y:S06]  /*5ba0*/  BRA `(.L_x_19748) ;  /* 0x00000000009c7947 */ /* 0x000fec0003800000 */
.L_x_19760:
        /* <DEDUP_REMOVED lines=14> */
.L_x_19774:
[----:B------:R-:W-:Y:S05]  /*5c90*/  BSYNC B0 ;  /* 0x0000000000007941 */ /* 0x000fea0003800000 */
.L_x_19773:
[----:B------:R-:W0:Y:S02]  /*5ca0*/  F2I.FTZ.TRUNC.NTZ R0, R0 ;  /* 0x0000000000007305 */ /* 0x000e24000021f100 */
[----:B0-----:R-:W-:Y:S01]  /*5cb0*/  PRMT R25, R0, 0x7610, R25 ;  /* 0x0000761000197816 */ /* 0x001fe20000000019 */
[----:B------:R-:W-:Y:S06]  /*5cc0*/  BRA `(.L_x_19748) ;  /* 0x0000000000547947 */ /* 0x000fec0003800000 */
.L_x_19747:
        /* <DEDUP_REMOVED lines=16> */
.L_x_19775:
[----:B------:R-:W-:Y:S01]  /*5dd0*/  PRMT R25, RZ, 0x7610, R25 ;  /* 0x00007610ff197816 */ /* 0x000fe20000000019 */
[----:B------:R-:W-:Y:S06]  /*5de0*/  BRA `(.L_x_19748) ;  /* 0x00000000000c7947 */ /* 0x000fec0003800000 */
.L_x_19772:
[----:B------:R2:W5:Y:S01]  /*5df0*/  LDG.E.U8 R25, desc[UR36][R4.64] ;  /* 0x0000002404197981 */ /* 0x000562000c1e1100 */
[----:B------:R-:W-:Y:S05]  /*5e00*/  BRA `(.L_x_19748) ;  /* 0x0000000000047947 */ /* 0x000fea0003800000 */
.L_x_19771:
[----:B------:R3:W5:Y:S02]  /*5e10*/  LDG.E.U8 R25, desc[UR36][R4.64] ;  /* 0x0000002404197981 */ /* 0x000764000c1e1100 */
.L_x_19748:
[----:B------:R-:W-:-:S07]  /*5e20*/  VIADD R29, R29, 0x80 ;  /* 0x000000801d1d7836 */ /* 0x000fce0000000000 */
.L_x_19708:
[----:B------:R-:W-:Y:S05]  /*5e30*/  BSYNC B6 ;  /* 0x0000000000067941 */ /* 0x000fea0003800000 */
.L_x_19707:
[----:B------:R-:W0:Y:S01]  /*5e40*/  LDC.U8 R26, c[0x0][0x218] ;  /* 0x00008600ff1a7b82 */ /* 0x000e220000000000 */
        /* <DEDUP_REMOVED lines=29> */
.L_x_19778:
        /* <DEDUP_REMOVED lines=19> */
.L_x_19782:
[----:B------:R0:W5:Y:S01]  /*6150*/  LDG.E.U8 R27, desc[UR36][R4.64] ;  /* 0x00000024041b7981 */ /* 0x000162000c1e1100 */
[----:B------:R-:W-:Y:S05]  /*6160*/  BRA `(.L_x_19784) ;  /* 0x0000000c00547947 */ /* 0x000fea0003800000 */
.L_x_19781:
        /* <DEDUP_REMOVED lines=8> */
.L_x_19786:
[----:B------:R3:W5:Y:S01]  /*61f0*/  LDG.E.U8 R27, desc[UR36][R4.64] ;  /* 0x00000024041b7981 */ /* 0x000762000c1e1100 */
[----:B------:R-:W-:Y:S05]  /*6200*/  BRA `(.L_x_19784) ;  /* 0x0000000c002c7947 */ /* 0x000fea0003800000 */
.L_x_19785:
[----:B------:R2:W5:Y:S01]  /*6210*/  LDG.E.U16 R27, desc[UR36][R4.64] ;  /* 0x00000024041b7981 */ /* 0x000562000c1e1500 */
[----:B------:R-:W-:Y:S05]  /*6220*/  BRA `(.L_x_19784) ;  /* 0x0000000c00247947 */ /* 0x000fea0003800000 */
.L_x_19780:
        /* <DEDUP_REMOVED lines=9> */
.L_x_19788:
[----:B------:R-:W2:Y:S02]  /*62c0*/  LDG.E.U16 R0, desc[UR36][R4.64] ;  /* 0x0000002404007981 */ /* 0x000ea4000c1e1500 */
[----:B--2---:R-:W-:-:S06]  /*62d0*/  HADD2.F32 R0, -RZ, R0.H0_H0 ;  /* 0x20000000ff007230 */ /* 0x004fcc0000004100 */
[----:B------:R-:W0:Y:S02]  /*62e0*/  F2I.FTZ.TRUNC.NTZ R0, R0 ;  /* 0x0000000000007305 */ /* 0x000e24000021f100 */
[----:B0-----:R-:W-:Y:S01]  /*62f0*/  PRMT R27, R0, 0x7610, R27 ;  /* 0x00007610001b7816 */ /* 0x001fe2000000001b */
[----:B------:R-:W-:Y:S06]  /*6300*/  BRA `(.L_x_19784) ;  /* 0x0000000800ec7947 */ /* 0x000fec0003800000 */
.L_x_19787:
        /* <DEDUP_REMOVED lines=9> */
.L_x_19790:
[----:B------:R-:W2:Y:S02]  /*63a0*/  LDG.E.U16 R4, desc[UR36][R4.64] ;  /* 0x0000002404047981 */ /* 0x000ea4000c1e1500 */
[----:B--2---:R-:W-:-:S06]  /*63b0*/  HADD2.F32 R0, -RZ, R4.H0_H0 ;  /* 0x20000004ff007230 */ /* 0x004fcc0000004100 */
[----:B------:R-:W0:Y:S02]  /*63c0*/  F2I.FTZ.TRUNC.NTZ R0, R0 ;  /* 0x0000000000007305 */ /* 0x000e24000021f100 */
[----:B0-----:R-:W-:Y:S01]  /*63d0*/  PRMT R27, R0, 0x7610, R27 ;  /* 0x00007610001b7816 */ /* 0x001fe2000000001b */
[----:B------:R-:W-:Y:S06]  /*63e0*/  BRA `(.L_x_19784) ;  /* 0x0000000800b47947 */ /* 0x000fec0003800000 */
.L_x_19789:
[----:B------:R-:W2:Y:S02]  /*63f0*/  LDG.E.64 R4, desc[UR36][R4.64] ;  /* 0x0000002404047981 */ /* 0x000ea4000c1e1b00 */
[----:B--2---:R0:W1:Y:S01]  /*6400*/  F2I.F64.TRUNC R27, R4 ;  /* 0x00000004001b7311 */ /* 0x004062000030d100 */
[----:B------:R-:W-:Y:S05]  /*6410*/  BRA `(.L_x_19784) ;  /* 0x0000000800a87947 */ /* 0x000fea0003800000 */
.L_x_19779:
        /* <DEDUP_REMOVED lines=12> */
.L_x_19793:
[----:B------:R-:W2:Y:S02]  /*64e0*/  LDG.E.64 R4, desc[UR36][R4.64] ;  /* 0x0000002404047981 */ /* 0x000ea4000c1e1b00 */
[----:B--2---:R0:W1:Y:S01]  /*64f0*/  F2I.F64.TRUNC R27, R4 ;  /* 0x00000004001b7311 */ /* 0x004062000030d100 */
[----:B------:R-:W-:Y:S05]  /*6500*/  BRA `(.L_x_19784) ;  /* 0x00000008006c7947 */ /* 0x000fea0003800000 */
.L_x_19792:
        /* <DEDUP_REMOVED lines=28> */
.L_x_19795:
        /* <DEDUP_REMOVED lines=15> */
.L_x_19794:
[----:B------:R-:W2:Y:S02]  /*67c0*/  LDG.E.U16 R0, desc[UR36][R4.64] ;  /* 0x0000002404007981 */ /* 0x000ea4000c1e1500 */
[----:B--2---:R-:W-:-:S06]  /*67d0*/  IMAD.U32 R0, R0, 0x10000, RZ ;  /* 0x0001000000007824 */ /* 0x004fcc00078e00ff */
[----:B------:R-:W0:Y:S02]  /*67e0*/  F2I.FTZ.TRUNC.NTZ R0, R0 ;  /* 0x0000000000007305 */ /* 0x000e24000021f100 */
[----:B0-----:R-:W-:Y:S01]  /*67f0*/  PRMT R27, R0, 0x7610, R27 ;  /* 0x00007610001b7816 */ /* 0x001fe2000000001b */
[----:B------:R-:W-:Y:S06]  /*6800*/  BRA `(.L_x_19784) ;  /* 0x0000000400ac7947 */ /* 0x000fec0003800000 */
.L_x_19791:
        /* <DEDUP_REMOVED lines=10> */
.L_x_19798:
        /* <DEDUP_REMOVED lines=21> */
.L_x_19802:
[----:B------:R-:W-:Y:S05]  /*6a00*/  BSYNC B1 ;  /* 0x0000000000017941 */ /* 0x000fea0003800000 */
.L_x_19801:
[----:B------:R-:W-:Y:S01]  /*6a10*/  LEA R5, R0, 0x3b800000, 0x17 ;  /* 0x3b80000000057811 */ /* 0x000fe200078eb8ff */
[----:B------:R-:W-:-:S05]  /*6a20*/  IMAD.SHL.U32 R0, R3, 0x100000, RZ ;  /* 0x0010000003007824 */ /* 0x000fca00078e00ff */
[----:B------:R-:W-:-:S07]  /*6a30*/  LOP3.LUT R0, R5, R0, R6, 0xfe, !PT ;  /* 0x0000000005007212 */ /* 0x000fce00078efe06 */
.L_x_19800:
[----:B------:R-:W-:Y:S05]  /*6a40*/  BSYNC B0 ;  /* 0x0000000000007941 */ /* 0x000fea0003800000 */
.L_x_19799:
[----:B------:R-:W0:Y:S02]  /*6a50*/  F2I.FTZ.TRUNC.NTZ R0, R0 ;  /* 0x0000000000007305 */ /* 0x000e24000021f100 */
[----:B0-----:R-:W-:Y:S01]  /*6a60*/  PRMT R27, R0, 0x7610, R27 ;  /* 0x00007610001b7816 */ /* 0x001fe2000000001b */
[----:B------:R-:W-:Y:S06]  /*6a70*/  BRA `(.L_x_19784) ;  /* 0x0000000400107947 */ /* 0x000fec0003800000 */
.L_x_19797:
        /* <DEDUP_REMOVED lines=21> */
.L_x_19806:
[----:B------:R-:W-:Y:S05]  /*6bd0*/  BSYNC B1 ;  /* 0x0000000000017941 */ /* 0x000fea0003800000 */
.L_x_19805:
[----:B------:R-:W-:Y:S01]  /*6be0*/  LEA R5, R0, 0x37800000, 0x17 ;  /* 0x3780000000057811 */ /* 0x000fe200078eb8ff */
[----:B------:R-:W-:-:S05]  /*6bf0*/  IMAD.SHL.U32 R0, R3, 0x200000, RZ ;  /* 0x0020000003007824 */ /* 0x000fca00078e00ff */
[----:B------:R-:W-:-:S07]  /*6c00*/  LOP3.LUT R0, R5, R0, R6, 0xfe, !PT ;  /* 0x0000000005007212 */ /* 0x000fce00078efe06 */
.L_x_19804:
[----:B------:R-:W-:Y:S05]  /*6c10*/  BSYNC B0 ;  /* 0x0000000000007941 */ /* 0x000fea0003800000 */
.L_x_19803:
[----:B------:R-:W0:Y:S02]  /*6c20*/  F2I.FTZ.TRUNC.NTZ R0, R0 ;  /* 0x0000000000007305 */ /* 0x000e24000021f100 */
[----:B0-----:R-:W-:Y:S01]  /*6c30*/  PRMT R27, R0, 0x7610, R27 ;  /* 0x00007610001b7816 */ /* 0x001fe2000000001b */
[----:B------:R-:W-:Y:S06]  /*6c40*/  BRA `(.L_x_19784) ;  /* 0x00000000009c7947 */ /* 0x000fec0003800000 */
.L_x_19796:
        /* <DEDUP_REMOVED lines=14> */
.L_x_19810:
[----:B------:R-:W-:Y:S05]  /*6d30*/  BSYNC B0 ;  /* 0x0000000000007941 */ /* 0x000fea0003800000 */
.L_x_19809:
[----:B------:R-:W0:Y:S02]  /*6d40*/  F2I.FTZ.TRUNC.NTZ R0, R0 ;  /* 0x0000000000007305 */ /* 0x000e24000021f100 */
[----:B0-----:R-:W-:Y:S01]  /*6d50*/  PRMT R27, R0, 0x7610, R27 ;  /* 0x00007610001b7816 */ /* 0x001fe2000000001b */
[----:B------:R-:W-:Y:S06]  /*6d60*/  BRA `(.L_x_19784) ;  /* 0x0000000000547947 */ /* 0x000fec0003800000 */
.L_x_19783:
        /* <DEDUP_REMOVED lines=16> */
.L_x_19811:
[----:B------:R-:W-:Y:S01]  /*6e70*/  PRMT R27, RZ, 0x7610, R27 ;  /* 0x00007610ff1b7816 */ /* 0x000fe2000000001b */
[----:B------:R-:W-:Y:S06]  /*6e80*/  BRA `(.L_x_19784) ;  /* 0x00000000000c7947 */ /* 0x000fec0003800000 */
.L_x_19808:
[----:B------:R0:W5:Y:S01]  /*6e90*/  LDG.E.U8 R27, desc[UR36][R4.64] ;  /* 0x00000024041b7981 */ /* 0x000162000c1e1100 */
[----:B------:R-:W-:Y:S05]  /*6ea0*/  BRA `(.L_x_19784) ;  /* 0x0000000000047947 */ /* 0x000fea0003800000 */
.L_x_19807:
[----:B------:R0:W5:Y:S02]  /*6eb0*/  LDG.E.U8 R27, desc[UR36][R4.64] ;  /* 0x00000024041b7981 */ /* 0x000164000c1e1100 */
.L_x_19784:
        /* <DEDUP_REMOVED lines=19> */
.L_x_19815:
[----:B------:R0:W5:Y:S01]  /*6ff0*/  LDG.E.U8 R23, desc[UR36][R4.64] ;  /* 0x0000002404177981 */ /* 0x000162000c1e1100 */
[----:B------:R-:W-:Y:S05]  /*7000*/  BRA `(.L_x_19777) ;  /* 0x0000000c00507947 */ /* 0x000fea0003800000 */
.L_x_19814:
        /* <DEDUP_REMOVED lines=8> */
.L_x_19818:
[----:B------:R0:W5:Y:S01]  /*7090*/  LDG.E.U8 R23, desc[UR36][R4.64] ;  /* 0x0000002404177981 */ /* 0x000162000c1e1100 */
[----:B------:R-:W-:Y:S05]  /*70a0*/  BRA `(.L_x_19777) ;  /* 0x0000000c00287947 */ /* 0x000fea0003800000 */
.L_x_19817:
[----:B------:R0:W5:Y:S01]  /*70b0*/  LDG.E.U16 R23, desc[UR36][R4.64] ;  /* 0x0000002404177981 */ /* 0x000162000c1e1500 */
[----:B------:R-:W-:Y:S05]  /*70c0*/  BRA `(.L_x_19777) ;  /* 0x0000000c00207947 */ /* 0x000fea0003800000 */
.L_x_19813:
        /* <DEDUP_REMOVED lines=9> */
.L_x_19820:
[----:B------:R-:W2:Y:S02]  /*7160*/  LDG.E.U16 R0, desc[UR36][R4.64] ;  /* 0x0000002404007981 */ /* 0x000ea4000c1e1500 */
[----:B--2---:R-:W-:-:S06]  /*7170*/  HADD2.F32 R0, -RZ, R0.H0_H0 ;  /* 0x20000000ff007230 */ /* 0x004fcc0000004100 */
[----:B------:R-:W0:Y:S02]  /*7180*/  F2I.FTZ.TRUNC.NTZ R0, R0 ;  /* 0x0000000000007305 */ /* 0x000e24000021f100 */
[----:B0-----:R-:W-:Y:S01]  /*7190*/  PRMT R23, R0, 0x7610, R23 ;  /* 0x0000761000177816 */ /* 0x001fe20000000017 */
[----:B------:R-:W-:Y:S06]  /*71a0*/  BRA `(.L_x_19777) ;  /* 0x0000000800e87947 */ /* 0x000fec0003800000 */
.L_x_19819:
        /* <DEDUP_REMOVED lines=9> */
.L_x_19822:
[----:B------:R-:W2:Y:S02]  /*7240*/  LDG.E.U16 R4, desc[UR36][R4.64] ;  /* 0x0000002404047981 */ /* 0x000ea4000c1e1500 */
[----:B--2---:R-:W-:-:S06]  /*7250*/  HADD2.F32 R0, -RZ, R4.H0_H0 ;  /* 0x20000004ff007230 */ /* 0x004fcc0000004100 */
[----:B------:R-:W0:Y:S02]  /*7260*/  F2I.FTZ.TRUNC.NTZ R0, R0 ;  /* 0x0000000000007305 */ /* 0x000e24000021f100 */
[----:B0-----:R-:W-:Y:S01]  /*7270*/  PRMT R23, R0, 0x7610, R23 ;  /* 0x0000761000177816 */ /* 0x001fe20000000017 */
[----:B------:R-:W-:Y:S06]  /*7280*/  BRA `(.L_x_19777) ;  /* 0x0000000800b07947 */ /* 0x000fec0003800000 */
.L_x_19821:
[----:B------:R-:W2:Y:S02]  /*7290*/  LDG.E.64 R4, desc[UR36][R4.64] ;  /* 0x0000002404047981 */ /* 0x000ea4000c1e1b00 */
[----:B--2---:R0:W1:Y:S01]  /*72a0*/  F2I.F64.TRUNC R23, R4 ;  /* 0x0000000400177311 */ /* 0x004062000030d100 */
[----:B------:R-:W-:Y:S05]  /*72b0*/  BRA `(.L_x_19777) ;  /* 0x0000000800a47947 */ /* 0x000fea0003800000 */
.L_x_19812:
        /* <DEDUP_REMOVED lines=12> */
.L_x_19825:
[----:B------:R-:W2:Y:S02]  /*7380*/  LDG.E.64 R4, desc[UR36][R4.64] ;  /* 0x0000002404047981 */ /* 0x000ea4000c1e1b00 */
[----:B--2---:R0:W1:Y:S01]  /*7390*/  F2I.F64.TRUNC R23, R4 ;  /* 0x0000000400177311 */ /* 0x004062000030d100 */
[----:B------:R-:W-:Y:S05]  /*73a0*/  BRA `(.L_x_19777) ;  /* 0x0000000800687947 */ /* 0x000fea0003800000 */
.L_x_19824:
        /* <DEDUP_REMOVED lines=28> */
.L_x_19827:
        /* <DEDUP_REMOVED lines=15> */
.L_x_19826:
[----:B------:R-:W2:Y:S02]  /*7660*/  LDG.E.U16 R0, desc[UR36][R4.64] ;  /* 0x0000002404007981 */ /* 0x000ea4000c1e1500 */
[----:B--2---:R-:W-:-:S06]  /*7670*/  IMAD.U32 R0, R0, 0x10000, RZ ;  /* 0x0001000000007824 */ /* 0x004fcc00078e00ff */
[----:B------:R-:W0:Y:S02]  /*7680*/  F2I.FTZ.TRUNC.NTZ R0, R0 ;  /* 0x0000000000007305 */ /* 0x000e24000021f100 */
[----:B0-----:R-:W-:Y:S01]  /*7690*/  PRMT R23, R0, 0x7610, R23 ;  /* 0x0000761000177816 */ /* 0x001fe20000000017 */
[----:B------:R-:W-:Y:S06]  /*76a0*/  BRA `(.L_x_19777) ;  /* 0x0000000400a87947 */ /* 0x000fec0003800000 */
.L_x_19823:
        /* <DEDUP_REMOVED lines=10> */
.L_x_19830:
        /* <DEDUP_REMOVED lines=21> */
.L_x_19834:
[----:B------:R-:W-:Y:S05]  /*78a0*/  BSYNC B1 ;  /* 0x0000000000017941 */ /* 0x000fea0003800000 */
.L_x_19833:
[----:B------:R-:W-:Y:S01]  /*78b0*/  LEA R5, R0, 0x3b800000, 0x17 ;  /* 0x3b80000000057811 */ /* 0x000fe200078eb8ff */
[----:B------:R-:W-:-:S05]  /*78c0*/  IMAD.SHL.U32 R0, R3, 0x100000, RZ ;  /* 0x0010000003007824 */ /* 0x000fca00078e00ff */
[----:B------:R-:W-:-:S07]  /*78d0*/  LOP3.LUT R0, R5, R0, R6, 0xfe, !PT ;  /* 0x0000000005007212 */ /* 0x000fce00078efe06 */
.L_x_19832:
[----:B------:R-:W-:Y:S05]  /*78e0*/  BSYNC B0 ;  /* 0x0000000000007941 */ /* 0x000fea0003800000 */
.L_x_19831:
[----:B------:R-:W0:Y:S02]  /*78f0*/  F2I.FTZ.TRUNC.NTZ R0, R0 ;  /* 0x0000000000007305 */ /* 0x000e24000021f100 */
[----:B0-----:R-:W-:Y:S01]  /*7900*/  PRMT R23, R0, 0x7610, R23 ;  /* 0x0000761000177816 */ /* 0x001fe20000000017 */
[----:B------:R-:W-:Y:S06]  /*7910*/  BRA `(.L_x_19777) ;  /* 0x00000004000c7947 */ /* 0x000fec0003800000 */
.L_x_19829:
        /* <DEDUP_REMOVED lines=21> */
.L_x_19838:
[----:B------:R-:W-:Y:S05]  /*7a70*/  BSYNC B1 ;  /* 0x0000000000017941 */ /* 0x000fea0003800000 */
.L_x_19837:
[----:B------:R-:W-:Y:S01]  /*7a80*/  LEA R5, R0, 0x37800000, 0x17 ;  /* 0x3780000000057811 */ /* 0x000fe200078eb8ff */
[----:B------:R-:W-:-:S05]  /*7a90*/  IMAD.SHL.U32 R0, R3, 0x200000, RZ ;  /* 0x0020000003007824 */ /* 0x000fca00078e00ff */
[----:B------:R-:W-:-:S07]  /*7aa0*/  LOP3.LUT R0, R5, R0, R6, 0xfe, !PT ;  /* 0x0000000005007212 */ /* 0x000fce00078efe06 */
.L_x_19836:
[----:B------:R-:W-:Y:S05]  /*7ab0*/  BSYNC B0 ;  /* 0x0000000000007941 */ /* 0x000fea0003800000 */
.L_x_19835:
[----:B------:R-:W0:Y:S02]  /*7ac0*/  F2I.FTZ.TRUNC.NTZ R0, R0 ;  /* 0x0000000000007305 */ /* 0x000e24000021f100 */
[----:B0-----:R-:W-:Y:S01]  /*7ad0*/  PRMT R23, R0, 0x7610, R23 ;  /* 0x0000761000177816 */ /* 0x001fe20000000017 */
[----:B------:R-:W-:Y:S06]  /*7ae0*/  BRA `(.L_x_19777) ;  /* 0x0000000000987947 */ /* 0x000fec0003800000 */
.L_x_19828:
        /* <DEDUP_REMOVED lines=14> */
.L_x_19842:
[----:B------:R-:W-:Y:S05]  /*7bd0*/  BSYNC B0 ;  /* 0x0000000000007941 */ /* 0x000fea0003800000 */
.L_x_19841:
[----:B------:R-:W0:Y:S02]  /*7be0*/  F2I.FTZ.TRUNC.NTZ R0, R0 ;  /* 0x0000000000007305 */ /* 0x000e24000021f100 */
[----:B0-----:R-:W-:Y:S01]  /*7bf0*/  PRMT R23, R0, 0x7610, R23 ;  /* 0x0000761000177816 */ /* 0x001fe20000000017 */
[----:B------:R-:W-:Y:S06]  /*7c00*/  BRA `(.L_x_19777) ;  /* 0x0000000000507947 */ /* 0x000fec0003800000 */
.L_x_19816:
        /* <DEDUP_REMOVED lines=16> */
.L_x_19843:
[----:B------:R-:W-:Y:S05]  /*7d10*/  BRA `(.L_x_19777) ;  /* 0x00000000000c7947 */ /* 0x000fea0003800000 */
.L_x_19840:
[----:B------:R0:W5:Y:S01]  /*7d20*/  LDG.E.U8 R23, desc[UR36][R4.64] ;  /* 0x0000002404177981 */ /* 0x000162000c1e1100 */
[----:B------:R-:W-:Y:S05]  /*7d30*/  BRA `(.L_x_19777) ;  /* 0x0000000000047947 */ /* 0x000fea0003800000 */
.L_x_19839:
[----:B------:R0:W5:Y:S02]  /*7d40*/  LDG.E.U8 R23, desc[UR36][R4.64] ;  /* 0x0000002404177981 */ /* 0x000164000c1e1100 */
.L_x_19777:
[----:B------:R-:W-:Y:S05]  /*7d50*/  BSYNC B6 ;  /* 0x0000000000067941 */ /* 0x000fea0003800000 */
.L_x_19776:
[----:B------:R-:W0:Y:S02]  /*7d60*/  S2R R29, SR_TID.X ;  /* 0x00000000001d7919 */ /* 0x000e240000002100 */
[----:B01234-:R-:W-:Y:S01]  /*7d70*/  PRMT R5, R26, 0x9910, RZ ;  /* 0x000099101a057816 */ /* 0x01ffe200000000ff */
[----:B------:R-:W-:Y:S01]  /*7d80*/  BSSY B6, `(.L_x_19844) ;  /* 0x000011a000067945 */ /* 0x000fe20003800000 */
[----:B-----5:R-:W-:Y:S02]  /*7d90*/  PRMT R0, R18, 0x9910, RZ ;  /* 0x0000991012007816 */ /* 0x020fe400000000ff */
[----:B------:R-:W-:Y:S02]  /*7da0*/  PRMT R4, R17, 0x9910, RZ ;  /* 0x0000991011047816 */ /* 0x000fe400000000ff */
[----:B------:R-:W-:Y:S01]  /*7db0*/  PRMT R6, R24, 0x9910, RZ ;  /* 0x0000991018067816 */ /* 0x000fe200000000ff */
[----:B------:R-:W0:Y:S01]  /*7dc0*/  LDC.U8 R17, c[0x0][0x25c] ;  /* 0x00009700ff117b82 */ /* 0x000e220000000000 */
[----:B------:R-:W-:Y:S01]  /*7dd0*/  PRMT R8, R27, 0x9910, RZ ;  /* 0x000099101b087816 */ /* 0x000fe200000000ff */
[----:B------:R-:W-:Y:S01]  /*7de0*/  IMAD R0, R5, R0, RZ ;  /* 0x0000000005007224 */ /* 0x000fe200078e02ff */
[----:B------:R-:W-:Y:S01]  /*7df0*/  PRMT R18, R25, 0x9910, RZ ;  /* 0x0000991019127816 */ /* 0x000fe200000000ff */
[----:B------:R-:W-:Y:S01]  /*7e00*/  IMAD R3, R5, R4, RZ ;  /* 0x0000000405037224 */ /* 0x000fe200078e02ff */
[----:B------:R-:W-:Y:S01]  /*7e10*/  PRMT R16, R23, 0x9910, RZ ;  /* 0x0000991017107816 */ /* 0x000fe200000000ff */
[C---:B------:R-:W-:Y:S01]  /*7e20*/  IMAD R4, R5.reuse, R6, RZ ;  /* 0x0000000605047224 */ /* 0x040fe200078e02ff */
[----:B------:R-:W-:Y:S01]  /*7e30*/  PRMT R0, R0, 0x9910, RZ ;  /* 0x0000991000007816 */ /* 0x000fe200000000ff */
[----:B------:R-:W-:Y:S01]  /*7e40*/  IMAD R5, R5, R8, RZ ;  /* 0x0000000805057224 */ /* 0x000fe200078e02ff */
        /* <DEDUP_REMOVED lines=8> */
[----:B------:R-:W-:Y:S02]  /*7ed0*/  IMAD.MOV.U32 R7, RZ, RZ, R8 ;  /* 0x000000ffff077224 */ /* 0x000fe400078e0008 */
[----:B------:R-:W-:Y:S02]  /*7ee0*/  IMAD R3, R6, R3, RZ ;  /* 0x0000000306037224 */ /* 0x000fe400078e02ff */
[----:B------:R-:W-:Y:S01]  /*7ef0*/  IMAD R19, R19, R0, RZ ;  /* 0x0000000013137224 */ /* 0x000fe200078e02ff */
[----:B------:R-:W-:Y:S01]  /*7f00*/  ISETP.GE.AND P0, PT, R29, R28, PT ;  /* 0x0000001c1d00720c */ /* 0x000fe20003f06270 */
[----:B------:R-:W-:-:S02]  /*7f10*/  IMAD R18, R18, R5, RZ ;  /* 0x0000000512127224 */ /* 0x000fc400078e02ff */
[----:B------:R-:W-:-:S10]  /*7f20*/  IMAD R16, R16, R7, RZ ;  /* 0x0000000710107224 */ /* 0x000fd400078e02ff */
        /* <DEDUP_REMOVED lines=22> */
.L_x_19849:
[----:B------:R0:W-:Y:S01]  /*8090*/  STG.E.U8 desc[UR36][R8.64], R3 ;  /* 0x0000000308007986 */ /* 0x0001e2000c101124 */
[----:B------:R-:W-:Y:S05]  /*80a0*/  BRA `(.L_x_19845) ;  /* 0x0000000c009c7947 */ /* 0x000fea0003800000 */
.L_x_19848:
        /* <DEDUP_REMOVED lines=12> */
.L_x_19852:
[----:B------:R-:W-:-:S04]  /*8170*/  LOP3.LUT R3, R3, 0xffff, RZ, 0xc0, !PT ;  /* 0x0000ffff03037812 */ /* 0x000fc800078ec0ff */
[----:B------:R-:W-:-:S05]  /*8180*/  PRMT R3, R3, 0x8880, RZ ;  /* 0x0000888003037816 */ /* 0x000fca00000000ff */
[----:B------:R0:W-:Y:S01]  /*8190*/  STG.E desc[UR36][R8.64], R3 ;  /* 0x0000000308007986 */ /* 0x0001e2000c101924 */
[----:B------:R-:W-:Y:S05]  /*81a0*/  BRA `(.L_x_19845) ;  /* 0x0000000c005c7947 */ /* 0x000fea0003800000 */
.L_x_19851:
[----:B------:R-:W-:-:S04]  /*81b0*/  PRMT R3, R3, 0x8880, RZ ;  /* 0x0000888003037816 */ /* 0x000fc800000000ff */
[----:B------:R-:W-:-:S05]  /*81c0*/  PRMT R3, R3, 0x7710, RZ ;  /* 0x0000771003037816 */ /* 0x000fca00000000ff */
[----:B------:R0:W-:Y:S01]  /*81d0*/  STG.E.U16 desc[UR36][R8.64], R3 ;  /* 0x0000000308007986 */ /* 0x0001e2000c101524 */
[----:B------:R-:W-:Y:S05]  /*81e0*/  BRA `(.L_x_19845) ;  /* 0x0000000c004c7947 */ /* 0x000fea0003800000 */
.L_x_19847:
        /* <DEDUP_REMOVED lines=9> */
.L_x_19854:
[----:B------:R-:W0:Y:S02]  /*8280*/  I2F.S8 R0, R3 ;  /* 0x0000000300007306 */ /* 0x000e240000001400 */
[----:B0-----:R-:W-:-:S05]  /*8290*/  F2FP.F16.F32.PACK_AB R0, RZ, R0 ;  /* 0x00000000ff00723e */ /* 0x001fca00000000ff */
[----:B------:R1:W-:Y:S01]  /*82a0*/  STG.E.U16 desc[UR36][R8.64], R0 ;  /* 0x0000000008007986 */ /* 0x0003e2000c101524 */
[----:B------:R-:W-:Y:S05]  /*82b0*/  BRA `(.L_x_19845) ;  /* 0x0000000c00187947 */ /* 0x000fea0003800000 */
.L_x_19853:
        /* <DEDUP_REMOVED lines=10> */
.L_x_19856:
[----:B------:R-:W0:Y:S02]  /*8360*/  I2F.S8 R3, R3 ;  /* 0x0000000300037306 */ /* 0x000e240000001400 */
[----:B0-----:R-:W-:-:S04]  /*8370*/  F2FP.F16.F32.PACK_AB R3, RZ, R3 ;  /* 0x00000003ff03723e */ /* 0x001fc800000000ff */
[----:B------:R-:W-:-:S05]  /*8380*/  PRMT R3, R3, 0x5410, RZ ;  /* 0x0000541003037816 */ /* 0x000fca00000000ff */
[----:B------:R4:W-:Y:S01]  /*8390*/  STG.E desc[UR36][R8.64], R3 ;  /* 0x0000000308007986 */ /* 0x0009e2000c101924 */
[----:B------:R-:W-:Y:S05]  /*83a0*/  BRA `(.L_x_19845) ;  /* 0x0000000800dc7947 */ /* 0x000fea0003800000 */
.L_x_19855:
[----:B------:R-:W-:-:S04]  /*83b0*/  PRMT R4, R3, 0x8880, RZ ;  /* 0x0000888003047816 */ /* 0x000fc800000000ff */
[----:B------:R-:W-:-:S06]  /*83c0*/  PRMT R4, R4, 0x7710, RZ ;  /* 0x0000771004047816 */ /* 0x000fcc00000000ff */
[----:B------:R-:W0:Y:S02]  /*83d0*/  I2F.F64.S16 R4, R4 ;  /* 0x0000000400047312 */ /* 0x000e240000101c00 */
[----:B0-----:R0:W-:Y:S01]  /*83e0*/  STG.E.64 desc[UR36][R8.64], R4 ;  /* 0x0000000408007986 */ /* 0x0011e2000c101b24 */
[----:B------:R-:W-:Y:S05]  /*83f0*/  BRA `(.L_x_19845) ;  /* 0x0000000800c87947 */ /* 0x000fea0003800000 */
.L_x_19846:
        /* <DEDUP_REMOVED lines=12> */
.L_x_19859:
[----:B------:R-:W-:Y:S02]  /*84c0*/  PRMT R4, R3, 0x8880, RZ ;  /* 0x0000888003047816 */ /* 0x000fe400000000ff */
[----:B------:R-:W-:Y:S02]  /*84d0*/  CS2R R6, SRZ ;  /* 0x0000000000067805 */ /* 0x000fe4000001ff00 */
[----:B------:R-:W-:-:S06]  /*84e0*/  PRMT R4, R4, 0x7710, RZ ;  /* 0x0000771004047816 */ /* 0x000fcc00000000ff */
[----:B------:R-:W0:Y:S02]  /*84f0*/  I2F.F64.S16 R4, R4 ;  /* 0x0000000400047312 */ /* 0x000e240000101c00 */
[----:B0-----:R0:W-:Y:S01]  /*8500*/  STG.E.128 desc[UR36][R8.64], R4 ;  /* 0x0000000408007986 */ /* 0x0011e2000c101d24 */
[----:B------:R-:W-:Y:S05]  /*8510*/  BRA `(.L_x_19845) ;  /* 0x0000000800807947 */ /* 0x000fea0003800000 */
.L_x_19858:
        /* <DEDUP_REMOVED lines=21> */
.L_x_19863:
[----:B------:R-:W-:Y:S05]  /*8670*/  BSYNC B0 ;  /* 0x0000000000007941 */ /* 0x000fea0003800000 */
.L_x_19862:
[----:B------:R-:W-:-:S05]  /*8680*/  LOP3.LUT R5, R0, R5, RZ, 0xfc, !PT ;  /* 0x0000000500057212 */ /* 0x000fca00078efcff */
[----:B------:R0:W-:Y:S01]  /*8690*/  STG.E.U8 desc[UR36][R8.64], R5 ;  /* 0x0000000508007986 */ /* 0x0001e2000c101124 */
[----:B------:R-:W-:Y:S05]  /*86a0*/  BRA `(.L_x_19845) ;  /* 0x00000008001c7947 */ /* 0x000fea0003800000 */
.L_x_19861:
        /* <DEDUP_REMOVED lines=13> */
.L_x_19865:
[----:B------:R-:W-:Y:S01]  /*8780*/  IMAD.MOV.U32 R0, RZ, RZ, 0x7f ;  /* 0x0000007fff007424 */ /* 0x000fe200078e00ff */
[----:B------:R-:W-:-:S04]  /*8790*/  ISETP.GT.U32.AND P0, PT, R4, 0x7f800000, PT ;  /* 0x7f8000000400780c */ /* 0x000fc80003f04070 */
[----:B------:R-:W-:-:S09]  /*87a0*/  SEL R0, R0, 0x7c, P0 ;  /* 0x0000007c00007807 */ /* 0x000fd20000000000 */
.L_x_19866:
[----:B------:R-:W-:Y:S05]  /*87b0*/  BSYNC B0 ;  /* 0x0000000000007941 */ /* 0x000fea0003800000 */
.L_x_19864:
[----:B------:R-:W-:-:S04]  /*87c0*/  LOP3.LUT R3, R5, 0x80000000, RZ, 0xc0, !PT ;  /* 0x8000000005037812 */ /* 0x000fc800078ec0ff */
[----:B------:R-:W-:-:S04]  /*87d0*/  SHF.R.U32.HI R3, RZ, 0x18, R3 ;  /* 0x00000018ff037819 */ /* 0x000fc80000011603 */
[----:B------:R-:W-:-:S05]  /*87e0*/  LOP3.LUT R3, R0, R3, RZ, 0xfc, !PT ;  /* 0x0000000300037212 */ /* 0x000fca00078efcff */
[----:B------:R0:W-:Y:S01]  /*87f0*/  STG.E.U8 desc[UR36][R8.64], R3 ;  /* 0x0000000308007986 */ /* 0x0001e2000c101124 */
[----:B------:R-:W-:Y:S05]  /*8800*/  BRA `(.L_x_19845) ;  /* 0x0000000400c47947 */ /* 0x000fea0003800000 */
.L_x_19860:
[----:B------:R-:W0:Y:S02]  /*8810*/  I2F.S8 R0, R3 ;  /* 0x0000000300007306 */ /* 0x000e240000001400 */
[----:B0-----:R-:W-:-:S05]  /*8820*/  F2FP.BF16.F32.PACK_AB R0, RZ, R0 ;  /* 0x00000000ff00723e */ /* 0x001fca00000010ff */
[----:B------:R0:W-:Y:S01]  /*8830*/  STG.E.U16 desc[UR36][R8.64], R0 ;  /* 0x0000000008007986 */ /* 0x0001e2000c101524 */
[----:B------:R-:W-:Y:S05]  /*8840*/  BRA `(.L_x_19845) ;  /* 0x0000000400b47947 */ /* 0x000fea0003800000 */
.L_x_19857:
        /* <DEDUP_REMOVED lines=12> */
.L_x_19869:
        /* <DEDUP_REMOVED lines=17> */
.L_x_19872:
[----:B------:R-:W-:-:S04]  /*8a20*/  LOP3.LUT R3, R3, 0x80000000, RZ, 0xc0, !PT ;  /* 0x8000000003037812 */ /* 0x000fc800078ec0ff */
[----:B------:R-:W-:-:S04]  /*8a30*/  SHF.R.U32.HI R3, RZ, 0x18, R3 ;  /* 0x00000018ff037819 */ /* 0x000fc80000011603 */
[----:B------:R-:W-:-:S04]  /*8a40*/  LOP3.LUT R0, R0, R3, RZ, 0xfc, !PT ;  /* 0x0000000300007212 */ /* 0x000fc800078efcff */
[----:B------:R-:W-:-:S07]  /*8a50*/  PRMT R4, R0, 0x7610, R4 ;  /* 0x0000761000047816 */ /* 0x000fce0000000004 */
.L_x_19871:
[----:B------:R-:W-:Y:S05]  /*8a60*/  BSYNC B0 ;  /* 0x0000000000007941 */ /* 0x000fea0003800000 */
.L_x_19870:
[----:B------:R0:W-:Y:S01]  /*8a70*/  STG.E.U8 desc[UR36][R8.64], R4 ;  /* 0x0000000408007986 */ /* 0x0001e2000c101124 */
[----:B------:R-:W-:Y:S05]  /*8a80*/  BRA `(.L_x_19845) ;  /* 0x0000000400247947 */ /* 0x000fea0003800000 */
.L_x_19868:
        /* <DEDUP_REMOVED lines=17> */
.L_x_19875:
[----:B------:R-:W-:-:S04]  /*8ba0*/  LOP3.LUT R3, R3, 0x80000000, RZ, 0xc0, !PT ;  /* 0x8000000003037812 */ /* 0x000fc800078ec0ff */
[----:B------:R-:W-:-:S04]  /*8bb0*/  SHF.R.U32.HI R3, RZ, 0x18, R3 ;  /* 0x00000018ff037819 */ /* 0x000fc80000011603 */
[----:B------:R-:W-:-:S04]  /*8bc0*/  LOP3.LUT R0, R0, R3, RZ, 0xfc, !PT ;  /* 0x0000000300007212 */ /* 0x000fc800078efcff */
[----:B------:R-:W-:-:S07]  /*8bd0*/  PRMT R4, R0, 0x7610, R4 ;  /* 0x0000761000047816 */ /* 0x000fce0000000004 */
.L_x_19874:
[----:B------:R-:W-:Y:S05]  /*8be0*/  BSYNC B0 ;  /* 0x0000000000007941 */ /* 0x000fea0003800000 */
.L_x_19873:
[----:B------:R0:W-:Y:S01]  /*8bf0*/  STG.E.U8 desc[UR36][R8.64], R4 ;  /* 0x0000000408007986 */ /* 0x0001e2000c101124 */
[----:B------:R-:W-:Y:S05]  /*8c00*/  BRA `(.L_x_19845) ;  /* 0x0000000000c47947 */ /* 0x000fea0003800000 */
.L_x_19867:
        /* <DEDUP_REMOVED lines=23> */
.L_x_19850:
        /* <DEDUP_REMOVED lines=16> */
.L_x_19878:
[----:B------:R-:W-:Y:S05]  /*8e80*/  BRA `(.L_x_19845) ;  /* 0x0000000000247947 */ /* 0x000fea0003800000 */
.L_x_19877:
[----:B------:R-:W-:-:S04]  /*8e90*/  LOP3.LUT R3, R3, 0xffff, RZ, 0xc0, !PT ;  /* 0x0000ffff03037812 */ /* 0x000fc800078ec0ff */
[----:B------:R-:W-:-:S05]  /*8ea0*/  PRMT R3, R3, 0x8880, RZ ;  /* 0x0000888003037816 */ /* 0x000fca00000000ff */
[----:B------:R-:W-:-:S05]  /*8eb0*/  IMAD.MOV.U32 R4, RZ, RZ, R3 ;  /* 0x000000ffff047224 */ /* 0x000fca00078e0003 */
[----:B------:R-:W-:-:S05]  /*8ec0*/  SHF.R.S32.HI R5, RZ, 0x1f, R4 ;  /* 0x0000001fff057819 */ /* 0x000fca0000011404 */
[----:B------:R0:W-:Y:S01]  /*8ed0*/  STG.E.64 desc[UR36][R8.64], R4 ;  /* 0x0000000408007986 */ /* 0x0001e2000c101b24 */
[----:B------:R-:W-:Y:S05]  /*8ee0*/  BRA `(.L_x_19845) ;  /* 0x00000000000c7947 */ /* 0x000fea0003800000 */
.L_x_19876:
[----:B------:R-:W-:-:S04]  /*8ef0*/  LOP3.LUT R3, R3, 0xffff, RZ, 0xc0, !PT ;  /* 0x0000ffff03037812 */ /* 0x000fc800078ec0ff */
[----:B------:R-:W-:-:S05]  /*8f00*/  PRMT R3, R3, 0x8880, RZ ;  /* 0x0000888003037816 */ /* 0x000fca00000000ff */
[----:B------:R0:W-:Y:S02]  /*8f10*/  STG.E desc[UR36][R8.64], R3 ;  /* 0x0000000308007986 */ /* 0x0001e4000c101924 */
.L_x_19845:
[----:B------:R-:W-:Y:S05]  /*8f20*/  BSYNC B6 ;  /* 0x0000000000067941 */ /* 0x000fea0003800000 */
.L_x_19844:
        /* <DEDUP_REMOVED lines=23> */
.L_x_19884:
[----:B------:R0:W-:Y:S01]  /*90a0*/  STG.E.U8 desc[UR36][R8.64], R19 ;  /* 0x0000001308007986 */ /* 0x0001e2000c101124 */
[----:B------:R-:W-:Y:S05]  /*90b0*/  BRA `(.L_x_19886) ;  /* 0x0000000c00987947 */ /* 0x000fea0003800000 */
.L_x_19883:
        /* <DEDUP_REMOVED lines=12> */
.L_x_19888:
[----:B------:R-:W-:-:S04]  /*9180*/  LOP3.LUT R19, R19, 0xffff, RZ, 0xc0, !PT ;  /* 0x0000ffff13137812 */ /* 0x000fc800078ec0ff */
[----:B------:R-:W-:-:S05]  /*9190*/  PRMT R3, R19, 0x8880, RZ ;  /* 0x0000888013037816 */ /* 0x000fca00000000ff */
[----:B------:R0:W-:Y:S01]  /*91a0*/  STG.E desc[UR36][R8.64], R3 ;  /* 0x0000000308007986 */ /* 0x0001e2000c101924 */
[----:B------:R-:W-:Y:S05]  /*91b0*/  BRA `(.L_x_19886) ;  /* 0x0000000c00587947 */ /* 0x000fea0003800000 */
.L_x_19887:
[----:B------:R-:W-:-:S04]  /*91c0*/  PRMT R3, R19, 0x8880, RZ ;  /* 0x0000888013037816 */ /* 0x000fc800000000ff */
[----:B------:R-:W-:-:S05]  /*91d0*/  PRMT R3, R3, 0x7710, RZ ;  /* 0x0000771003037816 */ /* 0x000fca00000000ff */
[----:B------:R0:W-:Y:S01]  /*91e0*/  STG.E.U16 desc[UR36][R8.64], R3 ;  /* 0x0000000308007986 */ /* 0x0001e2000c101524 */
[----:B------:R-:W-:Y:S05]  /*91f0*/  BRA `(.L_x_19886) ;  /* 0x0000000c00487947 */ /* 0x000fea0003800000 */
.L_x_19882:
        /* <DEDUP_REMOVED lines=9> */
.L_x_19890:
[----:B------:R-:W0:Y:S02]  /*9290*/  I2F.S8 R0, R19 ;  /* 0x0000001300007306 */ /* 0x000e240000001400 */
[----:B0-----:R-:W-:-:S05]  /*92a0*/  F2FP.F16.F32.PACK_AB R0, RZ, R0 ;  /* 0x00000000ff00723e */ /* 0x001fca00000000ff */
[----:B------:R0:W-:Y:S01]  /*92b0*/  STG.E.U16 desc[UR36][R8.64], R0 ;  /* 0x0000000008007986 */ /* 0x0001e2000c101524 */
[----:B------:R-:W-:Y:S05]  /*92c0*/  BRA `(.L_x_19886) ;  /* 0x0000000c00147947 */ /* 0x000fea0003800000 */
.L_x_19889:
        /* <DEDUP_REMOVED lines=10> */
.L_x_19892:
[----:B------:R-:W0:Y:S02]  /*9370*/  I2F.S8 R19, R19 ;  /* 0x0000001300137306 */ /* 0x000e240000001400 */
[----:B0-----:R-:W-:-:S04]  /*9380*/  F2FP.F16.F32.PACK_AB R3, RZ, R19 ;  /* 0x00000013ff03723e */ /* 0x001fc800000000ff */
[----:B------:R-:W-:-:S05]  /*9390*/  PRMT R3, R3, 0x5410, RZ ;  /* 0x0000541003037816 */ /* 0x000fca00000000ff */
[----:B------:R3:W-:Y:S01]  /*93a0*/  STG.E desc[UR36][R8.64], R3 ;  /* 0x0000000308007986 */ /* 0x0007e2000c101924 */
[----:B------:R-:W-:Y:S05]  /*93b0*/  BRA `(.L_x_19886) ;  /* 0x0000000800d87947 */ /* 0x000fea0003800000 */
.L_x_19891:
[----:B------:R-:W-:-:S04]  /*93c0*/  PRMT R4, R19, 0x8880, RZ ;  /* 0x0000888013047816 */ /* 0x000fc800000000ff */
[----:B------:R-:W-:-:S06]  /*93d0*/  PRMT R4, R4, 0x7710, RZ ;  /* 0x0000771004047816 */ /* 0x000fcc00000000ff */
[----:B------:R-:W0:Y:S02]  /*93e0*/  I2F.F64.S16 R4, R4 ;  /* 0x0000000400047312 */ /* 0x000e240000101c00 */
[----:B0-----:R4:W-:Y:S01]  /*93f0*/  STG.E.64 desc[UR36][R8.64], R4 ;  /* 0x0000000408007986 */ /* 0x0019e2000c101b24 */
[----:B------:R-:W-:Y:S05]  /*9400*/  BRA `(.L_x_19886) ;  /* 0x0000000800c47947 */ /* 0x000fea0003800000 */
.L_x_19881:
        /* <DEDUP_REMOVED lines=12> */
.L_x_19895:
[----:B------:R-:W-:Y:S02]  /*94d0*/  PRMT R4, R19, 0x8880, RZ ;  /* 0x0000888013047816 */ /* 0x000fe400000000ff */
[----:B------:R-:W-:Y:S02]  /*94e0*/  CS2R R6, SRZ ;  /* 0x0000000000067805 */ /* 0x000fe4000001ff00 */
[----:B------:R-:W-:-:S06]  /*94f0*/  PRMT R4, R4, 0x7710, RZ ;  /* 0x0000771004047816 */ /* 0x000fcc00000000ff */
[----:B------:R-:W0:Y:S02]  /*9500*/  I2F.F64.S16 R4, R4 ;  /* 0x0000000400047312 */ /* 0x000e240000101c00 */
[----:B0-----:R0:W-:Y:S01]  /*9510*/  STG.E.128 desc[UR36][R8.64], R4 ;  /* 0x0000000408007986 */ /* 0x0011e2000c101d24 */
[----:B------:R-:W-:Y:S05]  /*9520*/  BRA `(.L_x_19886) ;  /* 0x00000008007c7947 */ /* 0x000fea0003800000 */
.L_x_19894:
        /* <DEDUP_REMOVED lines=21> */
.L_x_19899:
[----:B------:R-:W-:Y:S05]  /*9680*/  BSYNC B0 ;  /* 0x0000000000007941 */ /* 0x000fea0003800000 */
.L_x_19898:
[----:B------:R-:W-:-:S05]  /*9690*/  LOP3.LUT R5, R0, R5, RZ, 0xfc, !PT ;  /* 0x0000000500057212 */ /* 0x000fca00078efcff */
[----:B------:R0:W-:Y:S01]  /*96a0*/  STG.E.U8 desc[UR36][R8.64], R5 ;  /* 0x0000000508007986 */ /* 0x0001e2000c101124 */
[----:B------:R-:W-:Y:S05]  /*96b0*/  BRA `(.L_x_19886) ;  /* 0x0000000800187947 */ /* 0x000fea0003800000 */
.L_x_19897:
        /* <DEDUP_REMOVED lines=13> */
.L_x_19901:
[----:B------:R-:W-:Y:S01]  /*9790*/  IMAD.MOV.U32 R0, RZ, RZ, 0x7f ;  /* 0x0000007fff007424 */ /* 0x000fe200078e00ff */
[----:B------:R-:W-:-:S04]  /*97a0*/  ISETP.GT.U32.AND P0, PT, R3, 0x7f800000, PT ;  /* 0x7f8000000300780c */ /* 0x000fc80003f04070 */
[----:B------:R-:W-:-:S09]  /*97b0*/  SEL R0, R0, 0x7c, P0 ;  /* 0x0000007c00007807 */ /* 0x000fd20000000000 */
.L_x_19902:
[----:B------:R-:W-:Y:S05]  /*97c0*/  BSYNC B0 ;  /* 0x0000000000007941 */ /* 0x000fea0003800000 */
.L_x_19900:
[----:B------:R-:W-:-:S04]  /*97d0*/  LOP3.LUT R3, R19, 0x80000000, RZ, 0xc0, !PT ;  /* 0x8000000013037812 */ /* 0x000fc800078ec0ff */
[----:B------:R-:W-:-:S04]  /*97e0*/  SHF.R.U32.HI R3, RZ, 0x18, R3 ;  /* 0x00000018ff037819 */ /* 0x000fc80000011603 */
[----:B------:R-:W-:-:S05]  /*97f0*/  LOP3.LUT R3, R0, R3, RZ, 0xfc, !PT ;  /* 0x0000000300037212 */ /* 0x000fca00078efcff */
[----:B------:R0:W-:Y:S01]  /*9800*/  STG.E.U8 desc[UR36][R8.64], R3 ;  /* 0x0000000308007986 */ /* 0x0001e2000c101124 */
[----:B------:R-:W-:Y:S05]  /*9810*/  BRA `(.L_x_19886) ;  /* 0x0000000400c07947 */ /* 0x000fea0003800000 */
.L_x_19896:
[----:B------:R-:W0:Y:S02]  /*9820*/  I2F.S8 R0, R19 ;  /* 0x0000001300007306 */ /* 0x000e240000001400 */
[----:B0-----:R-:W-:-:S05]  /*9830*/  F2FP.BF16.F32.PACK_AB R0, RZ, R0 ;  /* 0x00000000ff00723e */ /* 0x001fca00000010ff */
[----:B------:R0:W-:Y:S01]  /*9840*/  STG.E.U16 desc[UR36][R8.64], R0 ;  /* 0x0000000008007986 */ /* 0x0001e2000c101524 */
[----:B------:R-:W-:Y:S05]  /*9850*/  BRA `(.L_x_19886) ;  /* 0x0000000400b07947 */ /* 0x000fea0003800000 */
.L_x_19893:
        /* <DEDUP_REMOVED lines=12> */
.L_x_19905:
        /* <DEDUP_REMOVED lines=17> */
.L_x_19908:
[----:B------:R-:W-:-:S04]  /*9a30*/  LOP3.LUT R3, R19, 0x80000000, RZ, 0xc0, !PT ;  /* 0x8000000013037812 */ /* 0x000fc800078ec0ff */
[----:B------:R-:W-:-:S04]  /*9a40*/  SHF.R.U32.HI R3, RZ, 0x18, R3 ;  /* 0x00000018ff037819 */ /* 0x000fc80000011603 */
[----:B------:R-:W-:-:S04]  /*9a50*/  LOP3.LUT R0, R0, R3, RZ, 0xfc, !PT ;  /* 0x0000000300007212 */ /* 0x000fc800078efcff */
[----:B------:R-:W-:-:S07]  /*9a60*/  PRMT R4, R0, 0x7610, R4 ;  /* 0x0000761000047816 */ /* 0x000fce0000000004 */
.L_x_19907:
[----:B------:R-:W-:Y:S05]  /*9a70*/  BSYNC B0 ;  /* 0x0000000000007941 */ /* 0x000fea0003800000 */
.L_x_19906:
[----:B------:R0:W-:Y:S01]  /*9a80*/  STG.E.U8 desc[UR36][R8.64], R4 ;  /* 0x0000000408007986 */ /* 0x0001e2000c101124 */
[----:B------:R-:W-:Y:S05]  /*9a90*/  BRA `(.L_x_19886) ;  /* 0x0000000400207947 */ /* 0x000fea0003800000 */
.L_x_19904:
        /* <DEDUP_REMOVED lines=17> */
.L_x_19911:
[----:B------:R-:W-:-:S04]  /*9bb0*/  LOP3.LUT R3, R19, 0x80000000, RZ, 0xc0, !PT ;  /* 0x8000000013037812 */ /* 0x000fc800078ec0ff */
[----:B------:R-:W-:-:S04]  /*9bc0*/  SHF.R.U32.HI R3, RZ, 0x18, R3 ;  /* 0x00000018ff037819 */ /* 0x000fc80000011603 */
[----:B------:R-:W-:-:S04]  /*9bd0*/  LOP3.LUT R0, R0, R3, RZ, 0xfc, !PT ;  /* 0x0000000300007212 */ /* 0x000fc800078efcff */
[----:B------:R-:W-:-:S07]  /*9be0*/  PRMT R4, R0, 0x7610, R4 ;  /* 0x0000761000047816 */ /* 0x000fce0000000004 */
.L_x_19910:
[----:B------:R-:W-:Y:S05]  /*9bf0*/  BSYNC B0 ;  /* 0x0000000000007941 */ /* 0x000fea0003800000 */
.L_x_19909:
[----:B------:R0:W-:Y:S01]  /*9c00*/  STG.E.U8 desc[UR36][R8.64], R4 ;  /* 0x0000000408007986 */ /* 0x0001e2000c101124 */
[----:B------:R-:W-:Y:S05]  /*9c10*/  BRA `(.L_x_19886) ;  /* 0x0000000000c07947 */ /* 0x000fea0003800000 */
.L_x_19903:
        /* <DEDUP_REMOVED lines=22> */
.L_x_19885:
        /* <DEDUP_REMOVED lines=16> */
.L_x_19914:
[----:B------:R-:W-:Y:S05]  /*9e80*/  BRA `(.L_x_19886) ;  /* 0x0000000000247947 */ /* 0x000fea0003800000 */
.L_x_19913:
[----:B------:R-:W-:-:S04]  /*9e90*/  LOP3.LUT R19, R19, 0xffff, RZ, 0xc0, !PT ;  /* 0x0000ffff13137812 */ /* 0x000fc800078ec0ff */
[----:B------:R-:W-:-:S05]  /*9ea0*/  PRMT R19, R19, 0x8880, RZ ;  /* 0x0000888013137816 */ /* 0x000fca00000000ff */
[----:B------:R-:W-:-:S05]  /*9eb0*/  IMAD.MOV.U32 R4, RZ, RZ, R19 ;  /* 0x000000ffff047224 */ /* 0x000fca00078e0013 */
[----:B------:R-:W-:-:S05]  /*9ec0*/  SHF.R.S32.HI R5, RZ, 0x1f, R4 ;  /* 0x0000001fff057819 */ /* 0x000fca0000011404 */
[----:B------:R0:W-:Y:S01]  /*9ed0*/  STG.E.64 desc[UR36][R8.64], R4 ;  /* 0x0000000408007986 */ /* 0x0001e2000c101b24 */
[----:B------:R-:W-:Y:S05]  /*9ee0*/  BRA `(.L_x_19886) ;  /* 0x00000000000c7947 */ /* 0x000fea0003800000 */
.L_x_19912:
[----:B------:R-:W-:-:S04]  /*9ef0*/  LOP3.LUT R19, R19, 0xffff, RZ, 0xc0, !PT ;  /* 0x0000ffff13137812 */ /* 0x000fc800078ec0ff */
[----:B------:R-:W-:-:S05]  /*9f00*/  PRMT R3, R19, 0x8880, RZ ;  /* 0x0000888013037816 */ /* 0x000fca00000000ff */
[----:B------:R0:W-:Y:S02]  /*9f10*/  STG.E desc[UR36][R8.64], R3 ;  /* 0x0000000308007986 */ /* 0x0001e4000c101924 */
.L_x_19886:
        /* <DEDUP_REMOVED lines=23> */
.L_x_19918:
[----:B------:R0:W-:Y:S01]  /*a090*/  STG.E.U8 desc[UR36][R8.64], R18 ;  /* 0x0000001208007986 */ /* 0x0001e2000c101124 */
[----:B------:R-:W-:Y:S05]  /*a0a0*/  BRA `(.L_x_19920) ;  /* 0x0000000c00987947 */ /* 0x000fea0003800000 */
.L_x_19917:
        /* <DEDUP_REMOVED lines=12> */
.L_x_19922:
[----:B------:R-:W-:-:S04]  /*a170*/  LOP3.LUT R18, R18, 0xffff, RZ, 0xc0, !PT ;  /* 0x0000ffff12127812 */ /* 0x000fc800078ec0ff */
[----:B------:R-:W-:-:S05]  /*a180*/  PRMT R3, R18, 0x8880, RZ ;  /* 0x0000888012037816 */ /* 0x000fca00000000ff */
[----:B------:R0:W-:Y:S01]  /*a190*/  STG.E desc[UR36][R8.64], R3 ;  /* 0x0000000308007986 */ /* 0x0001e2000c101924 */
[----:B------:R-:W-:Y:S05]  /*a1a0*/  BRA `(.L_x_19920) ;  /* 0x0000000c00587947 */ /* 0x000fea0003800000 */
.L_x_19921:
[----:B------:R-:W-:-:S04]  /*a1b0*/  PRMT R3, R18, 0x8880, RZ ;  /* 0x0000888012037816 */ /* 0x000fc800000000ff */
[----:B------:R-:W-:-:S05]  /*a1c0*/  PRMT R3, R3, 0x7710, RZ ;  /* 0x0000771003037816 */ /* 0x000fca00000000ff */
[----:B------:R0:W-:Y:S01]  /*a1d0*/  STG.E.U16 desc[UR36][R8.64], R3 ;  /* 0x0000000308007986 */ /* 0x0001e2000c101524 */
[----:B------:R-:W-:Y:S05]  /*a1e0*/  BRA `(.L_x_19920) ;  /* 0x0000000c00487947 */ /* 0x000fea0003800000 */
.L_x_19916:
        /* <DEDUP_REMOVED lines=9> */
.L_x_19924:
[----:B------:R-:W0:Y:S02]  /*a280*/  I2F.S8 R0, R18 ;  /* 0x0000001200007306 */ /* 0x000e240000001400 */
[----:B0-----:R-:W-:-:S05]  /*a290*/  F2FP.F16.F32.PACK_AB R0, RZ, R0 ;  /* 0x00000000ff00723e */ /* 0x001fca00000000ff */
[----:B------:R4:W-:Y:S01]  /*a2a0*/  STG.E.U16 desc[UR36][R8.64], R0 ;  /* 0x0000000008007986 */ /* 0x0009e2000c101524 */
[----:B------:R-:W-:Y:S05]  /*a2b0*/  BRA `(.L_x_19920) ;  /* 0x0000000c00147947 */ /* 0x000fea0003800000 */
.L_x_19923:
        /* <DEDUP_REMOVED lines=10> */
.L_x_19926:
[----:B------:R-:W0:Y:S02]  /*a360*/  I2F.S8 R18, R18 ;  /* 0x0000001200127306 */ /* 0x000e240000001400 */
[----:B0-----:R-:W-:-:S04]  /*a370*/  F2FP.F16.F32.PACK_AB R3, RZ, R18 ;  /* 0x00000012ff03723e */ /* 0x001fc800000000ff */
[----:B------:R-:W-:-:S05]  /*a380*/  PRMT R3, R3, 0x5410, RZ ;  /* 0x0000541003037816 */ /* 0x000fca00000000ff */
[----:B------:R2:W-:Y:S01]  /*a390*/  STG.E desc[UR36][R8.64], R3 ;  /* 0x0000000308007986 */ /* 0x0005e2000c101924 */
[----:B------:R-:W-:Y:S05]  /*a3a0*/  BRA `(.L_x_19920) ;  /* 0x0000000800d87947 */ /* 0x000fea0003800000 */
.L_x_19925:
[----:B------:R-:W-:-:S04]  /*a3b0*/  PRMT R4, R18, 0x8880, RZ ;  /* 0x0000888012047816 */ /* 0x000fc800000000ff */
[----:B------:R-:W-:-:S06]  /*a3c0*/  PRMT R4, R4, 0x7710, RZ ;  /* 0x0000771004047816 */ /* 0x000fcc00000000ff */
[----:B------:R-:W0:Y:S02]  /*a3d0*/  I2F.F64.S16 R4, R4 ;  /* 0x0000000400047312 */ /* 0x000e240000101c00 */
[----:B0-----:R0:W-:Y:S01]  /*a3e0*/  STG.E.64 desc[UR36][R8.64], R4 ;  /* 0x0000000408007986 */ /* 0x0011e2000c101b24 */
[----:B------:R-:W-:Y:S05]  /*a3f0*/  BRA `(.L_x_19920) ;  /* 0x0000000800c47947 */ /* 0x000fea0003800000 */
.L_x_19915:
        /* <DEDUP_REMOVED lines=12> */
.L_x_19929:
[----:B------:R-:W-:Y:S02]  /*a4c0*/  PRMT R4, R18, 0x8880, RZ ;  /* 0x0000888012047816 */ /* 0x000fe400000000ff */
[----:B------:R-:W-:Y:S02]  /*a4d0*/  CS2R R6, SRZ ;  /* 0x0000000000067805 */ /* 0x000fe4000001ff00 */
[----:B------:R-:W-:-:S06]  /*a4e0*/  PRMT R4, R4, 0x7710, RZ ;  /* 0x0000771004047816 */ /* 0x000fcc00000000ff */
[----:B------:R-:W0:Y:S02]  /*a4f0*/  I2F.F64.S16 R4, R4 ;  /* 0x0000000400047312 */ /* 0x000e240000101c00 */
[----:B0-----:R0:W-:Y:S01]  /*a500*/  STG.E.128 desc[UR36][R8.64], R4 ;  /* 0x0000000408007986 */ /* 0x0011e2000c101d24 */
[----:B------:R-:W-:Y:S05]  /*a510*/  BRA `(.L_x_19920) ;  /* 0x00000008007c7947 */ /* 0x000fea0003800000 */
.L_x_19928:
        /* <DEDUP_REMOVED lines=21> */
.L_x_19933:
[----:B------:R-:W-:Y:S05]  /*a670*/  BSYNC B0 ;  /* 0x0000000000007941 */ /* 0x000fea0003800000 */
.L_x_19932:
[----:B------:R-:W-:-:S05]  /*a680*/  LOP3.LUT R5, R0, R5, RZ, 0xfc, !PT ;  /* 0x0000000500057212 */ /* 0x000fca00078efcff */
[----:B------:R0:W-:Y:S01]  /*a690*/  STG.E.U8 desc[UR36][R8.64], R5 ;  /* 0x0000000508007986 */ /* 0x0001e2000c101124 */
[----:B------:R-:W-:Y:S05]  /*a6a0*/  BRA `(.L_x_19920) ;  /* 0x0000000800187947 */ /* 0x000fea0003800000 */
.L_x_19931:
        /* <DEDUP_REMOVED lines=13> */
.L_x_19935:
[----:B------:R-:W-:Y:S01]  /*a780*/  IMAD.MOV.U32 R0, RZ, RZ, 0x7f ;  /* 0x0000007fff007424 */ /* 0x000fe200078e00ff */
[----:B------:R-:W-:-:S04]  /*a790*/  ISETP.GT.U32.AND P0, PT, R3, 0x7f800000, PT ;  /* 0x7f8000000300780c */ /* 0x000fc80003f04070 */
[----:B------:R-:W-:-:S09]  /*a7a0*/  SEL R0, R0, 0x7c, P0 ;  /* 0x0000007c00007807 */ /* 0x000fd20000000000 */
.L_x_19936:
[----:B------:R-:W-:Y:S05]  /*a7b0*/  BSYNC B0 ;  /* 0x0000000000007941 */ /* 0x000fea0003800000 */
.L_x_19934:
[----:B------:R-:W-:-:S04]  /*a7c0*/  LOP3.LUT R3, R5, 0x80000000, RZ, 0xc0, !PT ;  /* 0x8000000005037812 */ /* 0x000fc800078ec0ff */
[----:B------:R-:W-:-:S04]  /*a7d0*/  SHF.R.U32.HI R3, RZ, 0x18, R3 ;  /* 0x00000018ff037819 */ /* 0x000fc80000011603 */
[----:B------:R-:W-:-:S05]  /*a7e0*/  LOP3.LUT R3, R0, R3, RZ, 0xfc, !PT ;  /* 0x0000000300037212 */ /* 0x000fca00078efcff */
[----:B------:R0:W-:Y:S01]  /*a7f0*/  STG.E.U8 desc[UR36][R8.64], R3 ;  /* 0x0000000308007986 */ /* 0x0001e2000c101124 */
[----:B------:R-:W-:Y:S05]  /*a800*/  BRA `(.L_x_19920) ;  /* 0x0000000400c07947 */ /* 0x000fea0003800000 */
.L_x_19930:
[----:B------:R-:W0:Y:S02]  /*a810*/  I2F.S8 R0, R18 ;  /* 0x0000001200007306 */ /* 0x000e240000001400 */
[----:B0-----:R-:W-:-:S05]  /*a820*/  F2FP.BF16.F32.PACK_AB R0, RZ, R0 ;  /* 0x00000000ff00723e */ /* 0x001fca00000010ff */
[----:B------:R0:W-:Y:S01]  /*a830*/  STG.E.U16 desc[UR36][R8.64], R0 ;  /* 0x0000000008007986 */ /* 0x0001e2000c101524 */
[----:B------:R-:W-:Y:S05]  /*a840*/  BRA `(.L_x_19920) ;  /* 0x0000000400b07947 */ /* 0x000fea0003800000 */
.L_x_19927:
        /* <DEDUP_REMOVED lines=12> */
.L_x_19939:
        /* <DEDUP_REMOVED lines=17> */
.L_x_19942:
[----:B------:R-:W-:-:S04]  /*aa20*/  LOP3.LUT R3, R5, 0x80000000, RZ, 0xc0, !PT ;  /* 0x8000000005037812 */ /* 0x000fc800078ec0ff */
[----:B------:R-:W-:-:S04]  /*aa30*/  SHF.R.U32.HI R3, RZ, 0x18, R3 ;  /* 0x00000018ff037819 */ /* 0x000fc80000011603 */
[----:B------:R-:W-:-:S04]  /*aa40*/  LOP3.LUT R0, R0, R3, RZ, 0xfc, !PT ;  /* 0x0000000300007212 */ /* 0x000fc800078efcff */
[----:B------:R-:W-:-:S07]  /*aa50*/  PRMT R4, R0, 0x7610, R4 ;  /* 0x0000761000047816 */ /* 0x000fce0000000004 */
.L_x_19941:
[----:B------:R-:W-:Y:S05]  /*aa60*/  BSYNC B0 ;  /* 0x0000000000007941 */ /* 0x000fea0003800000 */
.L_x_19940:
[----:B------:R0:W-:Y:S01]  /*aa70*/  STG.E.U8 desc[UR36][R8.64], R4 ;  /* 0x0000000408007986 */ /* 0x0001e2000c101124 */
[----:B------:R-:W-:Y:S05]  /*aa80*/  BRA `(.L_x_19920) ;  /* 0x0000000400207947 */ /* 0x000fea0003800000 */
.L_x_19938:
        /* <DEDUP_REMOVED lines=17> */
.L_x_19945:
[----:B------:R-:W-:-:S04]  /*aba0*/  LOP3.LUT R3, R5, 0x80000000, RZ, 0xc0, !PT ;  /* 0x8000000005037812 */ /* 0x000fc800078ec0ff */
[----:B------:R-:W-:-:S04]  /*abb0*/  SHF.R.U32.HI R3, RZ, 0x18, R3 ;  /* 0x00000018ff037819 */ /* 0x000fc80000011603 */
[----:B------:R-:W-:-:S04]  /*abc0*/  LOP3.LUT R0, R0, R3, RZ, 0xfc, !PT ;  /* 0x0000000300007212 */ /* 0x000fc800078efcff */
[----:B------:R-:W-:-:S07]  /*abd0*/  PRMT R4, R0, 0x7610, R4 ;  /* 0x0000761000047816 */ /* 0x000fce0000000004 */
.L_x_19944:
[----:B------:R-:W-:Y:S05]  /*abe0*/  BSYNC B0 ;  /* 0x0000000000007941 */ /* 0x000fea0003800000 */
.L_x_19943:
[----:B------:R0:W-:Y:S01]  /*abf0*/  STG.E.U8 desc[UR36][R8.64], R4 ;  /* 0x0000000408007986 */ /* 0x0001e2000c101124 */
[----:B------:R-:W-:Y:S05]  /*ac00*/  BRA `(.L_x_19920) ;  /* 0x0000000000c07947 */ /* 0x000fea0003800000 */
.L_x_19937:
        /* <DEDUP_REMOVED lines=22> */
.L_x_19919:
        /* <DEDUP_REMOVED lines=16> */
.L_x_19948:
[----:B------:R-:W-:Y:S05]  /*ae70*/  BRA `(.L_x_19920) ;  /* 0x0000000000247947 */ /* 0x000fea0003800000 */
.L_x_19947:
[----:B------:R-:W-:-:S04]  /*ae80*/  LOP3.LUT R18, R18, 0xffff, RZ, 0xc0, !PT ;  /* 0x0000ffff12127812 */ /* 0x000fc800078ec0ff */
[----:B------:R-:W-:-:S05]  /*ae90*/  PRMT R18, R18, 0x8880, RZ ;  /* 0x0000888012127816 */ /* 0x000fca00000000ff */
[----:B------:R-:W-:-:S05]  /*aea0*/  IMAD.MOV.U32 R4, RZ, RZ, R18 ;  /* 0x000000ffff047224 */ /* 0x000fca00078e0012 */
[----:B------:R-:W-:-:S05]  /*aeb0*/  SHF.R.S32.HI R5, RZ, 0x1f, R4 ;  /* 0x0000001fff057819 */ /* 0x000fca0000011404 */
[----:B------:R0:W-:Y:S01]  /*aec0*/  STG.E.64 desc[UR36][R8.64], R4 ;  /* 0x0000000408007986 */ /* 0x0001e2000c101b24 */
[----:B------:R-:W-:Y:S05]  /*aed0*/  BRA `(.L_x_19920) ;  /* 0x00000000000c7947 */ /* 0x000fea0003800000 */
.L_x_19946:
[----:B------:R-:W-:-:S04]  /*aee0*/  LOP3.LUT R18, R18, 0xffff, RZ, 0xc0, !PT ;  /* 0x0000ffff12127812 */ /* 0x000fc800078ec0ff */
[----:B------:R-:W-:-:S05]  /*aef0*/  PRMT R3, R18, 0x8880, RZ ;  /* 0x0000888012037816 */ /* 0x000fca00000000ff */
[----:B------:R0:W-:Y:S02]  /*af00*/  STG.E desc[UR36][R8.64], R3 ;  /* 0x0000000308007986 */ /* 0x0001e4000c101924 */
.L_x_19920:
[----:B------:R-:W-:-:S07]  /*af10*/  VIADD R29, R29, 0x80 ;  /* 0x000000801d1d7836 */ /* 0x000fce0000000000 */
.L_x_19880:
[----:B------:R-:W-:Y:S05]  /*af20*/  BSYNC B6 ;  /* 0x0000000000067941 */ /* 0x000fea0003800000 */
.L_x_19879:
[----:B------:R-:W-:-:S13]  /*af30*/  ISETP.GE.AND P0, PT, R29, R28, PT ;  /* 0x0000001c1d00720c */ /* 0x000fda0003f06270 */
[----:B------:R-:W-:Y:S05]  /*af40*/  @P0 EXIT ;  /* 0x000000000000094d */ /* 0x000fea0003800000 */
[----:B0-234-:R-:W0:Y:S01]  /*af50*/  LDC.64 R4, c[0x0][0x228] ;  /* 0x00008a00ff047b82 */ /* 0x01de220000000a00 */
[----:B-1----:R-:W-:Y:S01]  /*af60*/  PRMT R0, R17, 0x9910, RZ ;  /* 0x0000991011007816 */ /* 0x002fe200000000ff */
        /* <DEDUP_REMOVED lines=17> */
.L_x_19952:
[----:B------:R-:W-:Y:S01]  /*b080*/  STG.E.U8 desc[UR36][R2.64], R16 ;  /* 0x0000001002007986 */ /* 0x000fe2000c101124 */
[----:B------:R-:W-:Y:S05]  /*b090*/  EXIT ;  /* 0x000000000000794d */ /* 0x000fea0003800000 */
.L_x_19951:
        /* <DEDUP_REMOVED lines=12> */
.L_x_19955:
[----:B------:R-:W-:-:S04]  /*b160*/  LOP3.LUT R16, R16, 0xffff, RZ, 0xc0, !PT ;  /* 0x0000ffff10107812 */ /* 0x000fc800078ec0ff */
[----:B------:R-:W-:-:S05]  /*b170*/  PRMT R5, R16, 0x8880, RZ ;  /* 0x0000888010057816 */ /* 0x000fca00000000ff */
[----:B------:R-:W-:Y:S01]  /*b180*/  STG.E desc[UR36][R2.64], R5 ;  /* 0x0000000502007986 */ /* 0x000fe2000c101924 */
[----:B------:R-:W-:Y:S05]  /*b190*/  EXIT ;  /* 0x000000000000794d */ /* 0x000fea0003800000 */
.L_x_19954:
[----:B------:R-:W-:-:S04]  /*b1a0*/  PRMT R5, R16, 0x8880, RZ ;  /* 0x0000888010057816 */ /* 0x000fc800000000ff */
[----:B------:R-:W-:-:S05]  /*b1b0*/  PRMT R5, R5, 0x7710, RZ ;  /* 0x0000771005057816 */ /* 0x000fca00000000ff */
[----:B------:R-:W-:Y:S01]  /*b1c0*/  STG.E.U16 desc[UR36][R2.64], R5 ;  /* 0x0000000502007986 */ /* 0x000fe2000c101524 */
[----:B------:R-:W-:Y:S05]  /*b1d0*/  EXIT ;  /* 0x000000000000794d */ /* 0x000fea0003800000 */
.L_x_19950:
        /* <DEDUP_REMOVED lines=9> */
.L_x_19957:
[----:B------:R-:W0:Y:S02]  /*b270*/  I2F.S8 R0, R16 ;  /* 0x0000001000007306 */ /* 0x000e240000001400 */
[----:B0-----:R-:W-:-:S05]  /*b280*/  F2FP.F16.F32.PACK_AB R0, RZ, R0 ;  /* 0x00000000ff00723e */ /* 0x001fca00000000ff */
[----:B------:R-:W-:Y:S01]  /*b290*/  STG.E.U16 desc[UR36][R2.64], R0 ;  /* 0x0000000002007986 */ /* 0x000fe2000c101524 */
[----:B------:R-:W-:Y:S05]  /*b2a0*/  EXIT ;  /* 0x000000000000794d */ /* 0x000fea0003800000 */
.L_x_19956:
        /* <DEDUP_REMOVED lines=10> */
.L_x_19959:
[----:B------:R-:W0:Y:S02]  /*b350*/  I2F.S8 R16, R16 ;  /* 0x0000001000107306 */ /* 0x000e240000001400 */
[----:B0-----:R-:W-:-:S04]  /*b360*/  F2FP.F16.F32.PACK_AB R5, RZ, R16 ;  /* 0x00000010ff05723e */ /* 0x001fc800000000ff */
[----:B------:R-:W-:-:S05]  /*b370*/  PRMT R5, R5, 0x5410, RZ ;  /* 0x0000541005057816 */ /* 0x000fca00000000ff */
[----:B------:R-:W-:Y:S01]  /*b380*/  STG.E desc[UR36][R2.64], R5 ;  /* 0x0000000502007986 */ /* 0x000fe2000c101924 */
[----:B------:R-:W-:Y:S05]  /*b390*/  EXIT ;  /* 0x000000000000794d */ /* 0x000fea0003800000 */
.L_x_19958:
[----:B------:R-:W-:-:S04]  /*b3a0*/  PRMT R4, R16, 0x8880, RZ ;  /* 0x0000888010047816 */ /* 0x000fc800000000ff */
[----:B------:R-:W-:-:S06]  /*b3b0*/  PRMT R4, R4, 0x7710, RZ ;  /* 0x0000771004047816 */ /* 0x000fcc00000000ff */
[----:B------:R-:W0:Y:S02]  /*b3c0*/  I2F.F64.S16 R4, R4 ;  /* 0x0000000400047312 */ /* 0x000e240000101c00 */
[----:B0-----:R-:W-:Y:S01]  /*b3d0*/  STG.E.64 desc[UR36][R2.64], R4 ;  /* 0x0000000402007986 */ /* 0x001fe2000c101b24 */
[----:B------:R-:W-:Y:S05]  /*b3e0*/  EXIT ;  /* 0x000000000000794d */ /* 0x000fea0003800000 */
.L_x_19949:
        /* <DEDUP_REMOVED lines=12> */
.L_x_19962:
[----:B------:R-:W-:Y:S02]  /*b4b0*/  PRMT R4, R16, 0x8880, RZ ;  /* 0x0000888010047816 */ /* 0x000fe400000000ff */
[----:B------:R-:W-:Y:S02]  /*b4c0*/  CS2R R6, SRZ ;  /* 0x0000000000067805 */ /* 0x000fe4000001ff00 */
[----:B------:R-:W-:-:S06]  /*b4d0*/  PRMT R4, R4, 0x7710, RZ ;  /* 0x0000771004047816 */ /* 0x000fcc00000000ff */
[----:B------:R-:W0:Y:S02]  /*b4e0*/  I2F.F64.S16 R4, R4 ;  /* 0x0000000400047312 */ /* 0x000e240000101c00 */
[----:B0-----:R-:W-:Y:S01]  /*b4f0*/  STG.E.128 desc[UR36][R2.64], R4 ;  /* 0x0000000402007986 */ /* 0x001fe2000c101d24 */
[----:B------:R-:W-:Y:S05]  /*b500*/  EXIT ;  /* 0x000000000000794d */ /* 0x000fea0003800000 */
.L_x_19961:
        /* <DEDUP_REMOVED lines=21> */
.L_x_19966:
[----:B------:R-:W-:Y:S05]  /*b660*/  BSYNC B0 ;  /* 0x0000000000007941 */ /* 0x000fea0003800000 */
.L_x_19965:
[----:B------:R-:W-:-:S05]  /*b670*/  LOP3.LUT R5, R0, R5, RZ, 0xfc, !PT ;  /* 0x0000000500057212 */ /* 0x000fca00078efcff */
[----:B------:R-:W-:Y:S01]  /*b680*/  STG.E.U8 desc[UR36][R2.64], R5 ;  /* 0x0000000502007986 */ /* 0x000fe2000c101124 */
[----:B------:R-:W-:Y:S05]  /*b690*/  EXIT ;  /* 0x000000000000794d */ /* 0x000fea0003800000 */
.L_x_19964:
        /* <DEDUP_REMOVED lines=13> */
.L_x_19968:
[----:B------:R-:W-:Y:S01]  /*b770*/  IMAD.MOV.U32 R0, RZ, RZ, 0x7f ;  /* 0x0000007fff007424 */ /* 0x000fe200078e00ff */
[----:B------:R-:W-:-:S04]  /*b780*/  ISETP.GT.U32.AND P0, PT, R4, 0x7f800000, PT ;  /* 0x7f8000000400780c */ /* 0x000fc80003f04070 */
[----:B------:R-:W-:-:S09]  /*b790*/  SEL R0, R0, 0x7c, P0 ;  /* 0x0000007c00007807 */ /* 0x000fd20000000000 */
.L_x_19969:
[----:B------:R-:W-:Y:S05]  /*b7a0*/  BSYNC B0 ;  /* 0x0000000000007941 */ /* 0x000fea0003800000 */
.L_x_19967:
[----:B------:R-:W-:-:S04]  /*b7b0*/  LOP3.LUT R4, R5, 0x80000000, RZ, 0xc0, !PT ;  /* 0x8000000005047812 */ /* 0x000fc800078ec0ff */
[----:B------:R-:W-:-:S04]  /*b7c0*/  SHF.R.U32.HI R5, RZ, 0x18, R4 ;  /* 0x00000018ff057819 */ /* 0x000fc80000011604 */
[----:B------:R-:W-:-:S05]  /*b7d0*/  LOP3.LUT R5, R0, R5, RZ, 0xfc, !PT ;  /* 0x0000000500057212 */ /* 0x000fca00078efcff */
[----:B------:R-:W-:Y:S01]  /*b7e0*/  STG.E.U8 desc[UR36][R2.64], R5 ;  /* 0x0000000502007986 */ /* 0x000fe2000c101124 */
[----:B------:R-:W-:Y:S05]  /*b7f0*/  EXIT ;  /* 0x000000000000794d */ /* 0x000fea0003800000 */
.L_x_19963:
[----:B------:R-:W0:Y:S02]  /*b800*/  I2F.S8 R0, R16 ;  /* 0x0000001000007306 */ /* 0x000e240000001400 */
[----:B0-----:R-:W-:-:S05]  /*b810*/  F2FP.BF16.F32.PACK_AB R0, RZ, R0 ;  /* 0x00000000ff00723e */ /* 0x001fca00000010ff */
[----:B------:R-:W-:Y:S01]  /*b820*/  STG.E.U16 desc[UR36][R2.64], R0 ;  /* 0x0000000002007986 */ /* 0x000fe2000c101524 */
[----:B------:R-:W-:Y:S05]  /*b830*/  EXIT ;  /* 0x000000000000794d */ /* 0x000fea0003800000 */
.L_x_19960:
        /* <DEDUP_REMOVED lines=12> */
.L_x_19972:
        /* <DEDUP_REMOVED lines=17> */
.L_x_19975:
[----:B------:R-:W-:-:S04]  /*ba10*/  LOP3.LUT R0, R7, 0x80000000, RZ, 0xc0, !PT ;  /* 0x8000000007007812 */ /* 0x000fc800078ec0ff */
[----:B------:R-:W-:-:S04]  /*ba20*/  SHF.R.U32.HI R5, RZ, 0x18, R0 ;  /* 0x00000018ff057819 */ /* 0x000fc80000011600 */
[----:B------:R-:W-:-:S04]  /*ba30*/  LOP3.LUT R4, R4, R5, RZ, 0xfc, !PT ;  /* 0x0000000504047212 */ /* 0x000fc800078efcff */
[----:B------:R-:W-:-:S07]  /*ba40*/  PRMT R0, R4, 0x7610, R0 ;  /* 0x0000761004007816 */ /* 0x000fce0000000000 */
.L_x_19974:
[----:B------:R-:W-:Y:S05]  /*ba50*/  BSYNC B0 ;  /* 0x0000000000007941 */ /* 0x000fea0003800000 */
.L_x_19973:
[----:B------:R-:W-:Y:S01]  /*ba60*/  STG.E.U8 desc[UR36][R2.64], R0 ;  /* 0x0000000002007986 */ /* 0x000fe2000c101124 */
[----:B------:R-:W-:Y:S05]  /*ba70*/  EXIT ;  /* 0x000000000000794d */ /* 0x000fea0003800000 */
.L_x_19971:
        /* <DEDUP_REMOVED lines=17> */
.L_x_19978:
[----:B------:R-:W-:-:S04]  /*bb90*/  LOP3.LUT R0, R7, 0x80000000, RZ, 0xc0, !PT ;  /* 0x8000000007007812 */ /* 0x000fc800078ec0ff */
[----:B------:R-:W-:-:S04]  /*bba0*/  SHF.R.U32.HI R5, RZ, 0x18, R0 ;  /* 0x00000018ff057819 */ /* 0x000fc80000011600 */
[----:B------:R-:W-:-:S04]  /*bbb0*/  LOP3.LUT R4, R4, R5, RZ, 0xfc, !PT ;  /* 0x0000000504047212 */ /* 0x000fc800078efcff */
[----:B------:R-:W-:-:S07]  /*bbc0*/  PRMT R0, R4, 0x7610, R0 ;  /* 0x0000761004007816 */ /* 0x000fce0000000000 */
.L_x_19977:
[----:B------:R-:W-:Y:S05]  /*bbd0*/  BSYNC B0 ;  /* 0x0000000000007941 */ /* 0x000fea0003800000 */
.L_x_19976:
[----:B------:R-:W-:Y:S01]  /*bbe0*/  STG.E.U8 desc[UR36][R2.64], R0 ;  /* 0x0000000002007986 */ /* 0x000fe2000c101124 */
[----:B------:R-:W-:Y:S05]  /*bbf0*/  EXIT ;  /* 0x000000000000794d */ /* 0x000fea0003800000 */
.L_x_19970:
        /* <DEDUP_REMOVED lines=22> */
.L_x_19953:
        /* <DEDUP_REMOVED lines=16> */
.L_x_19981:
[----:B------:R-:W-:Y:S05]  /*be60*/  EXIT ;  /* 0x000000000000794d */ /* 0x000fea0003800000 */
.L_x_19980:
[----:B------:R-:W-:-:S04]  /*be70*/  LOP3.LUT R16, R16, 0xffff, RZ, 0xc0, !PT ;  /* 0x0000ffff10107812 */ /* 0x000fc800078ec0ff */
[----:B------:R-:W-:-:S05]  /*be80*/  PRMT R16, R16, 0x8880, RZ ;  /* 0x0000888010107816 */ /* 0x000fca00000000ff */
[----:B------:R-:W-:-:S05]  /*be90*/  IMAD.MOV.U32 R4, RZ, RZ, R16 ;  /* 0x000000ffff047224 */ /* 0x000fca00078e0010 */
[----:B------:R-:W-:-:S05]  /*bea0*/  SHF.R.S32.HI R5, RZ, 0x1f, R4 ;  /* 0x0000001fff057819 */ /* 0x000fca0000011404 */
[----:B------:R-:W-:Y:S01]  /*beb0*/  STG.E.64 desc[UR36][R2.64], R4 ;  /* 0x0000000402007986 */ /* 0x000fe2000c101b24 */
[----:B------:R-:W-:Y:S05]  /*bec0*/  EXIT ;  /* 0x000000000000794d */ /* 0x000fea0003800000 */
.L_x_19979:
[----:B------:R-:W-:-:S04]  /*bed0*/  LOP3.LUT R16, R16, 0xffff, RZ, 0xc0, !PT ;  /* 0x0000ffff10107812 */ /* 0x000fc800078ec0ff */
[----:B------:R-:W-:-:S05]  /*bee0*/  PRMT R5, R16, 0x8880, RZ ;  /* 0x0000888010057816 */ /* 0x000fca00000000ff */
[----:B------:R-:W-:Y:S01]  /*bef0*/  STG.E desc[UR36][R2.64], R5 ;  /* 0x0000000502007986 */ /* 0x000fe2000c101924 */
[----:B------:R-:W-:Y:S05]  /*bf00*/  EXIT ;  /* 0x000000000000794d */ /* 0x000fea0003800000 */
.L_x_19982:
        /* <DEDUP_REMOVED lines=15> */
.L_x_24218:


//--------------------- .text._ZN2at6native18elementwise_kernelILi128ELi4EZNS0_22gpu_kernel_impl_nocastIZZZNS0_54_GLOBAL__N__d8c5977b_16_LinearAlgebra_cu_140f0503_289316addr_kernel_cudaERNS_14TensorIteratorERKN3c106ScalarES9_ENKUlvE_clEvENKUlvE0_clEvEUlaaaE_EEvRNS_18TensorIteratorBaseERKT_EUliE_EEviT1_ --------------------------
	.section	.text._ZN2at6native18elementwise_kernelILi128ELi4EZNS0_22gpu_kernel_impl_nocastIZZZNS0_54_GLOBAL__N__d8c5977b_16_LinearAlgebra_cu_140f0503_289316addr_kernel_cudaERNS_14TensorIteratorERKN3c106ScalarES9_ENKUlvE_clEvENKUlvE0_clEvEUlaaaE_EEvRNS_18TensorIteratorBaseERKT_EUliE_EEviT1_,"ax",@progbits
	.align	128
        .global         _ZN2at6native18elementwise_kernelILi128ELi4EZNS0_22gpu_kernel_impl_nocastIZZZNS0_54_GLOBAL__N__d8c5977b_16_LinearAlgebra_cu_140f0503_289316addr_kernel_cudaERNS_14TensorIteratorERKN3c106ScalarES9_ENKUlvE_clEvENKUlvE0_clEvEUlaaaE_EEvRNS_18TensorIteratorBaseERKT_EUliE_EEviT1_
        .type           _ZN2at6native18elementwise_kernelILi128ELi4EZNS0_22gpu_kernel_impl_nocastIZZZNS0_54_GLOBAL__N__d8c5977b_16_LinearAlgebra_cu_140f0503_289316addr_kernel_cudaERNS_14TensorIteratorERKN3c106ScalarES9_ENKUlvE_clEvENKUlvE0_clEvEUlaaaE_EEvRNS_18TensorIteratorBaseERKT_EUliE_EEviT1_,@function
        .size           _ZN2at6native18elementwise_kernelILi128ELi4EZNS0_22gpu_kernel_impl_nocastIZZZNS0_54_GLOBAL__N__d8c5977b_16_LinearAlgebra_cu_140f0503_289316addr_kernel_cudaERNS_14TensorIteratorERKN3c106ScalarES9_ENKUlvE_clEvENKUlvE0_clEvEUlaaaE_EEvRNS_18TensorIteratorBaseERKT_EUliE_EEviT1_,(.L_x_24219 - _ZN2at6native18elementwise_kernelILi128ELi4EZNS0_22gpu_kernel_impl_nocastIZZZNS0_54_GLOBAL__N__d8c5977b_16_LinearAlgebra_cu_140f0503_289316addr_kernel_cudaERNS_14TensorIteratorERKN3c106ScalarES9_ENKUlvE_clEvENKUlvE0_clEvEUlaaaE_EEvRNS_18TensorIteratorBaseERKT_EUliE_EEviT1_)
        .other          _ZN2at6native18elementwise_kernelILi128ELi4EZNS0_22gpu_kernel_impl_nocastIZZZNS0_54_GLOBAL__N__d8c5977b_16_LinearAlgebra_cu_140f0503_289316addr_kernel_cudaERNS_14TensorIteratorERKN3c106ScalarES9_ENKUlvE_clEvENKUlvE0_clEvEUlaaaE_EEvRNS_18TensorIteratorBaseERKT_EUliE_EEviT1_,@"STO_CUDA_ENTRY STV_DEFAULT"
_ZN2at6native18elementwise_kernelILi128ELi4EZNS0_22gpu_kernel_impl_nocastIZZZNS0_54_GLOBAL__N__d8c5977b_16_LinearAlgebra_cu_140f0503_289316addr_kernel_cudaERNS_14TensorIteratorERKN3c106ScalarES9_ENKUlvE_clEvENKUlvE0_clEvEUlaaaE_EEvRNS_18TensorIteratorBaseERKT_EUliE_EEviT1_:
.text._ZN2at6native18elementwise_kernelILi128ELi4EZNS0_22gpu_kernel_impl_nocastIZZZNS0_54_GLOBAL__N__d8c5977b_16_LinearAlgebra_cu_140f0503_289316addr_kernel_cudaERNS_14TensorIteratorERKN3c106ScalarES9_ENKUlvE_clEvENKUlvE0_clEvEUlaaaE_EEvRNS_18TensorIteratorBaseERKT_EUliE_EEviT1_:
[----:B------:R-:W-:Y:S01]  /*0000*/  LDC R1, c[0x0][0x28] ;  /* 0x00000a00ff017b82 */ /* 0x000fe20000000800 */
[----:B------:R-:W0:Y:S01]  /*0010*/  S2R R3, SR_CTAID.X ;  /* 0x0000000000037919 */ /* 0x000e220000002500 */
[----:B------:R-:W-:Y:S01]  /*0020*/  ULDC UR8, c[0x0][0x210] ;  /* 0x0000840000087ab9 */ /* 0x000fe20000000800 */
[----:B------:R-:W-:Y:S01]  /*0030*/  ULDC.64 UR6, c[0x0][0x208] ;  /* 0x0000820000067ab9 */ /* 0x000fe20000000a00 */
[----:B------:R-:W-:Y:S01]  /*0040*/  ULDC.U8 UR5, c[0x0][0x4f8] ;  /* 0x00013e0000057ab9 */ /* 0x000fe20000000000 */
        /* <DEDUP_REMOVED lines=359> */
.L_x_19985:
[----:B------:R-:W-:Y:S01]  /*16c0*/  ULDC.64 UR10, c[0x0][0x4e8] ;  /* 0x00013a00000a7ab9 */ /* 0x000fe20000000a00 */
[----:B------:R-:W-:Y:S01]  /*16d0*/  ULDC.64 UR12, c[0x0][0x4f0] ;  /* 0x00013c00000c7ab9 */ /* 0x000fe20000000a00 */
[----:B------:R-:W-:Y:S02]  /*16e0*/  IADD3 R6, P0, R5, UR10, RZ ;  /* 0x0000000a05067c10 */ /* 0x000fe4000ff1e0ff */
[----:B------:R-:W-:Y:S02]  /*16f0*/  IADD3 R4, P1, R2, UR12, RZ ;  /* 0x0000000c02047c10 */ /* 0x000fe4000ff3e0ff */
[----:B------:R-:W-:Y:S01]  /*1700*/  IADD3.X R7, RZ, UR11, RZ, P0, !PT ;  /* 0x0000000bff077c10 */ /* 0x000fe200087fe4ff */
[----:B------:R-:W-:Y:S01]  /*1710*/  UPRMT UR4, UR5, 0x9910, URZ ;  /* 0x0000991005047896 */ /* 0x000fe2000800003f */
[----:B------:R-:W-:Y:S01]  /*1720*/  IADD3.X R5, RZ, UR13, RZ, P1, !PT ;  /* 0x0000000dff057c10 */ /* 0x000fe20008ffe4ff */
[----:B------:R-:W-:-:S03]  /*1730*/  ULDC.64 UR10, c[0x0][0x4d8] ;  /* 0x00013600000a7ab9 */ /* 0x000fc60000000a00 */
[----:B------:R-:W2:Y:S04]  /*1740*/  LDG.E.U8 R7, desc[UR6][R6.64] ;  /* 0x0000000606077981 */ /* 0x000ea8000c1e1100 */
[----:B------:R-:W2:Y:S01]  /*1750*/  LDG.E.U8 R4, desc[UR6][R4.64] ;  /* 0x0000000604047981 */ /* 0x000ea2000c1e1100 */
[----:B------:R-:W-:-:S04]  /*1760*/  IADD3 R8, P0, R0, UR10, RZ ;  /* 0x0000000a00087c10 */ /* 0x000fc8000ff1e0ff */
[----:B------:R-:W-:Y:S02]  /*1770*/  IADD3.X R9, RZ, UR11, RZ, P0, !PT ;  /* 0x0000000bff097c10 */ /* 0x000fe400087fe4ff */
[----:B------:R-:W-:Y:S01]  /*1780*/  IADD3 R3, R3, 0x80, RZ ;  /* 0x0000008003037810 */ /* 0x000fe20007ffe0ff */
[----:B--2---:R-:W-:-:S05]  /*1790*/  IMAD R2, R4, R7, RZ ;  /* 0x0000000704027224 */ /* 0x004fca00078e02ff */
[----:B------:R-:W-:-:S05]  /*17a0*/  PRMT R11, R2, 0x9910, RZ ;  /* 0x00009910020b7816 */ /* 0x000fca00000000ff */
[----:B------:R-:W-:-:S05]  /*17b0*/  IMAD R11, R11, UR4, RZ ;  /* 0x000000040b0b7c24 */ /* 0x000fca000f8e02ff */
[----:B------:R0:W-:Y:S02]  /*17c0*/  STG.E.U8 desc[UR6][R8.64], R11 ;  /* 0x0000000b08007986 */ /* 0x0001e4000c101106 */
.L_x_19984:
[----:B------:R-:W-:Y:S05]  /*17d0*/  BSYNC B0 ;  /* 0x0000000000007941 */ /* 0x000fea0003800000 */
.L_x_19983:
[----:B------:R-:W-:Y:S01]  /*17e0*/  ISETP.GE.AND P0, PT, R3, UR8, PT ;  /* 0x0000000803007c0c */ /* 0x000fe2000bf06270 */
[----:B------:R-:W-:-:S12]  /*17f0*/  BSSY B0, `(.L_x_19986) ;  /* 0x00002e8000007945 */ /* 0x000fd80003800000 */
[----:B------:R-:W-:Y:S05]  /*1800*/  @P0 BRA `(.L_x_19987) ;  /* 0x0000002c00980947 */ /* 0x000fea0003800000 */
        /* <DEDUP_REMOVED lines=24> */
[----:B0-----:R-:W-:-:S05]  /*1990*/  IMAD.HI.U32 R8, R7, UR11, R6 ;  /* 0x0000000b07087c27 */ /* 0x001fca000f8e0006 */
        /* <DEDUP_REMOVED lines=328> */
.L_x_19988:
        /* <DEDUP_REMOVED lines=10> */
[----:B0-----:R-:W-:-:S04]  /*2ec0*/  IADD3 R8, P0, R0, UR10, RZ ;  /* 0x0000000a00087c10 */ /* 0x001fc8000ff1e0ff */
[----:B------:R-:W-:Y:S02]  /*2ed0*/  IADD3.X R9, RZ, UR11, RZ, P0, !PT ;  /* 0x0000000bff097c10 */ /* 0x000fe400087fe4ff */
[----:B------:R-:W-:-:S04]  /*2ee0*/  IADD3 R3, R3, 0x80, RZ ;  /* 0x0000008003037810 */ /* 0x000fc80007ffe0ff */
[----:B------:R-:W-:Y:S01]  /*2ef0*/  ISETP.GE.AND P0, PT, R3, UR8, PT ;  /* 0x0000000803007c0c */ /* 0x000fe2000bf06270 */
[----:B--2---:R-:W-:-:S05]  /*2f00*/  IMAD R2, R4, R7, RZ ;  /* 0x0000000704027224 */ /* 0x004fca00078e02ff */
[----:B------:R-:W-:-:S05]  /*2f10*/  PRMT R11, R2, 0x9910, RZ ;  /* 0x00009910020b7816 */ /* 0x000fca00000000ff */
[----:B------:R-:W-:-:S05]  /*2f20*/  IMAD R11, R11, UR4, RZ ;  /* 0x000000040b0b7c24 */ /* 0x000fca000f8e02ff */
[----:B------:R1:W-:Y:S01]  /*2f30*/  STG.E.U8 desc[UR6][R8.64], R11 ;  /* 0x0000000b08007986 */ /* 0x0003e2000c101106 */
        /* <DEDUP_REMOVED lines=25> */
[----:B-1----:R-:W-:-:S05]  /*30d0*/  IMAD.HI.U32 R8, R7, UR11, R6 ;  /* 0x0000000b07087c27 */ /* 0x002fca000f8e0006 */
        /* <DEDUP_REMOVED lines=328> */
.L_x_19989:
        /* <DEDUP_REMOVED lines=10> */
[----:B-1----:R-:W-:-:S04]  /*4600*/  IADD3 R8, P0, R0, UR10, RZ ;  /* 0x0000000a00087c10 */ /* 0x002fc8000ff1e0ff */
[----:B------:R-:W-:Y:S02]  /*4610*/  IADD3.X R9, RZ, UR11, RZ, P0, !PT ;  /* 0x0000000bff097c10 */ /* 0x000fe400087fe4ff */
[----:B------:R-:W-:Y:S01]  /*4620*/  IADD3 R3, R3, 0x80, RZ ;  /* 0x0000008003037810 */ /* 0x000fe20007ffe0ff */
[----:B--2---:R-:W-:-:S05]  /*4630*/  IMAD R2, R4, R7, RZ ;  /* 0x0000000704027224 */ /* 0x004fca00078e02ff */
[----:B------:R-:W-:-:S05]  /*4640*/  PRMT R11, R2, 0x9910, RZ ;  /* 0x00009910020b7816 */ /* 0x000fca00000000ff */
[----:B------:R-:W-:-:S05]  /*4650*/  IMAD R11, R11, UR4, RZ ;  /* 0x000000040b0b7c24 */ /* 0x000fca000f8e02ff */
[----:B------:R2:W-:Y:S02]  /*4660*/  STG.E.U8 desc[UR6][R8.64], R11 ;  /* 0x0000000b08007986 */ /* 0x0005e4000c101106 */
.L_x_19987:
[----:B------:R-:W-:Y:S05]  /*4670*/  BSYNC B0 ;  /* 0x0000000000007941 */ /* 0x000fea0003800000 */
.L_x_19986:
[----:B------:R-:W-:-:S13]  /*4680*/  ISETP.GE.AND P0, PT, R3, UR8, PT ;  /* 0x0000000803007c0c */ /* 0x000fda000bf06270 */
[----:B------:R-:W-:Y:S05]  /*4690*/  @P0 EXIT ;  /* 0x000000000000094d */ /* 0x000fea0003800000 */
[----:B------:R-:W3:Y:S01]  /*46a0*/  LDC R4, c[0x0][0x218] ;  /* 0x00008600ff047b82 */ /* 0x000ee20000000800 */
[----:B------:R-:W-:Y:S01]  /*46b0*/  HFMA2.MMA R2, -RZ, RZ, 0, 0 ;  /* 0x00000000ff027435 */ /* 0x000fe200000001ff */
[----:B------:R-:W-:Y:S01]  /*46c0*/  MOV R5, RZ ;  /* 0x000000ff00057202 */ /* 0x000fe20000000f00 */
[----:B------:R-:W-:Y:S01]  /*46d0*/  HFMA2.MMA R0, -RZ, RZ, 0, 0 ;  /* 0x00000000ff007435 */ /* 0x000fe200000001ff */
[----:B---3--:R-:W-:-:S13]  /*46e0*/  ISETP.NE.AND P0, PT, R4, RZ, PT ;  /* 0x000000ff0400720c */ /* 0x008fda0003f05270 */
        /* <DEDUP_REMOVED lines=19> */
[----:B012---:R-:W-:-:S05]  /*4820*/  IMAD.HI.U32 R8, R7, UR9, R6 ;  /* 0x0000000907087c27 */ /* 0x007fca000f8e0006 */
        /* <DEDUP_REMOVED lines=328> */
.L_x_19990:
        /* <DEDUP_REMOVED lines=8> */
[----:B------:R-:W3:Y:S04]  /*5d30*/  LDG.E.U8 R5, desc[UR6][R4.64] ;  /* 0x0000000604057981 */ /* 0x000ee8000c1e1100 */
[----:B------:R-:W3:Y:S02]  /*5d40*/  LDG.E.U8 R2, desc[UR6][R2.64] ;  /* 0x0000000602027981 */ /* 0x000ee4000c1e1100 */
[----:B---3--:R-:W-:-:S05]  /*5d50*/  IMAD R6, R2, R5, RZ ;  /* 0x0000000502067224 */ /* 0x008fca00078e02ff */
[----:B012---:R-:W-:Y:S02]  /*5d60*/  PRMT R9, R6, 0x9910, RZ ;  /* 0x0000991006097816 */ /* 0x007fe400000000ff */
[----:B------:R-:W-:-:S03]  /*5d70*/  IADD3 R6, P0, R0, UR8, RZ ;  /* 0x0000000800067c10 */ /* 0x000fc6000ff1e0ff */
[----:B------:R-:W-:Y:S01]  /*5d80*/  IMAD R9, R9, UR4, RZ ;  /* 0x0000000409097c24 */ /* 0x000fe2000f8e02ff */
[----:B------:R-:W-:-:S05]  /*5d90*/  IADD3.X R7, RZ, UR9, RZ, P0, !PT ;  /* 0x00000009ff077c10 */ /* 0x000fca00087fe4ff */
[----:B------:R-:W-:Y:S01]  /*5da0*/  STG.E.U8 desc[UR6][R6.64], R9 ;  /* 0x0000000906007986 */ /* 0x000fe2000c101106 */
[----:B------:R-:W-:Y:S05]  /*5db0*/  EXIT ;  /* 0x000000000000794d */ /* 0x000fea0003800000 */
.L_x_19991:
        /* <DEDUP_REMOVED lines=12> */
.L_x_24219:


//--------------------- .text._ZN2at6native27unrolled_elementwise_kernelIZZZNS0_54_GLOBAL__N__d8c5977b_16_LinearAlgebra_cu_140f0503_289316addr_kernel_cudaERNS_14TensorIteratorERKN3c106ScalarES8_ENKUlvE_clEvENKUlvE0_clEvEUlaaaE_St5arrayIPcLm4EELi4E23TrivialOffsetCalculatorILi3EjESF_ILi1EjENS0_6memory15LoadWithoutCastENSI_16StoreWithoutCastEEEviT_T0_T2_T3_T4_T5_ --------------------------
	.section	.text._ZN2at6native27unrolled_elementwise_kernelIZZZNS0_54_GLOBAL__N__d8c5977b_16_LinearAlgebra_cu_140f0503_289316addr_kernel_cudaERNS_14TensorIteratorERKN3c106ScalarES8_ENKUlvE_clEvENKUlvE0_clEvEUlaaaE_St5arrayIPcLm4EELi4E23TrivialOffsetCalculatorILi3EjESF_ILi1EjENS0_6memory15LoadWithoutCastENSI_16StoreWithoutCastEEEviT_T0_T2_T3_T4_T5_,"ax",@progbits
	.align	128
        .global         _ZN2at6native27unrolled_elementwise_kernelIZZZNS0_54_GLOBAL__N__d8c5977b_16_LinearAlgebra_cu_140f0503_289316addr_kernel_cudaERNS_14TensorIteratorERKN3c106ScalarES8_ENKUlvE_clEvENKUlvE0_clEvEUlaaaE_St5arrayIPcLm4EELi4E23TrivialOffsetCalculatorILi3EjESF_ILi1EjENS0_6memory15LoadWithoutCastENSI_16StoreWithoutCastEEEviT_T0_T2_T3_T4_T5_
        .type           _ZN2at6native27unrolled_elementwise_kernelIZZZNS0_54_GLOBAL__N__d8c5977b_16_LinearAlgebra_cu_140f0503_289316addr_kernel_cudaERNS_14TensorIteratorERKN3c106ScalarES8_ENKUlvE_clEvENKUlvE0_clEvEUlaaaE_St5arrayIPcLm4EELi4E23TrivialOffsetCalculatorILi3EjESF_ILi1EjENS0_6memory15LoadWithoutCastENSI_16StoreWithoutCastEEEviT_T0_T2_T3_T4_T5_,@function
        .size           _ZN2at6native27unrolled_elementwise_kernelIZZZNS0_54_GLOBAL__N__d8c5977b_16_LinearAlgebra_cu_140f0503_289316addr_kernel_cudaERNS_14TensorIteratorERKN3c106ScalarES8_ENKUlvE_clEvENKUlvE0_clEvEUlaaaE_St5arrayIPcLm4EELi4E23TrivialOffsetCalculatorILi3EjESF_ILi1EjENS0_6memory15LoadWithoutCastENSI_16StoreWithoutCastEEEviT_T0_T2_T3_T4_T5_,(.L_x_24220 - _ZN2at6native27unrolled_elementwise_kernelIZZZNS0_54_GLOBAL__N__d8c5977b_16_LinearAlgebra_cu_140f0503_289316addr_kernel_cudaERNS_14TensorIteratorERKN3c106ScalarES8_ENKUlvE_clEvENKUlvE0_clEvEUlaaaE_St5arrayIPcLm4EELi4E23TrivialOffsetCalculatorILi3EjESF_ILi1EjENS0_6memory15LoadWithoutCastENSI_16StoreWithoutCastEEEviT_T0_T2_T3_T4_T5_)
        .other          _ZN2at6native27unrolled_elementwise_kernelIZZZNS0_54_GLOBAL__N__d8c5977b_16_LinearAlgebra_cu_140f0503_289316addr_kernel_cudaERNS_14TensorIteratorERKN3c106ScalarES8_ENKUlvE_clEvENKUlvE0_clEvEUlaaaE_St5arrayIPcLm4EELi4E23TrivialOffsetCalculatorILi3EjESF_ILi1EjENS0_6memory15LoadWithoutCastENSI_16StoreWithoutCastEEEviT_T0_T2_T3_T4_T5_,@"STO_CUDA_ENTRY STV_DEFAULT"
_ZN2at6native27unrolled_elementwise_kernelIZZZNS0_54_GLOBAL__N__d8c5977b_16_LinearAlgebra_cu_140f0503_289316addr_kernel_cudaERNS_14TensorIteratorERKN3c106ScalarES8_ENKUlvE_clEvENKUlvE0_clEvEUlaaaE_St5arrayIPcLm4EELi4E23TrivialOffsetCalculatorILi3EjESF_ILi1EjENS0_6memory15LoadWithoutCastENSI_16StoreWithoutCastEEEviT_T0_T2_T3_T4_T5_:
.text._ZN2at6native27unrolled_elementwise_kernelIZZZNS0_54_GLOBAL__N__d8c5977b_16_LinearAlgebra_cu_140f0503_289316addr_kernel_cudaERNS_14TensorIteratorERKN3c106ScalarES8_ENKUlvE_clEvENKUlvE0_clEvEUlaaaE_St5arrayIPcLm4EELi4E23TrivialOffsetCalculatorILi3EjESF_ILi1EjENS0_6memory15LoadWithoutCastENSI_16StoreWithoutCastEEEviT_T0_T2_T3_T4_T5_:
[----:B------:R-:W-:Y:S01]  /*0000*/  LDC R1, c[0x0][0x28] ;  /* 0x00000a00ff017b82 */ /* 0x000fe20000000800 */
[----:B------:R-:W0:Y:S07]  /*0010*/  S2R R0, SR_CTAID.X ;  /* 0x0000000000007919 */ /* 0x000e2e0000002500 */
[----:B------:R-:W0:Y:S01]  /*0020*/  LDC R3, c[0x0][0x210] ;  /* 0x00008400ff037b82 */ /* 0x000e220000000800 */
[----:B------:R-:W-:Y:S01]  /*0030*/  PRMT R18, RZ, 0x7610, R18 ;  /* 0x00007610ff127816 */ /* 0x000fe20000000012 */
[----:B------:R-:W-:Y:S01]  /*0040*/  ULDC.64 UR6, c[0x0][0x208] ;  /* 0x0000820000067ab9 */ /* 0x000fe20000000a00 */
[----:B------:R-:W1:Y:S01]  /*0050*/  S2R R17, SR_TID.X ;  /* 0x0000000000117919 */ /* 0x000e620000002100 */
[----:B------:R-:W-:Y:S01]  /*0060*/  PRMT R22, RZ, 0x7610, R22 ;  /* 0x00007610ff167816 */ /* 0x000fe20000000016 */
[----:B------:R-:W-:Y:S01]  /*0070*/  ULDC.U8 UR4, c[0x0][0x218] ;  /* 0x0000860000047ab9 */ /* 0x000fe20000000000 */
[----:B0-----:R-:W-:-:S02]  /*0080*/  IMAD R16, R0, -0x200, R3 ;  /* 0xfffffe0000107824 */ /* 0x001fc400078e0203 */
[----:B-1----:R-:W-:-:S03]  /*0090*/  IMAD.MOV.U32 R19, RZ, RZ, R17 ;  /* 0x000000ffff137224 */ /* 0x002fc600078e0011 */
[----:B------:R-:W-:-:S13]  /*00a0*/  ISETP.GE.AND P0, PT, R17, R16, PT ;  /* 0x000000101100720c */ /* 0x000fda0003f06270 */
[----:B------:R-:W-:Y:S01]  /*00b0*/  @!P0 IMAD R13, R0, 0x200, R19 ;  /* 0x00000200000d8824 */ /* 0x000fe200078e0213 */
[----:B------:R-:W0:Y:S01]  /*00c0*/  @!P0 LDC.64 R14, c[0x0][0x238] ;  /* 0x00008e00ff0e8b82 */ /* 0x000e220000000a00 */
[----:B------:R-:W-:-:S05]  /*00d0*/  @!P0 VIADD R19, R19, 0x80 ;  /* 0x0000008013138836 */ /* 0x000fca0000000000 */
[C---:B------:R-:W-:Y:S02]  /*00e0*/  ISETP.GE.AND P3, PT, R19.reuse, R16, PT ;  /* 0x000000101300720c */ /* 0x040fe40003f66270 */
[----:B------:R-:W1:Y:S11]  /*00f0*/  @!P0 LDC.64 R8, c[0x0][0x240] ;  /* 0x00009000ff088b82 */ /* 0x000e760000000a00 */
[----:B------:R-:W-:Y:S01]  /*0100*/  @!P3 IMAD R23, R0, 0x200, R19 ;  /* 0x000002000017b824 */ /* 0x000fe200078e0213 */
[----:B------:R-:W2:Y:S01]  /*0110*/  @!P3 LDC.64 R10, c[0x0][0x238] ;  /* 0x00008e00ff0abb82 */ /* 0x000ea20000000a00 */
[----:B------:R-:W-:Y:S01]  /*0120*/  @!P3 VIADD R19, R19, 0x80 ;  /* 0x000000801313b836 */ /* 0x000fe20000000000 */
[----:B0-----:R-:W-:-:S04]  /*0130*/  @!P0 IADD3 R14, P4, R13, R14, RZ ;  /* 0x0000000e0d0e8210 */ /* 0x001fc80007f9e0ff */
[----:B------:R-:W-:Y:S02]  /*0140*/  ISETP.GE.AND P2, PT, R19, R16, PT ;  /* 0x000000101300720c */ /* 0x000fe40003f46270 */
[----:B------:R-:W0:Y:S01]  /*0150*/  @!P3 LDC.64 R4, c[0x0][0x240] ;  /* 0x00009000ff04bb82 */ /* 0x000e220000000a00 */
[----:B------:R-:W-:Y:S01]  /*0160*/  @!P0 IMAD.X R15, RZ, RZ, R15, P4 ;  /* 0x000000ffff0f8224 */ /* 0x000fe200020e060f */
[----:B-1----:R-:W-:-:S04]  /*0170*/  @!P0 IADD3 R8, P4, R13, R8, RZ ;  /* 0x000000080d088210 */ /* 0x002fc80007f9e0ff */
[----:B------:R-:W3:Y:S05]  /*0180*/  @!P0 LDG.E.U8 R18, desc[UR6][R14.64] ;  /* 0x000000060e128981 */ /* 0x000eea000c1e1100 */
[----:B------:R-:W1:Y:S01]  /*0190*/  @!P2 LDC.64 R2, c[0x0][0x238] ;  /* 0x00008e00ff02ab82 */ /* 0x000e620000000a00 */
[----:B------:R-:W-:Y:S02]  /*01a0*/  @!P2 IMAD R21, R0, 0x200, R19 ;  /* 0x000002000015a824 */ /* 0x000fe400078e0213 */
[----:B------:R-:W-:Y:S01]  /*01b0*/  @!P2 VIADD R19, R19, 0x80 ;  /* 0x000000801313a836 */ /* 0x000fe20000000000 */
[----:B--2---:R-:W-:-:S04]  /*01c0*/  @!P3 IADD3 R10, P5, R23, R10, RZ ;  /* 0x0000000a170ab210 */ /* 0x004fc80007fbe0ff */
[----:B------:R-:W-:Y:S01]  /*01d0*/  ISETP.GE.AND P1, PT, R19, R16, PT ;  /* 0x000000101300720c */ /* 0x000fe20003f26270 */
[----:B------:R-:W2:Y:S01]  /*01e0*/  @!P2 LDC.64 R6, c[0x0][0x240] ;  /* 0x00009000ff06ab82 */ /* 0x000ea20000000a00 */
[----:B------:R-:W-:Y:S01]  /*01f0*/  @!P0 IADD3.X R9, RZ, R9, RZ, P4, !PT ;  /* 0x00000009ff098210 */ /* 0x000fe200027fe4ff */
[----:B------:R-:W-:Y:S01]  /*0200*/  @!P3 IMAD.X R11, RZ, RZ, R11, P5 ;  /* 0x000000ffff0bb224 */ /* 0x000fe200028e060b */
[----:B------:R-:W-:-:S04]  /*0210*/  PRMT R24, RZ, 0x7610, R24 ;  /* 0x00007610ff187816 */ /* 0x000fc80000000018 */
[----:B------:R4:W3:Y:S05]  /*0220*/  @!P3 LDG.E.U8 R22, desc[UR6][R10.64] ;  /* 0x000000060a16b981 */ /* 0x0008ea000c1e1100 */
[----:B------:R-:W4:Y:S01]  /*0230*/  @!P1 LDC.64 R12, c[0x0][0x238] ;  /* 0x00008e00ff0c9b82 */ /* 0x000f220000000a00 */
[----:B-1----:R-:W-:-:S05]  /*0240*/  @!P2 IADD3 R2, P4, R21, R2, RZ ;  /* 0x000000021502a210 */ /* 0x002fca0007f9e0ff */
[----:B------:R-:W-:Y:S01]  /*0250*/  @!P2 IMAD.X R3, RZ, RZ, R3, P4 ;  /* 0x000000ffff03a224 */ /* 0x000fe200020e0603 */
[----:B------:R-:W-:-:S04]  /*0260*/  PRMT R20, RZ, 0x7610, R20 ;  /* 0x00007610ff147816 */ /* 0x000fc80000000014 */
[----:B------:R1:W3:Y:S01]  /*0270*/  @!P2 LDG.E.U8 R24, desc[UR6][R2.64] ;  /* 0x000000060218a981 */ /* 0x0002e2000c1e1100 */
[----:B0-----:R-:W-:-:S03]  /*0280*/  @!P3 IADD3 R4, P4, R23, R4, RZ ;  /* 0x000000041704b210 */ /* 0x001fc60007f9e0ff */
[----:B------:R0:W3:Y:S01]  /*0290*/  @!P0 LDG.E.U8 R20, desc[UR6][R8.64] ;  /* 0x0000000608148981 */ /* 0x0000e2000c1e1100 */
[----:B------:R-:W-:Y:S02]  /*02a0*/  @!P1 IMAD R27, R0, 0x200, R19 ;  /* 0x00000200001b9824 */ /* 0x000fe400078e0213 */
[----:B------:R-:W-:Y:S01]  /*02b0*/  @!P3 IMAD.X R5, RZ, RZ, R5, P4 ;  /* 0x000000ffff05b224 */ /* 0x000fe200020e0605 */
[----:B--2---:R-:W-:Y:S02]  /*02c0*/  @!P2 IADD3 R6, P5, R21, R6, RZ ;  /* 0x000000061506a210 */ /* 0x004fe40007fbe0ff */
[----:B----4-:R-:W-:Y:S01]  /*02d0*/  PRMT R10, RZ, 0x7610, R10 ;  /* 0x00007610ff0a7816 */ /* 0x010fe2000000000a */
[----:B-1----:R-:W1:Y:S01]  /*02e0*/  @!P0 LDC.64 R2, c[0x0][0x228] ;  /* 0x00008a00ff028b82 */ /* 0x002e620000000a00 */
[----:B------:R-:W-:Y:S01]  /*02f0*/  @!P1 IADD3 R12, P4, R27, R12, RZ ;  /* 0x0000000c1b0c9210 */ /* 0x000fe20007f9e0ff */
[----:B------:R-:W-:Y:S01]  /*0300*/  @!P2 IMAD.X R7, RZ, RZ, R7, P5 ;  /* 0x000000ffff07a224 */ /* 0x000fe200028e0607 */
[----:B------:R-:W-:-:S03]  /*0310*/  PRMT R14, RZ, 0x7610, R14 ;  /* 0x00007610ff0e7816 */ /* 0x000fc6000000000e */
[----:B------:R-:W-:Y:S01]  /*0320*/  @!P1 IMAD.X R13, RZ, RZ, R13, P4 ;  /* 0x000000ffff0d9224 */ /* 0x000fe200020e060d */
[----:B------:R-:W-:Y:S01]  /*0330*/  PRMT R15, RZ, 0x7610, R15 ;  /* 0x00007610ff0f7816 */ /* 0x000fe2000000000f */
[----:B0-----:R-:W0:Y:S01]  /*0340*/  @!P1 LDC.64 R8, c[0x0][0x240] ;  /* 0x00009000ff089b82 */ /* 0x001e220000000a00 */
[----:B------:R2:W4:Y:S04]  /*0350*/  @!P3 LDG.E.U8 R14, desc[UR6][R4.64] ;  /* 0x00000006040eb981 */ /* 0x000528000c1e1100 */
[----:B------:R-:W4:Y:S04]  /*0360*/  @!P1 LDG.E.U8 R10, desc[UR6][R12.64] ;  /* 0x000000060c0a9981 */ /* 0x000f28000c1e1100 */
[----:B------:R3:W4:Y:S01]  /*0370*/  @!P2 LDG.E.U8 R15, desc[UR6][R6.64] ;  /* 0x00000006060fa981 */ /* 0x000722000c1e1100 */
[----:B------:R-:W-:Y:S01]  /*0380*/  UPRMT UR4, UR4, 0x9910, URZ ;  /* 0x0000991004047896 */ /* 0x000fe2000800003f */
[----:B--2---:R-:W-:-:S02]  /*0390*/  VIADD R4, R17, 0x80 ;  /* 0x0000008011047836 */ /* 0x004fc40000000000 */
[----:B------:R-:W-:Y:S02]  /*03a0*/  @!P0 IMAD R5, R0, 0x200, R17 ;  /* 0x0000020000058824 */ /* 0x000fe400078e0211 */
[----:B------:R-:W-:Y:S01]  /*03b0*/  @!P0 IMAD.MOV.U32 R17, RZ, RZ, R4 ;  /* 0x000000ffff118224 */ /* 0x000fe200078e0004 */
[----:B0-----:R-:W-:-:S04]  /*03c0*/  @!P1 IADD3 R26, P2, R27, R8, RZ ;  /* 0x000000081b1a9210 */ /* 0x001fc80007f5e0ff */
[----:B------:R-:W-:Y:S02]  /*03d0*/  @!P1 IADD3.X R27, RZ, R9, RZ, P2, !PT ;  /* 0x00000009ff1b9210 */ /* 0x000fe400017fe4ff */
[----:B-1----:R-:W-:Y:S02]  /*03e0*/  @!P0 IADD3 R2, P2, R5, R2, RZ ;  /* 0x0000000205028210 */ /* 0x002fe40007f5e0ff */
[----:B------:R-:W-:-:S03]  /*03f0*/  PRMT R8, RZ, 0x7610, R8 ;  /* 0x00007610ff087816 */ /* 0x000fc60000000008 */
[----:B------:R-:W-:-:S03]  /*0400*/  @!P0 IMAD.X R3, RZ, RZ, R3, P2 ;  /* 0x000000ffff038224 */ /* 0x000fc600010e0603 */
[----:B------:R0:W5:Y:S01]  /*0410*/  @!P1 LDG.E.U8 R8, desc[UR6][R26.64] ;  /* 0x000000061a089981 */ /* 0x000162000c1e1100 */
[----:B------:R-:W-:Y:S01]  /*0420*/  ISETP.GE.AND P1, PT, R17, R16, PT ;  /* 0x000000101100720c */ /* 0x000fe20003f26270 */
[----:B------:R-:W-:Y:S01]  /*0430*/  BSSY B0, `(.L_x_19992) ;  /* 0x0000027000007945 */ /* 0x000fe20003800000 */
[----:B---3--:R-:W-:-:S05]  /*0440*/  PRMT R6, R18, 0x9910, RZ ;  /* 0x0000991012067816 */ /* 0x008fca00000000ff */
[----:B------:R-:W-:-:S05]  /*0450*/  IMAD R4, R6, UR4, RZ ;  /* 0x0000000406047c24 */ /* 0x000fca000f8e02ff */
[----:B------:R-:W-:Y:S02]  /*0460*/  PRMT R9, R4, 0x9910, RZ ;  /* 0x0000991004097816 */ /* 0x000fe400000000ff */
[----:B------:R-:W-:-:S05]  /*0470*/  PRMT R22, R22, 0x9910, RZ ;  /* 0x0000991016167816 */ /* 0x000fca00000000ff */
[----:B------:R-:W-:-:S04]  /*0480*/  IMAD.MOV.U32 R5, RZ, RZ, R22 ;  /* 0x000000ffff057224 */ /* 0x000fc800078e0016 */
[----:B------:R-:W-:Y:S01]  /*0490*/  IMAD R4, R5, UR4, RZ ;  /* 0x0000000405047c24 */ /* 0x000fe2000f8e02ff */
[----:B------:R-:W-:Y:S02]  /*04a0*/  PRMT R7, R24, 0x9910, RZ ;  /* 0x0000991018077816 */ /* 0x000fe400000000ff */
[----:B------:R-:W-:-:S03]  /*04b0*/  PRMT R6, R20, 0x9910, RZ ;  /* 0x0000991014067816 */ /* 0x000fc600000000ff */
[----:B------:R-:W-:Y:S02]  /*04c0*/  IMAD R5, R7, UR4, RZ ;  /* 0x0000000407057c24 */ /* 0x000fe4000f8e02ff */
[----:B------:R-:W-:-:S04]  /*04d0*/  IMAD.MOV.U32 R7, RZ, RZ, R9 ;  /* 0x000000ffff077224 */ /* 0x000fc800078e0009 */
[----:B------:R-:W-:-:S05]  /*04e0*/  IMAD R7, R6, R7, RZ ;  /* 0x0000000706077224 */ /* 0x000fca00078e02ff */
[----:B------:R0:W-:Y:S01]  /*04f0*/  @!P0 STG.E.U8 desc[UR6][R2.64], R7 ;  /* 0x0000000702008986 */ /* 0x0001e2000c101106 */
[----:B------:R-:W-:Y:S02]  /*0500*/  PRMT R9, R4, 0x9910, RZ ;  /* 0x0000991004097816 */ /* 0x000fe400000000ff */
[----:B------:R-:W-:Y:S02]  /*0510*/  PRMT R11, R5, 0x9910, RZ ;  /* 0x00009910050b7816 */ /* 0x000fe400000000ff */
[----:B----4-:R-:W-:Y:S02]  /*0520*/  PRMT R14, R14, 0x9910, RZ ;  /* 0x000099100e0e7816 */ /* 0x010fe400000000ff */
[----:B------:R-:W-:Y:S02]  /*0530*/  PRMT R12, R10, 0x9910, RZ ;  /* 0x000099100a0c7816 */ /* 0x000fe400000000ff */
[----:B------:R-:W-:-:S03]  /*0540*/  PRMT R15, R15, 0x9910, RZ ;  /* 0x000099100f0f7816 */ /* 0x000fc600000000ff */
[----:B------:R-:W-:Y:S01]  /*0550*/  IMAD.MOV.U32 R6, RZ, RZ, R12 ;  /* 0x000000ffff067224 */ /* 0x000fe200078e000c */
[----:B------:R-:W-:Y:S01]  /*0560*/  MOV R5, R9 ;  /* 0x0000000900057202 */ /* 0x000fe20000000f00 */
[----:B------:R-:W-:Y:S02]  /*0570*/  IMAD.MOV.U32 R4, RZ, RZ, R14 ;  /* 0x000000ffff047224 */ /* 0x000fe400078e000e */
[----:B------:R-:W-:Y:S02]  /*0580*/  IMAD.MOV.U32 R9, RZ, RZ, R15 ;  /* 0x000000ffff097224 */ /* 0x000fe400078e000f */
[----:B------:R-:W-:Y:S02]  /*0590*/  IMAD.MOV.U32 R10, RZ, RZ, R11 ;  /* 0x000000ffff0a7224 */ /* 0x000fe400078e000b */
[----:B------:R-:W-:Y:S02]  /*05a0*/  IMAD R6, R6, UR4, RZ ;  /* 0x0000000406067c24 */ /* 0x000fe4000f8e02ff */
[----:B------:R-:W-:-:S02]  /*05b0*/  IMAD R11, R4, R5, RZ ;  /* 0x00000005040b7224 */ /* 0x000fc400078e02ff */
[----:B------:R-:W-:Y:S01]  /*05c0*/  IMAD R9, R9, R10, RZ ;  /* 0x0000000a09097224 */ /* 0x000fe200078e02ff */
[----:B0-----:R-:W-:Y:S06]  /*05d0*/  @P1 BRA `(.L_x_19993) ;  /* 0x0000000000301947 */ /* 0x001fec0003800000 */
[----:B------:R-:W-:Y:S01]  /*05e0*/  IMAD R2, R0, 0x200, R17 ;  /* 0x0000020000027824 */ /* 0x000fe200078e0211 */
[----:B------:R-:W-:Y:S01]  /*05f0*/  ULDC.64 UR4, c[0x0][0x228] ;  /* 0x00008a0000047ab9 */ /* 0x000fe20000000a00 */
[----:B------:R-:W-:-:S03]  /*0600*/  VIADD R17, R17, 0x80 ;  /* 0x0000008011117836 */ /* 0x000fc60000000000 */
[----:B------:R-:W-:Y:S02]  /*0610*/  IADD3 R2, P0, R2, UR4, RZ ;  /* 0x0000000402027c10 */ /* 0x000fe4000ff1e0ff */
[----:B------:R-:W-:-:S03]  /*0620*/  ISETP.GE.AND P1, PT, R17, R16, PT ;  /* 0x000000101100720c */ /* 0x000fc60003f26270 */
[----:B------:R-:W-:-:S05]  /*0630*/  IMAD.X R3, RZ, RZ, UR5, P0 ;  /* 0x00000005ff037e24 */ /* 0x000fca00080e06ff */
[----:B------:R0:W-:Y:S05]  /*0640*/  STG.E.U8 desc[UR6][R2.64], R11 ;  /* 0x0000000b02007986 */ /* 0x0001ea000c101106 */
[----:B------:R-:W-:Y:S01]  /*0650*/  @!P1 LEA R4, R0, R17, 0x9 ;  /* 0x0000001100049211 */ /* 0x000fe200078e48ff */
[----:B------:R-:W-:-:S03]  /*0660*/  @!P1 VIADD R17, R17, 0x80 ;  /* 0x0000008011119836 */ /* 0x000fc60000000000 */
[----:B------:R-:W-:-:S05]  /*0670*/  @!P1 IADD3 R4, P2, R4, UR4, RZ ;  /* 0x0000000404049c10 */ /* 0x000fca000ff5e0ff */
[----:B------:R-:W-:-:S05]  /*0680*/  @!P1 IMAD.X R5, RZ, RZ, UR5, P2 ;  /* 0x00000005ff059e24 */ /* 0x000fca00090e06ff */
[----:B------:R0:W-:Y:S03]  /*0690*/  @!P1 STG.E.U8 desc[UR6][R4.64], R9 ;  /* 0x0000000904009986 */ /* 0x0001e6000c101106 */
.L_x_19993:
[----:B------:R-:W-:Y:S05]  /*06a0*/  BSYNC B0 ;  /* 0x0000000000007941 */ /* 0x000fea0003800000 */
.L_x_19992:
[----:B------:R-:W-:Y:S02]  /*06b0*/  ISETP.GE.AND P0, PT, R17, R16, PT ;  /* 0x000000101100720c */ /* 0x000fe40003f06270 */
[----:B0----5:R-:W-:Y:S02]  /*06c0*/  PRMT R4, R8, 0x9910, RZ ;  /* 0x0000991008047816 */ /* 0x021fe400000000ff */
[----:B------:R-:W-:-:S09]  /*06d0*/  PRMT R5, R6, 0x9910, RZ ;  /* 0x0000991006057816 */ /* 0x000fd200000000ff */
[----:B------:R-:W-:Y:S05]  /*06e0*/  @P0 EXIT ;  /* 0x000000000000094d */ /* 0x000fea0003800000 */
[----:B------:R-:W-:Y:S01]  /*06f0*/  IMAD R0, R0, 0x200, R17 ;  /* 0x0000020000007824 */ /* 0x000fe200078e0211 */
[----:B------:R-:W-:Y:S01]  /*0700*/  ULDC.64 UR4, c[0x0][0x228] ;  /* 0x00008a0000047ab9 */ /* 0x000fe20000000a00 */
[----:B------:R-:W-:-:S03]  /*0710*/  IMAD R5, R4, R5, RZ ;  /* 0x0000000504057224 */ /* 0x000fc600078e02ff */
[----:B------:R-:W-:-:S05]  /*0720*/  IADD3 R2, P0, R0, UR4, RZ ;  /* 0x0000000400027c10 */ /* 0x000fca000ff1e0ff */
[----:B------:R-:W-:-:S05]  /*0730*/  IMAD.X R3, RZ, RZ, UR5, P0 ;  /* 0x00000005ff037e24 */ /* 0x000fca00080e06ff */
[----:B------:R-:W-:Y:S01]  /*0740*/  STG.E.U8 desc[UR6][R2.64], R5 ;  /* 0x0000000502007986 */ /* 0x000fe2000c101106 */
[----:B------:R-:W-:Y:S05]  /*0750*/  EXIT ;  /* 0x000000000000794d */ /* 0x000fea0003800000 */
.L_x_19994:
        /* <DEDUP_REMOVED lines=10> */
.L_x_24220:


//--------------------- .text._ZN2at6native29vectorized_elementwise_kernelILi2EZZZNS0_54_GLOBAL__N__d8c5977b_16_LinearAlgebra_cu_140f0503_289316addr_kernel_cudaERNS_14TensorIteratorERKN3c106ScalarES8_ENKUlvE_clEvENKUlvE0_clEvEUlaaaE_St5arrayIPcLm4EEEEviT0_T1_ --------------------------
	.section	.text._ZN2at6native29vectorized_elementwise_kernelILi2EZZZNS0_54_GLOBAL__N__d8c5977b_16_LinearAlgebra_cu_140f0503_289316addr_kernel_cudaERNS_14TensorIteratorERKN3c106ScalarES8_ENKUlvE_clEvENKUlvE0_clEvEUlaaaE_St5arrayIPcLm4EEEEviT0_T1_,"ax",@progbits
	.align	128
        .global         _ZN2at6native29vectorized_elementwise_kernelILi2EZZZNS0_54_GLOBAL__N__d8c5977b_16_LinearAlgebra_cu_140f0503_289316addr_kernel_cudaERNS_14TensorIteratorERKN3c106ScalarES8_ENKUlvE_clEvENKUlvE0_clEvEUlaaaE_St5arrayIPcLm4EEEEviT0_T1_
        .type           _ZN2at6native29vectorized_elementwise_kernelILi2EZZZNS0_54_GLOBAL__N__d8c5977b_16_LinearAlgebra_cu_140f0503_289316addr_kernel_cudaERNS_14TensorIteratorERKN3c106ScalarES8_ENKUlvE_clEvENKUlvE0_clEvEUlaaaE_St5arrayIPcLm4EEEEviT0_T1_,@function
        .size           _ZN2at6native29vectorized_elementwise_kernelILi2EZZZNS0_54_GLOBAL__N__d8c5977b_16_LinearAlgebra_cu_140f0503_289316addr_kernel_cudaERNS_14TensorIteratorERKN3c106ScalarES8_ENKUlvE_clEvENKUlvE0_clEvEUlaaaE_St5arrayIPcLm4EEEEviT0_T1_,(.L_x_24221 - _ZN2at6native29vectorized_elementwise_kernelILi2EZZZNS0_54_GLOBAL__N__d8c5977b_16_LinearAlgebra_cu_140f0503_289316addr_kernel_cudaERNS_14TensorIteratorERKN3c106ScalarES8_ENKUlvE_clEvENKUlvE0_clEvEUlaaaE_St5arrayIPcLm4EEEEviT0_T1_)
        .other          _ZN2at6native29vectorized_elementwise_kernelILi2EZZZNS0_54_GLOBAL__N__d8c5977b_16_LinearAlgebra_cu_140f0503_289316addr_kernel_cudaERNS_14TensorIteratorERKN3c106ScalarES8_ENKUlvE_clEvENKUlvE0_clEvEUlaaaE_St5arrayIPcLm4EEEEviT0_T1_,@"STO_CUDA_ENTRY STV_DEFAULT"
_ZN2at6native29vectorized_elementwise_kernelILi2EZZZNS0_54_GLOBAL__N__d8c5977b_16_LinearAlgebra_cu_140f0503_289316addr_kernel_cudaERNS_14TensorIteratorERKN3c106ScalarES8_ENKUlvE_clEvENKUlvE0_clEvEUlaaaE_St5arrayIPcLm4EEEEviT0_T1_:
.text._ZN2at6native29vectorized_elementwise_kernelILi2EZZZNS0_54_GLOBAL__N__d8c5977b_16_LinearAlgebra_cu_140f0503_289316addr_kernel_cudaERNS_14TensorIteratorERKN3c106ScalarES8_ENKUlvE_clEvENKUlvE0_clEvEUlaaaE_St5arrayIPcLm4EEEEviT0_T1_:
[----:B------:R-:W-:Y:S08]  /*0000*/  LDC R1, c[0x0][0x28] ;  /* 0x00000a00ff017b82 */ /* 0x000ff00000000800 */
[----:B------:R-:W0:Y:S01]  /*0010*/  S2UR UR4, SR_CTAID.X ;  /* 0x00000000000479c3 */ /* 0x000e220000002500 */
[----:B------:R-:W-:Y:S01]  /*0020*/  ULDC.64 UR14, c[0x0][0x208] ;  /* 0x00008200000e7ab9 */ /* 0x000fe20000000a00 */
[----:B------:R-:W-:-:S06]  /*0030*/  ULDC.U8 UR9, c[0x0][0x218] ;  /* 0x0000860000097ab9 */ /* 0x000fcc0000000000 */
        /* <DEDUP_REMOVED lines=9> */
[----:B------:R-:W-:-:S03]  /*00d0*/  ULDC.64 UR12, c[0x0][0x240] ;  /* 0x00009000000c7ab9 */ /* 0x000fc60000000a00 */
[----:B------:R-:W-:Y:S02]  /*00e0*/  UIADD3.X UR8, UR5, UR11, URZ, UP0, !UPT ;  /* 0x0000000b05087290 */ /* 0x000fe400087fe43f */
[----:B------:R-:W-:Y:S01]  /*00f0*/  IMAD.U32 R8, RZ, RZ, UR7 ;  /* 0x00000007ff087e24 */ /* 0x000fe2000f8e00ff */
[----:B------:R-:W-:-:S03]  /*0100*/  UIADD3 UR6, UP1, UR4, UR12, URZ ;  /* 0x0000000c04067290 */ /* 0x000fc6000ff3e03f */
[----:B------:R-:W-:Y:S01]  /*0110*/  IMAD.U32 R9, RZ, RZ, UR8 ;  /* 0x00000008ff097e24 */ /* 0x000fe2000f8e00ff */
[----:B------:R-:W-:Y:S02]  /*0120*/  UIADD3.X UR5, UR5, UR13, URZ, UP1, !UPT ;  /* 0x0000000d05057290 */ /* 0x000fe40008ffe43f */
[----:B------:R-:W-:Y:S01]  /*0130*/  IMAD.U32 R10, RZ, RZ, UR6 ;  /* 0x00000006ff0a7e24 */ /* 0x000fe2000f8e00ff */
[----:B------:R-:W-:-:S03]  /*0140*/  ULDC.64 UR6, c[0x0][0x228] ;  /* 0x00008a0000067ab9 */ /* 0x000fc60000000a00 */
[----:B------:R-:W-:Y:S02]  /*0150*/  IMAD.U32 R11, RZ, RZ, UR5 ;  /* 0x00000005ff0b7e24 */ /* 0x000fe4000f8e00ff */
[----:B0-----:R-:W-:-:S04]  /*0160*/  IMAD.WIDE.U32 R8, R5, 0x2, R8 ;  /* 0x0000000205087825 */ /* 0x001fc800078e0008 */
[----:B------:R-:W-:Y:S01]  /*0170*/  IMAD.WIDE.U32 R10, R5, 0x2, R10 ;  /* 0x00000002050a7825 */ /* 0x000fe200078e000a */
[----:B------:R-:W2:Y:S04]  /*0180*/  LDG.E.U16 R2, desc[UR14][R8.64] ;  /* 0x0000000e08027981 */ /* 0x000ea8000c1e1500 */
[----:B------:R-:W3:Y:S04]  /*0190*/  LDG.E.U16 R12, desc[UR14][R8.64+0x100] ;  /* 0x0001000e080c7981 */ /* 0x000ee8000c1e1500 */
[----:B------:R-:W4:Y:S04]  /*01a0*/  LDG.E.U16 R7, desc[UR14][R10.64] ;  /* 0x0000000e0a077981 */ /* 0x000f28000c1e1500 */
        /* <DEDUP_REMOVED lines=8> */
[C---:B--2---:R-:W-:Y:S02]  /*0230*/  LOP3.LUT R14, R2.reuse, 0xff, RZ, 0xc0, !PT ;  /* 0x000000ff020e7812 */ /* 0x044fe400078ec0ff */
[----:B------:R-:W-:Y:S02]  /*0240*/  PRMT R2, R2, 0x7771, RZ ;  /* 0x0000777102027816 */ /* 0x000fe400000000ff */
[C---:B---3--:R-:W-:Y:S02]  /*0250*/  LOP3.LUT R15, R12.reuse, 0xff, RZ, 0xc0, !PT ;  /* 0x000000ff0c0f7812 */ /* 0x048fe400078ec0ff */
[----:B------:R-:W-:Y:S01]  /*0260*/  PRMT R12, R12, 0x7771, RZ ;  /* 0x000077710c0c7816 */ /* 0x000fe200000000ff */
[----:B0-----:R-:W-:-:S04]  /*0270*/  IMAD.MOV.U32 R8, RZ, RZ, R2 ;  /* 0x000000ffff087224 */ /* 0x001fc800078e0002 */
[----:B-1----:R-:W-:Y:S02]  /*0280*/  IMAD.MOV.U32 R11, RZ, RZ, R12 ;  /* 0x000000ffff0b7224 */ /* 0x002fe400078e000c */
[----:B------:R-:W-:Y:S02]  /*0290*/  IMAD R8, R8, UR5, RZ ;  /* 0x0000000508087c24 */ /* 0x000fe4000f8e02ff */
[----:B------:R-:W-:Y:S01]  /*02a0*/  IMAD R10, R15, UR5, RZ ;  /* 0x000000050f0a7c24 */ /* 0x000fe2000f8e02ff */
[----:B----4-:R-:W-:Y:S01]  /*02b0*/  PRMT R16, R7, 0x7771, RZ ;  /* 0x0000777107107816 */ /* 0x010fe200000000ff */
[----:B------:R-:W-:Y:S01]  /*02c0*/  IMAD R11, R11, UR5, RZ ;  /* 0x000000050b0b7c24 */ /* 0x000fe2000f8e02ff */
[----:B------:R-:W-:Y:S01]  /*02d0*/  PRMT R8, R8, 0x9910, RZ ;  /* 0x0000991008087816 */ /* 0x000fe200000000ff */
[----:B------:R-:W-:Y:S01]  /*02e0*/  IMAD R2, R14, UR5, RZ ;  /* 0x000000050e027c24 */ /* 0x000fe2000f8e02ff */
[----:B------:R-:W-:Y:S01]  /*02f0*/  PRMT R14, R10, 0x9910, RZ ;  /* 0x000099100a0e7816 */ /* 0x000fe200000000ff */
[----:B------:R-:W-:Y:S01]  /*0300*/  IMAD.MOV.U32 R12, RZ, RZ, R16 ;  /* 0x000000ffff0c7224 */ /* 0x000fe200078e0010 */
[----:B------:R-:W-:Y:S01]  /*0310*/  PRMT R10, R11, 0x9910, RZ ;  /* 0x000099100b0a7816 */ /* 0x000fe200000000ff */
[----:B------:R-:W-:Y:S01]  /*0320*/  IMAD.MOV.U32 R11, RZ, RZ, R8 ;  /* 0x000000ffff0b7224 */ /* 0x000fe200078e0008 */
[----:B-----5:R-:W-:-:S02]  /*0330*/  PRMT R17, R13, 0x7771, RZ ;  /* 0x000077710d117816 */ /* 0x020fc400000000ff */
[----:B------:R-:W-:Y:S01]  /*0340*/  LOP3.LUT R9, R13, 0xff, RZ, 0xc0, !PT ;  /* 0x000000ff0d097812 */ /* 0x000fe200078ec0ff */
[----:B------:R-:W-:Y:S01]  /*0350*/  IMAD R8, R12, R11, RZ ;  /* 0x0000000b0c087224 */ /* 0x000fe200078e02ff */
[C---:B------:R-:W-:Y:S01]  /*0360*/  LOP3.LUT R11, R0.reuse, 0xff, RZ, 0xc0, !PT ;  /* 0x000000ff000b7812 */ /* 0x040fe200078ec0ff */
[----:B------:R-:W-:Y:S01]  /*0370*/  IMAD.MOV.U32 R13, RZ, RZ, R17 ;  /* 0x000000ffff0d7224 */ /* 0x000fe200078e0011 */
[----:B------:R-:W-:Y:S02]  /*0380*/  PRMT R0, R0, 0x7771, RZ ;  /* 0x0000777100007816 */ /* 0x000fe400000000ff */
[C---:B------:R-:W-:Y:S01]  /*0390*/  LOP3.LUT R12, R4.reuse, 0xff, RZ, 0xc0, !PT ;  /* 0x000000ff040c7812 */ /* 0x040fe200078ec0ff */
[----:B------:R-:W-:Y:S01]  /*03a0*/  IMAD R10, R13, R10, RZ ;  /* 0x0000000a0d0a7224 */ /* 0x000fe200078e02ff */
[----:B------:R-:W-:Y:S01]  /*03b0*/  PRMT R13, R4, 0x7771, RZ ;  /* 0x00007771040d7816 */ /* 0x000fe200000000ff */
[----:B------:R-:W-:Y:S01]  /*03c0*/  IMAD.MOV.U32 R4, RZ, RZ, R0 ;  /* 0x000000ffff047224 */ /* 0x000fe200078e0000 */
[----:B------:R-:W-:-:S02]  /*03d0*/  PRMT R15, R3, 0x7771, RZ ;  /* 0x00007771030f7816 */ /* 0x000fc400000000ff */
[----:B------:R-:W-:Y:S01]  /*03e0*/  LOP3.LUT R0, R3, 0xff, RZ, 0xc0, !PT ;  /* 0x000000ff03007812 */ /* 0x000fe200078ec0ff */
[----:B------:R-:W-:Y:S02]  /*03f0*/  IMAD R3, R11, UR5, RZ ;  /* 0x000000050b037c24 */ /* 0x000fe4000f8e02ff */
[----:B------:R-:W-:Y:S02]  /*0400*/  IMAD R4, R4, UR5, RZ ;  /* 0x0000000504047c24 */ /* 0x000fe4000f8e02ff */
[----:B------:R-:W-:Y:S01]  /*0410*/  IMAD R11, R12, UR5, RZ ;  /* 0x000000050c0b7c24 */ /* 0x000fe2000f8e02ff */
[----:B------:R-:W-:Y:S01]  /*0420*/  PRMT R3, R3, 0x9910, RZ ;  /* 0x0000991003037816 */ /* 0x000fe200000000ff */
[----:B------:R-:W-:Y:S01]  /*0430*/  IMAD R12, R13, UR5, RZ ;  /* 0x000000050d0c7c24 */ /* 0x000fe2000f8e02ff */
[----:B------:R-:W-:Y:S01]  /*0440*/  PRMT R13, R4, 0x9910, RZ ;  /* 0x00009910040d7816 */ /* 0x000fe200000000ff */
[----:B------:R-:W-:Y:S01]  /*0450*/  IMAD R9, R9, R14, RZ ;  /* 0x0000000e09097224 */ /* 0x000fe200078e02ff */
[----:B------:R-:W-:-:S02]  /*0460*/  PRMT R14, R6, 0x7771, RZ ;  /* 0x00007771060e7816 */ /* 0x000fc400000000ff */
[----:B------:R-:W-:Y:S02]  /*0470*/  PRMT R17, R11, 0x9910, RZ ;  /* 0x000099100b117816 */ /* 0x000fe400000000ff */
[----:B------:R-:W-:Y:S02]  /*0480*/  LOP3.LUT R7, R7, 0xff, RZ, 0xc0, !PT ;  /* 0x000000ff07077812 */ /* 0x000fe400078ec0ff */
[----:B------:R-:W-:Y:S02]  /*0490*/  PRMT R2, R2, 0x9910, RZ ;  /* 0x0000991002027816 */ /* 0x000fe400000000ff */
[----:B------:R-:W-:Y:S02]  /*04a0*/  LOP3.LUT R6, R6, 0xff, RZ, 0xc0, !PT ;  /* 0x000000ff06067812 */ /* 0x000fe400078ec0ff */
[----:B------:R-:W-:Y:S02]  /*04b0*/  PRMT R12, R12, 0x9910, RZ ;  /* 0x000099100c0c7816 */ /* 0x000fe400000000ff */
[----:B------:R-:W-:Y:S01]  /*04c0*/  MOV R11, R3 ;  /* 0x00000003000b7202 */ /* 0x000fe20000000f00 */
[----:B------:R-:W-:-:S02]  /*04d0*/  IMAD R4, R14, R13, RZ ;  /* 0x0000000d0e047224 */ /* 0x000fc400078e02ff */
[----:B------:R-:W-:Y:S02]  /*04e0*/  IMAD R13, R0, R17, RZ ;  /* 0x00000011000d7224 */ /* 0x000fe400078e02ff */
[----:B------:R-:W-:Y:S02]  /*04f0*/  IMAD R7, R7, R2, RZ ;  /* 0x0000000207077224 */ /* 0x000fe400078e02ff */
[----:B------:R-:W-:Y:S02]  /*0500*/  IMAD R11, R6, R11, RZ ;  /* 0x0000000b060b7224 */ /* 0x000fe400078e02ff */
[----:B------:R-:W-:Y:S02]  /*0510*/  IMAD R0, R15, R12, RZ ;  /* 0x0000000c0f007224 */ /* 0x000fe400078e02ff */
[----:B------:R-:W-:Y:S02]  /*0520*/  IMAD.U32 R2, RZ, RZ, UR6 ;  /* 0x00000006ff027e24 */ /* 0x000fe4000f8e00ff */
[----:B------:R-:W-:Y:S01]  /*0530*/  IMAD.U32 R3, RZ, RZ, UR7 ;  /* 0x00000007ff037e24 */ /* 0x000fe2000f8e00ff */
[----:B------:R-:W-:-:S02]  /*0540*/  PRMT R7, R8, 0x7604, R7 ;  /* 0x0000760408077816 */ /* 0x000fc40000000007 */
[----:B------:R-:W-:Y:S01]  /*0550*/  PRMT R9, R10, 0x7604, R9 ;  /* 0x000076040a097816 */ /* 0x000fe20000000009 */
[----:B------:R-:W-:Y:S01]  /*0560*/  IMAD.WIDE R2, R5, 0x2, R2 ;  /* 0x0000000205027825 */ /* 0x000fe200078e0202 */
[----:B------:R-:W-:Y:S02]  /*0570*/  PRMT R11, R4, 0x7604, R11 ;  /* 0x00007604040b7816 */ /* 0x000fe4000000000b */
[----:B------:R-:W-:Y:S02]  /*0580*/  PRMT R13, R0, 0x7604, R13 ;  /* 0x00007604000d7816 */ /* 0x000fe4000000000d */
[----:B------:R-:W-:Y:S04]  /*0590*/  STG.E.U16 desc[UR14][R2.64], R7 ;  /* 0x0000000702007986 */ /* 0x000fe8000c10150e */
[----:B------:R-:W-:Y:S04]  /*05a0*/  STG.E.U16 desc[UR14][R2.64+0x100], R9 ;  /* 0x0001000902007986 */ /* 0x000fe8000c10150e */
[----:B------:R-:W-:Y:S04]  /*05b0*/  STG.E.U16 desc[UR14][R2.64+0x200], R11 ;  /* 0x0002000b02007986 */ /* 0x000fe8000c10150e */
[----:B------:R-:W-:Y:S01]  /*05c0*/  STG.E.U16 desc[UR14][R2.64+0x300], R13 ;  /* 0x0003000d02007986 */ /* 0x000fe2000c10150e */
[----:B------:R-:W-:Y:S05]  /*05d0*/  EXIT ;  /* 0x000000000000794d */ /* 0x000fea0003800000 */
.L_x_19995:
[----:B------:R-:W0:Y:S01]  /*05e0*/  S2R R5, SR_TID.X ;  /* 0x0000000000057919 */ /* 0x000e220000002100 */
[----:B------:R-:W-:Y:S02]  /*05f0*/  PRMT R7, RZ, 0x7610, R7 ;  /* 0x00007610ff077816 */ /* 0x000fe40000000007 */
[----:B0-----:R-:W-:Y:S01]  /*0600*/  ISETP.GE.AND P0, PT, R5, R0, PT ;  /* 0x000000000500720c */ /* 0x001fe20003f06270 */
[----:B------:R-:W-:-:S12]  /*0610*/  IMAD.MOV.U32 R23, RZ, RZ, R5 ;  /* 0x000000ffff177224 */ /* 0x000fd800078e0005 */
[C---:B------:R-:W-:Y:S01]  /*0620*/  @!P0 VIADD R22, R23.reuse, UR4 ;  /* 0x0000000417168c36 */ /* 0x040fe20008000000 */
[----:B------:R-:W0:Y:S01]  /*0630*/  @!P0 LDC.64 R24, c[0x0][0x238] ;  /* 0x00008e00ff188b82 */ /* 0x000e220000000a00 */
[----:B------:R-:W-:-:S05]  /*0640*/  @!P0 VIADD R23, R23, 0x80 ;  /* 0x0000008017178836 */ /* 0x000fca0000000000 */
[C---:B------:R-:W-:Y:S02]  /*0650*/  ISETP.GE.AND P5, PT, R23.reuse, R0, PT ;  /* 0x000000001700720c */ /* 0x040fe40003fa6270 */
[----:B------:R-:W-:Y:S01]  /*0660*/  PRMT R2, RZ, 0x7610, R2 ;  /* 0x00007610ff027816 */ /* 0x000fe20000000002 */
[----:B------:R-:W1:Y:S10]  /*0670*/  @!P0 LDC.64 R10, c[0x0][0x240] ;  /* 0x00009000ff0a8b82 */ /* 0x000e740000000a00 */
[C---:B------:R-:W-:Y:S01]  /*0680*/  @!P5 VIADD R9, R23.reuse, UR4 ;  /* 0x000000041709dc36 */ /* 0x040fe20008000000 */
[----:B------:R-:W2:Y:S01]  /*0690*/  @!P5 LDC.64 R12, c[0x0][0x238] ;  /* 0x00008e00ff0cdb82 */ /* 0x000ea20000000a00 */
[----:B------:R-:W-:Y:S01]  /*06a0*/  @!P5 VIADD R23, R23, 0x80 ;  /* 0x000000801717d836 */ /* 0x000fe20000000000 */
[----:B0-----:R-:W-:-:S04]  /*06b0*/  @!P0 IADD3 R24, P3, R22, R24, RZ ;  /* 0x0000001816188210 */ /* 0x001fc80007f7e0ff */
[----:B------:R-:W-:Y:S02]  /*06c0*/  ISETP.GE.AND P4, PT, R23, R0, PT ;  /* 0x000000001700720c */ /* 0x000fe40003f86270 */
[----:B------:R-:W0:Y:S01]  /*06d0*/  @!P5 LDC.64 R20, c[0x0][0x240] ;  /* 0x00009000ff14db82 */ /* 0x000e220000000a00 */
[----:B------:R-:W-:Y:S02]  /*06e0*/  @!P0 IADD3.X R25, RZ, R25, RZ, P3, !PT ;  /* 0x00000019ff198210 */ /* 0x000fe40001ffe4ff */
[----:B------:R-:W-:-:S03]  /*06f0*/  PRMT R8, RZ, 0x7610, R8 ;  /* 0x00007610ff087816 */ /* 0x000fc60000000008 */
[----:B------:R-:W3:Y:S05]  /*0700*/  @!P0 LDG.E.U8 R7, desc[UR14][R24.64] ;  /* 0x0000000e18078981 */ /* 0x000eea000c1e1100 */
[C---:B------:R-:W-:Y:S01]  /*0710*/  @!P4 VIADD R3, R23.reuse, UR4 ;  /* 0x000000041703cc36 */ /* 0x040fe20008000000 */
[----:B------:R-:W4:Y:S01]  /*0720*/  @!P4 LDC.64 R14, c[0x0][0x238] ;  /* 0x00008e00ff0ecb82 */ /* 0x000f220000000a00 */
[----:B------:R-:W-:Y:S01]  /*0730*/  @!P4 VIADD R23, R23, 0x80 ;  /* 0x000000801717c836 */ /* 0x000fe20000000000 */
[----:B--2---:R-:W-:-:S04]  /*0740*/  @!P5 IADD3 R12, P3, R9, R12, RZ ;  /* 0x0000000c090cd210 */ /* 0x004fc80007f7e0ff */
[C---:B------:R-:W-:Y:S02]  /*0750*/  ISETP.GE.AND P1, PT, R23.reuse, R0, PT ;  /* 0x000000001700720c */ /* 0x040fe40003f26270 */
[----:B------:R-:W2:Y:S11]  /*0760*/  @!P4 LDC.64 R16, c[0x0][0x240] ;  /* 0x00009000ff10cb82 */ /* 0x000eb60000000a00 */
[C---:B------:R-:W-:Y:S01]  /*0770*/  @!P1 VIADD R29, R23.reuse, UR4 ;  /* 0x00000004171d9c36 */ /* 0x040fe20008000000 */
[----:B------:R-:W5:Y:S01]  /*0780*/  @!P1 LDC.64 R18, c[0x0][0x238] ;  /* 0x00008e00ff129b82 */ /* 0x000f620000000a00 */
[----:B------:R-:W-:-:S05]  /*0790*/  @!P1 VIADD R23, R23, 0x80 ;  /* 0x0000008017179836 */ /* 0x000fca0000000000 */
[----:B------:R-:W-:Y:S01]  /*07a0*/  ISETP.GE.AND P2, PT, R23, R0, PT ;  /* 0x000000001700720c */ /* 0x000fe20003f46270 */
[----:B------:R-:W-:Y:S01]  /*07b0*/  @!P5 IMAD.X R13, RZ, RZ, R13, P3 ;  /* 0x000000ffff0dd224 */ /* 0x000fe200018e060d */
[----:B0-----:R-:W-:Y:S02]  /*07c0*/  @!P5 IADD3 R20, P6, R9, R20, RZ ;  /* 0x000000140914d210 */ /* 0x001fe40007fde0ff */
[----:B------:R-:W-:Y:S02]  /*07d0*/  PRMT R4, RZ, 0x7610, R4 ;  /* 0x00007610ff047816 */ /* 0x000fe40000000004 */
[----:B------:R0:W3:Y:S07]  /*07e0*/  @!P5 LDG.E.U8 R2, desc[UR14][R12.64] ;  /* 0x0000000e0c02d981 */ /* 0x0000ee000c1e1100 */
[----:B------:R-:W-:-:S02]  /*07f0*/  @!P2 VIADD R27, R23, UR4 ;  /* 0x00000004171bac36 */ /* 0x000fc40008000000 */
[----:B------:R-:W-:Y:S01]  /*0800*/  @!P2 VIADD R23, R23, 0x80 ;  /* 0x000000801717a836 */ /* 0x000fe20000000000 */
[----:B0-----:R-:W0:Y:S04]  /*0810*/  @!P1 LDC.64 R12, c[0x0][0x240] ;  /* 0x00009000ff0c9b82 */ /* 0x001e280000000a00 */
[----:B------:R-:W-:Y:S01]  /*0820*/  ISETP.GE.AND P3, PT, R23, R0, PT ;  /* 0x000000001700720c */ /* 0x000fe20003f66270 */
[----:B------:R-:W-:Y:S01]  /*0830*/  @!P5 IMAD.X R21, RZ, RZ, R21, P6 ;  /* 0x000000ffff15d224 */ /* 0x000fe200030e0615 */
[----:B----4-:R-:W-:-:S04]  /*0840*/  @!P4 IADD3 R24, P6, R3, R14, RZ ;  /* 0x0000000e0318c210 */ /* 0x010fc80007fde0ff */
[----:B------:R2:W4:Y:S01]  /*0850*/  @!P5 LDG.E.U8 R8, desc[UR14][R20.64] ;  /* 0x0000000e1408d981 */ /* 0x000522000c1e1100 */
[----:B------:R-:W-:Y:S01]  /*0860*/  @!P4 IMAD.X R25, RZ, RZ, R15, P6 ;  /* 0x000000ffff19c224 */ /* 0x000fe200030e060f */
[----:B------:R-:W-:Y:S01]  /*0870*/  PRMT R6, RZ, 0x7610, R6 ;  /* 0x00007610ff067816 */ /* 0x000fe20000000006 */
[----:B------:R-:W0:Y:S03]  /*0880*/  @!P2 LDC.64 R14, c[0x0][0x238] ;  /* 0x00008e00ff0eab82 */ /* 0x000e260000000a00 */
[----:B------:R5:W4:Y:S01]  /*0890*/  @!P4 LDG.E.U8 R4, desc[UR14][R24.64] ;  /* 0x0000000e1804c981 */ /* 0x000b22000c1e1100 */
[C---:B------:R-:W-:Y:S02]  /*08a0*/  @!P3 VIADD R9, R23.reuse, UR4 ;  /* 0x000000041709bc36 */ /* 0x040fe40008000000 */
[----:B------:R-:W-:Y:S01]  /*08b0*/  @!P3 VIADD R23, R23, 0x80 ;  /* 0x000000801717b836 */ /* 0x000fe20000000000 */
[----:B--2---:R-:W-:-:S05]  /*08c0*/  @!P4 IADD3 R20, P5, R3, R16, RZ ;  /* 0x000000100314c210 */ /* 0x004fca0007fbe0ff */
[----:B------:R-:W-:Y:S01]  /*08d0*/  @!P4 IMAD.X R21, RZ, RZ, R17, P5 ;  /* 0x000000ffff15c224 */ /* 0x000fe200028e0611 */
[----:B------:R-:W-:Y:S01]  /*08e0*/  ISETP.GE.AND P5, PT, R23, R0, PT ;  /* 0x000000001700720c */ /* 0x000fe20003fa6270 */
[----:B------:R-:W2:Y:S01]  /*08f0*/  @!P2 LDC.64 R16, c[0x0][0x240] ;  /* 0x00009000ff10ab82 */ /* 0x000ea20000000a00 */
[----:B-----5:R-:W-:Y:S02]  /*0900*/  @!P1 IADD3 R24, P6, R29, R18, RZ ;  /* 0x000000121d189210 */ /* 0x020fe40007fde0ff */
[----:B------:R-:W-:-:S03]  /*0910*/  PRMT R3, RZ, 0x7610, R3 ;  /* 0x00007610ff037816 */ /* 0x000fc60000000003 */
[----:B------:R-:W-:Y:S02]  /*0920*/  @!P1 IMAD.X R25, RZ, RZ, R19, P6 ;  /* 0x000000ffff199224 */ /* 0x000fe400030e0613 */
[----:B------:R-:W5:Y:S01]  /*0930*/  @!P3 LDC.64 R18, c[0x0][0x238] ;  /* 0x00008e00ff12bb82 */ /* 0x000f620000000a00 */
[----:B------:R0:W4:Y:S01]  /*0940*/  @!P4 LDG.E.U8 R3, desc[UR14][R20.64] ;  /* 0x0000000e1403c981 */ /* 0x000122000c1e1100 */
[----:B-1----:R-:W-:-:S03]  /*0950*/  @!P0 IADD3 R10, P4, R22, R10, RZ ;  /* 0x0000000a160a8210 */ /* 0x002fc60007f9e0ff */
[----:B------:R1:W4:Y:S02]  /*0960*/  @!P1 LDG.E.U8 R6, desc[UR14][R24.64] ;  /* 0x0000000e18069981 */ /* 0x000324000c1e1100 */
[----:B------:R-:W-:Y:S01]  /*0970*/  @!P0 IMAD.X R11, RZ, RZ, R11, P4 ;  /* 0x000000ffff0b8224 */ /* 0x000fe200020e060b */
[----:B0-----:R-:W-:Y:S01]  /*0980*/  @!P1 IADD3 R28, P6, R29, R12, RZ ;  /* 0x0000000c1d1c9210 */ /* 0x001fe20007fde0ff */
[----:B------:R-:W0:Y:S01]  /*0990*/  @!P5 LDC.64 R20, c[0x0][0x238] ;  /* 0x00008e00ff14db82 */ /* 0x000e220000000a00 */
[C---:B-1----:R-:W-:Y:S01]  /*09a0*/  @!P5 VIADD R25, R23.reuse, UR4 ;  /* 0x000000041719dc36 */ /* 0x042fe20008000000 */
[----:B------:R-:W-:-:S04]  /*09b0*/  @!P5 IADD3 R23, R23, 0x80, RZ ;  /* 0x000000801717d810 */ /* 0x000fc80007ffe0ff */
[----:B------:R-:W-:Y:S01]  /*09c0*/  ISETP.GE.AND P4, PT, R23, R0, PT ;  /* 0x000000001700720c */ /* 0x000fe20003f86270 */
[----:B------:R-:W-:Y:S01]  /*09d0*/  @!P1 IMAD.X R29, RZ, RZ, R13, P6 ;  /* 0x000000ffff1d9224 */ /* 0x000fe200030e060d */
[----:B------:R-:W-:Y:S02]  /*09e0*/  PRMT R22, RZ, 0x7610, R22 ;  /* 0x00007610ff167816 */ /* 0x000fe40000000016 */
[----:B------:R-:W-:Y:S02]  /*09f0*/  PRMT R24, RZ, 0x7610, R24 ;  /* 0x00007610ff187816 */ /* 0x000fe40000000018 */
[C---:B------:R-:W-:Y:S02]  /*0a00*/  @!P2 IADD3 R14, P6, R27.reuse, R14, RZ ;  /* 0x0000000e1b0ea210 */ /* 0x040fe40007fde0ff */
[----:B------:R-:W4:Y:S01]  /*0a10*/  @!P1 LDG.E.U8 R22, desc[UR14][R28.64] ;  /* 0x0000000e1c169981 */ /* 0x000f22000c1e1100 */
[----:B--2---:R-:W-:-:S03]  /*0a20*/  @!P2 IADD3 R16, P1, R27, R16, RZ ;  /* 0x000000101b10a210 */ /* 0x004fc60007f3e0ff */
[----:B------:R1:W2:Y:S01]  /*0a30*/  @!P0 LDG.E.U8 R24, desc[UR14][R10.64] ;  /* 0x0000000e0a188981 */ /* 0x0002a2000c1e1100 */
[----:B------:R-:W0:Y:S01]  /*0a40*/  @!P4 LDC.64 R12, c[0x0][0x238] ;  /* 0x00008e00ff0ccb82 */ /* 0x000e220000000a00 */
[----:B------:R-:W-:Y:S01]  /*0a50*/  PRMT R26, RZ, 0x7610, R26 ;  /* 0x00007610ff1a7816 */ /* 0x000fe2000000001a */
[----:B------:R-:W-:Y:S01]  /*0a60*/  @!P2 IMAD.X R15, RZ, RZ, R15, P6 ;  /* 0x000000ffff0fa224 */ /* 0x000fe200030e060f */
[----:B------:R-:W-:Y:S01]  /*0a70*/  PRMT R27, RZ, 0x7610, R27 ;  /* 0x00007610ff1b7816 */ /* 0x000fe2000000001b */
[----:B------:R-:W-:-:S03]  /*0a80*/  @!P2 IMAD.X R17, RZ, RZ, R17, P1 ;  /* 0x000000ffff11a224 */ /* 0x000fc600008e0611 */
[----:B------:R5:W2:Y:S01]  /*0a90*/  @!P2 LDG.E.U8 R26, desc[UR14][R14.64] ;  /* 0x0000000e0e1aa981 */ /* 0x000aa2000c1e1100 */
[----:B-1----:R-:W1:Y:S03]  /*0aa0*/  @!P3 LDC.64 R10, c[0x0][0x240] ;  /* 0x00009000ff0abb82 */ /* 0x002e660000000a00 */
[----:B------:R0:W2:Y:S01]  /*0ab0*/  @!P2 LDG.E.U8 R27, desc[UR14][R16.64] ;  /* 0x0000000e101ba981 */ /* 0x0000a2000c1e1100 */
[----:B-----5:R-:W-:-:S04]  /*0ac0*/  @!P3 IADD3 R28, P1, R9, R18, RZ ;  /* 0x00000012091cb210 */ /* 0x020fc80007f3e0ff */
[----:B------:R-:W5:Y:S01]  /*0ad0*/  @!P5 LDC.64 R14, c[0x0][0x240] ;  /* 0x00009000ff0edb82 */ /* 0x000f620000000a00 */
[----:B------:R-:W-:-:S07]  /*0ae0*/  @!P4 VIADD R23, R23, UR4 ;  /* 0x000000041717cc36 */ /* 0x000fce0008000000 */
[----:B0-----:R-:W0:Y:S01]  /*0af0*/  @!P4 LDC.64 R16, c[0x0][0x240] ;  /* 0x00009000ff10cb82 */ /* 0x001e220000000a00 */
[----:B------:R-:W-:Y:S01]  /*0b00*/  @!P5 IADD3 R20, P2, R25, R20, RZ ;  /* 0x000000141914d210 */ /* 0x000fe20007f5e0ff */
[----:B------:R-:W-:Y:S01]  /*0b10*/  @!P3 IMAD.X R29, RZ, RZ, R19, P1 ;  /* 0x000000ffff1db224 */ /* 0x000fe200008e0613 */
[----:B------:R-:W-:Y:S02]  /*0b20*/  PRMT R18, RZ, 0x7610, R18 ;  /* 0x00007610ff127816 */ /* 0x000fe40000000012 */
[----:B------:R-:W-:Y:S01]  /*0b30*/  @!P4 IADD3 R12, P1, R23, R12, RZ ;  /* 0x0000000c170cc210 */ /* 0x000fe20007f3e0ff */
[----:B------:R-:W-:Y:S01]  /*0b40*/  @!P5 IMAD.X R21, RZ, RZ, R21, P2 ;  /* 0x000000ffff15d224 */ /* 0x000fe200010e0615 */
[----:B------:R-:W-:Y:S02]  /*0b50*/  PRMT R19, RZ, 0x7610, R19 ;  /* 0x00007610ff137816 */ /* 0x000fe40000000013 */
[----:B-1----:R-:W-:Y:S01]  /*0b60*/  @!P3 IADD3 R10, P2, R9, R10, RZ ;  /* 0x0000000a090ab210 */ /* 0x002fe20007f5e0ff */
[----:B------:R-:W-:Y:S01]  /*0b70*/  @!P4 IMAD.X R13, RZ, RZ, R13, P1 ;  /* 0x000000ffff0dc224 */ /* 0x000fe200008e060d */
[----:B------:R-:W-:Y:S01]  /*0b80*/  PRMT R9, RZ, 0x7610, R9 ;  /* 0x00007610ff097816 */ /* 0x000fe20000000009 */
[----:B------:R-:W2:Y:S04]  /*0b90*/  @!P3 LDG.E.U8 R18, desc[UR14][R28.64] ;  /* 0x0000000e1c12b981 */ /* 0x000ea8000c1e1100 */
[----:B------:R1:W2:Y:S01]  /*0ba0*/  @!P5 LDG.E.U8 R19, desc[UR14][R20.64] ;  /* 0x0000000e1413d981 */ /* 0x0002a2000c1e1100 */
[----:B------:R-:W-:-:S03]  /*0bb0*/  @!P3 IMAD.X R11, RZ, RZ, R11, P2 ;  /* 0x000000ffff0bb224 */ /* 0x000fc600010e060b */
[----:B------:R-:W2:Y:S01]  /*0bc0*/  @!P4 LDG.E.U8 R9, desc[UR14][R12.64] ;  /* 0x0000000e0c09c981 */ /* 0x000ea2000c1e1100 */
[----:B-----5:R-:W-:Y:S02]  /*0bd0*/  @!P5 IADD3 R14, P2, R25, R14, RZ ;  /* 0x0000000e190ed210 */ /* 0x020fe40007f5e0ff */
[----:B0-----:R-:W-:Y:S02]  /*0be0*/  @!P4 IADD3 R16, P1, R23, R16, RZ ;  /* 0x000000101710c210 */ /* 0x001fe40007f3e0ff */
[----:B-1----:R-:W-:Y:S01]  /*0bf0*/  PRMT R20, RZ, 0x7610, R20 ;  /* 0x00007610ff147816 */ /* 0x002fe20000000014 */
[----:B------:R-:W-:Y:S01]  /*0c00*/  @!P5 IMAD.X R15, RZ, RZ, R15, P2 ;  /* 0x000000ffff0fd224 */ /* 0x000fe200010e060f */
[----:B------:R-:W-:Y:S02]  /*0c10*/  PRMT R21, RZ, 0x7610, R21 ;  /* 0x00007610ff157816 */ /* 0x000fe40000000015 */
[----:B------:R-:W-:Y:S02]  /*0c20*/  @!P4 IADD3.X R17, RZ, R17, RZ, P1, !PT ;  /* 0x00000011ff11c210 */ /* 0x000fe40000ffe4ff */
[----:B------:R-:W-:Y:S01]  /*0c30*/  PRMT R28, RZ, 0x7610, R28 ;  /* 0x00007610ff1c7816 */ /* 0x000fe2000000001c */
[----:B------:R-:W5:Y:S04]  /*0c40*/  @!P5 LDG.E.U8 R20, desc[UR14][R14.64] ;  /* 0x0000000e0e14d981 */ /* 0x000f68000c1e1100 */
[----:B------:R-:W5:Y:S04]  /*0c50*/  @!P4 LDG.E.U8 R21, desc[UR14][R16.64] ;  /* 0x0000000e1015c981 */ /* 0x000f68000c1e1100 */
[----:B------:R0:W5:Y:S02]  /*0c60*/  @!P3 LDG.E.U8 R28, desc[UR14][R10.64] ;  /* 0x0000000e0a1cb981 */ /* 0x000164000c1e1100 */
[----:B0-----:R-:W0:Y:S01]  /*0c70*/  @!P0 LDC.64 R10, c[0x0][0x228] ;  /* 0x00008a00ff0a8b82 */ /* 0x001e220000000a00 */
[----:B------:R-:W-:Y:S01]  /*0c80*/  UPRMT UR5, UR9, 0x9910, URZ ;  /* 0x0000991009057896 */ /* 0x000fe2000800003f */
[----:B------:R-:W-:Y:S01]  /*0c90*/  VIADD R12, R5, 0x80 ;  /* 0x00000080050c7836 */ /* 0x000fe20000000000 */
[----:B------:R-:W-:Y:S04]  /*0ca0*/  BSSY B0, `(.L_x_19996) ;  /* 0x000006e000007945 */ /* 0x000fe80003800000 */
[----:B------:R-:W-:Y:S01]  /*0cb0*/  BSSY B1, `(.L_x_19997) ;  /* 0x0000065000017945 */ /* 0x000fe20003800000 */
[----:B---3--:R-:W-:Y:S01]  /*0cc0*/  PRMT R13, R7, 0x9910, RZ ;  /* 0x00009910070d7816 */ /* 0x008fe200000000ff */
[----:B------:R-:W-:-:S02]  /*0cd0*/  IMAD.MOV.U32 R7, RZ, RZ, R5 ;  /* 0x000000ffff077224 */ /* 0x000fc400078e0005 */
[----:B------:R-:W-:Y:S02]  /*0ce0*/  @!P0 IMAD.MOV.U32 R7, RZ, RZ, R12 ;  /* 0x000000ffff078224 */ /* 0x000fe400078e000c */
[----:B------:R-:W-:-:S05]  /*0cf0*/  @!P0 VIADD R5, R5, UR4 ;  /* 0x0000000405058c36 */ /* 0x000fca0008000000 */
[----:B0-----:R-:W-:Y:S02]  /*0d00*/  @!P0 IADD3 R10, P1, R5, R10, RZ ;  /* 0x0000000a050a8210 */ /* 0x001fe40007f3e0ff */
[----:B------:R-:W-:Y:S01]  /*0d10*/  PRMT R12, R2, 0x9910, RZ ;  /* 0x00009910020c7816 */ /* 0x000fe200000000ff */
[----:B------:R-:W-:Y:S02]  /*0d20*/  IMAD R2, R13, UR5, RZ ;  /* 0x000000050d027c24 */ /* 0x000fe4000f8e02ff */
[----:B------:R-:W-:Y:S01]  /*0d30*/  @!P0 IMAD.X R11, RZ, RZ, R11, P1 ;  /* 0x000000ffff0b8224 */ /* 0x000fe200008e060b */
[----:B----4-:R-:W-:Y:S01]  /*0d40*/  PRMT R13, R4, 0x9910, RZ ;  /* 0x00009910040d7816 */ /* 0x010fe200000000ff */
[----:B------:R-:W-:Y:S01]  /*0d50*/  IMAD.MOV.U32 R4, RZ, RZ, R12 ;  /* 0x000000ffff047224 */ /* 0x000fe200078e000c */
[----:B------:R-:W-:-:S03]  /*0d60*/  PRMT R8, R8, 0x9910, RZ ;  /* 0x0000991008087816 */ /* 0x000fc600000000ff */
[----:B------:R-:W-:-:S04]  /*0d70*/  IMAD.MOV.U32 R5, RZ, RZ, R13 ;  /* 0x000000ffff057224 */ /* 0x000fc800078e000d */
[----:B------:R-:W-:Y:S02]  /*0d80*/  IMAD R5, R5, UR5, RZ ;  /* 0x0000000505057c24 */ /* 0x000fe4000f8e02ff */
[----:B------:R-:W-:Y:S01]  /*0d90*/  IMAD R4, R4, UR5, RZ ;  /* 0x0000000504047c24 */ /* 0x000fe2000f8e02ff */
[----:B------:R-:W-:Y:S02]  /*0da0*/  PRMT R13, R2, 0x9910, RZ ;  /* 0x00009910020d7816 */ /* 0x000fe400000000ff */
[----:B------:R-:W-:Y:S01]  /*0db0*/  PRMT R12, R3, 0x9910, RZ ;  /* 0x00009910030c7816 */ /* 0x000fe200000000ff */
[----:B------:R-:W-:Y:S01]  /*0dc0*/  IMAD.MOV.U32 R3, RZ, RZ, R8 ;  /* 0x000000ffff037224 */ /* 0x000fe200078e0008 */
[----:B------:R-:W-:-:S03]  /*0dd0*/  PRMT R8, R5, 0x9910, RZ ;  /* 0x0000991005087816 */ /* 0x000fc600000000ff */
[----:B------:R-:W-:Y:S01]  /*0de0*/  IMAD.MOV.U32 R5, RZ, RZ, R12 ;  /* 0x000000ffff057224 */ /* 0x000fe200078e000c */
[----:B------:R-:W-:Y:S02]  /*0df0*/  PRMT R12, R6, 0x9910, RZ ;  /* 0x00009910060c7816 */ /* 0x000fe400000000ff */
[----:B------:R-:W-:Y:S02]  /*0e00*/  PRMT R4, R4, 0x9910, RZ ;  /* 0x0000991004047816 */ /* 0x000fe400000000ff */
[----:B------:R-:W-:-:S03]  /*0e10*/  MOV R6, R8 ;  /* 0x0000000800067202 */ /* 0x000fc60000000f00 */
[----:B------:R-:W-:Y:S02]  /*0e20*/  IMAD R3, R3, R4, RZ ;  /* 0x0000000403037224 */ /* 0x000fe400078e02ff */
[----:B------:R-:W-:Y:S01]  /*0e30*/  IMAD.MOV.U32 R4, RZ, RZ, R12 ;  /* 0x000000ffff047224 */ /* 0x000fe200078e000c */
[----:B--2---:R-:W-:-:S05]  /*0e40*/  PRMT R24, R24, 0x9910, RZ ;  /* 0x0000991018187816 */ /* 0x004fca00000000ff */
[----:B------:R-:W-:Y:S01]  /*0e50*/  IMAD.MOV.U32 R2, RZ, RZ, R24 ;  /* 0x000000ffff027224 */ /* 0x000fe200078e0018 */
[----:B------:R-:W-:-:S03]  /*0e60*/  PRMT R8, R26, 0x9910, RZ ;  /* 0x000099101a087816 */ /* 0x000fc600000000ff */
[----:B------:R-:W-:Y:S02]  /*0e70*/  IMAD R13, R2, R13, RZ ;  /* 0x0000000d020d7224 */ /* 0x000fe400078e02ff */
[----:B------:R-:W-:-:S03]  /*0e80*/  IMAD R8, R8, UR5, RZ ;  /* 0x0000000508087c24 */ /* 0x000fc6000f8e02ff */
[----:B------:R0:W-:Y:S01]  /*0e90*/  @!P0 STG.E.U8 desc[UR14][R10.64], R13 ;  /* 0x0000000d0a008986 */ /* 0x0001e2000c10110e */
[----:B------:R-:W-:Y:S01]  /*0ea0*/  ISETP.GE.AND P0, PT, R7, R0, PT ;  /* 0x000000000700720c */ /* 0x000fe20003f06270 */
[----:B------:R-:W-:Y:S01]  /*0eb0*/  IMAD R2, R5, R6, RZ ;  /* 0x0000000605027224 */ /* 0x000fe200078e02ff */
[----:B0-----:R-:W-:Y:S02]  /*0ec0*/  PRMT R11, R8, 0x9910, RZ ;  /* 0x00009910080b7816 */ /* 0x001fe400000000ff */
[----:B------:R-:W-:Y:S02]  /*0ed0*/  PRMT R12, R18, 0x9910, RZ ;  /* 0x00009910120c7816 */ /* 0x000fe400000000ff */
[----:B------:R-:W-:-:S03]  /*0ee0*/  PRMT R19, R19, 0x9910, RZ ;  /* 0x0000991013137816 */ /* 0x000fc600000000ff */
[----:B------:R-:W-:Y:S01]  /*0ef0*/  IMAD R8, R12, UR5, RZ ;  /* 0x000000050c087c24 */ /* 0x000fe2000f8e02ff */
[----:B------:R-:W-:Y:S01]  /*0f00*/  PRMT R13, R9, 0x9910, RZ ;  /* 0x00009910090d7816 */ /* 0x000fe200000000ff */
[----:B------:R-:W-:-:S04]  /*0f10*/  IMAD.MOV.U32 R9, RZ, RZ, R19 ;  /* 0x000000ffff097224 */ /* 0x000fc800078e0013 */
[----:B------:R-:W-:Y:S01]  /*0f20*/  IMAD.MOV.U32 R12, RZ, RZ, R13 ;  /* 0x000000ffff0c7224 */ /* 0x000fe200078e000d */
[----:B------:R-:W-:Y:S01]  /*0f30*/  PRMT R13, R8, 0x9910, RZ ;  /* 0x00009910080d7816 */ /* 0x000fe200000000ff */
[----:B------:R-:W-:Y:S01]  /*0f40*/  IMAD R8, R9, UR5, RZ ;  /* 0x0000000509087c24 */ /* 0x000fe2000f8e02ff */
[----:B------:R-:W-:Y:S01]  /*0f50*/  PRMT R22, R22, 0x9910, RZ ;  /* 0x0000991016167816 */ /* 0x000fe200000000ff */
[----:B------:R-:W-:Y:S02]  /*0f60*/  IMAD R5, R4, UR5, RZ ;  /* 0x0000000504057c24 */ /* 0x000fe4000f8e02ff */
[----:B------:R-:W-:Y:S01]  /*0f70*/  IMAD R9, R12, UR5, RZ ;  /* 0x000000050c097c24 */ /* 0x000fe2000f8e02ff */
[----:B------:R-:W-:Y:S02]  /*0f80*/  PRMT R12, R8, 0x9910, RZ ;  /* 0x00009910080c7816 */ /* 0x000fe400000000ff */
[----:B-----5:R-:W-:Y:S02]  /*0f90*/  PRMT R20, R20, 0x9910, RZ ;  /* 0x0000991014147816 */ /* 0x020fe400000000ff */
[----:B------:R-:W-:Y:S01]  /*0fa0*/  PRMT R21, R21, 0x9910, RZ ;  /* 0x0000991015157816 */ /* 0x000fe200000000ff */
[----:B------:R-:W-:Y:S01]  /*0fb0*/  IMAD.MOV.U32 R4, RZ, RZ, R22 ;  /* 0x000000ffff047224 */ /* 0x000fe200078e0016 */
[----:B------:R-:W-:-:S02]  /*0fc0*/  PRMT R5, R5, 0x9910, RZ ;  /* 0x0000991005057816 */ /* 0x000fc400000000ff */
[----:B------:R-:W-:Y:S01]  /*0fd0*/  PRMT R15, R9, 0x9910, RZ ;  /* 0x00009910090f7816 */ /* 0x000fe200000000ff */
[----:B------:R-:W-:Y:S01]  /*0fe0*/  IMAD.MOV.U32 R9, RZ, RZ, R12 ;  /* 0x000000ffff097224 */ /* 0x000fe200078e000c */
[----:B------:R-:W-:Y:S01]  /*0ff0*/  PRMT R6, R27, 0x9910, RZ ;  /* 0x000099101b067816 */ /* 0x000fe200000000ff */
[----:B------:R-:W-:Y:S01]  /*1000*/  IMAD.MOV.U32 R8, RZ, RZ, R20 ;  /* 0x000000ffff087224 */ /* 0x000fe200078e0014 */
[----:B------:R-:W-:Y:S01]  /*1010*/  PRMT R10, R28, 0x9910, RZ ;  /* 0x000099101c0a7816 */ /* 0x000fe200000000ff */
[----:B------:R-:W-:Y:S02]  /*1020*/  IMAD.MOV.U32 R12, RZ, RZ, R21 ;  /* 0x000000ffff0c7224 */ /* 0x000fe400078e0015 */
[----:B------:R-:W-:Y:S02]  /*1030*/  IMAD R17, R4, R5, RZ ;  /* 0x0000000504117224 */ /* 0x000fe400078e02ff */
[----:B------:R-:W-:Y:S02]  /*1040*/  IMAD R11, R6, R11, RZ ;  /* 0x0000000b060b7224 */ /* 0x000fe400078e02ff */
[----:B------:R-:W-:-:S02]  /*1050*/  IMAD R13, R10, R13, RZ ;  /* 0x0000000d0a0d7224 */ /* 0x000fc400078e02ff */
[----:B------:R-:W-:Y:S02]  /*1060*/  IMAD R5, R8, R9, RZ ;  /* 0x0000000908057224 */ /* 0x000fe400078e02ff */
[----:B------:R-:W-:Y:S01]  /*1070*/  IMAD R4, R12, R15, RZ ;  /* 0x0000000f0c047224 */ /* 0x000fe200078e02ff */
[----:B------:R-:W-:Y:S06]  /*1080*/  @P0 BRA `(.L_x_19998) ;  /* 0x0000000000380947 */ /* 0x000fec0003800000 */
[C---:B------:R-:W-:Y:S01]  /*1090*/  VIADD R8, R7.reuse, UR4 ;  /* 0x0000000407087c36 */ /* 0x040fe20008000000 */
[----:B------:R-:W-:Y:S01]  /*10a0*/  ULDC.64 UR6, c[0x0][0x228] ;  /* 0x00008a0000067ab9 */ /* 0x000fe20000000a00 */
[----:B------:R-:W-:-:S03]  /*10b0*/  VIADD R7, R7, 0x80 ;  /* 0x0000008007077836 */ /* 0x000fc60000000000 */
[----:B------:R-:W-:-:S04]  /*10c0*/  IADD3 R8, P0, R8, UR6, RZ ;  /* 0x0000000608087c10 */ /* 0x000fc8000ff1e0ff */
[----:B------:R-:W-:Y:S02]  /*10d0*/  IADD3.X R9, RZ, UR7, RZ, P0, !PT ;  /* 0x00000007ff097c10 */ /* 0x000fe400087fe4ff */
[----:B------:R-:W-:-:S03]  /*10e0*/  ISETP.GE.AND P0, PT, R7, R0, PT ;  /* 0x000000000700720c */ /* 0x000fc60003f06270 */
[----:B------:R0:W-:Y:S10]  /*10f0*/  STG.E.U8 desc[UR14][R8.64], R3 ;  /* 0x0000000308007986 */ /* 0x0001f4000c10110e */
[----:B------:R-:W-:Y:S05]  /*1100*/  @P0 BRA `(.L_x_19999) ;  /* 0x0000000000380947 */ /* 0x000fea0003800000 */
[C---:B0-----:R-:W-:Y:S01]  /*1110*/  VIADD R8, R7.reuse, UR4 ;  /* 0x0000000407087c36 */ /* 0x041fe20008000000 */
[----:B------:R-:W-:Y:S01]  /*1120*/  ULDC.64 UR6, c[0x0][0x228] ;  /* 0x00008a0000067ab9 */ /* 0x000fe20000000a00 */
[----:B------:R-:W-:-:S03]  /*1130*/  VIADD R7, R7, 0x80 ;  /* 0x0000008007077836 */ /* 0x000fc60000000000 */
[----:B------:R-:W-:-:S05]  /*1140*/  IADD3 R8, P0, R8, UR6, RZ ;  /* 0x0000000608087c10 */ /* 0x000fca000ff1e0ff */
[----:B------:R-:W-:-:S05]  /*1150*/  IMAD.X R9, RZ, RZ, UR7, P0 ;  /* 0x00000007ff097e24 */ /* 0x000fca00080e06ff */
[----:B------:R0:W-:Y:S03]  /*1160*/  STG.E.U8 desc[UR14][R8.64], R2 ;  /* 0x0000000208007986 */ /* 0x0001e6000c10110e */
.L_x_19998:
[----:B------:R-:W-:-:S13]  /*1170*/  ISETP.GE.AND P0, PT, R7, R0, PT ;  /* 0x000000000700720c */ /* 0x000fda0003f06270 */
[----:B------:R-:W-:Y:S05]  /*1180*/  @P0 BRA `(.L_x_20000) ;  /* 0x0000000000380947 */ /* 0x000fea0003800000 */
[C---:B0-----:R-:W-:Y:S01]  /*1190*/  VIADD R2, R7.reuse, UR4 ;  /* 0x0000000407027c36 */ /* 0x041fe20008000000 */
[----:B------:R-:W-:Y:S01]  /*11a0*/  ULDC.64 UR6, c[0x0][0x228] ;  /* 0x00008a0000067ab9 */ /* 0x000fe20000000a00 */
[----:B------:R-:W-:-:S03]  /*11b0*/  VIADD R7, R7, 0x80 ;  /* 0x0000008007077836 */ /* 0x000fc60000000000 */
[----:B------:R-:W-:-:S05]  /*11c0*/  IADD3 R2, P0, R2, UR6, RZ ;  /* 0x0000000602027c10 */ /* 0x000fca000ff1e0ff */
[----:B------:R-:W-:-:S05]  /*11d0*/  IMAD.X R3, RZ, RZ, UR7, P0 ;  /* 0x00000007ff037e24 */ /* 0x000fca00080e06ff */
[----:B------:R1:W-:Y:S03]  /*11e0*/  STG.E.U8 desc[UR14][R2.64], R17 ;  /* 0x0000001102007986 */ /* 0x0003e6000c10110e */
.L_x_19999:
[----:B------:R-:W-:-:S13]  /*11f0*/  ISETP.GE.AND P0, PT, R7, R0, PT ;  /* 0x000000000700720c */ /* 0x000fda0003f06270 */
[----:B------:R-:W-:Y:S05]  /*1200*/  @P0 BRA `(.L_x_20001) ;  /* 0x00000000003c0947 */ /* 0x000fea0003800000 */
[C---:B-1----:R-:W-:Y:S01]  /*1210*/  VIADD R2, R7.reuse, UR4 ;  /* 0x0000000407027c36 */ /* 0x042fe20008000000 */
[----:B------:R-:W-:Y:S01]  /*1220*/  ULDC.64 UR6, c[0x0][0x228] ;  /* 0x00008a0000067ab9 */ /* 0x000fe20000000a00 */
[----:B------:R-:W-:-:S03]  /*1230*/  IADD3 R7, R7, 0x80, RZ ;  /* 0x0000008007077810 */ /* 0x000fc60007ffe0ff */
[----:B------:R-:W-:-:S05]  /*1240*/  IADD3 R2, P0, R2, UR6, RZ ;  /* 0x0000000602027c10 */ /* 0x000fca000ff1e0ff */
[----:B0-----:R-:W-:-:S05]  /*1250*/  IMAD.X R3, RZ, RZ, UR7, P0 ;  /* 0x00000007ff037e24 */ /* 0x001fca00080e06ff */
[----:B------:R1:W-:Y:S03]  /*1260*/  STG.E.U8 desc[UR14][R2.64], R11 ;  /* 0x0000000b02007986 */ /* 0x0003e6000c10110e */
.L_x_20000:
[----:B------:R-:W-:-:S13]  /*1270*/  ISETP.GE.AND P0, PT, R7, R0, PT ;  /* 0x000000000700720c */ /* 0x000fda0003f06270 */
[----:B------:R-:W-:Y:S05]  /*1280*/  @P0 BREAK B1 ;  /* 0x0000000000010942 */ /* 0x000fea0003800000 */
[----:B------:R-:W-:Y:S05]  /*1290*/  @P0 BRA `(.L_x_20002) ;  /* 0x0000000000380947 */ /* 0x000fea0003800000 */
[C---:B01----:R-:W-:Y:S01]  /*12a0*/  VIADD R2, R7.reuse, UR4 ;  /* 0x0000000407027c36 */ /* 0x043fe20008000000 */
[----:B------:R-:W-:Y:S01]  /*12b0*/  ULDC.64 UR6, c[0x0][0x228] ;  /* 0x00008a0000067ab9 */ /* 0x000fe20000000a00 */
[----:B------:R-:W-:-:S03]  /*12c0*/  VIADD R7, R7, 0x80 ;  /* 0x0000008007077836 */ /* 0x000fc60000000000 */
[----:B------:R-:W-:-:S05]  /*12d0*/  IADD3 R2, P0, R2, UR6, RZ ;  /* 0x0000000602027c10 */ /* 0x000fca000ff1e0ff */
[----:B------:R-:W-:-:S05]  /*12e0*/  IMAD.X R3, RZ, RZ, UR7, P0 ;  /* 0x00000007ff037e24 */ /* 0x000fca00080e06ff */
[----:B------:R2:W-:Y:S03]  /*12f0*/  STG.E.U8 desc[UR14][R2.64], R13 ;  /* 0x0000000d02007986 */ /* 0x0005e6000c10110e */
.L_x_20001:
[----:B------:R-:W-:Y:S05]  /*1300*/  BSYNC B1 ;  /* 0x0000000000017941 */ /* 0x000fea0003800000 */
.L_x_19997:
[----:B------:R-:W-:-:S13]  /*1310*/  ISETP.GE.AND P0, PT, R7, R0, PT ;  /* 0x000000000700720c */ /* 0x000fda0003f06270 */
[----:B0-----:R-:W0:Y:S01]  /*1320*/  @!P0 LDC.64 R8, c[0x0][0x228] ;  /* 0x00008a00ff088b82 */ /* 0x001e220000000a00 */
[C---:B-12---:R-:W-:Y:S02]  /*1330*/  @!P0 VIADD R3, R7.reuse, UR4 ;  /* 0x0000000407038c36 */ /* 0x046fe40008000000 */
[----:B------:R-:W-:-:S03]  /*1340*/  @!P0 VIADD R7, R7, 0x80 ;  /* 0x0000008007078836 */ /* 0x000fc60000000000 */
[----:B0-----:R-:W-:-:S05]  /*1350*/  @!P0 IADD3 R2, P1, R3, R8, RZ ;  /* 0x0000000803028210 */ /* 0x001fca0007f3e0ff */
[----:B------:R-:W-:-:S05]  /*1360*/  @!P0 IMAD.X R3, RZ, RZ, R9, P1 ;  /* 0x000000ffff038224 */ /* 0x000fca00008e0609 */
[----:B------:R2:W-:Y:S03]  /*1370*/  @!P0 STG.E.U8 desc[UR14][R2.64], R5 ;  /* 0x0000000502008986 */ /* 0x0005e6000c10110e */
.L_x_20002:
[----:B------:R-:W-:Y:S05]  /*1380*/  BSYNC B0 ;  /* 0x0000000000007941 */ /* 0x000fea0003800000 */
.L_x_19996:
[----:B------:R-:W-:Y:S05]  /*1390*/  WARPSYNC.ALL ;  /* 0x0000000000007948 */ /* 0x000fea0003800000 */
[----:B------:R-:W-:-:S13]  /*13a0*/  ISETP.GE.AND P0, PT, R7, R0, PT ;  /* 0x000000000700720c */ /* 0x000fda0003f06270 */
[----:B------:R-:W-:Y:S05]  /*13b0*/  @P0 EXIT ;  /* 0x000000000000094d */ /* 0x000fea0003800000 */
[----:B012---:R-:W-:Y:S01]  /*13c0*/  VIADD R2, R7, UR4 ;  /* 0x0000000407027c36 */ /* 0x007fe20008000000 */
[----:B------:R-:W-:-:S04]  /*13d0*/  ULDC.64 UR6, c[0x0][0x228] ;  /* 0x00008a0000067ab9 */ /* 0x000fc80000000a00 */
[----:B------:R-:W-:-:S05]  /*13e0*/  IADD3 R2, P0, R2, UR6, RZ ;  /* 0x0000000602027c10 */ /* 0x000fca000ff1e0ff */
[----:B------:R-:W-:-:S05]  /*13f0*/  IMAD.X R3, RZ, RZ, UR7, P0 ;  /* 0x00000007ff037e24 */ /* 0x000fca00080e06ff */
[----:B------:R-:W-:Y:S01]  /*1400*/  STG.E.U8 desc[UR14][R2.64], R4 ;  /* 0x0000000402007986 */ /* 0x000fe2000c10110e */
[----:B------:R-:W-:Y:S05]  /*1410*/  EXIT ;  /* 0x000000000000794d */ /* 0x000fea0003800000 */
.L_x_20003:
        /* <DEDUP_REMOVED lines=14> */
.L_x_24221:


//--------------------- .text._ZN2at6native29vectorized_elementwise_kernelILi4EZZZNS0_54_GLOBAL__N__d8c5977b_16_LinearAlgebra_cu_140f0503_289316addr_kernel_cudaERNS_14TensorIteratorERKN3c106ScalarES8_ENKUlvE_clEvENKUlvE0_clEvEUlaaaE_St5arrayIPcLm4EEEEviT0_T1_ --------------------------
	.section	.text._ZN2at6native29vectorized_elementwise_kernelILi4EZZZNS0_54_GLOBAL__N__d8c5977b_16_LinearAlgebra_cu_140f0503_289316addr_kernel_cudaERNS_14TensorIteratorERKN3c106ScalarES8_ENKUlvE_clEvENKUlvE0_clEvEUlaaaE_St5arrayIPcLm4EEEEviT0_T1_,"ax",@progbits
	.align	128
        .global         _ZN2at6native29vectorized_elementwise_kernelILi4EZZZNS0_54_GLOBAL__N__d8c5977b_16_LinearAlgebra_cu_140f0503_289316addr_kernel_cudaERNS_14TensorIteratorERKN3c106ScalarES8_ENKUlvE_clEvENKUlvE0_clEvEUlaaaE_St5arrayIPcLm4EEEEviT0_T1_
        .type           _ZN2at6native29vectorized_elementwise_kernelILi4EZZZNS0_54_GLOBAL__N__d8c5977b_16_LinearAlgebra_cu_140f0503_289316addr_kernel_cudaERNS_14TensorIteratorERKN3c106ScalarES8_ENKUlvE_clEvENKUlvE0_clEvEUlaaaE_St5arrayIPcLm4EEEEviT0_T1_,@function
        .size           _ZN2at6native29vectorized_elementwise_kernelILi4EZZZNS0_54_GLOBAL__N__d8c5977b_16_LinearAlgebra_cu_140f0503_289316addr_kernel_cudaERNS_14TensorIteratorERKN3c106ScalarES8_ENKUlvE_clEvENKUlvE0_clEvEUlaaaE_St5arrayIPcLm4EEEEviT0_T1_,(.L_x_24222 - _ZN2at6native29vectorized_elementwise_kernelILi4EZZZNS0_54_GLOBAL__N__d8c5977b_16_LinearAlgebra_cu_140f0503_289316addr_kernel_cudaERNS_14TensorIteratorERKN3c106ScalarES8_ENKUlvE_clEvENKUlvE0_clEvEUlaaaE_St5arrayIPcLm4EEEEviT0_T1_)
        .other          _ZN2at6native29vectorized_elementwise_kernelILi4EZZZNS0_54_GLOBAL__N__d8c5977b_16_LinearAlgebra_cu_140f0503_289316addr_kernel_cudaERNS_14TensorIteratorERKN3c106ScalarES8_ENKUlvE_clEvENKUlvE0_clEvEUlaaaE_St5arrayIPcLm4EEEEviT0_T1_,@"STO_CUDA_ENTRY STV_DEFAULT"
_ZN2at6native29vectorized_elementwise_kernelILi4EZZZNS0_54_GLOBAL__N__d8c5977b_16_LinearAlgebra_cu_140f0503_289316addr_kernel_cudaERNS_14TensorIteratorERKN3c106ScalarES8_ENKUlvE_clEvENKUlvE0_clEvEUlaaaE_St5arrayIPcLm4EEEEviT0_T1_:
.text._ZN2at6native29vectorized_elementwise_kernelILi4EZZZNS0_54_GLOBAL__N__d8c5977b_16_LinearAlgebra_cu_140f0503_289316addr_kernel_cudaERNS_14TensorIteratorERKN3c106ScalarES8_ENKUlvE_clEvENKUlvE0_clEvEUlaaaE_St5arrayIPcLm4EEEEviT0_T1_:
        /* <DEDUP_REMOVED lines=12> */
[----:B------:R-:W-:-:S04]  /*00c0*/  UIADD3 UR7, UP0, UR4, UR10, URZ ;  /* 0x0000000a04077290 */ /* 0x000fc8000ff1e03f */
[----:B------:R-:W-:Y:S02]  /*00d0*/  UIADD3.X UR8, UR5, UR11, URZ, UP0, !UPT ;  /* 0x0000000b05087290 */ /* 0x000fe400087fe43f */
[----:B------:R-:W-:Y:S01]  /*00e0*/  IMAD.U32 R6, RZ, RZ, UR7 ;  /* 0x00000007ff067e24 */ /* 0x000fe2000f8e00ff */
[----:B------:R-:W-:Y:S02]  /*00f0*/  ULDC.64 UR10, c[0x0][0x240] ;  /* 0x00009000000a7ab9 */ /* 0x000fe40000000a00 */
[----:B------:R-:W-:Y:S01]  /*0100*/  UIADD3 UR6, UP0, UR4, UR10, URZ ;  /* 0x0000000a04067290 */ /* 0x000fe2000ff1e03f */
[----:B------:R-:W-:-:S03]  /*0110*/  IMAD.U32 R7, RZ, RZ, UR8 ;  /* 0x00000008ff077e24 */ /* 0x000fc6000f8e00ff */
[----:B------:R-:W-:Y:S02]  /*0120*/  UIADD3.X UR5, UR5, UR11, URZ, UP0, !UPT ;  /* 0x0000000b05057290 */ /* 0x000fe400087fe43f */
[----:B------:R-:W-:Y:S01]  /*0130*/  IMAD.U32 R8, RZ, RZ, UR6 ;  /* 0x00000006ff087e24 */ /* 0x000fe2000f8e00ff */
[----:B------:R-:W-:Y:S01]  /*0140*/  ULDC.64 UR6, c[0x0][0x228] ;  /* 0x00008a0000067ab9 */ /* 0x000fe20000000a00 */
[----:B0-----:R-:W-:-:S05]  /*0150*/  IMAD.WIDE.U32 R6, R0, 0x4, R6 ;  /* 0x0000000400067825 */ /* 0x001fca00078e0006 */
[----:B------:R-:W2:Y:S01]  /*0160*/  LDG.E R4, desc[UR12][R6.64] ;  /* 0x0000000c06047981 */ /* 0x000ea2000c1e1900 */
[----:B------:R-:W-:-:S03]  /*0170*/  IMAD.U32 R9, RZ, RZ, UR5 ;  /* 0x00000005ff097e24 */ /* 0x000fc6000f8e00ff */
[----:B------:R0:W3:Y:S01]  /*0180*/  LDG.E R5, desc[UR12][R6.64+0x200] ;  /* 0x0002000c06057981 */ /* 0x0000e2000c1e1900 */
[----:B------:R-:W-:-:S05]  /*0190*/  IMAD.WIDE.U32 R8, R0, 0x4, R8 ;  /* 0x0000000400087825 */ /* 0x000fca00078e0008 */
[----:B------:R-:W4:Y:S04]  /*01a0*/  LDG.E R2, desc[UR12][R8.64] ;  /* 0x0000000c08027981 */ /* 0x000f28000c1e1900 */
[----:B------:R3:W5:Y:S01]  /*01b0*/  LDG.E R3, desc[UR12][R8.64+0x200] ;  /* 0x0002000c08037981 */ /* 0x000762000c1e1900 */
[----:B------:R-:W-:Y:S02]  /*01c0*/  UPRMT UR5, UR9, 0x9910, URZ ;  /* 0x0000991009057896 */ /* 0x000fe4000800003f */
[----:B------:R-:W-:Y:S01]  /*01d0*/  UIADD3 UR6, UP0, UR4, UR6, URZ ;  /* 0x0000000604067290 */ /* 0x000fe2000ff1e03f */
[C---:B--2---:R-:W-:Y:S02]  /*01e0*/  LOP3.LUT R10, R4.reuse, 0xff, RZ, 0xc0, !PT ;  /* 0x000000ff040a7812 */ /* 0x044fe400078ec0ff */
[----:B------:R-:W-:-:S03]  /*01f0*/  PRMT R12, R4, 0x7771, RZ ;  /* 0x00007771040c7816 */ /* 0x000fc600000000ff */
[----:B------:R-:W-:Y:S01]  /*0200*/  IMAD R10, R10, UR5, RZ ;  /* 0x000000050a0a7c24 */ /* 0x000fe2000f8e02ff */
[----:B0-----:R-:W-:-:S04]  /*0210*/  PRMT R7, R4, 0x7772, RZ ;  /* 0x0000777204077816 */ /* 0x001fc800000000ff */
[----:B------:R-:W-:Y:S01]  /*0220*/  PRMT R13, R10, 0x9910, RZ ;  /* 0x000099100a0d7816 */ /* 0x000fe200000000ff */
[----:B------:R-:W-:Y:S01]  /*0230*/  IMAD.MOV.U32 R10, RZ, RZ, R12 ;  /* 0x000000ffff0a7224 */ /* 0x000fe200078e000c */
[----:B----4-:R-:W-:-:S03]  /*0240*/  LOP3.LUT R11, R2, 0xff, RZ, 0xc0, !PT ;  /* 0x000000ff020b7812 */ /* 0x010fc600078ec0ff */
[----:B------:R-:W-:Y:S02]  /*0250*/  IMAD.MOV.U32 R12, RZ, RZ, R13 ;  /* 0x000000ffff0c7224 */ /* 0x000fe400078e000d */
[----:B------:R-:W-:Y:S01]  /*0260*/  IMAD R6, R10, UR5, RZ ;  /* 0x000000050a067c24 */ /* 0x000fe2000f8e02ff */
[----:B---3--:R-:W-:Y:S01]  /*0270*/  LOP3.LUT R8, R5, 0xff, RZ, 0xc0, !PT ;  /* 0x000000ff05087812 */ /* 0x008fe200078ec0ff */
[----:B------:R-:W-:Y:S01]  /*0280*/  IMAD R10, R11, R12, RZ ;  /* 0x0000000c0b0a7224 */ /* 0x000fe200078e02ff */
[----:B------:R-:W-:Y:S01]  /*0290*/  PRMT R11, R2, 0x7771, RZ ;  /* 0x00007771020b7816 */ /* 0x000fe200000000ff */
[----:B------:R-:W-:Y:S01]  /*02a0*/  IMAD R7, R7, UR5, RZ ;  /* 0x0000000507077c24 */ /* 0x000fe2000f8e02ff */
[----:B------:R-:W-:Y:S01]  /*02b0*/  PRMT R14, R6, 0x9910, RZ ;  /* 0x00009910060e7816 */ /* 0x000fe200000000ff */
[----:B------:R-:W-:Y:S01]  /*02c0*/  IMAD R6, R8, UR5, RZ ;  /* 0x0000000508067c24 */ /* 0x000fe2000f8e02ff */
[----:B------:R-:W-:Y:S02]  /*02d0*/  PRMT R13, R5, 0x7771, RZ ;  /* 0x00007771050d7816 */ /* 0x000fe400000000ff */
[----:B------:R-:W-:Y:S01]  /*02e0*/  PRMT R12, R7, 0x9910, RZ ;  /* 0x00009910070c7816 */ /* 0x000fe200000000ff */
[----:B------:R-:W-:Y:S01]  /*02f0*/  IMAD R7, R11, R14, RZ ;  /* 0x0000000e0b077224 */ /* 0x000fe200078e02ff */
[----:B------:R-:W-:-:S02]  /*0300*/  PRMT R9, R2, 0x7772, RZ ;  /* 0x0000777202097816 */ /* 0x000fc400000000ff */
[----:B------:R-:W-:Y:S01]  /*0310*/  PRMT R14, R5, 0x7772, RZ ;  /* 0x00007772050e7816 */ /* 0x000fe200000000ff */
[----:B------:R-:W-:Y:S01]  /*0320*/  IMAD.MOV.U32 R8, RZ, RZ, R13 ;  /* 0x000000ffff087224 */ /* 0x000fe200078e000d */
[----:B------:R-:W-:Y:S01]  /*0330*/  PRMT R13, R6, 0x9910, RZ ;  /* 0x00009910060d7816 */ /* 0x000fe200000000ff */
[----:B------:R-:W-:Y:S02]  /*0340*/  IMAD R6, R9, R12, RZ ;  /* 0x0000000c09067224 */ /* 0x000fe400078e02ff */
[----:B------:R-:W-:Y:S02]  /*0350*/  IMAD.MOV.U32 R9, RZ, RZ, R14 ;  /* 0x000000ffff097224 */ /* 0x000fe400078e000e */
[----:B------:R-:W-:Y:S01]  /*0360*/  IMAD R8, R8, UR5, RZ ;  /* 0x0000000508087c24 */ /* 0x000fe2000f8e02ff */
[----:B-----5:R-:W-:Y:S01]  /*0370*/  LOP3.LUT R11, R3, 0xff, RZ, 0xc0, !PT ;  /* 0x000000ff030b7812 */ /* 0x020fe200078ec0ff */
[----:B------:R-:W-:Y:S02]  /*0380*/  IMAD.MOV.U32 R12, RZ, RZ, R13 ;  /* 0x000000ffff0c7224 */ /* 0x000fe400078e000d */
[----:B------:R-:W-:Y:S01]  /*0390*/  IMAD R9, R9, UR5, RZ ;  /* 0x0000000509097c24 */ /* 0x000fe2000f8e02ff */
[----:B------:R-:W-:-:S02]  /*03a0*/  PRMT R13, R3, 0x7771, RZ ;  /* 0x00007771030d7816 */ /* 0x000fc400000000ff */
[----:B------:R-:W-:Y:S02]  /*03b0*/  PRMT R14, R8, 0x9910, RZ ;  /* 0x00009910080e7816 */ /* 0x000fe400000000ff */
[----:B------:R-:W-:Y:S01]  /*03c0*/  PRMT R7, R7, 0x7604, R10 ;  /* 0x0000760407077816 */ /* 0x000fe2000000000a */
[----:B------:R-:W-:Y:S01]  /*03d0*/  IMAD R10, R11, R12, RZ ;  /* 0x0000000c0b0a7224 */ /* 0x000fe200078e02ff */
[----:B------:R-:W-:Y:S01]  /*03e0*/  PRMT R11, R9, 0x9910, RZ ;  /* 0x00009910090b7816 */ /* 0x000fe200000000ff */
[----:B------:R-:W-:Y:S01]  /*03f0*/  IMAD.MOV.U32 R12, RZ, RZ, R13 ;  /* 0x000000ffff0c7224 */ /* 0x000fe200078e000d */
[----:B------:R-:W-:Y:S02]  /*0400*/  MOV R9, R14 ;  /* 0x0000000e00097202 */ /* 0x000fe40000000f00 */
[----:B------:R-:W-:Y:S02]  /*0410*/  PRMT R4, R4, 0x7773, RZ ;  /* 0x0000777304047816 */ /* 0x000fe400000000ff */
[----:B------:R-:W-:Y:S01]  /*0420*/  PRMT R13, R5, 0x7773, RZ ;  /* 0x00007773050d7816 */ /* 0x000fe200000000ff */
[----:B------:R-:W-:Y:S01]  /*0430*/  IMAD R5, R12, R9, RZ ;  /* 0x000000090c057224 */ /* 0x000fe200078e02ff */
[----:B------:R-:W-:Y:S01]  /*0440*/  PRMT R8, R3, 0x7772, RZ ;  /* 0x0000777203087816 */ /* 0x000fe200000000ff */
[----:B------:R-:W-:-:S02]  /*0450*/  IMAD R4, R4, UR5, RZ ;  /* 0x0000000504047c24 */ /* 0x000fc4000f8e02ff */
[----:B------:R-:W-:Y:S02]  /*0460*/  IMAD.MOV.U32 R9, RZ, RZ, R13 ;  /* 0x000000ffff097224 */ /* 0x000fe400078e000d */
[----:B------:R-:W-:Y:S01]  /*0470*/  IMAD R8, R8, R11, RZ ;  /* 0x0000000b08087224 */ /* 0x000fe200078e02ff */
[----:B------:R-:W-:Y:S01]  /*0480*/  PRMT R11, R5, 0x7604, R10 ;  /* 0x00007604050b7816 */ /* 0x000fe2000000000a */
[----:B------:R-:W-:Y:S01]  /*0490*/  IMAD R5, R9, UR5, RZ ;  /* 0x0000000509057c24 */ /* 0x000fe2000f8e02ff */
[----:B------:R-:W-:Y:S02]  /*04a0*/  PRMT R2, R2, 0x7773, RZ ;  /* 0x0000777302027816 */ /* 0x000fe400000000ff */
[----:B------:R-:W-:Y:S02]  /*04b0*/  PRMT R9, R4, 0x9910, RZ ;  /* 0x0000991004097816 */ /* 0x000fe400000000ff */
[----:B------:R-:W-:Y:S01]  /*04c0*/  PRMT R3, R3, 0x7773, RZ ;  /* 0x0000777303037816 */ /* 0x000fe200000000ff */
[----:B------:R-:W-:Y:S01]  /*04d0*/  UIADD3.X UR5, URZ, UR7, URZ, UP0, !UPT ;  /* 0x000000073f057290 */ /* 0x000fe200087fe43f */
[----:B------:R-:W-:Y:S01]  /*04e0*/  PRMT R10, R5, 0x9910, RZ ;  /* 0x00009910050a7816 */ /* 0x000fe200000000ff */
[----:B------:R-:W-:-:S02]  /*04f0*/  IMAD.MOV.U32 R4, RZ, RZ, R2 ;  /* 0x000000ffff047224 */ /* 0x000fc400078e0002 */
[----:B------:R-:W-:Y:S02]  /*0500*/  IMAD.MOV.U32 R5, RZ, RZ, R9 ;  /* 0x000000ffff057224 */ /* 0x000fe400078e0009 */
[----:B------:R-:W-:Y:S02]  /*0510*/  IMAD.MOV.U32 R9, RZ, RZ, R3 ;  /* 0x000000ffff097224 */ /* 0x000fe400078e0003 */
[----:B------:R-:W-:Y:S01]  /*0520*/  IMAD R4, R4, R5, RZ ;  /* 0x0000000504047224 */ /* 0x000fe200078e02ff */
[----:B------:R-:W-:Y:S01]  /*0530*/  PRMT R7, R6, 0x7054, R7 ;  /* 0x0000705406077816 */ /* 0x000fe20000000007 */
[----:B------:R-:W-:Y:S01]  /*0540*/  IMAD R5, R9, R10, RZ ;  /* 0x0000000a09057224 */ /* 0x000fe200078e02ff */
[----:B------:R-:W-:Y:S01]  /*0550*/  PRMT R8, R8, 0x7054, R11 ;  /* 0x0000705408087816 */ /* 0x000fe2000000000b */
[----:B------:R-:W-:Y:S02]  /*0560*/  IMAD.U32 R2, RZ, RZ, UR6 ;  /* 0x00000006ff027e24 */ /* 0x000fe4000f8e00ff */
[----:B------:R-:W-:Y:S01]  /*0570*/  IMAD.U32 R3, RZ, RZ, UR5 ;  /* 0x00000005ff037e24 */ /* 0x000fe2000f8e00ff */
[----:B------:R-:W-:-:S02]  /*0580*/  PRMT R7, R4, 0x654, R7 ;  /* 0x0000065404077816 */ /* 0x000fc40000000007 */
[----:B------:R-:W-:Y:S01]  /*0590*/  PRMT R5, R5, 0x654, R8 ;  /* 0x0000065405057816 */ /* 0x000fe20000000008 */
[----:B------:R-:W-:-:S05]  /*05a0*/  IMAD.WIDE R2, R0, 0x4, R2 ;  /* 0x0000000400027825 */ /* 0x000fca00078e0202 */
[----:B------:R-:W-:Y:S04]  /*05b0*/  STG.E desc[UR12][R2.64], R7 ;  /* 0x0000000702007986 */ /* 0x000fe8000c10190c */
[----:B------:R-:W-:Y:S01]  /*05c0*/  STG.E desc[UR12][R2.64+0x200], R5 ;  /* 0x0002000502007986 */ /* 0x000fe2000c10190c */
[----:B------:R-:W-:Y:S05]  /*05d0*/  EXIT ;  /* 0x000000000000794d */ /* 0x000fea0003800000 */
.L_x_20004:
        /* <DEDUP_REMOVED lines=10> */
[C---:B------:R-:W-:Y:S01]  /*0680*/  @!P5 IADD3 R9, R23.reuse, UR4, RZ ;  /* 0x000000041709dc10 */ /* 0x040fe2000fffe0ff */
[----:B------:R-:W-:Y:S01]  /*0690*/  @!P5 VIADD R23, R23, 0x80 ;  /* 0x000000801717d836 */ /* 0x000fe20000000000 */
[----:B------:R-:W2:Y:S01]  /*06a0*/  @!P5 LDC.64 R12, c[0x0][0x238] ;  /* 0x00008e00ff0cdb82 */ /* 0x000ea20000000a00 */
[----:B0-----:R-:W-:-:S03]  /*06b0*/  @!P0 IADD3 R24, P3, R22, R24, RZ ;  /* 0x0000001816188210 */ /* 0x001fc60007f7e0ff */
[----:B------:R-:W-:-:S04]  /*06c0*/  ISETP.GE.AND P4, PT, R23, R0, PT ;  /* 0x000000001700720c */ /* 0x000fc80003f86270 */
[----:B------:R-:W0:Y:S01]  /*06d0*/  @!P5 LDC.64 R20, c[0x0][0x240] ;  /* 0x00009000ff14db82 */ /* 0x000e220000000a00 */
[----:B------:R-:W-:Y:S01]  /*06e0*/  @!P0 IMAD.X R25, RZ, RZ, R25, P3 ;  /* 0x000000ffff198224 */ /* 0x000fe200018e0619 */
[----:B------:R-:W-:-:S04]  /*06f0*/  PRMT R8, RZ, 0x7610, R8 ;  /* 0x00007610ff087816 */ /* 0x000fc80000000008 */
[----:B------:R3:W4:Y:S03]  /*0700*/  @!P0 LDG.E.U8 R7, desc[UR12][R24.64] ;  /* 0x0000000c18078981 */ /* 0x000726000c1e1100 */
[C---:B------:R-:W-:Y:S01]  /*0710*/  @!P4 VIADD R3, R23.reuse, UR4 ;  /* 0x000000041703cc36 */ /* 0x040fe20008000000 */
[----:B------:R-:W3:Y:S01]  /*0720*/  @!P4 LDC.64 R14, c[0x0][0x238] ;  /* 0x00008e00ff0ecb82 */ /* 0x000ee20000000a00 */
        /* <DEDUP_REMOVED lines=9> */
[----:B0-----:R-:W-:-:S11]  /*07c0*/  @!P5 IADD3 R20, P6, R9, R20, RZ ;  /* 0x000000140914d210 */ /* 0x001fd60007fde0ff */
[C---:B------:R-:W-:Y:S01]  /*07d0*/  @!P2 VIADD R27, R23.reuse, UR4 ;  /* 0x00000004171bac36 */ /* 0x040fe20008000000 */
[----:B------:R0:W4:Y:S01]  /*07e0*/  @!P5 LDG.E.U8 R2, desc[UR12][R12.64] ;  /* 0x0000000c0c02d981 */ /* 0x000122000c1e1100 */
[----:B------:R-:W-:-:S05]  /*07f0*/  @!P2 VIADD R23, R23, 0x80 ;  /* 0x000000801717a836 */ /* 0x000fca0000000000 */
[----:B------:R-:W-:Y:S02]  /*0800*/  ISETP.GE.AND P3, PT, R23, R0, PT ;  /* 0x000000001700720c */ /* 0x000fe40003f66270 */
[----:B------:R-:W-:Y:S02]  /*0810*/  @!P5 IADD3.X R21, RZ, R21, RZ, P6, !PT ;  /* 0x00000015ff15d210 */ /* 0x000fe400037fe4ff */
[----:B---3--:R-:W-:Y:S01]  /*0820*/  @!P4 IADD3 R24, P6, R3, R14, RZ ;  /* 0x0000000e0318c210 */ /* 0x008fe20007fde0ff */
[----:B0-----:R-:W0:Y:S02]  /*0830*/  @!P1 LDC.64 R12, c[0x0][0x240] ;  /* 0x00009000ff0c9b82 */ /* 0x001e240000000a00 */
[----:B------:R2:W3:Y:S01]  /*0840*/  @!P5 LDG.E.U8 R8, desc[UR12][R20.64] ;  /* 0x0000000c1408d981 */ /* 0x0004e2000c1e1100 */
[----:B------:R-:W-:Y:S01]  /*0850*/  PRMT R4, RZ, 0x7610, R4 ;  /* 0x00007610ff047816 */ /* 0x000fe20000000004 */
[----:B------:R-:W-:-:S04]  /*0860*/  @!P4 IMAD.X R25, RZ, RZ, R15, P6 ;  /* 0x000000ffff19c224 */ /* 0x000fc800030e060f */
[C---:B------:R-:W-:Y:S01]  /*0870*/  @!P3 VIADD R9, R23.reuse, UR4 ;  /* 0x000000041709bc36 */ /* 0x040fe20008000000 */
[----:B------:R5:W3:Y:S01]  /*0880*/  @!P4 LDG.E.U8 R4, desc[UR12][R24.64] ;  /* 0x0000000c1804c981 */ /* 0x000ae2000c1e1100 */
[----:B------:R-:W-:Y:S01]  /*0890*/  @!P3 VIADD R23, R23, 0x80 ;  /* 0x000000801717b836 */ /* 0x000fe20000000000 */
[----:B------:R-:W-:Y:S01]  /*08a0*/  PRMT R6, RZ, 0x7610, R6 ;  /* 0x00007610ff067816 */ /* 0x000fe20000000006 */
[----:B------:R-:W0:Y:S01]  /*08b0*/  @!P2 LDC.64 R14, c[0x0][0x238] ;  /* 0x00008e00ff0eab82 */ /* 0x000e220000000a00 */
        /* <DEDUP_REMOVED lines=8> */
[----:B------:R0:W3:Y:S01]  /*0940*/  @!P4 LDG.E.U8 R3, desc[UR12][R20.64] ;  /* 0x0000000c1403c981 */ /* 0x0000e2000c1e1100 */
[----:B-1----:R-:W-:-:S03]  /*0950*/  @!P0 IADD3 R10, P4, R22, R10, RZ ;  /* 0x0000000a160a8210 */ /* 0x002fc60007f9e0ff */
[----:B------:R1:W3:Y:S02]  /*0960*/  @!P1 LDG.E.U8 R6, desc[UR12][R24.64] ;  /* 0x0000000c18069981 */ /* 0x0002e4000c1e1100 */
[----:B------:R-:W-:Y:S01]  /*0970*/  @!P0 IMAD.X R11, RZ, RZ, R11, P4 ;  /* 0x000000ffff0b8224 */ /* 0x000fe200020e060b */
[----:B0-----:R-:W-:Y:S01]  /*0980*/  @!P1 IADD3 R28, P6, R29, R12, RZ ;  /* 0x0000000c1d1c9210 */ /* 0x001fe20007fde0ff */
[----:B------:R-:W0:Y:S01]  /*0990*/  @!P5 LDC.64 R20, c[0x0][0x238] ;  /* 0x00008e00ff14db82 */ /* 0x000e220000000a00 */
[C---:B-1----:R-:W-:Y:S02]  /*09a0*/  @!P5 VIADD R25, R23.reuse, UR4 ;  /* 0x000000041719dc36 */ /* 0x042fe40008000000 */
[----:B------:R-:W-:-:S05]  /*09b0*/  @!P5 VIADD R23, R23, 0x80 ;  /* 0x000000801717d836 */ /* 0x000fca0000000000 */
[----:B------:R-:W-:Y:S01]  /*09c0*/  ISETP.GE.AND P4, PT, R23, R0, PT ;  /* 0x000000001700720c */ /* 0x000fe20003f86270 */
[----:B------:R-:W-:Y:S01]  /*09d0*/  @!P1 IMAD.X R29, RZ, RZ, R13, P6 ;  /* 0x000000ffff1d9224 */ /* 0x000fe200030e060d */
[----:B------:R-:W-:Y:S02]  /*09e0*/  PRMT R22, RZ, 0x7610, R22 ;  /* 0x00007610ff167816 */ /* 0x000fe40000000016 */
[----:B------:R-:W-:Y:S02]  /*09f0*/  PRMT R24, RZ, 0x7610, R24 ;  /* 0x00007610ff187816 */ /* 0x000fe40000000018 */
[C---:B------:R-:W-:Y:S02]  /*0a00*/  @!P2 IADD3 R14, P6, R27.reuse, R14, RZ ;  /* 0x0000000e1b0ea210 */ /* 0x040fe40007fde0ff */
[----:B------:R-:W3:Y:S01]  /*0a10*/  @!P1 LDG.E.U8 R22, desc[UR12][R28.64] ;  /* 0x0000000c1c169981 */ /* 0x000ee2000c1e1100 */
[----:B--2---:R-:W-:-:S03]  /*0a20*/  @!P2 IADD3 R16, P1, R27, R16, RZ ;  /* 0x000000101b10a210 */ /* 0x004fc60007f3e0ff */
[----:B------:R1:W2:Y:S01]  /*0a30*/  @!P0 LDG.E.U8 R24, desc[UR12][R10.64] ;  /* 0x0000000c0a188981 */ /* 0x0002a2000c1e1100 */
[----:B------:R-:W0:Y:S01]  /*0a40*/  @!P4 LDC.64 R12, c[0x0][0x238] ;  /* 0x00008e00ff0ccb82 */ /* 0x000e220000000a00 */
[----:B------:R-:W-:Y:S01]  /*0a50*/  PRMT R26, RZ, 0x7610, R26 ;  /* 0x00007610ff1a7816 */ /* 0x000fe2000000001a */
[----:B------:R-:W-:Y:S01]  /*0a60*/  @!P2 IMAD.X R17, RZ, RZ, R17, P1 ;  /* 0x000000ffff11a224 */ /* 0x000fe200008e0611 */
[----:B------:R-:W-:Y:S02]  /*0a70*/  PRMT R27, RZ, 0x7610, R27 ;  /* 0x00007610ff1b7816 */ /* 0x000fe4000000001b */
[----:B------:R-:W-:-:S03]  /*0a80*/  @!P2 IADD3.X R15, RZ, R15, RZ, P6, !PT ;  /* 0x0000000fff0fa210 */ /* 0x000fc600037fe4ff */
[----:B-1----:R-:W1:Y:S02]  /*0a90*/  @!P3 LDC.64 R10, c[0x0][0x240] ;  /* 0x00009000ff0abb82 */ /* 0x002e640000000a00 */
[----:B------:R5:W2:Y:S04]  /*0aa0*/  @!P2 LDG.E.U8 R26, desc[UR12][R14.64] ;  /* 0x0000000c0e1aa981 */ /* 0x000aa8000c1e1100 */
[----:B------:R0:W2:Y:S01]  /*0ab0*/  @!P2 LDG.E.U8 R27, desc[UR12][R16.64] ;  /* 0x0000000c101ba981 */ /* 0x0000a2000c1e1100 */
[----:B-----5:R-:W-:Y:S01]  /*0ac0*/  @!P3 IADD3 R28, P1, R9, R18, RZ ;  /* 0x00000012091cb210 */ /* 0x020fe20007f3e0ff */
        /* <DEDUP_REMOVED lines=20> */
[----:B------:R-:W-:Y:S01]  /*0c10*/  PRMT R21, RZ, 0x7610, R21 ;  /* 0x00007610ff157816 */ /* 0x000fe20000000015 */
[----:B------:R-:W-:Y:S01]  /*0c20*/  @!P4 IMAD.X R17, RZ, RZ, R17, P1 ;  /* 0x000000ffff11c224 */ /* 0x000fe200008e0611 */
[----:B------:R-:W-:Y:S02]  /*0c30*/  PRMT R28, RZ, 0x7610, R28 ;  /* 0x00007610ff1c7816 */ /* 0x000fe4000000001c */
        /* <DEDUP_REMOVED lines=8> */
[----:B----4-:R-:W-:-:S02]  /*0cc0*/  PRMT R13, R7, 0x9910, RZ ;  /* 0x00009910070d7816 */ /* 0x010fc400000000ff */
[----:B------:R-:W-:Y:S01]  /*0cd0*/  MOV R7, R5 ;  /* 0x0000000500077202 */ /* 0x000fe20000000f00 */
[----:B------:R-:W-:Y:S02]  /*0ce0*/  @!P0 IMAD.MOV.U32 R7, RZ, RZ, R12 ;  /* 0x000000ffff078224 */ /* 0x000fe400078e000c */
[----:B------:R-:W-:-:S05]  /*0cf0*/  @!P0 VIADD R5, R5, UR4 ;  /* 0x0000000405058c36 */ /* 0x000fca0008000000 */
[----:B0-----:R-:W-:-:S05]  /*0d00*/  @!P0 IADD3 R10, P1, R5, R10, RZ ;  /* 0x0000000a050a8210 */ /* 0x001fca0007f3e0ff */
[----:B------:R-:W-:Y:S01]  /*0d10*/  @!P0 IMAD.X R11, RZ, RZ, R11, P1 ;  /* 0x000000ffff0b8224 */ /* 0x000fe200008e060b */
[----:B------:R-:W-:Y:S01]  /*0d20*/  PRMT R12, R2, 0x9910, RZ ;  /* 0x00009910020c7816 */ /* 0x000fe200000000ff */
[----:B------:R-:W-:Y:S01]  /*0d30*/  IMAD R2, R13, UR5, RZ ;  /* 0x000000050d027c24 */ /* 0x000fe2000f8e02ff */
[----:B---3--:R-:W-:Y:S02]  /*0d40*/  PRMT R13, R4, 0x9910, RZ ;  /* 0x00009910040d7816 */ /* 0x008fe400000000ff */
[----:B------:R-:W-:-:S03]  /*0d50*/  PRMT R8, R8, 0x9910, RZ ;  /* 0x0000991008087816 */ /* 0x000fc600000000ff */
[----:B------:R-:W-:Y:S02]  /*0d60*/  IMAD.MOV.U32 R5, RZ, RZ, R13 ;  /* 0x000000ffff057224 */ /* 0x000fe400078e000d */
[----:B------:R-:W-:Y:S02]  /*0d70*/  IMAD.MOV.U32 R4, RZ, RZ, R12 ;  /* 0x000000ffff047224 */ /* 0x000fe400078e000c */
[----:B------:R-:W-:Y:S02]  /*0d80*/  IMAD R5, R5, UR5, RZ ;  /* 0x0000000505057c24 */ /* 0x000fe4000f8e02ff */
[----:B------:R-:W-:Y:S01]  /*0d90*/  IMAD R4, R4, UR5, RZ ;  /* 0x0000000504047c24 */ /* 0x000fe2000f8e02ff */
[----:B------:R-:W-:Y:S02]  /*0da0*/  PRMT R13, R2, 0x9910, RZ ;  /* 0x00009910020d7816 */ /* 0x000fe400000000ff */
[----:B------:R-:W-:Y:S01]  /*0db0*/  PRMT R12, R3, 0x9910, RZ ;  /* 0x00009910030c7816 */ /* 0x000fe200000000ff */
[----:B------:R-:W-:Y:S01]  /*0dc0*/  IMAD.MOV.U32 R3, RZ, RZ, R8 ;  /* 0x000000ffff037224 */ /* 0x000fe200078e0008 */
[----:B------:R-:W-:-:S03]  /*0dd0*/  PRMT R8, R5, 0x9910, RZ ;  /* 0x0000991005087816 */ /* 0x000fc600000000ff */
[----:B------:R-:W-:Y:S01]  /*0de0*/  IMAD.MOV.U32 R5, RZ, RZ, R12 ;  /* 0x000000ffff057224 */ /* 0x000fe200078e000c */
[----:B------:R-:W-:Y:S01]  /*0df0*/  PRMT R12, R6, 0x9910, RZ ;  /* 0x00009910060c7816 */ /* 0x000fe200000000ff */
[----:B------:R-:W-:Y:S01]  /*0e00*/  IMAD.MOV.U32 R6, RZ, RZ, R8 ;  /* 0x000000ffff067224 */ /* 0x000fe200078e0008 */
[----:B------:R-:W-:-:S05]  /*0e10*/  PRMT R4, R4, 0x9910, RZ ;  /* 0x0000991004047816 */ /* 0x000fca00000000ff */
[----:B------:R-:W-:Y:S01]  /*0e20*/  IMAD R3, R3, R4, RZ ;  /* 0x0000000403037224 */ /* 0x000fe200078e02ff */
[----:B------:R-:W-:Y:S02]  /*0e30*/  MOV R4, R12 ;  /* 0x0000000c00047202 */ /* 0x000fe40000000f00 */
        /* <DEDUP_REMOVED lines=40> */
[----:B------:R-:W-:-:S05]  /*10c0*/  IADD3 R8, P0, R8, UR6, RZ ;  /* 0x0000000608087c10 */ /* 0x000fca000ff1e0ff */
[----:B------:R-:W-:Y:S01]  /*10d0*/  IMAD.X R9, RZ, RZ, UR7, P0 ;  /* 0x00000007ff097e24 */ /* 0x000fe200080e06ff */
[----:B------:R-:W-:-:S04]  /*10e0*/  ISETP.GE.AND P0, PT, R7, R0, PT ;  /* 0x000000000700720c */ /* 0x000fc80003f06270 */
[----:B------:R0:W-:Y:S09]  /*10f0*/  STG.E.U8 desc[UR12][R8.64], R3 ;  /* 0x0000000308007986 */ /* 0x0001f2000c10110c */
[----:B------:R-:W-:Y:S05]  /*1100*/  @P0 BRA `(.L_x_20008) ;  /* 0x0000000000380947 */ /* 0x000fea0003800000 */
[C---:B0-----:R-:W-:Y:S01]  /*1110*/  IADD3 R8, R7.reuse, UR4, RZ ;  /* 0x0000000407087c10 */ /* 0x041fe2000fffe0ff */
[----:B------:R-:W-:Y:S01]  /*1120*/  ULDC.64 UR6, c[0x0][0x228] ;  /* 0x00008a0000067ab9 */ /* 0x000fe20000000a00 */
[----:B------:R-:W-:Y:S02]  /*1130*/  VIADD R7, R7, 0x80 ;  /* 0x0000008007077836 */ /* 0x000fe40000000000 */
[----:B------:R-:W-:-:S05]  /*1140*/  IADD3 R8, P0, R8, UR6, RZ ;  /* 0x0000000608087c10 */ /* 0x000fca000ff1e0ff */
[----:B------:R-:W-:-:S05]  /*1150*/  IMAD.X R9, RZ, RZ, UR7, P0 ;  /* 0x00000007ff097e24 */ /* 0x000fca00080e06ff */
[----:B------:R0:W-:Y:S03]  /*1160*/  STG.E.U8 desc[UR12][R8.64], R2 ;  /* 0x0000000208007986 */ /* 0x0001e6000c10110c */
.L_x_20007:
        /* <DEDUP_REMOVED lines=8> */
.L_x_20008:
[----:B------:R-:W-:-:S13]  /*11f0*/  ISETP.GE.AND P0, PT, R7, R0, PT ;  /* 0x000000000700720c */ /* 0x000fda0003f06270 */
[----:B------:R-:W-:Y:S05]  /*1200*/  @P0 BRA `(.L_x_20010) ;  /* 0x00000000003c0947 */ /* 0x000fea0003800000 */
[C---:B-1----:R-:W-:Y:S01]  /*1210*/  VIADD R2, R7.reuse, UR4 ;  /* 0x0000000407027c36 */ /* 0x042fe20008000000 */
[----:B------:R-:W-:Y:S01]  /*1220*/  ULDC.64 UR6, c[0x0][0x228] ;  /* 0x00008a0000067ab9 */ /* 0x000fe20000000a00 */
[----:B------:R-:W-:-:S03]  /*1230*/  VIADD R7, R7, 0x80 ;  /* 0x0000008007077836 */ /* 0x000fc60000000000 */
[----:B------:R-:W-:-:S05]  /*1240*/  IADD3 R2, P0, R2, UR6, RZ ;  /* 0x0000000602027c10 */ /* 0x000fca000ff1e0ff */
[----:B0-----:R-:W-:-:S05]  /*1250*/  IMAD.X R3, RZ, RZ, UR7, P0 ;  /* 0x00000007ff037e24 */ /* 0x001fca00080e06ff */
[----:B------:R1:W-:Y:S03]  /*1260*/  STG.E.U8 desc[UR12][R2.64], R11 ;  /* 0x0000000b02007986 */ /* 0x0003e6000c10110c */
.L_x_20009:
        /* <DEDUP_REMOVED lines=9> */
.L_x_20010:
[----:B------:R-:W-:Y:S05]  /*1300*/  BSYNC B1 ;  /* 0x0000000000017941 */ /* 0x000fea0003800000 */
.L_x_20006:
[----:B------:R-:W-:-:S13]  /*1310*/  ISETP.GE.AND P0, PT, R7, R0, PT ;  /* 0x000000000700720c */ /* 0x000fda0003f06270 */
[----:B0-----:R-:W0:Y:S01]  /*1320*/  @!P0 LDC.64 R8, c[0x0][0x228] ;  /* 0x00008a00ff088b82 */ /* 0x001e220000000a00 */
[C---:B-12---:R-:W-:Y:S02]  /*1330*/  @!P0 VIADD R3, R7.reuse, UR4 ;  /* 0x0000000407038c36 */ /* 0x046fe40008000000 */
[----:B------:R-:W-:-:S03]  /*1340*/  @!P0 VIADD R7, R7, 0x80 ;  /* 0x0000008007078836 */ /* 0x000fc60000000000 */
[----:B0-----:R-:W-:-:S05]  /*1350*/  @!P0 IADD3 R2, P1, R3, R8, RZ ;  /* 0x0000000803028210 */ /* 0x001fca0007f3e0ff */
[----:B------:R-:W-:-:S05]  /*1360*/  @!P0 IMAD.X R3, RZ, RZ, R9, P1 ;  /* 0x000000ffff038224 */ /* 0x000fca00008e0609 */
[----:B------:R2:W-:Y:S03]  /*1370*/  @!P0 STG.E.U8 desc[UR12][R2.64], R5 ;  /* 0x0000000502008986 */ /* 0x0005e6000c10110c */
.L_x_20011:
[----:B------:R-:W-:Y:S05]  /*1380*/  BSYNC B0 ;  /* 0x0000000000007941 */ /* 0x000fea0003800000 */
.L_x_20005:
        /* <DEDUP_REMOVED lines=9> */
.L_x_20012:
        /* <DEDUP_REMOVED lines=14> */
.L_x_24222:


//--------------------- .text._ZN2at6native29vectorized_elementwise_kernelILi8EZZZNS0_54_GLOBAL__N__d8c5977b_16_LinearAlgebra_cu_140f0503_289316addr_kernel_cudaERNS_14TensorIteratorERKN3c106ScalarES8_ENKUlvE_clEvENKUlvE0_clEvEUlaaaE_St5arrayIPcLm4EEEEviT0_T1_ --------------------------
	.section	.text._ZN2at6native29vectorized_elementwise_kernelILi8EZZZNS0_54_GLOBAL__N__d8c5977b_16_LinearAlgebra_cu_140f0503_289316addr_kernel_cudaERNS_14TensorIteratorERKN3c106ScalarES8_ENKUlvE_clEvENKUlvE0_clEvEUlaaaE_St5arrayIPcLm4EEEEviT0_T1_,"ax",@progbits
	.align	128
        .global         _ZN2at6native29vectorized_elementwise_kernelILi8EZZZNS0_54_GLOBAL__N__d8c5977b_16_LinearAlgebra_cu_140f0503_289316addr_kernel_cudaERNS_14TensorIteratorERKN3c106ScalarES8_ENKUlvE_clEvENKUlvE0_clEvEUlaaaE_St5arrayIPcLm4EEEEviT0_T1_
        .type           _ZN2at6native29vectorized_elementwise_kernelILi8EZZZNS0_54_GLOBAL__N__d8c5977b_16_LinearAlgebra_cu_140f0503_289316addr_kernel_cudaERNS_14TensorIteratorERKN3c106ScalarES8_ENKUlvE_clEvENKUlvE0_clEvEUlaaaE_St5arrayIPcLm4EEEEviT0_T1_,@function
        .size           _ZN2at6native29vectorized_elementwise_kernelILi8EZZZNS0_54_GLOBAL__N__d8c5977b_16_LinearAlgebra_cu_140f0503_289316addr_kernel_cudaERNS_14TensorIteratorERKN3c106ScalarES8_ENKUlvE_clEvENKUlvE0_clEvEUlaaaE_St5arrayIPcLm4EEEEviT0_T1_,(.L_x_24223 - _ZN2at6native29vectorized_elementwise_kernelILi8EZZZNS0_54_GLOBAL__N__d8c5977b_16_LinearAlgebra_cu_140f0503_289316addr_kernel_cudaERNS_14TensorIteratorERKN3c106ScalarES8_ENKUlvE_clEvENKUlvE0_clEvEUlaaaE_St5arrayIPcLm4EEEEviT0_T1_)
        .other          _ZN2at6native29vectorized_elementwise_kernelILi8EZZZNS0_54_GLOBAL__N__d8c5977b_16_LinearAlgebra_cu_140f0503_289316addr_kernel_cudaERNS_14TensorIteratorERKN3c106ScalarES8_ENKUlvE_clEvENKUlvE0_clEvEUlaaaE_St5arrayIPcLm4EEEEviT0_T1_,@"STO_CUDA_ENTRY STV_DEFAULT"
_ZN2at6native29vectorized_elementwise_kernelILi8EZZZNS0_54_GLOBAL__N__d8c5977b_16_LinearAlgebra_cu_140f0503_289316addr_kernel_cudaERNS_14TensorIteratorERKN3c106ScalarES8_ENKUlvE_clEvENKUlvE0_clEvEUlaaaE_St5arrayIPcLm4EEEEviT0_T1_:
.text._ZN2at6native29vectorized_elementwise_kernelILi8EZZZNS0_54_GLOBAL__N__d8c5977b_16_LinearAlgebra_cu_140f0503_289316addr_kernel_cudaERNS_14TensorIteratorERKN3c106ScalarES8_ENKUlvE_clEvENKUlvE0_clEvEUlaaaE_St5arrayIPcLm4EEEEviT0_T1_:
        /* <DEDUP_REMOVED lines=23> */
[----:B------:R-:W-:Y:S02]  /*0170*/  IMAD.WIDE.U32 R6, R0, 0x8, R6 ;  /* 0x0000000800067825 */ /* 0x000fe400078e0006 */
[----:B------:R-:W2:Y:S04]  /*0180*/  LDG.E.64 R8, desc[UR14][R8.64] ;  /* 0x0000000e08087981 */ /* 0x000ea8000c1e1b00 */
[----:B------:R-:W3:Y:S01]  /*0190*/  LDG.E.64 R6, desc[UR14][R6.64] ;  /* 0x0000000e06067981 */ /* 0x000ee2000c1e1b00 */
[----:B------:R-:W-:Y:S02]  /*01a0*/  UPRMT UR5, UR9, 0x9910, URZ ;  /* 0x0000991009057896 */ /* 0x000fe4000800003f */
[----:B------:R-:W-:Y:S01]  /*01b0*/  UIADD3 UR6, UP0, UR4, UR6, URZ ;  /* 0x0000000604067290 */ /* 0x000fe2000ff1e03f */
[----:B--2---:R-:W-:-:S02]  /*01c0*/  PRMT R2, R8, 0x9910, RZ ;  /* 0x0000991008027816 */ /* 0x004fc400000000ff */
[----:B------:R-:W-:Y:S02]  /*01d0*/  PRMT R3, R8, 0xbb32, RZ ;  /* 0x0000bb3208037816 */ /* 0x000fe400000000ff */
[C---:B------:R-:W-:Y:S01]  /*01e0*/  PRMT R4, R9.reuse, 0x9910, RZ ;  /* 0x0000991009047816 */ /* 0x040fe200000000ff */
[----:B------:R-:W-:Y:S01]  /*01f0*/  IMAD R2, R2, UR5, RZ ;  /* 0x0000000502027c24 */ /* 0x000fe2000f8e02ff */
[----:B------:R-:W-:Y:S01]  /*0200*/  PRMT R5, R9, 0xbb32, RZ ;  /* 0x0000bb3209057816 */ /* 0x000fe200000000ff */
[----:B------:R-:W-:Y:S01]  /*0210*/  IMAD R3, R3, UR5, RZ ;  /* 0x0000000503037c24 */ /* 0x000fe2000f8e02ff */
[----:B---3--:R-:W-:Y:S01]  /*0220*/  PRMT R10, R6, 0x9910, RZ ;  /* 0x00009910060a7816 */ /* 0x008fe200000000ff */
[----:B------:R-:W-:Y:S01]  /*0230*/  IMAD R4, R4, UR5, RZ ;  /* 0x0000000504047c24 */ /* 0x000fe2000f8e02ff */
[----:B------:R-:W-:Y:S01]  /*0240*/  PRMT R2, R2, 0x9910, RZ ;  /* 0x0000991002027816 */ /* 0x000fe200000000ff */
[----:B------:R-:W-:Y:S01]  /*0250*/  IMAD R5, R5, UR5, RZ ;  /* 0x0000000505057c24 */ /* 0x000fe2000f8e02ff */
[----:B------:R-:W-:-:S02]  /*0260*/  PRMT R3, R3, 0x9910, RZ ;  /* 0x0000991003037816 */ /* 0x000fc400000000ff */
[----:B------:R-:W-:Y:S02]  /*0270*/  PRMT R14, R4, 0x9910, RZ ;  /* 0x00009910040e7816 */ /* 0x000fe400000000ff */
[----:B------:R-:W-:Y:S01]  /*0280*/  PRMT R15, R5, 0x9910, RZ ;  /* 0x00009910050f7816 */ /* 0x000fe200000000ff */
[----:B------:R-:W-:Y:S01]  /*0290*/  IMAD.MOV.U32 R5, RZ, RZ, R2 ;  /* 0x000000ffff057224 */ /* 0x000fe200078e0002 */
[----:B------:R-:W-:Y:S01]  /*02a0*/  PRMT R11, R6, 0xbb32, RZ ;  /* 0x0000bb32060b7816 */ /* 0x000fe200000000ff */
[----:B------:R-:W-:Y:S01]  /*02b0*/  IMAD.MOV.U32 R4, RZ, RZ, R3 ;  /* 0x000000ffff047224 */ /* 0x000fe200078e0003 */
[C---:B------:R-:W-:Y:S01]  /*02c0*/  PRMT R12, R7.reuse, 0x9910, RZ ;  /* 0x00009910070c7816 */ /* 0x040fe200000000ff */
[----:B------:R-:W-:Y:S01]  /*02d0*/  IMAD.MOV.U32 R3, RZ, RZ, R14 ;  /* 0x000000ffff037224 */ /* 0x000fe200078e000e */
[C---:B------:R-:W-:Y:S01]  /*02e0*/  PRMT R13, R7.reuse, 0xbb32, RZ ;  /* 0x0000bb32070d7816 */ /* 0x040fe200000000ff */
[----:B------:R-:W-:Y:S01]  /*02f0*/  IMAD.MOV.U32 R14, RZ, RZ, R15 ;  /* 0x000000ffff0e7224 */ /* 0x000fe200078e000f */
[----:B------:R-:W-:Y:S01]  /*0300*/  PRMT R15, R7, 0x7732, RZ ;  /* 0x00007732070f7816 */ /* 0x000fe200000000ff */
[----:B------:R-:W-:Y:S01]  /*0310*/  IMAD R5, R10, R5, RZ ;  /* 0x000000050a057224 */ /* 0x000fe200078e02ff */
[C---:B------:R-:W-:Y:S01]  /*0320*/  LOP3.LUT R10, R8.reuse, 0xffff, RZ, 0xc0, !PT ;  /* 0x0000ffff080a7812 */ /* 0x040fe200078ec0ff */
[----:B------:R-:W-:Y:S01]  /*0330*/  IMAD R4, R11, R4, RZ ;  /* 0x000000040b047224 */ /* 0x000fe200078e02ff */
[----:B------:R-:W-:Y:S01]  /*0340*/  PRMT R11, R8, 0x7732, RZ ;  /* 0x00007732080b7816 */ /* 0x000fe200000000ff */
[----:B------:R-:W-:Y:S01]  /*0350*/  IMAD R2, R12, R3, RZ ;  /* 0x000000030c027224 */ /* 0x000fe200078e02ff */
[----:B------:R-:W-:Y:S01]  /*0360*/  LOP3.LUT R8, R9, 0xffff, RZ, 0xc0, !PT ;  /* 0x0000ffff09087812 */ /* 0x000fe200078ec0ff */
[----:B------:R-:W-:Y:S01]  /*0370*/  IMAD R3, R13, R14, RZ ;  /* 0x0000000e0d037224 */ /* 0x000fe200078e02ff */
[----:B------:R-:W-:-:S02]  /*0380*/  PRMT R12, R9, 0x7732, RZ ;  /* 0x00007732090c7816 */ /* 0x000fc400000000ff */
[C---:B------:R-:W-:Y:S02]  /*0390*/  LOP3.LUT R9, R6.reuse, 0xffff, RZ, 0xc0, !PT ;  /* 0x0000ffff06097812 */ /* 0x040fe400078ec0ff */
[----:B------:R-:W-:Y:S02]  /*03a0*/  PRMT R14, R6, 0x7732, RZ ;  /* 0x00007732060e7816 */ /* 0x000fe400000000ff */
[----:B------:R-:W-:Y:S02]  /*03b0*/  LOP3.LUT R13, R7, 0xffff, RZ, 0xc0, !PT ;  /* 0x0000ffff070d7812 */ /* 0x000fe400078ec0ff */
[----:B------:R-:W-:Y:S01]  /*03c0*/  SHF.R.U32.HI R6, RZ, 0x8, R10 ;  /* 0x00000008ff067819 */ /* 0x000fe2000001160a */
[----:B------:R-:W-:Y:S01]  /*03d0*/  IMAD.MOV.U32 R10, RZ, RZ, R11 ;  /* 0x000000ffff0a7224 */ /* 0x000fe200078e000b */
[----:B------:R-:W-:Y:S01]  /*03e0*/  SHF.R.U32.HI R7, RZ, 0x8, R8 ;  /* 0x00000008ff077819 */ /* 0x000fe20000011608 */
[----:B------:R-:W-:Y:S01]  /*03f0*/  IMAD.MOV.U32 R11, RZ, RZ, R12 ;  /* 0x000000ffff0b7224 */ /* 0x000fe200078e000c */
[----:B------:R-:W-:Y:S01]  /*0400*/  SHF.R.U32.HI R8, RZ, 0x8, R9 ;  /* 0x00000008ff087819 */ /* 0x000fe20000011609 */
[----:B------:R-:W-:Y:S01]  /*0410*/  IMAD.MOV.U32 R12, RZ, RZ, R14 ;  /* 0x000000ffff0c7224 */ /* 0x000fe200078e000e */
[----:B------:R-:W-:Y:S01]  /*0420*/  SHF.R.U32.HI R9, RZ, 0x8, R13 ;  /* 0x00000008ff097819 */ /* 0x000fe2000001160d */
[----:B------:R-:W-:Y:S01]  /*0430*/  IMAD.MOV.U32 R13, RZ, RZ, R15 ;  /* 0x000000ffff0d7224 */ /* 0x000fe200078e000f */
[----:B------:R-:W-:-:S02]  /*0440*/  PRMT R14, R6, 0x9910, RZ ;  /* 0x00009910060e7816 */ /* 0x000fc400000000ff */
[----:B------:R-:W-:Y:S02]  /*0450*/  SHF.R.U32.HI R6, RZ, 0x8, R10 ;  /* 0x00000008ff067819 */ /* 0x000fe4000001160a */
[----:B------:R-:W-:Y:S01]  /*0460*/  PRMT R15, R7, 0x9910, RZ ;  /* 0x00009910070f7816 */ /* 0x000fe200000000ff */
[----:B------:R-:W-:Y:S01]  /*0470*/  IMAD.MOV.U32 R10, RZ, RZ, R14 ;  /* 0x000000ffff0a7224 */ /* 0x000fe200078e000e */
[----:B------:R-:W-:Y:S02]  /*0480*/  SHF.R.U32.HI R7, RZ, 0x8, R11 ;  /* 0x00000008ff077819 */ /* 0x000fe4000001160b */
[----:B------:R-:W-:Y:S01]  /*0490*/  PRMT R16, R8, 0x9910, RZ ;  /* 0x0000991008107816 */ /* 0x000fe200000000ff */
[----:B------:R-:W-:Y:S01]  /*04a0*/  IMAD.MOV.U32 R11, RZ, RZ, R15 ;  /* 0x000000ffff0b7224 */ /* 0x000fe200078e000f */
[----:B------:R-:W-:Y:S02]  /*04b0*/  SHF.R.U32.HI R8, RZ, 0x8, R12 ;  /* 0x00000008ff087819 */ /* 0x000fe4000001160c */
[----:B------:R-:W-:-:S02]  /*04c0*/  PRMT R17, R9, 0x9910, RZ ;  /* 0x0000991009117816 */ /* 0x000fc400000000ff */
[----:B------:R-:W-:Y:S02]  /*04d0*/  SHF.R.U32.HI R9, RZ, 0x8, R13 ;  /* 0x00000008ff097819 */ /* 0x000fe4000001160d */
[----:B------:R-:W-:Y:S01]  /*04e0*/  PRMT R12, R6, 0x9910, RZ ;  /* 0x00009910060c7816 */ /* 0x000fe200000000ff */
[----:B------:R-:W-:Y:S01]  /*04f0*/  IMAD.MOV.U32 R6, RZ, RZ, R16 ;  /* 0x000000ffff067224 */ /* 0x000fe200078e0010 */
[----:B------:R-:W-:Y:S01]  /*0500*/  PRMT R13, R7, 0x9910, RZ ;  /* 0x00009910070d7816 */ /* 0x000fe200000000ff */
[----:B------:R-:W-:Y:S01]  /*0510*/  IMAD.MOV.U32 R7, RZ, RZ, R17 ;  /* 0x000000ffff077224 */ /* 0x000fe200078e0011 */
[----:B------:R-:W-:Y:S01]  /*0520*/  PRMT R14, R8, 0x9910, RZ ;  /* 0x00009910080e7816 */ /* 0x000fe200000000ff */
[----:B------:R-:W-:Y:S01]  /*0530*/  IMAD R8, R10, UR5, RZ ;  /* 0x000000050a087c24 */ /* 0x000fe2000f8e02ff */
[----:B------:R-:W-:Y:S01]  /*0540*/  PRMT R15, R9, 0x9910, RZ ;  /* 0x00009910090f7816 */ /* 0x000fe200000000ff */
[----:B------:R-:W-:Y:S01]  /*0550*/  IMAD.MOV.U32 R9, RZ, RZ, R12 ;  /* 0x000000ffff097224 */ /* 0x000fe200078e000c */
[----:B------:R-:W-:Y:S01]  /*0560*/  LOP3.LUT R5, R5, 0xff, RZ, 0xc0, !PT ;  /* 0x000000ff05057812 */ /* 0x000fe200078ec0ff */
[----:B------:R-:W-:Y:S01]  /*0570*/  IMAD.MOV.U32 R12, RZ, RZ, R13 ;  /* 0x000000ffff0c7224 */ /* 0x000fe200078e000d */
[----:B------:R-:W-:Y:S01]  /*0580*/  PRMT R8, R8, 0x9910, RZ ;  /* 0x0000991008087816 */ /* 0x000fe200000000ff */
[----:B------:R-:W-:Y:S01]  /*0590*/  IMAD R9, R9, UR5, RZ ;  /* 0x0000000509097c24 */ /* 0x000fe2000f8e02ff */
[----:B------:R-:W-:Y:S01]  /*05a0*/  LOP3.LUT R4, R4, 0xff, RZ, 0xc0, !PT ;  /* 0x000000ff04047812 */ /* 0x000fe200078ec0ff */
[----:B------:R-:W-:Y:S01]  /*05b0*/  IMAD R10, R11, UR5, RZ ;  /* 0x000000050b0a7c24 */ /* 0x000fe2000f8e02ff */
[----:B------:R-:W-:Y:S01]  /*05c0*/  LOP3.LUT R2, R2, 0xff, RZ, 0xc0, !PT ;  /* 0x000000ff02027812 */ /* 0x000fe200078ec0ff */
[----:B------:R-:W-:Y:S01]  /*05d0*/  IMAD R11, R12, UR5, RZ ;  /* 0x000000050c0b7c24 */ /* 0x000fe2000f8e02ff */
[----:B------:R-:W-:Y:S01]  /*05e0*/  PRMT R12, R9, 0x9910, RZ ;  /* 0x00009910090c7816 */ /* 0x000fe200000000ff */
[----:B------:R-:W-:Y:S01]  /*05f0*/  IMAD.MOV.U32 R9, RZ, RZ, R8 ;  /* 0x000000ffff097224 */ /* 0x000fe200078e0008 */
[----:B------:R-:W-:Y:S01]  /*0600*/  PRMT R10, R10, 0x9910, RZ ;  /* 0x000099100a0a7816 */ /* 0x000fe200000000ff */
[----:B------:R-:W-:Y:S01]  /*0610*/  IMAD.MOV.U32 R13, RZ, RZ, R14 ;  /* 0x000000ffff0d7224 */ /* 0x000fe200078e000e */
[----:B------:R-:W-:Y:S01]  /*0620*/  PRMT R11, R11, 0x9910, RZ ;  /* 0x000099100b0b7816 */ /* 0x000fe200000000ff */
[----:B------:R-:W-:Y:S01]  /*0630*/  IMAD.MOV.U32 R14, RZ, RZ, R15 ;  /* 0x000000ffff0e7224 */ /* 0x000fe200078e000f */
[----:B------:R-:W-:Y:S01]  /*0640*/  UIADD3.X UR5, URZ, UR7, URZ, UP0, !UPT ;  /* 0x000000073f057290 */ /* 0x000fe200087fe43f */
[----:B------:R-:W-:Y:S01]  /*0650*/  IMAD R8, R6, R9, RZ ;  /* 0x0000000906087224 */ /* 0x000fe200078e02ff */
[----:B------:R-:W-:Y:S01]  /*0660*/  LOP3.LUT R3, R3, 0xff, RZ, 0xc0, !PT ;  /* 0x000000ff03037812 */ /* 0x000fe200078ec0ff */
[----:B------:R-:W-:-:S02]  /*0670*/  IMAD R9, R13, R12, RZ ;  /* 0x0000000c0d097224 */ /* 0x000fc400078e02ff */
[----:B------:R-:W-:Y:S01]  /*0680*/  IMAD R10, R7, R10, RZ ;  /* 0x0000000a070a7224 */ /* 0x000fe200078e02ff */
[----:B------:R-:W-:Y:S01]  /*0690*/  LOP3.LUT R12, R8, 0xffff, RZ, 0xc0, !PT ;  /* 0x0000ffff080c7812 */ /* 0x000fe200078ec0ff */
[----:B------:R-:W-:Y:S01]  /*06a0*/  IMAD R11, R14, R11, RZ ;  /* 0x0000000b0e0b7224 */ /* 0x000fe200078e02ff */
[----:B------:R-:W-:Y:S01]  /*06b0*/  LOP3.LUT R9, R9, 0xffff, RZ, 0xc0, !PT ;  /* 0x0000ffff09097812 */ /* 0x000fe200078ec0ff */
[----:B------:R-:W-:Y:S01]  /*06c0*/  IMAD.U32 R6, RZ, RZ, UR6 ;  /* 0x00000006ff067e24 */ /* 0x000fe2000f8e00ff */
[----:B------:R-:W-:Y:S01]  /*06d0*/  LOP3.LUT R13, R10, 0xffff, RZ, 0xc0, !PT ;  /* 0x0000ffff0a0d7812 */ /* 0x000fe200078ec0ff */
[----:B------:R-:W-:Y:S01]  /*06e0*/  IMAD.U32 R7, RZ, RZ, UR5 ;  /* 0x00000005ff077e24 */ /* 0x000fe2000f8e00ff */
[----:B------:R-:W-:Y:S02]  /*06f0*/  LOP3.LUT R8, R11, 0xffff, RZ, 0xc0, !PT ;  /* 0x0000ffff0b087812 */ /* 0x000fe400078ec0ff */
[----:B------:R-:W-:Y:S01]  /*0700*/  PRMT R5, R12, 0x7604, R5 ;  /* 0x000076040c057816 */ /* 0x000fe20000000005 */
[----:B------:R-:W-:Y:S01]  /*0710*/  IMAD.WIDE R6, R0, 0x8, R6 ;  /* 0x0000000800067825 */ /* 0x000fe200078e0206 */
[----:B------:R-:W-:-:S02]  /*0720*/  PRMT R4, R9, 0x7604, R4 ;  /* 0x0000760409047816 */ /* 0x000fc40000000004 */
[----:B------:R-:W-:Y:S02]  /*0730*/  PRMT R2, R13, 0x7604, R2 ;  /* 0x000076040d027816 */ /* 0x000fe40000000002 */
[----:B------:R-:W-:Y:S02]  /*0740*/  PRMT R3, R8, 0x7604, R3 ;  /* 0x0000760408037816 */ /* 0x000fe40000000003 */
[----:B------:R-:W-:Y:S02]  /*0750*/  PRMT R4, R5, 0x5410, R4 ;  /* 0x0000541005047816 */ /* 0x000fe40000000004 */
[----:B------:R-:W-:-:S05]  /*0760*/  PRMT R5, R2, 0x5410, R3 ;  /* 0x0000541002057816 */ /* 0x000fca0000000003 */
[----:B------:R-:W-:Y:S01]  /*0770*/  STG.E.64 desc[UR14][R6.64], R4 ;  /* 0x0000000406007986 */ /* 0x000fe2000c101b0e */
[----:B------:R-:W-:Y:S05]  /*0780*/  EXIT ;  /* 0x000000000000794d */ /* 0x000fea0003800000 */
.L_x_20013:
        /* <DEDUP_REMOVED lines=16> */
[----:B------:R-:W-:Y:S01]  /*0890*/  @!P0 IMAD.X R25, RZ, RZ, R25, P3 ;  /* 0x000000ffff198224 */ /* 0x000fe200018e0619 */
[----:B------:R-:W-:-:S04]  /*08a0*/  PRMT R8, RZ, 0x7610, R8 ;  /* 0x00007610ff087816 */ /* 0x000fc80000000008 */
        /* <DEDUP_REMOVED lines=98> */
[----:B------:R-:W-:Y:S01]  /*0ed0*/  IMAD R2, R13, UR5, RZ ;  /* 0x000000050d027c24 */ /* 0x000fe2000f8e02ff */
[----:B----4-:R-:W-:Y:S02]  /*0ee0*/  PRMT R13, R4, 0x9910, RZ ;  /* 0x00009910040d7816 */ /* 0x010fe400000000ff */
        /* <DEDUP_REMOVED lines=12> */
[----:B------:R-:W-:Y:S01]  /*0fb0*/  PRMT R4, R4, 0x9910, RZ ;  /* 0x0000991004047816 */ /* 0x000fe200000000ff */
[----:B------:R-:W-:-:S04]  /*0fc0*/  @!P0 IMAD.X R11, RZ, RZ, R11, P1 ;  /* 0x000000ffff0b8224 */ /* 0x000fc800008e060b */
        /* <DEDUP_REMOVED lines=53> */
.L_x_20016:
        /* <DEDUP_REMOVED lines=8> */
.L_x_20017:
        /* <DEDUP_REMOVED lines=8> */
.L_x_20018:
        /* <DEDUP_REMOVED lines=9> */
.L_x_20019:
[----:B------:R-:W-:Y:S05]  /*14b0*/  BSYNC B1 ;  /* 0x0000000000017941 */ /* 0x000fea0003800000 */
.L_x_20015:
[----:B------:R-:W-:-:S13]  /*14c0*/  ISETP.GE.AND P0, PT, R7, R0, PT ;  /* 0x000000000700720c */ /* 0x000fda0003f06270 */
[----:B0-----:R-:W0:Y:S01]  /*14d0*/  @!P0 LDC.64 R8, c[0x0][0x228] ;  /* 0x00008a00ff088b82 */ /* 0x001e220000000a00 */
[C---:B-12---:R-:W-:Y:S02]  /*14e0*/  @!P0 VIADD R3, R7.reuse, UR4 ;  /* 0x0000000407038c36 */ /* 0x046fe40008000000 */
[----:B------:R-:W-:-:S03]  /*14f0*/  @!P0 VIADD R7, R7, 0x80 ;  /* 0x0000008007078836 */ /* 0x000fc60000000000 */
[----:B0-----:R-:W-:-:S05]  /*1500*/  @!P0 IADD3 R2, P1, R3, R8, RZ ;  /* 0x0000000803028210 */ /* 0x001fca0007f3e0ff */
[----:B------:R-:W-:-:S05]  /*1510*/  @!P0 IMAD.X R3, RZ, RZ, R9, P1 ;  /* 0x000000ffff038224 */ /* 0x000fca00008e0609 */
[----:B------:R2:W-:Y:S03]  /*1520*/  @!P0 STG.E.U8 desc[UR14][R2.64], R5 ;  /* 0x0000000502008986 */ /* 0x0005e6000c10110e */
.L_x_20020:
[----:B------:R-:W-:Y:S05]  /*1530*/  BSYNC B0 ;  /* 0x0000000000007941 */ /* 0x000fea0003800000 */
.L_x_20014:
        /* <DEDUP_REMOVED lines=9> */
.L_x_20021:
        /* <DEDUP_REMOVED lines=11> */
.L_x_24223:


//--------------------- .text._ZN2at6native18elementwise_kernelILi128ELi4EZNS0_15gpu_kernel_implIZZZNS0_54_GLOBAL__N__d8c5977b_16_LinearAlgebra_cu_140f0503_289316addr_kernel_cudaERNS_14TensorIteratorERKN3c106ScalarES9_ENKUlvE_clEvENKUlvE_clEvEUlhhhE0_EEvRNS_18TensorIteratorBaseERKT_EUliE_EEviT1_ --------------------------
	.section	.text._ZN2at6native18elementwise_kernelILi128ELi4EZNS0_15gpu_kernel_implIZZZNS0_54_GLOBAL__N__d8c5977b_16_LinearAlgebra_cu_140f0503_289316addr_kernel_cudaERNS_14TensorIteratorERKN3c106ScalarES9_ENKUlvE_clEvENKUlvE_clEvEUlhhhE0_EEvRNS_18TensorIteratorBaseERKT_EUliE_EEviT1_,"ax",@progbits
	.align	128
        .global         _ZN2at6native18elementwise_kernelILi128ELi4EZNS0_15gpu_kernel_implIZZZNS0_54_GLOBAL__N__d8c5977b_16_LinearAlgebra_cu_140f0503_289316addr_kernel_cudaERNS_14TensorIteratorERKN3c106ScalarES9_ENKUlvE_clEvENKUlvE_clEvEUlhhhE0_EEvRNS_18TensorIteratorBaseERKT_EUliE_EEviT1_
        .type           _ZN2at6native18elementwise_kernelILi128ELi4EZNS0_15gpu_kernel_implIZZZNS0_54_GLOBAL__N__d8c5977b_16_LinearAlgebra_cu_140f0503_289316addr_kernel_cudaERNS_14TensorIteratorERKN3c106ScalarES9_ENKUlvE_clEvENKUlvE_clEvEUlhhhE0_EEvRNS_18TensorIteratorBaseERKT_EUliE_EEviT1_,@function
        .size           _ZN2at6native18elementwise_kernelILi128ELi4EZNS0_15gpu_kernel_implIZZZNS0_54_GLOBAL__N__d8c5977b_16_LinearAlgebra_cu_140f0503_289316addr_kernel_cudaERNS_14TensorIteratorERKN3c106ScalarES9_ENKUlvE_clEvENKUlvE_clEvEUlhhhE0_EEvRNS_18TensorIteratorBaseERKT_EUliE_EEviT1_,(.L_x_24224 - _ZN2at6native18elementwise_kernelILi128ELi4EZNS0_15gpu_kernel_implIZZZNS0_54_GLOBAL__N__d8c5977b_16_LinearAlgebra_cu_140f0503_289316addr_kernel_cudaERNS_14TensorIteratorERKN3c106ScalarES9_ENKUlvE_clEvENKUlvE_clEvEUlhhhE0_EEvRNS_18TensorIteratorBaseERKT_EUliE_EEviT1_)
        .other          _ZN2at6native18elementwise_kernelILi128ELi4EZNS0_15gpu_kernel_implIZZZNS0_54_GLOBAL__N__d8c5977b_16_LinearAlgebra_cu_140f0503_289316addr_kernel_cudaERNS_14TensorIteratorERKN3c106ScalarES9_ENKUlvE_clEvENKUlvE_clEvEUlhhhE0_EEvRNS_18TensorIteratorBaseERKT_EUliE_EEviT1_,@"STO_CUDA_ENTRY STV_DEFAULT"
_ZN2at6native18elementwise_kernelILi128ELi4EZNS0_15gpu_kernel_implIZZZNS0_54_GLOBAL__N__d8c5977b_16_LinearAlgebra_cu_140f0503_289316addr_kernel_cudaERNS_14TensorIteratorERKN3c106ScalarES9_ENKUlvE_clEvENKUlvE_clEvEUlhhhE0_EEvRNS_18TensorIteratorBaseERKT_EUliE_EEviT1_:
.text._ZN2at6native18elementwise_kernelILi128ELi4EZNS0_15gpu_kernel_implIZZZNS0_54_GLOBAL__N__d8c5977b_16_LinearAlgebra_cu_140f0503_289316addr_kernel_cudaERNS_14TensorIteratorERKN3c106ScalarES9_ENKUlvE_clEvENKUlvE_clEvEUlhhhE0_EEvRNS_18TensorIteratorBaseERKT_EUliE_EEviT1_:
        /* <DEDUP_REMOVED lines=391> */
.L_x_20024:
        /* <DEDUP_REMOVED lines=20> */
.L_x_20028:
[----:B------:R0:W5:Y:S01]  /*19b0*/  LDG.E.U8 R19, desc[UR36][R4.64] ;  /* 0x0000002404137981 */ /* 0x000162000c1e1100 */
[----:B------:R-:W-:Y:S05]  /*19c0*/  BRA `(.L_x_20030) ;  /* 0x0000000c00647947 */ /* 0x000fea0003800000 */
.L_x_20027:
        /* <DEDUP_REMOVED lines=8> */
.L_x_20032:
[----:B------:R3:W5:Y:S01]  /*1a50*/  LDG.E.U8 R19, desc[UR36][R4.64] ;  /* 0x0000002404137981 */ /* 0x000762000c1e1100 */
[----:B------:R-:W-:Y:S05]  /*1a60*/  BRA `(.L_x_20030) ;  /* 0x0000000c003c7947 */ /* 0x000fea0003800000 */
.L_x_20031:
[----:B------:R0:W5:Y:S01]  /*1a70*/  LDG.E.U16 R19, desc[UR36][R4.64] ;  /* 0x0000002404137981 */ /* 0x000162000c1e1500 */
[----:B------:R-:W-:Y:S05]  /*1a80*/  BRA `(.L_x_20030) ;  /* 0x0000000c00347947 */ /* 0x000fea0003800000 */
.L_x_20026:
[----:B------:R-:W-:-:S13]  /*1a90*/  ISETP.GT.AND P0, PT, R2, 0x6, PT ;  /* 0x000000060200780c */ /* 0x000fda0003f04270 */
[----:B------:R-:W-:Y:S05]  /*1aa0*/  @P0 BRA `(.L_x_20033) ;  /* 0x0000000000340947 */ /* 0x000fea0003800000 */
[----:B------:R-:W-:-:S13]  /*1ab0*/  ISETP.NE.AND P0, PT, R2, 0x5, PT ;  /* 0x000000050200780c */ /* 0x000fda0003f05270 */
[----:B------:R-:W-:Y:S05]  /*1ac0*/  @!P0 BRA `(.L_x_20034) ;  /* 0x0000000000188947 */ /* 0x000fea0003800000 */
[----:B------:R-:W-:-:S13]  /*1ad0*/  ISETP.NE.AND P0, PT, R2, 0x6, PT ;  /* 0x000000060200780c */ /* 0x000fda0003f05270 */
[----:B------:R-:W-:Y:S05]  /*1ae0*/  @P0 BRA `(.L_x_20029) ;  /* 0x0000000800c80947 */ /* 0x000fea0003800000 */
[----:B------:R-:W2:Y:S02]  /*1af0*/  LDG.E R2, desc[UR36][R4.64] ;  /* 0x0000002404027981 */ /* 0x000ea4000c1e1900 */
[----:B--2---:R-:W0:Y:S02]  /*1b00*/  F2I.S64.TRUNC R2, R2 ;  /* 0x0000000200027311 */ /* 0x004e24000020d900 */
[----:B0-----:R-:W-:Y:S01]  /*1b10*/  PRMT R19, R2, 0x7610, R19 ;  /* 0x0000761002137816 */ /* 0x001fe20000000013 */
[----:B------:R-:W-:Y:S06]  /*1b20*/  BRA `(.L_x_20030) ;  /* 0x0000000c000c7947 */ /* 0x000fec0003800000 */
.L_x_20034:
[----:B------:R-:W2:Y:S02]  /*1b30*/  LDG.E.U16 R2, desc[UR36][R4.64] ;  /* 0x0000002404027981 */ /* 0x000ea4000c1e1500 */
[----:B--2---:R-:W-:-:S06]  /*1b40*/  HADD2.F32 R2, -RZ, R2.H0_H0 ;  /* 0x20000002ff027230 */ /* 0x004fcc0000004100 */
[----:B------:R-:W0:Y:S02]  /*1b50*/  F2I.S64.TRUNC R2, R2 ;  /* 0x0000000200027311 */ /* 0x000e24000020d900 */
[----:B0-----:R-:W-:Y:S01]  /*1b60*/  PRMT R19, R2, 0x7610, R19 ;  /* 0x0000761002137816 */ /* 0x001fe20000000013 */
[----:B------:R-:W-:Y:S06]  /*1b70*/  BRA `(.L_x_20030) ;  /* 0x0000000800f87947 */ /* 0x000fec0003800000 */
.L_x_20033:
[----:B------:R-:W-:-:S13]  /*1b80*/  ISETP.NE.AND P0, PT, R2, 0x7, PT ;  /* 0x000000070200780c */ /* 0x000fda0003f05270 */
[----:B------:R-:W-:Y:S05]  /*1b90*/  @!P0 BRA `(.L_x_20035) ;  /* 0x0000000000348947 */ /* 0x000fea0003800000 */
        /* <DEDUP_REMOVED lines=8> */
.L_x_20036:
[----:B------:R-:W2:Y:S02]  /*1c20*/  LDG.E.U16 R4, desc[UR36][R4.64] ;  /* 0x0000002404047981 */ /* 0x000ea4000c1e1500 */
[----:B--2---:R-:W-:-:S06]  /*1c30*/  HADD2.F32 R2, -RZ, R4.H0_H0 ;  /* 0x20000004ff027230 */ /* 0x004fcc0000004100 */
[----:B------:R-:W0:Y:S02]  /*1c40*/  F2I.S64.TRUNC R2, R2 ;  /* 0x0000000200027311 */ /* 0x000e24000020d900 */
[----:B0-----:R-:W-:Y:S01]  /*1c50*/  PRMT R19, R2, 0x7610, R19 ;  /* 0x0000761002137816 */ /* 0x001fe20000000013 */
[----:B------:R-:W-:Y:S06]  /*1c60*/  BRA `(.L_x_20030) ;  /* 0x0000000800bc7947 */ /* 0x000fec0003800000 */
.L_x_20035:
[----:B------:R-:W2:Y:S02]  /*1c70*/  LDG.E.64 R2, desc[UR36][R4.64] ;  /* 0x0000002404027981 */ /* 0x000ea4000c1e1b00 */
[----:B--2---:R-:W0:Y:S02]  /*1c80*/  F2I.S64.F64.TRUNC R2, R2 ;  /* 0x0000000200027311 */ /* 0x004e24000030d900 */
[----:B0-----:R-:W-:Y:S01]  /*1c90*/  PRMT R19, R2, 0x7610, R19 ;  /* 0x0000761002137816 */ /* 0x001fe20000000013 */
[----:B------:R-:W-:Y:S06]  /*1ca0*/  BRA `(.L_x_20030) ;  /* 0x0000000800ac7947 */ /* 0x000fec0003800000 */
.L_x_20025:
        /* <DEDUP_REMOVED lines=12> */
.L_x_20039:
[----:B------:R-:W2:Y:S02]  /*1d70*/  LDG.E.64 R4, desc[UR36][R4.64] ;  /* 0x0000002404047981 */ /* 0x000ea4000c1e1b00 */
[----:B--2---:R-:W0:Y:S02]  /*1d80*/  F2I.S64.F64.TRUNC R2, R4 ;  /* 0x0000000400027311 */ /* 0x004e24000030d900 */
[----:B0-----:R-:W-:Y:S01]  /*1d90*/  PRMT R19, R2, 0x7610, R19 ;  /* 0x0000761002137816 */ /* 0x001fe20000000013 */
[----:B------:R-:W-:Y:S06]  /*1da0*/  BRA `(.L_x_20030) ;  /* 0x00000008006c7947 */ /* 0x000fec0003800000 */
.L_x_20038:
        /* <DEDUP_REMOVED lines=25> */
[----:B------:R-:W0:Y:S02]  /*1f40*/  F2I.S64.TRUNC R2, R3 ;  /* 0x0000000300027311 */ /* 0x000e24000020d900 */
[----:B0-----:R-:W-:Y:S01]  /*1f50*/  PRMT R19, R2, 0x7610, R19 ;  /* 0x0000761002137816 */ /* 0x001fe20000000013 */
[----:B------:R-:W-:Y:S06]  /*1f60*/  BRA `(.L_x_20030) ;  /* 0x0000000400fc7947 */ /* 0x000fec0003800000 */
.L_x_20041:
        /* <DEDUP_REMOVED lines=12> */
[----:B------:R-:W0:Y:S02]  /*2030*/  F2I.S64.TRUNC R2, R2 ;  /* 0x0000000200027311 */ /* 0x000e24000020d900 */
[----:B0-----:R-:W-:Y:S01]  /*2040*/  PRMT R19, R2, 0x7610, R19 ;  /* 0x0000761002137816 */ /* 0x001fe20000000013 */
[----:B------:R-:W-:Y:S06]  /*2050*/  BRA `(.L_x_20030) ;  /* 0x0000000400c07947 */ /* 0x000fec0003800000 */
.L_x_20040:
[----:B------:R-:W2:Y:S02]  /*2060*/  LDG.E.U16 R2, desc[UR36][R4.64] ;  /* 0x0000002404027981 */ /* 0x000ea4000c1e1500 */
[----:B--2---:R-:W-:-:S06]  /*2070*/  IMAD.U32 R2, R2, 0x10000, RZ ;  /* 0x0001000002027824 */ /* 0x004fcc00078e00ff */
[----:B------:R-:W0:Y:S02]  /*2080*/  F2I.S64.TRUNC R2, R2 ;  /* 0x0000000200027311 */ /* 0x000e24000020d900 */
[----:B0-----:R-:W-:Y:S01]  /*2090*/  PRMT R19, R2, 0x7610, R19 ;  /* 0x0000761002137816 */ /* 0x001fe20000000013 */
[----:B------:R-:W-:Y:S06]  /*20a0*/  BRA `(.L_x_20030) ;  /* 0x0000000400ac7947 */ /* 0x000fec0003800000 */
.L_x_20037:
        /* <DEDUP_REMOVED lines=10> */
.L_x_20044:
        /* <DEDUP_REMOVED lines=21> */
.L_x_20048:
[----:B------:R-:W-:Y:S05]  /*22a0*/  BSYNC B1 ;  /* 0x0000000000017941 */ /* 0x000fea0003800000 */
.L_x_20047:
[----:B------:R-:W-:Y:S01]  /*22b0*/  IMAD.SHL.U32 R2, R2, 0x100000, RZ ;  /* 0x0010000002027824 */ /* 0x000fe200078e00ff */
[----:B------:R-:W-:-:S04]  /*22c0*/  LEA R3, R0, 0x3b800000, 0x17 ;  /* 0x3b80000000037811 */ /* 0x000fc800078eb8ff */
[----:B------:R-:W-:-:S07]  /*22d0*/  LOP3.LUT R2, R3, R2, R4, 0xfe, !PT ;  /* 0x0000000203027212 */ /* 0x000fce00078efe04 */
.L_x_20046:
[----:B------:R-:W-:Y:S05]  /*22e0*/  BSYNC B0 ;  /* 0x0000000000007941 */ /* 0x000fea0003800000 */
.L_x_20045:
[----:B------:R-:W0:Y:S02]  /*22f0*/  F2I.S64.TRUNC R2, R2 ;  /* 0x0000000200027311 */ /* 0x000e24000020d900 */
[----:B0-----:R-:W-:Y:S01]  /*2300*/  PRMT R19, R2, 0x7610, R19 ;  /* 0x0000761002137816 */ /* 0x001fe20000000013 */
[----:B------:R-:W-:Y:S06]  /*2310*/  BRA `(.L_x_20030) ;  /* 0x0000000400107947 */ /* 0x000fec0003800000 */
.L_x_20043:
        /* <DEDUP_REMOVED lines=21> */
.L_x_20052:
[----:B------:R-:W-:Y:S05]  /*2470*/  BSYNC B1 ;  /* 0x0000000000017941 */ /* 0x000fea0003800000 */
.L_x_20051:
[----:B------:R-:W-:Y:S01]  /*2480*/  IMAD.SHL.U32 R2, R2, 0x200000, RZ ;  /* 0x0020000002027824 */ /* 0x000fe200078e00ff */
[----:B------:R-:W-:-:S04]  /*2490*/  LEA R3, R0, 0x37800000, 0x17 ;  /* 0x3780000000037811 */ /* 0x000fc800078eb8ff */
[----:B------:R-:W-:-:S07]  /*24a0*/  LOP3.LUT R2, R3, R2, R4, 0xfe, !PT ;  /* 0x0000000203027212 */ /* 0x000fce00078efe04 */
.L_x_20050:
[----:B------:R-:W-:Y:S05]  /*24b0*/  BSYNC B0 ;  /* 0x0000000000007941 */ /* 0x000fea0003800000 */
.L_x_20049:
[----:B------:R-:W0:Y:S02]  /*24c0*/  F2I.S64.TRUNC R2, R2 ;  /* 0x0000000200027311 */ /* 0x000e24000020d900 */
[----:B0-----:R-:W-:Y:S01]  /*24d0*/  PRMT R19, R2, 0x7610, R19 ;  /* 0x0000761002137816 */ /* 0x001fe20000000013 */
[----:B------:R-:W-:Y:S06]  /*24e0*/  BRA `(.L_x_20030) ;  /* 0x00000000009c7947 */ /* 0x000fec0003800000 */
.L_x_20042:
        /* <DEDUP_REMOVED lines=14> */
.L_x_20056:
[----:B------:R-:W-:Y:S05]  /*25d0*/  BSYNC B0 ;  /* 0x0000000000007941 */ /* 0x000fea0003800000 */
.L_x_20055:
[----:B------:R-:W0:Y:S02]  /*25e0*/  F2I.S64.TRUNC R2, R2 ;  /* 0x0000000200027311 */ /* 0x000e24000020d900 */
[----:B0-----:R-:W-:Y:S01]  /*25f0*/  PRMT R19, R2, 0x7610, R19 ;  /* 0x0000761002137816 */ /* 0x001fe20000000013 */
[----:B------:R-:W-:Y:S06]  /*2600*/  BRA `(.L_x_20030) ;  /* 0x0000000000547947 */ /* 0x000fec0003800000 */
.L_x_20029:
        /* <DEDUP_REMOVED lines=16> */
.L_x_20057:
[----:B------:R-:W-:Y:S01]  /*2710*/  PRMT R19, RZ, 0x7610, R19 ;  /* 0x00007610ff137816 */ /* 0x000fe20000000013 */
[----:B------:R-:W-:Y:S06]  /*2720*/  BRA `(.L_x_20030) ;  /* 0x00000000000c7947 */ /* 0x000fec0003800000 */
.L_x_20054:
[----:B------:R2:W5:Y:S01]  /*2730*/  LDG.E.U8 R19, desc[UR36][R4.64] ;  /* 0x0000002404137981 */ /* 0x000562000c1e1100 */
[----:B------:R-:W-:Y:S05]  /*2740*/  BRA `(.L_x_20030) ;  /* 0x0000000000047947 */ /* 0x000fea0003800000 */
.L_x_20053:
[----:B------:R1:W5:Y:S02]  /*2750*/  LDG.E.U8 R19, desc[UR36][R4.64] ;  /* 0x0000002404137981 */ /* 0x000364000c1e1100 */
.L_x_20030:
        /* <DEDUP_REMOVED lines=17> */
.L_x_20061:
[----:B------:R3:W5:Y:S01]  /*2870*/  LDG.E.U8 R24, desc[UR36][R4.64] ;  /* 0x0000002404187981 */ /* 0x000762000c1e1100 */
[----:B------:R-:W-:Y:S05]  /*2880*/  BRA `(.L_x_20063) ;  /* 0x0000000c00647947 */ /* 0x000fea0003800000 */
.L_x_20060:
        /* <DEDUP_REMOVED lines=8> */
.L_x_20065:
[----:B------:R1:W5:Y:S01]  /*2910*/  LDG.E.U8 R24, desc[UR36][R4.64] ;  /* 0x0000002404187981 */ /* 0x000362000c1e1100 */
[----:B------:R-:W-:Y:S05]  /*2920*/  BRA `(.L_x_20063) ;  /* 0x0000000c003c7947 */ /* 0x000fea0003800000 */
.L_x_20064:
[----:B------:R2:W5:Y:S01]  /*2930*/  LDG.E.U16 R24, desc[UR36][R4.64] ;  /* 0x0000002404187981 */ /* 0x000562000c1e1500 */
[----:B------:R-:W-:Y:S05]  /*2940*/  BRA `(.L_x_20063) ;  /* 0x0000000c00347947 */ /* 0x000fea0003800000 */
.L_x_20059:
        /* <DEDUP_REMOVED lines=10> */
.L_x_20067:
[----:B------:R-:W2:Y:S02]  /*29f0*/  LDG.E.U16 R2, desc[UR36][R4.64] ;  /* 0x0000002404027981 */ /* 0x000ea4000c1e1500 */
[----:B--2---:R-:W-:-:S06]  /*2a00*/  HADD2.F32 R2, -RZ, R2.H0_H0 ;  /* 0x20000002ff027230 */ /* 0x004fcc0000004100 */
[----:B------:R-:W0:Y:S02]  /*2a10*/  F2I.S64.TRUNC R2, R2 ;  /* 0x0000000200027311 */ /* 0x000e24000020d900 */
[----:B0-----:R-:W-:Y:S01]  /*2a20*/  PRMT R24, R2, 0x7610, R24 ;  /* 0x0000761002187816 */ /* 0x001fe20000000018 */
[----:B------:R-:W-:Y:S06]  /*2a30*/  BRA `(.L_x_20063) ;  /* 0x0000000800f87947 */ /* 0x000fec0003800000 */
.L_x_20066:
        /* <DEDUP_REMOVED lines=10> */
.L_x_20069:
[----:B------:R-:W2:Y:S02]  /*2ae0*/  LDG.E.U16 R4, desc[UR36][R4.64] ;  /* 0x0000002404047981 */ /* 0x000ea4000c1e1500 */
[----:B--2---:R-:W-:-:S06]  /*2af0*/  HADD2.F32 R2, -RZ, R4.H0_H0 ;  /* 0x20000004ff027230 */ /* 0x004fcc0000004100 */
[----:B------:R-:W0:Y:S02]  /*2b00*/  F2I.S64.TRUNC R2, R2 ;  /* 0x0000000200027311 */ /* 0x000e24000020d900 */
[----:B0-----:R-:W-:Y:S01]  /*2b10*/  PRMT R24, R2, 0x7610, R24 ;  /* 0x0000761002187816 */ /* 0x001fe20000000018 */
[----:B------:R-:W-:Y:S06]  /*2b20*/  BRA `(.L_x_20063) ;  /* 0x0000000800bc7947 */ /* 0x000fec0003800000 */
.L_x_20068:
[----:B------:R-:W2:Y:S02]  /*2b30*/  LDG.E.64 R2, desc[UR36][R4.64] ;  /* 0x0000002404027981 */ /* 0x000ea4000c1e1b00 */
[----:B--2---:R-:W0:Y:S02]  /*2b40*/  F2I.S64.F64.TRUNC R2, R2 ;  /* 0x0000000200027311 */ /* 0x004e24000030d900 */
[----:B0-----:R-:W-:Y:S01]  /*2b50*/  PRMT R24, R2, 0x7610, R24 ;  /* 0x0000761002187816 */ /* 0x001fe20000000018 */
[----:B------:R-:W-:Y:S06]  /*2b60*/  BRA `(.L_x_20063) ;  /* 0x0000000800ac7947 */ /* 0x000fec0003800000 */
.L_x_20058:
        /* <DEDUP_REMOVED lines=12> */
.L_x_20072:
[----:B------:R-:W2:Y:S02]  /*2c30*/  LDG.E.64 R4, desc[UR36][R4.64] ;  /* 0x0000002404047981 */ /* 0x000ea4000c1e1b00 */
[----:B--2---:R-:W0:Y:S02]  /*2c40*/  F2I.S64.F64.TRUNC R2, R4 ;  /* 0x0000000400027311 */ /* 0x004e24000030d900 */
[----:B0-----:R-:W-:Y:S01]  /*2c50*/  PRMT R24, R2, 0x7610, R24 ;  /* 0x0000761002187816 */ /* 0x001fe20000000018 */
[----:B------:R-:W-:Y:S06]  /*2c60*/  BRA `(.L_x_20063) ;  /* 0x00000008006c7947 */ /* 0x000fec0003800000 */
.L_x_20071:
        /* <DEDUP_REMOVED lines=28> */
.L_x_20074:
        /* <DEDUP_REMOVED lines=15> */
.L_x_20073:
[----:B------:R-:W2:Y:S02]  /*2f20*/  LDG.E.U16 R2, desc[UR36][R4.64] ;  /* 0x0000002404027981 */ /* 0x000ea4000c1e1500 */
[----:B--2---:R-:W-:-:S06]  /*2f30*/  IMAD.U32 R2, R2, 0x10000, RZ ;  /* 0x0001000002027824 */ /* 0x004fcc00078e00ff */
[----:B------:R-:W0:Y:S02]  /*2f40*/  F2I.S64.TRUNC R2, R2 ;  /* 0x0000000200027311 */ /* 0x000e24000020d900 */
[----:B0-----:R-:W-:Y:S01]  /*2f50*/  PRMT R24, R2, 0x7610, R24 ;  /* 0x0000761002187816 */ /* 0x001fe20000000018 */
[----:B------:R-:W-:Y:S06]  /*2f60*/  BRA `(.L_x_20063) ;  /* 0x0000000400ac7947 */ /* 0x000fec0003800000 */
.L_x_20070:
        /* <DEDUP_REMOVED lines=10> */
.L_x_20077:
        /* <DEDUP_REMOVED lines=21> */
.L_x_20081:
[----:B------:R-:W-:Y:S05]  /*3160*/  BSYNC B1 ;  /* 0x0000000000017941 */ /* 0x000fea0003800000 */
.L_x_20080:
[----:B------:R-:W-:Y:S01]  /*3170*/  IMAD.SHL.U32 R2, R2, 0x100000, RZ ;  /* 0x0010000002027824 */ /* 0x000fe200078e00ff */
[----:B------:R-:W-:-:S04]  /*3180*/  LEA R3, R0, 0x3b800000, 0x17 ;  /* 0x3b80000000037811 */ /* 0x000fc800078eb8ff */
[----:B------:R-:W-:-:S07]  /*3190*/  LOP3.LUT R2, R3, R2, R4, 0xfe, !PT ;  /* 0x0000000203027212 */ /* 0x000fce00078efe04 */
.L_x_20079:
[----:B------:R-:W-:Y:S05]  /*31a0*/  BSYNC B0 ;  /* 0x0000000000007941 */ /* 0x000fea0003800000 */
.L_x_20078:
[----:B------:R-:W0:Y:S02]  /*31b0*/  F2I.S64.TRUNC R2, R2 ;  /* 0x0000000200027311 */ /* 0x000e24000020d900 */
[----:B0-----:R-:W-:Y:S01]  /*31c0*/  PRMT R24, R2, 0x7610, R24 ;  /* 0x0000761002187816 */ /* 0x001fe20000000018 */
[----:B------:R-:W-:Y:S06]  /*31d0*/  BRA `(.L_x_20063) ;  /* 0x0000000400107947 */ /* 0x000fec0003800000 */
.L_x_20076:
        /* <DEDUP_REMOVED lines=21> */
.L_x_20085:
[----:B------:R-:W-:Y:S05]  /*3330*/  BSYNC B1 ;  /* 0x0000000000017941 */ /* 0x000fea0003800000 */
.L_x_20084:
[----:B------:R-:W-:Y:S01]  /*3340*/  IMAD.SHL.U32 R2, R2, 0x200000, RZ ;  /* 0x0020000002027824 */ /* 0x000fe200078e00ff */
[----:B------:R-:W-:-:S04]  /*3350*/  LEA R3, R0, 0x37800000, 0x17 ;  /* 0x3780000000037811 */ /* 0x000fc800078eb8ff */
[----:B------:R-:W-:-:S07]  /*3360*/  LOP3.LUT R2, R3, R2, R4, 0xfe, !PT ;  /* 0x0000000203027212 */ /* 0x000fce00078efe04 */
.L_x_20083:
[----:B------:R-:W-:Y:S05]  /*3370*/  BSYNC B0 ;  /* 0x0000000000007941 */ /* 0x000fea0003800000 */
.L_x_20082:
[----:B------:R-:W0:Y:S02]  /*3380*/  F2I.S64.TRUNC R2, R2 ;  /* 0x0000000200027311 */ /* 0x000e24000020d900 */
[----:B0-----:R-:W-:Y:S01]  /*3390*/  PRMT R24, R2, 0x7610, R24 ;  /* 0x0000761002187816 */ /* 0x001fe20000000018 */
[----:B------:R-:W-:Y:S06]  /*33a0*/  BRA `(.L_x_20063) ;  /* 0x00000000009c7947 */ /* 0x000fec0003800000 */
.L_x_20075:
        /* <DEDUP_REMOVED lines=14> */
.L_x_20089:
[----:B------:R-:W-:Y:S05]  /*3490*/  BSYNC B0 ;  /* 0x0000000000007941 */ /* 0x000fea0003800000 */
.L_x_20088:
[----:B------:R-:W0:Y:S02]  /*34a0*/  F2I.S64.TRUNC R2, R2 ;  /* 0x0000000200027311 */ /* 0x000e24000020d900 */
[----:B0-----:R-:W-:Y:S01]  /*34b0*/  PRMT R24, R2, 0x7610, R24 ;  /* 0x0000761002187816 */ /* 0x001fe20000000018 */
[----:B------:R-:W-:Y:S06]  /*34c0*/  BRA `(.L_x_20063) ;  /* 0x0000000000547947 */ /* 0x000fec0003800000 */
.L_x_20062:
        /* <DEDUP_REMOVED lines=16> */
.L_x_20090:
[----:B------:R-:W-:Y:S01]  /*35d0*/  PRMT R24, RZ, 0x7610, R24 ;  /* 0x00007610ff187816 */ /* 0x000fe20000000018 */
[----:B------:R-:W-:Y:S06]  /*35e0*/  BRA `(.L_x_20063) ;  /* 0x00000000000c7947 */ /* 0x000fec0003800000 */
.L_x_20087:
[----:B------:R0:W5:Y:S01]  /*35f0*/  LDG.E.U8 R24, desc[UR36][R4.64] ;  /* 0x0000002404187981 */ /* 0x000162000c1e1100 */
[----:B------:R-:W-:Y:S05]  /*3600*/  BRA `(.L_x_20063) ;  /* 0x0000000000047947 */ /* 0x000fea0003800000 */
.L_x_20086:
[----:B------:R0:W5:Y:S02]  /*3610*/  LDG.E.U8 R24, desc[UR36][R4.64] ;  /* 0x0000002404187981 */ /* 0x000164000c1e1100 */
.L_x_20063:
        /* <DEDUP_REMOVED lines=17> */
.L_x_20094:
[----:B------:R1:W5:Y:S01]  /*3730*/  LDG.E.U8 R0, desc[UR36][R4.64] ;  /* 0x0000002404007981 */ /* 0x000362000c1e1100 */
[----:B------:R-:W-:Y:S05]  /*3740*/  BRA `(.L_x_20096) ;  /* 0x0000000c00647947 */ /* 0x000fea0003800000 */
.L_x_20093:
        /* <DEDUP_REMOVED lines=8> */
.L_x_20098:
[----:B------:R3:W5:Y:S01]  /*37d0*/  LDG.E.U8 R0, desc[UR36][R4.64] ;  /* 0x0000002404007981 */ /* 0x000762000c1e1100 */
[----:B------:R-:W-:Y:S05]  /*37e0*/  BRA `(.L_x_20096) ;  /* 0x0000000c003c7947 */ /* 0x000fea0003800000 */
.L_x_20097:
[----:B------:R2:W5:Y:S01]  /*37f0*/  LDG.E.U16 R0, desc[UR36][R4.64] ;  /* 0x0000002404007981 */ /* 0x000562000c1e1500 */
[----:B------:R-:W-:Y:S05]  /*3800*/  BRA `(.L_x_20096) ;  /* 0x0000000c00347947 */ /* 0x000fea0003800000 */
.L_x_20092:
        /* <DEDUP_REMOVED lines=10> */
.L_x_20100:
[----:B------:R-:W2:Y:S02]  /*38b0*/  LDG.E.U16 R2, desc[UR36][R4.64] ;  /* 0x0000002404027981 */ /* 0x000ea4000c1e1500 */
[----:B--2---:R-:W-:-:S06]  /*38c0*/  HADD2.F32 R2, -RZ, R2.H0_H0 ;  /* 0x20000002ff027230 */ /* 0x004fcc0000004100 */
[----:B------:R-:W0:Y:S02]  /*38d0*/  F2I.S64.TRUNC R2, R2 ;  /* 0x0000000200027311 */ /* 0x000e24000020d900 */
[----:B0-----:R-:W-:Y:S01]  /*38e0*/  PRMT R0, R2, 0x7610, R0 ;  /* 0x0000761002007816 */ /* 0x001fe20000000000 */
[----:B------:R-:W-:Y:S06]  /*38f0*/  BRA `(.L_x_20096) ;  /* 0x0000000800f87947 */ /* 0x000fec0003800000 */
.L_x_20099:
        /* <DEDUP_REMOVED lines=10> */
.L_x_20102:
[----:B------:R-:W2:Y:S02]  /*39a0*/  LDG.E.U16 R4, desc[UR36][R4.64] ;  /* 0x0000002404047981 */ /* 0x000ea4000c1e1500 */
[----:B--2---:R-:W-:-:S06]  /*39b0*/  HADD2.F32 R2, -RZ, R4.H0_H0 ;  /* 0x20000004ff027230 */ /* 0x004fcc0000004100 */
[----:B------:R-:W0:Y:S02]  /*39c0*/  F2I.S64.TRUNC R2, R2 ;  /* 0x0000000200027311 */ /* 0x000e24000020d900 */
[----:B0-----:R-:W-:Y:S01]  /*39d0*/  PRMT R0, R2, 0x7610, R0 ;  /* 0x0000761002007816 */ /* 0x001fe20000000000 */
[----:B------:R-:W-:Y:S06]  /*39e0*/  BRA `(.L_x_20096) ;  /* 0x0000000800bc7947 */ /* 0x000fec0003800000 */
.L_x_20101:
[----:B------:R-:W2:Y:S02]  /*39f0*/  LDG.E.64 R2, desc[UR36][R4.64] ;  /* 0x0000002404027981 */ /* 0x000ea4000c1e1b00 */
[----:B--2---:R-:W0:Y:S02]  /*3a00*/  F2I.S64.F64.TRUNC R2, R2 ;  /* 0x0000000200027311 */ /* 0x004e24000030d900 */
[----:B0-----:R-:W-:Y:S01]  /*3a10*/  PRMT R0, R2, 0x7610, R0 ;  /* 0x0000761002007816 */ /* 0x001fe20000000000 */
[----:B------:R-:W-:Y:S06]  /*3a20*/  BRA `(.L_x_20096) ;  /* 0x0000000800ac7947 */ /* 0x000fec0003800000 */
.L_x_20091:
        /* <DEDUP_REMOVED lines=12> */
.L_x_20105:
[----:B------:R-:W2:Y:S02]  /*3af0*/  LDG.E.64 R4, desc[UR36][R4.64] ;  /* 0x0000002404047981 */ /* 0x000ea4000c1e1b00 */
[----:B--2---:R-:W0:Y:S02]  /*3b00*/  F2I.S64.F64.TRUNC R2, R4 ;  /* 0x0000000400027311 */ /* 0x004e24000030d900 */
[----:B0-----:R-:W-:Y:S01]  /*3b10*/  PRMT R0, R2, 0x7610, R0 ;  /* 0x0000761002007816 */ /* 0x001fe20000000000 */
[----:B------:R-:W-:Y:S06]  /*3b20*/  BRA `(.L_x_20096) ;  /* 0x00000008006c7947 */ /* 0x000fec0003800000 */
.L_x_20104:
        /* <DEDUP_REMOVED lines=28> */
.L_x_20107:
        /* <DEDUP_REMOVED lines=15> */
.L_x_20106:
[----:B------:R-:W2:Y:S02]  /*3de0*/  LDG.E.U16 R2, desc[UR36][R4.64] ;  /* 0x0000002404027981 */ /* 0x000ea4000c1e1500 */
[----:B--2---:R-:W-:-:S06]  /*3df0*/  IMAD.U32 R2, R2, 0x10000, RZ ;  /* 0x0001000002027824 */ /* 0x004fcc00078e00ff */
[----:B------:R-:W0:Y:S02]  /*3e00*/  F2I.S64.TRUNC R2, R2 ;  /* 0x0000000200027311 */ /* 0x000e24000020d900 */
[----:B0-----:R-:W-:Y:S01]  /*3e10*/  PRMT R0, R2, 0x7610, R0 ;  /* 0x0000761002007816 */ /* 0x001fe20000000000 */
[----:B------:R-:W-:Y:S06]  /*3e20*/  BRA `(.L_x_20096) ;  /* 0x0000000400ac7947 */ /* 0x000fec0003800000 */
.L_x_20103:
        /* <DEDUP_REMOVED lines=10> */
.L_x_20110:
        /* <DEDUP_REMOVED lines=21> */
.L_x_20114:
[----:B------:R-:W-:Y:S05]  /*4020*/  BSYNC B1 ;  /* 0x0000000000017941 */ /* 0x000fea0003800000 */
.L_x_20113:
[----:B------:R-:W-:Y:S01]  /*4030*/  IMAD.SHL.U32 R2, R2, 0x100000, RZ ;  /* 0x0010000002027824 */ /* 0x000fe200078e00ff */
[----:B------:R-:W-:-:S04]  /*4040*/  LEA R3, R0, 0x3b800000, 0x17 ;  /* 0x3b80000000037811 */ /* 0x000fc800078eb8ff */
[----:B------:R-:W-:-:S07]  /*4050*/  LOP3.LUT R2, R3, R2, R4, 0xfe, !PT ;  /* 0x0000000203027212 */ /* 0x000fce00078efe04 */
.L_x_20112:
[----:B------:R-:W-:Y:S05]  /*4060*/  BSYNC B0 ;  /* 0x0000000000007941 */ /* 0x000fea0003800000 */
.L_x_20111:
[----:B------:R-:W0:Y:S02]  /*4070*/  F2I.S64.TRUNC R2, R2 ;  /* 0x0000000200027311 */ /* 0x000e24000020d900 */
[----:B0-----:R-:W-:Y:S01]  /*4080*/  PRMT R0, R2, 0x7610, R0 ;  /* 0x0000761002007816 */ /* 0x001fe20000000000 */
[----:B------:R-:W-:Y:S06]  /*4090*/  BRA `(.L_x_20096) ;  /* 0x0000000400107947 */ /* 0x000fec0003800000 */
.L_x_20109:
        /* <DEDUP_REMOVED lines=21> */
.L_x_20118:
[----:B------:R-:W-:Y:S05]  /*41f0*/  BSYNC B1 ;  /* 0x0000000000017941 */ /* 0x000fea0003800000 */
.L_x_20117:
[----:B------:R-:W-:Y:S01]  /*4200*/  IMAD.SHL.U32 R2, R2, 0x200000, RZ ;  /* 0x0020000002027824 */ /* 0x000fe200078e00ff */
[----:B------:R-:W-:-:S04]  /*4210*/  LEA R3, R0, 0x37800000, 0x17 ;  /* 0x3780000000037811 */ /* 0x000fc800078eb8ff */
[----:B------:R-:W-:-:S07]  /*4220*/  LOP3.LUT R2, R3, R2, R4, 0xfe, !PT ;  /* 0x0000000203027212 */ /* 0x000fce00078efe04 */
.L_x_20116:
[----:B------:R-:W-:Y:S05]  /*4230*/  BSYNC B0 ;  /* 0x0000000000007941 */ /* 0x000fea0003800000 */
.L_x_20115:
[----:B------:R-:W0:Y:S02]  /*4240*/  F2I.S64.TRUNC R2, R2 ;  /* 0x0000000200027311 */ /* 0x000e24000020d900 */
[----:B0-----:R-:W-:Y:S01]  /*4250*/  PRMT R0, R2, 0x7610, R0 ;  /* 0x0000761002007816 */ /* 0x001fe20000000000 */
[----:B------:R-:W-:Y:S06]  /*4260*/  BRA `(.L_x_20096) ;  /* 0x00000000009c7947 */ /* 0x000fec0003800000 */
.L_x_20108:
        /* <DEDUP_REMOVED lines=14> */
.L_x_20122:
[----:B------:R-:W-:Y:S05]  /*4350*/  BSYNC B0 ;  /* 0x0000000000007941 */ /* 0x000fea0003800000 */
.L_x_20121:
[----:B------:R-:W0:Y:S02]  /*4360*/  F2I.S64.TRUNC R2, R2 ;  /* 0x0000000200027311 */ /* 0x000e24000020d900 */
[----:B0-----:R-:W-:Y:S01]  /*4370*/  PRMT R0, R2, 0x7610, R0 ;  /* 0x0000761002007816 */ /* 0x001fe20000000000 */
[----:B------:R-:W-:Y:S06]  /*4380*/  BRA `(.L_x_20096) ;  /* 0x0000000000547947 */ /* 0x000fec0003800000 */
.L_x_20095:
        /* <DEDUP_REMOVED lines=16> */
.L_x_20123:
[----:B------:R-:W-:Y:S01]  /*4490*/  PRMT R0, RZ, 0x7610, R0 ;  /* 0x00007610ff007816 */ /* 0x000fe20000000000 */
[----:B------:R-:W-:Y:S06]  /*44a0*/  BRA `(.L_x_20096) ;  /* 0x00000000000c7947 */ /* 0x000fec0003800000 */
.L_x_20120:
[----:B------:R0:W5:Y:S01]  /*44b0*/  LDG.E.U8 R0, desc[UR36][R4.64] ;  /* 0x0000002404007981 */ /* 0x000162000c1e1100 */
[----:B------:R-:W-:Y:S05]  /*44c0*/  BRA `(.L_x_20096) ;  /* 0x0000000000047947 */ /* 0x000fea0003800000 */
.L_x_20119:
[----:B------:R0:W5:Y:S02]  /*44d0*/  LDG.E.U8 R0, desc[UR36][R4.64] ;  /* 0x0000002404007981 */ /* 0x000164000c1e1100 */
.L_x_20096:
[----:B01234-:R-:W0:Y:S01]  /*44e0*/  LDC.U8 R4, c[0x0][0x508] ;  /* 0x00014200ff047b82 */ /* 0x01fe220000000000 */
[----:B-----5:R-:W-:Y:S01]  /*44f0*/  LOP3.LUT R3, R0, 0xff, RZ, 0xc0, !PT ;  /* 0x000000ff00037812 */ /* 0x020fe200078ec0ff */
[----:B------:R-:W-:Y:S01]  /*4500*/  ULDC.U8 UR4, c[0x0][0x4f8] ;  /* 0x00013e0000047ab9 */ /* 0x000fe20000000000 */
[----:B------:R-:W-:Y:S02]  /*4510*/  LOP3.LUT R24, R24, 0xff, RZ, 0xc0, !PT ;  /* 0x000000ff18187812 */ /* 0x000fe400078ec0ff */
[----:B------:R-:W-:-:S03]  /*4520*/  LOP3.LUT R19, R19, 0xff, RZ, 0xc0, !PT ;  /* 0x000000ff13137812 */ /* 0x000fc600078ec0ff */
[----:B------:R-:W-:Y:S02]  /*4530*/  IMAD R24, R24, R3, RZ ;  /* 0x0000000318187224 */ /* 0x000fe400078e02ff */
[----:B------:R-:W-:Y:S01]  /*4540*/  IMAD R19, R19, UR4, RZ ;  /* 0x0000000413137c24 */ /* 0x000fe2000f8e02ff */
[----:B------:R-:W-:-:S03]  /*4550*/  ULDC.U8 UR4, c[0x0][0x4f9] ;  /* 0x00013e4000047ab9 */ /* 0x000fc60000000000 */
[----:B------:R-:W-:Y:S01]  /*4560*/  IMAD R3, R24, UR4, R19 ;  /* 0x0000000418037c24 */ /* 0x000fe2000f8e0213 */
[----:B0-----:R-:W-:-:S05]  /*4570*/  PRMT R2, R4, 0x9910, RZ ;  /* 0x0000991004027816 */ /* 0x001fca00000000ff */
[----:B------:R-:W-:-:S05]  /*4580*/  IMAD.MOV.U32 R0, RZ, RZ, R2 ;  /* 0x000000ffff007224 */ /* 0x000fca00078e0002 */
        /* <DEDUP_REMOVED lines=12> */
.L_x_20127:
[----:B------:R0:W-:Y:S01]  /*4650*/  STG.E.U8 desc[UR36][R16.64], R3 ;  /* 0x0000000310007986 */ /* 0x0001e2000c101124 */
[----:B------:R-:W-:Y:S05]  /*4660*/  BRA `(.L_x_20129) ;  /* 0x0000000c00987947 */ /* 0x000fea0003800000 */
.L_x_20126:
[----:B------:R-:W-:-:S13]  /*4670*/  ISETP.NE.AND P0, PT, R0, 0x2, PT ;  /* 0x000000020000780c */ /* 0x000fda0003f05270 */
[----:B------:R-:W-:Y:S05]  /*4680*/  @!P0 BRA `(.L_x_20130) ;  /* 0x00000000002c8947 */ /* 0x000fea0003800000 */
[----:B------:R-:W-:-:S13]  /*4690*/  ISETP.NE.AND P0, PT, R0, 0x3, PT ;  /* 0x000000030000780c */ /* 0x000fda0003f05270 */
[----:B------:R-:W-:Y:S05]  /*46a0*/  @!P0 BRA `(.L_x_20131) ;  /* 0x0000000000188947 */ /* 0x000fea0003800000 */
[----:B------:R-:W-:-:S13]  /*46b0*/  ISETP.NE.AND P0, PT, R0, 0x4, PT ;  /* 0x000000040000780c */ /* 0x000fda0003f05270 */
[----:B------:R-:W-:Y:S05]  /*46c0*/  @P0 BRA `(.L_x_20128) ;  /* 0x0000000c00240947 */ /* 0x000fea0003800000 */
[----:B------:R-:W-:Y:S01]  /*46d0*/  LOP3.LUT R2, R3, 0xff, RZ, 0xc0, !PT ;  /* 0x000000ff03027812 */ /* 0x000fe200078ec0ff */
[----:B------:R-:W-:-:S05]  /*46e0*/  IMAD.MOV.U32 R3, RZ, RZ, RZ ;  /* 0x000000ffff037224 */ /* 0x000fca00078e00ff */
[----:B------:R0:W-:Y:S01]  /*46f0*/  STG.E.64 desc[UR36][R16.64], R2 ;  /* 0x0000000210007986 */ /* 0x0001e2000c101b24 */
[----:B------:R-:W-:Y:S05]  /*4700*/  BRA `(.L_x_20129) ;  /* 0x0000000c00707947 */ /* 0x000fea0003800000 */
.L_x_20131:
[----:B------:R-:W-:-:S05]  /*4710*/  LOP3.LUT R3, R3, 0xff, RZ, 0xc0, !PT ;  /* 0x000000ff03037812 */ /* 0x000fca00078ec0ff */
[----:B------:R0:W-:Y:S01]  /*4720*/  STG.E desc[UR36][R16.64], R3 ;  /* 0x0000000310007986 */ /* 0x0001e2000c101924 */
[----:B------:R-:W-:Y:S05]  /*4730*/  BRA `(.L_x_20129) ;  /* 0x0000000c00647947 */ /* 0x000fea0003800000 */
.L_x_20130:
[----:B------:R-:W-:-:S05]  /*4740*/  LOP3.LUT R3, R3, 0xff, RZ, 0xc0, !PT ;  /* 0x000000ff03037812 */ /* 0x000fca00078ec0ff */
[----:B------:R0:W-:Y:S01]  /*4750*/  STG.E.U16 desc[UR36][R16.64], R3 ;  /* 0x0000000310007986 */ /* 0x0001e2000c101524 */
[----:B------:R-:W-:Y:S05]  /*4760*/  BRA `(.L_x_20129) ;  /* 0x0000000c00587947 */ /* 0x000fea0003800000 */
.L_x_20125:
[----:B------:R-:W-:-:S13]  /*4770*/  ISETP.GT.AND P0, PT, R0, 0x6, PT ;  /* 0x000000060000780c */ /* 0x000fda0003f04270 */
[----:B------:R-:W-:Y:S05]  /*4780*/  @P0 BRA `(.L_x_20132) ;  /* 0x0000000000340947 */ /* 0x000fea0003800000 */
[----:B------:R-:W-:-:S13]  /*4790*/  ISETP.NE.AND P0, PT, R0, 0x5, PT ;  /* 0x000000050000780c */ /* 0x000fda0003f05270 */
[----:B------:R-:W-:Y:S05]  /*47a0*/  @!P0 BRA `(.L_x_20133) ;  /* 0x0000000000188947 */ /* 0x000fea0003800000 */
[----:B------:R-:W-:-:S13]  /*47b0*/  ISETP.NE.AND P0, PT, R0, 0x6, PT ;  /* 0x000000060000780c */ /* 0x000fda0003f05270 */
[----:B------:R-:W-:Y:S05]  /*47c0*/  @P0 BRA `(.L_x_20128) ;  /* 0x0000000800e40947 */ /* 0x000fea0003800000 */
[----:B------:R-:W-:-:S06]  /*47d0*/  LOP3.LUT R3, R3, 0xff, RZ, 0xc0, !PT ;  /* 0x000000ff03037812 */ /* 0x000fcc00078ec0ff */
[----:B------:R-:W0:Y:S02]  /*47e0*/  I2F.U16 R3, R3 ;  /* 0x0000000300037306 */ /* 0x000e240000101000 */
[----:B0-----:R0:W-:Y:S01]  /*47f0*/  STG.E desc[UR36][R16.64], R3 ;  /* 0x0000000310007986 */ /* 0x0011e2000c101924 */
[----:B------:R-:W-:Y:S05]  /*4800*/  BRA `(.L_x_20129) ;  /* 0x0000000c00307947 */ /* 0x000fea0003800000 */
.L_x_20133:
[----:B------:R-:W-:-:S04]  /*4810*/  LOP3.LUT R3, R3, 0xff, RZ, 0xc0, !PT ;  /* 0x000000ff03037812 */ /* 0x000fc800078ec0ff */
[----:B------:R-:W0:Y:S02]  /*4820*/  I2F.U16 R0, R3 ;  /* 0x0000000300007306 */ /* 0x000e240000101000 */
[----:B0-----:R-:W-:-:S05]  /*4830*/  F2FP.F16.F32.PACK_AB R0, RZ, R0 ;  /* 0x00000000ff00723e */ /* 0x001fca00000000ff */
[----:B------:R0:W-:Y:S01]  /*4840*/  STG.E.U16 desc[UR36][R16.64], R0 ;  /* 0x0000000010007986 */ /* 0x0001e2000c101524 */
[----:B------:R-:W-:Y:S05]  /*4850*/  BRA `(.L_x_20129) ;  /* 0x0000000c001c7947 */ /* 0x000fea0003800000 */
.L_x_20132:
[----:B------:R-:W-:-:S13]  /*4860*/  ISETP.NE.AND P0, PT, R0, 0x7, PT ;  /* 0x000000070000780c */ /* 0x000fda0003f05270 */
[----:B------:R-:W-:Y:S05]  /*4870*/  @!P0 BRA `(.L_x_20134) ;  /* 0x00000000003c8947 */ /* 0x000fea0003800000 */
[----:B------:R-:W-:-:S13]  /*4880*/  ISETP.NE.AND P0, PT, R0, 0x8, PT ;  /* 0x000000080000780c */ /* 0x000fda0003f05270 */
[----:B------:R-:W-:Y:S05]  /*4890*/  @!P0 BRA `(.L_x_20135) ;  /* 0x00000000001c8947 */ /* 0x000fea0003800000 */
[----:B------:R-:W-:-:S13]  /*48a0*/  ISETP.NE.AND P0, PT, R0, 0x9, PT ;  /* 0x000000090000780c */ /* 0x000fda0003f05270 */
[----:B------:R-:W-:Y:S05]  /*48b0*/  @P0 BRA `(.L_x_20128) ;  /* 0x0000000800a80947 */ /* 0x000fea0003800000 */
[----:B------:R-:W-:Y:S01]  /*48c0*/  LOP3.LUT R3, R3, 0xff, RZ, 0xc0, !PT ;  /* 0x000000ff03037812 */ /* 0x000fe200078ec0ff */
[----:B------:R-:W-:-:S03]  /*48d0*/  IMAD.MOV.U32 R5, RZ, RZ, RZ ;  /* 0x000000ffff057224 */ /* 0x000fc600078e00ff */
[----:B------:R-:W0:Y:S02]  /*48e0*/  I2F.U16 R4, R3 ;  /* 0x0000000300047306 */ /* 0x000e240000101000 */
[----:B0-----:R0:W-:Y:S01]  /*48f0*/  STG.E.64 desc[UR36][R16.64], R4 ;  /* 0x0000000410007986 */ /* 0x0011e2000c101b24 */
[----:B------:R-:W-:Y:S05]  /*4900*/  BRA `(.L_x_20129) ;  /* 0x0000000800f07947 */ /* 0x000fea0003800000 */
.L_x_20135:
[----:B------:R-:W-:-:S06]  /*4910*/  LOP3.LUT R3, R3, 0xff, RZ, 0xc0, !PT ;  /* 0x000000ff03037812 */ /* 0x000fcc00078ec0ff */
[----:B------:R-:W0:Y:S02]  /*4920*/  I2F.U16 R3, R3 ;  /* 0x0000000300037306 */ /* 0x000e240000101000 */
[----:B0-----:R-:W-:-:S04]  /*4930*/  F2FP.F16.F32.PACK_AB R3, RZ, R3 ;  /* 0x00000003ff03723e */ /* 0x001fc800000000ff */
[----:B------:R-:W-:-:S05]  /*4940*/  PRMT R3, R3, 0x5410, RZ ;  /* 0x0000541003037816 */ /* 0x000fca00000000ff */
[----:B------:R0:W-:Y:S01]  /*4950*/  STG.E desc[UR36][R16.64], R3 ;  /* 0x0000000310007986 */ /* 0x0001e2000c101924 */
[----:B------:R-:W-:Y:S05]  /*4960*/  BRA `(.L_x_20129) ;  /* 0x0000000800d87947 */ /* 0x000fea0003800000 */
.L_x_20134:
[----:B------:R-:W-:-:S06]  /*4970*/  LOP3.LUT R3, R3, 0xff, RZ, 0xc0, !PT ;  /* 0x000000ff03037812 */ /* 0x000fcc00078ec0ff */
[----:B------:R-:W0:Y:S02]  /*4980*/  I2F.F64.U16 R2, R3 ;  /* 0x0000000300027312 */ /* 0x000e240000101800 */
[----:B0-----:R0:W-:Y:S01]  /*4990*/  STG.E.64 desc[UR36][R16.64], R2 ;  /* 0x0000000210007986 */ /* 0x0011e2000c101b24 */
[----:B------:R-:W-:Y:S05]  /*49a0*/  BRA `(.L_x_20129) ;  /* 0x0000000800c87947 */ /* 0x000fea0003800000 */
.L_x_20124:
        /* <DEDUP_REMOVED lines=12> */
.L_x_20138:
[----:B------:R-:W-:Y:S02]  /*4a70*/  LOP3.LUT R4, R3, 0xff, RZ, 0xc0, !PT ;  /* 0x000000ff03047812 */ /* 0x000fe400078ec0ff */
[----:B------:R-:W-:-:S04]  /*4a80*/  CS2R R6, SRZ ;  /* 0x0000000000067805 */ /* 0x000fc8000001ff00 */
[----:B------:R-:W0:Y:S02]  /*4a90*/  I2F.F64.U16 R4, R4 ;  /* 0x0000000400047312 */ /* 0x000e240000101800 */
[----:B0-----:R0:W-:Y:S01]  /*4aa0*/  STG.E.128 desc[UR36][R16.64], R4 ;  /* 0x0000000410007986 */ /* 0x0011e2000c101d24 */
[----:B------:R-:W-:Y:S05]  /*4ab0*/  BRA `(.L_x_20129) ;  /* 0x0000000800847947 */ /* 0x000fea0003800000 */
.L_x_20137:
[----:B------:R-:W-:-:S13]  /*4ac0*/  ISETP.NE.AND P0, PT, R0, 0xf, PT ;  /* 0x0000000f0000780c */ /* 0x000fda0003f05270 */
[----:B------:R-:W-:Y:S05]  /*4ad0*/  @!P0 BRA `(.L_x_20139) ;  /* 0x0000000000bc8947 */ /* 0x000fea0003800000 */
[----:B------:R-:W-:-:S13]  /*4ae0*/  ISETP.NE.AND P0, PT, R0, 0x17, PT ;  /* 0x000000170000780c */ /* 0x000fda0003f05270 */
[----:B------:R-:W-:Y:S05]  /*4af0*/  @!P0 BRA `(.L_x_20140) ;  /* 0x0000000000588947 */ /* 0x000fea0003800000 */
[----:B------:R-:W-:-:S13]  /*4b00*/  ISETP.NE.AND P0, PT, R0, 0x18, PT ;  /* 0x000000180000780c */ /* 0x000fda0003f05270 */
[----:B------:R-:W-:Y:S05]  /*4b10*/  @P0 BRA `(.L_x_20128) ;  /* 0x0000000800100947 */ /* 0x000fea0003800000 */
[----:B------:R-:W-:Y:S01]  /*4b20*/  LOP3.LUT R4, R3, 0xff, RZ, 0xc0, !PT ;  /* 0x000000ff03047812 */ /* 0x000fe200078ec0ff */
[----:B------:R-:W-:Y:S03]  /*4b30*/  BSSY B0, `(.L_x_20141) ;  /* 0x000000f000007945 */ /* 0x000fe60003800000 */
[----:B------:R-:W0:Y:S02]  /*4b40*/  I2F.U16 R5, R4 ;  /* 0x0000000400057306 */ /* 0x000e240000101000 */
[C---:B0-----:R-:W-:Y:S02]  /*4b50*/  LOP3.LUT R2, R5.reuse, 0x7fffffff, RZ, 0xc0, !PT ;  /* 0x7fffffff05027812 */ /* 0x041fe400078ec0ff */
[----:B------:R-:W-:Y:S02]  /*4b60*/  LOP3.LUT R0, R5, 0x80000000, RZ, 0xc0, !PT ;  /* 0x8000000005007812 */ /* 0x000fe400078ec0ff */
[----:B------:R-:W-:-:S02]  /*4b70*/  ISETP.GT.U32.AND P0, PT, R2, 0x43efffff, PT ;  /* 0x43efffff0200780c */ /* 0x000fc40003f04070 */
        /* <DEDUP_REMOVED lines=10> */
.L_x_20142:
[----:B------:R-:W-:Y:S05]  /*4c20*/  BSYNC B0 ;  /* 0x0000000000007941 */ /* 0x000fea0003800000 */
.L_x_20141:
[----:B------:R-:W-:-:S05]  /*4c30*/  LOP3.LUT R3, R0, R3, RZ, 0xfc, !PT ;  /* 0x0000000300037212 */ /* 0x000fca00078efcff */
[----:B------:R0:W-:Y:S01]  /*4c40*/  STG.E.U8 desc[UR36][R16.64], R3 ;  /* 0x0000000310007986 */ /* 0x0001e2000c101124 */
[----:B------:R-:W-:Y:S05]  /*4c50*/  BRA `(.L_x_20129) ;  /* 0x00000008001c7947 */ /* 0x000fea0003800000 */
.L_x_20140:
[----:B------:R-:W-:Y:S01]  /*4c60*/  LOP3.LUT R3, R3, 0xff, RZ, 0xc0, !PT ;  /* 0x000000ff03037812 */ /* 0x000fe200078ec0ff */
[----:B------:R-:W-:Y:S05]  /*4c70*/  BSSY B0, `(.L_x_20143) ;  /* 0x0000010000007945 */ /* 0x000fea0003800000 */
[----:B------:R-:W0:Y:S02]  /*4c80*/  I2F.U16 R3, R3 ;  /* 0x0000000300037306 */ /* 0x000e240000101000 */
        /* <DEDUP_REMOVED lines=11> */
.L_x_20144:
[----:B------:R-:W-:Y:S01]  /*4d40*/  IMAD.MOV.U32 R0, RZ, RZ, 0x7f ;  /* 0x0000007fff007424 */ /* 0x000fe200078e00ff */
[----:B------:R-:W-:-:S04]  /*4d50*/  ISETP.GT.U32.AND P0, PT, R2, 0x7f800000, PT ;  /* 0x7f8000000200780c */ /* 0x000fc80003f04070 */
[----:B------:R-:W-:-:S09]  /*4d60*/  SEL R0, R0, 0x7c, P0 ;  /* 0x0000007c00007807 */ /* 0x000fd20000000000 */
.L_x_20145:
[----:B------:R-:W-:Y:S05]  /*4d70*/  BSYNC B0 ;  /* 0x0000000000007941 */ /* 0x000fea0003800000 */
.L_x_20143:
[----:B------:R-:W-:-:S04]  /*4d80*/  LOP3.LUT R2, R3, 0x80000000, RZ, 0xc0, !PT ;  /* 0x8000000003027812 */ /* 0x000fc800078ec0ff */
[----:B------:R-:W-:-:S04]  /*4d90*/  SHF.R.U32.HI R3, RZ, 0x18, R2 ;  /* 0x00000018ff037819 */ /* 0x000fc80000011602 */
[----:B------:R-:W-:-:S05]  /*4da0*/  LOP3.LUT R3, R0, R3, RZ, 0xfc, !PT ;  /* 0x0000000300037212 */ /* 0x000fca00078efcff */
[----:B------:R0:W-:Y:S01]  /*4db0*/  STG.E.U8 desc[UR36][R16.64], R3 ;  /* 0x0000000310007986 */ /* 0x0001e2000c101124 */
[----:B------:R-:W-:Y:S05]  /*4dc0*/  BRA `(.L_x_20129) ;  /* 0x0000000400c07947 */ /* 0x000fea0003800000 */
.L_x_20139:
[----:B------:R-:W-:-:S04]  /*4dd0*/  LOP3.LUT R3, R3, 0xff, RZ, 0xc0, !PT ;  /* 0x000000ff03037812 */ /* 0x000fc800078ec0ff */
[----:B------:R-:W0:Y:S02]  /*4de0*/  I2F.U16 R0, R3 ;  /* 0x0000000300007306 */ /* 0x000e240000101000 */
[----:B0-----:R-:W-:-:S05]  /*4df0*/  F2FP.BF16.F32.PACK_AB R0, RZ, R0 ;  /* 0x00000000ff00723e */ /* 0x001fca00000010ff */
[----:B------:R0:W-:Y:S01]  /*4e00*/  STG.E.U16 desc[UR36][R16.64], R0 ;  /* 0x0000000010007986 */ /* 0x0001e2000c101524 */
[----:B------:R-:W-:Y:S05]  /*4e10*/  BRA `(.L_x_20129) ;  /* 0x0000000400ac7947 */ /* 0x000fea0003800000 */
.L_x_20136:
        /* <DEDUP_REMOVED lines=8> */
[----:B------:R-:W-:-:S05]  /*4ea0*/  LOP3.LUT R3, R3, 0xff, RZ, 0xc0, !PT ;  /* 0x000000ff03037812 */ /* 0x000fca00078ec0ff */
[----:B------:R4:W-:Y:S01]  /*4eb0*/  STG.E.U16 desc[UR36][R16.64], R3 ;  /* 0x0000000310007986 */ /* 0x0009e2000c101524 */
[----:B------:R-:W-:Y:S05]  /*4ec0*/  BRA `(.L_x_20129) ;  /* 0x0000000400807947 */ /* 0x000fea0003800000 */
.L_x_20148:
[----:B------:R-:W-:Y:S01]  /*4ed0*/  LOP3.LUT R3, R3, 0xff, RZ, 0xc0, !PT ;  /* 0x000000ff03037812 */ /* 0x000fe200078ec0ff */
[----:B------:R-:W-:Y:S01]  /*4ee0*/  BSSY B0, `(.L_x_20149) ;  /* 0x0000015000007945 */ /* 0x000fe20003800000 */
[----:B------:R-:W-:-:S04]  /*4ef0*/  IMAD.MOV.U32 R8, RZ, RZ, 0x80 ;  /* 0x00000080ff087424 */ /* 0x000fc800078e00ff */
[----:B------:R-:W0:Y:S02]  /*4f00*/  I2F.U16 R3, R3 ;  /* 0x0000000300037306 */ /* 0x000e240000101000 */
        /* <DEDUP_REMOVED lines=14> */
.L_x_20151:
[----:B------:R-:W-:-:S04]  /*4ff0*/  LOP3.LUT R2, R3, 0x80000000, RZ, 0xc0, !PT ;  /* 0x8000000003027812 */ /* 0x000fc800078ec0ff */
[----:B------:R-:W-:-:S04]  /*5000*/  SHF.R.U32.HI R3, RZ, 0x18, R2 ;  /* 0x00000018ff037819 */ /* 0x000fc80000011602 */
[----:B------:R-:W-:-:S04]  /*5010*/  LOP3.LUT R0, R0, R3, RZ, 0xfc, !PT ;  /* 0x0000000300007212 */ /* 0x000fc800078efcff */
[----:B------:R-:W-:-:S07]  /*5020*/  PRMT R8, R0, 0x7610, R8 ;  /* 0x0000761000087816 */ /* 0x000fce0000000008 */
.L_x_20150:
[----:B------:R-:W-:Y:S05]  /*5030*/  BSYNC B0 ;  /* 0x0000000000007941 */ /* 0x000fea0003800000 */
.L_x_20149:
[----:B------:R3:W-:Y:S01]  /*5040*/  STG.E.U8 desc[UR36][R16.64], R8 ;  /* 0x0000000810007986 */ /* 0x0007e2000c101124 */
[----:B------:R-:W-:Y:S05]  /*5050*/  BRA `(.L_x_20129) ;  /* 0x00000004001c7947 */ /* 0x000fea0003800000 */
.L_x_20147:
        /* <DEDUP_REMOVED lines=18> */
.L_x_20154:
[----:B------:R-:W-:-:S04]  /*5180*/  LOP3.LUT R2, R3, 0x80000000, RZ, 0xc0, !PT ;  /* 0x8000000003027812 */ /* 0x000fc800078ec0ff */
[----:B------:R-:W-:-:S04]  /*5190*/  SHF.R.U32.HI R3, RZ, 0x18, R2 ;  /* 0x00000018ff037819 */ /* 0x000fc80000011602 */
[----:B------:R-:W-:-:S04]  /*51a0*/  LOP3.LUT R0, R0, R3, RZ, 0xfc, !PT ;  /* 0x0000000300007212 */ /* 0x000fc800078efcff */
[----:B------:R-:W-:-:S07]  /*51b0*/  PRMT R8, R0, 0x7610, R8 ;  /* 0x0000761000087816 */ /* 0x000fce0000000008 */
.L_x_20153:
[----:B------:R-:W-:Y:S05]  /*51c0*/  BSYNC B0 ;  /* 0x0000000000007941 */ /* 0x000fea0003800000 */
.L_x_20152:
[----:B------:R0:W-:Y:S01]  /*51d0*/  STG.E.U8 desc[UR36][R16.64], R8 ;  /* 0x0000000810007986 */ /* 0x0001e2000c101124 */
[----:B------:R-:W-:Y:S05]  /*51e0*/  BRA `(.L_x_20129) ;  /* 0x0000000000b87947 */ /* 0x000fea0003800000 */
.L_x_20146:
[----:B------:R-:W-:-:S13]  /*51f0*/  ISETP.NE.AND P0, PT, R0, 0x1c, PT ;  /* 0x0000001c0000780c */ /* 0x000fda0003f05270 */
[----:B------:R-:W-:Y:S05]  /*5200*/  @!P0 BRA `(.L_x_20155) ;  /* 0x0000000000a88947 */ /* 0x000fea0003800000 */
[----:B------:R-:W-:-:S13]  /*5210*/  ISETP.NE.AND P0, PT, R0, 0x1d, PT ;  /* 0x0000001d0000780c */ /* 0x000fda0003f05270 */
[----:B------:R-:W-:Y:S05]  /*5220*/  @!P0 BRA `(.L_x_20156) ;  /* 0x0000000000908947 */ /* 0x000fea0003800000 */
[----:B------:R-:W-:-:S13]  /*5230*/  ISETP.NE.AND P0, PT, R0, 0x2c, PT ;  /* 0x0000002c0000780c */ /* 0x000fda0003f05270 */
[----:B------:R-:W-:Y:S05]  /*5240*/  @P0 BRA `(.L_x_20128) ;  /* 0x0000000000440947 */ /* 0x000fea0003800000 */
[----:B------:R-:W-:-:S06]  /*5250*/  LOP3.LUT R4, R3, 0xff, RZ, 0xc0, !PT ;  /* 0x000000ff03047812 */ /* 0x000fcc00078ec0ff */
[----:B------:R-:W0:Y:S02]  /*5260*/  I2F.U16 R4, R4 ;  /* 0x0000000400047306 */ /* 0x000e240000101000 */
        /* <DEDUP_REMOVED lines=15> */
.L_x_20128:
        /* <DEDUP_REMOVED lines=16> */
.L_x_20157:
[----:B------:R-:W-:Y:S05]  /*5460*/  BRA `(.L_x_20129) ;  /* 0x0000000000187947 */ /* 0x000fea0003800000 */
.L_x_20156:
[----:B------:R-:W-:Y:S01]  /*5470*/  LOP3.LUT R2, R3, 0xff, RZ, 0xc0, !PT ;  /* 0x000000ff03027812 */ /* 0x000fe200078ec0ff */
[----:B------:R-:W-:-:S05]  /*5480*/  IMAD.MOV.U32 R3, RZ, RZ, RZ ;  /* 0x000000ffff037224 */ /* 0x000fca00078e00ff */
[----:B------:R1:W-:Y:S01]  /*5490*/  STG.E.64 desc[UR36][R16.64], R2 ;  /* 0x0000000210007986 */ /* 0x0003e2000c101b24 */
[----:B------:R-:W-:Y:S05]  /*54a0*/  BRA `(.L_x_20129) ;  /* 0x0000000000087947 */ /* 0x000fea0003800000 */
.L_x_20155:
[----:B------:R-:W-:-:S05]  /*54b0*/  LOP3.LUT R3, R3, 0xff, RZ, 0xc0, !PT ;  /* 0x000000ff03037812 */ /* 0x000fca00078ec0ff */
[----:B------:R0:W-:Y:S02]  /*54c0*/  STG.E desc[UR36][R16.64], R3 ;  /* 0x0000000310007986 */ /* 0x0001e4000c101924 */
.L_x_20129:
[----:B------:R-:W-:-:S04]  /*54d0*/  IMAD R18, R23, 0x200, R18 ;  /* 0x0000020017127824 */ /* 0x000fc800078e0212 */
[----:B------:R-:W-:-:S07]  /*54e0*/  VIADD R19, R18, 0x80 ;  /* 0x0000008012137836 */ /* 0x000fce0000000000 */
.L_x_20023:
[----:B------:R-:W-:Y:S05]  /*54f0*/  BSYNC B6 ;  /* 0x0000000000067941 */ /* 0x000fea0003800000 */
.L_x_20022:
        /* <DEDUP_REMOVED lines=384> */
.L_x_20160:
        /* <DEDUP_REMOVED lines=20> */
.L_x_20164:
[----:B------:R4:W5:Y:S01]  /*6e40*/  LDG.E.U8 R22, desc[UR36][R4.64] ;  /* 0x0000002404167981 */ /* 0x000962000c1e1100 */
[----:B------:R-:W-:Y:S05]  /*6e50*/  BRA `(.L_x_20166) ;  /* 0x0000000c00647947 */ /* 0x000fea0003800000 */
.L_x_20163:
        /* <DEDUP_REMOVED lines=8> */
.L_x_20168:
[----:B------:R2:W5:Y:S01]  /*6ee0*/  LDG.E.U8 R22, desc[UR36][R4.64] ;  /* 0x0000002404167981 */ /* 0x000562000c1e1100 */
[----:B------:R-:W-:Y:S05]  /*6ef0*/  BRA `(.L_x_20166) ;  /* 0x0000000c003c7947 */ /* 0x000fea0003800000 */
.L_x_20167:
[----:B------:R0:W5:Y:S01]  /*6f00*/  LDG.E.U16 R22, desc[UR36][R4.64] ;  /* 0x0000002404167981 */ /* 0x000162000c1e1500 */
[----:B------:R-:W-:Y:S05]  /*6f10*/  BRA `(.L_x_20166) ;  /* 0x0000000c00347947 */ /* 0x000fea0003800000 */
.L_x_20162:
        /* <DEDUP_REMOVED lines=10> */
.L_x_20170:
[----:B------:R-:W2:Y:S02]  /*6fc0*/  LDG.E.U16 R2, desc[UR36][R4.64] ;  /* 0x0000002404027981 */ /* 0x000ea4000c1e1500 */
[----:B--2---:R-:W-:-:S06]  /*6fd0*/  HADD2.F32 R2, -RZ, R2.H0_H0 ;  /* 0x20000002ff027230 */ /* 0x004fcc0000004100 */
[----:B------:R-:W0:Y:S02]  /*6fe0*/  F2I.S64.TRUNC R2, R2 ;  /* 0x0000000200027311 */ /* 0x000e24000020d900 */
[----:B0-----:R-:W-:Y:S01]  /*6ff0*/  PRMT R22, R2, 0x7610, R22 ;  /* 0x0000761002167816 */ /* 0x001fe20000000016 */
[----:B------:R-:W-:Y:S06]  /*7000*/  BRA `(.L_x_20166) ;  /* 0x0000000800f87947 */ /* 0x000fec0003800000 */
.L_x_20169:
        /* <DEDUP_REMOVED lines=10> */
.L_x_20172:
[----:B------:R-:W2:Y:S02]  /*70b0*/  LDG.E.U16 R4, desc[UR36][R4.64] ;  /* 0x0000002404047981 */ /* 0x000ea4000c1e1500 */
[----:B--2---:R-:W-:-:S06]  /*70c0*/  HADD2.F32 R2, -RZ, R4.H0_H0 ;  /* 0x20000004ff027230 */ /* 0x004fcc0000004100 */
[----:B------:R-:W0:Y:S02]  /*70d0*/  F2I.S64.TRUNC R2, R2 ;  /* 0x0000000200027311 */ /* 0x000e24000020d900 */
[----:B0-----:R-:W-:Y:S01]  /*70e0*/  PRMT R22, R2, 0x7610, R22 ;  /* 0x0000761002167816 */ /* 0x001fe20000000016 */
[----:B------:R-:W-:Y:S06]  /*70f0*/  BRA `(.L_x_20166) ;  /* 0x0000000800bc7947 */ /* 0x000fec0003800000 */
.L_x_20171:
[----:B------:R-:W2:Y:S02]  /*7100*/  LDG.E.64 R2, desc[UR36][R4.64] ;  /* 0x0000002404027981 */ /* 0x000ea4000c1e1b00 */
[----:B--2---:R-:W0:Y:S02]  /*7110*/  F2I.S64.F64.TRUNC R2, R2 ;  /* 0x0000000200027311 */ /* 0x004e24000030d900 */
[----:B0-----:R-:W-:Y:S01]  /*7120*/  PRMT R22, R2, 0x7610, R22 ;  /* 0x0000761002167816 */ /* 0x001fe20000000016 */
[----:B------:R-:W-:Y:S06]  /*7130*/  BRA `(.L_x_20166) ;  /* 0x0000000800ac7947 */ /* 0x000fec0003800000 */
.L_x_20161:
        /* <DEDUP_REMOVED lines=12> */
.L_x_20175:
[----:B------:R-:W2:Y:S02]  /*7200*/  LDG.E.64 R4, desc[UR36][R4.64] ;  /* 0x0000002404047981 */ /* 0x000ea4000c1e1b00 */
[----:B--2---:R-:W0:Y:S02]  /*7210*/  F2I.S64.F64.TRUNC R2, R4 ;  /* 0x0000000400027311 */ /* 0x004e24000030d900 */
[----:B0-----:R-:W-:Y:S01]  /*7220*/  PRMT R22, R2, 0x7610, R22 ;  /* 0x0000761002167816 */ /* 0x001fe20000000016 */
[----:B------:R-:W-:Y:S06]  /*7230*/  BRA `(.L_x_20166) ;  /* 0x00000008006c7947 */ /* 0x000fec0003800000 */
.L_x_20174:
        /* <DEDUP_REMOVED lines=28> */
.L_x_20177:
        /* <DEDUP_REMOVED lines=15> */
.L_x_20176:
[----:B------:R-:W2:Y:S02]  /*74f0*/  LDG.E.U16 R2, desc[UR36][R4.64] ;  /* 0x0000002404027981 */ /* 0x000ea4000c1e1500 */
[----:B--2---:R-:W-:-:S06]  /*7500*/  IMAD.U32 R2, R2, 0x10000, RZ ;  /* 0x0001000002027824 */ /* 0x004fcc00078e00ff */
[----:B------:R-:W0:Y:S02]  /*7510*/  F2I.S64.TRUNC R2, R2 ;  /* 0x0000000200027311 */ /* 0x000e24000020d900 */
[----:B0-----:R-:W-:Y:S01]  /*7520*/  PRMT R22, R2, 0x7610, R22 ;  /* 0x0000761002167816 */ /* 0x001fe20000000016 */
[----:B------:R-:W-:Y:S06]  /*7530*/  BRA `(.L_x_20166) ;  /* 0x0000000400ac7947 */ /* 0x000fec0003800000 */
.L_x_20173:
        /* <DEDUP_REMOVED lines=10> */
.L_x_20180:
        /* <DEDUP_REMOVED lines=21> */
.L_x_20184:
[----:B------:R-:W-:Y:S05]  /*7730*/  BSYNC B1 ;  /* 0x0000000000017941 */ /* 0x000fea0003800000 */
.L_x_20183:
[----:B------:R-:W-:Y:S01]  /*7740*/  IMAD.SHL.U32 R2, R2, 0x100000, RZ ;  /* 0x0010000002027824 */ /* 0x000fe200078e00ff */
[----:B------:R-:W-:-:S04]  /*7750*/  LEA R3, R0, 0x3b800000, 0x17 ;  /* 0x3b80000000037811 */ /* 0x000fc800078eb8ff */
[----:B------:R-:W-:-:S07]  /*7760*/  LOP3.LUT R2, R3, R2, R4, 0xfe, !PT ;  /* 0x0000000203027212 */ /* 0x000fce00078efe04 */
.L_x_20182:
[----:B------:R-:W-:Y:S05]  /*7770*/  BSYNC B0 ;  /* 0x0000000000007941 */ /* 0x000fea0003800000 */
.L_x_20181:
[----:B------:R-:W0:Y:S02]  /*7780*/  F2I.S64.TRUNC R2, R2 ;  /* 0x0000000200027311 */ /* 0x000e24000020d900 */
[----:B0-----:R-:W-:Y:S01]  /*7790*/  PRMT R22, R2, 0x7610, R22 ;  /* 0x0000761002167816 */ /* 0x001fe20000000016 */
[----:B------:R-:W-:Y:S06]  /*77a0*/  BRA `(.L_x_20166) ;  /* 0x0000000400107947 */ /* 0x000fec0003800000 */
.L_x_20179:
        /* <DEDUP_REMOVED lines=21> */
.L_x_20188:
[----:B------:R-:W-:Y:S05]  /*7900*/  BSYNC B1 ;  /* 0x0000000000017941 */ /* 0x000fea0003800000 */
.L_x_20187:
[----:B------:R-:W-:Y:S01]  /*7910*/  IMAD.SHL.U32 R2, R2, 0x200000, RZ ;  /* 0x0020000002027824 */ /* 0x000fe200078e00ff */
[----:B------:R-:W-:-:S04]  /*7920*/  LEA R3, R0, 0x37800000, 0x17 ;  /* 0x3780000000037811 */ /* 0x000fc800078eb8ff */
[----:B------:R-:W-:-:S07]  /*7930*/  LOP3.LUT R2, R3, R2, R4, 0xfe, !PT ;  /* 0x0000000203027212 */ /* 0x000fce00078efe04 */
.L_x_20186:
[----:B------:R-:W-:Y:S05]  /*7940*/  BSYNC B0 ;  /* 0x0000000000007941 */ /* 0x000fea0003800000 */
.L_x_20185:
[----:B------:R-:W0:Y:S02]  /*7950*/  F2I.S64.TRUNC R2, R2 ;  /* 0x0000000200027311 */ /* 0x000e24000020d900 */
[----:B0-----:R-:W-:Y:S01]  /*7960*/  PRMT R22, R2, 0x7610, R22 ;  /* 0x0000761002167816 */ /* 0x001fe20000000016 */
[----:B------:R-:W-:Y:S06]  /*7970*/  BRA `(.L_x_20166) ;  /* 0x00000000009c7947 */ /* 0x000fec0003800000 */
.L_x_20178:
        /* <DEDUP_REMOVED lines=14> */
.L_x_20192:
[----:B------:R-:W-:Y:S05]  /*7a60*/  BSYNC B0 ;  /* 0x0000000000007941 */ /* 0x000fea0003800000 */
.L_x_20191:
[----:B------:R-:W0:Y:S02]  /*7a70*/  F2I.S64.TRUNC R2, R2 ;  /* 0x0000000200027311 */ /* 0x000e24000020d900 */
[----:B0-----:R-:W-:Y:S01]  /*7a80*/  PRMT R22, R2, 0x7610, R22 ;  /* 0x0000761002167816 */ /* 0x001fe20000000016 */
[----:B------:R-:W-:Y:S06]  /*7a90*/  BRA `(.L_x_20166) ;  /* 0x0000000000547947 */ /* 0x000fec0003800000 */
.L_x_20165:
        /* <DEDUP_REMOVED lines=16> */
.L_x_20193:
[----:B------:R-:W-:Y:S01]  /*7ba0*/  PRMT R22, RZ, 0x7610, R22 ;  /* 0x00007610ff167816 */ /* 0x000fe20000000016 */
[----:B------:R-:W-:Y:S06]  /*7bb0*/  BRA `(.L_x_20166) ;  /* 0x00000000000c7947 */ /* 0x000fec0003800000 */
.L_x_20190:
[----:B------:R0:W5:Y:S01]  /*7bc0*/  LDG.E.U8 R22, desc[UR36][R4.64] ;  /* 0x0000002404167981 */ /* 0x000162000c1e1100 */
[----:B------:R-:W-:Y:S05]  /*7bd0*/  BRA `(.L_x_20166) ;  /* 0x0000000000047947 */ /* 0x000fea0003800000 */
.L_x_20189:
[----:B------:R0:W5:Y:S02]  /*7be0*/  LDG.E.U8 R22, desc[UR36][R4.64] ;  /* 0x0000002404167981 */ /* 0x000164000c1e1100 */
.L_x_20166:
        /* <DEDUP_REMOVED lines=17> */
.L_x_20197:
[----:B------:R0:W5:Y:S01]  /*7d00*/  LDG.E.U8 R23, desc[UR36][R4.64] ;  /* 0x0000002404177981 */ /* 0x000162000c1e1100 */
[----:B------:R-:W-:Y:S05]  /*7d10*/  BRA `(.L_x_20199) ;  /* 0x0000000c00647947 */ /* 0x000fea0003800000 */
.L_x_20196:
        /* <DEDUP_REMOVED lines=8> */
.L_x_20201:
[----:B------:R3:W5:Y:S01]  /*7da0*/  LDG.E.U8 R23, desc[UR36][R4.64] ;  /* 0x0000002404177981 */ /* 0x000762000c1e1100 */
[----:B------:R-:W-:Y:S05]  /*7db0*/  BRA `(.L_x_20199) ;  /* 0x0000000c003c7947 */ /* 0x000fea0003800000 */
.L_x_20200:
[----:B------:R2:W5:Y:S01]  /*7dc0*/  LDG.E.U16 R23, desc[UR36][R4.64] ;  /* 0x0000002404177981 */ /* 0x000562000c1e1500 */
[----:B------:R-:W-:Y:S05]  /*7dd0*/  BRA `(.L_x_20199) ;  /* 0x0000000c00347947 */ /* 0x000fea0003800000 */
.L_x_20195:
        /* <DEDUP_REMOVED lines=10> */
.L_x_20203:
[----:B------:R-:W2:Y:S02]  /*7e80*/  LDG.E.U16 R2, desc[UR36][R4.64] ;  /* 0x0000002404027981 */ /* 0x000ea4000c1e1500 */
[----:B--2---:R-:W-:-:S06]  /*7e90*/  HADD2.F32 R2, -RZ, R2.H0_H0 ;  /* 0x20000002ff027230 */ /* 0x004fcc0000004100 */
[----:B------:R-:W0:Y:S02]  /*7ea0*/  F2I.S64.TRUNC R2, R2 ;  /* 0x0000000200027311 */ /* 0x000e24000020d900 */
[----:B0-----:R-:W-:Y:S01]  /*7eb0*/  PRMT R23, R2, 0x7610, R23 ;  /* 0x0000761002177816 */ /* 0x001fe20000000017 */
[----:B------:R-:W-:Y:S06]  /*7ec0*/  BRA `(.L_x_20199) ;  /* 0x0000000800f87947 */ /* 0x000fec0003800000 */
.L_x_20202:
        /* <DEDUP_REMOVED lines=10> */
.L_x_20205:
[----:B------:R-:W2:Y:S02]  /*7f70*/  LDG.E.U16 R4, desc[UR36][R4.64] ;  /* 0x0000002404047981 */ /* 0x000ea4000c1e1500 */
[----:B--2---:R-:W-:-:S06]  /*7f80*/  HADD2.F32 R2, -RZ, R4.H0_H0 ;  /* 0x20000004ff027230 */ /* 0x004fcc0000004100 */
[----:B------:R-:W0:Y:S02]  /*7f90*/  F2I.S64.TRUNC R2, R2 ;  /* 0x0000000200027311 */ /* 0x000e24000020d900 */
[----:B0-----:R-:W-:Y:S01]  /*7fa0*/  PRMT R23, R2, 0x7610, R23 ;  /* 0x0000761002177816 */ /* 0x001fe20000000017 */
[----:B------:R-:W-:Y:S06]  /*7fb0*/  BRA `(.L_x_20199) ;  /* 0x0000000800bc7947 */ /* 0x000fec0003800000 */
.L_x_20204:
[----:B------:R-:W2:Y:S02]  /*7fc0*/  LDG.E.64 R2, desc[UR36][R4.64] ;  /* 0x0000002404027981 */ /* 0x000ea4000c1e1b00 */
[----:B--2---:R-:W0:Y:S02]  /*7fd0*/  F2I.S64.F64.TRUNC R2, R2 ;  /* 0x0000000200027311 */ /* 0x004e24000030d900 */
[----:B0-----:R-:W-:Y:S01]  /*7fe0*/  PRMT R23, R2, 0x7610, R23 ;  /* 0x0000761002177816 */ /* 0x001fe20000000017 */
[----:B------:R-:W-:Y:S06]  /*7ff0*/  BRA `(.L_x_20199) ;  /* 0x0000000800ac7947 */ /* 0x000fec0003800000 */
.L_x_20194:
        /* <DEDUP_REMOVED lines=12> */
.L_x_20208:
[----:B------:R-:W2:Y:S02]  /*80c0*/  LDG.E.64 R4, desc[UR36][R4.64] ;  /* 0x0000002404047981 */ /* 0x000ea4000c1e1b00 */
[----:B--2---:R-:W0:Y:S02]  /*80d0*/  F2I.S64.F64.TRUNC R2, R4 ;  /* 0x0000000400027311 */ /* 0x004e24000030d900 */
[----:B0-----:R-:W-:Y:S01]  /*80e0*/  PRMT R23, R2, 0x7610, R23 ;  /* 0x0000761002177816 */ /* 0x001fe20000000017 */
[----:B------:R-:W-:Y:S06]  /*80f0*/  BRA `(.L_x_20199) ;  /* 0x00000008006c7947 */ /* 0x000fec0003800000 */
.L_x_20207:
        /* <DEDUP_REMOVED lines=28> */
.L_x_20210:
        /* <DEDUP_REMOVED lines=15> */
.L_x_20209:
[----:B------:R-:W2:Y:S02]  /*83b0*/  LDG.E.U16 R2, desc[UR36][R4.64] ;  /* 0x0000002404027981 */ /* 0x000ea4000c1e1500 */
[----:B--2---:R-:W-:-:S06]  /*83c0*/  IMAD.U32 R2, R2, 0x10000, RZ ;  /* 0x0001000002027824 */ /* 0x004fcc00078e00ff */
[----:B------:R-:W0:Y:S02]  /*83d0*/  F2I.S64.TRUNC R2, R2 ;  /* 0x0000000200027311 */ /* 0x000e24000020d900 */
[----:B0-----:R-:W-:Y:S01]  /*83e0*/  PRMT R23, R2, 0x7610, R23 ;  /* 0x0000761002177816 */ /* 0x001fe20000000017 */
[----:B------:R-:W-:Y:S06]  /*83f0*/  BRA `(.L_x_20199) ;  /* 0x0000000400ac7947 */ /* 0x000fec0003800000 */
.L_x_20206:
        /* <DEDUP_REMOVED lines=10> */
.L_x_20213:
        /* <DEDUP_REMOVED lines=21> */
.L_x_20217:
[----:B------:R-:W-:Y:S05]  /*85f0*/  BSYNC B1 ;  /* 0x0000000000017941 */ /* 0x000fea0003800000 */
.L_x_20216:
[----:B------:R-:W-:Y:S01]  /*8600*/  IMAD.SHL.U32 R2, R2, 0x100000, RZ ;  /* 0x0010000002027824 */ /* 0x000fe200078e00ff */
[----:B------:R-:W-:-:S04]  /*8610*/  LEA R3, R0, 0x3b800000, 0x17 ;  /* 0x3b80000000037811 */ /* 0x000fc800078eb8ff */
[----:B------:R-:W-:-:S07]  /*8620*/  LOP3.LUT R2, R3, R2, R4, 0xfe, !PT ;  /* 0x0000000203027212 */ /* 0x000fce00078efe04 */
.L_x_20215:
[----:B------:R-:W-:Y:S05]  /*8630*/  BSYNC B0 ;  /* 0x0000000000007941 */ /* 0x000fea0003800000 */
.L_x_20214:
[----:B------:R-:W0:Y:S02]  /*8640*/  F2I.S64.TRUNC R2, R2 ;  /* 0x0000000200027311 */ /* 0x000e24000020d900 */
[----:B0-----:R-:W-:Y:S01]  /*8650*/  PRMT R23, R2, 0x7610, R23 ;  /* 0x0000761002177816 */ /* 0x001fe20000000017 */
[----:B------:R-:W-:Y:S06]  /*8660*/  BRA `(.L_x_20199) ;  /* 0x0000000400107947 */ /* 0x000fec0003800000 */
.L_x_20212:
        /* <DEDUP_REMOVED lines=21> */
.L_x_20221:
[----:B------:R-:W-:Y:S05]  /*87c0*/  BSYNC B1 ;  /* 0x0000000000017941 */ /* 0x000fea0003800000 */
.L_x_20220:
[----:B------:R-:W-:Y:S01]  /*87d0*/  IMAD.SHL.U32 R2, R2, 0x200000, RZ ;  /* 0x0020000002027824 */ /* 0x000fe200078e00ff */
[----:B------:R-:W-:-:S04]  /*87e0*/  LEA R3, R0, 0x37800000, 0x17 ;  /* 0x3780000000037811 */ /* 0x000fc800078eb8ff */
[----:B------:R-:W-:-:S07]  /*87f0*/  LOP3.LUT R2, R3, R2, R4, 0xfe, !PT ;  /* 0x0000000203027212 */ /* 0x000fce00078efe04 */
.L_x_20219:
[----:B------:R-:W-:Y:S05]  /*8800*/  BSYNC B0 ;  /* 0x0000000000007941 */ /* 0x000fea0003800000 */
.L_x_20218:
[----:B------:R-:W0:Y:S02]  /*8810*/  F2I.S64.TRUNC R2, R2 ;  /* 0x0000000200027311 */ /* 0x000e24000020d900 */
[----:B0-----:R-:W-:Y:S01]  /*8820*/  PRMT R23, R2, 0x7610, R23 ;  /* 0x0000761002177816 */ /* 0x001fe20000000017 */
[----:B------:R-:W-:Y:S06]  /*8830*/  BRA `(.L_x_20199) ;  /* 0x00000000009c7947 */ /* 0x000fec0003800000 */
.L_x_20211:
        /* <DEDUP_REMOVED lines=14> */
.L_x_20225:
[----:B------:R-:W-:Y:S05]  /*8920*/  BSYNC B0 ;  /* 0x0000000000007941 */ /* 0x000fea0003800000 */
.L_x_20224:
[----:B------:R-:W0:Y:S02]  /*8930*/  F2I.S64.TRUNC R2, R2 ;  /* 0x0000000200027311 */ /* 0x000e24000020d900 */
[----:B0-----:R-:W-:Y:S01]  /*8940*/  PRMT R23, R2, 0x7610, R23 ;  /* 0x0000761002177816 */ /* 0x001fe20000000017 */
[----:B------:R-:W-:Y:S06]  /*8950*/  BRA `(.L_x_20199) ;  /* 0x0000000000547947 */ /* 0x000fec0003800000 */
.L_x_20198:
        /* <DEDUP_REMOVED lines=16> */
.L_x_20226:
[----:B------:R-:W-:Y:S01]  /*8a60*/  PRMT R23, RZ, 0x7610, R23 ;  /* 0x00007610ff177816 */ /* 0x000fe20000000017 */
[----:B------:R-:W-:Y:S06]  /*8a70*/  BRA `(.L_x_20199) ;  /* 0x00000000000c7947 */ /* 0x000fec0003800000 */
.L_x_20223:
[----:B------:R0:W5:Y:S01]  /*8a80*/  LDG.E.U8 R23, desc[UR36][R4.64] ;  /* 0x0000002404177981 */ /* 0x000162000c1e1100 */
[----:B------:R-:W-:Y:S05]  /*8a90*/  BRA `(.L_x_20199) ;  /* 0x0000000000047947 */ /* 0x000fea0003800000 */
.L_x_20222:
[----:B------:R0:W5:Y:S02]  /*8aa0*/  LDG.E.U8 R23, desc[UR36][R4.64] ;  /* 0x0000002404177981 */ /* 0x000164000c1e1100 */
.L_x_20199:
        /* <DEDUP_REMOVED lines=17> */
.L_x_20230:
[----:B------:R3:W5:Y:S01]  /*8bc0*/  LDG.E.U8 R0, desc[UR36][R4.64] ;  /* 0x0000002404007981 */ /* 0x000762000c1e1100 */
[----:B------:R-:W-:Y:S05]  /*8bd0*/  BRA `(.L_x_20232) ;  /* 0x0000000c00647947 */ /* 0x000fea0003800000 */
.L_x_20229:
        /* <DEDUP_REMOVED lines=8> */
.L_x_20234:
[----:B------:R0:W5:Y:S01]  /*8c60*/  LDG.E.U8 R0, desc[UR36][R4.64] ;  /* 0x0000002404007981 */ /* 0x000162000c1e1100 */
[----:B------:R-:W-:Y:S05]  /*8c70*/  BRA `(.L_x_20232) ;  /* 0x0000000c003c7947 */ /* 0x000fea0003800000 */
.L_x_20233:
[----:B------:R0:W5:Y:S01]  /*8c80*/  LDG.E.U16 R0, desc[UR36][R4.64] ;  /* 0x0000002404007981 */ /* 0x000162000c1e1500 */
[----:B------:R-:W-:Y:S05]  /*8c90*/  BRA `(.L_x_20232) ;  /* 0x0000000c00347947 */ /* 0x000fea0003800000 */
.L_x_20228:
        /* <DEDUP_REMOVED lines=10> */
.L_x_20236:
[----:B------:R-:W2:Y:S02]  /*8d40*/  LDG.E.U16 R2, desc[UR36][R4.64] ;  /* 0x0000002404027981 */ /* 0x000ea4000c1e1500 */
[----:B--2---:R-:W-:-:S06]  /*8d50*/  HADD2.F32 R2, -RZ, R2.H0_H0 ;  /* 0x20000002ff027230 */ /* 0x004fcc0000004100 */
[----:B------:R-:W0:Y:S02]  /*8d60*/  F2I.S64.TRUNC R2, R2 ;  /* 0x0000000200027311 */ /* 0x000e24000020d900 */
[----:B0-----:R-:W-:Y:S01]  /*8d70*/  PRMT R0, R2, 0x7610, R0 ;  /* 0x0000761002007816 */ /* 0x001fe20000000000 */
[----:B------:R-:W-:Y:S06]  /*8d80*/  BRA `(.L_x_20232) ;  /* 0x0000000800f87947 */ /* 0x000fec0003800000 */
.L_x_20235:
        /* <DEDUP_REMOVED lines=10> */
.L_x_20238:
[----:B------:R-:W2:Y:S02]  /*8e30*/  LDG.E.U16 R4, desc[UR36][R4.64] ;  /* 0x0000002404047981 */ /* 0x000ea4000c1e1500 */
[----:B--2---:R-:W-:-:S06]  /*8e40*/  HADD2.F32 R2, -RZ, R4.H0_H0 ;  /* 0x20000004ff027230 */ /* 0x004fcc0000004100 */
[----:B------:R-:W0:Y:S02]  /*8e50*/  F2I.S64.TRUNC R2, R2 ;  /* 0x0000000200027311 */ /* 0x000e24000020d900 */
[----:B0-----:R-:W-:Y:S01]  /*8e60*/  PRMT R0, R2, 0x7610, R0 ;  /* 0x0000761002007816 */ /* 0x001fe20000000000 */
[----:B------:R-:W-:Y:S06]  /*8e70*/  BRA `(.L_x_20232) ;  /* 0x0000000800bc7947 */ /* 0x000fec0003800000 */
.L_x_20237:
[----:B------:R-:W2:Y:S02]  /*8e80*/  LDG.E.64 R2, desc[UR36][R4.64] ;  /* 0x0000002404027981 */ /* 0x000ea4000c1e1b00 */
[----:B--2---:R-:W0:Y:S02]  /*8e90*/  F2I.S64.F64.TRUNC R2, R2 ;  /* 0x0000000200027311 */ /* 0x004e24000030d900 */
[----:B0-----:R-:W-:Y:S01]  /*8ea0*/  PRMT R0, R2, 0x7610, R0 ;  /* 0x0000761002007816 */ /* 0x001fe20000000000 */
[----:B------:R-:W-:Y:S06]  /*8eb0*/  BRA `(.L_x_20232) ;  /* 0x0000000800ac7947 */ /* 0x000fec0003800000 */
.L_x_20227:
        /* <DEDUP_REMOVED lines=12> */
.L_x_20241:
[----:B------:R-:W2:Y:S02]  /*8f80*/  LDG.E.64 R4, desc[UR36][R4.64] ;  /* 0x0000002404047981 */ /* 0x000ea4000c1e1b00 */
[----:B--2---:R-:W0:Y:S02]  /*8f90*/  F2I.S64.F64.TRUNC R2, R4 ;  /* 0x0000000400027311 */ /* 0x004e24000030d900 */
[----:B0-----:R-:W-:Y:S01]  /*8fa0*/  PRMT R0, R2, 0x7610, R0 ;  /* 0x0000761002007816 */ /* 0x001fe20000000000 */
[----:B------:R-:W-:Y:S06]  /*8fb0*/  BRA `(.L_x_20232) ;  /* 0x00000008006c7947 */ /* 0x000fec0003800000 */
.L_x_20240:
        /* <DEDUP_REMOVED lines=28> */
.L_x_20243:
        /* <DEDUP_REMOVED lines=15> */
.L_x_20242:
[----:B------:R-:W2:Y:S02]  /*9270*/  LDG.E.U16 R2, desc[UR36][R4.64] ;  /* 0x0000002404027981 */ /* 0x000ea4000c1e1500 */
[----:B--2---:R-:W-:-:S06]  /*9280*/  IMAD.U32 R2, R2, 0x10000, RZ ;  /* 0x0001000002027824 */ /* 0x004fcc00078e00ff */
[----:B------:R-:W0:Y:S02]  /*9290*/  F2I.S64.TRUNC R2, R2 ;  /* 0x0000000200027311 */ /* 0x000e24000020d900 */
[----:B0-----:R-:W-:Y:S01]  /*92a0*/  PRMT R0, R2, 0x7610, R0 ;  /* 0x0000761002007816 */ /* 0x001fe20000000000 */
[----:B------:R-:W-:Y:S06]  /*92b0*/  BRA `(.L_x_20232) ;  /* 0x0000000400ac7947 */ /* 0x000fec0003800000 */
.L_x_20239:
        /* <DEDUP_REMOVED lines=10> */
.L_x_20246:
        /* <DEDUP_REMOVED lines=21> */
.L_x_20250:
[----:B------:R-:W-:Y:S05]  /*94b0*/  BSYNC B1 ;  /* 0x0000000000017941 */ /* 0x000fea0003800000 */
.L_x_20249:
[----:B------:R-:W-:Y:S01]  /*94c0*/  IMAD.SHL.U32 R2, R2, 0x100000, RZ ;  /* 0x0010000002027824 */ /* 0x000fe200078e00ff */
[----:B------:R-:W-:-:S04]  /*94d0*/  LEA R3, R0, 0x3b800000, 0x17 ;  /* 0x3b80000000037811 */ /* 0x000fc800078eb8ff */
[----:B------:R-:W-:-:S07]  /*94e0*/  LOP3.LUT R2, R3, R2, R4, 0xfe, !PT ;  /* 0x0000000203027212 */ /* 0x000fce00078efe04 */
.L_x_20248:
[----:B------:R-:W-:Y:S05]  /*94f0*/  BSYNC B0 ;  /* 0x0000000000007941 */ /* 0x000fea0003800000 */
.L_x_20247:
[----:B------:R-:W0:Y:S02]  /*9500*/  F2I.S64.TRUNC R2, R2 ;  /* 0x0000000200027311 */ /* 0x000e24000020d900 */
[----:B0-----:R-:W-:Y:S01]  /*9510*/  PRMT R0, R2, 0x7610, R0 ;  /* 0x0000761002007816 */ /* 0x001fe20000000000 */
[----:B------:R-:W-:Y:S06]  /*9520*/  BRA `(.L_x_20232) ;  /* 0x0000000400107947 */ /* 0x000fec0003800000 */
.L_x_20245:
        /* <DEDUP_REMOVED lines=21> */
.L_x_20254:
[----:B------:R-:W-:Y:S05]  /*9680*/  BSYNC B1 ;  /* 0x0000000000017941 */ /* 0x000fea0003800000 */
.L_x_20253:
[----:B------:R-:W-:Y:S01]  /*9690*/  IMAD.SHL.U32 R2, R2, 0x200000, RZ ;  /* 0x0020000002027824 */ /* 0x000fe200078e00ff */
[----:B------:R-:W-:-:S04]  /*96a0*/  LEA R3, R0, 0x37800000, 0x17 ;  /* 0x3780000000037811 */ /* 0x000fc800078eb8ff */
[----:B------:R-:W-:-:S07]  /*96b0*/  LOP3.LUT R2, R3, R2, R4, 0xfe, !PT ;  /* 0x0000000203027212 */ /* 0x000fce00078efe04 */
.L_x_20252:
[----:B------:R-:W-:Y:S05]  /*96c0*/  BSYNC B0 ;  /* 0x0000000000007941 */ /* 0x000fea0003800000 */
.L_x_20251:
[----:B------:R-:W0:Y:S02]  /*96d0*/  F2I.S64.TRUNC R2, R2 ;  /* 0x0000000200027311 */ /* 0x000e24000020d900 */
[----:B0-----:R-:W-:Y:S01]  /*96e0*/  PRMT R0, R2, 0x7610, R0 ;  /* 0x0000761002007816 */ /* 0x001fe20000000000 */
[----:B------:R-:W-:Y:S06]  /*96f0*/  BRA `(.L_x_20232) ;  /* 0x00000000009c7947 */ /* 0x000fec0003800000 */
.L_x_20244:
        /* <DEDUP_REMOVED lines=14> */
.L_x_20258:
[----:B------:R-:W-:Y:S05]  /*97e0*/  BSYNC B0 ;  /* 0x0000000000007941 */ /* 0x000fea0003800000 */
.L_x_20257:
[----:B------:R-:W0:Y:S02]  /*97f0*/  F2I.S64.TRUNC R2, R2 ;  /* 0x0000000200027311 */ /* 0x000e24000020d900 */
[----:B0-----:R-:W-:Y:S01]  /*9800*/  PRMT R0, R2, 0x7610, R0 ;  /* 0x0000761002007816 */ /* 0x001fe20000000000 */
[----:B------:R-:W-:Y:S06]  /*9810*/  BRA `(.L_x_20232) ;  /* 0x0000000000547947 */ /* 0x000fec0003800000 */
.L_x_20231:
        /* <DEDUP_REMOVED lines=16> */
.L_x_20259:
[----:B------:R-:W-:Y:S01]  /*9920*/  PRMT R0, RZ, 0x7610, R0 ;  /* 0x00007610ff007816 */ /* 0x000fe20000000000 */
[----:B------:R-:W-:Y:S06]  /*9930*/  BRA `(.L_x_20232) ;  /* 0x00000000000c7947 */ /* 0x000fec0003800000 */
.L_x_20256:
[----:B------:R1:W5:Y:S01]  /*9940*/  LDG.E.U8 R0, desc[UR36][R4.64] ;  /* 0x0000002404007981 */ /* 0x000362000c1e1100 */
[----:B------:R-:W-:Y:S05]  /*9950*/  BRA `(.L_x_20232) ;  /* 0x0000000000047947 */ /* 0x000fea0003800000 */
.L_x_20255:
[----:B------:R0:W5:Y:S02]  /*9960*/  LDG.E.U8 R0, desc[UR36][R4.64] ;  /* 0x0000002404007981 */ /* 0x000164000c1e1100 */
.L_x_20232:
        /* <DEDUP_REMOVED lines=22> */
.L_x_20263:
[----:B------:R0:W-:Y:S01]  /*9ad0*/  STG.E.U8 desc[UR36][R16.64], R3 ;  /* 0x0000000310007986 */ /* 0x0001e2000c101124 */
[----:B------:R-:W-:Y:S05]  /*9ae0*/  BRA `(.L_x_20265) ;  /* 0x0000000c00987947 */ /* 0x000fea0003800000 */
.L_x_20262:
        /* <DEDUP_REMOVED lines=10> */
.L_x_20267:
[----:B------:R-:W-:-:S05]  /*9b90*/  LOP3.LUT R3, R3, 0xff, RZ, 0xc0, !PT ;  /* 0x000000ff03037812 */ /* 0x000fca00078ec0ff */
[----:B------:R0:W-:Y:S01]  /*9ba0*/  STG.E desc[UR36][R16.64], R3 ;  /* 0x0000000310007986 */ /* 0x0001e2000c101924 */
[----:B------:R-:W-:Y:S05]  /*9bb0*/  BRA `(.L_x_20265) ;  /* 0x0000000c00647947 */ /* 0x000fea0003800000 */
.L_x_20266:
[----:B------:R-:W-:-:S05]  /*9bc0*/  LOP3.LUT R3, R3, 0xff, RZ, 0xc0, !PT ;  /* 0x000000ff03037812 */ /* 0x000fca00078ec0ff */
[----:B------:R0:W-:Y:S01]  /*9bd0*/  STG.E.U16 desc[UR36][R16.64], R3 ;  /* 0x0000000310007986 */ /* 0x0001e2000c101524 */
[----:B------:R-:W-:Y:S05]  /*9be0*/  BRA `(.L_x_20265) ;  /* 0x0000000c00587947 */ /* 0x000fea0003800000 */
.L_x_20261:
        /* <DEDUP_REMOVED lines=10> */
.L_x_20269:
[----:B------:R-:W-:-:S04]  /*9c90*/  LOP3.LUT R3, R3, 0xff, RZ, 0xc0, !PT ;  /* 0x000000ff03037812 */ /* 0x000fc800078ec0ff */
[----:B------:R-:W0:Y:S02]  /*9ca0*/  I2F.U16 R0, R3 ;  /* 0x0000000300007306 */ /* 0x000e240000101000 */
[----:B0-----:R-:W-:-:S05]  /*9cb0*/  F2FP.F16.F32.PACK_AB R0, RZ, R0 ;  /* 0x00000000ff00723e */ /* 0x001fca00000000ff */
[----:B------:R0:W-:Y:S01]  /*9cc0*/  STG.E.U16 desc[UR36][R16.64], R0 ;  /* 0x0000000010007986 */ /* 0x0001e2000c101524 */
[----:B------:R-:W-:Y:S05]  /*9cd0*/  BRA `(.L_x_20265) ;  /* 0x0000000c001c7947 */ /* 0x000fea0003800000 */
.L_x_20268:
        /* <DEDUP_REMOVED lines=11> */
.L_x_20271:
[----:B------:R-:W-:-:S06]  /*9d90*/  LOP3.LUT R3, R3, 0xff, RZ, 0xc0, !PT ;  /* 0x000000ff03037812 */ /* 0x000fcc00078ec0ff */
[----:B------:R-:W0:Y:S02]  /*9da0*/  I2F.U16 R3, R3 ;  /* 0x0000000300037306 */ /* 0x000e240000101000 */
[----:B0-----:R-:W-:-:S04]  /*9db0*/  F2FP.F16.F32.PACK_AB R3, RZ, R3 ;  /* 0x00000003ff03723e */ /* 0x001fc800000000ff */
[----:B------:R-:W-:-:S05]  /*9dc0*/  PRMT R3, R3, 0x5410, RZ ;  /* 0x0000541003037816 */ /* 0x000fca00000000ff */
[----:B------:R0:W-:Y:S01]  /*9dd0*/  STG.E desc[UR36][R16.64], R3 ;  /* 0x0000000310007986 */ /* 0x0001e2000c101924 */
[----:B------:R-:W-:Y:S05]  /*9de0*/  BRA `(.L_x_20265) ;  /* 0x0000000800d87947 */ /* 0x000fea0003800000 */
.L_x_20270:
[----:B------:R-:W-:-:S06]  /*9df0*/  LOP3.LUT R3, R3, 0xff, RZ, 0xc0, !PT ;  /* 0x000000ff03037812 */ /* 0x000fcc00078ec0ff */
[----:B------:R-:W0:Y:S02]  /*9e00*/  I2F.F64.U16 R2, R3 ;  /* 0x0000000300027312 */ /* 0x000e240000101800 */
[----:B0-----:R0:W-:Y:S01]  /*9e10*/  STG.E.64 desc[UR36][R16.64], R2 ;  /* 0x0000000210007986 */ /* 0x0011e2000c101b24 */
[----:B------:R-:W-:Y:S05]  /*9e20*/  BRA `(.L_x_20265) ;  /* 0x0000000800c87947 */ /* 0x000fea0003800000 */
.L_x_20260:
        /* <DEDUP_REMOVED lines=12> */
.L_x_20274:
[----:B------:R-:W-:Y:S02]  /*9ef0*/  LOP3.LUT R4, R3, 0xff, RZ, 0xc0, !PT ;  /* 0x000000ff03047812 */ /* 0x000fe400078ec0ff */
[----:B------:R-:W-:-:S04]  /*9f00*/  CS2R R6, SRZ ;  /* 0x0000000000067805 */ /* 0x000fc8000001ff00 */
[----:B------:R-:W0:Y:S02]  /*9f10*/  I2F.F64.U16 R4, R4 ;  /* 0x0000000400047312 */ /* 0x000e240000101800 */
[----:B0-----:R0:W-:Y:S01]  /*9f20*/  STG.E.128 desc[UR36][R16.64], R4 ;  /* 0x0000000410007986 */ /* 0x0011e2000c101d24 */
[----:B------:R-:W-:Y:S05]  /*9f30*/  BRA `(.L_x_20265) ;  /* 0x0000000800847947 */ /* 0x000fea0003800000 */
.L_x_20273:
        /* <DEDUP_REMOVED lines=22> */
.L_x_20278:
[----:B------:R-:W-:Y:S05]  /*a0a0*/  BSYNC B0 ;  /* 0x0000000000007941 */ /* 0x000fea0003800000 */
.L_x_20277:
[----:B------:R-:W-:-:S05]  /*a0b0*/  LOP3.LUT R3, R0, R3, RZ, 0xfc, !PT ;  /* 0x0000000300037212 */ /* 0x000fca00078efcff */
[----:B------:R0:W-:Y:S01]  /*a0c0*/  STG.E.U8 desc[UR36][R16.64], R3 ;  /* 0x0000000310007986 */ /* 0x0001e2000c101124 */
[----:B------:R-:W-:Y:S05]  /*a0d0*/  BRA `(.L_x_20265) ;  /* 0x00000008001c7947 */ /* 0x000fea0003800000 */
.L_x_20276:
        /* <DEDUP_REMOVED lines=14> */
.L_x_20280:
[----:B------:R-:W-:Y:S01]  /*a1c0*/  IMAD.MOV.U32 R0, RZ, RZ, 0x7f ;  /* 0x0000007fff007424 */ /* 0x000fe200078e00ff */
[----:B------:R-:W-:-:S04]  /*a1d0*/  ISETP.GT.U32.AND P0, PT, R2, 0x7f800000, PT ;  /* 0x7f8000000200780c */ /* 0x000fc80003f04070 */
[----:B------:R-:W-:-:S09]  /*a1e0*/  SEL R0, R0, 0x7c, P0 ;  /* 0x0000007c00007807 */ /* 0x000fd20000000000 */
.L_x_20281:
[----:B------:R-:W-:Y:S05]  /*a1f0*/  BSYNC B0 ;  /* 0x0000000000007941 */ /* 0x000fea0003800000 */
.L_x_20279:
[----:B------:R-:W-:-:S04]  /*a200*/  LOP3.LUT R2, R3, 0x80000000, RZ, 0xc0, !PT ;  /* 0x8000000003027812 */ /* 0x000fc800078ec0ff */
[----:B------:R-:W-:-:S04]  /*a210*/  SHF.R.U32.HI R3, RZ, 0x18, R2 ;  /* 0x00000018ff037819 */ /* 0x000fc80000011602 */
[----:B------:R-:W-:-:S05]  /*a220*/  LOP3.LUT R3, R0, R3, RZ, 0xfc, !PT ;  /* 0x0000000300037212 */ /* 0x000fca00078efcff */
[----:B------:R0:W-:Y:S01]  /*a230*/  STG.E.U8 desc[UR36][R16.64], R3 ;  /* 0x0000000310007986 */ /* 0x0001e2000c101124 */
[----:B------:R-:W-:Y:S05]  /*a240*/  BRA `(.L_x_20265) ;  /* 0x0000000400c07947 */ /* 0x000fea0003800000 */
.L_x_20275:
[----:B------:R-:W-:-:S04]  /*a250*/  LOP3.LUT R3, R3, 0xff, RZ, 0xc0, !PT ;  /* 0x000000ff03037812 */ /* 0x000fc800078ec0ff */
[----:B------:R-:W0:Y:S02]  /*a260*/  I2F.U16 R0, R3 ;  /* 0x0000000300007306 */ /* 0x000e240000101000 */
[----:B0-----:R-:W-:-:S05]  /*a270*/  F2FP.BF16.F32.PACK_AB R0, RZ, R0 ;  /* 0x00000000ff00723e */ /* 0x001fca00000010ff */
[----:B------:R0:W-:Y:S01]  /*a280*/  STG.E.U16 desc[UR36][R16.64], R0 ;  /* 0x0000000010007986 */ /* 0x0001e2000c101524 */
[----:B------:R-:W-:Y:S05]  /*a290*/  BRA `(.L_x_20265) ;  /* 0x0000000400ac7947 */ /* 0x000fea0003800000 */
.L_x_20272:
        /* <DEDUP_REMOVED lines=11> */
.L_x_20284:
        /* <DEDUP_REMOVED lines=18> */
.L_x_20287:
[----:B------:R-:W-:-:S04]  /*a470*/  LOP3.LUT R2, R3, 0x80000000, RZ, 0xc0, !PT ;  /* 0x8000000003027812 */ /* 0x000fc800078ec0ff */
[----:B------:R-:W-:-:S04]  /*a480*/  SHF.R.U32.HI R3, RZ, 0x18, R2 ;  /* 0x00000018ff037819 */ /* 0x000fc80000011602 */
[----:B------:R-:W-:-:S04]  /*a490*/  LOP3.LUT R0, R0, R3, RZ, 0xfc, !PT ;  /* 0x0000000300007212 */ /* 0x000fc800078efcff */
[----:B------:R-:W-:-:S07]  /*a4a0*/  PRMT R8, R0, 0x7610, R8 ;  /* 0x0000761000087816 */ /* 0x000fce0000000008 */
.L_x_20286:
[----:B------:R-:W-:Y:S05]  /*a4b0*/  BSYNC B0 ;  /* 0x0000000000007941 */ /* 0x000fea0003800000 */
.L_x_20285:
[----:B------:R0:W-:Y:S01]  /*a4c0*/  STG.E.U8 desc[UR36][R16.64], R8 ;  /* 0x0000000810007986 */ /* 0x0001e2000c101124 */
[----:B------:R-:W-:Y:S05]  /*a4d0*/  BRA `(.L_x_20265) ;  /* 0x00000004001c7947 */ /* 0x000fea0003800000 */
.L_x_20283:
        /* <DEDUP_REMOVED lines=18> */
.L_x_20290:
[----:B------:R-:W-:-:S04]  /*a600*/  LOP3.LUT R2, R3, 0x80000000, RZ, 0xc0, !PT ;  /* 0x8000000003027812 */ /* 0x000fc800078ec0ff */
[----:B------:R-:W-:-:S04]  /*a610*/  SHF.R.U32.HI R3, RZ, 0x18, R2 ;  /* 0x00000018ff037819 */ /* 0x000fc80000011602 */
[----:B------:R-:W-:-:S04]  /*a620*/  LOP3.LUT R0, R0, R3, RZ, 0xfc, !PT ;  /* 0x0000000300007212 */ /* 0x000fc800078efcff */
[----:B------:R-:W-:-:S07]  /*a630*/  PRMT R8, R0, 0x7610, R8 ;  /* 0x0000761000087816 */ /* 0x000fce0000000008 */
.L_x_20289:
[----:B------:R-:W-:Y:S05]  /*a640*/  BSYNC B0 ;  /* 0x0000000000007941 */ /* 0x000fea0003800000 */
.L_x_20288:
[----:B------:R3:W-:Y:S01]  /*a650*/  STG.E.U8 desc[UR36][R16.64], R8 ;  /* 0x0000000810007986 */ /* 0x0007e2000c101124 */
[----:B------:R-:W-:Y:S05]  /*a660*/  BRA `(.L_x_20265) ;  /* 0x0000000000b87947 */ /* 0x000fea0003800000 */
.L_x_20282:
        /* <DEDUP_REMOVED lines=23> */
.L_x_20264:
        /* <DEDUP_REMOVED lines=16> */
.L_x_20293:
[----:B------:R-:W-:Y:S05]  /*a8e0*/  BRA `(.L_x_20265) ;  /* 0x0000000000187947 */ /* 0x000fea0003800000 */
.L_x_20292:
[----:B------:R-:W-:Y:S01]  /*a8f0*/  LOP3.LUT R2, R3, 0xff, RZ, 0xc0, !PT ;  /* 0x000000ff03027812 */ /* 0x000fe200078ec0ff */
[----:B------:R-:W-:-:S05]  /*a900*/  IMAD.MOV.U32 R3, RZ, RZ, RZ ;  /* 0x000000ffff037224 */ /* 0x000fca00078e00ff */
[----:B------:R2:W-:Y:S01]  /*a910*/  STG.E.64 desc[UR36][R16.64], R2 ;  /* 0x0000000210007986 */ /* 0x0005e2000c101b24 */
[----:B------:R-:W-:Y:S05]  /*a920*/  BRA `(.L_x_20265) ;  /* 0x0000000000087947 */ /* 0x000fea0003800000 */
.L_x_20291:
[----:B------:R-:W-:-:S05]  /*a930*/  LOP3.LUT R3, R3, 0xff, RZ, 0xc0, !PT ;  /* 0x000000ff03037812 */ /* 0x000fca00078ec0ff */
[----:B------:R0:W-:Y:S02]  /*a940*/  STG.E desc[UR36][R16.64], R3 ;  /* 0x0000000310007986 */ /* 0x0001e4000c101924 */
.L_x_20265:
[----:B------:R-:W-:-:S07]  /*a950*/  VIADD R19, R19, 0x80 ;  /* 0x0000008013137836 */ /* 0x000fce0000000000 */
.L_x_20159:
[----:B------:R-:W-:Y:S05]  /*a960*/  BSYNC B6 ;  /* 0x0000000000067941 */ /* 0x000fea0003800000 */
.L_x_20158:
        /* <DEDUP_REMOVED lines=384> */
.L_x_20296:
        /* <DEDUP_REMOVED lines=20> */
.L_x_20300:
[----:B------:R4:W5:Y:S01]  /*c2b0*/  LDG.E.U8 R22, desc[UR36][R4.64] ;  /* 0x0000002404167981 */ /* 0x000962000c1e1100 */
[----:B------:R-:W-:Y:S05]  /*c2c0*/  BRA `(.L_x_20302) ;  /* 0x0000000c00647947 */ /* 0x000fea0003800000 */
.L_x_20299:
        /* <DEDUP_REMOVED lines=8> */
.L_x_20304:
[----:B------:R0:W5:Y:S01]  /*c350*/  LDG.E.U8 R22, desc[UR36][R4.64] ;  /* 0x0000002404167981 */ /* 0x000162000c1e1100 */
[----:B------:R-:W-:Y:S05]  /*c360*/  BRA `(.L_x_20302) ;  /* 0x0000000c003c7947 */ /* 0x000fea0003800000 */
.L_x_20303:
[----:B------:R0:W5:Y:S01]  /*c370*/  LDG.E.U16 R22, desc[UR36][R4.64] ;  /* 0x0000002404167981 */ /* 0x000162000c1e1500 */
[----:B------:R-:W-:Y:S05]  /*c380*/  BRA `(.L_x_20302) ;  /* 0x0000000c00347947 */ /* 0x000fea0003800000 */
.L_x_20298:
        /* <DEDUP_REMOVED lines=10> */
.L_x_20306:
[----:B------:R-:W2:Y:S02]  /*c430*/  LDG.E.U16 R2, desc[UR36][R4.64] ;  /* 0x0000002404027981 */ /* 0x000ea4000c1e1500 */
[----:B--2---:R-:W-:-:S06]  /*c440*/  HADD2.F32 R2, -RZ, R2.H0_H0 ;  /* 0x20000002ff027230 */ /* 0x004fcc0000004100 */
[----:B------:R-:W0:Y:S02]  /*c450*/  F2I.S64.TRUNC R2, R2 ;  /* 0x0000000200027311 */ /* 0x000e24000020d900 */
[----:B0-----:R-:W-:Y:S01]  /*c460*/  PRMT R22, R2, 0x7610, R22 ;  /* 0x0000761002167816 */ /* 0x001fe20000000016 */
[----:B------:R-:W-:Y:S06]  /*c470*/  BRA `(.L_x_20302) ;  /* 0x0000000800f87947 */ /* 0x000fec0003800000 */
.L_x_20305:
        /* <DEDUP_REMOVED lines=10> */
.L_x_20308:
[----:B------:R-:W2:Y:S02]  /*c520*/  LDG.E.U16 R4, desc[UR36][R4.64] ;  /* 0x0000002404047981 */ /* 0x000ea4000c1e1500 */
[----:B--2---:R-:W-:-:S06]  /*c530*/  HADD2.F32 R2, -RZ, R4.H0_H0 ;  /* 0x20000004ff027230 */ /* 0x004fcc0000004100 */
[----:B------:R-:W0:Y:S02]  /*c540*/  F2I.S64.TRUNC R2, R2 ;  /* 0x0000000200027311 */ /* 0x000e24000020d900 */
[----:B0-----:R-:W-:Y:S01]  /*c550*/  PRMT R22, R2, 0x7610, R22 ;  /* 0x0000761002167816 */ /* 0x001fe20000000016 */
[----:B------:R-:W-:Y:S06]  /*c560*/  BRA `(.L_x_20302) ;  /* 0x0000000800bc7947 */ /* 0x000fec0003800000 */
.L_x_20307:
[----:B------:R-:W2:Y:S02]  /*c570*/  LDG.E.64 R2, desc[UR36][R4.64] ;  /* 0x0000002404027981 */ /* 0x000ea4000c1e1b00 */
[----:B--2---:R-:W0:Y:S02]  /*c580*/  F2I.S64.F64.TRUNC R2, R2 ;  /* 0x0000000200027311 */ /* 0x004e24000030d900 */
[----:B0-----:R-:W-:Y:S01]  /*c590*/  PRMT R22, R2, 0x7610, R22 ;  /* 0x0000761002167816 */ /* 0x001fe20000000016 */
[----:B------:R-:W-:Y:S06]  /*c5a0*/  BRA `(.L_x_20302) ;  /* 0x0000000800ac7947 */ /* 0x000fec0003800000 */
.L_x_20297:
        /* <DEDUP_REMOVED lines=12> */
.L_x_20311:
[----:B------:R-:W2:Y:S02]  /*c670*/  LDG.E.64 R4, desc[UR36][R4.64] ;  /* 0x0000002404047981 */ /* 0x000ea4000c1e1b00 */
[----:B--2---:R-:W0:Y:S02]  /*c680*/  F2I.S64.F64.TRUNC R2, R4 ;  /* 0x0000000400027311 */ /* 0x004e24000030d900 */
[----:B0-----:R-:W-:Y:S01]  /*c690*/  PRMT R22, R2, 0x7610, R22 ;  /* 0x0000761002167816 */ /* 0x001fe20000000016 */
[----:B------:R-:W-:Y:S06]  /*c6a0*/  BRA `(.L_x_20302) ;  /* 0x00000008006c7947 */ /* 0x000fec0003800000 */
.L_x_20310:
        /* <DEDUP_REMOVED lines=28> */
.L_x_20313:
        /* <DEDUP_REMOVED lines=15> */
.L_x_20312:
[----:B------:R-:W2:Y:S02]  /*c960*/  LDG.E.U16 R2, desc[UR36][R4.64] ;  /* 0x0000002404027981 */ /* 0x000ea4000c1e1500 */
[----:B--2---:R-:W-:-:S06]  /*c970*/  IMAD.U32 R2, R2, 0x10000, RZ ;  /* 0x0001000002027824 */ /* 0x004fcc00078e00ff */
[----:B------:R-:W0:Y:S02]  /*c980*/  F2I.S64.TRUNC R2, R2 ;  /* 0x0000000200027311 */ /* 0x000e24000020d900 */
[----:B0-----:R-:W-:Y:S01]  /*c990*/  PRMT R22, R2, 0x7610, R22 ;  /* 0x0000761002167816 */ /* 0x001fe20000000016 */
[----:B------:R-:W-:Y:S06]  /*c9a0*/  BRA `(.L_x_20302) ;  /* 0x0000000400ac7947 */ /* 0x000fec0003800000 */
.L_x_20309:
        /* <DEDUP_REMOVED lines=10> */
.L_x_20316:
        /* <DEDUP_REMOVED lines=21> */
.L_x_20320:
[----:B------:R-:W-:Y:S05]  /*cba0*/  BSYNC B1 ;  /* 0x0000000000017941 */ /* 0x000fea0003800000 */
.L_x_20319:
[----:B------:R-:W-:Y:S01]  /*cbb0*/  IMAD.SHL.U32 R2, R2, 0x100000, RZ ;  /* 0x0010000002027824 */ /* 0x000fe200078e00ff */
[----:B------:R-:W-:-:S04]  /*cbc0*/  LEA R3, R0, 0x3b800000, 0x17 ;  /* 0x3b80000000037811 */ /* 0x000fc800078eb8ff */
[----:B------:R-:W-:-:S07]  /*cbd0*/  LOP3.LUT R2, R3, R2, R4, 0xfe, !PT ;  /* 0x0000000203027212 */ /* 0x000fce00078efe04 */
.L_x_20318:
[----:B------:R-:W-:Y:S05]  /*cbe0*/  BSYNC B0 ;  /* 0x0000000000007941 */ /* 0x000fea0003800000 */
.L_x_20317:
[----:B------:R-:W0:Y:S02]  /*cbf0*/  F2I.S64.TRUNC R2, R2 ;  /* 0x0000000200027311 */ /* 0x000e24000020d900 */
[----:B0-----:R-:W-:Y:S01]  /*cc00*/  PRMT R22, R2, 0x7610, R22 ;  /* 0x0000761002167816 */ /* 0x001fe20000000016 */
[----:B------:R-:W-:Y:S06]  /*cc10*/  BRA `(.L_x_20302) ;  /* 0x0000000400107947 */ /* 0x000fec0003800000 */
.L_x_20315:
        /* <DEDUP_REMOVED lines=21> */
.L_x_20324:
[----:B------:R-:W-:Y:S05]  /*cd70*/  BSYNC B1 ;  /* 0x0000000000017941 */ /* 0x000fea0003800000 */
.L_x_20323:
[----:B------:R-:W-:Y:S01]  /*cd80*/  IMAD.SHL.U32 R2, R2, 0x200000, RZ ;  /* 0x0020000002027824 */ /* 0x000fe200078e00ff */
[----:B------:R-:W-:-:S04]  /*cd90*/  LEA R3, R0, 0x37800000, 0x17 ;  /* 0x3780000000037811 */ /* 0x000fc800078eb8ff */
[----:B------:R-:W-:-:S07]  /*cda0*/  LOP3.LUT R2, R3, R2, R4, 0xfe, !PT ;  /* 0x0000000203027212 */ /* 0x000fce00078efe04 */
.L_x_20322:
[----:B------:R-:W-:Y:S05]  /*cdb0*/  BSYNC B0 ;  /* 0x0000000000007941 */ /* 0x000fea0003800000 */
.L_x_20321:
[----:B------:R-:W0:Y:S02]  /*cdc0*/  F2I.S64.TRUNC R2, R2 ;  /* 0x0000000200027311 */ /* 0x000e24000020d900 */
[----:B0-----:R-:W-:Y:S01]  /*cdd0*/  PRMT R22, R2, 0x7610, R22 ;  /* 0x0000761002167816 */ /* 0x001fe20000000016 */
[----:B------:R-:W-:Y:S06]  /*cde0*/  BRA `(.L_x_20302) ;  /* 0x00000000009c7947 */ /* 0x000fec0003800000 */
.L_x_20314:
        /* <DEDUP_REMOVED lines=14> */
.L_x_20328:
[----:B------:R-:W-:Y:S05]  /*ced0*/  BSYNC B0 ;  /* 0x0000000000007941 */ /* 0x000fea0003800000 */
.L_x_20327:
[----:B------:R-:W0:Y:S02]  /*cee0*/  F2I.S64.TRUNC R2, R2 ;  /* 0x0000000200027311 */ /* 0x000e24000020d900 */
[----:B0-----:R-:W-:Y:S01]  /*cef0*/  PRMT R22, R2, 0x7610, R22 ;  /* 0x0000761002167816 */ /* 0x001fe20000000016 */
[----:B------:R-:W-:Y:S06]  /*cf00*/  BRA `(.L_x_20302) ;  /* 0x0000000000547947 */ /* 0x000fec0003800000 */
.L_x_20301:
        /* <DEDUP_REMOVED lines=16> */
.L_x_20329:
[----:B------:R-:W-:Y:S01]  /*d010*/  PRMT R22, RZ, 0x7610, R22 ;  /* 0x00007610ff167816 */ /* 0x000fe20000000016 */
[----:B------:R-:W-:Y:S06]  /*d020*/  BRA `(.L_x_20302) ;  /* 0x00000000000c7947 */ /* 0x000fec0003800000 */
.L_x_20326:
[----:B------:R2:W5:Y:S01]  /*d030*/  LDG.E.U8 R22, desc[UR36][R4.64] ;  /* 0x0000002404167981 */ /* 0x000562000c1e1100 */
[----:B------:R-:W-:Y:S05]  /*d040*/  BRA `(.L_x_20302) ;  /* 0x0000000000047947 */ /* 0x000fea0003800000 */
.L_x_20325:
[----:B------:R1:W5:Y:S02]  /*d050*/  LDG.E.U8 R22, desc[UR36][R4.64] ;  /* 0x0000002404167981 */ /* 0x000364000c1e1100 */
.L_x_20302:
        /* <DEDUP_REMOVED lines=17> */
.L_x_20333:
[----:B------:R4:W5:Y:S01]  /*d170*/  LDG.E.U8 R23, desc[UR36][R4.64] ;  /* 0x0000002404177981 */ /* 0x000962000c1e1100 */
[----:B------:R-:W-:Y:S05]  /*d180*/  BRA `(.L_x_20335) ;  /* 0x0000000c00647947 */ /* 0x000fea0003800000 */
.L_x_20332:
        /* <DEDUP_REMOVED lines=8> */
.L_x_20337:
[----:B------:R2:W5:Y:S01]  /*d210*/  LDG.E.U8 R23, desc[UR36][R4.64] ;  /* 0x0000002404177981 */ /* 0x000562000c1e1100 */
[----:B------:R-:W-:Y:S05]  /*d220*/  BRA `(.L_x_20335) ;  /* 0x0000000c003c7947 */ /* 0x000fea0003800000 */
.L_x_20336:
[----:B------:R0:W5:Y:S01]  /*d230*/  LDG.E.U16 R23, desc[UR36][R4.64] ;  /* 0x0000002404177981 */ /* 0x000162000c1e1500 */
[----:B------:R-:W-:Y:S05]  /*d240*/  BRA `(.L_x_20335) ;  /* 0x0000000c00347947 */ /* 0x000fea0003800000 */
.L_x_20331:
        /* <DEDUP_REMOVED lines=10> */
.L_x_20339:
[----:B------:R-:W2:Y:S02]  /*d2f0*/  LDG.E.U16 R2, desc[UR36][R4.64] ;  /* 0x0000002404027981 */ /* 0x000ea4000c1e1500 */
[----:B--2---:R-:W-:-:S06]  /*d300*/  HADD2.F32 R2, -RZ, R2.H0_H0 ;  /* 0x20000002ff027230 */ /* 0x004fcc0000004100 */
[----:B------:R-:W0:Y:S02]  /*d310*/  F2I.S64.TRUNC R2, R2 ;  /* 0x0000000200027311 */ /* 0x000e24000020d900 */
[----:B0-----:R-:W-:Y:S01]  /*d320*/  PRMT R23, R2, 0x7610, R23 ;  /* 0x0000761002177816 */ /* 0x001fe20000000017 */
[----:B------:R-:W-:Y:S06]  /*d330*/  BRA `(.L_x_20335) ;  /* 0x0000000800f87947 */ /* 0x000fec0003800000 */
.L_x_20338:
        /* <DEDUP_REMOVED lines=10> */
.L_x_20341:
[----:B------:R-:W2:Y:S02]  /*d3e0*/  LDG.E.U16 R4, desc[UR36][R4.64] ;  /* 0x0000002404047981 */ /* 0x000ea4000c1e1500 */
[----:B--2---:R-:W-:-:S06]  /*d3f0*/  HADD2.F32 R2, -RZ, R4.H0_H0 ;  /* 0x20000004ff027230 */ /* 0x004fcc0000004100 */
[----:B------:R-:W0:Y:S02]  /*d400*/  F2I.S64.TRUNC R2, R2 ;  /* 0x0000000200027311 */ /* 0x000e24000020d900 */
[----:B0-----:R-:W-:Y:S01]  /*d410*/  PRMT R23, R2, 0x7610, R23 ;  /* 0x0000761002177816 */ /* 0x001fe20000000017 */
[----:B------:R-:W-:Y:S06]  /*d420*/  BRA `(.L_x_20335) ;  /* 0x0000000800bc7947 */ /* 0x000fec0003800000 */
.L_x_20340:
[----:B------:R-:W2:Y:S02]  /*d430*/  LDG.E.64 R2, desc[UR36][R4.64] ;  /* 0x0000002404027981 */ /* 0x000ea4000c1e1b00 */
[----:B--2---:R-:W0:Y:S02]  /*d440*/  F2I.S64.F64.TRUNC R2, R2 ;  /* 0x0000000200027311 */ /* 0x004e24000030d900 */
[----:B0-----:R-:W-:Y:S01]  /*d450*/  PRMT R23, R2, 0x7610, R23 ;  /* 0x0000761002177816 */ /* 0x001fe20000000017 */
[----:B------:R-:W-:Y:S06]  /*d460*/  BRA `(.L_x_20335) ;  /* 0x0000000800ac7947 */ /* 0x000fec0003800000 */
.L_x_20330:
        /* <DEDUP_REMOVED lines=12> */
.L_x_20344:
[----:B------:R-:W2:Y:S02]  /*d530*/  LDG.E.64 R4, desc[UR36][R4.64] ;  /* 0x0000002404047981 */ /* 0x000ea4000c1e1b00 */
[----:B--2---:R-:W0:Y:S02]  /*d540*/  F2I.S64.F64.TRUNC R2, R4 ;  /* 0x0000000400027311 */ /* 0x004e24000030d900 */
[----:B0-----:R-:W-:Y:S01]  /*d550*/  PRMT R23, R2, 0x7610, R23 ;  /* 0x0000761002177816 */ /* 0x001fe20000000017 */
[----:B------:R-:W-:Y:S06]  /*d560*/  BRA `(.L_x_20335) ;  /* 0x00000008006c7947 */ /* 0x000fec0003800000 */
.L_x_20343:
        /* <DEDUP_REMOVED lines=28> */
.L_x_20346:
        /* <DEDUP_REMOVED lines=15> */
.L_x_20345:
[----:B------:R-:W2:Y:S02]  /*d820*/  LDG.E.U16 R2, desc[UR36][R4.64] ;  /* 0x0000002404027981 */ /* 0x000ea4000c1e1500 */
[----:B--2---:R-:W-:-:S06]  /*d830*/  IMAD.U32 R2, R2, 0x10000, RZ ;  /* 0x0001000002027824 */ /* 0x004fcc00078e00ff */
[----:B------:R-:W0:Y:S02]  /*d840*/  F2I.S64.TRUNC R2, R2 ;  /* 0x0000000200027311 */ /* 0x000e24000020d900 */
[----:B0-----:R-:W-:Y:S01]  /*d850*/  PRMT R23, R2, 0x7610, R23 ;  /* 0x0000761002177816 */ /* 0x001fe20000000017 */
[----:B------:R-:W-:Y:S06]  /*d860*/  BRA `(.L_x_20335) ;  /* 0x0000000400ac7947 */ /* 0x000fec0003800000 */
.L_x_20342:
        /* <DEDUP_REMOVED lines=10> */
.L_x_20349:
        /* <DEDUP_REMOVED lines=21> */
.L_x_20353:
[----:B------:R-:W-:Y:S05]  /*da60*/  BSYNC B1 ;  /* 0x0000000000017941 */ /* 0x000fea0003800000 */
.L_x_20352:
[----:B------:R-:W-:Y:S01]  /*da70*/  IMAD.SHL.U32 R2, R2, 0x100000, RZ ;  /* 0x0010000002027824 */ /* 0x000fe200078e00ff */
[----:B------:R-:W-:-:S04]  /*da80*/  LEA R3, R0, 0x3b800000, 0x17 ;  /* 0x3b80000000037811 */ /* 0x000fc800078eb8ff */
[----:B------:R-:W-:-:S07]  /*da90*/  LOP3.LUT R2, R3, R2, R4, 0xfe, !PT ;  /* 0x0000000203027212 */ /* 0x000fce00078efe04 */
.L_x_20351:
[----:B------:R-:W-:Y:S05]  /*daa0*/  BSYNC B0 ;  /* 0x0000000000007941 */ /* 0x000fea0003800000 */
.L_x_20350:
[----:B------:R-:W0:Y:S02]  /*dab0*/  F2I.S64.TRUNC R2, R2 ;  /* 0x0000000200027311 */ /* 0x000e24000020d900 */
[----:B0-----:R-:W-:Y:S01]  /*dac0*/  PRMT R23, R2, 0x7610, R23 ;  /* 0x0000761002177816 */ /* 0x001fe20000000017 */
[----:B------:R-:W-:Y:S06]  /*dad0*/  BRA `(.L_x_20335) ;  /* 0x0000000400107947 */ /* 0x000fec0003800000 */
.L_x_20348:
        /* <DEDUP_REMOVED lines=21> */
.L_x_20357:
[----:B------:R-:W-:Y:S05]  /*dc30*/  BSYNC B1 ;  /* 0x0000000000017941 */ /* 0x000fea0003800000 */
.L_x_20356:
[----:B------:R-:W-:Y:S01]  /*dc40*/  IMAD.SHL.U32 R2, R2, 0x200000, RZ ;  /* 0x0020000002027824 */ /* 0x000fe200078e00ff */
[----:B------:R-:W-:-:S04]  /*dc50*/  LEA R3, R0, 0x37800000, 0x17 ;  /* 0x3780000000037811 */ /* 0x000fc800078eb8ff */
[----:B------:R-:W-:-:S07]  /*dc60*/  LOP3.LUT R2, R3, R2, R4, 0xfe, !PT ;  /* 0x0000000203027212 */ /* 0x000fce00078efe04 */
.L_x_20355:
[----:B------:R-:W-:Y:S05]  /*dc70*/  BSYNC B0 ;  /* 0x0000000000007941 */ /* 0x000fea0003800000 */
.L_x_20354:
[----:B------:R-:W0:Y:S02]  /*dc80*/  F2I.S64.TRUNC R2, R2 ;  /* 0x0000000200027311 */ /* 0x000e24000020d900 */
[----:B0-----:R-:W-:Y:S01]  /*dc90*/  PRMT R23, R2, 0x7610, R23 ;  /* 0x0000761002177816 */ /* 0x001fe20000000017 */
[----:B------:R-:W-:Y:S06]  /*dca0*/  BRA `(.L_x_20335) ;  /* 0x00000000009c7947 */ /* 0x000fec0003800000 */
.L_x_20347:
        /* <DEDUP_REMOVED lines=14> */
.L_x_20361:
[----:B------:R-:W-:Y:S05]  /*dd90*/  BSYNC B0 ;  /* 0x0000000000007941 */ /* 0x000fea0003800000 */
.L_x_20360:
[----:B------:R-:W0:Y:S02]  /*dda0*/  F2I.S64.TRUNC R2, R2 ;  /* 0x0000000200027311 */ /* 0x000e24000020d900 */
[----:B0-----:R-:W-:Y:S01]  /*ddb0*/  PRMT R23, R2, 0x7610, R23 ;  /* 0x0000761002177816 */ /* 0x001fe20000000017 */
[----:B------:R-:W-:Y:S06]  /*ddc0*/  BRA `(.L_x_20335) ;  /* 0x0000000000547947 */ /* 0x000fec0003800000 */
.L_x_20334:
        /* <DEDUP_REMOVED lines=16> */
.L_x_20362:
[----:B------:R-:W-:Y:S01]  /*ded0*/  PRMT R23, RZ, 0x7610, R23 ;  /* 0x00007610ff177816 */ /* 0x000fe20000000017 */
[----:B------:R-:W-:Y:S06]  /*dee0*/  BRA `(.L_x_20335) ;  /* 0x00000000000c7947 */ /* 0x000fec0003800000 */
.L_x_20359:
[----:B------:R0:W5:Y:S01]  /*def0*/  LDG.E.U8 R23, desc[UR36][R4.64] ;  /* 0x0000002404177981 */ /* 0x000162000c1e1100 */
[----:B------:R-:W-:Y:S05]  /*df00*/  BRA `(.L_x_20335) ;  /* 0x0000000000047947 */ /* 0x000fea0003800000 */
.L_x_20358:
[----:B------:R0:W5:Y:S02]  /*df10*/  LDG.E.U8 R23, desc[UR36][R4.64] ;  /* 0x0000002404177981 */ /* 0x000164000c1e1100 */
.L_x_20335:
        /* <DEDUP_REMOVED lines=17> */
.L_x_20366:
[----:B------:R0:W5:Y:S01]  /*e030*/  LDG.E.U8 R0, desc[UR36][R4.64] ;  /* 0x0000002404007981 */ /* 0x000162000c1e1100 */
[----:B------:R-:W-:Y:S05]  /*e040*/  BRA `(.L_x_20368) ;  /* 0x0000000c00647947 */ /* 0x000fea0003800000 */
.L_x_20365:
        /* <DEDUP_REMOVED lines=8> */
.L_x_20370:
[----:B------:R4:W5:Y:S01]  /*e0d0*/  LDG.E.U8 R0, desc[UR36][R4.64] ;  /* 0x0000002404007981 */ /* 0x000962000c1e1100 */
[----:B------:R-:W-:Y:S05]  /*e0e0*/  BRA `(.L_x_20368) ;  /* 0x0000000c003c7947 */ /* 0x000fea0003800000 */
.L_x_20369:
[----:B------:R0:W5:Y:S01]  /*e0f0*/  LDG.E.U16 R0, desc[UR36][R4.64] ;  /* 0x0000002404007981 */ /* 0x000162000c1e1500 */
[----:B------:R-:W-:Y:S05]  /*e100*/  BRA `(.L_x_20368) ;  /* 0x0000000c00347947 */ /* 0x000fea0003800000 */
.L_x_20364:
        /* <DEDUP_REMOVED lines=10> */
.L_x_20372:
[----:B------:R-:W2:Y:S02]  /*e1b0*/  LDG.E.U16 R2, desc[UR36][R4.64] ;  /* 0x0000002404027981 */ /* 0x000ea4000c1e1500 */
[----:B--2---:R-:W-:-:S06]  /*e1c0*/  HADD2.F32 R2, -RZ, R2.H0_H0 ;  /* 0x20000002ff027230 */ /* 0x004fcc0000004100 */
[----:B------:R-:W0:Y:S02]  /*e1d0*/  F2I.S64.TRUNC R2, R2 ;  /* 0x0000000200027311 */ /* 0x000e24000020d900 */
[----:B0-----:R-:W-:Y:S01]  /*e1e0*/  PRMT R0, R2, 0x7610, R0 ;  /* 0x0000761002007816 */ /* 0x001fe20000000000 */
[----:B------:R-:W-:Y:S06]  /*e1f0*/  BRA `(.L_x_20368) ;  /* 0x0000000800f87947 */ /* 0x000fec0003800000 */
.L_x_20371:
        /* <DEDUP_REMOVED lines=10> */
.L_x_20374:
[----:B------:R-:W2:Y:S02]  /*e2a0*/  LDG.E.U16 R4, desc[UR36][R4.64] ;  /* 0x0000002404047981 */ /* 0x000ea4000c1e1500 */
[----:B--2---:R-:W-:-:S06]  /*e2b0*/  HADD2.F32 R2, -RZ, R4.H0_H0 ;  /* 0x20000004ff027230 */ /* 0x004fcc0000004100 */
[----:B------:R-:W0:Y:S02]  /*e2c0*/  F2I.S64.TRUNC R2, R2 ;  /* 0x0000000200027311 */ /* 0x000e24000020d900 */
[----:B0-----:R-:W-:Y:S01]  /*e2d0*/  PRMT R0, R2, 0x7610, R0 ;  /* 0x0000761002007816 */ /* 0x001fe20000000000 */
[----:B------:R-:W-:Y:S06]  /*e2e0*/  BRA `(.L_x_20368) ;  /* 0x0000000800bc7947 */ /* 0x000fec0003800000 */
.L_x_20373:
[----:B------:R-:W2:Y:S02]  /*e2f0*/  LDG.E.64 R2, desc[UR36][R4.64] ;  /* 0x0000002404027981 */ /* 0x000ea4000c1e1b00 */
[----:B--2---:R-:W0:Y:S02]  /*e300*/  F2I.S64.F64.TRUNC R2, R2 ;  /* 0x0000000200027311 */ /* 0x004e24000030d900 */
[----:B0-----:R-:W-:Y:S01]  /*e310*/  PRMT R0, R2, 0x7610, R0 ;  /* 0x0000761002007816 */ /* 0x001fe20000000000 */
[----:B------:R-:W-:Y:S06]  /*e320*/  BRA `(.L_x_20368) ;  /* 0x0000000800ac7947 */ /* 0x000fec0003800000 */
.L_x_20363:
        /* <DEDUP_REMOVED lines=12> */
.L_x_20377:
[----:B------:R-:W2:Y:S02]  /*e3f0*/  LDG.E.64 R4, desc[UR36][R4.64] ;  /* 0x0000002404047981 */ /* 0x000ea4000c1e1b00 */
[----:B--2---:R-:W0:Y:S02]  /*e400*/  F2I.S64.F64.TRUNC R2, R4 ;  /* 0x0000000400027311 */ /* 0x004e24000030d900 */
[----:B0-----:R-:W-:Y:S01]  /*e410*/  PRMT R0, R2, 0x7610, R0 ;  /* 0x0000761002007816 */ /* 0x001fe20000000000 */
[----:B------:R-:W-:Y:S06]  /*e420*/  BRA `(.L_x_20368) ;  /* 0x00000008006c7947 */ /* 0x000fec0003800000 */
.L_x_20376:
        /* <DEDUP_REMOVED lines=28> */
.L_x_20379:
        /* <DEDUP_REMOVED lines=15> */
.L_x_20378:
[----:B------:R-:W2:Y:S02]  /*e6e0*/  LDG.E.U16 R2, desc[UR36][R4.64] ;  /* 0x0000002404027981 */ /* 0x000ea4000c1e1500 */
[----:B--2---:R-:W-:-:S06]  /*e6f0*/  IMAD.U32 R2, R2, 0x10000, RZ ;  /* 0x0001000002027824 */ /* 0x004fcc00078e00ff */
[----:B------:R-:W0:Y:S02]  /*e700*/  F2I.S64.TRUNC R2, R2 ;  /* 0x0000000200027311 */ /* 0x000e24000020d900 */
[----:B0-----:R-:W-:Y:S01]  /*e710*/  PRMT R0, R2, 0x7610, R0 ;  /* 0x0000761002007816 */ /* 0x001fe20000000000 */
[----:B------:R-:W-:Y:S06]  /*e720*/  BRA `(.L_x_20368) ;  /* 0x0000000400ac7947 */ /* 0x000fec0003800000 */
.L_x_20375:
        /* <DEDUP_REMOVED lines=10> */
.L_x_20382:
        /* <DEDUP_REMOVED lines=21> */
.L_x_20386:
[----:B------:R-:W-:Y:S05]  /*e920*/  BSYNC B1 ;  /* 0x0000000000017941 */ /* 0x000fea0003800000 */
.L_x_20385:
[----:B------:R-:W-:Y:S01]  /*e930*/  IMAD.SHL.U32 R2, R2, 0x100000, RZ ;  /* 0x0010000002027824 */ /* 0x000fe200078e00ff */
[----:B------:R-:W-:-:S04]  /*e940*/  LEA R3, R0, 0x3b800000, 0x17 ;  /* 0x3b80000000037811 */ /* 0x000fc800078eb8ff */
[----:B------:R-:W-:-:S07]  /*e950*/  LOP3.LUT R2, R3, R2, R4, 0xfe, !PT ;  /* 0x0000000203027212 */ /* 0x000fce00078efe04 */
.L_x_20384:
[----:B------:R-:W-:Y:S05]  /*e960*/  BSYNC B0 ;  /* 0x0000000000007941 */ /* 0x000fea0003800000 */
.L_x_20383:
[----:B------:R-:W0:Y:S02]  /*e970*/  F2I.S64.TRUNC R2, R2 ;  /* 0x0000000200027311 */ /* 0x000e24000020d900 */
[----:B0-----:R-:W-:Y:S01]  /*e980*/  PRMT R0, R2, 0x7610, R0 ;  /* 0x0000761002007816 */ /* 0x001fe20000000000 */
[----:B------:R-:W-:Y:S06]  /*e990*/  BRA `(.L_x_20368) ;  /* 0x0000000400107947 */ /* 0x000fec0003800000 */
.L_x_20381:
        /* <DEDUP_REMOVED lines=21> */
.L_x_20390:
[----:B------:R-:W-:Y:S05]  /*eaf0*/  BSYNC B1 ;  /* 0x0000000000017941 */ /* 0x000fea0003800000 */
.L_x_20389:
[----:B------:R-:W-:Y:S01]  /*eb00*/  IMAD.SHL.U32 R2, R2, 0x200000, RZ ;  /* 0x0020000002027824 */ /* 0x000fe200078e00ff */
[----:B------:R-:W-:-:S04]  /*eb10*/  LEA R3, R0, 0x37800000, 0x17 ;  /* 0x3780000000037811 */ /* 0x000fc800078eb8ff */
[----:B------:R-:W-:-:S07]  /*eb20*/  LOP3.LUT R2, R3, R2, R4, 0xfe, !PT ;  /* 0x0000000203027212 */ /* 0x000fce00078efe04 */
.L_x_20388:
[----:B------:R-:W-:Y:S05]  /*eb30*/  BSYNC B0 ;  /* 0x0000000000007941 */ /* 0x000fea0003800000 */
.L_x_20387:
[----:B------:R-:W0:Y:S02]  /*eb40*/  F2I.S64.TRUNC R2, R2 ;  /* 0x0000000200027311 */ /* 0x000e24000020d900 */
[----:B0-----:R-:W-:Y:S01]  /*eb50*/  PRMT R0, R2, 0x7610, R0 ;  /* 0x0000761002007816 */ /* 0x001fe20000000000 */
[----:B------:R-:W-:Y:S06]  /*eb60*/  BRA `(.L_x_20368) ;  /* 0x00000000009c7947 */ /* 0x000fec0003800000 */
.L_x_20380:
        /* <DEDUP_REMOVED lines=14> */
.L_x_20394:
[----:B------:R-:W-:Y:S05]  /*ec50*/  BSYNC B0 ;  /* 0x0000000000007941 */ /* 0x000fea0003800000 */
.L_x_20393:
[----:B------:R-:W0:Y:S02]  /*ec60*/  F2I.S64.TRUNC R2, R2 ;  /* 0x0000000200027311 */ /* 0x000e24000020d900 */
[----:B0-----:R-:W-:Y:S01]  /*ec70*/  PRMT R0, R2, 0x7610, R0 ;  /* 0x0000761002007816 */ /* 0x001fe20000000000 */
[----:B------:R-:W-:Y:S06]  /*ec80*/  BRA `(.L_x_20368) ;  /* 0x0000000000547947 */ /* 0x000fec0003800000 */
.L_x_20367:
        /* <DEDUP_REMOVED lines=16> */
.L_x_20395:
[----:B------:R-:W-:Y:S01]  /*ed90*/  PRMT R0, RZ, 0x7610, R0 ;  /* 0x00007610ff007816 */ /* 0x000fe20000000000 */
[----:B------:R-:W-:Y:S06]  /*eda0*/  BRA `(.L_x_20368) ;  /* 0x00000000000c7947 */ /* 0x000fec0003800000 */
.L_x_20392:
[----:B------:R2:W5:Y:S01]  /*edb0*/  LDG.E.U8 R0, desc[UR36][R4.64] ;  /* 0x0000002404007981 */ /* 0x000562000c1e1100 */
[----:B------:R-:W-:Y:S05]  /*edc0*/  BRA `(.L_x_20368) ;  /* 0x0000000000047947 */ /* 0x000fea0003800000 */
.L_x_20391:
[----:B------:R1:W5:Y:S02]  /*edd0*/  LDG.E.U8 R0, desc[UR36][R4.64] ;  /* 0x0000002404007981 */ /* 0x000364000c1e1100 */
.L_x_20368:
        /* <DEDUP_REMOVED lines=22> */
.L_x_20399:
[----:B------:R0:W-:Y:S01]  /*ef40*/  STG.E.U8 desc[UR36][R16.64], R3 ;  /* 0x0000000310007986 */ /* 0x0001e2000c101124 */
[----:B------:R-:W-:Y:S05]  /*ef50*/  BRA `(.L_x_20401) ;  /* 0x0000000c00987947 */ /* 0x000fea0003800000 */
.L_x_20398:
        /* <DEDUP_REMOVED lines=10> */
.L_x_20403:
[----:B------:R-:W-:-:S05]  /*f000*/  LOP3.LUT R3, R3, 0xff, RZ, 0xc0, !PT ;  /* 0x000000ff03037812 */ /* 0x000fca00078ec0ff */
[----:B------:R0:W-:Y:S01]  /*f010*/  STG.E desc[UR36][R16.64], R3 ;  /* 0x0000000310007986 */ /* 0x0001e2000c101924 */
[----:B------:R-:W-:Y:S05]  /*f020*/  BRA `(.L_x_20401) ;  /* 0x0000000c00647947 */ /* 0x000fea0003800000 */
.L_x_20402:
[----:B------:R-:W-:-:S05]  /*f030*/  LOP3.LUT R3, R3, 0xff, RZ, 0xc0, !PT ;  /* 0x000000ff03037812 */ /* 0x000fca00078ec0ff */
[----:B------:R0:W-:Y:S01]  /*f040*/  STG.E.U16 desc[UR36][R16.64], R3 ;  /* 0x0000000310007986 */ /* 0x0001e2000c101524 */
[----:B------:R-:W-:Y:S05]  /*f050*/  BRA `(.L_x_20401) ;  /* 0x0000000c00587947 */ /* 0x000fea0003800000 */
.L_x_20397:
        /* <DEDUP_REMOVED lines=10> */
.L_x_20405:
[----:B------:R-:W-:-:S04]  /*f100*/  LOP3.LUT R3, R3, 0xff, RZ, 0xc0, !PT ;  /* 0x000000ff03037812 */ /* 0x000fc800078ec0ff */
[----:B------:R-:W0:Y:S02]  /*f110*/  I2F.U16 R0, R3 ;  /* 0x0000000300007306 */ /* 0x000e240000101000 */
[----:B0-----:R-:W-:-:S05]  /*f120*/  F2FP.F16.F32.PACK_AB R0, RZ, R0 ;  /* 0x00000000ff00723e */ /* 0x001fca00000000ff */
[----:B------:R0:W-:Y:S01]  /*f130*/  STG.E.U16 desc[UR36][R16.64], R0 ;  /* 0x0000000010007986 */ /* 0x0001e2000c101524 */
[----:B------:R-:W-:Y:S05]  /*f140*/  BRA `(.L_x_20401) ;  /* 0x0000000c001c7947 */ /* 0x000fea0003800000 */
.L_x_20404:
        /* <DEDUP_REMOVED lines=11> */
.L_x_20407:
[----:B------:R-:W-:-:S06]  /*f200*/  LOP3.LUT R3, R3, 0xff, RZ, 0xc0, !PT ;  /* 0x000000ff03037812 */ /* 0x000fcc00078ec0ff */
[----:B------:R-:W0:Y:S02]  /*f210*/  I2F.U16 R3, R3 ;  /* 0x0000000300037306 */ /* 0x000e240000101000 */
[----:B0-----:R-:W-:-:S04]  /*f220*/  F2FP.F16.F32.PACK_AB R3, RZ, R3 ;  /* 0x00000003ff03723e */ /* 0x001fc800000000ff */
[----:B------:R-:W-:-:S05]  /*f230*/  PRMT R3, R3, 0x5410, RZ ;  /* 0x0000541003037816 */ /* 0x000fca00000000ff */
[----:B------:R0:W-:Y:S01]  /*f240*/  STG.E desc[UR36][R16.64], R3 ;  /* 0x0000000310007986 */ /* 0x0001e2000c101924 */
[----:B------:R-:W-:Y:S05]  /*f250*/  BRA `(.L_x_20401) ;  /* 0x0000000800d87947 */ /* 0x000fea0003800000 */
.L_x_20406:
[----:B------:R-:W-:-:S06]  /*f260*/  LOP3.LUT R3, R3, 0xff, RZ, 0xc0, !PT ;  /* 0x000000ff03037812 */ /* 0x000fcc00078ec0ff */
[----:B------:R-:W0:Y:S02]  /*f270*/  I2F.F64.U16 R2, R3 ;  /* 0x0000000300027312 */ /* 0x000e240000101800 */
[----:B0-----:R0:W-:Y:S01]  /*f280*/  STG.E.64 desc[UR36][R16.64], R2 ;  /* 0x0000000210007986 */ /* 0x0011e2000c101b24 */
[----:B------:R-:W-:Y:S05]  /*f290*/  BRA `(.L_x_20401) ;  /* 0x0000000800c87947 */ /* 0x000fea0003800000 */
.L_x_20396:
        /* <DEDUP_REMOVED lines=12> */
.L_x_20410:
[----:B------:R-:W-:Y:S02]  /*f360*/  LOP3.LUT R4, R3, 0xff, RZ, 0xc0, !PT ;  /* 0x000000ff03047812 */ /* 0x000fe400078ec0ff */
[----:B------:R-:W-:-:S04]  /*f370*/  CS2R R6, SRZ ;  /* 0x0000000000067805 */ /* 0x000fc8000001ff00 */
[----:B------:R-:W0:Y:S02]  /*f380*/  I2F.F64.U16 R4, R4 ;  /* 0x0000000400047312 */ /* 0x000e240000101800 */
[----:B0-----:R1:W-:Y:S01]  /*f390*/  STG.E.128 desc[UR36][R16.64], R4 ;  /* 0x0000000410007986 */ /* 0x0013e2000c101d24 */
[----:B------:R-:W-:Y:S05]  /*f3a0*/  BRA `(.L_x_20401) ;  /* 0x0000000800847947 */ /* 0x000fea0003800000 */
.L_x_20409:
        /* <DEDUP_REMOVED lines=22> */
.L_x_20414:
[----:B------:R-:W-:Y:S05]  /*f510*/  BSYNC B0 ;  /* 0x0000000000007941 */ /* 0x000fea0003800000 */
.L_x_20413:
[----:B------:R-:W-:-:S05]  /*f520*/  LOP3.LUT R3, R0, R3, RZ, 0xfc, !PT ;  /* 0x0000000300037212 */ /* 0x000fca00078efcff */
[----:B------:R2:W-:Y:S01]  /*f530*/  STG.E.U8 desc[UR36][R16.64], R3 ;  /* 0x0000000310007986 */ /* 0x0005e2000c101124 */
[----:B------:R-:W-:Y:S05]  /*f540*/  BRA `(.L_x_20401) ;  /* 0x00000008001c7947 */ /* 0x000fea0003800000 */
.L_x_20412:
        /* <DEDUP_REMOVED lines=14> */
.L_x_20416:
[----:B------:R-:W-:Y:S01]  /*f630*/  IMAD.MOV.U32 R0, RZ, RZ, 0x7f ;  /* 0x0000007fff007424 */ /* 0x000fe200078e00ff */
[----:B------:R-:W-:-:S04]  /*f640*/  ISETP.GT.U32.AND P0, PT, R2, 0x7f800000, PT ;  /* 0x7f8000000200780c */ /* 0x000fc80003f04070 */
[----:B------:R-:W-:-:S09]  /*f650*/  SEL R0, R0, 0x7c, P0 ;  /* 0x0000007c00007807 */ /* 0x000fd20000000000 */
.L_x_20417:
[----:B------:R-:W-:Y:S05]  /*f660*/  BSYNC B0 ;  /* 0x0000000000007941 */ /* 0x000fea0003800000 */
.L_x_20415:
[----:B------:R-:W-:-:S04]  /*f670*/  LOP3.LUT R2, R3, 0x80000000, RZ, 0xc0, !PT ;  /* 0x8000000003027812 */ /* 0x000fc800078ec0ff */
[----:B------:R-:W-:-:S04]  /*f680*/  SHF.R.U32.HI R3, RZ, 0x18, R2 ;  /* 0x00000018ff037819 */ /* 0x000fc80000011602 */
[----:B------:R-:W-:-:S05]  /*f690*/  LOP3.LUT R3, R0, R3, RZ, 0xfc, !PT ;  /* 0x0000000300037212 */ /* 0x000fca00078efcff */
[----:B------:R3:W-:Y:S01]  /*f6a0*/  STG.E.U8 desc[UR36][R16.64], R3 ;  /* 0x0000000310007986 */ /* 0x0007e2000c101124 */
[----:B------:R-:W-:Y:S05]  /*f6b0*/  BRA `(.L_x_20401) ;  /* 0x0000000400c07947 */ /* 0x000fea0003800000 */
.L_x_20411:
[----:B------:R-:W-:-:S04]  /*f6c0*/  LOP3.LUT R3, R3, 0xff, RZ, 0xc0, !PT ;  /* 0x000000ff03037812 */ /* 0x000fc800078ec0ff */
[----:B------:R-:W0:Y:S02]  /*f6d0*/  I2F.U16 R0, R3 ;  /* 0x0000000300007306 */ /* 0x000e240000101000 */
[----:B0-----:R-:W-:-:S05]  /*f6e0*/  F2FP.BF16.F32.PACK_AB R0, RZ, R0 ;  /* 0x00000000ff00723e */ /* 0x001fca00000010ff */
[----:B------:R4:W-:Y:S01]  /*f6f0*/  STG.E.U16 desc[UR36][R16.64], R0 ;  /* 0x0000000010007986 */ /* 0x0009e2000c101524 */
[----:B------:R-:W-:Y:S05]  /*f700*/  BRA `(.L_x_20401) ;  /* 0x0000000400ac7947 */ /* 0x000fea0003800000 */
.L_x_20408:
        /* <DEDUP_REMOVED lines=11> */
.L_x_20420:
        /* <DEDUP_REMOVED lines=18> */
.L_x_20423:
[----:B------:R-:W-:-:S04]  /*f8e0*/  LOP3.LUT R2, R3, 0x80000000, RZ, 0xc0, !PT ;  /* 0x8000000003027812 */ /* 0x000fc800078ec0ff */
[----:B------:R-:W-:-:S04]  /*f8f0*/  SHF.R.U32.HI R3, RZ, 0x18, R2 ;  /* 0x00000018ff037819 */ /* 0x000fc80000011602 */
[----:B------:R-:W-:-:S04]  /*f900*/  LOP3.LUT R0, R0, R3, RZ, 0xfc, !PT ;  /* 0x0000000300007212 */ /* 0x000fc800078efcff */
[----:B------:R-:W-:-:S07]  /*f910*/  PRMT R8, R0, 0x7610, R8 ;  /* 0x0000761000087816 */ /* 0x000fce0000000008 */
.L_x_20422:
[----:B------:R-:W-:Y:S05]  /*f920*/  BSYNC B0 ;  /* 0x0000000000007941 */ /* 0x000fea0003800000 */
.L_x_20421:
[----:B------:R0:W-:Y:S01]  /*f930*/  STG.E.U8 desc[UR36][R16.64], R8 ;  /* 0x0000000810007986 */ /* 0x0001e2000c101124 */
[----:B------:R-:W-:Y:S05]  /*f940*/  BRA `(.L_x_20401) ;  /* 0x00000004001c7947 */ /* 0x000fea0003800000 */
.L_x_20419:
        /* <DEDUP_REMOVED lines=18> */
.L_x_20426:
[----:B------:R-:W-:-:S04]  /*fa70*/  LOP3.LUT R2, R3, 0x80000000, RZ, 0xc0, !PT ;  /* 0x8000000003027812 */ /* 0x000fc800078ec0ff */
[----:B------:R-:W-:-:S04]  /*fa80*/  SHF.R.U32.HI R3, RZ, 0x18, R2 ;  /* 0x00000018ff037819 */ /* 0x000fc80000011602 */
[----:B------:R-:W-:-:S04]  /*fa90*/  LOP3.LUT R0, R0, R3, RZ, 0xfc, !PT ;  /* 0x0000000300007212 */ /* 0x000fc800078efcff */
[----:B------:R-:W-:-:S07]  /*faa0*/  PRMT R8, R0, 0x7610, R8 ;  /* 0x0000761000087816 */ /* 0x000fce0000000008 */
.L_x_20425:
[----:B------:R-:W-:Y:S05]  /*fab0*/  BSYNC B0 ;  /* 0x0000000000007941 */ /* 0x000fea0003800000 */
.L_x_20424:
[----:B------:R0:W-:Y:S01]  /*fac0*/  STG.E.U8 desc[UR36][R16.64], R8 ;  /* 0x0000000810007986 */ /* 0x0001e2000c101124 */
[----:B------:R-:W-:Y:S05]  /*fad0*/  BRA `(.L_x_20401) ;  /* 0x0000000000b87947 */ /* 0x000fea0003800000 */
.L_x_20418:
        /* <DEDUP_REMOVED lines=23> */
.L_x_20400:
        /* <DEDUP_REMOVED lines=16> */
.L_x_20429:
[----:B------:R-:W-:Y:S05]  /*fd50*/  BRA `(.L_x_20401) ;  /* 0x0000000000187947 */ /* 0x000fea0003800000 */
.L_x_20428:
[----:B------:R-:W-:Y:S01]  /*fd60*/  LOP3.LUT R2, R3, 0xff, RZ, 0xc0, !PT ;  /* 0x000000ff03027812 */ /* 0x000fe200078ec0ff */
[----:B------:R-:W-:-:S05]  /*fd70*/  IMAD.MOV.U32 R3, RZ, RZ, RZ ;  /* 0x000000ffff037224 */ /* 0x000fca00078e00ff */
[----:B------:R0:W-:Y:S01]  /*fd80*/  STG.E.64 desc[UR36][R16.64], R2 ;  /* 0x0000000210007986 */ /* 0x0001e2000c101b24 */
[----:B------:R-:W-:Y:S05]  /*fd90*/  BRA `(.L_x_20401) ;  /* 0x0000000000087947 */ /* 0x000fea0003800000 */
.L_x_20427:
[----:B------:R-:W-:-:S05]  /*fda0*/  LOP3.LUT R3, R3, 0xff, RZ, 0xc0, !PT ;  /* 0x000000ff03037812 */ /* 0x000fca00078ec0ff */
[----:B------:R0:W-:Y:S02]  /*fdb0*/  STG.E desc[UR36][R16.64], R3 ;  /* 0x0000000310007986 */ /* 0x0001e4000c101924 */
.L_x_20401:
[----:B------:R-:W-:-:S07]  /*fdc0*/  VIADD R19, R19, 0x80 ;  /* 0x0000008013137836 */ /* 0x000fce0000000000 */
.L_x_20295:
[----:B------:R-:W-:Y:S05]  /*fdd0*/  BSYNC B6 ;  /* 0x0000000000067941 */ /* 0x000fea0003800000 */
.L_x_20294:
        /* <DEDUP_REMOVED lines=383> */
.L_x_20430:
        /* <DEDUP_REMOVED lines=20> */
.L_x_20434:
[----:B------:R4:W5:Y:S01]  /*11710*/  LDG.E.U8 R19, desc[UR36][R4.64] ;  /* 0x0000002404137981 */ /* 0x000962000c1e1100 */
[----:B------:R-:W-:Y:S05]  /*11720*/  BRA `(.L_x_20436) ;  /* 0x0000000c00647947 */ /* 0x000fea0003800000 */
.L_x_20433:
        /* <DEDUP_REMOVED lines=8> */
.L_x_20438:
[----:B------:R2:W5:Y:S01]  /*117b0*/  LDG.E.U8 R19, desc[UR36][R4.64] ;  /* 0x0000002404137981 */ /* 0x000562000c1e1100 */
[----:B------:R-:W-:Y:S05]  /*117c0*/  BRA `(.L_x_20436) ;  /* 0x0000000c003c7947 */ /* 0x000fea0003800000 */
.L_x_20437:
[----:B------:R0:W5:Y:S01]  /*117d0*/  LDG.E.U16 R19, desc[UR36][R4.64] ;  /* 0x0000002404137981 */ /* 0x000162000c1e1500 */
[----:B------:R-:W-:Y:S05]  /*117e0*/  BRA `(.L_x_20436) ;  /* 0x0000000c00347947 */ /* 0x000fea0003800000 */
.L_x_20432:
        /* <DEDUP_REMOVED lines=10> */
.L_x_20440:
[----:B------:R-:W2:Y:S02]  /*11890*/  LDG.E.U16 R2, desc[UR36][R4.64] ;  /* 0x0000002404027981 */ /* 0x000ea4000c1e1500 */
[----:B--2---:R-:W-:-:S06]  /*118a0*/  HADD2.F32 R2, -RZ, R2.H0_H0 ;  /* 0x20000002ff027230 */ /* 0x004fcc0000004100 */
[----:B------:R-:W0:Y:S02]  /*118b0*/  F2I.S64.TRUNC R2, R2 ;  /* 0x0000000200027311 */ /* 0x000e24000020d900 */
[----:B0-----:R-:W-:Y:S01]  /*118c0*/  PRMT R19, R2, 0x7610, R19 ;  /* 0x0000761002137816 */ /* 0x001fe20000000013 */
[----:B------:R-:W-:Y:S06]  /*118d0*/  BRA `(.L_x_20436) ;  /* 0x0000000800f87947 */ /* 0x000fec0003800000 */
.L_x_20439:
        /* <DEDUP_REMOVED lines=10> */
.L_x_20442:
[----:B------:R-:W2:Y:S02]  /*11980*/  LDG.E.U16 R4, desc[UR36][R4.64] ;  /* 0x0000002404047981 */ /* 0x000ea4000c1e1500 */
[----:B--2---:R-:W-:-:S06]  /*11990*/  HADD2.F32 R2, -RZ, R4.H0_H0 ;  /* 0x20000004ff027230 */ /* 0x004fcc0000004100 */
[----:B------:R-:W0:Y:S02]  /*119a0*/  F2I.S64.TRUNC R2, R2 ;  /* 0x0000000200027311 */ /* 0x000e24000020d900 */
[----:B0-----:R-:W-:Y:S01]  /*119b0*/  PRMT R19, R2, 0x7610, R19 ;  /* 0x0000761002137816 */ /* 0x001fe20000000013 */
[----:B------:R-:W-:Y:S06]  /*119c0*/  BRA `(.L_x_20436) ;  /* 0x0000000800bc7947 */ /* 0x000fec0003800000 */
.L_x_20441:
[----:B------:R-:W2:Y:S02]  /*119d0*/  LDG.E.64 R2, desc[UR36][R4.64] ;  /* 0x0000002404027981 */ /* 0x000ea4000c1e1b00 */
[----:B--2---:R-:W0:Y:S02]  /*119e0*/  F2I.S64.F64.TRUNC R2, R2 ;  /* 0x0000000200027311 */ /* 0x004e24000030d900 */
[----:B0-----:R-:W-:Y:S01]  /*119f0*/  PRMT R19, R2, 0x7610, R19 ;  /* 0x0000761002137816 */ /* 0x001fe20000000013 */
[----:B------:R-:W-:Y:S06]  /*11a00*/  BRA `(.L_x_20436) ;  /* 0x0000000800ac7947 */ /* 0x000fec0003800000 */
.L_x_20431:
        /* <DEDUP_REMOVED lines=12> */
.L_x_20445:
[----:B------:R-:W2:Y:S02]  /*11ad0*/  LDG.E.64 R4, desc[UR36][R4.64] ;  /* 0x0000002404047981 */ /* 0x000ea4000c1e1b00 */
[----:B--2---:R-:W0:Y:S02]  /*11ae0*/  F2I.S64.F64.TRUNC R2, R4 ;  /* 0x0000000400027311 */ /* 0x004e24000030d900 */
[----:B0-----:R-:W-:Y:S01]  /*11af0*/  PRMT R19, R2, 0x7610, R19 ;  /* 0x0000761002137816 */ /* 0x001fe20000000013 */
[----:B------:R-:W-:Y:S06]  /*11b00*/  BRA `(.L_x_20436) ;  /* 0x00000008006c7947 */ /* 0x000fec0003800000 */
.L_x_20444:
        /* <DEDUP_REMOVED lines=28> */
.L_x_20447:
        /* <DEDUP_REMOVED lines=15> */
.L_x_20446:
[----:B------:R-:W2:Y:S02]  /*11dc0*/  LDG.E.U16 R2, desc[UR36][R4.64] ;  /* 0x0000002404027981 */ /* 0x000ea4000c1e1500 */
[----:B--2---:R-:W-:-:S06]  /*11dd0*/  IMAD.U32 R2, R2, 0x10000, RZ ;  /* 0x0001000002027824 */ /* 0x004fcc00078e00ff */
[----:B------:R-:W0:Y:S02]  /*11de0*/  F2I.S64.TRUNC R2, R2 ;  /* 0x0000000200027311 */ /* 0x000e24000020d900 */
[----:B0-----:R-:W-:Y:S01]  /*11df0*/  PRMT R19, R2, 0x7610, R19 ;  /* 0x0000761002137816 */ /* 0x001fe20000000013 */
[----:B------:R-:W-:Y:S06]  /*11e00*/  BRA `(.L_x_20436) ;  /* 0x0000000400ac7947 */ /* 0x000fec0003800000 */
.L_x_20443:
        /* <DEDUP_REMOVED lines=10> */
.L_x_20450:
        /* <DEDUP_REMOVED lines=21> */
.L_x_20454:
[----:B------:R-:W-:Y:S05]  /*12000*/  BSYNC B1 ;  /* 0x0000000000017941 */ /* 0x000fea0003800000 */
.L_x_20453:
[----:B------:R-:W-:Y:S01]  /*12010*/  IMAD.SHL.U32 R2, R2, 0x100000, RZ ;  /* 0x0010000002027824 */ /* 0x000fe200078e00ff */
[----:B------:R-:W-:-:S04]  /*12020*/  LEA R3, R0, 0x3b800000, 0x17 ;  /* 0x3b80000000037811 */ /* 0x000fc800078eb8ff */
[----:B------:R-:W-:-:S07]  /*12030*/  LOP3.LUT R2, R3, R2, R4, 0xfe, !PT ;  /* 0x0000000203027212 */ /* 0x000fce00078efe04 */
.L_x_20452:
[----:B------:R-:W-:Y:S05]  /*12040*/  BSYNC B0 ;  /* 0x0000000000007941 */ /* 0x000fea0003800000 */
.L_x_20451:
[----:B------:R-:W0:Y:S02]  /*12050*/  F2I.S64.TRUNC R2, R2 ;  /* 0x0000000200027311 */ /* 0x000e24000020d900 */
[----:B0-----:R-:W-:Y:S01]  /*12060*/  PRMT R19, R2, 0x7610, R19 ;  /* 0x0000761002137816 */ /* 0x001fe20000000013 */
[----:B------:R-:W-:Y:S06]  /*12070*/  BRA `(.L_x_20436) ;  /* 0x0000000400107947 */ /* 0x000fec0003800000 */
.L_x_20449:
        /* <DEDUP_REMOVED lines=21> */
.L_x_20458:
[----:B------:R-:W-:Y:S05]  /*121d0*/  BSYNC B1 ;  /* 0x0000000000017941 */ /* 0x000fea0003800000 */
.L_x_20457:
[----:B------:R-:W-:Y:S01]  /*121e0*/  IMAD.SHL.U32 R2, R2, 0x200000, RZ ;  /* 0x0020000002027824 */ /* 0x000fe200078e00ff */
[----:B------:R-:W-:-:S04]  /*121f0*/  LEA R3, R0, 0x37800000, 0x17 ;  /* 0x3780000000037811 */ /* 0x000fc800078eb8ff */
[----:B------:R-:W-:-:S07]  /*12200*/  LOP3.LUT R2, R3, R2, R4, 0xfe, !PT ;  /* 0x0000000203027212 */ /* 0x000fce00078efe04 */
.L_x_20456:
[----:B------:R-:W-:Y:S05]  /*12210*/  BSYNC B0 ;  /* 0x0000000000007941 */ /* 0x000fea0003800000 */
.L_x_20455:
[----:B------:R-:W0:Y:S02]  /*12220*/  F2I.S64.TRUNC R2, R2 ;  /* 0x0000000200027311 */ /* 0x000e24000020d900 */
[----:B0-----:R-:W-:Y:S01]  /*12230*/  PRMT R19, R2, 0x7610, R19 ;  /* 0x0000761002137816 */ /* 0x001fe20000000013 */
[----:B------:R-:W-:Y:S06]  /*12240*/  BRA `(.L_x_20436) ;  /* 0x00000000009c7947 */ /* 0x000fec0003800000 */
.L_x_20448:
        /* <DEDUP_REMOVED lines=14> */
.L_x_20462:
[----:B------:R-:W-:Y:S05]  /*12330*/  BSYNC B0 ;  /* 0x0000000000007941 */ /* 0x000fea0003800000 */
.L_x_20461:
[----:B------:R-:W0:Y:S02]  /*12340*/  F2I.S64.TRUNC R2, R2 ;  /* 0x0000000200027311 */ /* 0x000e24000020d900 */
[----:B0-----:R-:W-:Y:S01]  /*12350*/  PRMT R19, R2, 0x7610, R19 ;  /* 0x0000761002137816 */ /* 0x001fe20000000013 */
[----:B------:R-:W-:Y:S06]  /*12360*/  BRA `(.L_x_20436) ;  /* 0x0000000000547947 */ /* 0x000fec0003800000 */
.L_x_20435:
        /* <DEDUP_REMOVED lines=16> */
.L_x_20463:
[----:B------:R-:W-:Y:S01]  /*12470*/  PRMT R19, RZ, 0x7610, R19 ;  /* 0x00007610ff137816 */ /* 0x000fe20000000013 */
[----:B------:R-:W-:Y:S06]  /*12480*/  BRA `(.L_x_20436) ;  /* 0x00000000000c7947 */ /* 0x000fec0003800000 */
.L_x_20460:
[----:B------:R0:W5:Y:S01]  /*12490*/  LDG.E.U8 R19, desc[UR36][R4.64] ;  /* 0x0000002404137981 */ /* 0x000162000c1e1100 */
[----:B------:R-:W-:Y:S05]  /*124a0*/  BRA `(.L_x_20436) ;  /* 0x0000000000047947 */ /* 0x000fea0003800000 */
.L_x_20459:
[----:B------:R0:W5:Y:S02]  /*124b0*/  LDG.E.U8 R19, desc[UR36][R4.64] ;  /* 0x0000002404137981 */ /* 0x000164000c1e1100 */
.L_x_20436:
        /* <DEDUP_REMOVED lines=17> */
.L_x_20467:
[----:B------:R0:W5:Y:S01]  /*125d0*/  LDG.E.U8 R22, desc[UR36][R4.64] ;  /* 0x0000002404167981 */ /* 0x000162000c1e1100 */
[----:B------:R-:W-:Y:S05]  /*125e0*/  BRA `(.L_x_20469) ;  /* 0x0000000c00647947 */ /* 0x000fea0003800000 */
.L_x_20466:
        /* <DEDUP_REMOVED lines=8> */
.L_x_20471:
[----:B------:R4:W5:Y:S01]  /*12670*/  LDG.E.U8 R22, desc[UR36][R4.64] ;  /* 0x0000002404167981 */ /* 0x000962000c1e1100 */
[----:B------:R-:W-:Y:S05]  /*12680*/  BRA `(.L_x_20469) ;  /* 0x0000000c003c7947 */ /* 0x000fea0003800000 */
.L_x_20470:
[----:B------:R3:W5:Y:S01]  /*12690*/  LDG.E.U16 R22, desc[UR36][R4.64] ;  /* 0x0000002404167981 */ /* 0x000762000c1e1500 */
[----:B------:R-:W-:Y:S05]  /*126a0*/  BRA `(.L_x_20469) ;  /* 0x0000000c00347947 */ /* 0x000fea0003800000 */
.L_x_20465:
        /* <DEDUP_REMOVED lines=10> */
.L_x_20473:
[----:B------:R-:W2:Y:S02]  /*12750*/  LDG.E.U16 R2, desc[UR36][R4.64] ;  /* 0x0000002404027981 */ /* 0x000ea4000c1e1500 */
[----:B--2---:R-:W-:-:S06]  /*12760*/  HADD2.F32 R2, -RZ, R2.H0_H0 ;  /* 0x20000002ff027230 */ /* 0x004fcc0000004100 */
[----:B------:R-:W0:Y:S02]  /*12770*/  F2I.S64.TRUNC R2, R2 ;  /* 0x0000000200027311 */ /* 0x000e24000020d900 */
[----:B0-----:R-:W-:Y:S01]  /*12780*/  PRMT R22, R2, 0x7610, R22 ;  /* 0x0000761002167816 */ /* 0x001fe20000000016 */
[----:B------:R-:W-:Y:S06]  /*12790*/  BRA `(.L_x_20469) ;  /* 0x0000000800f87947 */ /* 0x000fec0003800000 */
.L_x_20472:
        /* <DEDUP_REMOVED lines=10> */
.L_x_20475:
[----:B------:R-:W2:Y:S02]  /*12840*/  LDG.E.U16 R4, desc[UR36][R4.64] ;  /* 0x0000002404047981 */ /* 0x000ea4000c1e1500 */
[----:B--2---:R-:W-:-:S06]  /*12850*/  HADD2.F32 R2, -RZ, R4.H0_H0 ;  /* 0x20000004ff027230 */ /* 0x004fcc0000004100 */
[----:B------:R-:W0:Y:S02]  /*12860*/  F2I.S64.TRUNC R2, R2 ;  /* 0x0000000200027311 */ /* 0x000e24000020d900 */
[----:B0-----:R-:W-:Y:S01]  /*12870*/  PRMT R22, R2, 0x7610, R22 ;  /* 0x0000761002167816 */ /* 0x001fe20000000016 */
[----:B------:R-:W-:Y:S06]  /*12880*/  BRA `(.L_x_20469) ;  /* 0x0000000800bc7947 */ /* 0x000fec0003800000 */
.L_x_20474:
[----:B------:R-:W2:Y:S02]  /*12890*/  LDG.E.64 R2, desc[UR36][R4.64] ;  /* 0x0000002404027981 */ /* 0x000ea4000c1e1b00 */
[----:B--2---:R-:W0:Y:S02]  /*128a0*/  F2I.S64.F64.TRUNC R2, R2 ;  /* 0x0000000200027311 */ /* 0x004e24000030d900 */
[----:B0-----:R-:W-:Y:S01]  /*128b0*/  PRMT R22, R2, 0x7610, R22 ;  /* 0x0000761002167816 */ /* 0x001fe20000000016 */
[----:B------:R-:W-:Y:S06]  /*128c0*/  BRA `(.L_x_20469) ;  /* 0x0000000800ac7947 */ /* 0x000fec0003800000 */
.L_x_20464:
        /* <DEDUP_REMOVED lines=12> */
.L_x_20478:
[----:B------:R-:W2:Y:S02]  /*12990*/  LDG.E.64 R4, desc[UR36][R4.64] ;  /* 0x0000002404047981 */ /* 0x000ea4000c1e1b00 */
[----:B--2---:R-:W0:Y:S02]  /*129a0*/  F2I.S64.F64.TRUNC R2, R4 ;  /* 0x0000000400027311 */ /* 0x004e24000030d900 */
[----:B0-----:R-:W-:Y:S01]  /*129b0*/  PRMT R22, R2, 0x7610, R22 ;  /* 0x0000761002167816 */ /* 0x001fe20000000016 */
[----:B------:R-:W-:Y:S06]  /*129c0*/  BRA `(.L_x_20469) ;  /* 0x00000008006c7947 */ /* 0x000fec0003800000 */
.L_x_20477:
        /* <DEDUP_REMOVED lines=28> */
.L_x_20480:
        /* <DEDUP_REMOVED lines=15> */
.L_x_20479:
[----:B------:R-:W2:Y:S02]  /*12c80*/  LDG.E.U16 R2, desc[UR36][R4.64] ;  /* 0x0000002404027981 */ /* 0x000ea4000c1e1500 */
[----:B--2---:R-:W-:-:S06]  /*12c90*/  IMAD.U32 R2, R2, 0x10000, RZ ;  /* 0x0001000002027824 */ /* 0x004fcc00078e00ff */
[----:B------:R-:W0:Y:S02]  /*12ca0*/  F2I.S64.TRUNC R2, R2 ;  /* 0x0000000200027311 */ /* 0x000e24000020d900 */
[----:B0-----:R-:W-:Y:S01]  /*12cb0*/  PRMT R22, R2, 0x7610, R22 ;  /* 0x0000761002167816 */ /* 0x001fe20000000016 */
[----:B------:R-:W-:Y:S06]  /*12cc0*/  BRA `(.L_x_20469) ;  /* 0x0000000400ac7947 */ /* 0x000fec0003800000 */
.L_x_20476:
        /* <DEDUP_REMOVED lines=10> */
.L_x_20483:
        /* <DEDUP_REMOVED lines=21> */
.L_x_20487:
[----:B------:R-:W-:Y:S05]  /*12ec0*/  BSYNC B1 ;  /* 0x0000000000017941 */ /* 0x000fea0003800000 */
.L_x_20486:
[----:B------:R-:W-:Y:S01]  /*12ed0*/  IMAD.SHL.U32 R2, R2, 0x100000, RZ ;  /* 0x0010000002027824 */ /* 0x000fe200078e00ff */
[----:B------:R-:W-:-:S04]  /*12ee0*/  LEA R3, R0, 0x3b800000, 0x17 ;  /* 0x3b80000000037811 */ /* 0x000fc800078eb8ff */
[----:B------:R-:W-:-:S07]  /*12ef0*/  LOP3.LUT R2, R3, R2, R4, 0xfe, !PT ;  /* 0x0000000203027212 */ /* 0x000fce00078efe04 */
.L_x_20485:
[----:B------:R-:W-:Y:S05]  /*12f00*/  BSYNC B0 ;  /* 0x0000000000007941 */ /* 0x000fea0003800000 */
.L_x_20484:
[----:B------:R-:W0:Y:S02]  /*12f10*/  F2I.S64.TRUNC R2, R2 ;  /* 0x0000000200027311 */ /* 0x000e24000020d900 */
[----:B0-----:R-:W-:Y:S01]  /*12f20*/  PRMT R22, R2, 0x7610, R22 ;  /* 0x0000761002167816 */ /* 0x001fe20000000016 */
[----:B------:R-:W-:Y:S06]  /*12f30*/  BRA `(.L_x_20469) ;  /* 0x0000000400107947 */ /* 0x000fec0003800000 */
.L_x_20482:
        /* <DEDUP_REMOVED lines=21> */
.L_x_20491:
[----:B------:R-:W-:Y:S05]  /*13090*/  BSYNC B1 ;  /* 0x0000000000017941 */ /* 0x000fea0003800000 */
.L_x_20490:
[----:B------:R-:W-:Y:S01]  /*130a0*/  IMAD.SHL.U32 R2, R2, 0x200000, RZ ;  /* 0x0020000002027824 */ /* 0x000fe200078e00ff */
[----:B------:R-:W-:-:S04]  /*130b0*/  LEA R3, R0, 0x37800000, 0x17 ;  /* 0x3780000000037811 */ /* 0x000fc800078eb8ff */
[----:B------:R-:W-:-:S07]  /*130c0*/  LOP3.LUT R2, R3, R2, R4, 0xfe, !PT ;  /* 0x0000000203027212 */ /* 0x000fce00078efe04 */
.L_x_20489:
[----:B------:R-:W-:Y:S05]  /*130d0*/  BSYNC B0 ;  /* 0x0000000000007941 */ /* 0x000fea0003800000 */
.L_x_20488:
[----:B------:R-:W0:Y:S02]  /*130e0*/  F2I.S64.TRUNC R2, R2 ;  /* 0x0000000200027311 */ /* 0x000e24000020d900 */
[----:B0-----:R-:W-:Y:S01]  /*130f0*/  PRMT R22, R2, 0x7610, R22 ;  /* 0x0000761002167816 */ /* 0x001fe20000000016 */
[----:B------:R-:W-:Y:S06]  /*13100*/  BRA `(.L_x_20469) ;  /* 0x00000000009c7947 */ /* 0x000fec0003800000 */
.L_x_20481:
        /* <DEDUP_REMOVED lines=14> */
.L_x_20495:
[----:B------:R-:W-:Y:S05]  /*131f0*/  BSYNC B0 ;  /* 0x0000000000007941 */ /* 0x000fea0003800000 */
.L_x_20494:
[----:B------:R-:W0:Y:S02]  /*13200*/  F2I.S64.TRUNC R2, R2 ;  /* 0x0000000200027311 */ /* 0x000e24000020d900 */
[----:B0-----:R-:W-:Y:S01]  /*13210*/  PRMT R22, R2, 0x7610, R22 ;  /* 0x0000761002167816 */ /* 0x001fe20000000016 */
[----:B------:R-:W-:Y:S06]  /*13220*/  BRA `(.L_x_20469) ;  /* 0x0000000000547947 */ /* 0x000fec0003800000 */
.L_x_20468:
        /* <DEDUP_REMOVED lines=16> */
.L_x_20496:
[----:B------:R-:W-:Y:S01]  /*13330*/  PRMT R22, RZ, 0x7610, R22 ;  /* 0x00007610ff167816 */ /* 0x000fe20000000016 */
[----:B------:R-:W-:Y:S06]  /*13340*/  BRA `(.L_x_20469) ;  /* 0x00000000000c7947 */ /* 0x000fec0003800000 */
.L_x_20493:
[----:B------:R2:W5:Y:S01]  /*13350*/  LDG.E.U8 R22, desc[UR36][R4.64] ;  /* 0x0000002404167981 */ /* 0x000562000c1e1100 */
[----:B------:R-:W-:Y:S05]  /*13360*/  BRA `(.L_x_20469) ;  /* 0x0000000000047947 */ /* 0x000fea0003800000 */
.L_x_20492:
[----:B------:R1:W5:Y:S02]  /*13370*/  LDG.E.U8 R22, desc[UR36][R4.64] ;  /* 0x0000002404167981 */ /* 0x000364000c1e1100 */
.L_x_20469:
        /* <DEDUP_REMOVED lines=17> */
.L_x_20500:
[----:B------:R0:W5:Y:S01]  /*13490*/  LDG.E.U8 R0, desc[UR36][R4.64] ;  /* 0x0000002404007981 */ /* 0x000162000c1e1100 */
[----:B------:R-:W-:Y:S05]  /*134a0*/  BRA `(.L_x_20502) ;  /* 0x0000000c00647947 */ /* 0x000fea0003800000 */
.L_x_20499:
        /* <DEDUP_REMOVED lines=8> */
.L_x_20504:
[----:B------:R4:W5:Y:S01]  /*13530*/  LDG.E.U8 R0, desc[UR36][R4.64] ;  /* 0x0000002404007981 */ /* 0x000962000c1e1100 */
[----:B------:R-:W-:Y:S05]  /*13540*/  BRA `(.L_x_20502) ;  /* 0x0000000c003c7947 */ /* 0x000fea0003800000 */
.L_x_20503:
[----:B------:R0:W5:Y:S01]  /*13550*/  LDG.E.U16 R0, desc[UR36][R4.64] ;  /* 0x0000002404007981 */ /* 0x000162000c1e1500 */
[----:B------:R-:W-:Y:S05]  /*13560*/  BRA `(.L_x_20502) ;  /* 0x0000000c00347947 */ /* 0x000fea0003800000 */
.L_x_20498:
        /* <DEDUP_REMOVED lines=10> */
.L_x_20506:
[----:B------:R-:W2:Y:S02]  /*13610*/  LDG.E.U16 R2, desc[UR36][R4.64] ;  /* 0x0000002404027981 */ /* 0x000ea4000c1e1500 */
[----:B--2---:R-:W-:-:S06]  /*13620*/  HADD2.F32 R2, -RZ, R2.H0_H0 ;  /* 0x20000002ff027230 */ /* 0x004fcc0000004100 */
[----:B------:R-:W0:Y:S02]  /*13630*/  F2I.S64.TRUNC R2, R2 ;  /* 0x0000000200027311 */ /* 0x000e24000020d900 */
[----:B0-----:R-:W-:Y:S01]  /*13640*/  PRMT R0, R2, 0x7610, R0 ;  /* 0x0000761002007816 */ /* 0x001fe20000000000 */
[----:B------:R-:W-:Y:S06]  /*13650*/  BRA `(.L_x_20502) ;  /* 0x0000000800f87947 */ /* 0x000fec0003800000 */
.L_x_20505:
        /* <DEDUP_REMOVED lines=10> */
.L_x_20508:
[----:B------:R-:W2:Y:S02]  /*13700*/  LDG.E.U16 R4, desc[UR36][R4.64] ;  /* 0x0000002404047981 */ /* 0x000ea4000c1e1500 */
[----:B--2---:R-:W-:-:S06]  /*13710*/  HADD2.F32 R2, -RZ, R4.H0_H0 ;  /* 0x20000004ff027230 */ /* 0x004fcc0000004100 */
[----:B------:R-:W0:Y:S02]  /*13720*/  F2I.S64.TRUNC R2, R2 ;  /* 0x0000000200027311 */ /* 0x000e24000020d900 */
[----:B0-----:R-:W-:Y:S01]  /*13730*/  PRMT R0, R2, 0x7610, R0 ;  /* 0x0000761002007816 */ /* 0x001fe20000000000 */
[----:B------:R-:W-:Y:S06]  /*13740*/  BRA `(.L_x_20502) ;  /* 0x0000000800bc7947 */ /* 0x000fec0003800000 */
.L_x_20507:
[----:B------:R-:W2:Y:S02]  /*13750*/  LDG.E.64 R2, desc[UR36][R4.64] ;  /* 0x0000002404027981 */ /* 0x000ea4000c1e1b00 */
[----:B--2---:R-:W0:Y:S02]  /*13760*/  F2I.S64.F64.TRUNC R2, R2 ;  /* 0x0000000200027311 */ /* 0x004e24000030d900 */
[----:B0-----:R-:W-:Y:S01]  /*13770*/  PRMT R0, R2, 0x7610, R0 ;  /* 0x0000761002007816 */ /* 0x001fe20000000000 */
[----:B------:R-:W-:Y:S06]  /*13780*/  BRA `(.L_x_20502) ;  /* 0x0000000800ac7947 */ /* 0x000fec0003800000 */
.L_x_20497:
        /* <DEDUP_REMOVED lines=12> */
.L_x_20511:
[----:B------:R-:W2:Y:S02]  /*13850*/  LDG.E.64 R4, desc[UR36][R4.64] ;  /* 0x0000002404047981 */ /* 0x000ea4000c1e1b00 */
[----:B--2---:R-:W0:Y:S02]  /*13860*/  F2I.S64.F64.TRUNC R2, R4 ;  /* 0x0000000400027311 */ /* 0x004e24000030d900 */
[----:B0-----:R-:W-:Y:S01]  /*13870*/  PRMT R0, R2, 0x7610, R0 ;  /* 0x0000761002007816 */ /* 0x001fe20000000000 */
[----:B------:R-:W-:Y:S06]  /*13880*/  BRA `(.L_x_20502) ;  /* 0x00000008006c7947 */ /* 0x000fec0003800000 */
.L_x_20510:
        /* <DEDUP_REMOVED lines=28> */
.L_x_20513:
        /* <DEDUP_REMOVED lines=15> */
.L_x_20512:
[----:B------:R-:W2:Y:S02]  /*13b40*/  LDG.E.U16 R2, desc[UR36][R4.64] ;  /* 0x0000002404027981 */ /* 0x000ea4000c1e1500 */
[----:B--2---:R-:W-:-:S06]  /*13b50*/  IMAD.U32 R2, R2, 0x10000, RZ ;  /* 0x0001000002027824 */ /* 0x004fcc00078e00ff */
[----:B------:R-:W0:Y:S02]  /*13b60*/  F2I.S64.TRUNC R2, R2 ;  /* 0x0000000200027311 */ /* 0x000e24000020d900 */
[----:B0-----:R-:W-:Y:S01]  /*13b70*/  PRMT R0, R2, 0x7610, R0 ;  /* 0x0000761002007816 */ /* 0x001fe20000000000 */
[----:B------:R-:W-:Y:S06]  /*13b80*/  BRA `(.L_x_20502) ;  /* 0x0000000400ac7947 */ /* 0x000fec0003800000 */
.L_x_20509:
        /* <DEDUP_REMOVED lines=10> */
.L_x_20516:
        /* <DEDUP_REMOVED lines=21> */
.L_x_20520:
[----:B------:R-:W-:Y:S05]  /*13d80*/  BSYNC B1 ;  /* 0x0000000000017941 */ /* 0x000fea0003800000 */
.L_x_20519:
[----:B------:R-:W-:Y:S01]  /*13d90*/  IMAD.SHL.U32 R2, R2, 0x100000, RZ ;  /* 0x0010000002027824 */ /* 0x000fe200078e00ff */
[----:B------:R-:W-:-:S04]  /*13da0*/  LEA R3, R0, 0x3b800000, 0x17 ;  /* 0x3b80000000037811 */ /* 0x000fc800078eb8ff */
[----:B------:R-:W-:-:S07]  /*13db0*/  LOP3.LUT R2, R3, R2, R4, 0xfe, !PT ;  /* 0x0000000203027212 */ /* 0x000fce00078efe04 */
.L_x_20518:
[----:B------:R-:W-:Y:S05]  /*13dc0*/  BSYNC B0 ;  /* 0x0000000000007941 */ /* 0x000fea0003800000 */
.L_x_20517:
[----:B------:R-:W0:Y:S02]  /*13dd0*/  F2I.S64.TRUNC R2, R2 ;  /* 0x0000000200027311 */ /* 0x000e24000020d900 */
[----:B0-----:R-:W-:Y:S01]  /*13de0*/  PRMT R0, R2, 0x7610, R0 ;  /* 0x0000761002007816 */ /* 0x001fe20000000000 */
[----:B------:R-:W-:Y:S06]  /*13df0*/  BRA `(.L_x_20502) ;  /* 0x0000000400107947 */ /* 0x000fec0003800000 */
.L_x_20515:
        /* <DEDUP_REMOVED lines=21> */
.L_x_20524:
[----:B------:R-:W-:Y:S05]  /*13f50*/  BSYNC B1 ;  /* 0x0000000000017941 */ /* 0x000fea0003800000 */
.L_x_20523:
[----:B------:R-:W-:Y:S01]  /*13f60*/  IMAD.SHL.U32 R2, R2, 0x200000, RZ ;  /* 0x0020000002027824 */ /* 0x000fe200078e00ff */
[----:B------:R-:W-:-:S04]  /*13f70*/  LEA R3, R0, 0x37800000, 0x17 ;  /* 0x3780000000037811 */ /* 0x000fc800078eb8ff */
[----:B------:R-:W-:-:S07]  /*13f80*/  LOP3.LUT R2, R3, R2, R4, 0xfe, !PT ;  /* 0x0000000203027212 */ /* 0x000fce00078efe04 */
.L_x_20522:
[----:B------:R-:W-:Y:S05]  /*13f90*/  BSYNC B0 ;  /* 0x0000000000007941 */ /* 0x000fea0003800000 */
.L_x_20521:
[----:B------:R-:W0:Y:S02]  /*13fa0*/  F2I.S64.TRUNC R2, R2 ;  /* 0x0000000200027311 */ /* 0x000e24000020d900 */
[----:B0-----:R-:W-:Y:S01]  /*13fb0*/  PRMT R0, R2, 0x7610, R0 ;  /* 0x0000761002007816 */ /* 0x001fe20000000000 */
[----:B------:R-:W-:Y:S06]  /*13fc0*/  BRA `(.L_x_20502) ;  /* 0x00000000009c7947 */ /* 0x000fec0003800000 */
.L_x_20514:
        /* <DEDUP_REMOVED lines=14> */
.L_x_20528:
[----:B------:R-:W-:Y:S05]  /*140b0*/  BSYNC B0 ;  /* 0x0000000000007941 */ /* 0x000fea0003800000 */
.L_x_20527:
[----:B------:R-:W0:Y:S02]  /*140c0*/  F2I.S64.TRUNC R2, R2 ;  /* 0x0000000200027311 */ /* 0x000e24000020d900 */
[----:B0-----:R-:W-:Y:S01]  /*140d0*/  PRMT R0, R2, 0x7610, R0 ;  /* 0x0000761002007816 */ /* 0x001fe20000000000 */
[----:B------:R-:W-:Y:S06]  /*140e0*/  BRA `(.L_x_20502) ;  /* 0x0000000000547947 */ /* 0x000fec0003800000 */
.L_x_20501:
        /* <DEDUP_REMOVED lines=16> */
.L_x_20529:
[----:B------:R-:W-:Y:S01]  /*141f0*/  PRMT R0, RZ, 0x7610, R0 ;  /* 0x00007610ff007816 */ /* 0x000fe20000000000 */
[----:B------:R-:W-:Y:S06]  /*14200*/  BRA `(.L_x_20502) ;  /* 0x00000000000c7947 */ /* 0x000fec0003800000 */
.L_x_20526:
[----:B------:R1:W5:Y:S01]  /*14210*/  LDG.E.U8 R0, desc[UR36][R4.64] ;  /* 0x0000002404007981 */ /* 0x000362000c1e1100 */
[----:B------:R-:W-:Y:S05]  /*14220*/  BRA `(.L_x_20502) ;  /* 0x0000000000047947 */ /* 0x000fea0003800000 */
.L_x_20525:
[----:B------:R0:W5:Y:S02]  /*14230*/  LDG.E.U8 R0, desc[UR36][R4.64] ;  /* 0x0000002404007981 */ /* 0x000164000c1e1100 */
.L_x_20502:
        /* <DEDUP_REMOVED lines=23> */
.L_x_20533:
[----:B------:R-:W-:Y:S01]  /*143b0*/  STG.E.U8 desc[UR36][R16.64], R3 ;  /* 0x0000000310007986 */ /* 0x000fe2000c101124 */
[----:B------:R-:W-:Y:S05]  /*143c0*/  EXIT ;  /* 0x000000000000794d */ /* 0x000fea0003800000 */
.L_x_20532:
        /* <DEDUP_REMOVED lines=8> */
[----:B------:R-:W-:Y:S01]  /*14450*/  STG.E.64 desc[UR36][R16.64], R2 ;  /* 0x0000000210007986 */ /* 0x000fe2000c101b24 */
[----:B------:R-:W-:Y:S05]  /*14460*/  EXIT ;  /* 0x000000000000794d */ /* 0x000fea0003800000 */
.L_x_20536:
[----:B------:R-:W-:-:S05]  /*14470*/  LOP3.LUT R3, R3, 0xff, RZ, 0xc0, !PT ;  /* 0x000000ff03037812 */ /* 0x000fca00078ec0ff */
[----:B------:R-:W-:Y:S01]  /*14480*/  STG.E desc[UR36][R16.64], R3 ;  /* 0x0000000310007986 */ /* 0x000fe2000c101924 */
[----:B------:R-:W-:Y:S05]  /*14490*/  EXIT ;  /* 0x000000000000794d */ /* 0x000fea0003800000 */
.L_x_20535:
[----:B------:R-:W-:-:S05]  /*144a0*/  LOP3.LUT R3, R3, 0xff, RZ, 0xc0, !PT ;  /* 0x000000ff03037812 */ /* 0x000fca00078ec0ff */
[----:B------:R-:W-:Y:S01]  /*144b0*/  STG.E.U16 desc[UR36][R16.64], R3 ;  /* 0x0000000310007986 */ /* 0x000fe2000c101524 */
[----:B------:R-:W-:Y:S05]  /*144c0*/  EXIT ;  /* 0x000000000000794d */ /* 0x000fea0003800000 */
.L_x_20531:
        /* <DEDUP_REMOVED lines=8> */
[----:B0-----:R-:W-:Y:S01]  /*14550*/  STG.E desc[UR36][R16.64], R3 ;  /* 0x0000000310007986 */ /* 0x001fe2000c101924 */
[----:B------:R-:W-:Y:S05]  /*14560*/  EXIT ;  /* 0x000000000000794d */ /* 0x000fea0003800000 */
.L_x_20538:
[----:B------:R-:W-:-:S04]  /*14570*/  LOP3.LUT R3, R3, 0xff, RZ, 0xc0, !PT ;  /* 0x000000ff03037812 */ /* 0x000fc800078ec0ff */
[----:B------:R-:W0:Y:S02]  /*14580*/  I2F.U16 R0, R3 ;  /* 0x0000000300007306 */ /* 0x000e240000101000 */
[----:B0-----:R-:W-:-:S05]  /*14590*/  F2FP.F16.F32.PACK_AB R0, RZ, R0 ;  /* 0x00000000ff00723e */ /* 0x001fca00000000ff */
[----:B------:R-:W-:Y:S01]  /*145a0*/  STG.E.U16 desc[UR36][R16.64], R0 ;  /* 0x0000000010007986 */ /* 0x000fe2000c101524 */
[----:B------:R-:W-:Y:S05]  /*145b0*/  EXIT ;  /* 0x000000000000794d */ /* 0x000fea0003800000 */
.L_x_20537:
        /* <DEDUP_REMOVED lines=9> */
[----:B0-----:R-:W-:Y:S01]  /*14650*/  STG.E.64 desc[UR36][R16.64], R4 ;  /* 0x0000000410007986 */ /* 0x001fe2000c101b24 */
[----:B------:R-:W-:Y:S05]  /*14660*/  EXIT ;  /* 0x000000000000794d */ /* 0x000fea0003800000 */
.L_x_20540:
[----:B------:R-:W-:-:S06]  /*14670*/  LOP3.LUT R3, R3, 0xff, RZ, 0xc0, !PT ;  /* 0x000000ff03037812 */ /* 0x000fcc00078ec0ff */
[----:B------:R-:W0:Y:S02]  /*14680*/  I2F.U16 R3, R3 ;  /* 0x0000000300037306 */ /* 0x000e240000101000 */
[----:B0-----:R-:W-:-:S04]  /*14690*/  F2FP.F16.F32.PACK_AB R3, RZ, R3 ;  /* 0x00000003ff03723e */ /* 0x001fc800000000ff */
[----:B------:R-:W-:-:S05]  /*146a0*/  PRMT R3, R3, 0x5410, RZ ;  /* 0x0000541003037816 */ /* 0x000fca00000000ff */
[----:B------:R-:W-:Y:S01]  /*146b0*/  STG.E desc[UR36][R16.64], R3 ;  /* 0x0000000310007986 */ /* 0x000fe2000c101924 */
[----:B------:R-:W-:Y:S05]  /*146c0*/  EXIT ;  /* 0x000000000000794d */ /* 0x000fea0003800000 */
.L_x_20539:
[----:B------:R-:W-:-:S06]  /*146d0*/  LOP3.LUT R3, R3, 0xff, RZ, 0xc0, !PT ;  /* 0x000000ff03037812 */ /* 0x000fcc00078ec0ff */
[----:B------:R-:W0:Y:S02]  /*146e0*/  I2F.F64.U16 R2, R3 ;  /* 0x0000000300027312 */ /* 0x000e240000101800 */
[----:B0-----:R-:W-:Y:S01]  /*146f0*/  STG.E.64 desc[UR36][R16.64], R2 ;  /* 0x0000000210007986 */ /* 0x001fe2000c101b24 */
[----:B------:R-:W-:Y:S05]  /*14700*/  EXIT ;  /* 0x000000000000794d */ /* 0x000fea0003800000 */
.L_x_20530:
        /* <DEDUP_REMOVED lines=12> */
.L_x_20543:
[----:B------:R-:W-:Y:S02]  /*147d0*/  LOP3.LUT R4, R3, 0xff, RZ, 0xc0, !PT ;  /* 0x000000ff03047812 */ /* 0x000fe400078ec0ff */
[----:B------:R-:W-:-:S04]  /*147e0*/  CS2R R6, SRZ ;  /* 0x0000000000067805 */ /* 0x000fc8000001ff00 */
[----:B------:R-:W0:Y:S02]  /*147f0*/  I2F.F64.U16 R4, R4 ;  /* 0x0000000400047312 */ /* 0x000e240000101800 */
[----:B0-----:R-:W-:Y:S01]  /*14800*/  STG.E.128 desc[UR36][R16.64], R4 ;  /* 0x0000000410007986 */ /* 0x001fe2000c101d24 */
[----:B------:R-:W-:Y:S05]  /*14810*/  EXIT ;  /* 0x000000000000794d */ /* 0x000fea0003800000 */
.L_x_20542:
        /* <DEDUP_REMOVED lines=22> */
.L_x_20547:
[----:B------:R-:W-:Y:S05]  /*14980*/  BSYNC B0 ;  /* 0x0000000000007941 */ /* 0x000fea0003800000 */
.L_x_20546:
[----:B------:R-:W-:-:S05]  /*14990*/  LOP3.LUT R3, R0, R3, RZ, 0xfc, !PT ;  /* 0x0000000300037212 */ /* 0x000fca00078efcff */
[----:B------:R-:W-:Y:S01]  /*149a0*/  STG.E.U8 desc[UR36][R16.64], R3 ;  /* 0x0000000310007986 */ /* 0x000fe2000c101124 */
[----:B------:R-:W-:Y:S05]  /*149b0*/  EXIT ;  /* 0x000000000000794d */ /* 0x000fea0003800000 */
.L_x_20545:
        /* <DEDUP_REMOVED lines=14> */
.L_x_20549:
[----:B------:R-:W-:Y:S01]  /*14aa0*/  IMAD.MOV.U32 R0, RZ, RZ, 0x7f ;  /* 0x0000007fff007424 */ /* 0x000fe200078e00ff */
[----:B------:R-:W-:-:S04]  /*14ab0*/  ISETP.GT.U32.AND P0, PT, R2, 0x7f800000, PT ;  /* 0x7f8000000200780c */ /* 0x000fc80003f04070 */
[----:B------:R-:W-:-:S09]  /*14ac0*/  SEL R0, R0, 0x7c, P0 ;  /* 0x0000007c00007807 */ /* 0x000fd20000000000 */
.L_x_20550:
[----:B------:R-:W-:Y:S05]  /*14ad0*/  BSYNC B0 ;  /* 0x0000000000007941 */ /* 0x000fea0003800000 */
.L_x_20548:
[----:B------:R-:W-:-:S04]  /*14ae0*/  LOP3.LUT R2, R3, 0x80000000, RZ, 0xc0, !PT ;  /* 0x8000000003027812 */ /* 0x000fc800078ec0ff */
[----:B------:R-:W-:-:S04]  /*14af0*/  SHF.R.U32.HI R3, RZ, 0x18, R2 ;  /* 0x00000018ff037819 */ /* 0x000fc80000011602 */
[----:B------:R-:W-:-:S05]  /*14b00*/  LOP3.LUT R3, R0, R3, RZ, 0xfc, !PT ;  /* 0x0000000300037212 */ /* 0x000fca00078efcff */
[----:B------:R-:W-:Y:S01]  /*14b10*/  STG.E.U8 desc[UR36][R16.64], R3 ;  /* 0x0000000310007986 */ /* 0x000fe2000c101124 */
[----:B------:R-:W-:Y:S05]  /*14b20*/  EXIT ;  /* 0x000000000000794d */ /* 0x000fea0003800000 */
.L_x_20544:
[----:B------:R-:W-:-:S04]  /*14b30*/  LOP3.LUT R3, R3, 0xff, RZ, 0xc0, !PT ;  /* 0x000000ff03037812 */ /* 0x000fc800078ec0ff */
[----:B------:R-:W0:Y:S02]  /*14b40*/  I2F.U16 R0, R3 ;  /* 0x0000000300007306 */ /* 0x000e240000101000 */
[----:B0-----:R-:W-:-:S05]  /*14b50*/  F2FP.BF16.F32.PACK_AB R0, RZ, R0 ;  /* 0x00000000ff00723e */ /* 0x001fca00000010ff */
[----:B------:R-:W-:Y:S01]  /*14b60*/  STG.E.U16 desc[UR36][R16.64], R0 ;  /* 0x0000000010007986 */ /* 0x000fe2000c101524 */
[----:B------:R-:W-:Y:S05]  /*14b70*/  EXIT ;  /* 0x000000000000794d */ /* 0x000fea0003800000 */
.L_x_20541:
        /* <DEDUP_REMOVED lines=9> */
[----:B------:R-:W-:Y:S01]  /*14c10*/  STG.E.U16 desc[UR36][R16.64], R3 ;  /* 0x0000000310007986 */ /* 0x000fe2000c101524 */
[----:B------:R-:W-:Y:S05]  /*14c20*/  EXIT ;  /* 0x000000000000794d */ /* 0x000fea0003800000 */
.L_x_20553:
        /* <DEDUP_REMOVED lines=18> */
.L_x_20556:
[----:B------:R-:W-:-:S04]  /*14d50*/  LOP3.LUT R2, R3, 0x80000000, RZ, 0xc0, !PT ;  /* 0x8000000003027812 */ /* 0x000fc800078ec0ff */
[----:B------:R-:W-:-:S04]  /*14d60*/  SHF.R.U32.HI R3, RZ, 0x18, R2 ;  /* 0x00000018ff037819 */ /* 0x000fc80000011602 */
[----:B------:R-:W-:-:S04]  /*14d70*/  LOP3.LUT R0, R0, R3, RZ, 0xfc, !PT ;  /* 0x0000000300007212 */ /* 0x000fc800078efcff */
[----:B------:R-:W-:-:S07]  /*14d80*/  PRMT R8, R0, 0x7610, R8 ;  /* 0x0000761000087816 */ /* 0x000fce0000000008 */
.L_x_20555:
[----:B------:R-:W-:Y:S05]  /*14d90*/  BSYNC B0 ;  /* 0x0000000000007941 */ /* 0x000fea0003800000 */
.L_x_20554:
[----:B------:R-:W-:Y:S01]  /*14da0*/  STG.E.U8 desc[UR36][R16.64], R8 ;  /* 0x0000000810007986 */ /* 0x000fe2000c101124 */
[----:B------:R-:W-:Y:S05]  /*14db0*/  EXIT ;  /* 0x000000000000794d */ /* 0x000fea0003800000 */
.L_x_20552:
        /* <DEDUP_REMOVED lines=18> */
.L_x_20559:
[----:B------:R-:W-:-:S04]  /*14ee0*/  LOP3.LUT R2, R3, 0x80000000, RZ, 0xc0, !PT ;  /* 0x8000000003027812 */ /* 0x000fc800078ec0ff */
[----:B------:R-:W-:-:S04]  /*14ef0*/  SHF.R.U32.HI R3, RZ, 0x18, R2 ;  /* 0x00000018ff037819 */ /* 0x000fc80000011602 */
[----:B------:R-:W-:-:S04]  /*14f00*/  LOP3.LUT R0, R0, R3, RZ, 0xfc, !PT ;  /* 0x0000000300007212 */ /* 0x000fc800078efcff */
[----:B------:R-:W-:-:S07]  /*14f10*/  PRMT R8, R0, 0x7610, R8 ;  /* 0x0000761000087816 */ /* 0x000fce0000000008 */
.L_x_20558:
[----:B------:R-:W-:Y:S05]  /*14f20*/  BSYNC B0 ;  /* 0x0000000000007941 */ /* 0x000fea0003800000 */
.L_x_20557:
[----:B------:R-:W-:Y:S01]  /*14f30*/  STG.E.U8 desc[UR36][R16.64], R8 ;  /* 0x0000000810007986 */ /* 0x000fe2000c101124 */
[----:B------:R-:W-:Y:S05]  /*14f40*/  EXIT ;  /* 0x000000000000794d */ /* 0x000fea0003800000 */
.L_x_20551:
        /* <DEDUP_REMOVED lines=23> */
.L_x_20534:
        /* <DEDUP_REMOVED lines=16> */
.L_x_20562:
[----:B------:R-:W-:Y:S05]  /*151c0*/  EXIT ;  /* 0x000000000000794d */ /* 0x000fea0003800000 */
.L_x_20561:
[----:B------:R-:W-:Y:S01]  /*151d0*/  LOP3.LUT R2, R3, 0xff, RZ, 0xc0, !PT ;  /* 0x000000ff03027812 */ /* 0x000fe200078ec0ff */
[----:B------:R-:W-:-:S05]  /*151e0*/  IMAD.MOV.U32 R3, RZ, RZ, RZ ;  /* 0x000000ffff037224 */ /* 0x000fca00078e00ff */
[----:B------:R-:W-:Y:S01]  /*151f0*/  STG.E.64 desc[UR36][R16.64], R2 ;  /* 0x0000000210007986 */ /* 0x000fe2000c101b24 */
[----:B------:R-:W-:Y:S05]  /*15200*/  EXIT ;  /* 0x000000000000794d */ /* 0x000fea0003800000 */
.L_x_20560:
[----:B------:R-:W-:-:S05]  /*15210*/  LOP3.LUT R3, R3, 0xff, RZ, 0xc0, !PT ;  /* 0x000000ff03037812 */ /* 0x000fca00078ec0ff */
[----:B------:R-:W-:Y:S01]  /*15220*/  STG.E desc[UR36][R16.64], R3 ;  /* 0x0000000310007986 */ /* 0x000fe2000c101924 */
[----:B------:R-:W-:Y:S05]  /*15230*/  EXIT ;  /* 0x000000000000794d */ /* 0x000fea0003800000 */
.L_x_20563:
        /* <DEDUP_REMOVED lines=12> */
.L_x_24224:


//--------------------- .text._ZN2at6native27unrolled_elementwise_kernelIZZZNS0_54_GLOBAL__N__d8c5977b_16_LinearAlgebra_cu_140f0503_289316addr_kernel_cudaERNS_14TensorIteratorERKN3c106ScalarES8_ENKUlvE_clEvENKUlvE_clEvEUlhhhE0_St5arrayIPcLm4EELi4E23TrivialOffsetCalculatorILi3EjESF_ILi1EjENS0_6memory12LoadWithCastILi3EEENSI_13StoreWithCastILi1EEEEEviT_T0_T2_T3_T4_T5_ --------------------------
	.section	.text._ZN2at6native27unrolled_elementwise_kernelIZZZNS0_54_GLOBAL__N__d8c5977b_16_LinearAlgebra_cu_140f0503_289316addr_kernel_cudaERNS_14TensorIteratorERKN3c106ScalarES8_ENKUlvE_clEvENKUlvE_clEvEUlhhhE0_St5arrayIPcLm4EELi4E23TrivialOffsetCalculatorILi3EjESF_ILi1EjENS0_6memory12LoadWithCastILi3EEENSI_13StoreWithCastILi1EEEEEviT_T0_T2_T3_T4_T5_,"ax",@progbits
	.align	128
        .global         _ZN2at6native27unrolled_elementwise_kernelIZZZNS0_54_GLOBAL__N__d8c5977b_16_LinearAlgebra_cu_140f0503_289316addr_kernel_cudaERNS_14TensorIteratorERKN3c106ScalarES8_ENKUlvE_clEvENKUlvE_clEvEUlhhhE0_St5arrayIPcLm4EELi4E23TrivialOffsetCalculatorILi3EjESF_ILi1EjENS0_6memory12LoadWithCastILi3EEENSI_13StoreWithCastILi1EEEEEviT_T0_T2_T3_T4_T5_
        .type           _ZN2at6native27unrolled_elementwise_kernelIZZZNS0_54_GLOBAL__N__d8c5977b_16_LinearAlgebra_cu_140f0503_289316addr_kernel_cudaERNS_14TensorIteratorERKN3c106ScalarES8_ENKUlvE_clEvENKUlvE_clEvEUlhhhE0_St5arrayIPcLm4EELi4E23TrivialOffsetCalculatorILi3EjESF_ILi1EjENS0_6memory12LoadWithCastILi3EEENSI_13StoreWithCastILi1EEEEEviT_T0_T2_T3_T4_T5_,@function
        .size           _ZN2at6native27unrolled_elementwise_kernelIZZZNS0_54_GLOBAL__N__d8c5977b_16_LinearAlgebra_cu_140f0503_289316addr_kernel_cudaERNS_14TensorIteratorERKN3c106ScalarES8_ENKUlvE_clEvENKUlvE_clEvEUlhhhE0_St5arrayIPcLm4EELi4E23TrivialOffsetCalculatorILi3EjESF_ILi1EjENS0_6memory12LoadWithCastILi3EEENSI_13StoreWithCastILi1EEEEEviT_T0_T2_T3_T4_T5_,(.L_x_24225 - _ZN2at6native27unrolled_elementwise_kernelIZZZNS0_54_GLOBAL__N__d8c5977b_16_LinearAlgebra_cu_140f0503_289316addr_kernel_cudaERNS_14TensorIteratorERKN3c106ScalarES8_ENKUlvE_clEvENKUlvE_clEvEUlhhhE0_St5arrayIPcLm4EELi4E23TrivialOffsetCalculatorILi3EjESF_ILi1EjENS0_6memory12LoadWithCastILi3EEENSI_13StoreWithCastILi1EEEEEviT_T0_T2_T3_T4_T5_)
        .other          _ZN2at6native27unrolled_elementwise_kernelIZZZNS0_54_GLOBAL__N__d8c5977b_16_LinearAlgebra_cu_140f0503_289316addr_kernel_cudaERNS_14TensorIteratorERKN3c106ScalarES8_ENKUlvE_clEvENKUlvE_clEvEUlhhhE0_St5arrayIPcLm4EELi4E23TrivialOffsetCalculatorILi3EjESF_ILi1EjENS0_6memory12LoadWithCastILi3EEENSI_13StoreWithCastILi1EEEEEviT_T0_T2_T3_T4_T5_,@"STO_CUDA_ENTRY STV_DEFAULT"
_ZN2at6native27unrolled_elementwise_kernelIZZZNS0_54_GLOBAL__N__d8c5977b_16_LinearAlgebra_cu_140f0503_289316addr_kernel_cudaERNS_14TensorIteratorERKN3c106ScalarES8_ENKUlvE_clEvENKUlvE_clEvEUlhhhE0_St5arrayIPcLm4EELi4E23TrivialOffsetCalculatorILi3EjESF_ILi1EjENS0_6memory12LoadWithCastILi3EEENSI_13StoreWithCastILi1EEEEEviT_T0_T2_T3_T4_T5_:
.text._ZN2at6native27unrolled_elementwise_kernelIZZZNS0_54_GLOBAL__N__d8c5977b_16_LinearAlgebra_cu_140f0503_289316addr_kernel_cudaERNS_14TensorIteratorERKN3c106ScalarES8_ENKUlvE_clEvENKUlvE_clEvEUlhhhE0_St5arrayIPcLm4EELi4E23TrivialOffsetCalculatorILi3EjESF_ILi1EjENS0_6memory12LoadWithCastILi3EEENSI_13StoreWithCastILi1EEEEEviT_T0_T2_T3_T4_T5_:
        /* <DEDUP_REMOVED lines=35> */
.L_x_20569:
[----:B------:R4:W5:Y:S01]  /*0230*/  LDG.E.U8 R29, desc[UR36][R6.64] ;  /* 0x00000024061d7981 */ /* 0x000962000c1e1100 */
[----:B------:R-:W-:Y:S05]  /*0240*/  BRA `(.L_x_20571) ;  /* 0x0000000c00647947 */ /* 0x000fea0003800000 */
.L_x_20568:
        /* <DEDUP_REMOVED lines=8> */
.L_x_20573:
[----:B------:R2:W5:Y:S01]  /*02d0*/  LDG.E.U8 R29, desc[UR36][R6.64] ;  /* 0x00000024061d7981 */ /* 0x000562000c1e1100 */
[----:B------:R-:W-:Y:S05]  /*02e0*/  BRA `(.L_x_20571) ;  /* 0x0000000c003c7947 */ /* 0x000fea0003800000 */
.L_x_20572:
[----:B------:R3:W5:Y:S01]  /*02f0*/  LDG.E.U16 R29, desc[UR36][R6.64] ;  /* 0x00000024061d7981 */ /* 0x000762000c1e1500 */
[----:B------:R-:W-:Y:S05]  /*0300*/  BRA `(.L_x_20571) ;  /* 0x0000000c00347947 */ /* 0x000fea0003800000 */
.L_x_20567:
[----:B------:R-:W-:-:S13]  /*0310*/  ISETP.GT.AND P0, PT, R0, 0x6, PT ;  /* 0x000000060000780c */ /* 0x000fda0003f04270 */
[----:B------:R-:W-:Y:S05]  /*0320*/  @P0 BRA `(.L_x_20574) ;  /* 0x0000000000340947 */ /* 0x000fea0003800000 */
[----:B------:R-:W-:-:S13]  /*0330*/  ISETP.NE.AND P0, PT, R0, 0x5, PT ;  /* 0x000000050000780c */ /* 0x000fda0003f05270 */
[----:B------:R-:W-:Y:S05]  /*0340*/  @!P0 BRA `(.L_x_20575) ;  /* 0x0000000000188947 */ /* 0x000fea0003800000 */
[----:B------:R-:W-:-:S13]  /*0350*/  ISETP.NE.AND P0, PT, R0, 0x6, PT ;  /* 0x000000060000780c */ /* 0x000fda0003f05270 */
[----:B------:R-:W-:Y:S05]  /*0360*/  @P0 BRA `(.L_x_20570) ;  /* 0x0000000800c80947 */ /* 0x000fea0003800000 */
[----:B------:R-:W2:Y:S02]  /*0370*/  LDG.E R4, desc[UR36][R6.64] ;  /* 0x0000002406047981 */ /* 0x000ea4000c1e1900 */
[----:B--2---:R-:W1:Y:S02]  /*0380*/  F2I.S64.TRUNC R4, R4 ;  /* 0x0000000400047311 */ /* 0x004e64000020d900 */
[----:B-1----:R-:W-:Y:S01]  /*0390*/  PRMT R29, R4, 0x7610, R29 ;  /* 0x00007610041d7816 */ /* 0x002fe2000000001d */
[----:B------:R-:W-:Y:S06]  /*03a0*/  BRA `(.L_x_20571) ;  /* 0x0000000c000c7947 */ /* 0x000fec0003800000 */
.L_x_20575:
[----:B------:R-:W2:Y:S02]  /*03b0*/  LDG.E.U16 R4, desc[UR36][R6.64] ;  /* 0x0000002406047981 */ /* 0x000ea4000c1e1500 */
[----:B--2---:R-:W-:-:S06]  /*03c0*/  HADD2.F32 R4, -RZ, R4.H0_H0 ;  /* 0x20000004ff047230 */ /* 0x004fcc0000004100 */
[----:B------:R-:W1:Y:S02]  /*03d0*/  F2I.S64.TRUNC R4, R4 ;  /* 0x0000000400047311 */ /* 0x000e64000020d900 */
[----:B-1----:R-:W-:Y:S01]  /*03e0*/  PRMT R29, R4, 0x7610, R29 ;  /* 0x00007610041d7816 */ /* 0x002fe2000000001d */
[----:B------:R-:W-:Y:S06]  /*03f0*/  BRA `(.L_x_20571) ;  /* 0x0000000800f87947 */ /* 0x000fec0003800000 */
.L_x_20574:
[----:B------:R-:W-:-:S13]  /*0400*/  ISETP.NE.AND P0, PT, R0, 0x7, PT ;  /* 0x000000070000780c */ /* 0x000fda0003f05270 */
[----:B------:R-:W-:Y:S05]  /*0410*/  @!P0 BRA `(.L_x_20576) ;  /* 0x0000000000348947 */ /* 0x000fea0003800000 */
        /* <DEDUP_REMOVED lines=8> */
.L_x_20577:
[----:B------:R-:W2:Y:S02]  /*04a0*/  LDG.E.U16 R6, desc[UR36][R6.64] ;  /* 0x0000002406067981 */ /* 0x000ea4000c1e1500 */
[----:B--2---:R-:W-:-:S06]  /*04b0*/  HADD2.F32 R4, -RZ, R6.H0_H0 ;  /* 0x20000006ff047230 */ /* 0x004fcc0000004100 */
[----:B------:R-:W1:Y:S02]  /*04c0*/  F2I.S64.TRUNC R4, R4 ;  /* 0x0000000400047311 */ /* 0x000e64000020d900 */
[----:B-1----:R-:W-:Y:S01]  /*04d0*/  PRMT R29, R4, 0x7610, R29 ;  /* 0x00007610041d7816 */ /* 0x002fe2000000001d */
[----:B------:R-:W-:Y:S06]  /*04e0*/  BRA `(.L_x_20571) ;  /* 0x0000000800bc7947 */ /* 0x000fec0003800000 */
.L_x_20576:
[----:B------:R-:W2:Y:S02]  /*04f0*/  LDG.E.64 R4, desc[UR36][R6.64] ;  /* 0x0000002406047981 */ /* 0x000ea4000c1e1b00 */
[----:B--2---:R-:W1:Y:S02]  /*0500*/  F2I.S64.F64.TRUNC R4, R4 ;  /* 0x0000000400047311 */ /* 0x004e64000030d900 */
[----:B-1----:R-:W-:Y:S01]  /*0510*/  PRMT R29, R4, 0x7610, R29 ;  /* 0x00007610041d7816 */ /* 0x002fe2000000001d */
[----:B------:R-:W-:Y:S06]  /*0520*/  BRA `(.L_x_20571) ;  /* 0x0000000800ac7947 */ /* 0x000fec0003800000 */
.L_x_20566:
        /* <DEDUP_REMOVED lines=12> */
.L_x_20580:
[----:B------:R-:W2:Y:S02]  /*05f0*/  LDG.E.64 R6, desc[UR36][R6.64] ;  /* 0x0000002406067981 */ /* 0x000ea4000c1e1b00 */
[----:B--2---:R-:W1:Y:S02]  /*0600*/  F2I.S64.F64.TRUNC R4, R6 ;  /* 0x0000000600047311 */ /* 0x004e64000030d900 */
[----:B-1----:R-:W-:Y:S01]  /*0610*/  PRMT R29, R4, 0x7610, R29 ;  /* 0x00007610041d7816 */ /* 0x002fe2000000001d */
[----:B------:R-:W-:Y:S06]  /*0620*/  BRA `(.L_x_20571) ;  /* 0x00000008006c7947 */ /* 0x000fec0003800000 */
.L_x_20579:
        /* <DEDUP_REMOVED lines=25> */
[----:B------:R-:W1:Y:S02]  /*07c0*/  F2I.S64.TRUNC R4, R5 ;  /* 0x0000000500047311 */ /* 0x000e64000020d900 */
[----:B-1----:R-:W-:Y:S01]  /*07d0*/  PRMT R29, R4, 0x7610, R29 ;  /* 0x00007610041d7816 */ /* 0x002fe2000000001d */
[----:B------:R-:W-:Y:S06]  /*07e0*/  BRA `(.L_x_20571) ;  /* 0x0000000400fc7947 */ /* 0x000fec0003800000 */
.L_x_20582:
        /* <DEDUP_REMOVED lines=12> */
[----:B------:R-:W1:Y:S02]  /*08b0*/  F2I.S64.TRUNC R4, R0 ;  /* 0x0000000000047311 */ /* 0x000e64000020d900 */
[----:B-1----:R-:W-:Y:S01]  /*08c0*/  PRMT R29, R4, 0x7610, R29 ;  /* 0x00007610041d7816 */ /* 0x002fe2000000001d */
[----:B------:R-:W-:Y:S06]  /*08d0*/  BRA `(.L_x_20571) ;  /* 0x0000000400c07947 */ /* 0x000fec0003800000 */
.L_x_20581:
[----:B------:R-:W2:Y:S02]  /*08e0*/  LDG.E.U16 R4, desc[UR36][R6.64] ;  /* 0x0000002406047981 */ /* 0x000ea4000c1e1500 */
[----:B--2---:R-:W-:-:S06]  /*08f0*/  IMAD.U32 R4, R4, 0x10000, RZ ;  /* 0x0001000004047824 */ /* 0x004fcc00078e00ff */
[----:B------:R-:W1:Y:S02]  /*0900*/  F2I.S64.TRUNC R4, R4 ;  /* 0x0000000400047311 */ /* 0x000e64000020d900 */
[----:B-1----:R-:W-:Y:S01]  /*0910*/  PRMT R29, R4, 0x7610, R29 ;  /* 0x00007610041d7816 */ /* 0x002fe2000000001d */
[----:B------:R-:W-:Y:S06]  /*0920*/  BRA `(.L_x_20571) ;  /* 0x0000000400ac7947 */ /* 0x000fec0003800000 */
.L_x_20578:
        /* <DEDUP_REMOVED lines=10> */
.L_x_20585:
        /* <DEDUP_REMOVED lines=21> */
.L_x_20589:
[----:B------:R-:W-:Y:S05]  /*0b20*/  BSYNC B1 ;  /* 0x0000000000017941 */ /* 0x000fea0003800000 */
.L_x_20588:
[----:B------:R-:W-:Y:S01]  /*0b30*/  IMAD.SHL.U32 R3, R3, 0x100000, RZ ;  /* 0x0010000003037824 */ /* 0x000fe200078e00ff */
[----:B------:R-:W-:-:S04]  /*0b40*/  LEA R5, R0, 0x3b800000, 0x17 ;  /* 0x3b80000000057811 */ /* 0x000fc800078eb8ff */
[----:B------:R-:W-:-:S07]  /*0b50*/  LOP3.LUT R4, R5, R3, R6, 0xfe, !PT ;  /* 0x0000000305047212 */ /* 0x000fce00078efe06 */
.L_x_20587:
[----:B------:R-:W-:Y:S05]  /*0b60*/  BSYNC B0 ;  /* 0x0000000000007941 */ /* 0x000fea0003800000 */
.L_x_20586:
[----:B------:R-:W1:Y:S02]  /*0b70*/  F2I.S64.TRUNC R4, R4 ;  /* 0x0000000400047311 */ /* 0x000e64000020d900 */
[----:B-1----:R-:W-:Y:S01]  /*0b80*/  PRMT R29, R4, 0x7610, R29 ;  /* 0x00007610041d7816 */ /* 0x002fe2000000001d */
[----:B------:R-:W-:Y:S06]  /*0b90*/  BRA `(.L_x_20571) ;  /* 0x0000000400107947 */ /* 0x000fec0003800000 */
.L_x_20584:
        /* <DEDUP_REMOVED lines=21> */
.L_x_20593:
[----:B------:R-:W-:Y:S05]  /*0cf0*/  BSYNC B1 ;  /* 0x0000000000017941 */ /* 0x000fea0003800000 */
.L_x_20592:
[----:B------:R-:W-:Y:S01]  /*0d00*/  IMAD.SHL.U32 R3, R3, 0x200000, RZ ;  /* 0x0020000003037824 */ /* 0x000fe200078e00ff */
[----:B------:R-:W-:-:S04]  /*0d10*/  LEA R5, R0, 0x37800000, 0x17 ;  /* 0x3780000000057811 */ /* 0x000fc800078eb8ff */
[----:B------:R-:W-:-:S07]  /*0d20*/  LOP3.LUT R4, R5, R3, R6, 0xfe, !PT ;  /* 0x0000000305047212 */ /* 0x000fce00078efe06 */
.L_x_20591:
[----:B------:R-:W-:Y:S05]  /*0d30*/  BSYNC B0 ;  /* 0x0000000000007941 */ /* 0x000fea0003800000 */
.L_x_20590:
[----:B------:R-:W1:Y:S02]  /*0d40*/  F2I.S64.TRUNC R4, R4 ;  /* 0x0000000400047311 */ /* 0x000e64000020d900 */
[----:B-1----:R-:W-:Y:S01]  /*0d50*/  PRMT R29, R4, 0x7610, R29 ;  /* 0x00007610041d7816 */ /* 0x002fe2000000001d */
[----:B------:R-:W-:Y:S06]  /*0d60*/  BRA `(.L_x_20571) ;  /* 0x00000000009c7947 */ /* 0x000fec0003800000 */
.L_x_20583:
        /* <DEDUP_REMOVED lines=14> */
.L_x_20597:
[----:B------:R-:W-:Y:S05]  /*0e50*/  BSYNC B0 ;  /* 0x0000000000007941 */ /* 0x000fea0003800000 */
.L_x_20596:
[----:B------:R-:W1:Y:S02]  /*0e60*/  F2I.S64.TRUNC R4, R4 ;  /* 0x0000000400047311 */ /* 0x000e64000020d900 */
[----:B-1----:R-:W-:Y:S01]  /*0e70*/  PRMT R29, R4, 0x7610, R29 ;  /* 0x00007610041d7816 */ /* 0x002fe2000000001d */
[----:B------:R-:W-:Y:S06]  /*0e80*/  BRA `(.L_x_20571) ;  /* 0x0000000000547947 */ /* 0x000fec0003800000 */
.L_x_20570:
        /* <DEDUP_REMOVED lines=16> */
.L_x_20598:
[----:B------:R-:W-:Y:S01]  /*0f90*/  PRMT R29, RZ, 0x7610, R29 ;  /* 0x00007610ff1d7816 */ /* 0x000fe2000000001d */
[----:B------:R-:W-:Y:S06]  /*0fa0*/  BRA `(.L_x_20571) ;  /* 0x00000000000c7947 */ /* 0x000fec0003800000 */
.L_x_20595:
[----:B------:R1:W5:Y:S01]  /*0fb0*/  LDG.E.U8 R29, desc[UR36][R6.64] ;  /* 0x00000024061d7981 */ /* 0x000362000c1e1100 */
[----:B------:R-:W-:Y:S05]  /*0fc0*/  BRA `(.L_x_20571) ;  /* 0x0000000000047947 */ /* 0x000fea0003800000 */
.L_x_20594:
[----:B------:R1:W5:Y:S02]  /*0fd0*/  LDG.E.U8 R29, desc[UR36][R6.64] ;  /* 0x00000024061d7981 */ /* 0x000364000c1e1100 */
.L_x_20571:
        /* <DEDUP_REMOVED lines=18> */
.L_x_20602:
[----:B------:R2:W5:Y:S01]  /*1100*/  LDG.E.U8 R28, desc[UR36][R6.64] ;  /* 0x00000024061c7981 */ /* 0x000562000c1e1100 */
[----:B------:R-:W-:Y:S05]  /*1110*/  BRA `(.L_x_20604) ;  /* 0x0000000c00647947 */ /* 0x000fea0003800000 */
.L_x_20601:
        /* <DEDUP_REMOVED lines=8> */
.L_x_20606:
[----:B------:R4:W5:Y:S01]  /*11a0*/  LDG.E.U8 R28, desc[UR36][R6.64] ;  /* 0x00000024061c7981 */ /* 0x000962000c1e1100 */
[----:B------:R-:W-:Y:S05]  /*11b0*/  BRA `(.L_x_20604) ;  /* 0x0000000c003c7947 */ /* 0x000fea0003800000 */
.L_x_20605:
[----:B------:R3:W5:Y:S01]  /*11c0*/  LDG.E.U16 R28, desc[UR36][R6.64] ;  /* 0x00000024061c7981 */ /* 0x000762000c1e1500 */
[----:B------:R-:W-:Y:S05]  /*11d0*/  BRA `(.L_x_20604) ;  /* 0x0000000c00347947 */ /* 0x000fea0003800000 */
.L_x_20600:
        /* <DEDUP_REMOVED lines=10> */
.L_x_20608:
[----:B------:R-:W2:Y:S02]  /*1280*/  LDG.E.U16 R4, desc[UR36][R6.64] ;  /* 0x0000002406047981 */ /* 0x000ea4000c1e1500 */
[----:B--2---:R-:W-:-:S06]  /*1290*/  HADD2.F32 R4, -RZ, R4.H0_H0 ;  /* 0x20000004ff047230 */ /* 0x004fcc0000004100 */
[----:B------:R-:W1:Y:S02]  /*12a0*/  F2I.S64.TRUNC R4, R4 ;  /* 0x0000000400047311 */ /* 0x000e64000020d900 */
[----:B-1----:R-:W-:Y:S01]  /*12b0*/  PRMT R28, R4, 0x7610, R28 ;  /* 0x00007610041c7816 */ /* 0x002fe2000000001c */
[----:B------:R-:W-:Y:S06]  /*12c0*/  BRA `(.L_x_20604) ;  /* 0x0000000800f87947 */ /* 0x000fec0003800000 */
.L_x_20607:
        /* <DEDUP_REMOVED lines=10> */
.L_x_20610:
[----:B------:R-:W2:Y:S02]  /*1370*/  LDG.E.U16 R6, desc[UR36][R6.64] ;  /* 0x0000002406067981 */ /* 0x000ea4000c1e1500 */
[----:B--2---:R-:W-:-:S06]  /*1380*/  HADD2.F32 R4, -RZ, R6.H0_H0 ;  /* 0x20000006ff047230 */ /* 0x004fcc0000004100 */
[----:B------:R-:W1:Y:S02]  /*1390*/  F2I.S64.TRUNC R4, R4 ;  /* 0x0000000400047311 */ /* 0x000e64000020d900 */
[----:B-1----:R-:W-:Y:S01]  /*13a0*/  PRMT R28, R4, 0x7610, R28 ;  /* 0x00007610041c7816 */ /* 0x002fe2000000001c */
[----:B------:R-:W-:Y:S06]  /*13b0*/  BRA `(.L_x_20604) ;  /* 0x0000000800bc7947 */ /* 0x000fec0003800000 */
.L_x_20609:
[----:B------:R-:W2:Y:S02]  /*13c0*/  LDG.E.64 R4, desc[UR36][R6.64] ;  /* 0x0000002406047981 */ /* 0x000ea4000c1e1b00 */
[----:B--2---:R-:W1:Y:S02]  /*13d0*/  F2I.S64.F64.TRUNC R4, R4 ;  /* 0x0000000400047311 */ /* 0x004e64000030d900 */
[----:B-1----:R-:W-:Y:S01]  /*13e0*/  PRMT R28, R4, 0x7610, R28 ;  /* 0x00007610041c7816 */ /* 0x002fe2000000001c */
[----:B------:R-:W-:Y:S06]  /*13f0*/  BRA `(.L_x_20604) ;  /* 0x0000000800ac7947 */ /* 0x000fec0003800000 */
.L_x_20599:
        /* <DEDUP_REMOVED lines=12> */
.L_x_20613:
[----:B------:R-:W2:Y:S02]  /*14c0*/  LDG.E.64 R6, desc[UR36][R6.64] ;  /* 0x0000002406067981 */ /* 0x000ea4000c1e1b00 */
[----:B--2---:R-:W1:Y:S02]  /*14d0*/  F2I.S64.F64.TRUNC R4, R6 ;  /* 0x0000000600047311 */ /* 0x004e64000030d900 */
[----:B-1----:R-:W-:Y:S01]  /*14e0*/  PRMT R28, R4, 0x7610, R28 ;  /* 0x00007610041c7816 */ /* 0x002fe2000000001c */
[----:B------:R-:W-:Y:S06]  /*14f0*/  BRA `(.L_x_20604) ;  /* 0x00000008006c7947 */ /* 0x000fec0003800000 */
.L_x_20612:
        /* <DEDUP_REMOVED lines=28> */
.L_x_20615:
        /* <DEDUP_REMOVED lines=15> */
.L_x_20614:
[----:B------:R-:W2:Y:S02]  /*17b0*/  LDG.E.U16 R4, desc[UR36][R6.64] ;  /* 0x0000002406047981 */ /* 0x000ea4000c1e1500 */
[----:B--2---:R-:W-:-:S06]  /*17c0*/  IMAD.U32 R4, R4, 0x10000, RZ ;  /* 0x0001000004047824 */ /* 0x004fcc00078e00ff */
[----:B------:R-:W1:Y:S02]  /*17d0*/  F2I.S64.TRUNC R4, R4 ;  /* 0x0000000400047311 */ /* 0x000e64000020d900 */
[----:B-1----:R-:W-:Y:S01]  /*17e0*/  PRMT R28, R4, 0x7610, R28 ;  /* 0x00007610041c7816 */ /* 0x002fe2000000001c */
[----:B------:R-:W-:Y:S06]  /*17f0*/  BRA `(.L_x_20604) ;  /* 0x0000000400ac7947 */ /* 0x000fec0003800000 */
.L_x_20611:
        /* <DEDUP_REMOVED lines=10> */
.L_x_20618:
        /* <DEDUP_REMOVED lines=21> */
.L_x_20622:
[----:B------:R-:W-:Y:S05]  /*19f0*/  BSYNC B1 ;  /* 0x0000000000017941 */ /* 0x000fea0003800000 */
.L_x_20621:
[----:B------:R-:W-:Y:S01]  /*1a00*/  IMAD.SHL.U32 R3, R3, 0x100000, RZ ;  /* 0x0010000003037824 */ /* 0x000fe200078e00ff */
[----:B------:R-:W-:-:S04]  /*1a10*/  LEA R5, R0, 0x3b800000, 0x17 ;  /* 0x3b80000000057811 */ /* 0x000fc800078eb8ff */
[----:B------:R-:W-:-:S07]  /*1a20*/  LOP3.LUT R4, R5, R3, R6, 0xfe, !PT ;  /* 0x0000000305047212 */ /* 0x000fce00078efe06 */
.L_x_20620:
[----:B------:R-:W-:Y:S05]  /*1a30*/  BSYNC B0 ;  /* 0x0000000000007941 */ /* 0x000fea0003800000 */
.L_x_20619:
[----:B------:R-:W1:Y:S02]  /*1a40*/  F2I.S64.TRUNC R4, R4 ;  /* 0x0000000400047311 */ /* 0x000e64000020d900 */
[----:B-1----:R-:W-:Y:S01]  /*1a50*/  PRMT R28, R4, 0x7610, R28 ;  /* 0x00007610041c7816 */ /* 0x002fe2000000001c */
[----:B------:R-:W-:Y:S06]  /*1a60*/  BRA `(.L_x_20604) ;  /* 0x0000000400107947 */ /* 0x000fec0003800000 */
.L_x_20617:
        /* <DEDUP_REMOVED lines=21> */
.L_x_20626:
[----:B------:R-:W-:Y:S05]  /*1bc0*/  BSYNC B1 ;  /* 0x0000000000017941 */ /* 0x000fea0003800000 */
.L_x_20625:
[----:B------:R-:W-:Y:S01]  /*1bd0*/  IMAD.SHL.U32 R3, R3, 0x200000, RZ ;  /* 0x0020000003037824 */ /* 0x000fe200078e00ff */
[----:B------:R-:W-:-:S04]  /*1be0*/  LEA R5, R0, 0x37800000, 0x17 ;  /* 0x3780000000057811 */ /* 0x000fc800078eb8ff */
[----:B------:R-:W-:-:S07]  /*1bf0*/  LOP3.LUT R4, R5, R3, R6, 0xfe, !PT ;  /* 0x0000000305047212 */ /* 0x000fce00078efe06 */
.L_x_20624:
[----:B------:R-:W-:Y:S05]  /*1c00*/  BSYNC B0 ;  /* 0x0000000000007941 */ /* 0x000fea0003800000 */
.L_x_20623:
[----:B------:R-:W1:Y:S02]  /*1c10*/  F2I.S64.TRUNC R4, R4 ;  /* 0x0000000400047311 */ /* 0x000e64000020d900 */
[----:B-1----:R-:W-:Y:S01]  /*1c20*/  PRMT R28, R4, 0x7610, R28 ;  /* 0x00007610041c7816 */ /* 0x002fe2000000001c */
[----:B------:R-:W-:Y:S06]  /*1c30*/  BRA `(.L_x_20604) ;  /* 0x00000000009c7947 */ /* 0x000fec0003800000 */
.L_x_20616:
        /* <DEDUP_REMOVED lines=14> */
.L_x_20630:
[----:B------:R-:W-:Y:S05]  /*1d20*/  BSYNC B0 ;  /* 0x0000000000007941 */ /* 0x000fea0003800000 */
.L_x_20629:
[----:B------:R-:W1:Y:S02]  /*1d30*/  F2I.S64.TRUNC R4, R4 ;  /* 0x0000000400047311 */ /* 0x000e64000020d900 */
[----:B-1----:R-:W-:Y:S01]  /*1d40*/  PRMT R28, R4, 0x7610, R28 ;  /* 0x00007610041c7816 */ /* 0x002fe2000000001c */
[----:B------:R-:W-:Y:S06]  /*1d50*/  BRA `(.L_x_20604) ;  /* 0x0000000000547947 */ /* 0x000fec0003800000 */
.L_x_20603:
        /* <DEDUP_REMOVED lines=16> */
.L_x_20631:
[----:B------:R-:W-:Y:S01]  /*1e60*/  PRMT R28, RZ, 0x7610, R28 ;  /* 0x00007610ff1c7816 */ /* 0x000fe2000000001c */
[----:B------:R-:W-:Y:S06]  /*1e70*/  BRA `(.L_x_20604) ;  /* 0x00000000000c7947 */ /* 0x000fec0003800000 */
.L_x_20628:
[----:B------:R1:W5:Y:S01]  /*1e80*/  LDG.E.U8 R28, desc[UR36][R6.64] ;  /* 0x00000024061c7981 */ /* 0x000362000c1e1100 */
[----:B------:R-:W-:Y:S05]  /*1e90*/  BRA `(.L_x_20604) ;  /* 0x0000000000047947 */ /* 0x000fea0003800000 */
.L_x_20627:
[----:B------:R1:W5:Y:S02]  /*1ea0*/  LDG.E.U8 R28, desc[UR36][R6.64] ;  /* 0x00000024061c7981 */ /* 0x000364000c1e1100 */
.L_x_20604:
[----:B------:R-:W1:Y:S01]  /*1eb0*/  LDC.64 R4, c[0x0][0x240] ;  /* 0x00009000ff047b82 */ /* 0x000e620000000a00 */
[----:B0-----:R-:W-:Y:S01]  /*1ec0*/  PRMT R0, R19, 0x9910, RZ ;  /* 0x0000991013007816 */ /* 0x001fe200000000ff */
[----:B------:R-:W-:Y:S02]  /*1ed0*/  ULDC UR4, c[0x0][0x258] ;  /* 0x0000960000047ab9 */ /* 0x000fe40000000800 */
[----:B-1234-:R-:W-:Y:S01]  /*1ee0*/  IMAD R7, R16, UR4, RZ ;  /* 0x0000000410077c24 */ /* 0x01efe2000f8e02ff */
[----:B------:R-:W-:-:S04]  /*1ef0*/  ISETP.GT.AND P0, PT, R0, 0x9, PT ;  /* 0x000000090000780c */ /* 0x000fc80003f04270 */
[----:B------:R-:W-:-:S05]  /*1f00*/  IADD3 R6, P1, R7, R4, RZ ;  /* 0x0000000407067210 */ /* 0x000fca0007f3e0ff */
        /* <DEDUP_REMOVED lines=12> */
.L_x_20635:
[----:B------:R0:W5:Y:S01]  /*1fd0*/  LDG.E.U8 R16, desc[UR36][R6.64] ;  /* 0x0000002406107981 */ /* 0x000162000c1e1100 */
[----:B------:R-:W-:Y:S05]  /*1fe0*/  BRA `(.L_x_20637) ;  /* 0x0000000c00647947 */ /* 0x000fea0003800000 */
.L_x_20634:
        /* <DEDUP_REMOVED lines=8> */
.L_x_20639:
[----:B------:R3:W5:Y:S01]  /*2070*/  LDG.E.U8 R16, desc[UR36][R6.64] ;  /* 0x0000002406107981 */ /* 0x000762000c1e1100 */
[----:B------:R-:W-:Y:S05]  /*2080*/  BRA `(.L_x_20637) ;  /* 0x0000000c003c7947 */ /* 0x000fea0003800000 */
.L_x_20638:
[----:B------:R2:W5:Y:S01]  /*2090*/  LDG.E.U16 R16, desc[UR36][R6.64] ;  /* 0x0000002406107981 */ /* 0x000562000c1e1500 */
[----:B------:R-:W-:Y:S05]  /*20a0*/  BRA `(.L_x_20637) ;  /* 0x0000000c00347947 */ /* 0x000fea0003800000 */
.L_x_20633:
        /* <DEDUP_REMOVED lines=10> */
.L_x_20641:
[----:B------:R-:W2:Y:S02]  /*2150*/  LDG.E.U16 R4, desc[UR36][R6.64] ;  /* 0x0000002406047981 */ /* 0x000ea4000c1e1500 */
[----:B--2---:R-:W-:-:S06]  /*2160*/  HADD2.F32 R4, -RZ, R4.H0_H0 ;  /* 0x20000004ff047230 */ /* 0x004fcc0000004100 */
[----:B------:R-:W0:Y:S02]  /*2170*/  F2I.S64.TRUNC R4, R4 ;  /* 0x0000000400047311 */ /* 0x000e24000020d900 */
[----:B0-----:R-:W-:Y:S01]  /*2180*/  PRMT R16, R4, 0x7610, R16 ;  /* 0x0000761004107816 */ /* 0x001fe20000000010 */
[----:B------:R-:W-:Y:S06]  /*2190*/  BRA `(.L_x_20637) ;  /* 0x0000000800f87947 */ /* 0x000fec0003800000 */
.L_x_20640:
        /* <DEDUP_REMOVED lines=10> */
.L_x_20643:
[----:B------:R-:W2:Y:S02]  /*2240*/  LDG.E.U16 R6, desc[UR36][R6.64] ;  /* 0x0000002406067981 */ /* 0x000ea4000c1e1500 */
[----:B--2---:R-:W-:-:S06]  /*2250*/  HADD2.F32 R4, -RZ, R6.H0_H0 ;  /* 0x20000006ff047230 */ /* 0x004fcc0000004100 */
[----:B------:R-:W0:Y:S02]  /*2260*/  F2I.S64.TRUNC R4, R4 ;  /* 0x0000000400047311 */ /* 0x000e24000020d900 */
[----:B0-----:R-:W-:Y:S01]  /*2270*/  PRMT R16, R4, 0x7610, R16 ;  /* 0x0000761004107816 */ /* 0x001fe20000000010 */
[----:B------:R-:W-:Y:S06]  /*2280*/  BRA `(.L_x_20637) ;  /* 0x0000000800bc7947 */ /* 0x000fec0003800000 */
.L_x_20642:
[----:B------:R-:W2:Y:S02]  /*2290*/  LDG.E.64 R4, desc[UR36][R6.64] ;  /* 0x0000002406047981 */ /* 0x000ea4000c1e1b00 */
[----:B--2---:R-:W0:Y:S02]  /*22a0*/  F2I.S64.F64.TRUNC R4, R4 ;  /* 0x0000000400047311 */ /* 0x004e24000030d900 */
[----:B0-----:R-:W-:Y:S01]  /*22b0*/  PRMT R16, R4, 0x7610, R16 ;  /* 0x0000761004107816 */ /* 0x001fe20000000010 */
[----:B------:R-:W-:Y:S06]  /*22c0*/  BRA `(.L_x_20637) ;  /* 0x0000000800ac7947 */ /* 0x000fec0003800000 */
.L_x_20632:
        /* <DEDUP_REMOVED lines=12> */
.L_x_20646:
[----:B------:R-:W2:Y:S02]  /*2390*/  LDG.E.64 R6, desc[UR36][R6.64] ;  /* 0x0000002406067981 */ /* 0x000ea4000c1e1b00 */
[----:B--2---:R-:W0:Y:S02]  /*23a0*/  F2I.S64.F64.TRUNC R4, R6 ;  /* 0x0000000600047311 */ /* 0x004e24000030d900 */
[----:B0-----:R-:W-:Y:S01]  /*23b0*/  PRMT R16, R4, 0x7610, R16 ;  /* 0x0000761004107816 */ /* 0x001fe20000000010 */
[----:B------:R-:W-:Y:S06]  /*23c0*/  BRA `(.L_x_20637) ;  /* 0x00000008006c7947 */ /* 0x000fec0003800000 */
.L_x_20645:
        /* <DEDUP_REMOVED lines=28> */
.L_x_20648:
        /* <DEDUP_REMOVED lines=12> */
[----:B------:R-:W0:Y:S02]  /*2650*/  F2I.S64.TRUNC R4, R0 ;  /* 0x0000000000047311 */ /* 0x000e24000020d900 */
[----:B0-----:R-:W-:Y:S01]  /*2660*/  PRMT R16, R4, 0x7610, R16 ;  /* 0x0000761004107816 */ /* 0x001fe20000000010 */
[----:B------:R-:W-:Y:S06]  /*2670*/  BRA `(.L_x_20637) ;  /* 0x0000000400c07947 */ /* 0x000fec0003800000 */
.L_x_20647:
[----:B------:R-:W2:Y:S02]  /*2680*/  LDG.E.U16 R4, desc[UR36][R6.64] ;  /* 0x0000002406047981 */ /* 0x000ea4000c1e1500 */
[----:B--2---:R-:W-:-:S06]  /*2690*/  IMAD.U32 R4, R4, 0x10000, RZ ;  /* 0x0001000004047824 */ /* 0x004fcc00078e00ff */
[----:B------:R-:W0:Y:S02]  /*26a0*/  F2I.S64.TRUNC R4, R4 ;  /* 0x0000000400047311 */ /* 0x000e24000020d900 */
[----:B0-----:R-:W-:Y:S01]  /*26b0*/  PRMT R16, R4, 0x7610, R16 ;  /* 0x0000761004107816 */ /* 0x001fe20000000010 */
[----:B------:R-:W-:Y:S06]  /*26c0*/  BRA `(.L_x_20637) ;  /* 0x0000000400ac7947 */ /* 0x000fec0003800000 */
.L_x_20644:
        /* <DEDUP_REMOVED lines=10> */
.L_x_20651:
        /* <DEDUP_REMOVED lines=21> */
.L_x_20655:
[----:B------:R-:W-:Y:S05]  /*28c0*/  BSYNC B1 ;  /* 0x0000000000017941 */ /* 0x000fea0003800000 */
.L_x_20654:
[----:B------:R-:W-:Y:S01]  /*28d0*/  IMAD.SHL.U32 R3, R3, 0x100000, RZ ;  /* 0x0010000003037824 */ /* 0x000fe200078e00ff */
[----:B------:R-:W-:-:S04]  /*28e0*/  LEA R5, R0, 0x3b800000, 0x17 ;  /* 0x3b80000000057811 */ /* 0x000fc800078eb8ff */
[----:B------:R-:W-:-:S07]  /*28f0*/  LOP3.LUT R4, R5, R3, R6, 0xfe, !PT ;  /* 0x0000000305047212 */ /* 0x000fce00078efe06 */
.L_x_20653:
[----:B------:R-:W-:Y:S05]  /*2900*/  BSYNC B0 ;  /* 0x0000000000007941 */ /* 0x000fea0003800000 */
.L_x_20652:
[----:B------:R-:W0:Y:S02]  /*2910*/  F2I.S64.TRUNC R4, R4 ;  /* 0x0000000400047311 */ /* 0x000e24000020d900 */
[----:B0-----:R-:W-:Y:S01]  /*2920*/  PRMT R16, R4, 0x7610, R16 ;  /* 0x0000761004107816 */ /* 0x001fe20000000010 */
[----:B------:R-:W-:Y:S06]  /*2930*/  BRA `(.L_x_20637) ;  /* 0x0000000400107947 */ /* 0x000fec0003800000 */
.L_x_20650:
        /* <DEDUP_REMOVED lines=21> */
.L_x_20659:
[----:B------:R-:W-:Y:S05]  /*2a90*/  BSYNC B1 ;  /* 0x0000000000017941 */ /* 0x000fea0003800000 */
.L_x_20658:
[----:B------:R-:W-:Y:S01]  /*2aa0*/  IMAD.SHL.U32 R3, R3, 0x200000, RZ ;  /* 0x0020000003037824 */ /* 0x000fe200078e00ff */
[----:B------:R-:W-:-:S04]  /*2ab0*/  LEA R5, R0, 0x37800000, 0x17 ;  /* 0x3780000000057811 */ /* 0x000fc800078eb8ff */
[----:B------:R-:W-:-:S07]  /*2ac0*/  LOP3.LUT R4, R5, R3, R6, 0xfe, !PT ;  /* 0x0000000305047212 */ /* 0x000fce00078efe06 */
.L_x_20657:
[----:B------:R-:W-:Y:S05]  /*2ad0*/  BSYNC B0 ;  /* 0x0000000000007941 */ /* 0x000fea0003800000 */
.L_x_20656:
[----:B------:R-:W0:Y:S02]  /*2ae0*/  F2I.S64.TRUNC R4, R4 ;  /* 0x0000000400047311 */ /* 0x000e24000020d900 */
[----:B0-----:R-:W-:Y:S01]  /*2af0*/  PRMT R16, R4, 0x7610, R16 ;  /* 0x0000761004107816 */ /* 0x001fe20000000010 */
[----:B------:R-:W-:Y:S06]  /*2b00*/  BRA `(.L_x_20637) ;  /* 0x00000000009c7947 */ /* 0x000fec0003800000 */
.L_x_20649:
        /* <DEDUP_REMOVED lines=14> */
.L_x_20663:
[----:B------:R-:W-:Y:S05]  /*2bf0*/  BSYNC B0 ;  /* 0x0000000000007941 */ /* 0x000fea0003800000 */
.L_x_20662:
[----:B------:R-:W0:Y:S02]  /*2c00*/  F2I.S64.TRUNC R4, R4 ;  /* 0x0000000400047311 */ /* 0x000e24000020d900 */
[----:B0-----:R-:W-:Y:S01]  /*2c10*/  PRMT R16, R4, 0x7610, R16 ;  /* 0x0000761004107816 */ /* 0x001fe20000000010 */
[----:B------:R-:W-:Y:S06]  /*2c20*/  BRA `(.L_x_20637) ;  /* 0x0000000000547947 */ /* 0x000fec0003800000 */
.L_x_20636:
        /* <DEDUP_REMOVED lines=16> */
.L_x_20664:
[----:B------:R-:W-:Y:S01]  /*2d30*/  PRMT R16, RZ, 0x7610, R16 ;  /* 0x00007610ff107816 */ /* 0x000fe20000000010 */
[----:B------:R-:W-:Y:S06]  /*2d40*/  BRA `(.L_x_20637) ;  /* 0x00000000000c7947 */ /* 0x000fec0003800000 */
.L_x_20661:
[----:B------:R0:W5:Y:S01]  /*2d50*/  LDG.E.U8 R16, desc[UR36][R6.64] ;  /* 0x0000002406107981 */ /* 0x000162000c1e1100 */
[----:B------:R-:W-:Y:S05]  /*2d60*/  BRA `(.L_x_20637) ;  /* 0x0000000000047947 */ /* 0x000fea0003800000 */
.L_x_20660:
[----:B------:R0:W5:Y:S02]  /*2d70*/  LDG.E.U8 R16, desc[UR36][R6.64] ;  /* 0x0000002406107981 */ /* 0x000164000c1e1100 */
.L_x_20637:
[----:B------:R-:W-:-:S07]  /*2d80*/  VIADD R27, R27, 0x80 ;  /* 0x000000801b1b7836 */ /* 0x000fce0000000000 */
.L_x_20565:
[----:B------:R-:W-:Y:S05]  /*2d90*/  BSYNC B6 ;  /* 0x0000000000067941 */ /* 0x000fea0003800000 */
.L_x_20564:
[----:B------:R-:W-:Y:S01]  /*2da0*/  ISETP.GE.AND P0, PT, R27, R26, PT ;  /* 0x0000001a1b00720c */ /* 0x000fe20003f06270 */
[----:B------:R-:W-:Y:S01]  /*2db0*/  BSSY B6, `(.L_x_20665) ;  /* 0x00002cd000067945 */ /* 0x000fe20003800000 */
[----:B------:R-:W-:Y:S02]  /*2dc0*/  PRMT R17, RZ, 0x7610, R17 ;  /* 0x00007610ff117816 */ /* 0x000fe40000000011 */
[----:B------:R-:W-:-:S09]  /*2dd0*/  PRMT R18, RZ, 0x7610, R18 ;  /* 0x00007610ff127816 */ /* 0x000fd20000000012 */
[----:B------:R-:W-:Y:S05]  /*2de0*/  @P0 BRA `(.L_x_20666) ;  /* 0x0000002c00240947 */ /* 0x000fea0003800000 */
[----:B------:R-:W0:Y:S01]  /*2df0*/  LDC.64 R4, c[0x0][0x230] ;  /* 0x00008c00ff047b82 */ /* 0x000e220000000a00 */
[----:B------:R-:W-:Y:S01]  /*2e00*/  PRMT R0, R31, 0x9910, RZ ;  /* 0x000099101f007816 */ /* 0x000fe200000000ff */
[----:B------:R-:W-:Y:S01]  /*2e10*/  IMAD R18, R2, 0x200, R27 ;  /* 0x0000020002127824 */ /* 0x000fe200078e021b */
[----:B------:R-:W-:Y:S02]  /*2e20*/  ULDC UR4, c[0x0][0x250] ;  /* 0x0000940000047ab9 */ /* 0x000fe40000000800 */
[----:B------:R-:W-:Y:S01]  /*2e30*/  ISETP.GT.AND P1, PT, R0, 0x9, PT ;  /* 0x000000090000780c */ /* 0x000fe20003f24270 */
[----:B01234-:R-:W-:-:S05]  /*2e40*/  IMAD R7, R18, UR4, RZ ;  /* 0x0000000412077c24 */ /* 0x01ffca000f8e02ff */
[----:B------:R-:W-:-:S05]  /*2e50*/  IADD3 R6, P0, R7, R4, RZ ;  /* 0x0000000407067210 */ /* 0x000fca0007f1e0ff */
        /* <DEDUP_REMOVED lines=12> */
.L_x_20670:
[----:B------:R4:W5:Y:S01]  /*2f20*/  LDG.E.U8 R30, desc[UR36][R6.64] ;  /* 0x00000024061e7981 */ /* 0x000962000c1e1100 */
[----:B------:R-:W-:Y:S05]  /*2f30*/  BRA `(.L_x_20672) ;  /* 0x0000000c00647947 */ /* 0x000fea0003800000 */
.L_x_20669:
        /* <DEDUP_REMOVED lines=8> */
.L_x_20674:
[----:B------:R0:W5:Y:S01]  /*2fc0*/  LDG.E.U8 R30, desc[UR36][R6.64] ;  /* 0x00000024061e7981 */ /* 0x000162000c1e1100 */
[----:B------:R-:W-:Y:S05]  /*2fd0*/  BRA `(.L_x_20672) ;  /* 0x0000000c003c7947 */ /* 0x000fea0003800000 */
.L_x_20673:
[----:B------:R0:W5:Y:S01]  /*2fe0*/  LDG.E.U16 R30, desc[UR36][R6.64] ;  /* 0x00000024061e7981 */ /* 0x000162000c1e1500 */
[----:B------:R-:W-:Y:S05]  /*2ff0*/  BRA `(.L_x_20672) ;  /* 0x0000000c00347947 */ /* 0x000fea0003800000 */
.L_x_20668:
        /* <DEDUP_REMOVED lines=10> */
.L_x_20676:
[----:B------:R-:W2:Y:S02]  /*30a0*/  LDG.E.U16 R4, desc[UR36][R6.64] ;  /* 0x0000002406047981 */ /* 0x000ea4000c1e1500 */
[----:B--2---:R-:W-:-:S06]  /*30b0*/  HADD2.F32 R4, -RZ, R4.H0_H0 ;  /* 0x20000004ff047230 */ /* 0x004fcc0000004100 */
[----:B------:R-:W0:Y:S02]  /*30c0*/  F2I.S64.TRUNC R4, R4 ;  /* 0x0000000400047311 */ /* 0x000e24000020d900 */
[----:B0-----:R-:W-:Y:S01]  /*30d0*/  PRMT R30, R4, 0x7610, R30 ;  /* 0x00007610041e7816 */ /* 0x001fe2000000001e */
[----:B------:R-:W-:Y:S06]  /*30e0*/  BRA `(.L_x_20672) ;  /* 0x0000000800f87947 */ /* 0x000fec0003800000 */
.L_x_20675:
        /* <DEDUP_REMOVED lines=10> */
.L_x_20678:
[----:B------:R-:W2:Y:S02]  /*3190*/  LDG.E.U16 R6, desc[UR36][R6.64] ;  /* 0x0000002406067981 */ /* 0x000ea4000c1e1500 */
[----:B--2---:R-:W-:-:S06]  /*31a0*/  HADD2.F32 R4, -RZ, R6.H0_H0 ;  /* 0x20000006ff047230 */ /* 0x004fcc0000004100 */
[----:B------:R-:W0:Y:S02]  /*31b0*/  F2I.S64.TRUNC R4, R4 ;  /* 0x0000000400047311 */ /* 0x000e24000020d900 */
[----:B0-----:R-:W-:Y:S01]  /*31c0*/  PRMT R30, R4, 0x7610, R30 ;  /* 0x00007610041e7816 */ /* 0x001fe2000000001e */
[----:B------:R-:W-:Y:S06]  /*31d0*/  BRA `(.L_x_20672) ;  /* 0x0000000800bc7947 */ /* 0x000fec0003800000 */
.L_x_20677:
[----:B------:R-:W2:Y:S02]  /*31e0*/  LDG.E.64 R4, desc[UR36][R6.64] ;  /* 0x0000002406047981 */ /* 0x000ea4000c1e1b00 */
[----:B--2---:R-:W0:Y:S02]  /*31f0*/  F2I.S64.F64.TRUNC R4, R4 ;  /* 0x0000000400047311 */ /* 0x004e24000030d900 */
[----:B0-----:R-:W-:Y:S01]  /*3200*/  PRMT R30, R4, 0x7610, R30 ;  /* 0x00007610041e7816 */ /* 0x001fe2000000001e */
[----:B------:R-:W-:Y:S06]  /*3210*/  BRA `(.L_x_20672) ;  /* 0x0000000800ac7947 */ /* 0x000fec0003800000 */
.L_x_20667:
        /* <DEDUP_REMOVED lines=12> */
.L_x_20681:
[----:B------:R-:W2:Y:S02]  /*32e0*/  LDG.E.64 R6, desc[UR36][R6.64] ;  /* 0x0000002406067981 */ /* 0x000ea4000c1e1b00 */
[----:B--2---:R-:W0:Y:S02]  /*32f0*/  F2I.S64.F64.TRUNC R4, R6 ;  /* 0x0000000600047311 */ /* 0x004e24000030d900 */
[----:B0-----:R-:W-:Y:S01]  /*3300*/  PRMT R30, R4, 0x7610, R30 ;  /* 0x00007610041e7816 */ /* 0x001fe2000000001e */
[----:B------:R-:W-:Y:S06]  /*3310*/  BRA `(.L_x_20672) ;  /* 0x00000008006c7947 */ /* 0x000fec0003800000 */
.L_x_20680:
        /* <DEDUP_REMOVED lines=28> */
.L_x_20683:
        /* <DEDUP_REMOVED lines=15> */
.L_x_20682:
[----:B------:R-:W2:Y:S02]  /*35d0*/  LDG.E.U16 R4, desc[UR36][R6.64] ;  /* 0x0000002406047981 */ /* 0x000ea4000c1e1500 */
[----:B--2---:R-:W-:-:S06]  /*35e0*/  IMAD.U32 R4, R4, 0x10000, RZ ;  /* 0x0001000004047824 */ /* 0x004fcc00078e00ff */
[----:B------:R-:W0:Y:S02]  /*35f0*/  F2I.S64.TRUNC R4, R4 ;  /* 0x0000000400047311 */ /* 0x000e24000020d900 */
[----:B0-----:R-:W-:Y:S01]  /*3600*/  PRMT R30, R4, 0x7610, R30 ;  /* 0x00007610041e7816 */ /* 0x001fe2000000001e */
[----:B------:R-:W-:Y:S06]  /*3610*/  BRA `(.L_x_20672) ;  /* 0x0000000400ac7947 */ /* 0x000fec0003800000 */
.L_x_20679:
        /* <DEDUP_REMOVED lines=10> */
.L_x_20686:
        /* <DEDUP_REMOVED lines=21> */
.L_x_20690:
[----:B------:R-:W-:Y:S05]  /*3810*/  BSYNC B1 ;  /* 0x0000000000017941 */ /* 0x000fea0003800000 */
.L_x_20689:
[----:B------:R-:W-:Y:S01]  /*3820*/  IMAD.SHL.U32 R3, R3, 0x100000, RZ ;  /* 0x0010000003037824 */ /* 0x000fe200078e00ff */
[----:B------:R-:W-:-:S04]  /*3830*/  LEA R5, R0, 0x3b800000, 0x17 ;  /* 0x3b80000000057811 */ /* 0x000fc800078eb8ff */
[----:B------:R-:W-:-:S07]  /*3840*/  LOP3.LUT R4, R5, R3, R6, 0xfe, !PT ;  /* 0x0000000305047212 */ /* 0x000fce00078efe06 */
.L_x_20688:
[----:B------:R-:W-:Y:S05]  /*3850*/  BSYNC B0 ;  /* 0x0000000000007941 */ /* 0x000fea0003800000 */
.L_x_20687:
[----:B------:R-:W0:Y:S02]  /*3860*/  F2I.S64.TRUNC R4, R4 ;  /* 0x0000000400047311 */ /* 0x000e24000020d900 */
[----:B0-----:R-:W-:Y:S01]  /*3870*/  PRMT R30, R4, 0x7610, R30 ;  /* 0x00007610041e7816 */ /* 0x001fe2000000001e */
[----:B------:R-:W-:Y:S06]  /*3880*/  BRA `(.L_x_20672) ;  /* 0x0000000400107947 */ /* 0x000fec0003800000 */
.L_x_20685:
        /* <DEDUP_REMOVED lines=21> */
.L_x_20694:
[----:B------:R-:W-:Y:S05]  /*39e0*/  BSYNC B1 ;  /* 0x0000000000017941 */ /* 0x000fea0003800000 */
.L_x_20693:
[----:B------:R-:W-:Y:S01]  /*39f0*/  IMAD.SHL.U32 R3, R3, 0x200000, RZ ;  /* 0x0020000003037824 */ /* 0x000fe200078e00ff */
[----:B------:R-:W-:-:S04]  /*3a00*/  LEA R5, R0, 0x37800000, 0x17 ;  /* 0x3780000000057811 */ /* 0x000fc800078eb8ff */
[----:B------:R-:W-:-:S07]  /*3a10*/  LOP3.LUT R4, R5, R3, R6, 0xfe, !PT ;  /* 0x0000000305047212 */ /* 0x000fce00078efe06 */
.L_x_20692:
[----:B------:R-:W-:Y:S05]  /*3a20*/  BSYNC B0 ;  /* 0x0000000000007941 */ /* 0x000fea0003800000 */
.L_x_20691:
[----:B------:R-:W0:Y:S02]  /*3a30*/  F2I.S64.TRUNC R4, R4 ;  /* 0x0000000400047311 */ /* 0x000e24000020d900 */
[----:B0-----:R-:W-:Y:S01]  /*3a40*/  PRMT R30, R4, 0x7610, R30 ;  /* 0x00007610041e7816 */ /* 0x001fe2000000001e */
[----:B------:R-:W-:Y:S06]  /*3a50*/  BRA `(.L_x_20672) ;  /* 0x00000000009c7947 */ /* 0x000fec0003800000 */
.L_x_20684:
        /* <DEDUP_REMOVED lines=14> */
.L_x_20698:
[----:B------:R-:W-:Y:S05]  /*3b40*/  BSYNC B0 ;  /* 0x0000000000007941 */ /* 0x000fea0003800000 */
.L_x_20697:
[----:B------:R-:W0:Y:S02]  /*3b50*/  F2I.S64.TRUNC R4, R4 ;  /* 0x0000000400047311 */ /* 0x000e24000020d900 */
[----:B0-----:R-:W-:Y:S01]  /*3b60*/  PRMT R30, R4, 0x7610, R30 ;  /* 0x00007610041e7816 */ /* 0x001fe2000000001e */
[----:B------:R-:W-:Y:S06]  /*3b70*/  BRA `(.L_x_20672) ;  /* 0x0000000000547947 */ /* 0x000fec0003800000 */
.L_x_20671:
        /* <DEDUP_REMOVED lines=16> */
.L_x_20699:
[----:B------:R-:W-:Y:S01]  /*3c80*/  PRMT R30, RZ, 0x7610, R30 ;  /* 0x00007610ff1e7816 */ /* 0x000fe2000000001e */
[----:B------:R-:W-:Y:S06]  /*3c90*/  BRA `(.L_x_20672) ;  /* 0x00000000000c7947 */ /* 0x000fec0003800000 */
.L_x_20696:
[----:B------:R1:W5:Y:S01]  /*3ca0*/  LDG.E.U8 R30, desc[UR36][R6.64] ;  /* 0x00000024061e7981 */ /* 0x000362000c1e1100 */
[----:B------:R-:W-:Y:S05]  /*3cb0*/  BRA `(.L_x_20672) ;  /* 0x0000000000047947 */ /* 0x000fea0003800000 */
.L_x_20695:
[----:B------:R2:W5:Y:S02]  /*3cc0*/  LDG.E.U8 R30, desc[UR36][R6.64] ;  /* 0x00000024061e7981 */ /* 0x000564000c1e1100 */
.L_x_20672:
[----:B------:R-:W0:Y:S01]  /*3cd0*/  LDC.64 R4, c[0x0][0x238] ;  /* 0x00008e00ff047b82 */ /* 0x000e220000000a00 */
[----:B------:R-:W-:Y:S01]  /*3ce0*/  PRMT R0, R22, 0x9910, RZ ;  /* 0x0000991016007816 */ /* 0x000fe200000000ff */
[----:B------:R-:W-:Y:S02]  /*3cf0*/  ULDC UR4, c[0x0][0x254] ;  /* 0x0000950000047ab9 */ /* 0x000fe40000000800 */
[----:B01234-:R-:W-:Y:S01]  /*3d00*/  IMAD R7, R18, UR4, RZ ;  /* 0x0000000412077c24 */ /* 0x01ffe2000f8e02ff */
        /* <DEDUP_REMOVED lines=14> */
.L_x_20703:
[----:B------:R3:W5:Y:S01]  /*3df0*/  LDG.E.U8 R17, desc[UR36][R6.64] ;  /* 0x0000002406117981 */ /* 0x000762000c1e1100 */
[----:B------:R-:W-:Y:S05]  /*3e00*/  BRA `(.L_x_20705) ;  /* 0x0000000c00647947 */ /* 0x000fea0003800000 */
.L_x_20702:
        /* <DEDUP_REMOVED lines=8> */
.L_x_20707:
[----:B------:R0:W5:Y:S01]  /*3e90*/  LDG.E.U8 R17, desc[UR36][R6.64] ;  /* 0x0000002406117981 */ /* 0x000162000c1e1100 */
[----:B------:R-:W-:Y:S05]  /*3ea0*/  BRA `(.L_x_20705) ;  /* 0x0000000c003c7947 */ /* 0x000fea0003800000 */
.L_x_20706:
[----:B------:R0:W5:Y:S01]  /*3eb0*/  LDG.E.U16 R17, desc[UR36][R6.64] ;  /* 0x0000002406117981 */ /* 0x000162000c1e1500 */
[----:B------:R-:W-:Y:S05]  /*3ec0*/  BRA `(.L_x_20705) ;  /* 0x0000000c00347947 */ /* 0x000fea0003800000 */
.L_x_20701:
        /* <DEDUP_REMOVED lines=10> */
.L_x_20709:
[----:B------:R-:W2:Y:S02]  /*3f70*/  LDG.E.U16 R4, desc[UR36][R6.64] ;  /* 0x0000002406047981 */ /* 0x000ea4000c1e1500 */
[----:B--2---:R-:W-:-:S06]  /*3f80*/  HADD2.F32 R4, -RZ, R4.H0_H0 ;  /* 0x20000004ff047230 */ /* 0x004fcc0000004100 */
[----:B------:R-:W0:Y:S02]  /*3f90*/  F2I.S64.TRUNC R4, R4 ;  /* 0x0000000400047311 */ /* 0x000e24000020d900 */
[----:B0-----:R-:W-:Y:S01]  /*3fa0*/  PRMT R17, R4, 0x7610, R17 ;  /* 0x0000761004117816 */ /* 0x001fe20000000011 */
[----:B------:R-:W-:Y:S06]  /*3fb0*/  BRA `(.L_x_20705) ;  /* 0x0000000800f87947 */ /* 0x000fec0003800000 */
.L_x_20708:
        /* <DEDUP_REMOVED lines=10> */
.L_x_20711:
[----:B------:R-:W2:Y:S02]  /*4060*/  LDG.E.U16 R6, desc[UR36][R6.64] ;  /* 0x0000002406067981 */ /* 0x000ea4000c1e1500 */
[----:B--2---:R-:W-:-:S06]  /*4070*/  HADD2.F32 R4, -RZ, R6.H0_H0 ;  /* 0x20000006ff047230 */ /* 0x004fcc0000004100 */
[----:B------:R-:W0:Y:S02]  /*4080*/  F2I.S64.TRUNC R4, R4 ;  /* 0x0000000400047311 */ /* 0x000e24000020d900 */
[----:B0-----:R-:W-:Y:S01]  /*4090*/  PRMT R17, R4, 0x7610, R17 ;  /* 0x0000761004117816 */ /* 0x001fe20000000011 */
[----:B------:R-:W-:Y:S06]  /*40a0*/  BRA `(.L_x_20705) ;  /* 0x0000000800bc7947 */ /* 0x000fec0003800000 */
.L_x_20710:
[----:B------:R-:W2:Y:S02]  /*40b0*/  LDG.E.64 R4, desc[UR36][R6.64] ;  /* 0x0000002406047981 */ /* 0x000ea4000c1e1b00 */
[----:B--2---:R-:W0:Y:S02]  /*40c0*/  F2I.S64.F64.TRUNC R4, R4 ;  /* 0x0000000400047311 */ /* 0x004e24000030d900 */
[----:B0-----:R-:W-:Y:S01]  /*40d0*/  PRMT R17, R4, 0x7610, R17 ;  /* 0x0000761004117816 */ /* 0x001fe20000000011 */
[----:B------:R-:W-:Y:S06]  /*40e0*/  BRA `(.L_x_20705) ;  /* 0x0000000800ac7947 */ /* 0x000fec0003800000 */
.L_x_20700:
        /* <DEDUP_REMOVED lines=12> */
.L_x_20714:
[----:B------:R-:W2:Y:S02]  /*41b0*/  LDG.E.64 R6, desc[UR36][R6.64] ;  /* 0x0000002406067981 */ /* 0x000ea4000c1e1b00 */
[----:B--2---:R-:W0:Y:S02]  /*41c0*/  F2I.S64.F64.TRUNC R4, R6 ;  /* 0x0000000600047311 */ /* 0x004e24000030d900 */
[----:B0-----:R-:W-:Y:S01]  /*41d0*/  PRMT R17, R4, 0x7610, R17 ;  /* 0x0000761004117816 */ /* 0x001fe20000000011 */
[----:B------:R-:W-:Y:S06]  /*41e0*/  BRA `(.L_x_20705) ;  /* 0x00000008006c7947 */ /* 0x000fec0003800000 */
.L_x_20713:
        /* <DEDUP_REMOVED lines=28> */
.L_x_20716:
        /* <DEDUP_REMOVED lines=15> */
.L_x_20715:
[----:B------:R-:W2:Y:S02]  /*44a0*/  LDG.E.U16 R4, desc[UR36][R6.64] ;  /* 0x0000002406047981 */ /* 0x000ea4000c1e1500 */
[----:B--2---:R-:W-:-:S06]  /*44b0*/  IMAD.U32 R4, R4, 0x10000, RZ ;  /* 0x0001000004047824 */ /* 0x004fcc00078e00ff */
[----:B------:R-:W0:Y:S02]  /*44c0*/  F2I.S64.TRUNC R4, R4 ;  /* 0x0000000400047311 */ /* 0x000e24000020d900 */
[----:B0-----:R-:W-:Y:S01]  /*44d0*/  PRMT R17, R4, 0x7610, R17 ;  /* 0x0000761004117816 */ /* 0x001fe20000000011 */
[----:B------:R-:W-:Y:S06]  /*44e0*/  BRA `(.L_x_20705) ;  /* 0x0000000400ac7947 */ /* 0x000fec0003800000 */
.L_x_20712:
        /* <DEDUP_REMOVED lines=10> */
.L_x_20719:
        /* <DEDUP_REMOVED lines=21> */
.L_x_20723:
[----:B------:R-:W-:Y:S05]  /*46e0*/  BSYNC B1 ;  /* 0x0000000000017941 */ /* 0x000fea0003800000 */
.L_x_20722:
[----:B------:R-:W-:Y:S01]  /*46f0*/  IMAD.SHL.U32 R3, R3, 0x100000, RZ ;  /* 0x0010000003037824 */ /* 0x000fe200078e00ff */
[----:B------:R-:W-:-:S04]  /*4700*/  LEA R5, R0, 0x3b800000, 0x17 ;  /* 0x3b80000000057811 */ /* 0x000fc800078eb8ff */
[----:B------:R-:W-:-:S07]  /*4710*/  LOP3.LUT R4, R5, R3, R6, 0xfe, !PT ;  /* 0x0000000305047212 */ /* 0x000fce00078efe06 */
.L_x_20721:
[----:B------:R-:W-:Y:S05]  /*4720*/  BSYNC B0 ;  /* 0x0000000000007941 */ /* 0x000fea0003800000 */
.L_x_20720:
[----:B------:R-:W0:Y:S02]  /*4730*/  F2I.S64.TRUNC R4, R4 ;  /* 0x0000000400047311 */ /* 0x000e24000020d900 */
[----:B0-----:R-:W-:Y:S01]  /*4740*/  PRMT R17, R4, 0x7610, R17 ;  /* 0x0000761004117816 */ /* 0x001fe20000000011 */
[----:B------:R-:W-:Y:S06]  /*4750*/  BRA `(.L_x_20705) ;  /* 0x0000000400107947 */ /* 0x000fec0003800000 */
.L_x_20718:
        /* <DEDUP_REMOVED lines=21> */
.L_x_20727:
[----:B------:R-:W-:Y:S05]  /*48b0*/  BSYNC B1 ;  /* 0x0000000000017941 */ /* 0x000fea0003800000 */
.L_x_20726:
[----:B------:R-:W-:Y:S01]  /*48c0*/  IMAD.SHL.U32 R3, R3, 0x200000, RZ ;  /* 0x0020000003037824 */ /* 0x000fe200078e00ff */
[----:B------:R-:W-:-:S04]  /*48d0*/  LEA R5, R0, 0x37800000, 0x17 ;  /* 0x3780000000057811 */ /* 0x000fc800078eb8ff */
[----:B------:R-:W-:-:S07]  /*48e0*/  LOP3.LUT R4, R5, R3, R6, 0xfe, !PT ;  /* 0x0000000305047212 */ /* 0x000fce00078efe06 */
.L_x_20725:
[----:B------:R-:W-:Y:S05]  /*48f0*/  BSYNC B0 ;  /* 0x0000000000007941 */ /* 0x000fea0003800000 */
.L_x_20724:
[----:B------:R-:W0:Y:S02]  /*4900*/  F2I.S64.TRUNC R4, R4 ;  /* 0x0000000400047311 */ /* 0x000e24000020d900 */
[----:B0-----:R-:W-:Y:S01]  /*4910*/  PRMT R17, R4, 0x7610, R17 ;  /* 0x0000761004117816 */ /* 0x001fe20000000011 */
[----:B------:R-:W-:Y:S06]  /*4920*/  BRA `(.L_x_20705) ;  /* 0x00000000009c7947 */ /* 0x000fec0003800000 */
.L_x_20717:
        /* <DEDUP_REMOVED lines=14> */
.L_x_20731:
[----:B------:R-:W-:Y:S05]  /*4a10*/  BSYNC B0 ;  /* 0x0000000000007941 */ /* 0x000fea0003800000 */
.L_x_20730:
[----:B------:R-:W0:Y:S02]  /*4a20*/  F2I.S64.TRUNC R4, R4 ;  /* 0x0000000400047311 */ /* 0x000e24000020d900 */
[----:B0-----:R-:W-:Y:S01]  /*4a30*/  PRMT R17, R4, 0x7610, R17 ;  /* 0x0000761004117816 */ /* 0x001fe20000000011 */
[----:B------:R-:W-:Y:S06]  /*4a40*/  BRA `(.L_x_20705) ;  /* 0x0000000000547947 */ /* 0x000fec0003800000 */
.L_x_20704:
        /* <DEDUP_REMOVED lines=16> */
.L_x_20732:
[----:B------:R-:W-:Y:S01]  /*4b50*/  PRMT R17, RZ, 0x7610, R17 ;  /* 0x00007610ff117816 */ /* 0x000fe20000000011 */
[----:B------:R-:W-:Y:S06]  /*4b60*/  BRA `(.L_x_20705) ;  /* 0x00000000000c7947 */ /* 0x000fec0003800000 */
.L_x_20729:
[----:B------:R2:W5:Y:S01]  /*4b70*/  LDG.E.U8 R17, desc[UR36][R6.64] ;  /* 0x0000002406117981 */ /* 0x000562000c1e1100 */
[----:B------:R-:W-:Y:S05]  /*4b80*/  BRA `(.L_x_20705) ;  /* 0x0000000000047947 */ /* 0x000fea0003800000 */
.L_x_20728:
[----:B------:R1:W5:Y:S02]  /*4b90*/  LDG.E.U8 R17, desc[UR36][R6.64] ;  /* 0x0000002406117981 */ /* 0x000364000c1e1100 */
.L_x_20705:
        /* <DEDUP_REMOVED lines=18> */
.L_x_20736:
[----:B------:R0:W5:Y:S01]  /*4cc0*/  LDG.E.U8 R18, desc[UR36][R6.64] ;  /* 0x0000002406127981 */ /* 0x000162000c1e1100 */
[----:B------:R-:W-:Y:S05]  /*4cd0*/  BRA `(.L_x_20738) ;  /* 0x0000000c00647947 */ /* 0x000fea0003800000 */
.L_x_20735:
        /* <DEDUP_REMOVED lines=8> */
.L_x_20740:
[----:B------:R3:W5:Y:S01]  /*4d60*/  LDG.E.U8 R18, desc[UR36][R6.64] ;  /* 0x0000002406127981 */ /* 0x000762000c1e1100 */
[----:B------:R-:W-:Y:S05]  /*4d70*/  BRA `(.L_x_20738) ;  /* 0x0000000c003c7947 */ /* 0x000fea0003800000 */
.L_x_20739:
[----:B------:R0:W5:Y:S01]  /*4d80*/  LDG.E.U16 R18, desc[UR36][R6.64] ;  /* 0x0000002406127981 */ /* 0x000162000c1e1500 */
[----:B------:R-:W-:Y:S05]  /*4d90*/  BRA `(.L_x_20738) ;  /* 0x0000000c00347947 */ /* 0x000fea0003800000 */
.L_x_20734:
        /* <DEDUP_REMOVED lines=10> */
.L_x_20742:
[----:B------:R-:W2:Y:S02]  /*4e40*/  LDG.E.U16 R4, desc[UR36][R6.64] ;  /* 0x0000002406047981 */ /* 0x000ea4000c1e1500 */
[----:B--2---:R-:W-:-:S06]  /*4e50*/  HADD2.F32 R4, -RZ, R4.H0_H0 ;  /* 0x20000004ff047230 */ /* 0x004fcc0000004100 */
[----:B------:R-:W0:Y:S02]  /*4e60*/  F2I.S64.TRUNC R4, R4 ;  /* 0x0000000400047311 */ /* 0x000e24000020d900 */
[----:B0-----:R-:W-:Y:S01]  /*4e70*/  PRMT R18, R4, 0x7610, R18 ;  /* 0x0000761004127816 */ /* 0x001fe20000000012 */
[----:B------:R-:W-:Y:S06]  /*4e80*/  BRA `(.L_x_20738) ;  /* 0x0000000800f87947 */ /* 0x000fec0003800000 */
.L_x_20741:
        /* <DEDUP_REMOVED lines=10> */
.L_x_20744:
[----:B------:R-:W2:Y:S02]  /*4f30*/  LDG.E.U16 R6, desc[UR36][R6.64] ;  /* 0x0000002406067981 */ /* 0x000ea4000c1e1500 */
[----:B--2---:R-:W-:-:S06]  /*4f40*/  HADD2.F32 R4, -RZ, R6.H0_H0 ;  /* 0x20000006ff047230 */ /* 0x004fcc0000004100 */
[----:B------:R-:W0:Y:S02]  /*4f50*/  F2I.S64.TRUNC R4, R4 ;  /* 0x0000000400047311 */ /* 0x000e24000020d900 */
[----:B0-----:R-:W-:Y:S01]  /*4f60*/  PRMT R18, R4, 0x7610, R18 ;  /* 0x0000761004127816 */ /* 0x001fe20000000012 */
[----:B------:R-:W-:Y:S06]  /*4f70*/  BRA `(.L_x_20738) ;  /* 0x0000000800bc7947 */ /* 0x000fec0003800000 */
.L_x_20743:
[----:B------:R-:W2:Y:S02]  /*4f80*/  LDG.E.64 R4, desc[UR36][R6.64] ;  /* 0x0000002406047981 */ /* 0x000ea4000c1e1b00 */
[----:B--2---:R-:W0:Y:S02]  /*4f90*/  F2I.S64.F64.TRUNC R4, R4 ;  /* 0x0000000400047311 */ /* 0x004e24000030d900 */
[----:B0-----:R-:W-:Y:S01]  /*4fa0*/  PRMT R18, R4, 0x7610, R18 ;  /* 0x0000761004127816 */ /* 0x001fe20000000012 */
[----:B------:R-:W-:Y:S06]  /*4fb0*/  BRA `(.L_x_20738) ;  /* 0x0000000800ac7947 */ /* 0x000fec0003800000 */
.L_x_20733:
        /* <DEDUP_REMOVED lines=12> */
.L_x_20747:
[----:B------:R-:W2:Y:S02]  /*5080*/  LDG.E.64 R6, desc[UR36][R6.64] ;  /* 0x0000002406067981 */ /* 0x000ea4000c1e1b00 */
[----:B--2---:R-:W0:Y:S02]  /*5090*/  F2I.S64.F64.TRUNC R4, R6 ;  /* 0x0000000600047311 */ /* 0x004e24000030d900 */
[----:B0-----:R-:W-:Y:S01]  /*50a0*/  PRMT R18, R4, 0x7610, R18 ;  /* 0x0000761004127816 */ /* 0x001fe20000000012 */
[----:B------:R-:W-:Y:S06]  /*50b0*/  BRA `(.L_x_20738) ;  /* 0x00000008006c7947 */ /* 0x000fec0003800000 */
.L_x_20746:
        /* <DEDUP_REMOVED lines=28> */
.L_x_20749:
        /* <DEDUP_REMOVED lines=15> */
.L_x_20748:
[----:B------:R-:W2:Y:S02]  /*5370*/  LDG.E.U16 R4, desc[UR36][R6.64] ;  /* 0x0000002406047981 */ /* 0x000ea4000c1e1500 */
[----:B--2---:R-:W-:-:S06]  /*5380*/  IMAD.U32 R4, R4, 0x10000, RZ ;  /* 0x0001000004047824 */ /* 0x004fcc00078e00ff */
[----:B------:R-:W0:Y:S02]  /*5390*/  F2I.S64.TRUNC R4, R4 ;  /* 0x0000000400047311 */ /* 0x000e24000020d900 */
[----:B0-----:R-:W-:Y:S01]  /*53a0*/  PRMT R18, R4, 0x7610, R18 ;  /* 0x0000761004127816 */ /* 0x001fe20000000012 */
[----:B------:R-:W-:Y:S06]  /*53b0*/  BRA `(.L_x_20738) ;  /* 0x0000000400ac7947 */ /* 0x000fec0003800000 */
.L_x_20745:
        /* <DEDUP_REMOVED lines=10> */
.L_x_20752:
        /* <DEDUP_REMOVED lines=21> */
.L_x_20756:
[----:B------:R-:W-:Y:S05]  /*55b0*/  BSYNC B1 ;  /* 0x0000000000017941 */ /* 0x000fea0003800000 */
.L_x_20755:
[----:B------:R-:W-:Y:S01]  /*55c0*/  IMAD.SHL.U32 R3, R3, 0x100000, RZ ;  /* 0x0010000003037824 */ /* 0x000fe200078e00ff */
[----:B------:R-:W-:-:S04]  /*55d0*/  LEA R5, R0, 0x3b800000, 0x17 ;  /* 0x3b80000000057811 */ /* 0x000fc800078eb8ff */
[----:B------:R-:W-:-:S07]  /*55e0*/  LOP3.LUT R4, R5, R3, R6, 0xfe, !PT ;  /* 0x0000000305047212 */ /* 0x000fce00078efe06 */
.L_x_20754:
[----:B------:R-:W-:Y:S05]  /*55f0*/  BSYNC B0 ;  /* 0x0000000000007941 */ /* 0x000fea0003800000 */
.L_x_20753:
[----:B------:R-:W0:Y:S02]  /*5600*/  F2I.S64.TRUNC R4, R4 ;  /* 0x0000000400047311 */ /* 0x000e24000020d900 */
[----:B0-----:R-:W-:Y:S01]  /*5610*/  PRMT R18, R4, 0x7610, R18 ;  /* 0x0000761004127816 */ /* 0x001fe20000000012 */
[----:B------:R-:W-:Y:S06]  /*5620*/  BRA `(.L_x_20738) ;  /* 0x0000000400107947 */ /* 0x000fec0003800000 */
.L_x_20751:
        /* <DEDUP_REMOVED lines=21> */
.L_x_20760:
[----:B------:R-:W-:Y:S05]  /*5780*/  BSYNC B1 ;  /* 0x0000000000017941 */ /* 0x000fea0003800000 */
.L_x_20759:
[----:B------:R-:W-:Y:S01]  /*5790*/  IMAD.SHL.U32 R3, R3, 0x200000, RZ ;  /* 0x0020000003037824 */ /* 0x000fe200078e00ff */
[----:B------:R-:W-:-:S04]  /*57a0*/  LEA R5, R0, 0x37800000, 0x17 ;  /* 0x3780000000057811 */ /* 0x000fc800078eb8ff */
[----:B------:R-:W-:-:S07]  /*57b0*/  LOP3.LUT R4, R5, R3, R6, 0xfe, !PT ;  /* 0x0000000305047212 */ /* 0x000fce00078efe06 */
.L_x_20758:
[----:B------:R-:W-:Y:S05]  /*57c0*/  BSYNC B0 ;  /* 0x0000000000007941 */ /* 0x000fea0003800000 */
.L_x_20757:
[----:B------:R-:W0:Y:S02]  /*57d0*/  F2I.S64.TRUNC R4, R4 ;  /* 0x0000000400047311 */ /* 0x000e24000020d900 */
[----:B0-----:R-:W-:Y:S01]  /*57e0*/  PRMT R18, R4, 0x7610, R18 ;  /* 0x0000761004127816 */ /* 0x001fe20000000012 */
[----:B------:R-:W-:Y:S06]  /*57f0*/  BRA `(.L_x_20738) ;  /* 0x00000000009c7947 */ /* 0x000fec0003800000 */
.L_x_20750:
        /* <DEDUP_REMOVED lines=14> */
.L_x_20764:
[----:B------:R-:W-:Y:S05]  /*58e0*/  BSYNC B0 ;  /* 0x0000000000007941 */ /* 0x000fea0003800000 */
.L_x_20763:
[----:B------:R-:W0:Y:S02]  /*58f0*/  F2I.S64.TRUNC R4, R4 ;  /* 0x0000000400047311 */ /* 0x000e24000020d900 */
[----:B0-----:R-:W-:Y:S01]  /*5900*/  PRMT R18, R4, 0x7610, R18 ;  /* 0x0000761004127816 */ /* 0x001fe20000000012 */
[----:B------:R-:W-:Y:S06]  /*5910*/  BRA `(.L_x_20738) ;  /* 0x0000000000547947 */ /* 0x000fec0003800000 */
.L_x_20737:
        /* <DEDUP_REMOVED lines=16> */
.L_x_20765:
[----:B------:R-:W-:Y:S01]  /*5a20*/  PRMT R18, RZ, 0x7610, R18 ;  /* 0x00007610ff127816 */ /* 0x000fe20000000012 */
[----:B------:R-:W-:Y:S06]  /*5a30*/  BRA `(.L_x_20738) ;  /* 0x00000000000c7947 */ /* 0x000fec0003800000 */
.L_x_20762:
[----:B------:R1:W5:Y:S01]  /*5a40*/  LDG.E.U8 R18, desc[UR36][R6.64] ;  /* 0x0000002406127981 */ /* 0x000362000c1e1100 */
[----:B------:R-:W-:Y:S05]  /*5a50*/  BRA `(.L_x_20738) ;  /* 0x0000000000047947 */ /* 0x000fea0003800000 */
.L_x_20761:
[----:B------:R2:W5:Y:S02]  /*5a60*/  LDG.E.U8 R18, desc[UR36][R6.64] ;  /* 0x0000002406127981 */ /* 0x000564000c1e1100 */
.L_x_20738:
[----:B------:R-:W-:-:S07]  /*5a70*/  VIADD R27, R27, 0x80 ;  /* 0x000000801b1b7836 */ /* 0x000fce0000000000 */
.L_x_20666:
[----:B------:R-:W-:Y:S05]  /*5a80*/  BSYNC B6 ;  /* 0x0000000000067941 */ /* 0x000fea0003800000 */
.L_x_20665:
[----:B------:R-:W-:Y:S01]  /*5a90*/  ISETP.GE.AND P0, PT, R27, R26, PT ;  /* 0x0000001a1b00720c */ /* 0x000fe20003f06270 */
[----:B------:R-:W-:Y:S01]  /*5aa0*/  BSSY B6, `(.L_x_20766) ;  /* 0x00002d1000067945 */ /* 0x000fe20003800000 */
[----:B0-----:R-:W-:Y:S02]  /*5ab0*/  PRMT R19, RZ, 0x7610, R19 ;  /* 0x00007610ff137816 */ /* 0x001fe40000000013 */
[----:B------:R-:W-:Y:S02]  /*5ac0*/  PRMT R22, RZ, 0x7610, R22 ;  /* 0x00007610ff167816 */ /* 0x000fe40000000016 */
[----:B------:R-:W-:Y:S02]  /*5ad0*/  PRMT R23, RZ, 0x7610, R23 ;  /* 0x00007610ff177816 */ /* 0x000fe40000000017 */
[----:B------:R-:W-:-:S05]  /*5ae0*/  PRMT R24, RZ, 0x7610, R24 ;  /* 0x00007610ff187816 */ /* 0x000fca0000000018 */
        /* <DEDUP_REMOVED lines=20> */
.L_x_20771:
[----:B------:R0:W5:Y:S01]  /*5c30*/  LDG.E.U8 R22, desc[UR36][R4.64] ;  /* 0x0000002404167981 */ /* 0x000162000c1e1100 */
[----:B------:R-:W-:Y:S05]  /*5c40*/  BRA `(.L_x_20773) ;  /* 0x0000000c00647947 */ /* 0x000fea0003800000 */
.L_x_20770:
        /* <DEDUP_REMOVED lines=8> */
.L_x_20775:
[----:B------:R0:W5:Y:S01]  /*5cd0*/  LDG.E.U8 R22, desc[UR36][R4.64] ;  /* 0x0000002404167981 */ /* 0x000162000c1e1100 */
[----:B------:R-:W-:Y:S05]  /*5ce0*/  BRA `(.L_x_20773) ;  /* 0x0000000c003c7947 */ /* 0x000fea0003800000 */
.L_x_20774:
[----:B------:R0:W5:Y:S01]  /*5cf0*/  LDG.E.U16 R22, desc[UR36][R4.64] ;  /* 0x0000002404167981 */ /* 0x000162000c1e1500 */
[----:B------:R-:W-:Y:S05]  /*5d00*/  BRA `(.L_x_20773) ;  /* 0x0000000c00347947 */ /* 0x000fea0003800000 */
.L_x_20769:
[----:B------:R-:W-:-:S13]  /*5d10*/  ISETP.GT.AND P0, PT, R0, 0x6, PT ;  /* 0x000000060000780c */ /* 0x000fda0003f04270 */
[----:B------:R-:W-:Y:S05]  /*5d20*/  @P0 BRA `(.L_x_20776) ;  /* 0x0000000000340947 */ /* 0x000fea0003800000 */
[----:B------:R-:W-:-:S13]  /*5d30*/  ISETP.NE.AND P0, PT, R0, 0x5, PT ;  /* 0x000000050000780c */ /* 0x000fda0003f05270 */
[----:B------:R-:W-:Y:S05]  /*5d40*/  @!P0 BRA `(.L_x_20777) ;  /* 0x0000000000188947 */ /* 0x000fea0003800000 */
[----:B------:R-:W-:-:S13]  /*5d50*/  ISETP.NE.AND P0, PT, R0, 0x6, PT ;  /* 0x000000060000780c */ /* 0x000fda0003f05270 */
[----:B------:R-:W-:Y:S05]  /*5d60*/  @P0 BRA `(.L_x_20772) ;  /* 0x0000000800c80947 */ /* 0x000fea0003800000 */
[----:B-1234-:R-:W2:Y:S02]  /*5d70*/  LDG.E R6, desc[UR36][R4.64] ;  /* 0x0000002404067981 */ /* 0x01eea4000c1e1900 */
[----:B--2---:R-:W0:Y:S02]  /*5d80*/  F2I.S64.TRUNC R6, R6 ;  /* 0x0000000600067311 */ /* 0x004e24000020d900 */
[----:B0-----:R-:W-:Y:S01]  /*5d90*/  PRMT R22, R6, 0x7610, R22 ;  /* 0x0000761006167816 */ /* 0x001fe20000000016 */
[----:B------:R-:W-:Y:S06]  /*5da0*/  BRA `(.L_x_20773) ;  /* 0x0000000c000c7947 */ /* 0x000fec0003800000 */
.L_x_20777:
[----:B-1234-:R-:W2:Y:S02]  /*5db0*/  LDG.E.U16 R6, desc[UR36][R4.64] ;  /* 0x0000002404067981 */ /* 0x01eea4000c1e1500 */
[----:B--2---:R-:W-:-:S06]  /*5dc0*/  HADD2.F32 R6, -RZ, R6.H0_H0 ;  /* 0x20000006ff067230 */ /* 0x004fcc0000004100 */
[----:B------:R-:W0:Y:S02]  /*5dd0*/  F2I.S64.TRUNC R6, R6 ;  /* 0x0000000600067311 */ /* 0x000e24000020d900 */
[----:B0-----:R-:W-:Y:S01]  /*5de0*/  PRMT R22, R6, 0x7610, R22 ;  /* 0x0000761006167816 */ /* 0x001fe20000000016 */
[----:B------:R-:W-:Y:S06]  /*5df0*/  BRA `(.L_x_20773) ;  /* 0x0000000800f87947 */ /* 0x000fec0003800000 */
.L_x_20776:
[----:B------:R-:W-:-:S13]  /*5e00*/  ISETP.NE.AND P0, PT, R0, 0x7, PT ;  /* 0x000000070000780c */ /* 0x000fda0003f05270 */
[----:B------:R-:W-:Y:S05]  /*5e10*/  @!P0 BRA `(.L_x_20778) ;  /* 0x0000000000348947 */ /* 0x000fea0003800000 */
        /* <DEDUP_REMOVED lines=8> */
.L_x_20779:
[----:B------:R-:W1:Y:S02]  /*5ea0*/  LDG.E.U16 R4, desc[UR36][R4.64] ;  /* 0x0000002404047981 */ /* 0x000e64000c1e1500 */
[----:B-1234-:R-:W-:-:S06]  /*5eb0*/  HADD2.F32 R6, -RZ, R4.H0_H0 ;  /* 0x20000004ff067230 */ /* 0x01efcc0000004100 */
[----:B------:R-:W0:Y:S02]  /*5ec0*/  F2I.S64.TRUNC R6, R6 ;  /* 0x0000000600067311 */ /* 0x000e24000020d900 */
[----:B0-----:R-:W-:Y:S01]  /*5ed0*/  PRMT R22, R6, 0x7610, R22 ;  /* 0x0000761006167816 */ /* 0x001fe20000000016 */
[----:B------:R-:W-:Y:S06]  /*5ee0*/  BRA `(.L_x_20773) ;  /* 0x0000000800bc7947 */ /* 0x000fec0003800000 */
.L_x_20778:
[----:B------:R-:W1:Y:S02]  /*5ef0*/  LDG.E.64 R4, desc[UR36][R4.64] ;  /* 0x0000002404047981 */ /* 0x000e64000c1e1b00 */
[----:B-1234-:R-:W0:Y:S02]  /*5f00*/  F2I.S64.F64.TRUNC R6, R4 ;  /* 0x0000000400067311 */ /* 0x01ee24000030d900 */
[----:B0-----:R-:W-:Y:S01]  /*5f10*/  PRMT R22, R6, 0x7610, R22 ;  /* 0x0000761006167816 */ /* 0x001fe20000000016 */
[----:B------:R-:W-:Y:S06]  /*5f20*/  BRA `(.L_x_20773) ;  /* 0x0000000800ac7947 */ /* 0x000fec0003800000 */
.L_x_20768:
        /* <DEDUP_REMOVED lines=12> */
.L_x_20782:
[----:B------:R-:W1:Y:S02]  /*5ff0*/  LDG.E.64 R4, desc[UR36][R4.64] ;  /* 0x0000002404047981 */ /* 0x000e64000c1e1b00 */
[----:B-1234-:R-:W0:Y:S02]  /*6000*/  F2I.S64.F64.TRUNC R6, R4 ;  /* 0x0000000400067311 */ /* 0x01ee24000030d900 */
[----:B0-----:R-:W-:Y:S01]  /*6010*/  PRMT R22, R6, 0x7610, R22 ;  /* 0x0000761006167816 */ /* 0x001fe20000000016 */
[----:B------:R-:W-:Y:S06]  /*6020*/  BRA `(.L_x_20773) ;  /* 0x00000008006c7947 */ /* 0x000fec0003800000 */
.L_x_20781:
        /* <DEDUP_REMOVED lines=10> */
[----:B-1-34-:R-:W0:Y:S01]  /*60d0*/  FLO.U32 R6, R3 ;  /* 0x0000000300067300 */ /* 0x01ae2200000e0000 */
        /* <DEDUP_REMOVED lines=14> */
[----:B------:R-:W0:Y:S02]  /*61c0*/  F2I.S64.TRUNC R4, R4 ;  /* 0x0000000400047311 */ /* 0x000e24000020d900 */
[----:B0-----:R-:W-:Y:S01]  /*61d0*/  PRMT R22, R4, 0x7610, R22 ;  /* 0x0000761004167816 */ /* 0x001fe20000000016 */
[----:B------:R-:W-:Y:S06]  /*61e0*/  BRA `(.L_x_20773) ;  /* 0x0000000400fc7947 */ /* 0x000fec0003800000 */
.L_x_20784:
        /* <DEDUP_REMOVED lines=15> */
.L_x_20783:
[----:B-1234-:R-:W2:Y:S02]  /*62e0*/  LDG.E.U16 R6, desc[UR36][R4.64] ;  /* 0x0000002404067981 */ /* 0x01eea4000c1e1500 */
[----:B--2---:R-:W-:-:S06]  /*62f0*/  IMAD.U32 R6, R6, 0x10000, RZ ;  /* 0x0001000006067824 */ /* 0x004fcc00078e00ff */
[----:B------:R-:W0:Y:S02]  /*6300*/  F2I.S64.TRUNC R6, R6 ;  /* 0x0000000600067311 */ /* 0x000e24000020d900 */
[----:B0-----:R-:W-:Y:S01]  /*6310*/  PRMT R22, R6, 0x7610, R22 ;  /* 0x0000761006167816 */ /* 0x001fe20000000016 */
[----:B------:R-:W-:Y:S06]  /*6320*/  BRA `(.L_x_20773) ;  /* 0x0000000400ac7947 */ /* 0x000fec0003800000 */
.L_x_20780:
        /* <DEDUP_REMOVED lines=10> */
.L_x_20787:
        /* <DEDUP_REMOVED lines=13> */
[----:B-1-34-:R-:W-:-:S06]  /*64a0*/  IMAD.U32 R6, R4, -0x80000000, RZ ;  /* 0x8000000004067824 */ /* 0x01afcc00078e00ff */
[----:B------:R-:W-:Y:S05]  /*64b0*/  @P0 BRA `(.L_x_20791) ;  /* 0x0000000000180947 */ /* 0x000fea0003800000 */
[----:B------:R-:W0:Y:S02]  /*64c0*/  FLO.U32 R4, R3 ;  /* 0x0000000300047300 */ /* 0x000e2400000e0000 */
[----:B0-----:R-:W-:-:S04]  /*64d0*/  IADD3 R5, -R4, 0x1f, RZ ;  /* 0x0000001f04057810 */ /* 0x001fc80007ffe1ff */
[----:B------:R-:W-:Y:S01]  /*64e0*/  IADD3 R0, R0, 0x1d, -R5 ;  /* 0x0000001d00007810 */ /* 0x000fe20007ffe805 */
[----:B------:R-:W-:-:S05]  /*64f0*/  VIADD R4, R5, 0xffffffe4 ;  /* 0xffffffe405047836 */ /* 0x000fca0000000000 */
[----:B------:R-:W-:-:S04]  /*6500*/  SHF.L.U32 R4, R3, R4, RZ ;  /* 0x0000000403047219 */ /* 0x000fc800000006ff */
[----:B------:R-:W-:-:S07]  /*6510*/  LOP3.LUT R3, R4, 0x7, RZ, 0xc0, !PT ;  /* 0x0000000704037812 */ /* 0x000fce00078ec0ff */
.L_x_20791:
[----:B------:R-:W-:Y:S05]  /*6520*/  BSYNC B1 ;  /* 0x0000000000017941 */ /* 0x000fea0003800000 */
.L_x_20790:
[----:B------:R-:W-:Y:S01]  /*6530*/  LEA R5, R0, 0x3b800000, 0x17 ;  /* 0x3b80000000057811 */ /* 0x000fe200078eb8ff */
[----:B------:R-:W-:-:S05]  /*6540*/  IMAD.SHL.U32 R0, R3, 0x100000, RZ ;  /* 0x0010000003007824 */ /* 0x000fca00078e00ff */
[----:B------:R-:W-:-:S07]  /*6550*/  LOP3.LUT R0, R5, R0, R6, 0xfe, !PT ;  /* 0x0000000005007212 */ /* 0x000fce00078efe06 */
.L_x_20789:
[----:B------:R-:W-:Y:S05]  /*6560*/  BSYNC B0 ;  /* 0x0000000000007941 */ /* 0x000fea0003800000 */
.L_x_20788:
[----:B------:R-:W0:Y:S02]  /*6570*/  F2I.S64.TRUNC R4, R0 ;  /* 0x0000000000047311 */ /* 0x000e24000020d900 */
[----:B0-----:R-:W-:Y:S01]  /*6580*/  PRMT R22, R4, 0x7610, R22 ;  /* 0x0000761004167816 */ /* 0x001fe20000000016 */
[----:B------:R-:W-:Y:S06]  /*6590*/  BRA `(.L_x_20773) ;  /* 0x0000000400107947 */ /* 0x000fec0003800000 */
.L_x_20786:
        /* <DEDUP_REMOVED lines=21> */
.L_x_20795:
[----:B------:R-:W-:Y:S05]  /*66f0*/  BSYNC B1 ;  /* 0x0000000000017941 */ /* 0x000fea0003800000 */
.L_x_20794:
[----:B------:R-:W-:Y:S01]  /*6700*/  LEA R5, R0, 0x37800000, 0x17 ;  /* 0x3780000000057811 */ /* 0x000fe200078eb8ff */
[----:B------:R-:W-:-:S05]  /*6710*/  IMAD.SHL.U32 R0, R3, 0x200000, RZ ;  /* 0x0020000003007824 */ /* 0x000fca00078e00ff */
[----:B------:R-:W-:-:S07]  /*6720*/  LOP3.LUT R0, R5, R0, R6, 0xfe, !PT ;  /* 0x0000000005007212 */ /* 0x000fce00078efe06 */
.L_x_20793:
[----:B------:R-:W-:Y:S05]  /*6730*/  BSYNC B0 ;  /* 0x0000000000007941 */ /* 0x000fea0003800000 */
.L_x_20792:
[----:B------:R-:W0:Y:S02]  /*6740*/  F2I.S64.TRUNC R4, R0 ;  /* 0x0000000000047311 */ /* 0x000e24000020d900 */
[----:B0-----:R-:W-:Y:S01]  /*6750*/  PRMT R22, R4, 0x7610, R22 ;  /* 0x0000761004167816 */ /* 0x001fe20000000016 */
[----:B------:R-:W-:Y:S06]  /*6760*/  BRA `(.L_x_20773) ;  /* 0x00000000009c7947 */ /* 0x000fec0003800000 */
.L_x_20785:
        /* <DEDUP_REMOVED lines=14> */
.L_x_20799:
[----:B------:R-:W-:Y:S05]  /*6850*/  BSYNC B0 ;  /* 0x0000000000007941 */ /* 0x000fea0003800000 */
.L_x_20798:
[----:B------:R-:W0:Y:S02]  /*6860*/  F2I.S64.TRUNC R4, R0 ;  /* 0x0000000000047311 */ /* 0x000e24000020d900 */
[----:B0-----:R-:W-:Y:S01]  /*6870*/  PRMT R22, R4, 0x7610, R22 ;  /* 0x0000761004167816 */ /* 0x001fe20000000016 */
[----:B------:R-:W-:Y:S06]  /*6880*/  BRA `(.L_x_20773) ;  /* 0x0000000000547947 */ /* 0x000fec0003800000 */
.L_x_20772:
        /* <DEDUP_REMOVED lines=8> */
[----:B-1234-:R-:W-:-:S02]  /*6910*/  IMAD.U32 R6, RZ, RZ, UR4 ;  /* 0x00000004ff067e24 */ /* 0x01efc4000f8e00ff */
[----:B------:R-:W-:Y:S02]  /*6920*/  IMAD.U32 R7, RZ, RZ, UR5 ;  /* 0x00000005ff077e24 */ /* 0x000fe4000f8e00ff */
[----:B------:R-:W-:Y:S02]  /*6930*/  IMAD.U32 R11, RZ, RZ, UR7 ;  /* 0x00000007ff0b7e24 */ /* 0x000fe4000f8e00ff */
[----:B------:R-:W-:Y:S02]  /*6940*/  IMAD.MOV.U32 R8, RZ, RZ, 0x4e ;  /* 0x0000004eff087424 */ /* 0x000fe400078e00ff */
[----:B------:R-:W-:Y:S02]  /*6950*/  IMAD.MOV.U32 R12, RZ, RZ, 0x1 ;  /* 0x00000001ff0c7424 */ /* 0x000fe400078e00ff */
[----:B------:R-:W-:-:S07]  /*6960*/  IMAD.MOV.U32 R13, RZ, RZ, RZ ;  /* 0x000000ffff0d7224 */ /* 0x000fce00078e00ff */
[----:B------:R-:W-:-:S07]  /*6970*/  LEPC R20, `(.L_x_20800) ;  /* 0x000000001014794e */ /* 0x000fce0000000000 */
[----:B0----5:R-:W-:Y:S05]  /*6980*/  CALL.ABS.NOINC R14 ;  /* 0x000000000e007343 */ /* 0x021fea0003c00000 */
.L_x_20800:
[----:B------:R-:W-:Y:S01]  /*6990*/  PRMT R22, RZ, 0x7610, R22 ;  /* 0x00007610ff167816 */ /* 0x000fe20000000016 */
[----:B------:R-:W-:Y:S06]  /*69a0*/  BRA `(.L_x_20773) ;  /* 0x00000000000c7947 */ /* 0x000fec0003800000 */
.L_x_20797:
[----:B------:R0:W5:Y:S01]  /*69b0*/  LDG.E.U8 R22, desc[UR36][R4.64] ;  /* 0x0000002404167981 */ /* 0x000162000c1e1100 */
[----:B------:R-:W-:Y:S05]  /*69c0*/  BRA `(.L_x_20773) ;  /* 0x0000000000047947 */ /* 0x000fea0003800000 */
.L_x_20796:
[----:B------:R0:W5:Y:S02]  /*69d0*/  LDG.E.U8 R22, desc[UR36][R4.64] ;  /* 0x0000002404167981 */ /* 0x000164000c1e1100 */
.L_x_20773:
[----:B-1234-:R-:W1:Y:S01]  /*69e0*/  LDC.U8 R6, c[0x0][0x24d] ;  /* 0x00009340ff067b82 */ /* 0x01ee620000000000 */
        /* <DEDUP_REMOVED lines=18> */
.L_x_20804:
[----:B------:R0:W5:Y:S01]  /*6b10*/  LDG.E.U8 R23, desc[UR36][R4.64] ;  /* 0x0000002404177981 */ /* 0x000162000c1e1100 */
[----:B------:R-:W-:Y:S05]  /*6b20*/  BRA `(.L_x_20806) ;  /* 0x0000000c00647947 */ /* 0x000fea0003800000 */
.L_x_20803:
        /* <DEDUP_REMOVED lines=8> */
.L_x_20808:
[----:B------:R2:W5:Y:S01]  /*6bb0*/  LDG.E.U8 R23, desc[UR36][R4.64] ;  /* 0x0000002404177981 */ /* 0x000562000c1e1100 */
[----:B------:R-:W-:Y:S05]  /*6bc0*/  BRA `(.L_x_20806) ;  /* 0x0000000c003c7947 */ /* 0x000fea0003800000 */
.L_x_20807:
[----:B------:R4:W5:Y:S01]  /*6bd0*/  LDG.E.U16 R23, desc[UR36][R4.64] ;  /* 0x0000002404177981 */ /* 0x000962000c1e1500 */
[----:B------:R-:W-:Y:S05]  /*6be0*/  BRA `(.L_x_20806) ;  /* 0x0000000c00347947 */ /* 0x000fea0003800000 */
.L_x_20802:
        /* <DEDUP_REMOVED lines=10> */
.L_x_20810:
[----:B------:R-:W2:Y:S02]  /*6c90*/  LDG.E.U16 R6, desc[UR36][R4.64] ;  /* 0x0000002404067981 */ /* 0x000ea4000c1e1500 */
[----:B--2---:R-:W-:-:S06]  /*6ca0*/  HADD2.F32 R6, -RZ, R6.H0_H0 ;  /* 0x20000006ff067230 */ /* 0x004fcc0000004100 */
[----:B------:R-:W0:Y:S02]  /*6cb0*/  F2I.S64.TRUNC R6, R6 ;  /* 0x0000000600067311 */ /* 0x000e24000020d900 */
[----:B0-----:R-:W-:Y:S01]  /*6cc0*/  PRMT R23, R6, 0x7610, R23 ;  /* 0x0000761006177816 */ /* 0x001fe20000000017 */
[----:B------:R-:W-:Y:S06]  /*6cd0*/  BRA `(.L_x_20806) ;  /* 0x0000000800f87947 */ /* 0x000fec0003800000 */
.L_x_20809:
        /* <DEDUP_REMOVED lines=10> */
.L_x_20812:
[----:B------:R-:W2:Y:S02]  /*6d80*/  LDG.E.U16 R4, desc[UR36][R4.64] ;  /* 0x0000002404047981 */ /* 0x000ea4000c1e1500 */
[----:B--2---:R-:W-:-:S06]  /*6d90*/  HADD2.F32 R6, -RZ, R4.H0_H0 ;  /* 0x20000004ff067230 */ /* 0x004fcc0000004100 */
[----:B------:R-:W0:Y:S02]  /*6da0*/  F2I.S64.TRUNC R6, R6 ;  /* 0x0000000600067311 */ /* 0x000e24000020d900 */
[----:B0-----:R-:W-:Y:S01]  /*6db0*/  PRMT R23, R6, 0x7610, R23 ;  /* 0x0000761006177816 */ /* 0x001fe20000000017 */
[----:B------:R-:W-:Y:S06]  /*6dc0*/  BRA `(.L_x_20806) ;  /* 0x0000000800bc7947 */ /* 0x000fec0003800000 */
.L_x_20811:
[----:B------:R-:W2:Y:S02]  /*6dd0*/  LDG.E.64 R4, desc[UR36][R4.64] ;  /* 0x0000002404047981 */ /* 0x000ea4000c1e1b00 */
[----:B--2---:R-:W0:Y:S02]  /*6de0*/  F2I.S64.F64.TRUNC R6, R4 ;  /* 0x0000000400067311 */ /* 0x004e24000030d900 */
[----:B0-----:R-:W-:Y:S01]  /*6df0*/  PRMT R23, R6, 0x7610, R23 ;  /* 0x0000761006177816 */ /* 0x001fe20000000017 */
[----:B------:R-:W-:Y:S06]  /*6e00*/  BRA `(.L_x_20806) ;  /* 0x0000000800ac7947 */ /* 0x000fec0003800000 */
.L_x_20801:
        /* <DEDUP_REMOVED lines=12> */
.L_x_20815:
[----:B------:R-:W2:Y:S02]  /*6ed0*/  LDG.E.64 R4, desc[UR36][R4.64] ;  /* 0x0000002404047981 */ /* 0x000ea4000c1e1b00 */
[----:B--2---:R-:W0:Y:S02]  /*6ee0*/  F2I.S64.F64.TRUNC R6, R4 ;  /* 0x0000000400067311 */ /* 0x004e24000030d900 */
[----:B0-----:R-:W-:Y:S01]  /*6ef0*/  PRMT R23, R6, 0x7610, R23 ;  /* 0x0000761006177816 */ /* 0x001fe20000000017 */
[----:B------:R-:W-:Y:S06]  /*6f00*/  BRA `(.L_x_20806) ;  /* 0x00000008006c7947 */ /* 0x000fec0003800000 */
.L_x_20814:
        /* <DEDUP_REMOVED lines=28> */
.L_x_20817:
        /* <DEDUP_REMOVED lines=15> */
.L_x_20816:
[----:B------:R-:W2:Y:S02]  /*71c0*/  LDG.E.U16 R6, desc[UR36][R4.64] ;  /* 0x0000002404067981 */ /* 0x000ea4000c1e1500 */
[----:B--2---:R-:W-:-:S06]  /*71d0*/  IMAD.U32 R6, R6, 0x10000, RZ ;  /* 0x0001000006067824 */ /* 0x004fcc00078e00ff */
[----:B------:R-:W0:Y:S02]  /*71e0*/  F2I.S64.TRUNC R6, R6 ;  /* 0x0000000600067311 */ /* 0x000e24000020d900 */
[----:B0-----:R-:W-:Y:S01]  /*71f0*/  PRMT R23, R6, 0x7610, R23 ;  /* 0x0000761006177816 */ /* 0x001fe20000000017 */
[----:B------:R-:W-:Y:S06]  /*7200*/  BRA `(.L_x_20806) ;  /* 0x0000000400ac7947 */ /* 0x000fec0003800000 */
.L_x_20813:
        /* <DEDUP_REMOVED lines=10> */
.L_x_20820:
        /* <DEDUP_REMOVED lines=21> */
.L_x_20824:
[----:B------:R-:W-:Y:S05]  /*7400*/  BSYNC B1 ;  /* 0x0000000000017941 */ /* 0x000fea0003800000 */
.L_x_20823:
[----:B------:R-:W-:Y:S01]  /*7410*/  LEA R5, R0, 0x3b800000, 0x17 ;  /* 0x3b80000000057811 */ /* 0x000fe200078eb8ff */
[----:B------:R-:W-:-:S05]  /*7420*/  IMAD.SHL.U32 R0, R3, 0x100000, RZ ;  /* 0x0010000003007824 */ /* 0x000fca00078e00ff */
[----:B------:R-:W-:-:S07]  /*7430*/  LOP3.LUT R0, R5, R0, R6, 0xfe, !PT ;  /* 0x0000000005007212 */ /* 0x000fce00078efe06 */
.L_x_20822:
[----:B------:R-:W-:Y:S05]  /*7440*/  BSYNC B0 ;  /* 0x0000000000007941 */ /* 0x000fea0003800000 */
.L_x_20821:
[----:B------:R-:W0:Y:S02]  /*7450*/  F2I.S64.TRUNC R4, R0 ;  /* 0x0000000000047311 */ /* 0x000e24000020d900 */
[----:B0-----:R-:W-:Y:S01]  /*7460*/  PRMT R23, R4, 0x7610, R23 ;  /* 0x0000761004177816 */ /* 0x001fe20000000017 */
[----:B------:R-:W-:Y:S06]  /*7470*/  BRA `(.L_x_20806) ;  /* 0x0000000400107947 */ /* 0x000fec0003800000 */
.L_x_20819:
        /* <DEDUP_REMOVED lines=21> */
.L_x_20828:
[----:B------:R-:W-:Y:S05]  /*75d0*/  BSYNC B1 ;  /* 0x0000000000017941 */ /* 0x000fea0003800000 */
.L_x_20827:
[----:B------:R-:W-:Y:S01]  /*75e0*/  LEA R5, R0, 0x37800000, 0x17 ;  /* 0x3780000000057811 */ /* 0x000fe200078eb8ff */
[----:B------:R-:W-:-:S05]  /*75f0*/  IMAD.SHL.U32 R0, R3, 0x200000, RZ ;  /* 0x0020000003007824 */ /* 0x000fca00078e00ff */
[----:B------:R-:W-:-:S07]  /*7600*/  LOP3.LUT R0, R5, R0, R6, 0xfe, !PT ;  /* 0x0000000005007212 */ /* 0x000fce00078efe06 */
.L_x_20826:
[----:B------:R-:W-:Y:S05]  /*7610*/  BSYNC B0 ;  /* 0x0000000000007941 */ /* 0x000fea0003800000 */
.L_x_20825:
[----:B------:R-:W0:Y:S02]  /*7620*/  F2I.S64.TRUNC R4, R0 ;  /* 0x0000000000047311 */ /* 0x000e24000020d900 */
[----:B0-----:R-:W-:Y:S01]  /*7630*/  PRMT R23, R4, 0x7610, R23 ;  /* 0x0000761004177816 */ /* 0x001fe20000000017 */
[----:B------:R-:W-:Y:S06]  /*7640*/  BRA `(.L_x_20806) ;  /* 0x00000000009c7947 */ /* 0x000fec0003800000 */
.L_x_20818:
        /* <DEDUP_REMOVED lines=14> */
.L_x_20832:
[----:B------:R-:W-:Y:S05]  /*7730*/  BSYNC B0 ;  /* 0x0000000000007941 */ /* 0x000fea0003800000 */
.L_x_20831:
[----:B------:R-:W0:Y:S02]  /*7740*/  F2I.S64.TRUNC R4, R0 ;  /* 0x0000000000047311 */ /* 0x000e24000020d900 */
[----:B0-----:R-:W-:Y:S01]  /*7750*/  PRMT R23, R4, 0x7610, R23 ;  /* 0x0000761004177816 */ /* 0x001fe20000000017 */
[----:B------:R-:W-:Y:S06]  /*7760*/  BRA `(.L_x_20806) ;  /* 0x0000000000547947 */ /* 0x000fec0003800000 */
.L_x_20805:
        /* <DEDUP_REMOVED lines=16> */
.L_x_20833:
[----:B------:R-:W-:Y:S01]  /*7870*/  PRMT R23, RZ, 0x7610, R23 ;  /* 0x00007610ff177816 */ /* 0x000fe20000000017 */
[----:B------:R-:W-:Y:S06]  /*7880*/  BRA `(.L_x_20806) ;  /* 0x00000000000c7947 */ /* 0x000fec0003800000 */
.L_x_20830:
[----:B------:R0:W5:Y:S01]  /*7890*/  LDG.E.U8 R23, desc[UR36][R4.64] ;  /* 0x0000002404177981 */ /* 0x000162000c1e1100 */
[----:B------:R-:W-:Y:S05]  /*78a0*/  BRA `(.L_x_20806) ;  /* 0x0000000000047947 */ /* 0x000fea0003800000 */
.L_x_20829:
[----:B------:R0:W5:Y:S02]  /*78b0*/  LDG.E.U8 R23, desc[UR36][R4.64] ;  /* 0x0000002404177981 */ /* 0x000164000c1e1100 */
.L_x_20806:
        /* <DEDUP_REMOVED lines=19> */
.L_x_20837:
[----:B------:R0:W5:Y:S01]  /*79f0*/  LDG.E.U8 R24, desc[UR36][R4.64] ;  /* 0x0000002404187981 */ /* 0x000162000c1e1100 */
[----:B------:R-:W-:Y:S05]  /*7a00*/  BRA `(.L_x_20839) ;  /* 0x0000000c00647947 */ /* 0x000fea0003800000 */
.L_x_20836:
        /* <DEDUP_REMOVED lines=8> */
.L_x_20841:
[----:B------:R3:W5:Y:S01]  /*7a90*/  LDG.E.U8 R24, desc[UR36][R4.64] ;  /* 0x0000002404187981 */ /* 0x000762000c1e1100 */
[----:B------:R-:W-:Y:S05]  /*7aa0*/  BRA `(.L_x_20839) ;  /* 0x0000000c003c7947 */ /* 0x000fea0003800000 */
.L_x_20840:
[----:B------:R4:W5:Y:S01]  /*7ab0*/  LDG.E.U16 R24, desc[UR36][R4.64] ;  /* 0x0000002404187981 */ /* 0x000962000c1e1500 */
[----:B------:R-:W-:Y:S05]  /*7ac0*/  BRA `(.L_x_20839) ;  /* 0x0000000c00347947 */ /* 0x000fea0003800000 */
.L_x_20835:
        /* <DEDUP_REMOVED lines=10> */
.L_x_20843:
[----:B------:R-:W2:Y:S02]  /*7b70*/  LDG.E.U16 R6, desc[UR36][R4.64] ;  /* 0x0000002404067981 */ /* 0x000ea4000c1e1500 */
[----:B--2---:R-:W-:-:S06]  /*7b80*/  HADD2.F32 R6, -RZ, R6.H0_H0 ;  /* 0x20000006ff067230 */ /* 0x004fcc0000004100 */
[----:B------:R-:W0:Y:S02]  /*7b90*/  F2I.S64.TRUNC R6, R6 ;  /* 0x0000000600067311 */ /* 0x000e24000020d900 */
[----:B0-----:R-:W-:Y:S01]  /*7ba0*/  PRMT R24, R6, 0x7610, R24 ;  /* 0x0000761006187816 */ /* 0x001fe20000000018 */
[----:B------:R-:W-:Y:S06]  /*7bb0*/  BRA `(.L_x_20839) ;  /* 0x0000000800f87947 */ /* 0x000fec0003800000 */
.L_x_20842:
        /* <DEDUP_REMOVED lines=10> */
.L_x_20845:
[----:B------:R-:W2:Y:S02]  /*7c60*/  LDG.E.U16 R4, desc[UR36][R4.64] ;  /* 0x0000002404047981 */ /* 0x000ea4000c1e1500 */
[----:B--2---:R-:W-:-:S06]  /*7c70*/  HADD2.F32 R6, -RZ, R4.H0_H0 ;  /* 0x20000004ff067230 */ /* 0x004fcc0000004100 */
[----:B------:R-:W0:Y:S02]  /*7c80*/  F2I.S64.TRUNC R6, R6 ;  /* 0x0000000600067311 */ /* 0x000e24000020d900 */
[----:B0-----:R-:W-:Y:S01]  /*7c90*/  PRMT R24, R6, 0x7610, R24 ;  /* 0x0000761006187816 */ /* 0x001fe20000000018 */
[----:B------:R-:W-:Y:S06]  /*7ca0*/  BRA `(.L_x_20839) ;  /* 0x0000000800bc7947 */ /* 0x000fec0003800000 */
.L_x_20844:
[----:B------:R-:W2:Y:S02]  /*7cb0*/  LDG.E.64 R4, desc[UR36][R4.64] ;  /* 0x0000002404047981 */ /* 0x000ea4000c1e1b00 */
[----:B--2---:R-:W0:Y:S02]  /*7cc0*/  F2I.S64.F64.TRUNC R6, R4 ;  /* 0x0000000400067311 */ /* 0x004e24000030d900 */
[----:B0-----:R-:W-:Y:S01]  /*7cd0*/  PRMT R24, R6, 0x7610, R24 ;  /* 0x0000761006187816 */ /* 0x001fe20000000018 */
[----:B------:R-:W-:Y:S06]  /*7ce0*/  BRA `(.L_x_20839) ;  /* 0x0000000800ac7947 */ /* 0x000fec0003800000 */
.L_x_20834:
        /* <DEDUP_REMOVED lines=12> */
.L_x_20848:
[----:B------:R-:W2:Y:S02]  /*7db0*/  LDG.E.64 R4, desc[UR36][R4.64] ;  /* 0x0000002404047981 */ /* 0x000ea4000c1e1b00 */
[----:B--2---:R-:W0:Y:S02]  /*7dc0*/  F2I.S64.F64.TRUNC R6, R4 ;  /* 0x0000000400067311 */ /* 0x004e24000030d900 */
[----:B0-----:R-:W-:Y:S01]  /*7dd0*/  PRMT R24, R6, 0x7610, R24 ;  /* 0x0000761006187816 */ /* 0x001fe20000000018 */
[----:B------:R-:W-:Y:S06]  /*7de0*/  BRA `(.L_x_20839) ;  /* 0x00000008006c7947 */ /* 0x000fec0003800000 */
.L_x_20847:
        /* <DEDUP_REMOVED lines=28> */
.L_x_20850:
        /* <DEDUP_REMOVED lines=15> */
.L_x_20849:
[----:B------:R-:W2:Y:S02]  /*80a0*/  LDG.E.U16 R6, desc[UR36][R4.64] ;  /* 0x0000002404067981 */ /* 0x000ea4000c1e1500 */
[----:B--2---:R-:W-:-:S06]  /*80b0*/  IMAD.U32 R6, R6, 0x10000, RZ ;  /* 0x0001000006067824 */ /* 0x004fcc00078e00ff */
[----:B------:R-:W0:Y:S02]  /*80c0*/  F2I.S64.TRUNC R6, R6 ;  /* 0x0000000600067311 */ /* 0x000e24000020d900 */
[----:B0-----:R-:W-:Y:S01]  /*80d0*/  PRMT R24, R6, 0x7610, R24 ;  /* 0x0000761006187816 */ /* 0x001fe20000000018 */
[----:B------:R-:W-:Y:S06]  /*80e0*/  BRA `(.L_x_20839) ;  /* 0x0000000400ac7947 */ /* 0x000fec0003800000 */
.L_x_20846:
        /* <DEDUP_REMOVED lines=10> */
.L_x_20853:
        /* <DEDUP_REMOVED lines=21> */
.L_x_20857:
[----:B------:R-:W-:Y:S05]  /*82e0*/  BSYNC B1 ;  /* 0x0000000000017941 */ /* 0x000fea0003800000 */
.L_x_20856:
[----:B------:R-:W-:Y:S01]  /*82f0*/  LEA R5, R0, 0x3b800000, 0x17 ;  /* 0x3b80000000057811 */ /* 0x000fe200078eb8ff */
[----:B------:R-:W-:-:S05]  /*8300*/  IMAD.SHL.U32 R0, R3, 0x100000, RZ ;  /* 0x0010000003007824 */ /* 0x000fca00078e00ff */
[----:B------:R-:W-:-:S07]  /*8310*/  LOP3.LUT R0, R5, R0, R6, 0xfe, !PT ;  /* 0x0000000005007212 */ /* 0x000fce00078efe06 */
.L_x_20855:
[----:B------:R-:W-:Y:S05]  /*8320*/  BSYNC B0 ;  /* 0x0000000000007941 */ /* 0x000fea0003800000 */
.L_x_20854:
[----:B------:R-:W0:Y:S02]  /*8330*/  F2I.S64.TRUNC R4, R0 ;  /* 0x0000000000047311 */ /* 0x000e24000020d900 */
[----:B0-----:R-:W-:Y:S01]  /*8340*/  PRMT R24, R4, 0x7610, R24 ;  /* 0x0000761004187816 */ /* 0x001fe20000000018 */
[----:B------:R-:W-:Y:S06]  /*8350*/  BRA `(.L_x_20839) ;  /* 0x0000000400107947 */ /* 0x000fec0003800000 */
.L_x_20852:
        /* <DEDUP_REMOVED lines=21> */
.L_x_20861:
[----:B------:R-:W-:Y:S05]  /*84b0*/  BSYNC B1 ;  /* 0x0000000000017941 */ /* 0x000fea0003800000 */
.L_x_20860:
[----:B------:R-:W-:Y:S01]  /*84c0*/  LEA R5, R0, 0x37800000, 0x17 ;  /* 0x3780000000057811 */ /* 0x000fe200078eb8ff */
[----:B------:R-:W-:-:S05]  /*84d0*/  IMAD.SHL.U32 R0, R3, 0x200000, RZ ;  /* 0x0020000003007824 */ /* 0x000fca00078e00ff */
[----:B------:R-:W-:-:S07]  /*84e0*/  LOP3.LUT R0, R5, R0, R6, 0xfe, !PT ;  /* 0x0000000005007212 */ /* 0x000fce00078efe06 */
.L_x_20859:
[----:B------:R-:W-:Y:S05]  /*84f0*/  BSYNC B0 ;  /* 0x0000000000007941 */ /* 0x000fea0003800000 */
.L_x_20858:
[----:B------:R-:W0:Y:S02]  /*8500*/  F2I.S64.TRUNC R4, R0 ;  /* 0x0000000000047311 */ /* 0x000e24000020d900 */
[----:B0-----:R-:W-:Y:S01]  /*8510*/  PRMT R24, R4, 0x7610, R24 ;  /* 0x0000761004187816 */ /* 0x001fe20000000018 */
[----:B------:R-:W-:Y:S06]  /*8520*/  BRA `(.L_x_20839) ;  /* 0x00000000009c7947 */ /* 0x000fec0003800000 */
.L_x_20851:
        /* <DEDUP_REMOVED lines=14> */
.L_x_20865:
[----:B------:R-:W-:Y:S05]  /*8610*/  BSYNC B0 ;  /* 0x0000000000007941 */ /* 0x000fea0003800000 */
.L_x_20864:
[----:B------:R-:W0:Y:S02]  /*8620*/  F2I.S64.TRUNC R4, R0 ;  /* 0x0000000000047311 */ /* 0x000e24000020d900 */
[----:B0-----:R-:W-:Y:S01]  /*8630*/  PRMT R24, R4, 0x7610, R24 ;  /* 0x0000761004187816 */ /* 0x001fe20000000018 */
[----:B------:R-:W-:Y:S06]  /*8640*/  BRA `(.L_x_20839) ;  /* 0x0000000000547947 */ /* 0x000fec0003800000 */
.L_x_20838:
        /* <DEDUP_REMOVED lines=16> */
.L_x_20866:
[----:B------:R-:W-:Y:S01]  /*8750*/  PRMT R24, RZ, 0x7610, R24 ;  /* 0x00007610ff187816 */ /* 0x000fe20000000018 */
[----:B------:R-:W-:Y:S06]  /*8760*/  BRA `(.L_x_20839) ;  /* 0x00000000000c7947 */ /* 0x000fec0003800000 */
.L_x_20863:
[----:B------:R0:W5:Y:S01]  /*8770*/  LDG.E.U8 R24, desc[UR36][R4.64] ;  /* 0x0000002404187981 */ /* 0x000162000c1e1100 */
[----:B------:R-:W-:Y:S05]  /*8780*/  BRA `(.L_x_20839) ;  /* 0x0000000000047947 */ /* 0x000fea0003800000 */
.L_x_20862:
[----:B------:R0:W5:Y:S02]  /*8790*/  LDG.E.U8 R24, desc[UR36][R4.64] ;  /* 0x0000002404187981 */ /* 0x000164000c1e1100 */
.L_x_20839:
[----:B------:R-:W-:-:S07]  /*87a0*/  VIADD R27, R27, 0x80 ;  /* 0x000000801b1b7836 */ /* 0x000fce0000000000 */
.L_x_20767:
[----:B------:R-:W-:Y:S05]  /*87b0*/  BSYNC B6 ;  /* 0x0000000000067941 */ /* 0x000fea0003800000 */
.L_x_20766:
[----:B------:R-:W-:Y:S01]  /*87c0*/  ISETP.GE.AND P0, PT, R27, R26, PT ;  /* 0x0000001a1b00720c */ /* 0x000fe20003f06270 */
[----:B------:R-:W-:Y:S01]  /*87d0*/  BSSY B6, `(.L_x_20867) ;  /* 0x00002cd000067945 */ /* 0x000fe20003800000 */
[----:B------:R-:W-:Y:S02]  /*87e0*/  PRMT R25, RZ, 0x7610, R25 ;  /* 0x00007610ff197816 */ /* 0x000fe40000000019 */
[----:B------:R-:W-:-:S09]  /*87f0*/  PRMT R26, RZ, 0x7610, R26 ;  /* 0x00007610ff1a7816 */ /* 0x000fd2000000001a */
[----:B------:R-:W-:Y:S05]  /*8800*/  @P0 BRA `(.L_x_20868) ;  /* 0x0000002c00240947 */ /* 0x000fea0003800000 */
        /* <DEDUP_REMOVED lines=19> */
.L_x_20872:
[----:B------:R0:W5:Y:S01]  /*8940*/  LDG.E.U8 R25, desc[UR36][R4.64] ;  /* 0x0000002404197981 */ /* 0x000162000c1e1100 */
[----:B------:R-:W-:Y:S05]  /*8950*/  BRA `(.L_x_20874) ;  /* 0x0000000c00647947 */ /* 0x000fea0003800000 */
.L_x_20871:
        /* <DEDUP_REMOVED lines=8> */
.L_x_20876:
[----:B------:R4:W5:Y:S01]  /*89e0*/  LDG.E.U8 R25, desc[UR36][R4.64] ;  /* 0x0000002404197981 */ /* 0x000962000c1e1100 */
[----:B------:R-:W-:Y:S05]  /*89f0*/  BRA `(.L_x_20874) ;  /* 0x0000000c003c7947 */ /* 0x000fea0003800000 */
.L_x_20875:
[----:B------:R0:W5:Y:S01]  /*8a00*/  LDG.E.U16 R25, desc[UR36][R4.64] ;  /* 0x0000002404197981 */ /* 0x000162000c1e1500 */
[----:B------:R-:W-:Y:S05]  /*8a10*/  BRA `(.L_x_20874) ;  /* 0x0000000c00347947 */ /* 0x000fea0003800000 */
.L_x_20870:
        /* <DEDUP_REMOVED lines=10> */
.L_x_20878:
[----:B------:R-:W2:Y:S02]  /*8ac0*/  LDG.E.U16 R6, desc[UR36][R4.64] ;  /* 0x0000002404067981 */ /* 0x000ea4000c1e1500 */
[----:B--2---:R-:W-:-:S06]  /*8ad0*/  HADD2.F32 R6, -RZ, R6.H0_H0 ;  /* 0x20000006ff067230 */ /* 0x004fcc0000004100 */
[----:B------:R-:W0:Y:S02]  /*8ae0*/  F2I.S64.TRUNC R6, R6 ;  /* 0x0000000600067311 */ /* 0x000e24000020d900 */
[----:B0-----:R-:W-:Y:S01]  /*8af0*/  PRMT R25, R6, 0x7610, R25 ;  /* 0x0000761006197816 */ /* 0x001fe20000000019 */
[----:B------:R-:W-:Y:S06]  /*8b00*/  BRA `(.L_x_20874) ;  /* 0x0000000800f87947 */ /* 0x000fec0003800000 */
.L_x_20877:
        /* <DEDUP_REMOVED lines=10> */
.L_x_20880:
[----:B------:R-:W2:Y:S02]  /*8bb0*/  LDG.E.U16 R4, desc[UR36][R4.64] ;  /* 0x0000002404047981 */ /* 0x000ea4000c1e1500 */
[----:B--2---:R-:W-:-:S06]  /*8bc0*/  HADD2.F32 R6, -RZ, R4.H0_H0 ;  /* 0x20000004ff067230 */ /* 0x004fcc0000004100 */
[----:B------:R-:W0:Y:S02]  /*8bd0*/  F2I.S64.TRUNC R6, R6 ;  /* 0x0000000600067311 */ /* 0x000e24000020d900 */
[----:B0-----:R-:W-:Y:S01]  /*8be0*/  PRMT R25, R6, 0x7610, R25 ;  /* 0x0000761006197816 */ /* 0x001fe20000000019 */
[----:B------:R-:W-:Y:S06]  /*8bf0*/  BRA `(.L_x_20874) ;  /* 0x0000000800bc7947 */ /* 0x000fec0003800000 */
.L_x_20879:
[----:B------:R-:W2:Y:S02]  /*8c00*/  LDG.E.64 R4, desc[UR36][R4.64] ;  /* 0x0000002404047981 */ /* 0x000ea4000c1e1b00 */
[----:B--2---:R-:W0:Y:S02]  /*8c10*/  F2I.S64.F64.TRUNC R6, R4 ;  /* 0x0000000400067311 */ /* 0x004e24000030d900 */
[----:B0-----:R-:W-:Y:S01]  /*8c20*/  PRMT R25, R6, 0x7610, R25 ;  /* 0x0000761006197816 */ /* 0x001fe20000000019 */
[----:B------:R-:W-:Y:S06]  /*8c30*/  BRA `(.L_x_20874) ;  /* 0x0000000800ac7947 */ /* 0x000fec0003800000 */
.L_x_20869:
        /* <DEDUP_REMOVED lines=12> */
.L_x_20883:
[----:B------:R-:W2:Y:S02]  /*8d00*/  LDG.E.64 R4, desc[UR36][R4.64] ;  /* 0x0000002404047981 */ /* 0x000ea4000c1e1b00 */
[----:B--2---:R-:W0:Y:S02]  /*8d10*/  F2I.S64.F64.TRUNC R6, R4 ;  /* 0x0000000400067311 */ /* 0x004e24000030d900 */
[----:B0-----:R-:W-:Y:S01]  /*8d20*/  PRMT R25, R6, 0x7610, R25 ;  /* 0x0000761006197816 */ /* 0x001fe20000000019 */
[----:B------:R-:W-:Y:S06]  /*8d30*/  BRA `(.L_x_20874) ;  /* 0x00000008006c7947 */ /* 0x000fec0003800000 */
.L_x_20882:
        /* <DEDUP_REMOVED lines=28> */
.L_x_20885:
        /* <DEDUP_REMOVED lines=15> */
.L_x_20884:
[----:B------:R-:W2:Y:S02]  /*8ff0*/  LDG.E.U16 R6, desc[UR36][R4.64] ;  /* 0x0000002404067981 */ /* 0x000ea4000c1e1500 */
[----:B--2---:R-:W-:-:S06]  /*9000*/  IMAD.U32 R6, R6, 0x10000, RZ ;  /* 0x0001000006067824 */ /* 0x004fcc00078e00ff */
[----:B------:R-:W0:Y:S02]  /*9010*/  F2I.S64.TRUNC R6, R6 ;  /* 0x0000000600067311 */ /* 0x000e24000020d900 */
[----:B0-----:R-:W-:Y:S01]  /*9020*/  PRMT R25, R6, 0x7610, R25 ;  /* 0x0000761006197816 */ /* 0x001fe20000000019 */
[----:B------:R-:W-:Y:S06]  /*9030*/  BRA `(.L_x_20874) ;  /* 0x0000000400ac7947 */ /* 0x000fec0003800000 */
.L_x_20881:
        /* <DEDUP_REMOVED lines=10> */
.L_x_20888:
        /* <DEDUP_REMOVED lines=21> */
.L_x_20892:
[----:B------:R-:W-:Y:S05]  /*9230*/  BSYNC B1 ;  /* 0x0000000000017941 */ /* 0x000fea0003800000 */
.L_x_20891:
[----:B------:R-:W-:Y:S01]  /*9240*/  LEA R5, R0, 0x3b800000, 0x17 ;  /* 0x3b80000000057811 */ /* 0x000fe200078eb8ff */
[----:B------:R-:W-:-:S05]  /*9250*/  IMAD.SHL.U32 R0, R3, 0x100000, RZ ;  /* 0x0010000003007824 */ /* 0x000fca00078e00ff */
[----:B------:R-:W-:-:S07]  /*9260*/  LOP3.LUT R0, R5, R0, R6, 0xfe, !PT ;  /* 0x0000000005007212 */ /* 0x000fce00078efe06 */
.L_x_20890:
[----:B------:R-:W-:Y:S05]  /*9270*/  BSYNC B0 ;  /* 0x0000000000007941 */ /* 0x000fea0003800000 */
.L_x_20889:
[----:B------:R-:W0:Y:S02]  /*9280*/  F2I.S64.TRUNC R4, R0 ;  /* 0x0000000000047311 */ /* 0x000e24000020d900 */
[----:B0-----:R-:W-:Y:S01]  /*9290*/  PRMT R25, R4, 0x7610, R25 ;  /* 0x0000761004197816 */ /* 0x001fe20000000019 */
[----:B------:R-:W-:Y:S06]  /*92a0*/  BRA `(.L_x_20874) ;  /* 0x0000000400107947 */ /* 0x000fec0003800000 */
.L_x_20887:
        /* <DEDUP_REMOVED lines=21> */
.L_x_20896:
[----:B------:R-:W-:Y:S05]  /*9400*/  BSYNC B1 ;  /* 0x0000000000017941 */ /* 0x000fea0003800000 */
.L_x_20895:
[----:B------:R-:W-:Y:S01]  /*9410*/  LEA R5, R0, 0x37800000, 0x17 ;  /* 0x3780000000057811 */ /* 0x000fe200078eb8ff */
[----:B------:R-:W-:-:S05]  /*9420*/  IMAD.SHL.U32 R0, R3, 0x200000, RZ ;  /* 0x0020000003007824 */ /* 0x000fca00078e00ff */
[----:B------:R-:W-:-:S07]  /*9430*/  LOP3.LUT R0, R5, R0, R6, 0xfe, !PT ;  /* 0x0000000005007212 */ /* 0x000fce00078efe06 */
.L_x_20894:
[----:B------:R-:W-:Y:S05]  /*9440*/  BSYNC B0 ;  /* 0x0000000000007941 */ /* 0x000fea0003800000 */
.L_x_20893:
[----:B------:R-:W0:Y:S02]  /*9450*/  F2I.S64.TRUNC R4, R0 ;  /* 0x0000000000047311 */ /* 0x000e24000020d900 */
[----:B0-----:R-:W-:Y:S01]  /*9460*/  PRMT R25, R4, 0x7610, R25 ;  /* 0x0000761004197816 */ /* 0x001fe20000000019 */
[----:B------:R-:W-:Y:S06]  /*9470*/  BRA `(.L_x_20874) ;  /* 0x00000000009c7947 */ /* 0x000fec0003800000 */
.L_x_20886:
        /* <DEDUP_REMOVED lines=14> */
.L_x_20900:
[----:B------:R-:W-:Y:S05]  /*9560*/  BSYNC B0 ;  /* 0x0000000000007941 */ /* 0x000fea0003800000 */
.L_x_20899:
[----:B------:R-:W0:Y:S02]  /*9570*/  F2I.S64.TRUNC R4, R0 ;  /* 0x0000000000047311 */ /* 0x000e24000020d900 */
[----:B0-----:R-:W-:Y:S01]  /*9580*/  PRMT R25, R4, 0x7610, R25 ;  /* 0x0000761004197816 */ /* 0x001fe20000000019 */
[----:B------:R-:W-:Y:S06]  /*9590*/  BRA `(.L_x_20874) ;  /* 0x0000000000547947 */ /* 0x000fec0003800000 */
.L_x_20873:
        /* <DEDUP_REMOVED lines=16> */
.L_x_20901:
[----:B------:R-:W-:Y:S01]  /*96a0*/  PRMT R25, RZ, 0x7610, R25 ;  /* 0x00007610ff197816 */ /* 0x000fe20000000019 */
[----:B------:R-:W-:Y:S06]  /*96b0*/  BRA `(.L_x_20874) ;  /* 0x00000000000c7947 */ /* 0x000fec0003800000 */
.L_x_20898:
[----:B------:R2:W5:Y:S01]  /*96c0*/  LDG.E.U8 R25, desc[UR36][R4.64] ;  /* 0x0000002404197981 */ /* 0x000562000c1e1100 */
[----:B------:R-:W-:Y:S05]  /*96d0*/  BRA `(.L_x_20874) ;  /* 0x0000000000047947 */ /* 0x000fea0003800000 */
.L_x_20897:
[----:B------:R1:W5:Y:S02]  /*96e0*/  LDG.E.U8 R25, desc[UR36][R4.64] ;  /* 0x0000002404197981 */ /* 0x000364000c1e1100 */
.L_x_20874:
        /* <DEDUP_REMOVED lines=19> */
.L_x_20905:
[----:B------:R4:W5:Y:S01]  /*9820*/  LDG.E.U8 R26, desc[UR36][R4.64] ;  /* 0x00000024041a7981 */ /* 0x000962000c1e1100 */
[----:B------:R-:W-:Y:S05]  /*9830*/  BRA `(.L_x_20907) ;  /* 0x0000000c00647947 */ /* 0x000fea0003800000 */
.L_x_20904:
        /* <DEDUP_REMOVED lines=8> */
.L_x_20909:
[----:B------:R2:W5:Y:S01]  /*98c0*/  LDG.E.U8 R26, desc[UR36][R4.64] ;  /* 0x00000024041a7981 */ /* 0x000562000c1e1100 */
[----:B------:R-:W-:Y:S05]  /*98d0*/  BRA `(.L_x_20907) ;  /* 0x0000000c003c7947 */ /* 0x000fea0003800000 */
.L_x_20908:
[----:B------:R0:W5:Y:S01]  /*98e0*/  LDG.E.U16 R26, desc[UR36][R4.64] ;  /* 0x00000024041a7981 */ /* 0x000162000c1e1500 */
[----:B------:R-:W-:Y:S05]  /*98f0*/  BRA `(.L_x_20907) ;  /* 0x0000000c00347947 */ /* 0x000fea0003800000 */
.L_x_20903:
        /* <DEDUP_REMOVED lines=10> */
.L_x_20911:
[----:B------:R-:W2:Y:S02]  /*99a0*/  LDG.E.U16 R6, desc[UR36][R4.64] ;  /* 0x0000002404067981 */ /* 0x000ea4000c1e1500 */
[----:B--2---:R-:W-:-:S06]  /*99b0*/  HADD2.F32 R6, -RZ, R6.H0_H0 ;  /* 0x20000006ff067230 */ /* 0x004fcc0000004100 */
[----:B------:R-:W0:Y:S02]  /*99c0*/  F2I.S64.TRUNC R6, R6 ;  /* 0x0000000600067311 */ /* 0x000e24000020d900 */
[----:B0-----:R-:W-:Y:S01]  /*99d0*/  PRMT R26, R6, 0x7610, R26 ;  /* 0x00007610061a7816 */ /* 0x001fe2000000001a */
[----:B------:R-:W-:Y:S06]  /*99e0*/  BRA `(.L_x_20907) ;  /* 0x0000000800f87947 */ /* 0x000fec0003800000 */
.L_x_20910:
        /* <DEDUP_REMOVED lines=10> */
.L_x_20913:
[----:B------:R-:W2:Y:S02]  /*9a90*/  LDG.E.U16 R4, desc[UR36][R4.64] ;  /* 0x0000002404047981 */ /* 0x000ea4000c1e1500 */
[----:B--2---:R-:W-:-:S06]  /*9aa0*/  HADD2.F32 R6, -RZ, R4.H0_H0 ;  /* 0x20000004ff067230 */ /* 0x004fcc0000004100 */
[----:B------:R-:W0:Y:S02]  /*9ab0*/  F2I.S64.TRUNC R6, R6 ;  /* 0x0000000600067311 */ /* 0x000e24000020d900 */
[----:B0-----:R-:W-:Y:S01]  /*9ac0*/  PRMT R26, R6, 0x7610, R26 ;  /* 0x00007610061a7816 */ /* 0x001fe2000000001a */
[----:B------:R-:W-:Y:S06]  /*9ad0*/  BRA `(.L_x_20907) ;  /* 0x0000000800bc7947 */ /* 0x000fec0003800000 */
.L_x_20912:
[----:B------:R-:W2:Y:S02]  /*9ae0*/  LDG.E.64 R4, desc[UR36][R4.64] ;  /* 0x0000002404047981 */ /* 0x000ea4000c1e1b00 */
[----:B--2---:R-:W0:Y:S02]  /*9af0*/  F2I.S64.F64.TRUNC R6, R4 ;  /* 0x0000000400067311 */ /* 0x004e24000030d900 */
[----:B0-----:R-:W-:Y:S01]  /*9b00*/  PRMT R26, R6, 0x7610, R26 ;  /* 0x00007610061a7816 */ /* 0x001fe2000000001a */
[----:B------:R-:W-:Y:S06]  /*9b10*/  BRA `(.L_x_20907) ;  /* 0x0000000800ac7947 */ /* 0x000fec0003800000 */
.L_x_20902:
        /* <DEDUP_REMOVED lines=12> */
.L_x_20916:
[----:B------:R-:W2:Y:S02]  /*9be0*/  LDG.E.64 R4, desc[UR36][R4.64] ;  /* 0x0000002404047981 */ /* 0x000ea4000c1e1b00 */
[----:B--2---:R-:W0:Y:S02]  /*9bf0*/  F2I.S64.F64.TRUNC R6, R4 ;  /* 0x0000000400067311 */ /* 0x004e24000030d900 */
[----:B0-----:R-:W-:Y:S01]  /*9c00*/  PRMT R26, R6, 0x7610, R26 ;  /* 0x00007610061a7816 */ /* 0x001fe2000000001a */
[----:B------:R-:W-:Y:S06]  /*9c10*/  BRA `(.L_x_20907) ;  /* 0x00000008006c7947 */ /* 0x000fec0003800000 */
.L_x_20915:
        /* <DEDUP_REMOVED lines=28> */
.L_x_20918:
        /* <DEDUP_REMOVED lines=15> */
.L_x_20917:
[----:B------:R-:W2:Y:S02]  /*9ed0*/  LDG.E.U16 R6, desc[UR36][R4.64] ;  /* 0x0000002404067981 */ /* 0x000ea4000c1e1500 */
[----:B--2---:R-:W-:-:S06]  /*9ee0*/  IMAD.U32 R6, R6, 0x10000, RZ ;  /* 0x0001000006067824 */ /* 0x004fcc00078e00ff */
[----:B------:R-:W0:Y:S02]  /*9ef0*/  F2I.S64.TRUNC R6, R6 ;  /* 0x0000000600067311 */ /* 0x000e24000020d900 */
[----:B0-----:R-:W-:Y:S01]  /*9f00*/  PRMT R26, R6, 0x7610, R26 ;  /* 0x00007610061a7816 */ /* 0x001fe2000000001a */
[----:B------:R-:W-:Y:S06]  /*9f10*/  BRA `(.L_x_20907) ;  /* 0x0000000400ac7947 */ /* 0x000fec0003800000 */
.L_x_20914:
        /* <DEDUP_REMOVED lines=10> */
.L_x_20921:
        /* <DEDUP_REMOVED lines=21> */
.L_x_20925:
[----:B------:R-:W-:Y:S05]  /*a110*/  BSYNC B1 ;  /* 0x0000000000017941 */ /* 0x000fea0003800000 */
.L_x_20924:
[----:B------:R-:W-:Y:S01]  /*a120*/  LEA R5, R0, 0x3b800000, 0x17 ;  /* 0x3b80000000057811 */ /* 0x000fe200078eb8ff */
[----:B------:R-:W-:-:S05]  /*a130*/  IMAD.SHL.U32 R0, R3, 0x100000, RZ ;  /* 0x0010000003007824 */ /* 0x000fca00078e00ff */
[----:B------:R-:W-:-:S07]  /*a140*/  LOP3.LUT R0, R5, R0, R6, 0xfe, !PT ;  /* 0x0000000005007212 */ /* 0x000fce00078efe06 */
.L_x_20923:
[----:B------:R-:W-:Y:S05]  /*a150*/  BSYNC B0 ;  /* 0x0000000000007941 */ /* 0x000fea0003800000 */
.L_x_20922:
[----:B------:R-:W0:Y:S02]  /*a160*/  F2I.S64.TRUNC R4, R0 ;  /* 0x0000000000047311 */ /* 0x000e24000020d900 */
[----:B0-----:R-:W-:Y:S01]  /*a170*/  PRMT R26, R4, 0x7610, R26 ;  /* 0x00007610041a7816 */ /* 0x001fe2000000001a */
[----:B------:R-:W-:Y:S06]  /*a180*/  BRA `(.L_x_20907) ;  /* 0x0000000400107947 */ /* 0x000fec0003800000 */
.L_x_20920:
        /* <DEDUP_REMOVED lines=21> */
.L_x_20929:
[----:B------:R-:W-:Y:S05]  /*a2e0*/  BSYNC B1 ;  /* 0x0000000000017941 */ /* 0x000fea0003800000 */
.L_x_20928:
[----:B------:R-:W-:Y:S01]  /*a2f0*/  LEA R5, R0, 0x37800000, 0x17 ;  /* 0x3780000000057811 */ /* 0x000fe200078eb8ff */
[----:B------:R-:W-:-:S05]  /*a300*/  IMAD.SHL.U32 R0, R3, 0x200000, RZ ;  /* 0x0020000003007824 */ /* 0x000fca00078e00ff */
[----:B------:R-:W-:-:S07]  /*a310*/  LOP3.LUT R0, R5, R0, R6, 0xfe, !PT ;  /* 0x0000000005007212 */ /* 0x000fce00078efe06 */
.L_x_20927:
[----:B------:R-:W-:Y:S05]  /*a320*/  BSYNC B0 ;  /* 0x0000000000007941 */ /* 0x000fea0003800000 */
.L_x_20926:
[----:B------:R-:W0:Y:S02]  /*a330*/  F2I.S64.TRUNC R4, R0 ;  /* 0x0000000000047311 */ /* 0x000e24000020d900 */
[----:B0-----:R-:W-:Y:S01]  /*a340*/  PRMT R26, R4, 0x7610, R26 ;  /* 0x00007610041a7816 */ /* 0x001fe2000000001a */
[----:B------:R-:W-:Y:S06]  /*a350*/  BRA `(.L_x_20907) ;  /* 0x00000000009c7947 */ /* 0x000fec0003800000 */
.L_x_20919:
        /* <DEDUP_REMOVED lines=14> */
.L_x_20933:
[----:B------:R-:W-:Y:S05]  /*a440*/  BSYNC B0 ;  /* 0x0000000000007941 */ /* 0x000fea0003800000 */
.L_x_20932:
[----:B------:R-:W0:Y:S02]  /*a450*/  F2I.S64.TRUNC R4, R0 ;  /* 0x0000000000047311 */ /* 0x000e24000020d900 */
[----:B0-----:R-:W-:Y:S01]  /*a460*/  PRMT R26, R4, 0x7610, R26 ;  /* 0x00007610041a7816 */ /* 0x001fe2000000001a */
[----:B------:R-:W-:Y:S06]  /*a470*/  BRA `(.L_x_20907) ;  /* 0x0000000000547947 */ /* 0x000fec0003800000 */
.L_x_20906:
        /* <DEDUP_REMOVED lines=16> */
.L_x_20934:
[----:B------:R-:W-:Y:S01]  /*a580*/  PRMT R26, RZ, 0x7610, R26 ;  /* 0x00007610ff1a7816 */ /* 0x000fe2000000001a */
[----:B------:R-:W-:Y:S06]  /*a590*/  BRA `(.L_x_20907) ;  /* 0x00000000000c7947 */ /* 0x000fec0003800000 */
.L_x_20931:
[----:B------:R0:W5:Y:S01]  /*a5a0*/  LDG.E.U8 R26, desc[UR36][R4.64] ;  /* 0x00000024041a7981 */ /* 0x000162000c1e1100 */
[----:B------:R-:W-:Y:S05]  /*a5b0*/  BRA `(.L_x_20907) ;  /* 0x0000000000047947 */ /* 0x000fea0003800000 */
.L_x_20930:
[----:B------:R0:W5:Y:S02]  /*a5c0*/  LDG.E.U8 R26, desc[UR36][R4.64] ;  /* 0x00000024041a7981 */ /* 0x000164000c1e1100 */
.L_x_20907:
        /* <DEDUP_REMOVED lines=19> */
.L_x_20938:
[----:B------:R0:W5:Y:S01]  /*a700*/  LDG.E.U8 R19, desc[UR36][R4.64] ;  /* 0x0000002404137981 */ /* 0x000162000c1e1100 */
[----:B------:R-:W-:Y:S05]  /*a710*/  BRA `(.L_x_20868) ;  /* 0x0000000c00607947 */ /* 0x000fea0003800000 */
.L_x_20937:
        /* <DEDUP_REMOVED lines=8> */
.L_x_20941:
[----:B------:R0:W5:Y:S01]  /*a7a0*/  LDG.E.U8 R19, desc[UR36][R4.64] ;  /* 0x0000002404137981 */ /* 0x000162000c1e1100 */
[----:B------:R-:W-:Y:S05]  /*a7b0*/  BRA `(.L_x_20868) ;  /* 0x0000000c00387947 */ /* 0x000fea0003800000 */
.L_x_20940:
[----:B------:R0:W5:Y:S01]  /*a7c0*/  LDG.E.U16 R19, desc[UR36][R4.64] ;  /* 0x0000002404137981 */ /* 0x000162000c1e1500 */
[----:B------:R-:W-:Y:S05]  /*a7d0*/  BRA `(.L_x_20868) ;  /* 0x0000000c00307947 */ /* 0x000fea0003800000 */
.L_x_20936:
        /* <DEDUP_REMOVED lines=10> */
.L_x_20943:
[----:B------:R-:W2:Y:S02]  /*a880*/  LDG.E.U16 R6, desc[UR36][R4.64] ;  /* 0x0000002404067981 */ /* 0x000ea4000c1e1500 */
[----:B--2---:R-:W-:-:S06]  /*a890*/  HADD2.F32 R6, -RZ, R6.H0_H0 ;  /* 0x20000006ff067230 */ /* 0x004fcc0000004100 */
[----:B------:R-:W0:Y:S02]  /*a8a0*/  F2I.S64.TRUNC R6, R6 ;  /* 0x0000000600067311 */ /* 0x000e24000020d900 */
[----:B0-----:R-:W-:Y:S01]  /*a8b0*/  PRMT R19, R6, 0x7610, R19 ;  /* 0x0000761006137816 */ /* 0x001fe20000000013 */
[----:B------:R-:W-:Y:S06]  /*a8c0*/  BRA `(.L_x_20868) ;  /* 0x0000000800f47947 */ /* 0x000fec0003800000 */
.L_x_20942:
        /* <DEDUP_REMOVED lines=10> */
.L_x_20945:
[----:B------:R-:W2:Y:S02]  /*a970*/  LDG.E.U16 R4, desc[UR36][R4.64] ;  /* 0x0000002404047981 */ /* 0x000ea4000c1e1500 */
[----:B--2---:R-:W-:-:S06]  /*a980*/  HADD2.F32 R6, -RZ, R4.H0_H0 ;  /* 0x20000004ff067230 */ /* 0x004fcc0000004100 */
[----:B------:R-:W0:Y:S02]  /*a990*/  F2I.S64.TRUNC R6, R6 ;  /* 0x0000000600067311 */ /* 0x000e24000020d900 */
[----:B0-----:R-:W-:Y:S01]  /*a9a0*/  PRMT R19, R6, 0x7610, R19 ;  /* 0x0000761006137816 */ /* 0x001fe20000000013 */
[----:B------:R-:W-:Y:S06]  /*a9b0*/  BRA `(.L_x_20868) ;  /* 0x0000000800b87947 */ /* 0x000fec0003800000 */
.L_x_20944:
[----:B------:R-:W2:Y:S02]  /*a9c0*/  LDG.E.64 R4, desc[UR36][R4.64] ;  /* 0x0000002404047981 */ /* 0x000ea4000c1e1b00 */
[----:B--2---:R-:W0:Y:S02]  /*a9d0*/  F2I.S64.F64.TRUNC R6, R4 ;  /* 0x0000000400067311 */ /* 0x004e24000030d900 */
[----:B0-----:R-:W-:Y:S01]  /*a9e0*/  PRMT R19, R6, 0x7610, R19 ;  /* 0x0000761006137816 */ /* 0x001fe20000000013 */
[----:B------:R-:W-:Y:S06]  /*a9f0*/  BRA `(.L_x_20868) ;  /* 0x0000000800a87947 */ /* 0x000fec0003800000 */
.L_x_20935:
        /* <DEDUP_REMOVED lines=12> */
.L_x_20948:
[----:B------:R-:W2:Y:S02]  /*aac0*/  LDG.E.64 R4, desc[UR36][R4.64] ;  /* 0x0000002404047981 */ /* 0x000ea4000c1e1b00 */
[----:B--2---:R-:W0:Y:S02]  /*aad0*/  F2I.S64.F64.TRUNC R6, R4 ;  /* 0x0000000400067311 */ /* 0x004e24000030d900 */
[----:B0-----:R-:W-:Y:S01]  /*aae0*/  PRMT R19, R6, 0x7610, R19 ;  /* 0x0000761006137816 */ /* 0x001fe20000000013 */
[----:B------:R-:W-:Y:S06]  /*aaf0*/  BRA `(.L_x_20868) ;  /* 0x0000000800687947 */ /* 0x000fec0003800000 */
.L_x_20947:
        /* <DEDUP_REMOVED lines=28> */
.L_x_20950:
        /* <DEDUP_REMOVED lines=15> */
.L_x_20949:
[----:B------:R-:W2:Y:S02]  /*adb0*/  LDG.E.U16 R6, desc[UR36][R4.64] ;  /* 0x0000002404067981 */ /* 0x000ea4000c1e1500 */
[----:B--2---:R-:W-:-:S06]  /*adc0*/  IMAD.U32 R6, R6, 0x10000, RZ ;  /* 0x0001000006067824 */ /* 0x004fcc00078e00ff */
[----:B------:R-:W0:Y:S02]  /*add0*/  F2I.S64.TRUNC R6, R6 ;  /* 0x0000000600067311 */ /* 0x000e24000020d900 */
[----:B0-----:R-:W-:Y:S01]  /*ade0*/  PRMT R19, R6, 0x7610, R19 ;  /* 0x0000761006137816 */ /* 0x001fe20000000013 */
[----:B------:R-:W-:Y:S06]  /*adf0*/  BRA `(.L_x_20868) ;  /* 0x0000000400a87947 */ /* 0x000fec0003800000 */
.L_x_20946:
        /* <DEDUP_REMOVED lines=10> */
.L_x_20953:
        /* <DEDUP_REMOVED lines=21> */
.L_x_20957:
[----:B------:R-:W-:Y:S05]  /*aff0*/  BSYNC B1 ;  /* 0x0000000000017941 */ /* 0x000fea0003800000 */
.L_x_20956:
[----:B------:R-:W-:Y:S01]  /*b000*/  LEA R5, R0, 0x3b800000, 0x17 ;  /* 0x3b80000000057811 */ /* 0x000fe200078eb8ff */
[----:B------:R-:W-:-:S05]  /*b010*/  IMAD.SHL.U32 R0, R3, 0x100000, RZ ;  /* 0x0010000003007824 */ /* 0x000fca00078e00ff */
[----:B------:R-:W-:-:S07]  /*b020*/  LOP3.LUT R0, R5, R0, R6, 0xfe, !PT ;  /* 0x0000000005007212 */ /* 0x000fce00078efe06 */
.L_x_20955:
[----:B------:R-:W-:Y:S05]  /*b030*/  BSYNC B0 ;  /* 0x0000000000007941 */ /* 0x000fea0003800000 */
.L_x_20954:
[----:B------:R-:W0:Y:S02]  /*b040*/  F2I.S64.TRUNC R4, R0 ;  /* 0x0000000000047311 */ /* 0x000e24000020d900 */
[----:B0-----:R-:W-:Y:S01]  /*b050*/  PRMT R19, R4, 0x7610, R19 ;  /* 0x0000761004137816 */ /* 0x001fe20000000013 */
[----:B------:R-:W-:Y:S06]  /*b060*/  BRA `(.L_x_20868) ;  /* 0x00000004000c7947 */ /* 0x000fec0003800000 */
.L_x_20952:
        /* <DEDUP_REMOVED lines=21> */
.L_x_20961:
[----:B------:R-:W-:Y:S05]  /*b1c0*/  BSYNC B1 ;  /* 0x0000000000017941 */ /* 0x000fea0003800000 */
.L_x_20960:
[----:B------:R-:W-:Y:S01]  /*b1d0*/  LEA R5, R0, 0x37800000, 0x17 ;  /* 0x3780000000057811 */ /* 0x000fe200078eb8ff */
[----:B------:R-:W-:-:S05]  /*b1e0*/  IMAD.SHL.U32 R0, R3, 0x200000, RZ ;  /* 0x0020000003007824 */ /* 0x000fca00078e00ff */
[----:B------:R-:W-:-:S07]  /*b1f0*/  LOP3.LUT R0, R5, R0, R6, 0xfe, !PT ;  /* 0x0000000005007212 */ /* 0x000fce00078efe06 */
.L_x_20959:
[----:B------:R-:W-:Y:S05]  /*b200*/  BSYNC B0 ;  /* 0x0000000000007941 */ /* 0x000fea0003800000 */
.L_x_20958:
[----:B------:R-:W0:Y:S02]  /*b210*/  F2I.S64.TRUNC R4, R0 ;  /* 0x0000000000047311 */ /* 0x000e24000020d900 */
[----:B0-----:R-:W-:Y:S01]  /*b220*/  PRMT R19, R4, 0x7610, R19 ;  /* 0x0000761004137816 */ /* 0x001fe20000000013 */
[----:B------:R-:W-:Y:S06]  /*b230*/  BRA `(.L_x_20868) ;  /* 0x0000000000987947 */ /* 0x000fec0003800000 */
.L_x_20951:
        /* <DEDUP_REMOVED lines=14> */
.L_x_20965:
[----:B------:R-:W-:Y:S05]  /*b320*/  BSYNC B0 ;  /* 0x0000000000007941 */ /* 0x000fea0003800000 */
.L_x_20964:
[----:B------:R-:W0:Y:S02]  /*b330*/  F2I.S64.TRUNC R4, R0 ;  /* 0x0000000000047311 */ /* 0x000e24000020d900 */
[----:B0-----:R-:W-:Y:S01]  /*b340*/  PRMT R19, R4, 0x7610, R19 ;  /* 0x0000761004137816 */ /* 0x001fe20000000013 */
[----:B------:R-:W-:Y:S06]  /*b350*/  BRA `(.L_x_20868) ;  /* 0x0000000000507947 */ /* 0x000fec0003800000 */
.L_x_20939:
        /* <DEDUP_REMOVED lines=16> */
.L_x_20966:
[----:B------:R-:W-:Y:S05]  /*b460*/  BRA `(.L_x_20868) ;  /* 0x00000000000c7947 */ /* 0x000fea0003800000 */
.L_x_20963:
[----:B------:R0:W5:Y:S01]  /*b470*/  LDG.E.U8 R19, desc[UR36][R4.64] ;  /* 0x0000002404137981 */ /* 0x000162000c1e1100 */
[----:B------:R-:W-:Y:S05]  /*b480*/  BRA `(.L_x_20868) ;  /* 0x0000000000047947 */ /* 0x000fea0003800000 */
.L_x_20962:
[----:B------:R0:W5:Y:S02]  /*b490*/  LDG.E.U8 R19, desc[UR36][R4.64] ;  /* 0x0000002404137981 */ /* 0x000164000c1e1100 */
.L_x_20868:
[----:B------:R-:W-:Y:S05]  /*b4a0*/  BSYNC B6 ;  /* 0x0000000000067941 */ /* 0x000fea0003800000 */
.L_x_20867:
[----:B------:R-:W1:Y:S01]  /*b4b0*/  S2R R31, SR_TID.X ;  /* 0x00000000001f7919 */ /* 0x000e620000002100 */
[----:B------:R-:W2:Y:S01]  /*b4c0*/  LDC R27, c[0x0][0x210] ;  /* 0x00008400ff1b7b82 */ /* 0x000ea20000000800 */
[----:B------:R-:W-:Y:S01]  /*b4d0*/  ULDC.U8 UR4, c[0x0][0x219] ;  /* 0x0000864000047ab9 */ /* 0x000fe20000000000 */
[----:B------:R-:W-:Y:S01]  /*b4e0*/  ULDC.U8 UR5, c[0x0][0x218] ;  /* 0x0000860000057ab9 */ /* 0x000fe20000000000 */
[----:B------:R-:W-:Y:S01]  /*b4f0*/  BSSY B6, `(.L_x_20967) ;  /* 0x0000134000067945 */ /* 0x000fe20003800000 */
[----:B--2---:R-:W-:-:S05]  /*b500*/  IMAD R27, R2, -0x200, R27 ;  /* 0xfffffe00021b7824 */ /* 0x004fca00078e021b */
[C---:B-1----:R-:W-:Y:S01]  /*b510*/  ISETP.GE.AND P3, PT, R31.reuse, R27, PT ;  /* 0x0000001b1f00720c */ /* 0x042fe20003f66270 */
[C---:B------:R-:W-:Y:S02]  /*b520*/  VIADD R0, R31.reuse, 0x100 ;  /* 0x000001001f007836 */ /* 0x040fe40000000000 */
[----:B------:R-:W-:-:S03]  /*b530*/  VIADD R32, R31, 0x80 ;  /* 0x000000801f207836 */ /* 0x000fc60000000000 */
[-C--:B------:R-:W-:Y:S01]  /*b540*/  ISETP.GE.AND P1, PT, R0, R27.reuse, PT ;  /* 0x0000001b0000720c */ /* 0x080fe20003f26270 */
[----:B------:R-:W-:Y:S01]  /*b550*/  VIADD R0, R31, 0x180 ;  /* 0x000001801f007836 */ /* 0x000fe20000000000 */
[----:B------:R-:W-:-:S04]  /*b560*/  ISETP.GE.AND P0, PT, R32, R27, PT ;  /* 0x0000001b2000720c */ /* 0x000fc80003f06270 */
[----:B------:R-:W-:Y:S02]  /*b570*/  ISETP.GE.AND P2, PT, R0, R27, PT ;  /* 0x0000001b0000720c */ /* 0x000fe40003f46270 */
[----:B0--345:R-:W-:Y:S02]  /*b580*/  @!P3 LOP3.LUT R4, R28, 0xff, RZ, 0xc0, !PT ;  /* 0x000000ff1c04b812 */ /* 0x039fe400078ec0ff */
[----:B------:R-:W0:Y:S01]  /*b590*/  LDC.U8 R28, c[0x0][0x25c] ;  /* 0x00009700ff1c7b82 */ /* 0x000e220000000000 */
[----:B------:R-:W-:Y:S02]  /*b5a0*/  @!P3 LOP3.LUT R3, R29, 0xff, RZ, 0xc0, !PT ;  /* 0x000000ff1d03b812 */ /* 0x000fe400078ec0ff */
        /* <DEDUP_REMOVED lines=23> */
[----:B------:R-:W1:Y:S01]  /*b720*/  LDC.64 R8, c[0x0][0x228] ;  /* 0x00008a00ff087b82 */ /* 0x000e620000000a00 */
        /* <DEDUP_REMOVED lines=19> */
.L_x_20972:
[----:B------:R2:W-:Y:S01]  /*b860*/  STG.E.U8 desc[UR36][R8.64], R5 ;  /* 0x0000000508007986 */ /* 0x0005e2000c101124 */
[----:B------:R-:W-:Y:S01]  /*b870*/  IMAD.MOV.U32 R31, RZ, RZ, R32 ;  /* 0x000000ffff1f7224 */ /* 0x000fe200078e0020 */
[----:B------:R-:W-:Y:S06]  /*b880*/  BRA `(.L_x_20968) ;  /* 0x0000000c00e87947 */ /* 0x000fec0003800000 */
.L_x_20971:
[----:B------:R-:W-:-:S13]  /*b890*/  ISETP.NE.AND P0, PT, R0, 0x2, PT ;  /* 0x000000020000780c */ /* 0x000fda0003f05270 */
[----:B------:R-:W-:Y:S05]  /*b8a0*/  @!P0 BRA `(.L_x_20974) ;  /* 0x0000000000348947 */ /* 0x000fea0003800000 */
[----:B------:R-:W-:-:S13]  /*b8b0*/  ISETP.NE.AND P0, PT, R0, 0x3, PT ;  /* 0x000000030000780c */ /* 0x000fda0003f05270 */
[----:B------:R-:W-:Y:S05]  /*b8c0*/  @!P0 BRA `(.L_x_20975) ;  /* 0x00000000001c8947 */ /* 0x000fea0003800000 */
[----:B------:R-:W-:-:S13]  /*b8d0*/  ISETP.NE.AND P0, PT, R0, 0x4, PT ;  /* 0x000000040000780c */ /* 0x000fda0003f05270 */
[----:B------:R-:W-:Y:S05]  /*b8e0*/  @P0 BRA `(.L_x_20973) ;  /* 0x0000000c00680947 */ /* 0x000fea0003800000 */
[----:B------:R-:W-:Y:S01]  /*b8f0*/  LOP3.LUT R4, R5, 0xff, RZ, 0xc0, !PT ;  /* 0x000000ff05047812 */ /* 0x000fe200078ec0ff */
[----:B------:R-:W-:Y:S02]  /*b900*/  IMAD.MOV.U32 R5, RZ, RZ, RZ ;  /* 0x000000ffff057224 */ /* 0x000fe400078e00ff */
[----:B------:R-:W-:-:S03]  /*b910*/  IMAD.MOV.U32 R31, RZ, RZ, R32 ;  /* 0x000000ffff1f7224 */ /* 0x000fc600078e0020 */
[----:B------:R0:W-:Y:S01]  /*b920*/  STG.E.64 desc[UR36][R8.64], R4 ;  /* 0x0000000408007986 */ /* 0x0001e2000c101b24 */
[----:B------:R-:W-:Y:S05]  /*b930*/  BRA `(.L_x_20968) ;  /* 0x0000000c00bc7947 */ /* 0x000fea0003800000 */
.L_x_20975:
[----:B------:R-:W-:Y:S01]  /*b940*/  LOP3.LUT R5, R5, 0xff, RZ, 0xc0, !PT ;  /* 0x000000ff05057812 */ /* 0x000fe200078ec0ff */
[----:B------:R-:W-:-:S04]  /*b950*/  IMAD.MOV.U32 R31, RZ, RZ, R32 ;  /* 0x000000ffff1f7224 */ /* 0x000fc800078e0020 */
[----:B------:R4:W-:Y:S01]  /*b960*/  STG.E desc[UR36][R8.64], R5 ;  /* 0x0000000508007986 */ /* 0x0009e2000c101924 */
[----:B------:R-:W-:Y:S05]  /*b970*/  BRA `(.L_x_20968) ;  /* 0x0000000c00ac7947 */ /* 0x000fea0003800000 */
.L_x_20974:
[----:B------:R-:W-:Y:S01]  /*b980*/  LOP3.LUT R5, R5, 0xff, RZ, 0xc0, !PT ;  /* 0x000000ff05057812 */ /* 0x000fe200078ec0ff */
[----:B------:R-:W-:-:S04]  /*b990*/  IMAD.MOV.U32 R31, RZ, RZ, R32 ;  /* 0x000000ffff1f7224 */ /* 0x000fc800078e0020 */
[----:B------:R3:W-:Y:S01]  /*b9a0*/  STG.E.U16 desc[UR36][R8.64], R5 ;  /* 0x0000000508007986 */ /* 0x0007e2000c101524 */
[----:B------:R-:W-:Y:S05]  /*b9b0*/  BRA `(.L_x_20968) ;  /* 0x0000000c009c7947 */ /* 0x000fea0003800000 */
.L_x_20970:
[----:B------:R-:W-:-:S13]  /*b9c0*/  ISETP.GT.AND P0, PT, R0, 0x6, PT ;  /* 0x000000060000780c */ /* 0x000fda0003f04270 */
[----:B------:R-:W-:Y:S05]  /*b9d0*/  @P0 BRA `(.L_x_20976) ;  /* 0x00000000003c0947 */ /* 0x000fea0003800000 */
[----:B------:R-:W-:-:S13]  /*b9e0*/  ISETP.NE.AND P0, PT, R0, 0x5, PT ;  /* 0x000000050000780c */ /* 0x000fda0003f05270 */
[----:B------:R-:W-:Y:S05]  /*b9f0*/  @!P0 BRA `(.L_x_20977) ;  /* 0x00000000001c8947 */ /* 0x000fea0003800000 */
[----:B------:R-:W-:-:S13]  /*ba00*/  ISETP.NE.AND P0, PT, R0, 0x6, PT ;  /* 0x000000060000780c */ /* 0x000fda0003f05270 */
[----:B------:R-:W-:Y:S05]  /*ba10*/  @P0 BRA `(.L_x_20973) ;  /* 0x0000000c001c0947 */ /* 0x000fea0003800000 */
[----:B------:R-:W-:Y:S01]  /*ba20*/  LOP3.LUT R3, R5, 0xff, RZ, 0xc0, !PT ;  /* 0x000000ff05037812 */ /* 0x000fe200078ec0ff */
[----:B------:R-:W-:-:S05]  /*ba30*/  IMAD.MOV.U32 R31, RZ, RZ, R32 ;  /* 0x000000ffff1f7224 */ /* 0x000fca00078e0020 */
[----:B------:R-:W0:Y:S02]  /*ba40*/  I2F.U16 R3, R3 ;  /* 0x0000000300037306 */ /* 0x000e240000101000 */
[----:B0-----:R0:W-:Y:S01]  /*ba50*/  STG.E desc[UR36][R8.64], R3 ;  /* 0x0000000308007986 */ /* 0x0011e2000c101924 */
[----:B------:R-:W-:Y:S05]  /*ba60*/  BRA `(.L_x_20968) ;  /* 0x0000000c00707947 */ /* 0x000fea0003800000 */
.L_x_20977:
[----:B------:R-:W-:Y:S01]  /*ba70*/  LOP3.LUT R5, R5, 0xff, RZ, 0xc0, !PT ;  /* 0x000000ff05057812 */ /* 0x000fe200078ec0ff */
[----:B------:R-:W-:-:S03]  /*ba80*/  IMAD.MOV.U32 R31, RZ, RZ, R32 ;  /* 0x000000ffff1f7224 */ /* 0x000fc600078e0020 */
[----:B------:R-:W0:Y:S02]  /*ba90*/  I2F.U16 R0, R5 ;  /* 0x0000000500007306 */ /* 0x000e240000101000 */
[----:B0-----:R-:W-:-:S05]  /*baa0*/  F2FP.F16.F32.PACK_AB R0, RZ, R0 ;  /* 0x00000000ff00723e */ /* 0x001fca00000000ff */
[----:B------:R0:W-:Y:S01]  /*bab0*/  STG.E.U16 desc[UR36][R8.64], R0 ;  /* 0x0000000008007986 */ /* 0x0001e2000c101524 */
[----:B------:R-:W-:Y:S05]  /*bac0*/  BRA `(.L_x_20968) ;  /* 0x0000000c00587947 */ /* 0x000fea0003800000 */
.L_x_20976:
        /* <DEDUP_REMOVED lines=8> */
[----:B------:R-:W-:Y:S01]  /*bb50*/  IMAD.MOV.U32 R31, RZ, RZ, R32 ;  /* 0x000000ffff1f7224 */ /* 0x000fe200078e0020 */
[----:B------:R-:W0:Y:S02]  /*bb60*/  I2F.U16 R6, R5 ;  /* 0x0000000500067306 */ /* 0x000e240000101000 */
[----:B0-----:R0:W-:Y:S01]  /*bb70*/  STG.E.64 desc[UR36][R8.64], R6 ;  /* 0x0000000608007986 */ /* 0x0011e2000c101b24 */
[----:B------:R-:W-:Y:S05]  /*bb80*/  BRA `(.L_x_20968) ;  /* 0x0000000c00287947 */ /* 0x000fea0003800000 */
.L_x_20979:
[----:B------:R-:W-:Y:S01]  /*bb90*/  LOP3.LUT R5, R5, 0xff, RZ, 0xc0, !PT ;  /* 0x000000ff05057812 */ /* 0x000fe200078ec0ff */
[----:B------:R-:W-:-:S05]  /*bba0*/  IMAD.MOV.U32 R31, RZ, RZ, R32 ;  /* 0x000000ffff1f7224 */ /* 0x000fca00078e0020 */
[----:B------:R-:W0:Y:S02]  /*bbb0*/  I2F.U16 R5, R5 ;  /* 0x0000000500057306 */ /* 0x000e240000101000 */
[----:B0-----:R-:W-:-:S04]  /*bbc0*/  F2FP.F16.F32.PACK_AB R3, RZ, R5 ;  /* 0x00000005ff03723e */ /* 0x001fc800000000ff */
[----:B------:R-:W-:-:S05]  /*bbd0*/  PRMT R3, R3, 0x5410, RZ ;  /* 0x0000541003037816 */ /* 0x000fca00000000ff */
[----:B------:R0:W-:Y:S01]  /*bbe0*/  STG.E desc[UR36][R8.64], R3 ;  /* 0x0000000308007986 */ /* 0x0001e2000c101924 */
[----:B------:R-:W-:Y:S05]  /*bbf0*/  BRA `(.L_x_20968) ;  /* 0x0000000c000c7947 */ /* 0x000fea0003800000 */
.L_x_20978:
[----:B------:R-:W-:Y:S01]  /*bc00*/  LOP3.LUT R5, R5, 0xff, RZ, 0xc0, !PT ;  /* 0x000000ff05057812 */ /* 0x000fe200078ec0ff */
[----:B------:R-:W-:-:S05]  /*bc10*/  IMAD.MOV.U32 R31, RZ, RZ, R32 ;  /* 0x000000ffff1f7224 */ /* 0x000fca00078e0020 */
[----:B------:R-:W0:Y:S02]  /*bc20*/  I2F.F64.U16 R4, R5 ;  /* 0x0000000500047312 */ /* 0x000e240000101800 */
[----:B0-----:R0:W-:Y:S01]  /*bc30*/  STG.E.64 desc[UR36][R8.64], R4 ;  /* 0x0000000408007986 */ /* 0x0011e2000c101b24 */
[----:B------:R-:W-:Y:S05]  /*bc40*/  BRA `(.L_x_20968) ;  /* 0x0000000800f87947 */ /* 0x000fea0003800000 */
.L_x_20969:
        /* <DEDUP_REMOVED lines=13> */
.L_x_20982:
[----:B------:R-:W-:Y:S02]  /*bd20*/  LOP3.LUT R5, R5, 0xff, RZ, 0xc0, !PT ;  /* 0x000000ff05057812 */ /* 0x000fe400078ec0ff */
[----:B------:R-:W-:Y:S01]  /*bd30*/  CS2R R6, SRZ ;  /* 0x0000000000067805 */ /* 0x000fe2000001ff00 */
[----:B------:R-:W-:-:S03]  /*bd40*/  IMAD.MOV.U32 R31, RZ, RZ, R32 ;  /* 0x000000ffff1f7224 */ /* 0x000fc600078e0020 */
[----:B------:R-:W0:Y:S02]  /*bd50*/  I2F.F64.U16 R4, R5 ;  /* 0x0000000500047312 */ /* 0x000e240000101800 */
[----:B0-----:R0:W-:Y:S01]  /*bd60*/  STG.E.128 desc[UR36][R8.64], R4 ;  /* 0x0000000408007986 */ /* 0x0011e2000c101d24 */
[----:B------:R-:W-:Y:S05]  /*bd70*/  BRA `(.L_x_20968) ;  /* 0x0000000800ac7947 */ /* 0x000fea0003800000 */
.L_x_20981:
        /* <DEDUP_REMOVED lines=22> */
.L_x_20986:
[----:B------:R-:W-:Y:S05]  /*bee0*/  BSYNC B0 ;  /* 0x0000000000007941 */ /* 0x000fea0003800000 */
.L_x_20985:
[----:B------:R-:W-:Y:S01]  /*bef0*/  LOP3.LUT R5, R0, R5, RZ, 0xfc, !PT ;  /* 0x0000000500057212 */ /* 0x000fe200078efcff */
[----:B------:R-:W-:-:S04]  /*bf00*/  IMAD.MOV.U32 R31, RZ, RZ, R32 ;  /* 0x000000ffff1f7224 */ /* 0x000fc800078e0020 */
[----:B------:R0:W-:Y:S01]  /*bf10*/  STG.E.U8 desc[UR36][R8.64], R5 ;  /* 0x0000000508007986 */ /* 0x0001e2000c101124 */
[----:B------:R-:W-:Y:S05]  /*bf20*/  BRA `(.L_x_20968) ;  /* 0x0000000800407947 */ /* 0x000fea0003800000 */
.L_x_20984:
        /* <DEDUP_REMOVED lines=14> */
.L_x_20988:
[----:B------:R-:W-:Y:S01]  /*c010*/  IMAD.MOV.U32 R0, RZ, RZ, 0x7f ;  /* 0x0000007fff007424 */ /* 0x000fe200078e00ff */
[----:B------:R-:W-:-:S04]  /*c020*/  ISETP.GT.U32.AND P0, PT, R3, 0x7f800000, PT ;  /* 0x7f8000000300780c */ /* 0x000fc80003f04070 */
[----:B------:R-:W-:-:S09]  /*c030*/  SEL R0, R0, 0x7c, P0 ;  /* 0x0000007c00007807 */ /* 0x000fd20000000000 */
.L_x_20989:
[----:B------:R-:W-:Y:S05]  /*c040*/  BSYNC B0 ;  /* 0x0000000000007941 */ /* 0x000fea0003800000 */
.L_x_20987:
[----:B------:R-:W-:Y:S01]  /*c050*/  LOP3.LUT R3, R5, 0x80000000, RZ, 0xc0, !PT ;  /* 0x8000000005037812 */ /* 0x000fe200078ec0ff */
[----:B------:R-:W-:-:S03]  /*c060*/  IMAD.MOV.U32 R31, RZ, RZ, R32 ;  /* 0x000000ffff1f7224 */ /* 0x000fc600078e0020 */
[----:B------:R-:W-:-:S04]  /*c070*/  SHF.R.U32.HI R3, RZ, 0x18, R3 ;  /* 0x00000018ff037819 */ /* 0x000fc80000011603 */
[----:B------:R-:W-:-:S05]  /*c080*/  LOP3.LUT R3, R0, R3, RZ, 0xfc, !PT ;  /* 0x0000000300037212 */ /* 0x000fca00078efcff */
[----:B------:R0:W-:Y:S01]  /*c090*/  STG.E.U8 desc[UR36][R8.64], R3 ;  /* 0x0000000308007986 */ /* 0x0001e2000c101124 */
[----:B------:R-:W-:Y:S05]  /*c0a0*/  BRA `(.L_x_20968) ;  /* 0x0000000400e07947 */ /* 0x000fea0003800000 */
.L_x_20983:
[----:B------:R-:W-:Y:S01]  /*c0b0*/  LOP3.LUT R5, R5, 0xff, RZ, 0xc0, !PT ;  /* 0x000000ff05057812 */ /* 0x000fe200078ec0ff */
[----:B------:R-:W-:-:S03]  /*c0c0*/  IMAD.MOV.U32 R31, RZ, RZ, R32 ;  /* 0x000000ffff1f7224 */ /* 0x000fc600078e0020 */
[----:B------:R-:W0:Y:S02]  /*c0d0*/  I2F.U16 R0, R5 ;  /* 0x0000000500007306 */ /* 0x000e240000101000 */
[----:B0-----:R-:W-:-:S05]  /*c0e0*/  F2FP.BF16.F32.PACK_AB R0, RZ, R0 ;  /* 0x00000000ff00723e */ /* 0x001fca00000010ff */
[----:B------:R0:W-:Y:S01]  /*c0f0*/  STG.E.U16 desc[UR36][R8.64], R0 ;  /* 0x0000000008007986 */ /* 0x0001e2000c101524 */
[----:B------:R-:W-:Y:S05]  /*c100*/  BRA `(.L_x_20968) ;  /* 0x0000000400c87947 */ /* 0x000fea0003800000 */
.L_x_20980:
        /* <DEDUP_REMOVED lines=8> */
[----:B------:R-:W-:Y:S01]  /*c190*/  LOP3.LUT R5, R5, 0xff, RZ, 0xc0, !PT ;  /* 0x000000ff05057812 */ /* 0x000fe200078ec0ff */
[----:B------:R-:W-:-:S04]  /*c1a0*/  IMAD.MOV.U32 R31, RZ, RZ, R32 ;  /* 0x000000ffff1f7224 */ /* 0x000fc800078e0020 */
[----:B------:R0:W-:Y:S01]  /*c1b0*/  STG.E.U16 desc[UR36][R8.64], R5 ;  /* 0x0000000508007986 */ /* 0x0001e2000c101524 */
[----:B------:R-:W-:Y:S05]  /*c1c0*/  BRA `(.L_x_20968) ;  /* 0x0000000400987947 */ /* 0x000fea0003800000 */
.L_x_20992:
        /* <DEDUP_REMOVED lines=18> */
.L_x_20995:
[----:B------:R-:W-:-:S04]  /*c2f0*/  LOP3.LUT R3, R5, 0x80000000, RZ, 0xc0, !PT ;  /* 0x8000000005037812 */ /* 0x000fc800078ec0ff */
[----:B------:R-:W-:-:S04]  /*c300*/  SHF.R.U32.HI R3, RZ, 0x18, R3 ;  /* 0x00000018ff037819 */ /* 0x000fc80000011603 */
[----:B------:R-:W-:-:S04]  /*c310*/  LOP3.LUT R0, R0, R3, RZ, 0xfc, !PT ;  /* 0x0000000300007212 */ /* 0x000fc800078efcff */
[----:B------:R-:W-:-:S07]  /*c320*/  PRMT R4, R0, 0x7610, R4 ;  /* 0x0000761000047816 */ /* 0x000fce0000000004 */
.L_x_20994:
[----:B------:R-:W-:Y:S05]  /*c330*/  BSYNC B0 ;  /* 0x0000000000007941 */ /* 0x000fea0003800000 */
.L_x_20993:
[----:B------:R0:W-:Y:S01]  /*c340*/  STG.E.U8 desc[UR36][R8.64], R4 ;  /* 0x0000000408007986 */ /* 0x0001e2000c101124 */
[----:B------:R-:W-:Y:S01]  /*c350*/  IMAD.MOV.U32 R31, RZ, RZ, R32 ;  /* 0x000000ffff1f7224 */ /* 0x000fe200078e0020 */
[----:B------:R-:W-:Y:S06]  /*c360*/  BRA `(.L_x_20968) ;  /* 0x0000000400307947 */ /* 0x000fec0003800000 */
.L_x_20991:
        /* <DEDUP_REMOVED lines=18> */
.L_x_20998:
[----:B------:R-:W-:-:S04]  /*c490*/  LOP3.LUT R3, R5, 0x80000000, RZ, 0xc0, !PT ;  /* 0x8000000005037812 */ /* 0x000fc800078ec0ff */
[----:B------:R-:W-:-:S04]  /*c4a0*/  SHF.R.U32.HI R3, RZ, 0x18, R3 ;  /* 0x00000018ff037819 */ /* 0x000fc80000011603 */
[----:B------:R-:W-:-:S04]  /*c4b0*/  LOP3.LUT R0, R0, R3, RZ, 0xfc, !PT ;  /* 0x0000000300007212 */ /* 0x000fc800078efcff */
[----:B------:R-:W-:-:S07]  /*c4c0*/  PRMT R4, R0, 0x7610, R4 ;  /* 0x0000761000047816 */ /* 0x000fce0000000004 */
.L_x_20997:
[----:B------:R-:W-:Y:S05]  /*c4d0*/  BSYNC B0 ;  /* 0x0000000000007941 */ /* 0x000fea0003800000 */
.L_x_20996:
[----:B------:R0:W-:Y:S01]  /*c4e0*/  STG.E.U8 desc[UR36][R8.64], R4 ;  /* 0x0000000408007986 */ /* 0x0001e2000c101124 */
[----:B------:R-:W-:Y:S01]  /*c4f0*/  IMAD.MOV.U32 R31, RZ, RZ, R32 ;  /* 0x000000ffff1f7224 */ /* 0x000fe200078e0020 */
[----:B------:R-:W-:Y:S06]  /*c500*/  BRA `(.L_x_20968) ;  /* 0x0000000000c87947 */ /* 0x000fec0003800000 */
.L_x_20990:
        /* <DEDUP_REMOVED lines=24> */
.L_x_20973:
        /* <DEDUP_REMOVED lines=16> */
.L_x_21001:
[----:B------:R-:W-:Y:S01]  /*c790*/  IMAD.MOV.U32 R31, RZ, RZ, R32 ;  /* 0x000000ffff1f7224 */ /* 0x000fe200078e0020 */
[----:B------:R-:W-:Y:S06]  /*c7a0*/  BRA `(.L_x_20968) ;  /* 0x0000000000207947 */ /* 0x000fec0003800000 */
.L_x_21000:
[----:B------:R-:W-:Y:S01]  /*c7b0*/  LOP3.LUT R4, R5, 0xff, RZ, 0xc0, !PT ;  /* 0x000000ff05047812 */ /* 0x000fe200078ec0ff */
[----:B------:R-:W-:Y:S02]  /*c7c0*/  IMAD.MOV.U32 R5, RZ, RZ, RZ ;  /* 0x000000ffff057224 */ /* 0x000fe400078e00ff */
[----:B------:R-:W-:-:S03]  /*c7d0*/  IMAD.MOV.U32 R31, RZ, RZ, R32 ;  /* 0x000000ffff1f7224 */ /* 0x000fc600078e0020 */
[----:B------:R0:W-:Y:S01]  /*c7e0*/  STG.E.64 desc[UR36][R8.64], R4 ;  /* 0x0000000408007986 */ /* 0x0001e2000c101b24 */
[----:B------:R-:W-:Y:S05]  /*c7f0*/  BRA `(.L_x_20968) ;  /* 0x00000000000c7947 */ /* 0x000fea0003800000 */
.L_x_20999:
[----:B------:R-:W-:Y:S01]  /*c800*/  LOP3.LUT R5, R5, 0xff, RZ, 0xc0, !PT ;  /* 0x000000ff05057812 */ /* 0x000fe200078ec0ff */
[----:B------:R-:W-:-:S04]  /*c810*/  IMAD.MOV.U32 R31, RZ, RZ, R32 ;  /* 0x000000ffff1f7224 */ /* 0x000fc800078e0020 */
[----:B------:R0:W-:Y:S03]  /*c820*/  STG.E desc[UR36][R8.64], R5 ;  /* 0x0000000508007986 */ /* 0x0001e6000c101924 */
.L_x_20968:
[----:B------:R-:W-:Y:S05]  /*c830*/  BSYNC B6 ;  /* 0x0000000000067941 */ /* 0x000fea0003800000 */
.L_x_20967:
        /* <DEDUP_REMOVED lines=23> */
.L_x_21007:
[----:B------:R1:W-:Y:S01]  /*c9b0*/  STG.E.U8 desc[UR36][R8.64], R18 ;  /* 0x0000001208007986 */ /* 0x0003e2000c101124 */
[----:B------:R-:W-:Y:S05]  /*c9c0*/  BRA `(.L_x_21009) ;  /* 0x0000000c00987947 */ /* 0x000fea0003800000 */
.L_x_21006:
        /* <DEDUP_REMOVED lines=10> */
.L_x_21011:
[----:B------:R-:W-:-:S05]  /*ca70*/  LOP3.LUT R3, R18, 0xff, RZ, 0xc0, !PT ;  /* 0x000000ff12037812 */ /* 0x000fca00078ec0ff */
[----:B------:R3:W-:Y:S01]  /*ca80*/  STG.E desc[UR36][R8.64], R3 ;  /* 0x0000000308007986 */ /* 0x0007e2000c101924 */
[----:B------:R-:W-:Y:S05]  /*ca90*/  BRA `(.L_x_21009) ;  /* 0x0000000c00647947 */ /* 0x000fea0003800000 */
.L_x_21010:
[----:B------:R-:W-:-:S05]  /*caa0*/  LOP3.LUT R3, R18, 0xff, RZ, 0xc0, !PT ;  /* 0x000000ff12037812 */ /* 0x000fca00078ec0ff */
[----:B------:R2:W-:Y:S01]  /*cab0*/  STG.E.U16 desc[UR36][R8.64], R3 ;  /* 0x0000000308007986 */ /* 0x0005e2000c101524 */
[----:B------:R-:W-:Y:S05]  /*cac0*/  BRA `(.L_x_21009) ;  /* 0x0000000c00587947 */ /* 0x000fea0003800000 */
.L_x_21005:
        /* <DEDUP_REMOVED lines=10> */
.L_x_21013:
[----:B------:R-:W-:-:S04]  /*cb70*/  LOP3.LUT R18, R18, 0xff, RZ, 0xc0, !PT ;  /* 0x000000ff12127812 */ /* 0x000fc800078ec0ff */
[----:B------:R-:W0:Y:S02]  /*cb80*/  I2F.U16 R0, R18 ;  /* 0x0000001200007306 */ /* 0x000e240000101000 */
[----:B0-----:R-:W-:-:S05]  /*cb90*/  F2FP.F16.F32.PACK_AB R0, RZ, R0 ;  /* 0x00000000ff00723e */ /* 0x001fca00000000ff */
[----:B------:R0:W-:Y:S01]  /*cba0*/  STG.E.U16 desc[UR36][R8.64], R0 ;  /* 0x0000000008007986 */ /* 0x0001e2000c101524 */
[----:B------:R-:W-:Y:S05]  /*cbb0*/  BRA `(.L_x_21009) ;  /* 0x0000000c001c7947 */ /* 0x000fea0003800000 */
.L_x_21012:
        /* <DEDUP_REMOVED lines=8> */
[----:B------:R-:W0:Y:S02]  /*cc40*/  I2F.U16 R18, R18 ;  /* 0x0000001200127306 */ /* 0x000e240000101000 */
[----:B0-----:R0:W-:Y:S01]  /*cc50*/  STG.E.64 desc[UR36][R8.64], R18 ;  /* 0x0000001208007986 */ /* 0x0011e2000c101b24 */
[----:B------:R-:W-:Y:S05]  /*cc60*/  BRA `(.L_x_21009) ;  /* 0x0000000800f07947 */ /* 0x000fea0003800000 */
.L_x_21015:
[----:B------:R-:W-:-:S06]  /*cc70*/  LOP3.LUT R18, R18, 0xff, RZ, 0xc0, !PT ;  /* 0x000000ff12127812 */ /* 0x000fcc00078ec0ff */
[----:B------:R-:W0:Y:S02]  /*cc80*/  I2F.U16 R18, R18 ;  /* 0x0000001200127306 */ /* 0x000e240000101000 */
[----:B0-----:R-:W-:-:S04]  /*cc90*/  F2FP.F16.F32.PACK_AB R3, RZ, R18 ;  /* 0x00000012ff03723e */ /* 0x001fc800000000ff */
[----:B------:R-:W-:-:S05]  /*cca0*/  PRMT R3, R3, 0x5410, RZ ;  /* 0x0000541003037816 */ /* 0x000fca00000000ff */
[----:B------:R0:W-:Y:S01]  /*ccb0*/  STG.E desc[UR36][R8.64], R3 ;  /* 0x0000000308007986 */ /* 0x0001e2000c101924 */
[----:B------:R-:W-:Y:S05]  /*ccc0*/  BRA `(.L_x_21009) ;  /* 0x0000000800d87947 */ /* 0x000fea0003800000 */
.L_x_21014:
[----:B------:R-:W-:-:S06]  /*ccd0*/  LOP3.LUT R4, R18, 0xff, RZ, 0xc0, !PT ;  /* 0x000000ff12047812 */ /* 0x000fcc00078ec0ff */
[----:B------:R-:W0:Y:S02]  /*cce0*/  I2F.F64.U16 R4, R4 ;  /* 0x0000000400047312 */ /* 0x000e240000101800 */
[----:B0-----:R0:W-:Y:S01]  /*ccf0*/  STG.E.64 desc[UR36][R8.64], R4 ;  /* 0x0000000408007986 */ /* 0x0011e2000c101b24 */
[----:B------:R-:W-:Y:S05]  /*cd00*/  BRA `(.L_x_21009) ;  /* 0x0000000800c87947 */ /* 0x000fea0003800000 */
.L_x_21004:
        /* <DEDUP_REMOVED lines=12> */
.L_x_21018:
[----:B------:R-:W-:Y:S02]  /*cdd0*/  LOP3.LUT R4, R18, 0xff, RZ, 0xc0, !PT ;  /* 0x000000ff12047812 */ /* 0x000fe400078ec0ff */
[----:B------:R-:W-:-:S04]  /*cde0*/  CS2R R6, SRZ ;  /* 0x0000000000067805 */ /* 0x000fc8000001ff00 */
[----:B------:R-:W0:Y:S02]  /*cdf0*/  I2F.F64.U16 R4, R4 ;  /* 0x0000000400047312 */ /* 0x000e240000101800 */
[----:B0-----:R0:W-:Y:S01]  /*ce00*/  STG.E.128 desc[UR36][R8.64], R4 ;  /* 0x0000000408007986 */ /* 0x0011e2000c101d24 */
[----:B------:R-:W-:Y:S05]  /*ce10*/  BRA `(.L_x_21009) ;  /* 0x0000000800847947 */ /* 0x000fea0003800000 */
.L_x_21017:
        /* <DEDUP_REMOVED lines=22> */
.L_x_21022:
[----:B------:R-:W-:Y:S05]  /*cf80*/  BSYNC B0 ;  /* 0x0000000000007941 */ /* 0x000fea0003800000 */
.L_x_21021:
[----:B------:R-:W-:-:S05]  /*cf90*/  LOP3.LUT R5, R0, R5, RZ, 0xfc, !PT ;  /* 0x0000000500057212 */ /* 0x000fca00078efcff */
[----:B------:R0:W-:Y:S01]  /*cfa0*/  STG.E.U8 desc[UR36][R8.64], R5 ;  /* 0x0000000508007986 */ /* 0x0001e2000c101124 */
[----:B------:R-:W-:Y:S05]  /*cfb0*/  BRA `(.L_x_21009) ;  /* 0x00000008001c7947 */ /* 0x000fea0003800000 */
.L_x_21020:
[----:B------:R-:W-:Y:S01]  /*cfc0*/  LOP3.LUT R18, R18, 0xff, RZ, 0xc0, !PT ;  /* 0x000000ff12127812 */ /* 0x000fe200078ec0ff */
[----:B------:R-:W-:Y:S03]  /*cfd0*/  BSSY B0, `(.L_x_21023) ;  /* 0x0000010000007945 */ /* 0x000fe60003800000 */
        /* <DEDUP_REMOVED lines=12> */
.L_x_21024:
[----:B------:R-:W-:Y:S01]  /*d0a0*/  IMAD.MOV.U32 R0, RZ, RZ, 0x7f ;  /* 0x0000007fff007424 */ /* 0x000fe200078e00ff */
[----:B------:R-:W-:-:S04]  /*d0b0*/  ISETP.GT.U32.AND P0, PT, R3, 0x7f800000, PT ;  /* 0x7f8000000300780c */ /* 0x000fc80003f04070 */
[----:B------:R-:W-:-:S09]  /*d0c0*/  SEL R0, R0, 0x7c, P0 ;  /* 0x0000007c00007807 */ /* 0x000fd20000000000 */
.L_x_21025:
[----:B------:R-:W-:Y:S05]  /*d0d0*/  BSYNC B0 ;  /* 0x0000000000007941 */ /* 0x000fea0003800000 */
.L_x_21023:
[----:B------:R-:W-:-:S04]  /*d0e0*/  LOP3.LUT R3, R5, 0x80000000, RZ, 0xc0, !PT ;  /* 0x8000000005037812 */ /* 0x000fc800078ec0ff */
[----:B------:R-:W-:-:S04]  /*d0f0*/  SHF.R.U32.HI R3, RZ, 0x18, R3 ;  /* 0x00000018ff037819 */ /* 0x000fc80000011603 */
[----:B------:R-:W-:-:S05]  /*d100*/  LOP3.LUT R3, R0, R3, RZ, 0xfc, !PT ;  /* 0x0000000300037212 */ /* 0x000fca00078efcff */
[----:B------:R0:W-:Y:S01]  /*d110*/  STG.E.U8 desc[UR36][R8.64], R3 ;  /* 0x0000000308007986 */ /* 0x0001e2000c101124 */
[----:B------:R-:W-:Y:S05]  /*d120*/  BRA `(.L_x_21009) ;  /* 0x0000000400c07947 */ /* 0x000fea0003800000 */
.L_x_21019:
[----:B------:R-:W-:-:S04]  /*d130*/  LOP3.LUT R18, R18, 0xff, RZ, 0xc0, !PT ;  /* 0x000000ff12127812 */ /* 0x000fc800078ec0ff */
[----:B------:R-:W0:Y:S02]  /*d140*/  I2F.U16 R0, R18 ;  /* 0x0000001200007306 */ /* 0x000e240000101000 */
[----:B0-----:R-:W-:-:S05]  /*d150*/  F2FP.BF16.F32.PACK_AB R0, RZ, R0 ;  /* 0x00000000ff00723e */ /* 0x001fca00000010ff */
[----:B------:R0:W-:Y:S01]  /*d160*/  STG.E.U16 desc[UR36][R8.64], R0 ;  /* 0x0000000008007986 */ /* 0x0001e2000c101524 */
[----:B------:R-:W-:Y:S05]  /*d170*/  BRA `(.L_x_21009) ;  /* 0x0000000400ac7947 */ /* 0x000fea0003800000 */
.L_x_21016:
        /* <DEDUP_REMOVED lines=11> */
.L_x_21028:
[----:B------:R-:W-:Y:S01]  /*d230*/  LOP3.LUT R18, R18, 0xff, RZ, 0xc0, !PT ;  /* 0x000000ff12127812 */ /* 0x000fe200078ec0ff */
[----:B------:R-:W-:Y:S01]  /*d240*/  BSSY B0, `(.L_x_21029) ;  /* 0x0000015000007945 */ /* 0x000fe20003800000 */
[----:B------:R-:W-:Y:S02]  /*d250*/  IMAD.MOV.U32 R4, RZ, RZ, 0x80 ;  /* 0x00000080ff047424 */ /* 0x000fe400078e00ff */
        /* <DEDUP_REMOVED lines=15> */
.L_x_21031:
[----:B------:R-:W-:-:S04]  /*d350*/  LOP3.LUT R3, R5, 0x80000000, RZ, 0xc0, !PT ;  /* 0x8000000005037812 */ /* 0x000fc800078ec0ff */
[----:B------:R-:W-:-:S04]  /*d360*/  SHF.R.U32.HI R3, RZ, 0x18, R3 ;  /* 0x00000018ff037819 */ /* 0x000fc80000011603 */
[----:B------:R-:W-:-:S04]  /*d370*/  LOP3.LUT R0, R0, R3, RZ, 0xfc, !PT ;  /* 0x0000000300007212 */ /* 0x000fc800078efcff */
[----:B------:R-:W-:-:S07]  /*d380*/  PRMT R4, R0, 0x7610, R4 ;  /* 0x0000761000047816 */ /* 0x000fce0000000004 */
.L_x_21030:
[----:B------:R-:W-:Y:S05]  /*d390*/  BSYNC B0 ;  /* 0x0000000000007941 */ /* 0x000fea0003800000 */
.L_x_21029:
[----:B------:R0:W-:Y:S01]  /*d3a0*/  STG.E.U8 desc[UR36][R8.64], R4 ;  /* 0x0000000408007986 */ /* 0x0001e2000c101124 */
[----:B------:R-:W-:Y:S05]  /*d3b0*/  BRA `(.L_x_21009) ;  /* 0x00000004001c7947 */ /* 0x000fea0003800000 */
.L_x_21027:
        /* <DEDUP_REMOVED lines=18> */
.L_x_21034:
[----:B------:R-:W-:-:S04]  /*d4e0*/  LOP3.LUT R3, R5, 0x80000000, RZ, 0xc0, !PT ;  /* 0x8000000005037812 */ /* 0x000fc800078ec0ff */
[----:B------:R-:W-:-:S04]  /*d4f0*/  SHF.R.U32.HI R3, RZ, 0x18, R3 ;  /* 0x00000018ff037819 */ /* 0x000fc80000011603 */
[----:B------:R-:W-:-:S04]  /*d500*/  LOP3.LUT R0, R0, R3, RZ, 0xfc, !PT ;  /* 0x0000000300007212 */ /* 0x000fc800078efcff */
[----:B------:R-:W-:-:S07]  /*d510*/  PRMT R4, R0, 0x7610, R4 ;  /* 0x0000761000047816 */ /* 0x000fce0000000004 */
.L_x_21033:
[----:B------:R-:W-:Y:S05]  /*d520*/  BSYNC B0 ;  /* 0x0000000000007941 */ /* 0x000fea0003800000 */
.L_x_21032:
[----:B------:R0:W-:Y:S01]  /*d530*/  STG.E.U8 desc[UR36][R8.64], R4 ;  /* 0x0000000408007986 */ /* 0x0001e2000c101124 */
[----:B------:R-:W-:Y:S05]  /*d540*/  BRA `(.L_x_21009) ;  /* 0x0000000000b87947 */ /* 0x000fea0003800000 */
.L_x_21026:
        /* <DEDUP_REMOVED lines=23> */
.L_x_21008:
        /* <DEDUP_REMOVED lines=16> */
.L_x_21037:
[----:B------:R-:W-:Y:S05]  /*d7c0*/  BRA `(.L_x_21009) ;  /* 0x0000000000187947 */ /* 0x000fea0003800000 */
.L_x_21036:
[----:B------:R-:W-:Y:S01]  /*d7d0*/  LOP3.LUT R18, R18, 0xff, RZ, 0xc0, !PT ;  /* 0x000000ff12127812 */ /* 0x000fe200078ec0ff */
[----:B------:R-:W-:-:S05]  /*d7e0*/  IMAD.MOV.U32 R19, RZ, RZ, RZ ;  /* 0x000000ffff137224 */ /* 0x000fca00078e00ff */
[----:B------:R0:W-:Y:S01]  /*d7f0*/  STG.E.64 desc[UR36][R8.64], R18 ;  /* 0x0000001208007986 */ /* 0x0001e2000c101b24 */
[----:B------:R-:W-:Y:S05]  /*d800*/  BRA `(.L_x_21009) ;  /* 0x0000000000087947 */ /* 0x000fea0003800000 */
.L_x_21035:
[----:B------:R-:W-:-:S05]  /*d810*/  LOP3.LUT R3, R18, 0xff, RZ, 0xc0, !PT ;  /* 0x000000ff12037812 */ /* 0x000fca00078ec0ff */
[----:B------:R0:W-:Y:S02]  /*d820*/  STG.E desc[UR36][R8.64], R3 ;  /* 0x0000000308007986 */ /* 0x0001e4000c101924 */
.L_x_21009:
        /* <DEDUP_REMOVED lines=23> */
.L_x_21041:
[----:B------:R0:W-:Y:S01]  /*d9a0*/  STG.E.U8 desc[UR36][R8.64], R17 ;  /* 0x0000001108007986 */ /* 0x0001e2000c101124 */
[----:B------:R-:W-:Y:S05]  /*d9b0*/  BRA `(.L_x_21043) ;  /* 0x0000000c00987947 */ /* 0x000fea0003800000 */
.L_x_21040:
        /* <DEDUP_REMOVED lines=10> */
.L_x_21045:
[----:B------:R-:W-:-:S05]  /*da60*/  LOP3.LUT R17, R17, 0xff, RZ, 0xc0, !PT ;  /* 0x000000ff11117812 */ /* 0x000fca00078ec0ff */
[----:B------:R0:W-:Y:S01]  /*da70*/  STG.E desc[UR36][R8.64], R17 ;  /* 0x0000001108007986 */ /* 0x0001e2000c101924 */
[----:B------:R-:W-:Y:S05]  /*da80*/  BRA `(.L_x_21043) ;  /* 0x0000000c00647947 */ /* 0x000fea0003800000 */
.L_x_21044:
[----:B------:R-:W-:-:S05]  /*da90*/  LOP3.LUT R17, R17, 0xff, RZ, 0xc0, !PT ;  /* 0x000000ff11117812 */ /* 0x000fca00078ec0ff */
[----:B------:R0:W-:Y:S01]  /*daa0*/  STG.E.U16 desc[UR36][R8.64], R17 ;  /* 0x0000001108007986 */ /* 0x0001e2000c101524 */
[----:B------:R-:W-:Y:S05]  /*dab0*/  BRA `(.L_x_21043) ;  /* 0x0000000c00587947 */ /* 0x000fea0003800000 */
.L_x_21039:
        /* <DEDUP_REMOVED lines=10> */
.L_x_21047:
[----:B------:R-:W-:-:S04]  /*db60*/  LOP3.LUT R17, R17, 0xff, RZ, 0xc0, !PT ;  /* 0x000000ff11117812 */ /* 0x000fc800078ec0ff */
[----:B------:R-:W0:Y:S02]  /*db70*/  I2F.U16 R0, R17 ;  /* 0x0000001100007306 */ /* 0x000e240000101000 */
[----:B0-----:R-:W-:-:S05]  /*db80*/  F2FP.F16.F32.PACK_AB R0, RZ, R0 ;  /* 0x00000000ff00723e */ /* 0x001fca00000000ff */
[----:B------:R0:W-:Y:S01]  /*db90*/  STG.E.U16 desc[UR36][R8.64], R0 ;  /* 0x0000000008007986 */ /* 0x0001e2000c101524 */
[----:B------:R-:W-:Y:S05]  /*dba0*/  BRA `(.L_x_21043) ;  /* 0x0000000c001c7947 */ /* 0x000fea0003800000 */
.L_x_21046:
        /* <DEDUP_REMOVED lines=11> */
.L_x_21049:
[----:B------:R-:W-:-:S06]  /*dc60*/  LOP3.LUT R17, R17, 0xff, RZ, 0xc0, !PT ;  /* 0x000000ff11117812 */ /* 0x000fcc00078ec0ff */
[----:B------:R-:W0:Y:S02]  /*dc70*/  I2F.U16 R17, R17 ;  /* 0x0000001100117306 */ /* 0x000e240000101000 */
[----:B0-----:R-:W-:-:S04]  /*dc80*/  F2FP.F16.F32.PACK_AB R3, RZ, R17 ;  /* 0x00000011ff03723e */ /* 0x001fc800000000ff */
[----:B------:R-:W-:-:S05]  /*dc90*/  PRMT R3, R3, 0x5410, RZ ;  /* 0x0000541003037816 */ /* 0x000fca00000000ff */
[----:B------:R0:W-:Y:S01]  /*dca0*/  STG.E desc[UR36][R8.64], R3 ;  /* 0x0000000308007986 */ /* 0x0001e2000c101924 */
[----:B------:R-:W-:Y:S05]  /*dcb0*/  BRA `(.L_x_21043) ;  /* 0x0000000800d87947 */ /* 0x000fea0003800000 */
.L_x_21048:
[----:B------:R-:W-:-:S06]  /*dcc0*/  LOP3.LUT R4, R17, 0xff, RZ, 0xc0, !PT ;  /* 0x000000ff11047812 */ /* 0x000fcc00078ec0ff */
[----:B------:R-:W0:Y:S02]  /*dcd0*/  I2F.F64.U16 R4, R4 ;  /* 0x0000000400047312 */ /* 0x000e240000101800 */
[----:B0-----:R0:W-:Y:S01]  /*dce0*/  STG.E.64 desc[UR36][R8.64], R4 ;  /* 0x0000000408007986 */ /* 0x0011e2000c101b24 */
[----:B------:R-:W-:Y:S05]  /*dcf0*/  BRA `(.L_x_21043) ;  /* 0x0000000800c87947 */ /* 0x000fea0003800000 */
.L_x_21038:
        /* <DEDUP_REMOVED lines=12> */
.L_x_21052:
[----:B------:R-:W-:Y:S02]  /*ddc0*/  LOP3.LUT R4, R17, 0xff, RZ, 0xc0, !PT ;  /* 0x000000ff11047812 */ /* 0x000fe400078ec0ff */
[----:B------:R-:W-:-:S04]  /*ddd0*/  CS2R R6, SRZ ;  /* 0x0000000000067805 */ /* 0x000fc8000001ff00 */
[----:B------:R-:W0:Y:S02]  /*dde0*/  I2F.F64.U16 R4, R4 ;  /* 0x0000000400047312 */ /* 0x000e240000101800 */
[----:B0-----:R0:W-:Y:S01]  /*ddf0*/  STG.E.128 desc[UR36][R8.64], R4 ;  /* 0x0000000408007986 */ /* 0x0011e2000c101d24 */
[----:B------:R-:W-:Y:S05]  /*de00*/  BRA `(.L_x_21043) ;  /* 0x0000000800847947 */ /* 0x000fea0003800000 */
.L_x_21051:
[----:B------:R-:W-:-:S13]  /*de10*/  ISETP.NE.AND P0, PT, R0, 0xf, PT ;  /* 0x0000000f0000780c */ /* 0x000fda0003f05270 */
[----:B------:R-:W-:Y:S05]  /*de20*/  @!P0 BRA `(.L_x_21053) ;  /* 0x0000000000bc8947 */ /* 0x000fea0003800000 */
[----:B------:R-:W-:-:S13]  /*de30*/  ISETP.NE.AND P0, PT, R0, 0x17, PT ;  /* 0x000000170000780c */ /* 0x000fda0003f05270 */
[----:B------:R-:W-:Y:S05]  /*de40*/  @!P0 BRA `(.L_x_21054) ;  /* 0x0000000000588947 */ /* 0x000fea0003800000 */
[----:B------:R-:W-:-:S13]  /*de50*/  ISETP.NE.AND P0, PT, R0, 0x18, PT ;  /* 0x000000180000780c */ /* 0x000fda0003f05270 */
[----:B------:R-:W-:Y:S05]  /*de60*/  @P0 BRA `(.L_x_21042) ;  /* 0x0000000800100947 */ /* 0x000fea0003800000 */
[----:B------:R-:W-:Y:S01]  /*de70*/  LOP3.LUT R17, R17, 0xff, RZ, 0xc0, !PT ;  /* 0x000000ff11117812 */ /* 0x000fe200078ec0ff */
[----:B------:R-:W-:Y:S05]  /*de80*/  BSSY B0, `(.L_x_21055) ;  /* 0x000000f000007945 */ /* 0x000fea0003800000 */
[----:B------:R-:W0:Y:S02]  /*de90*/  I2F.U16 R17, R17 ;  /* 0x0000001100117306 */ /* 0x000e240000101000 */
[C---:B0-----:R-:W-:Y:S02]  /*dea0*/  LOP3.LUT R3, R17.reuse, 0x7fffffff, RZ, 0xc0, !PT ;  /* 0x7fffffff11037812 */ /* 0x041fe400078ec0ff */
[----:B------:R-:W-:-:S02]  /*deb0*/  LOP3.LUT R0, R17, 0x80000000, RZ, 0xc0, !PT ;  /* 0x8000000011007812 */ /* 0x000fc400078ec0ff */
        /* <DEDUP_REMOVED lines=11> */
.L_x_21056:
[----:B------:R-:W-:Y:S05]  /*df70*/  BSYNC B0 ;  /* 0x0000000000007941 */ /* 0x000fea0003800000 */
.L_x_21055:
[----:B------:R-:W-:-:S05]  /*df80*/  LOP3.LUT R5, R0, R5, RZ, 0xfc, !PT ;  /* 0x0000000500057212 */ /* 0x000fca00078efcff */
[----:B------:R0:W-:Y:S01]  /*df90*/  STG.E.U8 desc[UR36][R8.64], R5 ;  /* 0x0000000508007986 */ /* 0x0001e2000c101124 */
[----:B------:R-:W-:Y:S05]  /*dfa0*/  BRA `(.L_x_21043) ;  /* 0x00000008001c7947 */ /* 0x000fea0003800000 */
.L_x_21054:
        /* <DEDUP_REMOVED lines=14> */
.L_x_21058:
[----:B------:R-:W-:Y:S01]  /*e090*/  IMAD.MOV.U32 R0, RZ, RZ, 0x7f ;  /* 0x0000007fff007424 */ /* 0x000fe200078e00ff */
[----:B------:R-:W-:-:S04]  /*e0a0*/  ISETP.GT.U32.AND P0, PT, R3, 0x7f800000, PT ;  /* 0x7f8000000300780c */ /* 0x000fc80003f04070 */
[----:B------:R-:W-:-:S09]  /*e0b0*/  SEL R0, R0, 0x7c, P0 ;  /* 0x0000007c00007807 */ /* 0x000fd20000000000 */
.L_x_21059:
[----:B------:R-:W-:Y:S05]  /*e0c0*/  BSYNC B0 ;  /* 0x0000000000007941 */ /* 0x000fea0003800000 */
.L_x_21057:
[----:B------:R-:W-:-:S04]  /*e0d0*/  LOP3.LUT R3, R17, 0x80000000, RZ, 0xc0, !PT ;  /* 0x8000000011037812 */ /* 0x000fc800078ec0ff */
[----:B------:R-:W-:-:S04]  /*e0e0*/  SHF.R.U32.HI R3, RZ, 0x18, R3 ;  /* 0x00000018ff037819 */ /* 0x000fc80000011603 */
[----:B------:R-:W-:-:S05]  /*e0f0*/  LOP3.LUT R3, R0, R3, RZ, 0xfc, !PT ;  /* 0x0000000300037212 */ /* 0x000fca00078efcff */
[----:B------:R0:W-:Y:S01]  /*e100*/  STG.E.U8 desc[UR36][R8.64], R3 ;  /* 0x0000000308007986 */ /* 0x0001e2000c101124 */
[----:B------:R-:W-:Y:S05]  /*e110*/  BRA `(.L_x_21043) ;  /* 0x0000000400c07947 */ /* 0x000fea0003800000 */
.L_x_21053:
[----:B------:R-:W-:-:S04]  /*e120*/  LOP3.LUT R17, R17, 0xff, RZ, 0xc0, !PT ;  /* 0x000000ff11117812 */ /* 0x000fc800078ec0ff */
[----:B------:R-:W0:Y:S02]  /*e130*/  I2F.U16 R0, R17 ;  /* 0x0000001100007306 */ /* 0x000e240000101000 */
[----:B0-----:R-:W-:-:S05]  /*e140*/  F2FP.BF16.F32.PACK_AB R0, RZ, R0 ;  /* 0x00000000ff00723e */ /* 0x001fca00000010ff */
[----:B------:R0:W-:Y:S01]  /*e150*/  STG.E.U16 desc[UR36][R8.64], R0 ;  /* 0x0000000008007986 */ /* 0x0001e2000c101524 */
[----:B------:R-:W-:Y:S05]  /*e160*/  BRA `(.L_x_21043) ;  /* 0x0000000400ac7947 */ /* 0x000fea0003800000 */
.L_x_21050:
        /* <DEDUP_REMOVED lines=11> */
.L_x_21062:
        /* <DEDUP_REMOVED lines=18> */
.L_x_21065:
[----:B------:R-:W-:-:S04]  /*e340*/  LOP3.LUT R3, R17, 0x80000000, RZ, 0xc0, !PT ;  /* 0x8000000011037812 */ /* 0x000fc800078ec0ff */
[----:B------:R-:W-:-:S04]  /*e350*/  SHF.R.U32.HI R3, RZ, 0x18, R3 ;  /* 0x00000018ff037819 */ /* 0x000fc80000011603 */
[----:B------:R-:W-:-:S04]  /*e360*/  LOP3.LUT R0, R0, R3, RZ, 0xfc, !PT ;  /* 0x0000000300007212 */ /* 0x000fc800078efcff */
[----:B------:R-:W-:-:S07]  /*e370*/  PRMT R4, R0, 0x7610, R4 ;  /* 0x0000761000047816 */ /* 0x000fce0000000004 */
.L_x_21064:
[----:B------:R-:W-:Y:S05]  /*e380*/  BSYNC B0 ;  /* 0x0000000000007941 */ /* 0x000fea0003800000 */
.L_x_21063:
[----:B------:R3:W-:Y:S01]  /*e390*/  STG.E.U8 desc[UR36][R8.64], R4 ;  /* 0x0000000408007986 */ /* 0x0007e2000c101124 */
[----:B------:R-:W-:Y:S05]  /*e3a0*/  BRA `(.L_x_21043) ;  /* 0x00000004001c7947 */ /* 0x000fea0003800000 */
.L_x_21061:
        /* <DEDUP_REMOVED lines=18> */
.L_x_21068:
[----:B------:R-:W-:-:S04]  /*e4d0*/  LOP3.LUT R3, R17, 0x80000000, RZ, 0xc0, !PT ;  /* 0x8000000011037812 */ /* 0x000fc800078ec0ff */
[----:B------:R-:W-:-:S04]  /*e4e0*/  SHF.R.U32.HI R3, RZ, 0x18, R3 ;  /* 0x00000018ff037819 */ /* 0x000fc80000011603 */
[----:B------:R-:W-:-:S04]  /*e4f0*/  LOP3.LUT R0, R0, R3, RZ, 0xfc, !PT ;  /* 0x0000000300007212 */ /* 0x000fc800078efcff */
[----:B------:R-:W-:-:S07]  /*e500*/  PRMT R4, R0, 0x7610, R4 ;  /* 0x0000761000047816 */ /* 0x000fce0000000004 */
.L_x_21067:
[----:B------:R-:W-:Y:S05]  /*e510*/  BSYNC B0 ;  /* 0x0000000000007941 */ /* 0x000fea0003800000 */
.L_x_21066:
[----:B------:R0:W-:Y:S01]  /*e520*/  STG.E.U8 desc[UR36][R8.64], R4 ;  /* 0x0000000408007986 */ /* 0x0001e2000c101124 */
[----:B------:R-:W-:Y:S05]  /*e530*/  BRA `(.L_x_21043) ;  /* 0x0000000000b87947 */ /* 0x000fea0003800000 */
.L_x_21060:
[----:B------:R-:W-:-:S13]  /*e540*/  ISETP.NE.AND P0, PT, R0, 0x1c, PT ;  /* 0x0000001c0000780c */ /* 0x000fda0003f05270 */
[----:B------:R-:W-:Y:S05]  /*e550*/  @!P0 BRA `(.L_x_21069) ;  /* 0x0000000000a88947 */ /* 0x000fea0003800000 */
[----:B------:R-:W-:-:S13]  /*e560*/  ISETP.NE.AND P0, PT, R0, 0x1d, PT ;  /* 0x0000001d0000780c */ /* 0x000fda0003f05270 */
[----:B------:R-:W-:Y:S05]  /*e570*/  @!P0 BRA `(.L_x_21070) ;  /* 0x0000000000908947 */ /* 0x000fea0003800000 */
[----:B------:R-:W-:-:S13]  /*e580*/  ISETP.NE.AND P0, PT, R0, 0x2c, PT ;  /* 0x0000002c0000780c */ /* 0x000fda0003f05270 */
[----:B------:R-:W-:Y:S05]  /*e590*/  @P0 BRA `(.L_x_21042) ;  /* 0x0000000000440947 */ /* 0x000fea0003800000 */
[----:B------:R-:W-:-:S04]  /*e5a0*/  LOP3.LUT R17, R17, 0xff, RZ, 0xc0, !PT ;  /* 0x000000ff11117812 */ /* 0x000fc800078ec0ff */
        /* <DEDUP_REMOVED lines=16> */
.L_x_21042:
        /* <DEDUP_REMOVED lines=16> */
.L_x_21071:
[----:B------:R-:W-:Y:S05]  /*e7b0*/  BRA `(.L_x_21043) ;  /* 0x0000000000187947 */ /* 0x000fea0003800000 */
.L_x_21070:
[----:B------:R-:W-:Y:S01]  /*e7c0*/  LOP3.LUT R4, R17, 0xff, RZ, 0xc0, !PT ;  /* 0x000000ff11047812 */ /* 0x000fe200078ec0ff */
[----:B------:R-:W-:-:S05]  /*e7d0*/  IMAD.MOV.U32 R5, RZ, RZ, RZ ;  /* 0x000000ffff057224 */ /* 0x000fca00078e00ff */
[----:B------:R1:W-:Y:S01]  /*e7e0*/  STG.E.64 desc[UR36][R8.64], R4 ;  /* 0x0000000408007986 */ /* 0x0003e2000c101b24 */
[----:B------:R-:W-:Y:S05]  /*e7f0*/  BRA `(.L_x_21043) ;  /* 0x0000000000087947 */ /* 0x000fea0003800000 */
.L_x_21069:
[----:B------:R-:W-:-:S05]  /*e800*/  LOP3.LUT R17, R17, 0xff, RZ, 0xc0, !PT ;  /* 0x000000ff11117812 */ /* 0x000fca00078ec0ff */
[----:B------:R0:W-:Y:S02]  /*e810*/  STG.E desc[UR36][R8.64], R17 ;  /* 0x0000001108007986 */ /* 0x0001e4000c101924 */
.L_x_21043:
[----:B------:R-:W-:-:S07]  /*e820*/  VIADD R31, R31, 0x80 ;  /* 0x000000801f1f7836 */ /* 0x000fce0000000000 */
.L_x_21003:
[----:B------:R-:W-:Y:S05]  /*e830*/  BSYNC B6 ;  /* 0x0000000000067941 */ /* 0x000fea0003800000 */
.L_x_21002:
        /* <DEDUP_REMOVED lines=21> */
.L_x_21075:
[----:B------:R-:W-:Y:S01]  /*e990*/  STG.E.U8 desc[UR36][R2.64], R16 ;  /* 0x0000001002007986 */ /* 0x000fe2000c101124 */
[----:B------:R-:W-:Y:S05]  /*e9a0*/  EXIT ;  /* 0x000000000000794d */ /* 0x000fea0003800000 */
.L_x_21074:
        /* <DEDUP_REMOVED lines=10> */
.L_x_21078:
[----:B------:R-:W-:-:S05]  /*ea50*/  LOP3.LUT R5, R16, 0xff, RZ, 0xc0, !PT ;  /* 0x000000ff10057812 */ /* 0x000fca00078ec0ff */
[----:B------:R-:W-:Y:S01]  /*ea60*/  STG.E desc[UR36][R2.64], R5 ;  /* 0x0000000502007986 */ /* 0x000fe2000c101924 */
[----:B------:R-:W-:Y:S05]  /*ea70*/  EXIT ;  /* 0x000000000000794d */ /* 0x000fea0003800000 */
.L_x_21077:
[----:B------:R-:W-:-:S05]  /*ea80*/  LOP3.LUT R5, R16, 0xff, RZ, 0xc0, !PT ;  /* 0x000000ff10057812 */ /* 0x000fca00078ec0ff */
[----:B------:R-:W-:Y:S01]  /*ea90*/  STG.E.U16 desc[UR36][R2.64], R5 ;  /* 0x0000000502007986 */ /* 0x000fe2000c101524 */
[----:B------:R-:W-:Y:S05]  /*eaa0*/  EXIT ;  /* 0x000000000000794d */ /* 0x000fea0003800000 */
.L_x_21073:
        /* <DEDUP_REMOVED lines=10> */
.L_x_21080:
[----:B------:R-:W-:-:S04]  /*eb50*/  LOP3.LUT R16, R16, 0xff, RZ, 0xc0, !PT ;  /* 0x000000ff10107812 */ /* 0x000fc800078ec0ff */
[----:B------:R-:W0:Y:S02]  /*eb60*/  I2F.U16 R0, R16 ;  /* 0x0000001000007306 */ /* 0x000e240000101000 */
[----:B0-----:R-:W-:-:S05]  /*eb70*/  F2FP.F16.F32.PACK_AB R0, RZ, R0 ;  /* 0x00000000ff00723e */ /* 0x001fca00000000ff */
[----:B------:R-:W-:Y:S01]  /*eb80*/  STG.E.U16 desc[UR36][R2.64], R0 ;  /* 0x0000000002007986 */ /* 0x000fe2000c101524 */
[----:B------:R-:W-:Y:S05]  /*eb90*/  EXIT ;  /* 0x000000000000794d */ /* 0x000fea0003800000 */
.L_x_21079:
        /* <DEDUP_REMOVED lines=9> */
[----:B0-----:R-:W-:Y:S01]  /*ec30*/  STG.E.64 desc[UR36][R2.64], R16 ;  /* 0x0000001002007986 */ /* 0x001fe2000c101b24 */
[----:B------:R-:W-:Y:S05]  /*ec40*/  EXIT ;  /* 0x000000000000794d */ /* 0x000fea0003800000 */
.L_x_21082:
[----:B------:R-:W-:-:S06]  /*ec50*/  LOP3.LUT R16, R16, 0xff, RZ, 0xc0, !PT ;  /* 0x000000ff10107812 */ /* 0x000fcc00078ec0ff */
[----:B------:R-:W0:Y:S02]  /*ec60*/  I2F.U16 R16, R16 ;  /* 0x0000001000107306 */ /* 0x000e240000101000 */
[----:B0-----:R-:W-:-:S04]  /*ec70*/  F2FP.F16.F32.PACK_AB R5, RZ, R16 ;  /* 0x00000010ff05723e */ /* 0x001fc800000000ff */
[----:B------:R-:W-:-:S05]  /*ec80*/  PRMT R5, R5, 0x5410, RZ ;  /* 0x0000541005057816 */ /* 0x000fca00000000ff */
[----:B------:R-:W-:Y:S01]  /*ec90*/  STG.E desc[UR36][R2.64], R5 ;  /* 0x0000000502007986 */ /* 0x000fe2000c101924 */
[----:B------:R-:W-:Y:S05]  /*eca0*/  EXIT ;  /* 0x000000000000794d */ /* 0x000fea0003800000 */
.L_x_21081:
[----:B------:R-:W-:-:S06]  /*ecb0*/  LOP3.LUT R4, R16, 0xff, RZ, 0xc0, !PT ;  /* 0x000000ff10047812 */ /* 0x000fcc00078ec0ff */
[----:B------:R-:W0:Y:S02]  /*ecc0*/  I2F.F64.U16 R4, R4 ;  /* 0x0000000400047312 */ /* 0x000e240000101800 */
[----:B0-----:R-:W-:Y:S01]  /*ecd0*/  STG.E.64 desc[UR36][R2.64], R4 ;  /* 0x0000000402007986 */ /* 0x001fe2000c101b24 */
[----:B------:R-:W-:Y:S05]  /*ece0*/  EXIT ;  /* 0x000000000000794d */ /* 0x000fea0003800000 */
.L_x_21072:
        /* <DEDUP_REMOVED lines=12> */
.L_x_21085:
[----:B------:R-:W-:Y:S02]  /*edb0*/  LOP3.LUT R4, R16, 0xff, RZ, 0xc0, !PT ;  /* 0x000000ff10047812 */ /* 0x000fe400078ec0ff */
[----:B------:R-:W-:-:S04]  /*edc0*/  CS2R R6, SRZ ;  /* 0x0000000000067805 */ /* 0x000fc8000001ff00 */
[----:B------:R-:W0:Y:S02]  /*edd0*/  I2F.F64.U16 R4, R4 ;  /* 0x0000000400047312 */ /* 0x000e240000101800 */
[----:B0-----:R-:W-:Y:S01]  /*ede0*/  STG.E.128 desc[UR36][R2.64], R4 ;  /* 0x0000000402007986 */ /* 0x001fe2000c101d24 */
[----:B------:R-:W-:Y:S05]  /*edf0*/  EXIT ;  /* 0x000000000000794d */ /* 0x000fea0003800000 */
.L_x_21084:
        /* <DEDUP_REMOVED lines=22> */
.L_x_21089:
[----:B------:R-:W-:Y:S05]  /*ef60*/  BSYNC B0 ;  /* 0x0000000000007941 */ /* 0x000fea0003800000 */
.L_x_21088:
[----:B------:R-:W-:-:S05]  /*ef70*/  LOP3.LUT R5, R0, R5, RZ, 0xfc, !PT ;  /* 0x0000000500057212 */ /* 0x000fca00078efcff */
[----:B------:R-:W-:Y:S01]  /*ef80*/  STG.E.U8 desc[UR36][R2.64], R5 ;  /* 0x0000000502007986 */ /* 0x000fe2000c101124 */
[----:B------:R-:W-:Y:S05]  /*ef90*/  EXIT ;  /* 0x000000000000794d */ /* 0x000fea0003800000 */
.L_x_21087:
        /* <DEDUP_REMOVED lines=14> */
.L_x_21091:
[----:B------:R-:W-:Y:S01]  /*f080*/  IMAD.MOV.U32 R0, RZ, RZ, 0x7f ;  /* 0x0000007fff007424 */ /* 0x000fe200078e00ff */
[----:B------:R-:W-:-:S04]  /*f090*/  ISETP.GT.U32.AND P0, PT, R4, 0x7f800000, PT ;  /* 0x7f8000000400780c */ /* 0x000fc80003f04070 */
[----:B------:R-:W-:-:S09]  /*f0a0*/  SEL R0, R0, 0x7c, P0 ;  /* 0x0000007c00007807 */ /* 0x000fd20000000000 */
.L_x_21092:
[----:B------:R-:W-:Y:S05]  /*f0b0*/  BSYNC B0 ;  /* 0x0000000000007941 */ /* 0x000fea0003800000 */
.L_x_21090:
[----:B------:R-:W-:-:S04]  /*f0c0*/  LOP3.LUT R4, R5, 0x80000000, RZ, 0xc0, !PT ;  /* 0x8000000005047812 */ /* 0x000fc800078ec0ff */
[----:B------:R-:W-:-:S04]  /*f0d0*/  SHF.R.U32.HI R5, RZ, 0x18, R4 ;  /* 0x00000018ff057819 */ /* 0x000fc80000011604 */
[----:B------:R-:W-:-:S05]  /*f0e0*/  LOP3.LUT R5, R0, R5, RZ, 0xfc, !PT ;  /* 0x0000000500057212 */ /* 0x000fca00078efcff */
[----:B------:R-:W-:Y:S01]  /*f0f0*/  STG.E.U8 desc[UR36][R2.64], R5 ;  /* 0x0000000502007986 */ /* 0x000fe2000c101124 */
[----:B------:R-:W-:Y:S05]  /*f100*/  EXIT ;  /* 0x000000000000794d */ /* 0x000fea0003800000 */
.L_x_21086:
[----:B------:R-:W-:-:S04]  /*f110*/  LOP3.LUT R16, R16, 0xff, RZ, 0xc0, !PT ;  /* 0x000000ff10107812 */ /* 0x000fc800078ec0ff */
[----:B------:R-:W0:Y:S02]  /*f120*/  I2F.U16 R0, R16 ;  /* 0x0000001000007306 */ /* 0x000e240000101000 */
[----:B0-----:R-:W-:-:S05]  /*f130*/  F2FP.BF16.F32.PACK_AB R0, RZ, R0 ;  /* 0x00000000ff00723e */ /* 0x001fca00000010ff */
[----:B------:R-:W-:Y:S01]  /*f140*/  STG.E.U16 desc[UR36][R2.64], R0 ;  /* 0x0000000002007986 */ /* 0x000fe2000c101524 */
[----:B------:R-:W-:Y:S05]  /*f150*/  EXIT ;  /* 0x000000000000794d */ /* 0x000fea0003800000 */
.L_x_21083:
        /* <DEDUP_REMOVED lines=11> */
.L_x_21095:
        /* <DEDUP_REMOVED lines=18> */
.L_x_21098:
[----:B------:R-:W-:-:S04]  /*f330*/  LOP3.LUT R0, R7, 0x80000000, RZ, 0xc0, !PT ;  /* 0x8000000007007812 */ /* 0x000fc800078ec0ff */
[----:B------:R-:W-:-:S04]  /*f340*/  SHF.R.U32.HI R5, RZ, 0x18, R0 ;  /* 0x00000018ff057819 */ /* 0x000fc80000011600 */
[----:B------:R-:W-:-:S04]  /*f350*/  LOP3.LUT R4, R4, R5, RZ, 0xfc, !PT ;  /* 0x0000000504047212 */ /* 0x000fc800078efcff */
[----:B------:R-:W-:-:S07]  /*f360*/  PRMT R0, R4, 0x7610, R0 ;  /* 0x0000761004007816 */ /* 0x000fce0000000000 */
.L_x_21097:
[----:B------:R-:W-:Y:S05]  /*f370*/  BSYNC B0 ;  /* 0x0000000000007941 */ /* 0x000fea0003800000 */
.L_x_21096:
[----:B------:R-:W-:Y:S01]  /*f380*/  STG.E.U8 desc[UR36][R2.64], R0 ;  /* 0x0000000002007986 */ /* 0x000fe2000c101124 */
[----:B------:R-:W-:Y:S05]  /*f390*/  EXIT ;  /* 0x000000000000794d */ /* 0x000fea0003800000 */
.L_x_21094:
        /* <DEDUP_REMOVED lines=18> */
.L_x_21101:
[----:B------:R-:W-:-:S04]  /*f4c0*/  LOP3.LUT R0, R7, 0x80000000, RZ, 0xc0, !PT ;  /* 0x8000000007007812 */ /* 0x000fc800078ec0ff */
[----:B------:R-:W-:-:S04]  /*f4d0*/  SHF.R.U32.HI R5, RZ, 0x18, R0 ;  /* 0x00000018ff057819 */ /* 0x000fc80000011600 */
[----:B------:R-:W-:-:S04]  /*f4e0*/  LOP3.LUT R4, R4, R5, RZ, 0xfc, !PT ;  /* 0x0000000504047212 */ /* 0x000fc800078efcff */
[----:B------:R-:W-:-:S07]  /*f4f0*/  PRMT R0, R4, 0x7610, R0 ;  /* 0x0000761004007816 */ /* 0x000fce0000000000 */
.L_x_21100:
[----:B------:R-:W-:Y:S05]  /*f500*/  BSYNC B0 ;  /* 0x0000000000007941 */ /* 0x000fea0003800000 */
.L_x_21099:
[----:B------:R-:W-:Y:S01]  /*f510*/  STG.E.U8 desc[UR36][R2.64], R0 ;  /* 0x0000000002007986 */ /* 0x000fe2000c101124 */
[----:B------:R-:W-:Y:S05]  /*f520*/  EXIT ;  /* 0x000000000000794d */ /* 0x000fea0003800000 */
.L_x_21093:
        /* <DEDUP_REMOVED lines=23> */
.L_x_21076:
        /* <DEDUP_REMOVED lines=16> */
.L_x_21104:
[----:B------:R-:W-:Y:S05]  /*f7a0*/  EXIT ;  /* 0x000000000000794d */ /* 0x000fea0003800000 */
.L_x_21103:
[----:B------:R-:W-:Y:S01]  /*f7b0*/  LOP3.LUT R16, R16, 0xff, RZ, 0xc0, !PT ;  /* 0x000000ff10107812 */ /* 0x000fe200078ec0ff */
[----:B------:R-:W-:-:S05]  /*f7c0*/  IMAD.MOV.U32 R17, RZ, RZ, RZ ;  /* 0x000000ffff117224 */ /* 0x000fca00078e00ff */
[----:B------:R-:W-:Y:S01]  /*f7d0*/  STG.E.64 desc[UR36][R2.64], R16 ;  /* 0x0000001002007986 */ /* 0x000fe2000c101b24 */
[----:B------:R-:W-:Y:S05]  /*f7e0*/  EXIT ;  /* 0x000000000000794d */ /* 0x000fea0003800000 */
.L_x_21102:
[----:B------:R-:W-:-:S05]  /*f7f0*/  LOP3.LUT R5, R16, 0xff, RZ, 0xc0, !PT ;  /* 0x000000ff10057812 */ /* 0x000fca00078ec0ff */
[----:B------:R-:W-:Y:S01]  /*f800*/  STG.E desc[UR36][R2.64], R5 ;  /* 0x0000000502007986 */ /* 0x000fe2000c101924 */
[----:B------:R-:W-:Y:S05]  /*f810*/  EXIT ;  /* 0x000000000000794d */ /* 0x000fea0003800000 */
.L_x_21105:
        /* <DEDUP_REMOVED lines=14> */
.L_x_24225:


//--------------------- .text._ZN2at6native18elementwise_kernelILi128ELi4EZNS0_22gpu_kernel_impl_nocastIZZZNS0_54_GLOBAL__N__d8c5977b_16_LinearAlgebra_cu_140f0503_289316addr_kernel_cudaERNS_14TensorIteratorERKN3c106ScalarES9_ENKUlvE_clEvENKUlvE_clEvEUlhhhE0_EEvRNS_18TensorIteratorBaseERKT_EUliE_EEviT1_ --------------------------
	.section	.text._ZN2at6native18elementwise_kernelILi128ELi4EZNS0_22gpu_kernel_impl_nocastIZZZNS0_54_GLOBAL__N__d8c5977b_16_LinearAlgebra_cu_140f0503_289316addr_kernel_cudaERNS_14TensorIteratorERKN3c106ScalarES9_ENKUlvE_clEvENKUlvE_clEvEUlhhhE0_EEvRNS_18TensorIteratorBaseERKT_EUliE_EEviT1_,"ax",@progbits
	.align	128
        .global         _ZN2at6native18elementwise_kernelILi128ELi4EZNS0_22gpu_kernel_impl_nocastIZZZNS0_54_GLOBAL__N__d8c5977b_16_LinearAlgebra_cu_140f0503_289316addr_kernel_cudaERNS_14TensorIteratorERKN3c106ScalarES9_ENKUlvE_clEvENKUlvE_clEvEUlhhhE0_EEvRNS_18TensorIteratorBaseERKT_EUliE_EEviT1_
        .type           _ZN2at6native18elementwise_kernelILi128ELi4EZNS0_22gpu_kernel_impl_nocastIZZZNS0_54_GLOBAL__N__d8c5977b_16_LinearAlgebra_cu_140f0503_289316addr_kernel_cudaERNS_14TensorIteratorERKN3c106ScalarES9_ENKUlvE_clEvENKUlvE_clEvEUlhhhE0_EEvRNS_18TensorIteratorBaseERKT_EUliE_EEviT1_,@function
        .size           _ZN2at6native18elementwise_kernelILi128ELi4EZNS0_22gpu_kernel_impl_nocastIZZZNS0_54_GLOBAL__N__d8c5977b_16_LinearAlgebra_cu_140f0503_289316addr_kernel_cudaERNS_14TensorIteratorERKN3c106ScalarES9_ENKUlvE_clEvENKUlvE_clEvEUlhhhE0_EEvRNS_18TensorIteratorBaseERKT_EUliE_EEviT1_,(.L_x_24226 - _ZN2at6native18elementwise_kernelILi128ELi4EZNS0_22gpu_kernel_impl_nocastIZZZNS0_54_GLOBAL__N__d8c5977b_16_LinearAlgebra_cu_140f0503_289316addr_kernel_cudaERNS_14TensorIteratorERKN3c106ScalarES9_ENKUlvE_clEvENKUlvE_clEvEUlhhhE0_EEvRNS_18TensorIteratorBaseERKT_EUliE_EEviT1_)
        .other          _ZN2at6native18elementwise_kernelILi128ELi4EZNS0_22gpu_kernel_impl_nocastIZZZNS0_54_GLOBAL__N__d8c5977b_16_LinearAlgebra_cu_140f0503_289316addr_kernel_cudaERNS_14TensorIteratorERKN3c106ScalarES9_ENKUlvE_clEvENKUlvE_clEvEUlhhhE0_EEvRNS_18TensorIteratorBaseERKT_EUliE_EEviT1_,@"STO_CUDA_ENTRY STV_DEFAULT"
_ZN2at6native18elementwise_kernelILi128ELi4EZNS0_22gpu_kernel_impl_nocastIZZZNS0_54_GLOBAL__N__d8c5977b_16_LinearAlgebra_cu_140f0503_289316addr_kernel_cudaERNS_14TensorIteratorERKN3c106ScalarES9_ENKUlvE_clEvENKUlvE_clEvEUlhhhE0_EEvRNS_18TensorIteratorBaseERKT_EUliE_EEviT1_:
.text._ZN2at6native18elementwise_kernelILi128ELi4EZNS0_22gpu_kernel_impl_nocastIZZZNS0_54_GLOBAL__N__d8c5977b_16_LinearAlgebra_cu_140f0503_289316addr_kernel_cudaERNS_14TensorIteratorERKN3c106ScalarES9_ENKUlvE_clEvENKUlvE_clEvEUlhhhE0_EEvRNS_18TensorIteratorBaseERKT_EUliE_EEviT1_:
        /* <DEDUP_REMOVED lines=391> */
.L_x_21108:
        /* <DEDUP_REMOVED lines=20> */
.L_x_21107:
[----:B------:R-:W-:Y:S05]  /*19b0*/  BSYNC B0 ;  /* 0x0000000000007941 */ /* 0x000fea0003800000 */
.L_x_21106:
        /* <DEDUP_REMOVED lines=382> */
.L_x_21111:
        /* <DEDUP_REMOVED lines=401> */
.L_x_21112:
        /* <DEDUP_REMOVED lines=20> */
.L_x_21110:
[----:B------:R-:W-:Y:S05]  /*4bf0*/  BSYNC B0 ;  /* 0x0000000000007941 */ /* 0x000fea0003800000 */
.L_x_21109:
        /* <DEDUP_REMOVED lines=381> */
.L_x_21113:
        /* <DEDUP_REMOVED lines=20> */
.L_x_21114:
        /* <DEDUP_REMOVED lines=15> */
.L_x_24226:


//--------------------- .text._ZN2at6native27unrolled_elementwise_kernelIZZZNS0_54_GLOBAL__N__d8c5977b_16_LinearAlgebra_cu_140f0503_289316addr_kernel_cudaERNS_14TensorIteratorERKN3c106ScalarES8_ENKUlvE_clEvENKUlvE_clEvEUlhhhE0_St5arrayIPcLm4EELi4E23TrivialOffsetCalculatorILi3EjESF_ILi1EjENS0_6memory15LoadWithoutCastENSI_16StoreWithoutCastEEEviT_T0_T2_T3_T4_T5_ --------------------------
	.section	.text._ZN2at6native27unrolled_elementwise_kernelIZZZNS0_54_GLOBAL__N__d8c5977b_16_LinearAlgebra_cu_140f0503_289316addr_kernel_cudaERNS_14TensorIteratorERKN3c106ScalarES8_ENKUlvE_clEvENKUlvE_clEvEUlhhhE0_St5arrayIPcLm4EELi4E23TrivialOffsetCalculatorILi3EjESF_ILi1EjENS0_6memory15LoadWithoutCastENSI_16StoreWithoutCastEEEviT_T0_T2_T3_T4_T5_,"ax",@progbits
	.align	128
        .global         _ZN2at6native27unrolled_elementwise_kernelIZZZNS0_54_GLOBAL__N__d8c5977b_16_LinearAlgebra_cu_140f0503_289316addr_kernel_cudaERNS_14TensorIteratorERKN3c106ScalarES8_ENKUlvE_clEvENKUlvE_clEvEUlhhhE0_St5arrayIPcLm4EELi4E23TrivialOffsetCalculatorILi3EjESF_ILi1EjENS0_6memory15LoadWithoutCastENSI_16StoreWithoutCastEEEviT_T0_T2_T3_T4_T5_
        .type           _ZN2at6native27unrolled_elementwise_kernelIZZZNS0_54_GLOBAL__N__d8c5977b_16_LinearAlgebra_cu_140f0503_289316addr_kernel_cudaERNS_14TensorIteratorERKN3c106ScalarES8_ENKUlvE_clEvENKUlvE_clEvEUlhhhE0_St5arrayIPcLm4EELi4E23TrivialOffsetCalculatorILi3EjESF_ILi1EjENS0_6memory15LoadWithoutCastENSI_16StoreWithoutCastEEEviT_T0_T2_T3_T4_T5_,@function
        .size           _ZN2at6native27unrolled_elementwise_kernelIZZZNS0_54_GLOBAL__N__d8c5977b_16_LinearAlgebra_cu_140f0503_289316addr_kernel_cudaERNS_14TensorIteratorERKN3c106ScalarES8_ENKUlvE_clEvENKUlvE_clEvEUlhhhE0_St5arrayIPcLm4EELi4E23TrivialOffsetCalculatorILi3EjESF_ILi1EjENS0_6memory15LoadWithoutCastENSI_16StoreWithoutCastEEEviT_T0_T2_T3_T4_T5_,(.L_x_24227 - _ZN2at6native27unrolled_elementwise_kernelIZZZNS0_54_GLOBAL__N__d8c5977b_16_LinearAlgebra_cu_140f0503_289316addr_kernel_cudaERNS_14TensorIteratorERKN3c106ScalarES8_ENKUlvE_clEvENKUlvE_clEvEUlhhhE0_St5arrayIPcLm4EELi4E23TrivialOffsetCalculatorILi3EjESF_ILi1EjENS0_6memory15LoadWithoutCastENSI_16StoreWithoutCastEEEviT_T0_T2_T3_T4_T5_)
        .other          _ZN2at6native27unrolled_elementwise_kernelIZZZNS0_54_GLOBAL__N__d8c5977b_16_LinearAlgebra_cu_140f0503_289316addr_kernel_cudaERNS_14TensorIteratorERKN3c106ScalarES8_ENKUlvE_clEvENKUlvE_clEvEUlhhhE0_St5arrayIPcLm4EELi4E23TrivialOffsetCalculatorILi3EjESF_ILi1EjENS0_6memory15LoadWithoutCastENSI_16StoreWithoutCastEEEviT_T0_T2_T3_T4_T5_,@"STO_CUDA_ENTRY STV_DEFAULT"
_ZN2at6native27unrolled_elementwise_kernelIZZZNS0_54_GLOBAL__N__d8c5977b_16_LinearAlgebra_cu_140f0503_289316addr_kernel_cudaERNS_14TensorIteratorERKN3c106ScalarES8_ENKUlvE_clEvENKUlvE_clEvEUlhhhE0_St5arrayIPcLm4EELi4E23TrivialOffsetCalculatorILi3EjESF_ILi1EjENS0_6memory15LoadWithoutCastENSI_16StoreWithoutCastEEEviT_T0_T2_T3_T4_T5_:
.text._ZN2at6native27unrolled_elementwise_kernelIZZZNS0_54_GLOBAL__N__d8c5977b_16_LinearAlgebra_cu_140f0503_289316addr_kernel_cudaERNS_14TensorIteratorERKN3c106ScalarES8_ENKUlvE_clEvENKUlvE_clEvEUlhhhE0_St5arrayIPcLm4EELi4E23TrivialOffsetCalculatorILi3EjESF_ILi1EjENS0_6memory15LoadWithoutCastENSI_16StoreWithoutCastEEEviT_T0_T2_T3_T4_T5_:
        /* <DEDUP_REMOVED lines=28> */
[----:B------:R3:W4:Y:S02]  /*01c0*/  @!P0 LDG.E.U8 R3, desc[UR4][R12.64] ;  /* 0x000000040c038981 */ /* 0x000724000c1e1100 */
[----:B------:R-:W-:-:S05]  /*01d0*/  @!P0 IMAD.X R23, RZ, RZ, R23, P3 ;  /* 0x000000ffff178224 */ /* 0x000fca00018e0617 */
[----:B------:R-:W1:Y:S01]  /*01e0*/  @!P1 LDC.64 R18, c[0x0][0x240] ;  /* 0x00009000ff129b82 */ /* 0x000e620000000a00 */
[----:B--2---:R-:W-:Y:S01]  /*01f0*/  @!P0 IADD3 R26, P3, R7, R26, RZ ;  /* 0x0000001a071a8210 */ /* 0x004fe20007f7e0ff */
[----:B------:R-:W-:Y:S01]  /*0200*/  @!P2 IMAD R7, R0, 0x200, R9 ;  /* 0x000002000007a824 */ /* 0x000fe200078e0209 */
[----:B------:R2:W4:Y:S01]  /*0210*/  @!P0 LDG.E.U8 R4, desc[UR4][R22.64] ;  /* 0x0000000416048981 */ /* 0x000522000c1e1100 */
[----:B------:R-:W-:Y:S01]  /*0220*/  @!P2 VIADD R9, R9, 0x80 ;  /* 0x000000800909a836 */ /* 0x000fe20000000000 */
[----:B------:R-:W-:Y:S02]  /*0230*/  @!P0 IADD3.X R27, RZ, R27, RZ, P3, !PT ;  /* 0x0000001bff1b8210 */ /* 0x000fe40001ffe4ff */
[----:B0-----:R-:W-:Y:S01]  /*0240*/  @!P1 IADD3 R10, P4, R25, R10, RZ ;  /* 0x0000000a190a9210 */ /* 0x001fe20007f9e0ff */
[----:B---3--:R-:W0:Y:S01]  /*0250*/  @!P2 LDC.64 R12, c[0x0][0x238] ;  /* 0x00008e00ff0cab82 */ /* 0x008e220000000a00 */
[----:B------:R-:W-:Y:S01]  /*0260*/  ISETP.GE.AND P3, PT, R9, R2, PT ;  /* 0x000000020900720c */ /* 0x000fe20003f66270 */
[----:B------:R3:W4:Y:S02]  /*0270*/  @!P0 LDG.E.U8 R6, desc[UR4][R26.64] ;  /* 0x000000041a068981 */ /* 0x000724000c1e1100 */
[----:B------:R-:W-:Y:S01]  /*0280*/  @!P1 IMAD.X R11, RZ, RZ, R11, P4 ;  /* 0x000000ffff0b9224 */ /* 0x000fe200020e060b */
[----:B-1----:R-:W-:-:S03]  /*0290*/  @!P1 IADD3 R16, P4, R25, R16, RZ ;  /* 0x0000001019109210 */ /* 0x002fc60007f9e0ff */
[----:B------:R-:W1:Y:S01]  /*02a0*/  @!P2 LDC.64 R14, c[0x0][0x240] ;  /* 0x00009000ff0eab82 */ /* 0x000e620000000a00 */
[----:B------:R0:W4:Y:S01]  /*02b0*/  @!P1 LDG.E.U8 R8, desc[UR4][R10.64] ;  /* 0x000000040a089981 */ /* 0x000122000c1e1100 */
[----:B------:R-:W-:Y:S01]  /*02c0*/  @!P1 IMAD.X R17, RZ, RZ, R17, P4 ;  /* 0x000000ffff119224 */ /* 0x000fe200020e0611 */
[----:B------:R-:W-:-:S05]  /*02d0*/  @!P1 IADD3 R18, P4, R25, R18, RZ ;  /* 0x0000001219129210 */ /* 0x000fca0007f9e0ff */
[----:B------:R-:W0:Y:S01]  /*02e0*/  @!P2 LDC.64 R20, c[0x0][0x230] ;  /* 0x00008c00ff14ab82 */ /* 0x000e220000000a00 */
[----:B------:R0:W4:Y:S07]  /*02f0*/  @!P1 LDG.E.U8 R28, desc[UR4][R16.64] ;  /* 0x00000004101c9981 */ /* 0x00012e000c1e1100 */
[----:B------:R-:W0:Y:S08]  /*0300*/  @!P3 LDC.64 R24, c[0x0][0x238] ;  /* 0x00008e00ff18bb82 */ /* 0x000e300000000a00 */
[----:B--2---:R-:W2:Y:S01]  /*0310*/  @!P3 LDC.64 R22, c[0x0][0x230] ;  /* 0x00008c00ff16bb82 */ /* 0x004ea20000000a00 */
[----:B------:R-:W-:Y:S01]  /*0320*/  @!P1 IMAD.X R19, RZ, RZ, R19, P4 ;  /* 0x000000ffff139224 */ /* 0x000fe200020e0613 */
[----:B-1----:R-:W-:Y:S01]  /*0330*/  @!P2 IADD3 R14, P4, R7, R14, RZ ;  /* 0x0000000e070ea210 */ /* 0x002fe20007f9e0ff */
[----:B---3--:R-:W-:-:S03]  /*0340*/  @!P3 IMAD R27, R0, 0x200, R9 ;  /* 0x00000200001bb824 */ /* 0x008fc600078e0209 */
[----:B------:R1:W3:Y:S01]  /*0350*/  @!P1 LDG.E.U8 R29, desc[UR4][R18.64] ;  /* 0x00000004121d9981 */ /* 0x0002e2000c1e1100 */
        /* <DEDUP_REMOVED lines=12> */
[----:B------:R-:W2:Y:S02]  /*0420*/  @!P2 LDG.E.U8 R10, desc[UR4][R20.64] ;  /* 0x00000004140aa981 */ /* 0x000ea4000c1e1100 */
[----:B------:R-:W-:Y:S01]  /*0430*/  @!P3 IADD3.X R23, RZ, R23, RZ, P1, !PT ;  /* 0x00000017ff17b210 */ /* 0x000fe20000ffe4ff */
[----:B------:R-:W-:Y:S01]  /*0440*/  IMAD.MOV.U32 R9, RZ, RZ, RZ ;  /* 0x000000ffff097224 */ /* 0x000fe200078e00ff */
[----:B------:R1:W2:Y:S04]  /*0450*/  @!P2 LDG.E.U8 R7, desc[UR4][R12.64] ;  /* 0x000000040c07a981 */ /* 0x0002a8000c1e1100 */
[----:B------:R-:W2:Y:S04]  /*0460*/  @!P3 LDG.E.U8 R11, desc[UR4][R22.64] ;  /* 0x00000004160bb981 */ /* 0x000ea8000c1e1100 */
[----:B------:R-:W2:Y:S01]  /*0470*/  @!P3 LDG.E.U8 R18, desc[UR4][R24.64] ;  /* 0x000000041812b981 */ /* 0x000ea2000c1e1100 */
[----:B-1----:R-:W1:Y:S03]  /*0480*/  @!P0 LDC.64 R12, c[0x0][0x228] ;  /* 0x00008a00ff0c8b82 */ /* 0x002e660000000a00 */
[----:B------:R0:W2:Y:S02]  /*0490*/  @!P2 LDG.E.U8 R9, desc[UR4][R14.64] ;  /* 0x000000040e09a981 */ /* 0x0000a4000c1e1100 */
[----:B0-----:R-:W-:Y:S01]  /*04a0*/  @!P3 IADD3 R16, P1, R27, R16, RZ ;  /* 0x000000101b10b210 */ /* 0x001fe20007f3e0ff */
[----:B------:R-:W-:-:S04]  /*04b0*/  ULDC.U8 UR7, c[0x0][0x219] ;  /* 0x0000864000077ab9 */ /* 0x000fc80000000000 */
[----:B------:R-:W-:Y:S01]  /*04c0*/  @!P3 IMAD.X R17, RZ, RZ, R17, P1 ;  /* 0x000000ffff11b224 */ /* 0x000fe200008e0611 */
[----:B------:R-:W-:Y:S01]  /*04d0*/  @!P0 LEA R15, R0, R5, 0x9 ;  /* 0x00000005000f8211 */ /* 0x000fe200078e48ff */
[----:B------:R-:W-:-:S03]  /*04e0*/  VIADD R14, R5, 0x80 ;  /* 0x00000080050e7836 */ /* 0x000fc60000000000 */
[----:B------:R0:W5:Y:S01]  /*04f0*/  @!P3 LDG.E.U8 R19, desc[UR4][R16.64] ;  /* 0x000000041013b981 */ /* 0x000162000c1e1100 */
        /* <DEDUP_REMOVED lines=30> */
.L_x_21116:
[----:B------:R-:W-:Y:S05]  /*06e0*/  BSYNC B0 ;  /* 0x0000000000007941 */ /* 0x000fea0003800000 */
.L_x_21115:
        /* <DEDUP_REMOVED lines=9> */
.L_x_21117:
        /* <DEDUP_REMOVED lines=16> */
.L_x_24227:


//--------------------- .text._ZN2at6native29vectorized_elementwise_kernelILi2EZZZNS0_54_GLOBAL__N__d8c5977b_16_LinearAlgebra_cu_140f0503_289316addr_kernel_cudaERNS_14TensorIteratorERKN3c106ScalarES8_ENKUlvE_clEvENKUlvE_clEvEUlhhhE0_St5arrayIPcLm4EEEEviT0_T1_ --------------------------
	.section	.text._ZN2at6native29vectorized_elementwise_kernelILi2EZZZNS0_54_GLOBAL__N__d8c5977b_16_LinearAlgebra_cu_140f0503_289316addr_kernel_cudaERNS_14TensorIteratorERKN3c106ScalarES8_ENKUlvE_clEvENKUlvE_clEvEUlhhhE0_St5arrayIPcLm4EEEEviT0_T1_,"ax",@progbits
	.align	128
        .global         _ZN2at6native29vectorized_elementwise_kernelILi2EZZZNS0_54_GLOBAL__N__d8c5977b_16_LinearAlgebra_cu_140f0503_289316addr_kernel_cudaERNS_14TensorIteratorERKN3c106ScalarES8_ENKUlvE_clEvENKUlvE_clEvEUlhhhE0_St5arrayIPcLm4EEEEviT0_T1_
        .type           _ZN2at6native29vectorized_elementwise_kernelILi2EZZZNS0_54_GLOBAL__N__d8c5977b_16_LinearAlgebra_cu_140f0503_289316addr_kernel_cudaERNS_14TensorIteratorERKN3c106ScalarES8_ENKUlvE_clEvENKUlvE_clEvEUlhhhE0_St5arrayIPcLm4EEEEviT0_T1_,@function
        .size           _ZN2at6native29vectorized_elementwise_kernelILi2EZZZNS0_54_GLOBAL__N__d8c5977b_16_LinearAlgebra_cu_140f0503_289316addr_kernel_cudaERNS_14TensorIteratorERKN3c106ScalarES8_ENKUlvE_clEvENKUlvE_clEvEUlhhhE0_St5arrayIPcLm4EEEEviT0_T1_,(.L_x_24228 - _ZN2at6native29vectorized_elementwise_kernelILi2EZZZNS0_54_GLOBAL__N__d8c5977b_16_LinearAlgebra_cu_140f0503_289316addr_kernel_cudaERNS_14TensorIteratorERKN3c106ScalarES8_ENKUlvE_clEvENKUlvE_clEvEUlhhhE0_St5arrayIPcLm4EEEEviT0_T1_)
        .other          _ZN2at6native29vectorized_elementwise_kernelILi2EZZZNS0_54_GLOBAL__N__d8c5977b_16_LinearAlgebra_cu_140f0503_289316addr_kernel_cudaERNS_14TensorIteratorERKN3c106ScalarES8_ENKUlvE_clEvENKUlvE_clEvEUlhhhE0_St5arrayIPcLm4EEEEviT0_T1_,@"STO_CUDA_ENTRY STV_DEFAULT"
_ZN2at6native29vectorized_elementwise_kernelILi2EZZZNS0_54_GLOBAL__N__d8c5977b_16_LinearAlgebra_cu_140f0503_289316addr_kernel_cudaERNS_14TensorIteratorERKN3c106ScalarES8_ENKUlvE_clEvENKUlvE_clEvEUlhhhE0_St5arrayIPcLm4EEEEviT0_T1_:
.text._ZN2at6native29vectorized_elementwise_kernelILi2EZZZNS0_54_GLOBAL__N__d8c5977b_16_LinearAlgebra_cu_140f0503_289316addr_kernel_cudaERNS_14TensorIteratorERKN3c106ScalarES8_ENKUlvE_clEvENKUlvE_clEvEUlhhhE0_St5arrayIPcLm4EEEEviT0_T1_:
[----:B------:R-:W-:Y:S08]  /*0000*/  LDC R1, c[0x0][0x28] ;  /* 0x00000a00ff017b82 */ /* 0x000ff00000000800 */
[----:B------:R-:W0:Y:S01]  /*0010*/  S2UR UR4, SR_CTAID.X ;  /* 0x00000000000479c3 */ /* 0x000e220000002500 */
[----:B------:R-:W-:Y:S01]  /*0020*/  ULDC.64 UR16, c[0x0][0x208] ;  /* 0x0000820000107ab9 */ /* 0x000fe20000000a00 */
[----:B------:R-:W-:Y:S01]  /*0030*/  ULDC.U8 UR11, c[0x0][0x218] ;  /* 0x00008600000b7ab9 */ /* 0x000fe20000000000 */
[----:B------:R-:W-:-:S05]  /*0040*/  ULDC.U8 UR18, c[0x0][0x219] ;  /* 0x0000864000127ab9 */ /* 0x000fca0000000000 */
        /* <DEDUP_REMOVED lines=19> */
[----:B------:R-:W-:Y:S01]  /*0180*/  MOV R2, UR6 ;  /* 0x0000000600027c02 */ /* 0x000fe20008000f00 */
[----:B------:R-:W-:Y:S01]  /*0190*/  ULDC.64 UR6, c[0x0][0x228] ;  /* 0x00008a0000067ab9 */ /* 0x000fe20000000a00 */
[----:B------:R-:W-:Y:S02]  /*01a0*/  IMAD.U32 R15, RZ, RZ, UR8 ;  /* 0x00000008ff0f7e24 */ /* 0x000fe4000f8e00ff */
[----:B------:R-:W-:Y:S02]  /*01b0*/  IMAD.U32 R3, RZ, RZ, UR5 ;  /* 0x00000005ff037e24 */ /* 0x000fe4000f8e00ff */
[----:B0-----:R-:W-:-:S04]  /*01c0*/  IMAD.WIDE.U32 R10, R0, 0x2, R10 ;  /* 0x00000002000a7825 */ /* 0x001fc800078e000a */
        /* <DEDUP_REMOVED lines=76> */
.L_x_21118:
        /* <DEDUP_REMOVED lines=12> */
[----:B------:R0:W3:Y:S01]  /*0750*/  @!P0 LDG.E.U8 R2, desc[UR16][R4.64] ;  /* 0x0000001004028981 */ /* 0x0000e2000c1e1100 */
[----:B------:R-:W-:Y:S01]  /*0760*/  @!P0 IMAD.X R9, RZ, RZ, R9, P2 ;  /* 0x000000ffff098224 */ /* 0x000fe200010e0609 */
[----:B--2---:R-:W-:-:S04]  /*0770*/  @!P0 IADD3 R10, P1, R11, R12, RZ ;  /* 0x0000000c0b0a8210 */ /* 0x004fc80007f3e0ff */
[----:B------:R1:W2:Y:S01]  /*0780*/  @!P0 LDG.E.U8 R7, desc[UR16][R8.64] ;  /* 0x0000001008078981 */ /* 0x0002a2000c1e1100 */
[----:B------:R-:W-:-:S05]  /*0790*/  @!P0 IADD3.X R11, RZ, R13, RZ, P1, !PT ;  /* 0x0000000dff0b8210 */ /* 0x000fca0000ffe4ff */
[----:B------:R3:W4:Y:S01]  /*07a0*/  @!P0 LDG.E.U8 R14, desc[UR16][R10.64] ;  /* 0x000000100a0e8981 */ /* 0x000722000c1e1100 */
        /* <DEDUP_REMOVED lines=12> */
[----:B-----5:R-:W-:Y:S01]  /*0870*/  @!P3 IADD3 R20, P1, R15, R20, RZ ;  /* 0x000000140f14b210 */ /* 0x020fe20007f3e0ff */
[----:B------:R-:W-:-:S06]  /*0880*/  ULDC.U8 UR5, c[0x0][0x219] ;  /* 0x0000864000057ab9 */ /* 0x000fcc0000000000 */
[----:B-1----:R-:W1:Y:S01]  /*0890*/  @!P4 LDC.64 R8, c[0x0][0x238] ;  /* 0x00008e00ff08cb82 */ /* 0x002e620000000a00 */
[----:B------:R-:W-:Y:S01]  /*08a0*/  @!P3 IMAD.X R21, RZ, RZ, R21, P1 ;  /* 0x000000ffff15b224 */ /* 0x000fe200008e0615 */
[----:B------:R-:W-:Y:S01]  /*08b0*/  @!P3 IADD3 R24, P1, R15, R24, RZ ;  /* 0x000000180f18b210 */ /* 0x000fe20007f3e0ff */
[----:B------:R-:W-:-:S05]  /*08c0*/  @!P2 VIADD R27, R0, UR4 ;  /* 0x00000004001bac36 */ /* 0x000fca0008000000 */
[----:B------:R-:W5:Y:S01]  /*08d0*/  @!P4 LDC.64 R28, c[0x0][0x240] ;  /* 0x00009000ff1ccb82 */ /* 0x000f620000000a00 */
[----:B------:R-:W-:Y:S02]  /*08e0*/  @!P2 IADD3 R0, R0, 0x80, RZ ;  /* 0x000000800000a810 */ /* 0x000fe40007ffe0ff */
[----:B------:R-:W-:Y:S02]  /*08f0*/  @!P3 IADD3 R16, P5, R15, R16, RZ ;  /* 0x000000100f10b210 */ /* 0x000fe40007fbe0ff */
[----:B------:R-:W-:Y:S02]  /*0900*/  @!P3 IADD3.X R25, RZ, R25, RZ, P1, !PT ;  /* 0x00000019ff19b210 */ /* 0x000fe40000ffe4ff */
[----:B------:R-:W-:Y:S01]  /*0910*/  ISETP.GE.AND P1, PT, R0, R3, PT ;  /* 0x000000030000720c */ /* 0x000fe20003f26270 */
[----:B------:R-:W1:Y:S01]  /*0920*/  @!P2 LDC.64 R18, c[0x0][0x230] ;  /* 0x00008c00ff12ab82 */ /* 0x000e620000000a00 */
[----:B------:R-:W-:Y:S02]  /*0930*/  IMAD.MOV.U32 R4, RZ, RZ, RZ ;  /* 0x000000ffff047224 */ /* 0x000fe400078e00ff */
[----:B------:R-:W-:Y:S01]  /*0940*/  @!P3 IMAD.X R17, RZ, RZ, R17, P5 ;  /* 0x000000ffff11b224 */ /* 0x000fe200028e0611 */
[----:B0-----:R-:W-:-:S03]  /*0950*/  @!P4 IADD3 R22, P5, R5, R12, RZ ;  /* 0x0000000c0516c210 */ /* 0x001fc60007fbe0ff */
[----:B------:R1:W4:Y:S01]  /*0960*/  @!P3 LDG.E.U8 R4, desc[UR16][R20.64] ;  /* 0x000000101404b981 */ /* 0x000322000c1e1100 */
[----:B------:R-:W-:-:S04]  /*0970*/  @!P4 IADD3.X R23, RZ, R13, RZ, P5, !PT ;  /* 0x0000000dff17c210 */ /* 0x000fc80002ffe4ff */
[----:B------:R-:W0:Y:S01]  /*0980*/  @!P1 LDC.64 R12, c[0x0][0x230] ;  /* 0x00008c00ff0c9b82 */ /* 0x000e220000000a00 */
[----:B-----5:R-:W-:-:S04]  /*0990*/  @!P4 IADD3 R28, P6, R5, R28, RZ ;  /* 0x0000001c051cc210 */ /* 0x020fc80007fde0ff */
[----:B------:R-:W-:Y:S01]  /*09a0*/  @!P4 IADD3.X R29, RZ, R29, RZ, P6, !PT ;  /* 0x0000001dff1dc210 */ /* 0x000fe200037fe4ff */
[----:B---3--:R-:W-:Y:S02]  /*09b0*/  @!P0 IMAD R11, R2, UR11, RZ ;  /* 0x0000000b020b8c24 */ /* 0x008fe4000f8e02ff */
[----:B--2---:R-:W-:Y:S02]  /*09c0*/  @!P0 IMAD R7, R7, UR5, RZ ;  /* 0x0000000507078c24 */ /* 0x004fe4000f8e02ff */
[----:B------:R-:W-:Y:S02]  /*09d0*/  IMAD.MOV.U32 R2, RZ, RZ, RZ ;  /* 0x000000ffff027224 */ /* 0x000fe400078e00ff */
[----:B----4-:R-:W-:-:S04]  /*09e0*/  @!P0 IMAD R6, R7, R14, R11 ;  /* 0x0000000e07068224 */ /* 0x010fc800078e020b */
[----:B------:R2:W3:Y:S01]  /*09f0*/  @!P3 LDG.E.U8 R2, desc[UR16][R24.64] ;  /* 0x000000101802b981 */ /* 0x0004e2000c1e1100 */
[----:B------:R-:W4:Y:S01]  /*0a00*/  @!P2 LDC.64 R14, c[0x0][0x238] ;  /* 0x00008e00ff0eab82 */ /* 0x000f220000000a00 */
[----:B------:R-:W-:-:S06]  /*0a10*/  IMAD.MOV.U32 R7, RZ, RZ, RZ ;  /* 0x000000ffff077224 */ /* 0x000fcc00078e00ff */
[----:B------:R5:W3:Y:S01]  /*0a20*/  @!P3 LDG.E.U8 R7, desc[UR16][R16.64] ;  /* 0x000000101007b981 */ /* 0x000ae2000c1e1100 */
[----:B-1----:R-:W-:Y:S01]  /*0a30*/  @!P4 IADD3 R20, P3, R5, R8, RZ ;  /* 0x000000080514c210 */ /* 0x002fe20007f7e0ff */
[----:B------:R-:W1:Y:S01]  /*0a40*/  @!P2 LDC.64 R10, c[0x0][0x240] ;  /* 0x00009000ff0aab82 */ /* 0x000e620000000a00 */
[----:B------:R-:W-:-:S03]  /*0a50*/  IMAD.MOV.U32 R5, RZ, RZ, RZ ;  /* 0x000000ffff057224 */ /* 0x000fc600078e00ff */
[----:B------:R-:W-:Y:S01]  /*0a60*/  @!P4 IMAD.X R21, RZ, RZ, R9, P3 ;  /* 0x000000ffff15c224 */ /* 0x000fe200018e0609 */
[----:B------:R-:W-:Y:S02]  /*0a70*/  CS2R R8, SRZ ;  /* 0x0000000000087805 */ /* 0x000fe4000001ff00 */
[C---:B--2---:R-:W-:Y:S01]  /*0a80*/  @!P2 IADD3 R24, P5, R27.reuse, R18, RZ ;  /* 0x000000121b18a210 */ /* 0x044fe20007fbe0ff */
[----:B------:R2:W3:Y:S01]  /*0a90*/  @!P4 LDG.E.U8 R5, desc[UR16][R22.64] ;  /* 0x000000101605c981 */ /* 0x0004e2000c1e1100 */
[----:B-----5:R-:W5:Y:S03]  /*0aa0*/  @!P1 LDC.64 R16, c[0x0][0x238] ;  /* 0x00008e00ff109b82 */ /* 0x020f660000000a00 */
[----:B------:R-:W3:Y:S04]  /*0ab0*/  @!P4 LDG.E.U8 R9, desc[UR16][R20.64] ;  /* 0x000000101409c981 */ /* 0x000ee8000c1e1100 */
[----:B------:R0:W3:Y:S01]  /*0ac0*/  @!P4 LDG.E.U8 R8, desc[UR16][R28.64] ;  /* 0x000000101c08c981 */ /* 0x0000e2000c1e1100 */
        /* <DEDUP_REMOVED lines=13> */
[----:B------:R0:W4:Y:S02]  /*0ba0*/  @!P2 LDG.E.U8 R20, desc[UR16][R24.64] ;  /* 0x000000101814a981 */ /* 0x000124000c1e1100 */
[----:B------:R-:W1:Y:S02]  /*0bb0*/  @!P4 LDC.64 R12, c[0x0][0x230] ;  /* 0x00008c00ff0ccb82 */ /* 0x000e640000000a00 */
[----:B------:R0:W4:Y:S01]  /*0bc0*/  @!P2 LDG.E.U8 R10, desc[UR16][R18.64] ;  /* 0x00000010120aa981 */ /* 0x000122000c1e1100 */
[----:B-----5:R-:W-:Y:S01]  /*0bd0*/  @!P1 IADD3 R16, P3, R23, R16, RZ ;  /* 0x0000001017109210 */ /* 0x020fe20007f7e0ff */
[----:B------:R-:W-:-:S02]  /*0be0*/  HFMA2.MMA R22, -RZ, RZ, 0, 0 ;  /* 0x00000000ff167435 */ /* 0x000fc400000001ff */
[----:B------:R-:W5:Y:S01]  /*0bf0*/  @!P2 LDG.E.U8 R21, desc[UR16][R26.64] ;  /* 0x000000101a15a981 */ /* 0x000f62000c1e1100 */
[C---:B0-----:R-:W-:Y:S02]  /*0c00*/  @!P4 VIADD R25, R0.reuse, UR4 ;  /* 0x000000040019cc36 */ /* 0x041fe40008000000 */
[----:B------:R-:W-:Y:S01]  /*0c10*/  @!P4 VIADD R0, R0, 0x80 ;  /* 0x000000800000c836 */ /* 0x000fe20000000000 */
[----:B------:R-:W0:Y:S01]  /*0c20*/  @!P4 LDC.64 R18, c[0x0][0x238] ;  /* 0x00008e00ff12cb82 */ /* 0x000e220000000a00 */
[----:B------:R-:W-:-:S03]  /*0c30*/  @!P1 IADD3.X R17, RZ, R17, RZ, P3, !PT ;  /* 0x00000011ff119210 */ /* 0x000fc60001ffe4ff */
[----:B------:R-:W-:Y:S02]  /*0c40*/  ISETP.GE.AND P2, PT, R0, R3, PT ;  /* 0x000000030000720c */ /* 0x000fe40003f46270 */
[----:B--2---:R-:W-:Y:S01]  /*0c50*/  @!P1 IADD3 R14, P3, R23, R14, RZ ;  /* 0x0000000e170e9210 */ /* 0x004fe20007f7e0ff */
[----:B------:R-:W-:Y:S01]  /*0c60*/  IMAD.MOV.U32 R23, RZ, RZ, RZ ;  /* 0x000000ffff177224 */ /* 0x000fe200078e00ff */
[----:B------:R2:W5:Y:S01]  /*0c70*/  @!P1 LDG.E.U8 R22, desc[UR16][R16.64] ;  /* 0x0000001010169981 */ /* 0x000562000c1e1100 */
[----:B------:R-:W-:Y:S02]  /*0c80*/  IMAD.MOV.U32 R11, RZ, RZ, RZ ;  /* 0x000000ffff0b7224 */ /* 0x000fe400078e00ff */
[----:B------:R-:W-:-:S04]  /*0c90*/  @!P1 IMAD.X R15, RZ, RZ, R15, P3 ;  /* 0x000000ffff0f9224 */ /* 0x000fc800018e060f */
[----:B------:R1:W5:Y:S01]  /*0ca0*/  @!P1 LDG.E.U8 R11, desc[UR16][R28.64] ;  /* 0x000000101c0b9981 */ /* 0x000362000c1e1100 */
[----:B--2---:R-:W2:Y:S03]  /*0cb0*/  @!P4 LDC.64 R16, c[0x0][0x240] ;  /* 0x00009000ff10cb82 */ /* 0x004ea60000000a00 */
[----:B------:R0:W5:Y:S01]  /*0cc0*/  @!P1 LDG.E.U8 R23, desc[UR16][R14.64] ;  /* 0x000000100e179981 */ /* 0x000162000c1e1100 */
        /* <DEDUP_REMOVED lines=9> */
[----:B------:R2:W5:Y:S01]  /*0d60*/  @!P4 LDG.E.U8 R18, desc[UR16][R26.64] ;  /* 0x000000101a12c981 */ /* 0x000562000c1e1100 */
[----:B------:R-:W-:-:S03]  /*0d70*/  @!P4 IADD3.X R17, RZ, R17, RZ, P1, !PT ;  /* 0x00000011ff11c210 */ /* 0x000fc60000ffe4ff */
[----:B------:R0:W5:Y:S04]  /*0d80*/  @!P4 LDG.E.U8 R24, desc[UR16][R28.64] ;  /* 0x000000101c18c981 */ /* 0x000168000c1e1100 */
[----:B------:R1:W5:Y:S01]  /*0d90*/  @!P4 LDG.E.U8 R19, desc[UR16][R16.64] ;  /* 0x000000101013c981 */ /* 0x000362000c1e1100 */
        /* <DEDUP_REMOVED lines=9> */
[----:B------:R1:W2:Y:S07]  /*0e30*/  @!P2 LDG.E.U8 R26, desc[UR16][R12.64] ;  /* 0x000000100c1aa981 */ /* 0x0002ae000c1e1100 */
[----:B-1----:R-:W1:Y:S01]  /*0e40*/  @!P1 LDC.64 R12, c[0x0][0x230] ;  /* 0x00008c00ff0c9b82 */ /* 0x002e620000000a00 */
[----:B------:R-:W-:Y:S02]  /*0e50*/  MOV R25, RZ ;  /* 0x000000ff00197202 */ /* 0x000fe40000000f00 */
[----:B0-----:R-:W-:Y:S01]  /*0e60*/  @!P2 IADD3 R14, P3, R27, R16, RZ ;  /* 0x000000101b0ea210 */ /* 0x001fe20007f7e0ff */
[----:B------:R-:W-:-:S03]  /*0e70*/  IMAD.MOV.U32 R16, RZ, RZ, RZ ;  /* 0x000000ffff107224 */ /* 0x000fc600078e00ff */
[----:B------:R1:W2:Y:S01]  /*0e80*/  @!P2 LDG.E.U8 R25, desc[UR16][R28.64] ;  /* 0x000000101c19a981 */ /* 0x0002a2000c1e1100 */
[----:B------:R-:W-:Y:S01]  /*0e90*/  @!P2 IMAD.X R15, RZ, RZ, R17, P3 ;  /* 0x000000ffff0fa224 */ /* 0x000fe200018e0611 */
[----:B------:R-:W-:-:S04]  /*0ea0*/  @!P1 IADD3 R17, R0, UR4, RZ ;  /* 0x0000000400119c10 */ /* 0x000fc8000fffe0ff */
[----:B------:R0:W2:Y:S01]  /*0eb0*/  @!P2 LDG.E.U8 R16, desc[UR16][R14.64] ;  /* 0x000000100e10a981 */ /* 0x0000a2000c1e1100 */
[----:B-1----:R-:W-:Y:S01]  /*0ec0*/  @!P1 IADD3 R28, P2, R17, R12, RZ ;  /* 0x0000000c111c9210 */ /* 0x002fe20007f5e0ff */
[----:B0-----:R-:W0:Y:S04]  /*0ed0*/  @!P1 LDC.64 R14, c[0x0][0x238] ;  /* 0x00008e00ff0e9b82 */ /* 0x001e280000000a00 */
[----:B------:R-:W-:-:S04]  /*0ee0*/  @!P1 IMAD.X R29, RZ, RZ, R13, P2 ;  /* 0x000000ffff1d9224 */ /* 0x000fc800010e060d */
[----:B------:R-:W1:Y:S01]  /*0ef0*/  @!P1 LDC.64 R12, c[0x0][0x240] ;  /* 0x00009000ff0c9b82 */ /* 0x000e620000000a00 */
[----:B------:R-:W-:Y:S02]  /*0f00*/  IMAD.MOV.U32 R0, RZ, RZ, RZ ;  /* 0x000000ffff007224 */ /* 0x000fe400078e00ff */
[----:B------:R-:W-:-:S04]  /*0f10*/  IMAD.MOV.U32 R27, RZ, RZ, RZ ;  /* 0x000000ffff1b7224 */ /* 0x000fc800078e00ff */
[----:B------:R1:W2:Y:S01]  /*0f20*/  @!P1 LDG.E.U8 R0, desc[UR16][R28.64] ;  /* 0x000000101c009981 */ /* 0x0002a2000c1e1100 */
[----:B0-----:R-:W-:-:S04]  /*0f30*/  @!P1 IADD3 R14, P2, R17, R14, RZ ;  /* 0x0000000e110e9210 */ /* 0x001fc80007f5e0ff */
[----:B------:R-:W-:Y:S02]  /*0f40*/  @!P1 IADD3.X R15, RZ, R15, RZ, P2, !PT ;  /* 0x0000000fff0f9210 */ /* 0x000fe400017fe4ff */
[----:B-1----:R-:W-:-:S03]  /*0f50*/  @!P1 IADD3 R12, P2, R17, R12, RZ ;  /* 0x0000000c110c9210 */ /* 0x002fc60007f5e0ff */
[----:B------:R-:W2:Y:S01]  /*0f60*/  @!P1 LDG.E.U8 R27, desc[UR16][R14.64] ;  /* 0x000000100e1b9981 */ /* 0x000ea2000c1e1100 */
[----:B------:R-:W-:Y:S01]  /*0f70*/  MOV R17, RZ ;  /* 0x000000ff00117202 */ /* 0x000fe20000000f00 */
[----:B------:R-:W-:-:S05]  /*0f80*/  @!P1 IMAD.X R13, RZ, RZ, R13, P2 ;  /* 0x000000ffff0d9224 */ /* 0x000fca00010e060d */
[----:B------:R0:W2:Y:S01]  /*0f90*/  @!P1 LDG.E.U8 R17, desc[UR16][R12.64] ;  /* 0x000000100c119981 */ /* 0x0000a2000c1e1100 */
        /* <DEDUP_REMOVED lines=46> */
.L_x_21121:
        /* <DEDUP_REMOVED lines=8> */
.L_x_21122:
        /* <DEDUP_REMOVED lines=8> */
.L_x_21123:
        /* <DEDUP_REMOVED lines=9> */
.L_x_21124:
[----:B------:R-:W-:Y:S05]  /*1410*/  BSYNC B1 ;  /* 0x0000000000017941 */ /* 0x000fea0003800000 */
.L_x_21120:
[----:B------:R-:W-:-:S13]  /*1420*/  ISETP.GE.AND P0, PT, R28, R3, PT ;  /* 0x000000031c00720c */ /* 0x000fda0003f06270 */
[----:B0-----:R-:W0:Y:S01]  /*1430*/  @!P0 LDC.64 R6, c[0x0][0x228] ;  /* 0x00008a00ff068b82 */ /* 0x001e220000000a00 */
[C---:B-12---:R-:W-:Y:S02]  /*1440*/  @!P0 IADD3 R5, R28.reuse, UR4, RZ ;  /* 0x000000041c058c10 */ /* 0x046fe4000fffe0ff */
[----:B------:R-:W-:Y:S02]  /*1450*/  @!P0 IADD3 R28, R28, 0x80, RZ ;  /* 0x000000801c1c8810 */ /* 0x000fe40007ffe0ff */
[----:B0-----:R-:W-:-:S05]  /*1460*/  @!P0 IADD3 R4, P1, R5, R6, RZ ;  /* 0x0000000605048210 */ /* 0x001fca0007f3e0ff */
[----:B------:R-:W-:-:S05]  /*1470*/  @!P0 IMAD.X R5, RZ, RZ, R7, P1 ;  /* 0x000000ffff058224 */ /* 0x000fca00008e0607 */
[----:B------:R2:W-:Y:S03]  /*1480*/  @!P0 STG.E.U8 desc[UR16][R4.64], R16 ;  /* 0x0000001004008986 */ /* 0x0005e6000c101110 */
.L_x_21125:
[----:B------:R-:W-:Y:S05]  /*1490*/  BSYNC B0 ;  /* 0x0000000000007941 */ /* 0x000fea0003800000 */
.L_x_21119:
        /* <DEDUP_REMOVED lines=9> */
.L_x_21126:
        /* <DEDUP_REMOVED lines=13> */
.L_x_24228:


//--------------------- .text._ZN2at6native29vectorized_elementwise_kernelILi4EZZZNS0_54_GLOBAL__N__d8c5977b_16_LinearAlgebra_cu_140f0503_289316addr_kernel_cudaERNS_14TensorIteratorERKN3c106ScalarES8_ENKUlvE_clEvENKUlvE_clEvEUlhhhE0_St5arrayIPcLm4EEEEviT0_T1_ --------------------------
	.section	.text._ZN2at6native29vectorized_elementwise_kernelILi4EZZZNS0_54_GLOBAL__N__d8c5977b_16_LinearAlgebra_cu_140f0503_289316addr_kernel_cudaERNS_14TensorIteratorERKN3c106ScalarES8_ENKUlvE_clEvENKUlvE_clEvEUlhhhE0_St5arrayIPcLm4EEEEviT0_T1_,"ax",@progbits
	.align	128
        .global         _ZN2at6native29vectorized_elementwise_kernelILi4EZZZNS0_54_GLOBAL__N__d8c5977b_16_LinearAlgebra_cu_140f0503_289316addr_kernel_cudaERNS_14TensorIteratorERKN3c106ScalarES8_ENKUlvE_clEvENKUlvE_clEvEUlhhhE0_St5arrayIPcLm4EEEEviT0_T1_
        .type           _ZN2at6native29vectorized_elementwise_kernelILi4EZZZNS0_54_GLOBAL__N__d8c5977b_16_LinearAlgebra_cu_140f0503_289316addr_kernel_cudaERNS_14TensorIteratorERKN3c106ScalarES8_ENKUlvE_clEvENKUlvE_clEvEUlhhhE0_St5arrayIPcLm4EEEEviT0_T1_,@function
        .size           _ZN2at6native29vectorized_elementwise_kernelILi4EZZZNS0_54_GLOBAL__N__d8c5977b_16_LinearAlgebra_cu_140f0503_289316addr_kernel_cudaERNS_14TensorIteratorERKN3c106ScalarES8_ENKUlvE_clEvENKUlvE_clEvEUlhhhE0_St5arrayIPcLm4EEEEviT0_T1_,(.L_x_24229 - _ZN2at6native29vectorized_elementwise_kernelILi4EZZZNS0_54_GLOBAL__N__d8c5977b_16_LinearAlgebra_cu_140f0503_289316addr_kernel_cudaERNS_14TensorIteratorERKN3c106ScalarES8_ENKUlvE_clEvENKUlvE_clEvEUlhhhE0_St5arrayIPcLm4EEEEviT0_T1_)
        .other          _ZN2at6native29vectorized_elementwise_kernelILi4EZZZNS0_54_GLOBAL__N__d8c5977b_16_LinearAlgebra_cu_140f0503_289316addr_kernel_cudaERNS_14TensorIteratorERKN3c106ScalarES8_ENKUlvE_clEvENKUlvE_clEvEUlhhhE0_St5arrayIPcLm4EEEEviT0_T1_,@"STO_CUDA_ENTRY STV_DEFAULT"
_ZN2at6native29vectorized_elementwise_kernelILi4EZZZNS0_54_GLOBAL__N__d8c5977b_16_LinearAlgebra_cu_140f0503_289316addr_kernel_cudaERNS_14TensorIteratorERKN3c106ScalarES8_ENKUlvE_clEvENKUlvE_clEvEUlhhhE0_St5arrayIPcLm4EEEEviT0_T1_:
.text._ZN2at6native29vectorized_elementwise_kernelILi4EZZZNS0_54_GLOBAL__N__d8c5977b_16_LinearAlgebra_cu_140f0503_289316addr_kernel_cudaERNS_14TensorIteratorERKN3c106ScalarES8_ENKUlvE_clEvENKUlvE_clEvEUlhhhE0_St5arrayIPcLm4EEEEviT0_T1_:
        /* <DEDUP_REMOVED lines=12> */
[----:B------:R-:W-:Y:S01]  /*00c0*/  ULDC.64 UR10, c[0x0][0x230] ;  /* 0x00008c00000a7ab9 */ /* 0x000fe20000000a00 */
[----:B------:R-:W-:Y:S02]  /*00d0*/  USHF.R.S32.HI UR5, URZ, 0x1f, UR4 ;  /* 0x0000001f3f057899 */ /* 0x000fe40008011404 */
[----:B------:R-:W-:Y:S02]  /*00e0*/  UIADD3 UR7, UP1, UR4, UR12, URZ ;  /* 0x0000000c04077290 */ /* 0x000fe4000ff3e03f */
[----:B------:R-:W-:Y:S02]  /*00f0*/  UIADD3 UR9, UP0, UR4, UR10, URZ ;  /* 0x0000000a04097290 */ /* 0x000fe4000ff1e03f */
[----:B------:R-:W-:Y:S02]  /*0100*/  UIADD3.X UR8, UR5, UR13, URZ, UP1, !UPT ;  /* 0x0000000d05087290 */ /* 0x000fe40008ffe43f */
[----:B------:R-:W-:Y:S01]  /*0110*/  UIADD3.X UR10, UR5, UR11, URZ, UP0, !UPT ;  /* 0x0000000b050a7290 */ /* 0x000fe200087fe43f */
[----:B------:R-:W-:Y:S01]  /*0120*/  IMAD.U32 R10, RZ, RZ, UR7 ;  /* 0x00000007ff0a7e24 */ /* 0x000fe2000f8e00ff */
[----:B------:R-:W-:Y:S01]  /*0130*/  ULDC.64 UR12, c[0x0][0x240] ;  /* 0x00009000000c7ab9 */ /* 0x000fe20000000a00 */
[----:B------:R-:W-:Y:S01]  /*0140*/  IMAD.U32 R8, RZ, RZ, UR9 ;  /* 0x00000009ff087e24 */ /* 0x000fe2000f8e00ff */
[----:B------:R-:W-:Y:S01]  /*0150*/  UIADD3 UR6, UP0, UR4, UR12, URZ ;  /* 0x0000000c04067290 */ /* 0x000fe2000ff1e03f */
[----:B------:R-:W-:Y:S01]  /*0160*/  IMAD.U32 R11, RZ, RZ, UR8 ;  /* 0x00000008ff0b7e24 */ /* 0x000fe2000f8e00ff */
[----:B------:R-:W-:-:S02]  /*0170*/  MOV R9, UR10 ;  /* 0x0000000a00097c02 */ /* 0x000fc40008000f00 */
[----:B------:R-:W-:Y:S02]  /*0180*/  UIADD3.X UR5, UR5, UR13, URZ, UP0, !UPT ;  /* 0x0000000d05057290 */ /* 0x000fe400087fe43f */
[----:B------:R-:W-:Y:S01]  /*0190*/  MOV R12, UR6 ;  /* 0x00000006000c7c02 */ /* 0x000fe20008000f00 */
[----:B------:R-:W-:-:S03]  /*01a0*/  ULDC.64 UR6, c[0x0][0x228] ;  /* 0x00008a0000067ab9 */ /* 0x000fc60000000a00 */
[----:B------:R-:W-:Y:S02]  /*01b0*/  IMAD.U32 R13, RZ, RZ, UR5 ;  /* 0x00000005ff0d7e24 */ /* 0x000fe4000f8e00ff */
[----:B0-----:R-:W-:-:S04]  /*01c0*/  IMAD.WIDE.U32 R8, R0, 0x4, R8 ;  /* 0x0000000400087825 */ /* 0x001fc800078e0008 */
[C---:B------:R-:W-:Y:S01]  /*01d0*/  IMAD.WIDE.U32 R10, R0.reuse, 0x4, R10 ;  /* 0x00000004000a7825 */ /* 0x040fe200078e000a */
[----:B------:R-:W2:Y:S03]  /*01e0*/  LDG.E R2, desc[UR14][R8.64] ;  /* 0x0000000e08027981 */ /* 0x000ea6000c1e1900 */
[----:B------:R-:W-:Y:S01]  /*01f0*/  IMAD.WIDE.U32 R12, R0, 0x4, R12 ;  /* 0x00000004000c7825 */ /* 0x000fe200078e000c */
[----:B------:R-:W3:Y:S04]  /*0200*/  LDG.E R3, desc[UR14][R8.64+0x200] ;  /* 0x0002000e08037981 */ /* 0x000ee8000c1e1900 */
[----:B------:R-:W4:Y:S04]  /*0210*/  LDG.E R4, desc[UR14][R10.64] ;  /* 0x0000000e0a047981 */ /* 0x000f28000c1e1900 */
[----:B------:R-:W5:Y:S04]  /*0220*/  LDG.E R6, desc[UR14][R10.64+0x200] ;  /* 0x0002000e0a067981 */ /* 0x000f68000c1e1900 */
[----:B------:R-:W5:Y:S04]  /*0230*/  LDG.E R5, desc[UR14][R12.64] ;  /* 0x0000000e0c057981 */ /* 0x000f68000c1e1900 */
[----:B------:R0:W5:Y:S01]  /*0240*/  LDG.E R7, desc[UR14][R12.64+0x200] ;  /* 0x0002000e0c077981 */ /* 0x000162000c1e1900 */
[----:B------:R-:W-:-:S04]  /*0250*/  UIADD3 UR5, UP0, UR4, UR6, URZ ;  /* 0x0000000604057290 */ /* 0x000fc8000ff1e03f */
[----:B------:R-:W-:Y:S01]  /*0260*/  UIADD3.X UR6, URZ, UR7, URZ, UP0, !UPT ;  /* 0x000000073f067290 */ /* 0x000fe200087fe43f */
[C---:B--2---:R-:W-:Y:S02]  /*0270*/  PRMT R14, R2.reuse, 0x7770, RZ ;  /* 0x00007770020e7816 */ /* 0x044fe400000000ff */
[----:B------:R-:W-:Y:S02]  /*0280*/  PRMT R15, R2, 0x7771, RZ ;  /* 0x00007771020f7816 */ /* 0x000fe400000000ff */
[C---:B---3--:R-:W-:Y:S01]  /*0290*/  PRMT R16, R3.reuse, 0x7770, RZ ;  /* 0x0000777003107816 */ /* 0x048fe200000000ff */
[----:B0-----:R-:W-:Y:S01]  /*02a0*/  IMAD R13, R14, UR16, RZ ;  /* 0x000000100e0d7c24 */ /* 0x001fe2000f8e02ff */
        /* <DEDUP_REMOVED lines=10> */
[----:B------:R-:W-:Y:S01]  /*0350*/  PRMT R10, R5, 0x7770, RZ ;  /* 0x00007770050a7816 */ /* 0x000fe200000000ff */
        /* <DEDUP_REMOVED lines=45> */
.L_x_21127:
        /* <DEDUP_REMOVED lines=191> */
.L_x_21130:
        /* <DEDUP_REMOVED lines=8> */
.L_x_21131:
        /* <DEDUP_REMOVED lines=8> */
.L_x_21132:
        /* <DEDUP_REMOVED lines=9> */
.L_x_21133:
[----:B------:R-:W-:Y:S05]  /*13b0*/  BSYNC B1 ;  /* 0x0000000000017941 */ /* 0x000fea0003800000 */
.L_x_21129:
[----:B------:R-:W-:-:S13]  /*13c0*/  ISETP.GE.AND P0, PT, R28, R3, PT ;  /* 0x000000031c00720c */ /* 0x000fda0003f06270 */
[----:B0-----:R-:W0:Y:S01]  /*13d0*/  @!P0 LDC.64 R6, c[0x0][0x228] ;  /* 0x00008a00ff068b82 */ /* 0x001e220000000a00 */
[C---:B-12---:R-:W-:Y:S02]  /*13e0*/  @!P0 IADD3 R5, R28.reuse, UR4, RZ ;  /* 0x000000041c058c10 */ /* 0x046fe4000fffe0ff */
[----:B------:R-:W-:Y:S02]  /*13f0*/  @!P0 IADD3 R28, R28, 0x80, RZ ;  /* 0x000000801c1c8810 */ /* 0x000fe40007ffe0ff */
[----:B0-----:R-:W-:-:S05]  /*1400*/  @!P0 IADD3 R4, P1, R5, R6, RZ ;  /* 0x0000000605048210 */ /* 0x001fca0007f3e0ff */
[----:B------:R-:W-:-:S05]  /*1410*/  @!P0 IMAD.X R5, RZ, RZ, R7, P1 ;  /* 0x000000ffff058224 */ /* 0x000fca00008e0607 */
[----:B------:R2:W-:Y:S03]  /*1420*/  @!P0 STG.E.U8 desc[UR14][R4.64], R16 ;  /* 0x0000001004008986 */ /* 0x0005e6000c10110e */
.L_x_21134:
[----:B------:R-:W-:Y:S05]  /*1430*/  BSYNC B0 ;  /* 0x0000000000007941 */ /* 0x000fea0003800000 */
.L_x_21128:
        /* <DEDUP_REMOVED lines=9> */
.L_x_21135:
        /* <DEDUP_REMOVED lines=11> */
.L_x_24229:


//--------------------- .text._ZN2at6native29vectorized_elementwise_kernelILi8EZZZNS0_54_GLOBAL__N__d8c5977b_16_LinearAlgebra_cu_140f0503_289316addr_kernel_cudaERNS_14TensorIteratorERKN3c106ScalarES8_ENKUlvE_clEvENKUlvE_clEvEUlhhhE0_St5arrayIPcLm4EEEEviT0_T1_ --------------------------
	.section	.text._ZN2at6native29vectorized_elementwise_kernelILi8EZZZNS0_54_GLOBAL__N__d8c5977b_16_LinearAlgebra_cu_140f0503_289316addr_kernel_cudaERNS_14TensorIteratorERKN3c106ScalarES8_ENKUlvE_clEvENKUlvE_clEvEUlhhhE0_St5arrayIPcLm4EEEEviT0_T1_,"ax",@progbits
	.align	128
        .global         _ZN2at6native29vectorized_elementwise_kernelILi8EZZZNS0_54_GLOBAL__N__d8c5977b_16_LinearAlgebra_cu_140f0503_289316addr_kernel_cudaERNS_14TensorIteratorERKN3c106ScalarES8_ENKUlvE_clEvENKUlvE_clEvEUlhhhE0_St5arrayIPcLm4EEEEviT0_T1_
        .type           _ZN2at6native29vectorized_elementwise_kernelILi8EZZZNS0_54_GLOBAL__N__d8c5977b_16_LinearAlgebra_cu_140f0503_289316addr_kernel_cudaERNS_14TensorIteratorERKN3c106ScalarES8_ENKUlvE_clEvENKUlvE_clEvEUlhhhE0_St5arrayIPcLm4EEEEviT0_T1_,@function
        .size           _ZN2at6native29vectorized_elementwise_kernelILi8EZZZNS0_54_GLOBAL__N__d8c5977b_16_LinearAlgebra_cu_140f0503_289316addr_kernel_cudaERNS_14TensorIteratorERKN3c106ScalarES8_ENKUlvE_clEvENKUlvE_clEvEUlhhhE0_St5arrayIPcLm4EEEEviT0_T1_,(.L_x_24230 - _ZN2at6native29vectorized_elementwise_kernelILi8EZZZNS0_54_GLOBAL__N__d8c5977b_16_LinearAlgebra_cu_140f0503_289316addr_kernel_cudaERNS_14TensorIteratorERKN3c106ScalarES8_ENKUlvE_clEvENKUlvE_clEvEUlhhhE0_St5arrayIPcLm4EEEEviT0_T1_)
        .other          _ZN2at6native29vectorized_elementwise_kernelILi8EZZZNS0_54_GLOBAL__N__d8c5977b_16_LinearAlgebra_cu_140f0503_289316addr_kernel_cudaERNS_14TensorIteratorERKN3c106ScalarES8_ENKUlvE_clEvENKUlvE_clEvEUlhhhE0_St5arrayIPcLm4EEEEviT0_T1_,@"STO_CUDA_ENTRY STV_DEFAULT"
_ZN2at6native29vectorized_elementwise_kernelILi8EZZZNS0_54_GLOBAL__N__d8c5977b_16_LinearAlgebra_cu_140f0503_289316addr_kernel_cudaERNS_14TensorIteratorERKN3c106ScalarES8_ENKUlvE_clEvENKUlvE_clEvEUlhhhE0_St5arrayIPcLm4EEEEviT0_T1_:
.text._ZN2at6native29vectorized_elementwise_kernelILi8EZZZNS0_54_GLOBAL__N__d8c5977b_16_LinearAlgebra_cu_140f0503_289316addr_kernel_cudaERNS_14TensorIteratorERKN3c106ScalarES8_ENKUlvE_clEvENKUlvE_clEvEUlhhhE0_St5arrayIPcLm4EEEEviT0_T1_:
        /* <DEDUP_REMOVED lines=24> */
[----:B------:R-:W-:Y:S01]  /*0180*/  IMAD.U32 R4, RZ, RZ, UR6 ;  /* 0x00000006ff047e24 */ /* 0x000fe2000f8e00ff */
[----:B------:R-:W-:Y:S01]  /*0190*/  ULDC.64 UR6, c[0x0][0x228] ;  /* 0x00008a0000067ab9 */ /* 0x000fe20000000a00 */
[----:B------:R-:W-:Y:S02]  /*01a0*/  IMAD.U32 R7, RZ, RZ, UR8 ;  /* 0x00000008ff077e24 */ /* 0x000fe4000f8e00ff */
[----:B------:R-:W-:Y:S02]  /*01b0*/  IMAD.U32 R5, RZ, RZ, UR5 ;  /* 0x00000005ff057e24 */ /* 0x000fe4000f8e00ff */
[----:B0-----:R-:W-:-:S04]  /*01c0*/  IMAD.WIDE.U32 R10, R0, 0x8, R10 ;  /* 0x00000008000a7825 */ /* 0x001fc800078e000a */
[C---:B------:R-:W-:Y:S02]  /*01d0*/  IMAD.WIDE.U32 R6, R0.reuse, 0x8, R6 ;  /* 0x0000000800067825 */ /* 0x040fe400078e0006 */
[----:B------:R-:W2:Y:S02]  /*01e0*/  LDG.E.64 R10, desc[UR16][R10.64] ;  /* 0x000000100a0a7981 */ /* 0x000ea4000c1e1b00 */
[----:B------:R-:W-:Y:S02]  /*01f0*/  IMAD.WIDE.U32 R4, R0, 0x8, R4 ;  /* 0x0000000800047825 */ /* 0x000fe400078e0004 */
[----:B------:R-:W3:Y:S04]  /*0200*/  LDG.E.64 R6, desc[UR16][R6.64] ;  /* 0x0000001006067981 */ /* 0x000ee8000c1e1b00 */
[----:B------:R-:W4:Y:S01]  /*0210*/  LDG.E.64 R4, desc[UR16][R4.64] ;  /* 0x0000001004047981 */ /* 0x000f22000c1e1b00 */
[----:B------:R-:W-:-:S04]  /*0220*/  UIADD3 UR5, UP0, UR4, UR6, URZ ;  /* 0x0000000604057290 */ /* 0x000fc8000ff1e03f */
[----:B------:R-:W-:Y:S01]  /*0230*/  UIADD3.X UR6, URZ, UR7, URZ, UP0, !UPT ;  /* 0x000000073f067290 */ /* 0x000fe200087fe43f */
[----:B--2---:R-:W-:Y:S02]  /*0240*/  LOP3.LUT R15, R10, 0xffff, RZ, 0xc0, !PT ;  /* 0x0000ffff0a0f7812 */ /* 0x004fe400078ec0ff */
[----:B---3--:R-:W-:-:S03]  /*0250*/  LOP3.LUT R12, R6, 0xffff, RZ, 0xc0, !PT ;  /* 0x0000ffff060c7812 */ /* 0x008fc600078ec0ff */
[----:B------:R-:W-:Y:S01]  /*0260*/  IMAD R2, R15, UR11, RZ ;  /* 0x0000000b0f027c24 */ /* 0x000fe2000f8e02ff */
[----:B------:R-:W-:Y:S02]  /*0270*/  LOP3.LUT R13, R11, 0xffff, RZ, 0xc0, !PT ;  /* 0x0000ffff0b0d7812 */ /* 0x000fe400078ec0ff */
[----:B----4-:R-:W-:Y:S01]  /*0280*/  LOP3.LUT R9, R4, 0xffff, RZ, 0xc0, !PT ;  /* 0x0000ffff04097812 */ /* 0x010fe200078ec0ff */
[----:B------:R-:W-:Y:S01]  /*0290*/  IMAD R3, R12, UR18, RZ ;  /* 0x000000120c037c24 */ /* 0x000fe2000f8e02ff */
        /* <DEDUP_REMOVED lines=69> */
.L_x_21136:
        /* <DEDUP_REMOVED lines=12> */
[----:B------:R0:W3:Y:S01]  /*07b0*/  @!P0 LDG.E.U8 R2, desc[UR16][R4.64] ;  /* 0x0000001004028981 */ /* 0x0000e2000c1e1100 */
[----:B------:R-:W-:Y:S01]  /*07c0*/  @!P0 IMAD.X R9, RZ, RZ, R9, P2 ;  /* 0x000000ffff098224 */ /* 0x000fe200010e0609 */
[----:B--2---:R-:W-:-:S04]  /*07d0*/  @!P0 IADD3 R10, P1, R11, R12, RZ ;  /* 0x0000000c0b0a8210 */ /* 0x004fc80007f3e0ff */
[----:B------:R1:W2:Y:S01]  /*07e0*/  @!P0 LDG.E.U8 R7, desc[UR16][R8.64] ;  /* 0x0000001008078981 */ /* 0x0002a2000c1e1100 */
[----:B------:R-:W-:-:S05]  /*07f0*/  @!P0 IMAD.X R11, RZ, RZ, R13, P1 ;  /* 0x000000ffff0b8224 */ /* 0x000fca00008e060d */
[----:B------:R3:W4:Y:S01]  /*0800*/  @!P0 LDG.E.U8 R14, desc[UR16][R10.64] ;  /* 0x000000100a0e8981 */ /* 0x000722000c1e1100 */
        /* <DEDUP_REMOVED lines=11> */
[----:B------:R-:W-:Y:S02]  /*08c0*/  ISETP.GE.AND P2, PT, R0, R3, PT ;  /* 0x000000030000720c */ /* 0x000fe40003f46270 */
[----:B-----5:R-:W-:-:S05]  /*08d0*/  @!P3 IADD3 R20, P1, R15, R20, RZ ;  /* 0x000000140f14b210 */ /* 0x020fca0007f3e0ff */
[----:B-1----:R-:W1:Y:S01]  /*08e0*/  @!P4 LDC.64 R8, c[0x0][0x238] ;  /* 0x00008e00ff08cb82 */ /* 0x002e620000000a00 */
[----:B------:R-:W-:Y:S01]  /*08f0*/  ULDC.U8 UR5, c[0x0][0x219] ;  /* 0x0000864000057ab9 */ /* 0x000fe20000000000 */
        /* <DEDUP_REMOVED lines=12> */
[----:B------:R1:W4:Y:S02]  /*09c0*/  @!P3 LDG.E.U8 R4, desc[UR16][R20.64] ;  /* 0x000000101404b981 */ /* 0x000324000c1e1100 */
[----:B------:R-:W-:-:S04]  /*09d0*/  @!P4 IMAD.X R23, RZ, RZ, R13, P5 ;  /* 0x000000ffff17c224 */ /* 0x000fc800028e060d */
[----:B------:R-:W0:Y:S01]  /*09e0*/  @!P1 LDC.64 R12, c[0x0][0x230] ;  /* 0x00008c00ff0c9b82 */ /* 0x000e220000000a00 */
[----:B-----5:R-:W-:-:S05]  /*09f0*/  @!P4 IADD3 R28, P6, R5, R28, RZ ;  /* 0x0000001c051cc210 */ /* 0x020fca0007fde0ff */
[----:B------:R-:W-:Y:S02]  /*0a00*/  @!P4 IMAD.X R29, RZ, RZ, R29, P6 ;  /* 0x000000ffff1dc224 */ /* 0x000fe400030e061d */
[----:B---3--:R-:W-:Y:S01]  /*0a10*/  @!P0 IMAD R11, R2, UR11, RZ ;  /* 0x0000000b020b8c24 */ /* 0x008fe2000f8e02ff */
[----:B------:R-:W-:Y:S01]  /*0a20*/  HFMA2.MMA R2, -RZ, RZ, 0, 0 ;  /* 0x00000000ff027435 */ /* 0x000fe200000001ff */
[----:B--2---:R-:W-:-:S09]  /*0a30*/  @!P0 IMAD R7, R7, UR5, RZ ;  /* 0x0000000507078c24 */ /* 0x004fd2000f8e02ff */
[----:B------:R2:W3:Y:S01]  /*0a40*/  @!P3 LDG.E.U8 R2, desc[UR16][R24.64] ;  /* 0x000000101802b981 */ /* 0x0004e2000c1e1100 */
[----:B----4-:R-:W-:Y:S02]  /*0a50*/  @!P0 IMAD R6, R7, R14, R11 ;  /* 0x0000000e07068224 */ /* 0x010fe400078e020b */
[----:B------:R-:W4:Y:S01]  /*0a60*/  @!P2 LDC.64 R14, c[0x0][0x238] ;  /* 0x00008e00ff0eab82 */ /* 0x000f220000000a00 */
[----:B------:R-:W-:-:S06]  /*0a70*/  IMAD.MOV.U32 R7, RZ, RZ, RZ ;  /* 0x000000ffff077224 */ /* 0x000fcc00078e00ff */
[----:B------:R5:W3:Y:S01]  /*0a80*/  @!P3 LDG.E.U8 R7, desc[UR16][R16.64] ;  /* 0x000000101007b981 */ /* 0x000ae2000c1e1100 */
[----:B-1----:R-:W-:Y:S01]  /*0a90*/  @!P4 IADD3 R20, P3, R5, R8, RZ ;  /* 0x000000080514c210 */ /* 0x002fe20007f7e0ff */
[----:B------:R-:W1:Y:S01]  /*0aa0*/  @!P2 LDC.64 R10, c[0x0][0x240] ;  /* 0x00009000ff0aab82 */ /* 0x000e620000000a00 */
[----:B------:R-:W-:Y:S02]  /*0ab0*/  IMAD.MOV.U32 R5, RZ, RZ, RZ ;  /* 0x000000ffff057224 */ /* 0x000fe400078e00ff */
[----:B------:R-:W-:Y:S02]  /*0ac0*/  @!P4 IADD3.X R21, RZ, R9, RZ, P3, !PT ;  /* 0x00000009ff15c210 */ /* 0x000fe40001ffe4ff */
        /* <DEDUP_REMOVED lines=18> */
[----:B------:R0:W4:Y:S03]  /*0bf0*/  @!P2 LDG.E.U8 R20, desc[UR16][R24.64] ;  /* 0x000000101814a981 */ /* 0x000126000c1e1100 */
[----:B------:R-:W1:Y:S01]  /*0c00*/  @!P4 LDC.64 R12, c[0x0][0x230] ;  /* 0x00008c00ff0ccb82 */ /* 0x000e620000000a00 */
[----:B------:R-:W-:Y:S01]  /*0c10*/  @!P2 IMAD.X R27, RZ, RZ, R11, P3 ;  /* 0x000000ffff1ba224 */ /* 0x000fe200018e060b */
[----:B------:R0:W4:Y:S01]  /*0c20*/  @!P2 LDG.E.U8 R10, desc[UR16][R18.64] ;  /* 0x00000010120aa981 */ /* 0x000122000c1e1100 */
[----:B-----5:R-:W-:Y:S01]  /*0c30*/  @!P1 IADD3 R16, P3, R23, R16, RZ ;  /* 0x0000001017109210 */ /* 0x020fe20007f7e0ff */
[----:B------:R-:W-:-:S02]  /*0c40*/  IMAD.MOV.U32 R22, RZ, RZ, RZ ;  /* 0x000000ffff167224 */ /* 0x000fc400078e00ff */
[----:B------:R-:W5:Y:S01]  /*0c50*/  @!P2 LDG.E.U8 R21, desc[UR16][R26.64] ;  /* 0x000000101a15a981 */ /* 0x000f62000c1e1100 */
[C---:B0-----:R-:W-:Y:S01]  /*0c60*/  @!P4 VIADD R25, R0.reuse, UR4 ;  /* 0x000000040019cc36 */ /* 0x041fe20008000000 */
[----:B------:R-:W-:Y:S01]  /*0c70*/  @!P4 IADD3 R0, R0, 0x80, RZ ;  /* 0x000000800000c810 */ /* 0x000fe20007ffe0ff */
[----:B------:R-:W0:Y:S03]  /*0c80*/  @!P4 LDC.64 R18, c[0x0][0x238] ;  /* 0x00008e00ff12cb82 */ /* 0x000e260000000a00 */
[----:B------:R-:W-:Y:S01]  /*0c90*/  ISETP.GE.AND P2, PT, R0, R3, PT ;  /* 0x000000030000720c */ /* 0x000fe20003f46270 */
[----:B------:R-:W-:Y:S01]  /*0ca0*/  @!P1 IMAD.X R17, RZ, RZ, R17, P3 ;  /* 0x000000ffff119224 */ /* 0x000fe200018e0611 */
[----:B--2---:R-:W-:Y:S01]  /*0cb0*/  @!P1 IADD3 R14, P3, R23, R14, RZ ;  /* 0x0000000e170e9210 */ /* 0x004fe20007f7e0ff */
[----:B------:R-:W-:-:S03]  /*0cc0*/  IMAD.MOV.U32 R23, RZ, RZ, RZ ;  /* 0x000000ffff177224 */ /* 0x000fc600078e00ff */
[----:B------:R2:W5:Y:S01]  /*0cd0*/  @!P1 LDG.E.U8 R22, desc[UR16][R16.64] ;  /* 0x0000001010169981 */ /* 0x000562000c1e1100 */
[----:B------:R-:W-:Y:S02]  /*0ce0*/  @!P1 IMAD.X R15, RZ, RZ, R15, P3 ;  /* 0x000000ffff0f9224 */ /* 0x000fe400018e060f */
[----:B------:R-:W-:-:S03]  /*0cf0*/  IMAD.MOV.U32 R11, RZ, RZ, RZ ;  /* 0x000000ffff0b7224 */ /* 0x000fc600078e00ff */
[----:B------:R1:W5:Y:S01]  /*0d00*/  @!P1 LDG.E.U8 R23, desc[UR16][R14.64] ;  /* 0x000000100e179981 */ /* 0x000362000c1e1100 */
[----:B--2---:R-:W2:Y:S03]  /*0d10*/  @!P4 LDC.64 R16, c[0x0][0x240] ;  /* 0x00009000ff10cb82 */ /* 0x004ea60000000a00 */
[----:B------:R0:W5:Y:S05]  /*0d20*/  @!P1 LDG.E.U8 R11, desc[UR16][R28.64] ;  /* 0x000000101c0b9981 */ /* 0x00016a000c1e1100 */
        /* <DEDUP_REMOVED lines=9> */
[----:B------:R2:W5:Y:S01]  /*0dc0*/  @!P4 LDG.E.U8 R18, desc[UR16][R26.64] ;  /* 0x000000101a12c981 */ /* 0x000562000c1e1100 */
[----:B------:R-:W-:-:S03]  /*0dd0*/  @!P4 IMAD.X R17, RZ, RZ, R17, P1 ;  /* 0x000000ffff11c224 */ /* 0x000fc600008e0611 */
[----:B------:R1:W5:Y:S04]  /*0de0*/  @!P4 LDG.E.U8 R24, desc[UR16][R28.64] ;  /* 0x000000101c18c981 */ /* 0x000368000c1e1100 */
[----:B------:R0:W5:Y:S01]  /*0df0*/  @!P4 LDG.E.U8 R19, desc[UR16][R16.64] ;  /* 0x000000101013c981 */ /* 0x000162000c1e1100 */
        /* <DEDUP_REMOVED lines=9> */
[----:B------:R1:W2:Y:S02]  /*0e90*/  @!P2 LDG.E.U8 R26, desc[UR16][R12.64] ;  /* 0x000000100c1aa981 */ /* 0x0002a4000c1e1100 */
[----:B-1----:R-:W1:Y:S01]  /*0ea0*/  @!P1 LDC.64 R12, c[0x0][0x230] ;  /* 0x00008c00ff0c9b82 */ /* 0x002e620000000a00 */
[----:B0-----:R-:W-:Y:S01]  /*0eb0*/  @!P2 IADD3 R14, P3, R27, R16, RZ ;  /* 0x000000101b0ea210 */ /* 0x001fe20007f7e0ff */
[----:B------:R-:W-:Y:S02]  /*0ec0*/  IMAD.MOV.U32 R25, RZ, RZ, RZ ;  /* 0x000000ffff197224 */ /* 0x000fe400078e00ff */
[----:B------:R-:W-:Y:S02]  /*0ed0*/  IMAD.MOV.U32 R16, RZ, RZ, RZ ;  /* 0x000000ffff107224 */ /* 0x000fe400078e00ff */
[----:B------:R-:W-:Y:S01]  /*0ee0*/  @!P2 IMAD.X R15, RZ, RZ, R17, P3 ;  /* 0x000000ffff0fa224 */ /* 0x000fe200018e0611 */
[----:B------:R-:W-:Y:S01]  /*0ef0*/  @!P1 IADD3 R17, R0, UR4, RZ ;  /* 0x0000000400119c10 */ /* 0x000fe2000fffe0ff */
[----:B------:R-:W2:Y:S04]  /*0f00*/  @!P2 LDG.E.U8 R25, desc[UR16][R28.64] ;  /* 0x000000101c19a981 */ /* 0x000ea8000c1e1100 */
[----:B------:R0:W2:Y:S02]  /*0f10*/  @!P2 LDG.E.U8 R16, desc[UR16][R14.64] ;  /* 0x000000100e10a981 */ /* 0x0000a4000c1e1100 */
[----:B0-----:R-:W0:Y:S01]  /*0f20*/  @!P1 LDC.64 R14, c[0x0][0x238] ;  /* 0x00008e00ff0e9b82 */ /* 0x001e220000000a00 */
[----:B-1----:R-:W-:-:S05]  /*0f30*/  @!P1 IADD3 R28, P2, R17, R12, RZ ;  /* 0x0000000c111c9210 */ /* 0x002fca0007f5e0ff */
[----:B------:R-:W-:Y:S02]  /*0f40*/  @!P1 IMAD.X R29, RZ, RZ, R13, P2 ;  /* 0x000000ffff1d9224 */ /* 0x000fe400010e060d */
[----:B------:R-:W1:Y:S01]  /*0f50*/  @!P1 LDC.64 R12, c[0x0][0x240] ;  /* 0x00009000ff0c9b82 */ /* 0x000e620000000a00 */
[----:B------:R-:W-:Y:S01]  /*0f60*/  IMAD.MOV.U32 R0, RZ, RZ, RZ ;  /* 0x000000ffff007224 */ /* 0x000fe200078e00ff */
[----:B------:R-:W-:-:S05]  /*0f70*/  MOV R27, RZ ;  /* 0x000000ff001b7202 */ /* 0x000fca0000000f00 */
[----:B------:R1:W2:Y:S01]  /*0f80*/  @!P1 LDG.E.U8 R0, desc[UR16][R28.64] ;  /* 0x000000101c009981 */ /* 0x0002a2000c1e1100 */
[----:B0-----:R-:W-:-:S05]  /*0f90*/  @!P1 IADD3 R14, P2, R17, R14, RZ ;  /* 0x0000000e110e9210 */ /* 0x001fca0007f5e0ff */
[----:B------:R-:W-:Y:S01]  /*0fa0*/  @!P1 IMAD.X R15, RZ, RZ, R15, P2 ;  /* 0x000000ffff0f9224 */ /* 0x000fe200010e060f */
[----:B-1----:R-:W-:Y:S01]  /*0fb0*/  @!P1 IADD3 R12, P2, R17, R12, RZ ;  /* 0x0000000c110c9210 */ /* 0x002fe20007f5e0ff */
[----:B------:R-:W-:-:S03]  /*0fc0*/  IMAD.MOV.U32 R17, RZ, RZ, RZ ;  /* 0x000000ffff117224 */ /* 0x000fc600078e00ff */
[----:B------:R-:W2:Y:S01]  /*0fd0*/  @!P1 LDG.E.U8 R27, desc[UR16][R14.64] ;  /* 0x000000100e1b9981 */ /* 0x000ea2000c1e1100 */
[----:B------:R-:W-:-:S05]  /*0fe0*/  @!P1 IMAD.X R13, RZ, RZ, R13, P2 ;  /* 0x000000ffff0d9224 */ /* 0x000fca00010e060d */
[----:B------:R0:W2:Y:S01]  /*0ff0*/  @!P1 LDG.E.U8 R17, desc[UR16][R12.64] ;  /* 0x000000100c119981 */ /* 0x0000a2000c1e1100 */
        /* <DEDUP_REMOVED lines=46> */
.L_x_21139:
        /* <DEDUP_REMOVED lines=8> */
.L_x_21140:
        /* <DEDUP_REMOVED lines=8> */
.L_x_21141:
        /* <DEDUP_REMOVED lines=9> */
.L_x_21142:
[----:B------:R-:W-:Y:S05]  /*1470*/  BSYNC B1 ;  /* 0x0000000000017941 */ /* 0x000fea0003800000 */
.L_x_21138:
[----:B------:R-:W-:-:S13]  /*1480*/  ISETP.GE.AND P0, PT, R28, R3, PT ;  /* 0x000000031c00720c */ /* 0x000fda0003f06270 */
[----:B0-----:R-:W0:Y:S01]  /*1490*/  @!P0 LDC.64 R6, c[0x0][0x228] ;  /* 0x00008a00ff068b82 */ /* 0x001e220000000a00 */
[C---:B-12---:R-:W-:Y:S01]  /*14a0*/  @!P0 IADD3 R5, R28.reuse, UR4, RZ ;  /* 0x000000041c058c10 */ /* 0x046fe2000fffe0ff */
[----:B------:R-:W-:-:S03]  /*14b0*/  @!P0 VIADD R28, R28, 0x80 ;  /* 0x000000801c1c8836 */ /* 0x000fc60000000000 */
[----:B0-----:R-:W-:-:S05]  /*14c0*/  @!P0 IADD3 R4, P1, R5, R6, RZ ;  /* 0x0000000605048210 */ /* 0x001fca0007f3e0ff */
[----:B------:R-:W-:-:S05]  /*14d0*/  @!P0 IMAD.X R5, RZ, RZ, R7, P1 ;  /* 0x000000ffff058224 */ /* 0x000fca00008e0607 */
[----:B------:R2:W-:Y:S03]  /*14e0*/  @!P0 STG.E.U8 desc[UR16][R4.64], R16 ;  /* 0x0000001004008986 */ /* 0x0005e6000c101110 */
.L_x_21143:
[----:B------:R-:W-:Y:S05]  /*14f0*/  BSYNC B0 ;  /* 0x0000000000007941 */ /* 0x000fea0003800000 */
.L_x_21137:
        /* <DEDUP_REMOVED lines=9> */
.L_x_21144:
        /* <DEDUP_REMOVED lines=15> */
.L_x_24230:


//--------------------- .text._ZN2at6native18elementwise_kernelILi128ELi4EZNS0_15gpu_kernel_implIZZZNS0_54_GLOBAL__N__d8c5977b_16_LinearAlgebra_cu_140f0503_289316addr_kernel_cudaERNS_14TensorIteratorERKN3c106ScalarES9_ENKUlvE_clEvENKUlvE_clEvEUlhhhE_EEvRNS_18TensorIteratorBaseERKT_EUliE_EEviT1_ --------------------------
	.section	.text._ZN2at6native18elementwise_kernelILi128ELi4EZNS0_15gpu_kernel_implIZZZNS0_54_GLOBAL__N__d8c5977b_16_LinearAlgebra_cu_140f0503_289316addr_kernel_cudaERNS_14TensorIteratorERKN3c106ScalarES9_ENKUlvE_clEvENKUlvE_clEvEUlhhhE_EEvRNS_18TensorIteratorBaseERKT_EUliE_EEviT1_,"ax",@progbits
	.align	128
        .global         _ZN2at6native18elementwise_kernelILi128ELi4EZNS0_15gpu_kernel_implIZZZNS0_54_GLOBAL__N__d8c5977b_16_LinearAlgebra_cu_140f0503_289316addr_kernel_cudaERNS_14TensorIteratorERKN3c106ScalarES9_ENKUlvE_clEvENKUlvE_clEvEUlhhhE_EEvRNS_18TensorIteratorBaseERKT_EUliE_EEviT1_
        .type           _ZN2at6native18elementwise_kernelILi128ELi4EZNS0_15gpu_kernel_implIZZZNS0_54_GLOBAL__N__d8c5977b_16_LinearAlgebra_cu_140f0503_289316addr_kernel_cudaERNS_14TensorIteratorERKN3c106ScalarES9_ENKUlvE_clEvENKUlvE_clEvEUlhhhE_EEvRNS_18TensorIteratorBaseERKT_EUliE_EEviT1_,@function
        .size           _ZN2at6native18elementwise_kernelILi128ELi4EZNS0_15gpu_kernel_implIZZZNS0_54_GLOBAL__N__d8c5977b_16_LinearAlgebra_cu_140f0503_289316addr_kernel_cudaERNS_14TensorIteratorERKN3c106ScalarES9_ENKUlvE_clEvENKUlvE_clEvEUlhhhE_EEvRNS_18TensorIteratorBaseERKT_EUliE_EEviT1_,(.L_x_24231 - _ZN2at6native18elementwise_kernelILi128ELi4EZNS0_15gpu_kernel_implIZZZNS0_54_GLOBAL__N__d8c5977b_16_LinearAlgebra_cu_140f0503_289316addr_kernel_cudaERNS_14TensorIteratorERKN3c106ScalarES9_ENKUlvE_clEvENKUlvE_clEvEUlhhhE_EEvRNS_18TensorIteratorBaseERKT_EUliE_EEviT1_)
        .other          _ZN2at6native18elementwise_kernelILi128ELi4EZNS0_15gpu_kernel_implIZZZNS0_54_GLOBAL__N__d8c5977b_16_LinearAlgebra_cu_140f0503_289316addr_kernel_cudaERNS_14TensorIteratorERKN3c106ScalarES9_ENKUlvE_clEvENKUlvE_clEvEUlhhhE_EEvRNS_18TensorIteratorBaseERKT_EUliE_EEviT1_,@"STO_CUDA_ENTRY STV_DEFAULT"
_ZN2at6native18elementwise_kernelILi128ELi4EZNS0_15gpu_kernel_implIZZZNS0_54_GLOBAL__N__d8c5977b_16_LinearAlgebra_cu_140f0503_289316addr_kernel_cudaERNS_14TensorIteratorERKN3c106ScalarES9_ENKUlvE_clEvENKUlvE_clEvEUlhhhE_EEvRNS_18TensorIteratorBaseERKT_EUliE_EEviT1_:
.text._ZN2at6native18elementwise_kernelILi128ELi4EZNS0_15gpu_kernel_implIZZZNS0_54_GLOBAL__N__d8c5977b_16_LinearAlgebra_cu_140f0503_289316addr_kernel_cudaERNS_14TensorIteratorERKN3c106ScalarES9_ENKUlvE_clEvENKUlvE_clEvEUlhhhE_EEvRNS_18TensorIteratorBaseERKT_EUliE_EEviT1_:
        /* <DEDUP_REMOVED lines=364> */
.L_x_21147:
        /* <DEDUP_REMOVED lines=27> */
.L_x_21148:
        /* <DEDUP_REMOVED lines=17> */
.L_x_21152:
[----:B------:R1:W5:Y:S01]  /*1980*/  LDG.E.U8 R19, desc[UR36][R24.64] ;  /* 0x0000002418137981 */ /* 0x000362000c1e1100 */
[----:B------:R-:W-:Y:S05]  /*1990*/  BRA `(.L_x_21154) ;  /* 0x0000000c00647947 */ /* 0x000fea0003800000 */
.L_x_21151:
        /* <DEDUP_REMOVED lines=8> */
.L_x_21156:
[----:B------:R3:W5:Y:S01]  /*1a20*/  LDG.E.U8 R19, desc[UR36][R24.64] ;  /* 0x0000002418137981 */ /* 0x000762000c1e1100 */
[----:B------:R-:W-:Y:S05]  /*1a30*/  BRA `(.L_x_21154) ;  /* 0x0000000c003c7947 */ /* 0x000fea0003800000 */
.L_x_21155:
[----:B------:R2:W5:Y:S01]  /*1a40*/  LDG.E.U16 R19, desc[UR36][R24.64] ;  /* 0x0000002418137981 */ /* 0x000562000c1e1500 */
[----:B------:R-:W-:Y:S05]  /*1a50*/  BRA `(.L_x_21154) ;  /* 0x0000000c00347947 */ /* 0x000fea0003800000 */
.L_x_21150:
        /* <DEDUP_REMOVED lines=10> */
.L_x_21158:
[----:B------:R-:W2:Y:S02]  /*1b00*/  LDG.E.U16 R2, desc[UR36][R24.64] ;  /* 0x0000002418027981 */ /* 0x000ea4000c1e1500 */
[----:B--2---:R-:W-:-:S06]  /*1b10*/  HADD2.F32 R2, -RZ, R2.H0_H0 ;  /* 0x20000002ff027230 */ /* 0x004fcc0000004100 */
[----:B------:R-:W0:Y:S02]  /*1b20*/  F2I.S64.TRUNC R2, R2 ;  /* 0x0000000200027311 */ /* 0x000e24000020d900 */
[----:B0-----:R-:W-:Y:S01]  /*1b30*/  PRMT R19, R2, 0x7610, R19 ;  /* 0x0000761002137816 */ /* 0x001fe20000000013 */
[----:B------:R-:W-:Y:S06]  /*1b40*/  BRA `(.L_x_21154) ;  /* 0x0000000800f87947 */ /* 0x000fec0003800000 */
.L_x_21157:
        /* <DEDUP_REMOVED lines=10> */
.L_x_21160:
[----:B------:R-:W2:Y:S02]  /*1bf0*/  LDG.E.U16 R24, desc[UR36][R24.64] ;  /* 0x0000002418187981 */ /* 0x000ea4000c1e1500 */
[----:B--2---:R-:W-:-:S06]  /*1c00*/  HADD2.F32 R2, -RZ, R24.H0_H0 ;  /* 0x20000018ff027230 */ /* 0x004fcc0000004100 */
[----:B------:R-:W0:Y:S02]  /*1c10*/  F2I.S64.TRUNC R2, R2 ;  /* 0x0000000200027311 */ /* 0x000e24000020d900 */
[----:B0-----:R-:W-:Y:S01]  /*1c20*/  PRMT R19, R2, 0x7610, R19 ;  /* 0x0000761002137816 */ /* 0x001fe20000000013 */
[----:B------:R-:W-:Y:S06]  /*1c30*/  BRA `(.L_x_21154) ;  /* 0x0000000800bc7947 */ /* 0x000fec0003800000 */
.L_x_21159:
[----:B------:R-:W2:Y:S02]  /*1c40*/  LDG.E.64 R2, desc[UR36][R24.64] ;  /* 0x0000002418027981 */ /* 0x000ea4000c1e1b00 */
[----:B--2---:R-:W0:Y:S02]  /*1c50*/  F2I.S64.F64.TRUNC R2, R2 ;  /* 0x0000000200027311 */ /* 0x004e24000030d900 */
[----:B0-----:R-:W-:Y:S01]  /*1c60*/  PRMT R19, R2, 0x7610, R19 ;  /* 0x0000761002137816 */ /* 0x001fe20000000013 */
[----:B------:R-:W-:Y:S06]  /*1c70*/  BRA `(.L_x_21154) ;  /* 0x0000000800ac7947 */ /* 0x000fec0003800000 */
.L_x_21149:
        /* <DEDUP_REMOVED lines=12> */
.L_x_21163:
[----:B------:R-:W2:Y:S02]  /*1d40*/  LDG.E.64 R24, desc[UR36][R24.64] ;  /* 0x0000002418187981 */ /* 0x000ea4000c1e1b00 */
[----:B--2---:R-:W0:Y:S02]  /*1d50*/  F2I.S64.F64.TRUNC R2, R24 ;  /* 0x0000001800027311 */ /* 0x004e24000030d900 */
[----:B0-----:R-:W-:Y:S01]  /*1d60*/  PRMT R19, R2, 0x7610, R19 ;  /* 0x0000761002137816 */ /* 0x001fe20000000013 */
[----:B------:R-:W-:Y:S06]  /*1d70*/  BRA `(.L_x_21154) ;  /* 0x00000008006c7947 */ /* 0x000fec0003800000 */
.L_x_21162:
        /* <DEDUP_REMOVED lines=28> */
.L_x_21165:
        /* <DEDUP_REMOVED lines=15> */
.L_x_21164:
[----:B------:R-:W2:Y:S02]  /*2030*/  LDG.E.U16 R2, desc[UR36][R24.64] ;  /* 0x0000002418027981 */ /* 0x000ea4000c1e1500 */
[----:B--2---:R-:W-:-:S06]  /*2040*/  IMAD.U32 R2, R2, 0x10000, RZ ;  /* 0x0001000002027824 */ /* 0x004fcc00078e00ff */
[----:B------:R-:W0:Y:S02]  /*2050*/  F2I.S64.TRUNC R2, R2 ;  /* 0x0000000200027311 */ /* 0x000e24000020d900 */
[----:B0-----:R-:W-:Y:S01]  /*2060*/  PRMT R19, R2, 0x7610, R19 ;  /* 0x0000761002137816 */ /* 0x001fe20000000013 */
[----:B------:R-:W-:Y:S06]  /*2070*/  BRA `(.L_x_21154) ;  /* 0x0000000400ac7947 */ /* 0x000fec0003800000 */
.L_x_21161:
        /* <DEDUP_REMOVED lines=10> */
.L_x_21168:
        /* <DEDUP_REMOVED lines=21> */
.L_x_21172:
[----:B------:R-:W-:Y:S05]  /*2270*/  BSYNC B1 ;  /* 0x0000000000017941 */ /* 0x000fea0003800000 */
.L_x_21171:
[----:B------:R-:W-:Y:S01]  /*2280*/  IMAD.SHL.U32 R2, R2, 0x100000, RZ ;  /* 0x0010000002027824 */ /* 0x000fe200078e00ff */
[----:B------:R-:W-:-:S04]  /*2290*/  LEA R3, R0, 0x3b800000, 0x17 ;  /* 0x3b80000000037811 */ /* 0x000fc800078eb8ff */
[----:B------:R-:W-:-:S07]  /*22a0*/  LOP3.LUT R2, R3, R2, R4, 0xfe, !PT ;  /* 0x0000000203027212 */ /* 0x000fce00078efe04 */
.L_x_21170:
[----:B------:R-:W-:Y:S05]  /*22b0*/  BSYNC B0 ;  /* 0x0000000000007941 */ /* 0x000fea0003800000 */
.L_x_21169:
[----:B------:R-:W0:Y:S02]  /*22c0*/  F2I.S64.TRUNC R2, R2 ;  /* 0x0000000200027311 */ /* 0x000e24000020d900 */
[----:B0-----:R-:W-:Y:S01]  /*22d0*/  PRMT R19, R2, 0x7610, R19 ;  /* 0x0000761002137816 */ /* 0x001fe20000000013 */
[----:B------:R-:W-:Y:S06]  /*22e0*/  BRA `(.L_x_21154) ;  /* 0x0000000400107947 */ /* 0x000fec0003800000 */
.L_x_21167:
        /* <DEDUP_REMOVED lines=21> */
.L_x_21176:
[----:B------:R-:W-:Y:S05]  /*2440*/  BSYNC B1 ;  /* 0x0000000000017941 */ /* 0x000fea0003800000 */
.L_x_21175:
[----:B------:R-:W-:Y:S01]  /*2450*/  IMAD.SHL.U32 R2, R2, 0x200000, RZ ;  /* 0x0020000002027824 */ /* 0x000fe200078e00ff */
[----:B------:R-:W-:-:S04]  /*2460*/  LEA R3, R0, 0x37800000, 0x17 ;  /* 0x3780000000037811 */ /* 0x000fc800078eb8ff */
[----:B------:R-:W-:-:S07]  /*2470*/  LOP3.LUT R2, R3, R2, R4, 0xfe, !PT ;  /* 0x0000000203027212 */ /* 0x000fce00078efe04 */
.L_x_21174:
[----:B------:R-:W-:Y:S05]  /*2480*/  BSYNC B0 ;  /* 0x0000000000007941 */ /* 0x000fea0003800000 */
.L_x_21173:
[----:B------:R-:W0:Y:S02]  /*2490*/  F2I.S64.TRUNC R2, R2 ;  /* 0x0000000200027311 */ /* 0x000e24000020d900 */
[----:B0-----:R-:W-:Y:S01]  /*24a0*/  PRMT R19, R2, 0x7610, R19 ;  /* 0x0000761002137816 */ /* 0x001fe20000000013 */
[----:B------:R-:W-:Y:S06]  /*24b0*/  BRA `(.L_x_21154) ;  /* 0x00000000009c7947 */ /* 0x000fec0003800000 */
.L_x_21166:
        /* <DEDUP_REMOVED lines=14> */
.L_x_21180:
[----:B------:R-:W-:Y:S05]  /*25a0*/  BSYNC B0 ;  /* 0x0000000000007941 */ /* 0x000fea0003800000 */
.L_x_21179:
[----:B------:R-:W0:Y:S02]  /*25b0*/  F2I.S64.TRUNC R2, R2 ;  /* 0x0000000200027311 */ /* 0x000e24000020d900 */
[----:B0-----:R-:W-:Y:S01]  /*25c0*/  PRMT R19, R2, 0x7610, R19 ;  /* 0x0000761002137816 */ /* 0x001fe20000000013 */
[----:B------:R-:W-:Y:S06]  /*25d0*/  BRA `(.L_x_21154) ;  /* 0x0000000000547947 */ /* 0x000fec0003800000 */
.L_x_21153:
        /* <DEDUP_REMOVED lines=16> */
.L_x_21181:
[----:B------:R-:W-:Y:S01]  /*26e0*/  PRMT R19, RZ, 0x7610, R19 ;  /* 0x00007610ff137816 */ /* 0x000fe20000000013 */
[----:B------:R-:W-:Y:S06]  /*26f0*/  BRA `(.L_x_21154) ;  /* 0x00000000000c7947 */ /* 0x000fec0003800000 */
.L_x_21178:
[----:B------:R0:W5:Y:S01]  /*2700*/  LDG.E.U8 R19, desc[UR36][R24.64] ;  /* 0x0000002418137981 */ /* 0x000162000c1e1100 */
[----:B------:R-:W-:Y:S05]  /*2710*/  BRA `(.L_x_21154) ;  /* 0x0000000000047947 */ /* 0x000fea0003800000 */
.L_x_21177:
[----:B------:R0:W5:Y:S02]  /*2720*/  LDG.E.U8 R19, desc[UR36][R24.64] ;  /* 0x0000002418137981 */ /* 0x000164000c1e1100 */
.L_x_21154:
[----:B------:R-:W1:Y:S01]  /*2730*/  LDC.U8 R2, c[0x0][0x50b] ;  /* 0x000142c0ff027b82 */ /* 0x000e620000000000 */
[----:B------:R-:W-:Y:S02]  /*2740*/  ULDC.64 UR4, c[0x0][0x4f0] ;  /* 0x00013c0000047ab9 */ /* 0x000fe40000000a00 */
[----:B------:R-:W-:-:S05]  /*2750*/  IADD3 R4, P1, R22, UR4, RZ ;  /* 0x0000000416047c10 */ /* 0x000fca000ff3e0ff */
        /* <DEDUP_REMOVED lines=14> */
.L_x_21185:
[----:B------:R1:W5:Y:S01]  /*2840*/  LDG.E.U8 R0, desc[UR36][R4.64] ;  /* 0x0000002404007981 */ /* 0x000362000c1e1100 */
[----:B------:R-:W-:Y:S05]  /*2850*/  BRA `(.L_x_21187) ;  /* 0x0000000c00647947 */ /* 0x000fea0003800000 */
.L_x_21184:
        /* <DEDUP_REMOVED lines=8> */
.L_x_21189:
[----:B------:R1:W5:Y:S01]  /*28e0*/  LDG.E.U8 R0, desc[UR36][R4.64] ;  /* 0x0000002404007981 */ /* 0x000362000c1e1100 */
[----:B------:R-:W-:Y:S05]  /*28f0*/  BRA `(.L_x_21187) ;  /* 0x0000000c003c7947 */ /* 0x000fea0003800000 */
.L_x_21188:
[----:B------:R1:W5:Y:S01]  /*2900*/  LDG.E.U16 R0, desc[UR36][R4.64] ;  /* 0x0000002404007981 */ /* 0x000362000c1e1500 */
[----:B------:R-:W-:Y:S05]  /*2910*/  BRA `(.L_x_21187) ;  /* 0x0000000c00347947 */ /* 0x000fea0003800000 */
.L_x_21183:
        /* <DEDUP_REMOVED lines=10> */
.L_x_21191:
[----:B------:R-:W2:Y:S02]  /*29c0*/  LDG.E.U16 R2, desc[UR36][R4.64] ;  /* 0x0000002404027981 */ /* 0x000ea4000c1e1500 */
[----:B--2---:R-:W-:-:S06]  /*29d0*/  HADD2.F32 R2, -RZ, R2.H0_H0 ;  /* 0x20000002ff027230 */ /* 0x004fcc0000004100 */
[----:B------:R-:W1:Y:S02]  /*29e0*/  F2I.S64.TRUNC R2, R2 ;  /* 0x0000000200027311 */ /* 0x000e64000020d900 */
[----:B-1----:R-:W-:Y:S01]  /*29f0*/  PRMT R0, R2, 0x7610, R0 ;  /* 0x0000761002007816 */ /* 0x002fe20000000000 */
[----:B------:R-:W-:Y:S06]  /*2a00*/  BRA `(.L_x_21187) ;  /* 0x0000000800f87947 */ /* 0x000fec0003800000 */
.L_x_21190:
        /* <DEDUP_REMOVED lines=10> */
.L_x_21193:
[----:B------:R-:W2:Y:S02]  /*2ab0*/  LDG.E.U16 R4, desc[UR36][R4.64] ;  /* 0x0000002404047981 */ /* 0x000ea4000c1e1500 */
[----:B--2---:R-:W-:-:S06]  /*2ac0*/  HADD2.F32 R2, -RZ, R4.H0_H0 ;  /* 0x20000004ff027230 */ /* 0x004fcc0000004100 */
[----:B------:R-:W1:Y:S02]  /*2ad0*/  F2I.S64.TRUNC R2, R2 ;  /* 0x0000000200027311 */ /* 0x000e64000020d900 */
[----:B-1----:R-:W-:Y:S01]  /*2ae0*/  PRMT R0, R2, 0x7610, R0 ;  /* 0x0000761002007816 */ /* 0x002fe20000000000 */
[----:B------:R-:W-:Y:S06]  /*2af0*/  BRA `(.L_x_21187) ;  /* 0x0000000800bc7947 */ /* 0x000fec0003800000 */
.L_x_21192:
[----:B------:R-:W2:Y:S02]  /*2b00*/  LDG.E.64 R2, desc[UR36][R4.64] ;  /* 0x0000002404027981 */ /* 0x000ea4000c1e1b00 */
[----:B--2---:R-:W1:Y:S02]  /*2b10*/  F2I.S64.F64.TRUNC R2, R2 ;  /* 0x0000000200027311 */ /* 0x004e64000030d900 */
[----:B-1----:R-:W-:Y:S01]  /*2b20*/  PRMT R0, R2, 0x7610, R0 ;  /* 0x0000761002007816 */ /* 0x002fe20000000000 */
[----:B------:R-:W-:Y:S06]  /*2b30*/  BRA `(.L_x_21187) ;  /* 0x0000000800ac7947 */ /* 0x000fec0003800000 */
.L_x_21182:
        /* <DEDUP_REMOVED lines=12> */
.L_x_21196:
[----:B------:R-:W2:Y:S02]  /*2c00*/  LDG.E.64 R4, desc[UR36][R4.64] ;  /* 0x0000002404047981 */ /* 0x000ea4000c1e1b00 */
[----:B--2---:R-:W1:Y:S02]  /*2c10*/  F2I.S64.F64.TRUNC R2, R4 ;  /* 0x0000000400027311 */ /* 0x004e64000030d900 */
[----:B-1----:R-:W-:Y:S01]  /*2c20*/  PRMT R0, R2, 0x7610, R0 ;  /* 0x0000761002007816 */ /* 0x002fe20000000000 */
[----:B------:R-:W-:Y:S06]  /*2c30*/  BRA `(.L_x_21187) ;  /* 0x00000008006c7947 */ /* 0x000fec0003800000 */
.L_x_21195:
        /* <DEDUP_REMOVED lines=28> */
.L_x_21198:
        /* <DEDUP_REMOVED lines=12> */
[----:B------:R-:W1:Y:S02]  /*2ec0*/  F2I.S64.TRUNC R2, R2 ;  /* 0x0000000200027311 */ /* 0x000e64000020d900 */
[----:B-1----:R-:W-:Y:S01]  /*2ed0*/  PRMT R0, R2, 0x7610, R0 ;  /* 0x0000761002007816 */ /* 0x002fe20000000000 */
[----:B------:R-:W-:Y:S06]  /*2ee0*/  BRA `(.L_x_21187) ;  /* 0x0000000400c07947 */ /* 0x000fec0003800000 */
.L_x_21197:
[----:B------:R-:W2:Y:S02]  /*2ef0*/  LDG.E.U16 R2, desc[UR36][R4.64] ;  /* 0x0000002404027981 */ /* 0x000ea4000c1e1500 */
[----:B--2---:R-:W-:-:S06]  /*2f00*/  IMAD.U32 R2, R2, 0x10000, RZ ;  /* 0x0001000002027824 */ /* 0x004fcc00078e00ff */
[----:B------:R-:W1:Y:S02]  /*2f10*/  F2I.S64.TRUNC R2, R2 ;  /* 0x0000000200027311 */ /* 0x000e64000020d900 */
[----:B-1----:R-:W-:Y:S01]  /*2f20*/  PRMT R0, R2, 0x7610, R0 ;  /* 0x0000761002007816 */ /* 0x002fe20000000000 */
[----:B------:R-:W-:Y:S06]  /*2f30*/  BRA `(.L_x_21187) ;  /* 0x0000000400ac7947 */ /* 0x000fec0003800000 */
.L_x_21194:
        /* <DEDUP_REMOVED lines=10> */
.L_x_21201:
        /* <DEDUP_REMOVED lines=21> */
.L_x_21205:
[----:B------:R-:W-:Y:S05]  /*3130*/  BSYNC B1 ;  /* 0x0000000000017941 */ /* 0x000fea0003800000 */
.L_x_21204:
[----:B------:R-:W-:Y:S01]  /*3140*/  IMAD.SHL.U32 R2, R2, 0x100000, RZ ;  /* 0x0010000002027824 */ /* 0x000fe200078e00ff */
[----:B------:R-:W-:-:S04]  /*3150*/  LEA R3, R0, 0x3b800000, 0x17 ;  /* 0x3b80000000037811 */ /* 0x000fc800078eb8ff */
[----:B------:R-:W-:-:S07]  /*3160*/  LOP3.LUT R2, R3, R2, R4, 0xfe, !PT ;  /* 0x0000000203027212 */ /* 0x000fce00078efe04 */
.L_x_21203:
[----:B------:R-:W-:Y:S05]  /*3170*/  BSYNC B0 ;  /* 0x0000000000007941 */ /* 0x000fea0003800000 */
.L_x_21202:
[----:B------:R-:W1:Y:S02]  /*3180*/  F2I.S64.TRUNC R2, R2 ;  /* 0x0000000200027311 */ /* 0x000e64000020d900 */
[----:B-1----:R-:W-:Y:S01]  /*3190*/  PRMT R0, R2, 0x7610, R0 ;  /* 0x0000761002007816 */ /* 0x002fe20000000000 */
[----:B------:R-:W-:Y:S06]  /*31a0*/  BRA `(.L_x_21187) ;  /* 0x0000000400107947 */ /* 0x000fec0003800000 */
.L_x_21200:
        /* <DEDUP_REMOVED lines=21> */
.L_x_21209:
[----:B------:R-:W-:Y:S05]  /*3300*/  BSYNC B1 ;  /* 0x0000000000017941 */ /* 0x000fea0003800000 */
.L_x_21208:
[----:B------:R-:W-:Y:S01]  /*3310*/  IMAD.SHL.U32 R2, R2, 0x200000, RZ ;  /* 0x0020000002027824 */ /* 0x000fe200078e00ff */
[----:B------:R-:W-:-:S04]  /*3320*/  LEA R3, R0, 0x37800000, 0x17 ;  /* 0x3780000000037811 */ /* 0x000fc800078eb8ff */
[----:B------:R-:W-:-:S07]  /*3330*/  LOP3.LUT R2, R3, R2, R4, 0xfe, !PT ;  /* 0x0000000203027212 */ /* 0x000fce00078efe04 */
.L_x_21207:
[----:B------:R-:W-:Y:S05]  /*3340*/  BSYNC B0 ;  /* 0x0000000000007941 */ /* 0x000fea0003800000 */
.L_x_21206:
[----:B------:R-:W1:Y:S02]  /*3350*/  F2I.S64.TRUNC R2, R2 ;  /* 0x0000000200027311 */ /* 0x000e64000020d900 */
[----:B-1----:R-:W-:Y:S01]  /*3360*/  PRMT R0, R2, 0x7610, R0 ;  /* 0x0000761002007816 */ /* 0x002fe20000000000 */
[----:B------:R-:W-:Y:S06]  /*3370*/  BRA `(.L_x_21187) ;  /* 0x00000000009c7947 */ /* 0x000fec0003800000 */
.L_x_21199:
        /* <DEDUP_REMOVED lines=14> */
.L_x_21213:
[----:B------:R-:W-:Y:S05]  /*3460*/  BSYNC B0 ;  /* 0x0000000000007941 */ /* 0x000fea0003800000 */
.L_x_21212:
[----:B------:R-:W1:Y:S02]  /*3470*/  F2I.S64.TRUNC R2, R2 ;  /* 0x0000000200027311 */ /* 0x000e64000020d900 */
[----:B-1----:R-:W-:Y:S01]  /*3480*/  PRMT R0, R2, 0x7610, R0 ;  /* 0x0000761002007816 */ /* 0x002fe20000000000 */
[----:B------:R-:W-:Y:S06]  /*3490*/  BRA `(.L_x_21187) ;  /* 0x0000000000547947 */ /* 0x000fec0003800000 */
.L_x_21186:
        /* <DEDUP_REMOVED lines=16> */
.L_x_21214:
[----:B------:R-:W-:Y:S01]  /*35a0*/  PRMT R0, RZ, 0x7610, R0 ;  /* 0x00007610ff007816 */ /* 0x000fe20000000000 */
[----:B------:R-:W-:Y:S06]  /*35b0*/  BRA `(.L_x_21187) ;  /* 0x00000000000c7947 */ /* 0x000fec0003800000 */
.L_x_21211:
[----:B------:R1:W5:Y:S01]  /*35c0*/  LDG.E.U8 R0, desc[UR36][R4.64] ;  /* 0x0000002404007981 */ /* 0x000362000c1e1100 */
[----:B------:R-:W-:Y:S05]  /*35d0*/  BRA `(.L_x_21187) ;  /* 0x0000000000047947 */ /* 0x000fea0003800000 */
.L_x_21210:
[----:B------:R1:W5:Y:S02]  /*35e0*/  LDG.E.U8 R0, desc[UR36][R4.64] ;  /* 0x0000002404007981 */ /* 0x000364000c1e1100 */
.L_x_21187:
[----:B-1----:R-:W1:Y:S01]  /*35f0*/  LDC.U8 R4, c[0x0][0x508] ;  /* 0x00014200ff047b82 */ /* 0x002e620000000000 */
[----:B-----5:R-:W-:Y:S01]  /*3600*/  PRMT R19, R19, 0x9910, RZ ;  /* 0x0000991013137816 */ /* 0x020fe200000000ff */
[----:B------:R-:W-:Y:S01]  /*3610*/  ULDC.U8 UR4, c[0x0][0x4f8] ;  /* 0x00013e0000047ab9 */ /* 0x000fe20000000000 */
[----:B------:R-:W-:Y:S01]  /*3620*/  PRMT R3, R0, 0x9910, RZ ;  /* 0x0000991000037816 */ /* 0x000fe200000000ff */
[----:B------:R-:W-:Y:S02]  /*3630*/  UPRMT UR4, UR4, 0x9910, URZ ;  /* 0x0000991004047896 */ /* 0x000fe4000800003f */
[----:B------:R-:W-:-:S04]  /*3640*/  IMAD.MOV.U32 R0, RZ, RZ, R19 ;  /* 0x000000ffff007224 */ /* 0x000fc800078e0013 */
[----:B------:R-:W-:-:S05]  /*3650*/  IMAD R0, R0, R3, RZ ;  /* 0x0000000300007224 */ /* 0x000fca00078e02ff */
[----:B------:R-:W-:-:S05]  /*3660*/  PRMT R0, R0, 0x9910, RZ ;  /* 0x0000991000007816 */ /* 0x000fca00000000ff */
[----:B------:R-:W-:Y:S01]  /*3670*/  IMAD R3, R0, UR4, RZ ;  /* 0x0000000400037c24 */ /* 0x000fe2000f8e02ff */
        /* <DEDUP_REMOVED lines=13> */
.L_x_21218:
[----:B------:R1:W-:Y:S01]  /*3750*/  STG.E.U8 desc[UR36][R16.64], R3 ;  /* 0x0000000310007986 */ /* 0x0003e2000c101124 */
[----:B------:R-:W-:Y:S05]  /*3760*/  BRA `(.L_x_21220) ;  /* 0x0000000c00987947 */ /* 0x000fea0003800000 */
.L_x_21217:
        /* <DEDUP_REMOVED lines=10> */
.L_x_21222:
[----:B------:R-:W-:-:S05]  /*3810*/  LOP3.LUT R3, R3, 0xff, RZ, 0xc0, !PT ;  /* 0x000000ff03037812 */ /* 0x000fca00078ec0ff */
[----:B------:R1:W-:Y:S01]  /*3820*/  STG.E desc[UR36][R16.64], R3 ;  /* 0x0000000310007986 */ /* 0x0003e2000c101924 */
[----:B------:R-:W-:Y:S05]  /*3830*/  BRA `(.L_x_21220) ;  /* 0x0000000c00647947 */ /* 0x000fea0003800000 */
.L_x_21221:
[----:B------:R-:W-:-:S05]  /*3840*/  LOP3.LUT R3, R3, 0xff, RZ, 0xc0, !PT ;  /* 0x000000ff03037812 */ /* 0x000fca00078ec0ff */
[----:B------:R1:W-:Y:S01]  /*3850*/  STG.E.U16 desc[UR36][R16.64], R3 ;  /* 0x0000000310007986 */ /* 0x0003e2000c101524 */
[----:B------:R-:W-:Y:S05]  /*3860*/  BRA `(.L_x_21220) ;  /* 0x0000000c00587947 */ /* 0x000fea0003800000 */
.L_x_21216:
[----:B------:R-:W-:-:S13]  /*3870*/  ISETP.GT.AND P0, PT, R2, 0x6, PT ;  /* 0x000000060200780c */ /* 0x000fda0003f04270 */
[----:B------:R-:W-:Y:S05]  /*3880*/  @P0 BRA `(.L_x_21223) ;  /* 0x0000000000340947 */ /* 0x000fea0003800000 */
[----:B------:R-:W-:-:S13]  /*3890*/  ISETP.NE.AND P0, PT, R2, 0x5, PT ;  /* 0x000000050200780c */ /* 0x000fda0003f05270 */
[----:B------:R-:W-:Y:S05]  /*38a0*/  @!P0 BRA `(.L_x_21224) ;  /* 0x0000000000188947 */ /* 0x000fea0003800000 */
[----:B------:R-:W-:-:S13]  /*38b0*/  ISETP.NE.AND P0, PT, R2, 0x6, PT ;  /* 0x000000060200780c */ /* 0x000fda0003f05270 */
[----:B------:R-:W-:Y:S05]  /*38c0*/  @P0 BRA `(.L_x_21219) ;  /* 0x0000000800e40947 */ /* 0x000fea0003800000 */
[----:B------:R-:W-:-:S06]  /*38d0*/  LOP3.LUT R3, R3, 0xff, RZ, 0xc0, !PT ;  /* 0x000000ff03037812 */ /* 0x000fcc00078ec0ff */
[----:B------:R-:W1:Y:S02]  /*38e0*/  I2F.U16 R3, R3 ;  /* 0x0000000300037306 */ /* 0x000e640000101000 */
[----:B-1----:R1:W-:Y:S01]  /*38f0*/  STG.E desc[UR36][R16.64], R3 ;  /* 0x0000000310007986 */ /* 0x0023e2000c101924 */
[----:B------:R-:W-:Y:S05]  /*3900*/  BRA `(.L_x_21220) ;  /* 0x0000000c00307947 */ /* 0x000fea0003800000 */
.L_x_21224:
[----:B------:R-:W-:-:S04]  /*3910*/  LOP3.LUT R3, R3, 0xff, RZ, 0xc0, !PT ;  /* 0x000000ff03037812 */ /* 0x000fc800078ec0ff */
[----:B------:R-:W1:Y:S02]  /*3920*/  I2F.U16 R0, R3 ;  /* 0x0000000300007306 */ /* 0x000e640000101000 */
[----:B-1----:R-:W-:-:S05]  /*3930*/  F2FP.F16.F32.PACK_AB R0, RZ, R0 ;  /* 0x00000000ff00723e */ /* 0x002fca00000000ff */
[----:B------:R1:W-:Y:S01]  /*3940*/  STG.E.U16 desc[UR36][R16.64], R0 ;  /* 0x0000000010007986 */ /* 0x0003e2000c101524 */
[----:B------:R-:W-:Y:S05]  /*3950*/  BRA `(.L_x_21220) ;  /* 0x0000000c001c7947 */ /* 0x000fea0003800000 */
.L_x_21223:
        /* <DEDUP_REMOVED lines=8> */
[----:B------:R-:W1:Y:S02]  /*39e0*/  I2F.U16 R4, R3 ;  /* 0x0000000300047306 */ /* 0x000e640000101000 */
[----:B-1----:R1:W-:Y:S01]  /*39f0*/  STG.E.64 desc[UR36][R16.64], R4 ;  /* 0x0000000410007986 */ /* 0x0023e2000c101b24 */
[----:B------:R-:W-:Y:S05]  /*3a00*/  BRA `(.L_x_21220) ;  /* 0x0000000800f07947 */ /* 0x000fea0003800000 */
.L_x_21226:
[----:B------:R-:W-:-:S06]  /*3a10*/  LOP3.LUT R3, R3, 0xff, RZ, 0xc0, !PT ;  /* 0x000000ff03037812 */ /* 0x000fcc00078ec0ff */
[----:B------:R-:W1:Y:S02]  /*3a20*/  I2F.U16 R3, R3 ;  /* 0x0000000300037306 */ /* 0x000e640000101000 */
[----:B-1----:R-:W-:-:S04]  /*3a30*/  F2FP.F16.F32.PACK_AB R3, RZ, R3 ;  /* 0x00000003ff03723e */ /* 0x002fc800000000ff */
[----:B------:R-:W-:-:S05]  /*3a40*/  PRMT R3, R3, 0x5410, RZ ;  /* 0x0000541003037816 */ /* 0x000fca00000000ff */
[----:B------:R1:W-:Y:S01]  /*3a50*/  STG.E desc[UR36][R16.64], R3 ;  /* 0x0000000310007986 */ /* 0x0003e2000c101924 */
[----:B------:R-:W-:Y:S05]  /*3a60*/  BRA `(.L_x_21220) ;  /* 0x0000000800d87947 */ /* 0x000fea0003800000 */
.L_x_21225:
[----:B------:R-:W-:-:S06]  /*3a70*/  LOP3.LUT R3, R3, 0xff, RZ, 0xc0, !PT ;  /* 0x000000ff03037812 */ /* 0x000fcc00078ec0ff */
[----:B------:R-:W1:Y:S02]  /*3a80*/  I2F.F64.U16 R2, R3 ;  /* 0x0000000300027312 */ /* 0x000e640000101800 */
[----:B-1----:R1:W-:Y:S01]  /*3a90*/  STG.E.64 desc[UR36][R16.64], R2 ;  /* 0x0000000210007986 */ /* 0x0023e2000c101b24 */
[----:B------:R-:W-:Y:S05]  /*3aa0*/  BRA `(.L_x_21220) ;  /* 0x0000000800c87947 */ /* 0x000fea0003800000 */
.L_x_21215:
        /* <DEDUP_REMOVED lines=12> */
.L_x_21229:
[----:B------:R-:W-:Y:S02]  /*3b70*/  LOP3.LUT R4, R3, 0xff, RZ, 0xc0, !PT ;  /* 0x000000ff03047812 */ /* 0x000fe400078ec0ff */
[----:B------:R-:W-:-:S04]  /*3b80*/  CS2R R6, SRZ ;  /* 0x0000000000067805 */ /* 0x000fc8000001ff00 */
[----:B------:R-:W1:Y:S02]  /*3b90*/  I2F.F64.U16 R4, R4 ;  /* 0x0000000400047312 */ /* 0x000e640000101800 */
[----:B-1----:R1:W-:Y:S01]  /*3ba0*/  STG.E.128 desc[UR36][R16.64], R4 ;  /* 0x0000000410007986 */ /* 0x0023e2000c101d24 */
[----:B------:R-:W-:Y:S05]  /*3bb0*/  BRA `(.L_x_21220) ;  /* 0x0000000800847947 */ /* 0x000fea0003800000 */
.L_x_21228:
        /* <DEDUP_REMOVED lines=8> */
[----:B------:R-:W1:Y:S02]  /*3c40*/  I2F.U16 R5, R4 ;  /* 0x0000000400057306 */ /* 0x000e640000101000 */
[C---:B-1----:R-:W-:Y:S02]  /*3c50*/  LOP3.LUT R2, R5.reuse, 0x7fffffff, RZ, 0xc0, !PT ;  /* 0x7fffffff05027812 */ /* 0x042fe400078ec0ff */
        /* <DEDUP_REMOVED lines=12> */
.L_x_21233:
[----:B------:R-:W-:Y:S05]  /*3d20*/  BSYNC B0 ;  /* 0x0000000000007941 */ /* 0x000fea0003800000 */
.L_x_21232:
[----:B------:R-:W-:-:S05]  /*3d30*/  LOP3.LUT R3, R0, R3, RZ, 0xfc, !PT ;  /* 0x0000000300037212 */ /* 0x000fca00078efcff */
[----:B------:R1:W-:Y:S01]  /*3d40*/  STG.E.U8 desc[UR36][R16.64], R3 ;  /* 0x0000000310007986 */ /* 0x0003e2000c101124 */
[----:B------:R-:W-:Y:S05]  /*3d50*/  BRA `(.L_x_21220) ;  /* 0x00000008001c7947 */ /* 0x000fea0003800000 */
.L_x_21231:
[----:B------:R-:W-:Y:S01]  /*3d60*/  LOP3.LUT R3, R3, 0xff, RZ, 0xc0, !PT ;  /* 0x000000ff03037812 */ /* 0x000fe200078ec0ff */
[----:B------:R-:W-:Y:S05]  /*3d70*/  BSSY B0, `(.L_x_21234) ;  /* 0x0000010000007945 */ /* 0x000fea0003800000 */
[----:B------:R-:W1:Y:S02]  /*3d80*/  I2F.U16 R3, R3 ;  /* 0x0000000300037306 */ /* 0x000e640000101000 */
[----:B-1----:R-:W-:-:S04]  /*3d90*/  LOP3.LUT R2, R3, 0x7fffffff, RZ, 0xc0, !PT ;  /* 0x7fffffff03027812 */ /* 0x002fc800078ec0ff */
        /* <DEDUP_REMOVED lines=10> */
.L_x_21235:
[----:B------:R-:W-:Y:S01]  /*3e40*/  IMAD.MOV.U32 R0, RZ, RZ, 0x7f ;  /* 0x0000007fff007424 */ /* 0x000fe200078e00ff */
[----:B------:R-:W-:-:S04]  /*3e50*/  ISETP.GT.U32.AND P0, PT, R2, 0x7f800000, PT ;  /* 0x7f8000000200780c */ /* 0x000fc80003f04070 */
[----:B------:R-:W-:-:S09]  /*3e60*/  SEL R0, R0, 0x7c, P0 ;  /* 0x0000007c00007807 */ /* 0x000fd20000000000 */
.L_x_21236:
[----:B------:R-:W-:Y:S05]  /*3e70*/  BSYNC B0 ;  /* 0x0000000000007941 */ /* 0x000fea0003800000 */
.L_x_21234:
[----:B------:R-:W-:-:S04]  /*3e80*/  LOP3.LUT R2, R3, 0x80000000, RZ, 0xc0, !PT ;  /* 0x8000000003027812 */ /* 0x000fc800078ec0ff */
[----:B------:R-:W-:-:S04]  /*3e90*/  SHF.R.U32.HI R3, RZ, 0x18, R2 ;  /* 0x00000018ff037819 */ /* 0x000fc80000011602 */
[----:B------:R-:W-:-:S05]  /*3ea0*/  LOP3.LUT R3, R0, R3, RZ, 0xfc, !PT ;  /* 0x0000000300037212 */ /* 0x000fca00078efcff */
[----:B------:R1:W-:Y:S01]  /*3eb0*/  STG.E.U8 desc[UR36][R16.64], R3 ;  /* 0x0000000310007986 */ /* 0x0003e2000c101124 */
[----:B------:R-:W-:Y:S05]  /*3ec0*/  BRA `(.L_x_21220) ;  /* 0x0000000400c07947 */ /* 0x000fea0003800000 */
.L_x_21230:
[----:B------:R-:W-:-:S04]  /*3ed0*/  LOP3.LUT R3, R3, 0xff, RZ, 0xc0, !PT ;  /* 0x000000ff03037812 */ /* 0x000fc800078ec0ff */
[----:B------:R-:W1:Y:S02]  /*3ee0*/  I2F.U16 R0, R3 ;  /* 0x0000000300007306 */ /* 0x000e640000101000 */
[----:B-1----:R-:W-:-:S05]  /*3ef0*/  F2FP.BF16.F32.PACK_AB R0, RZ, R0 ;  /* 0x00000000ff00723e */ /* 0x002fca00000010ff */
[----:B------:R1:W-:Y:S01]  /*3f00*/  STG.E.U16 desc[UR36][R16.64], R0 ;  /* 0x0000000010007986 */ /* 0x0003e2000c101524 */
[----:B------:R-:W-:Y:S05]  /*3f10*/  BRA `(.L_x_21220) ;  /* 0x0000000400ac7947 */ /* 0x000fea0003800000 */
.L_x_21227:
        /* <DEDUP_REMOVED lines=11> */
.L_x_21239:
[----:B------:R-:W-:Y:S01]  /*3fd0*/  LOP3.LUT R3, R3, 0xff, RZ, 0xc0, !PT ;  /* 0x000000ff03037812 */ /* 0x000fe200078ec0ff */
[----:B------:R-:W-:Y:S01]  /*3fe0*/  BSSY B0, `(.L_x_21240) ;  /* 0x0000015000007945 */ /* 0x000fe20003800000 */
[----:B------:R-:W-:-:S04]  /*3ff0*/  IMAD.MOV.U32 R8, RZ, RZ, 0x80 ;  /* 0x00000080ff087424 */ /* 0x000fc800078e00ff */
[----:B------:R-:W1:Y:S02]  /*4000*/  I2F.U16 R3, R3 ;  /* 0x0000000300037306 */ /* 0x000e640000101000 */
[----:B-1----:R-:W-:-:S04]  /*4010*/  LOP3.LUT R2, R3, 0x7fffffff, RZ, 0xc0, !PT ;  /* 0x7fffffff03027812 */ /* 0x002fc800078ec0ff */
        /* <DEDUP_REMOVED lines=13> */
.L_x_21242:
[----:B------:R-:W-:-:S04]  /*40f0*/  LOP3.LUT R2, R3, 0x80000000, RZ, 0xc0, !PT ;  /* 0x8000000003027812 */ /* 0x000fc800078ec0ff */
[----:B------:R-:W-:-:S04]  /*4100*/  SHF.R.U32.HI R3, RZ, 0x18, R2 ;  /* 0x00000018ff037819 */ /* 0x000fc80000011602 */
[----:B------:R-:W-:-:S04]  /*4110*/  LOP3.LUT R0, R0, R3, RZ, 0xfc, !PT ;  /* 0x0000000300007212 */ /* 0x000fc800078efcff */
[----:B------:R-:W-:-:S07]  /*4120*/  PRMT R8, R0, 0x7610, R8 ;  /* 0x0000761000087816 */ /* 0x000fce0000000008 */
.L_x_21241:
[----:B------:R-:W-:Y:S05]  /*4130*/  BSYNC B0 ;  /* 0x0000000000007941 */ /* 0x000fea0003800000 */
.L_x_21240:
[----:B------:R1:W-:Y:S01]  /*4140*/  STG.E.U8 desc[UR36][R16.64], R8 ;  /* 0x0000000810007986 */ /* 0x0003e2000c101124 */
[----:B------:R-:W-:Y:S05]  /*4150*/  BRA `(.L_x_21220) ;  /* 0x00000004001c7947 */ /* 0x000fea0003800000 */
.L_x_21238:
        /* <DEDUP_REMOVED lines=18> */
.L_x_21245:
[----:B------:R-:W-:-:S04]  /*4280*/  LOP3.LUT R2, R3, 0x80000000, RZ, 0xc0, !PT ;  /* 0x8000000003027812 */ /* 0x000fc800078ec0ff */
[----:B------:R-:W-:-:S04]  /*4290*/  SHF.R.U32.HI R3, RZ, 0x18, R2 ;  /* 0x00000018ff037819 */ /* 0x000fc80000011602 */
[----:B------:R-:W-:-:S04]  /*42a0*/  LOP3.LUT R0, R0, R3, RZ, 0xfc, !PT ;  /* 0x0000000300007212 */ /* 0x000fc800078efcff */
[----:B------:R-:W-:-:S07]  /*42b0*/  PRMT R8, R0, 0x7610, R8 ;  /* 0x0000761000087816 */ /* 0x000fce0000000008 */
.L_x_21244:
[----:B------:R-:W-:Y:S05]  /*42c0*/  BSYNC B0 ;  /* 0x0000000000007941 */ /* 0x000fea0003800000 */
.L_x_21243:
[----:B------:R1:W-:Y:S01]  /*42d0*/  STG.E.U8 desc[UR36][R16.64], R8 ;  /* 0x0000000810007986 */ /* 0x0003e2000c101124 */
[----:B------:R-:W-:Y:S05]  /*42e0*/  BRA `(.L_x_21220) ;  /* 0x0000000000b87947 */ /* 0x000fea0003800000 */
.L_x_21237:
[----:B------:R-:W-:-:S13]  /*42f0*/  ISETP.NE.AND P0, PT, R2, 0x1c, PT ;  /* 0x0000001c0200780c */ /* 0x000fda0003f05270 */
[----:B------:R-:W-:Y:S05]  /*4300*/  @!P0 BRA `(.L_x_21246) ;  /* 0x0000000000a88947 */ /* 0x000fea0003800000 */
[----:B------:R-:W-:-:S13]  /*4310*/  ISETP.NE.AND P0, PT, R2, 0x1d, PT ;  /* 0x0000001d0200780c */ /* 0x000fda0003f05270 */
[----:B------:R-:W-:Y:S05]  /*4320*/  @!P0 BRA `(.L_x_21247) ;  /* 0x0000000000908947 */ /* 0x000fea0003800000 */
[----:B------:R-:W-:-:S13]  /*4330*/  ISETP.NE.AND P0, PT, R2, 0x2c, PT ;  /* 0x0000002c0200780c */ /* 0x000fda0003f05270 */
[----:B------:R-:W-:Y:S05]  /*4340*/  @P0 BRA `(.L_x_21219) ;  /* 0x0000000000440947 */ /* 0x000fea0003800000 */
[----:B------:R-:W-:-:S06]  /*4350*/  LOP3.LUT R4, R3, 0xff, RZ, 0xc0, !PT ;  /* 0x000000ff03047812 */ /* 0x000fcc00078ec0ff */
[----:B------:R-:W1:Y:S02]  /*4360*/  I2F.U16 R4, R4 ;  /* 0x0000000400047306 */ /* 0x000e640000101000 */
[----:B-1----:R-:W-:-:S04]  /*4370*/  SHF.R.U32.HI R2, RZ, 0x17, R4 ;  /* 0x00000017ff027819 */ /* 0x002fc80000011604 */
        /* <DEDUP_REMOVED lines=14> */
.L_x_21219:
        /* <DEDUP_REMOVED lines=15> */
[----:B01234-:R-:W-:Y:S05]  /*4550*/  CALL.ABS.NOINC R2 ;  /* 0x0000000002007343 */ /* 0x01ffea0003c00000 */
.L_x_21248:
[----:B------:R-:W-:Y:S05]  /*4560*/  BRA `(.L_x_21220) ;  /* 0x0000000000187947 */ /* 0x000fea0003800000 */
.L_x_21247:
[----:B------:R-:W-:Y:S01]  /*4570*/  LOP3.LUT R2, R3, 0xff, RZ, 0xc0, !PT ;  /* 0x000000ff03027812 */ /* 0x000fe200078ec0ff */
[----:B------:R-:W-:-:S05]  /*4580*/  IMAD.MOV.U32 R3, RZ, RZ, RZ ;  /* 0x000000ffff037224 */ /* 0x000fca00078e00ff */
[----:B------:R1:W-:Y:S01]  /*4590*/  STG.E.64 desc[UR36][R16.64], R2 ;  /* 0x0000000210007986 */ /* 0x0003e2000c101b24 */
[----:B------:R-:W-:Y:S05]  /*45a0*/  BRA `(.L_x_21220) ;  /* 0x0000000000087947 */ /* 0x000fea0003800000 */
.L_x_21246:
[----:B------:R-:W-:-:S05]  /*45b0*/  LOP3.LUT R3, R3, 0xff, RZ, 0xc0, !PT ;  /* 0x000000ff03037812 */ /* 0x000fca00078ec0ff */
[----:B------:R1:W-:Y:S02]  /*45c0*/  STG.E desc[UR36][R16.64], R3 ;  /* 0x0000000310007986 */ /* 0x0003e4000c101924 */
.L_x_21220:
[----:B------:R-:W-:-:S04]  /*45d0*/  IMAD R18, R23, 0x200, R18 ;  /* 0x0000020017127824 */ /* 0x000fc800078e0212 */
[----:B------:R-:W-:-:S07]  /*45e0*/  VIADD R19, R18, 0x80 ;  /* 0x0000008012137836 */ /* 0x000fce0000000000 */
.L_x_21146:
[----:B------:R-:W-:Y:S05]  /*45f0*/  BSYNC B6 ;  /* 0x0000000000067941 */ /* 0x000fea0003800000 */
.L_x_21145:
[----:B------:R-:W-:Y:S01]  /*4600*/  ULDC UR4, c[0x0][0x210] ;  /* 0x0000840000047ab9 */ /* 0x000fe20000000800 */
[----:B------:R-:W-:Y:S01]  /*4610*/  BSSY B6, `(.L_x_21249) ;  /* 0x0000457000067945 */ /* 0x000fe20003800000 */
[----:B------:R-:W-:-:S13]  /*4620*/  ISETP.GE.AND P0, PT, R19, UR4, PT ;  /* 0x0000000413007c0c */ /* 0x000fda000bf06270 */
[----:B------:R-:W-:Y:S05]  /*4630*/  @P0 BRA `(.L_x_21250) ;  /* 0x0000004400500947 */ /* 0x000fea0003800000 */
[----:B-1----:R-:W1:Y:S01]  /*4640*/  LDC R0, c[0x0][0x218] ;  /* 0x00008600ff007b82 */ /* 0x002e620000000800 */
[----:B------:R-:W-:Y:S02]  /*4650*/  IMAD.MOV.U32 R18, RZ, RZ, RZ ;  /* 0x000000ffff127224 */ /* 0x000fe400078e00ff */
[----:B------:R-:W-:Y:S02]  /*4660*/  IMAD.MOV.U32 R22, RZ, RZ, RZ ;  /* 0x000000ffff167224 */ /* 0x000fe400078e00ff */
[----:B------:R-:W-:Y:S01]  /*4670*/  IMAD.MOV.U32 R16, RZ, RZ, RZ ;  /* 0x000000ffff107224 */ /* 0x000fe200078e00ff */
[----:B-1----:R-:W-:-:S13]  /*4680*/  ISETP.NE.AND P0, PT, R0, RZ, PT ;  /* 0x000000ff0000720c */ /* 0x002fda0003f05270 */
        /* <DEDUP_REMOVED lines=349> */
.L_x_21251:
[----:B------:R-:W1:Y:S01]  /*5c60*/  LDC.U8 R0, c[0x0][0x509] ;  /* 0x00014240ff007b82 */ /* 0x000e620000000000 */
[----:B------:R-:W-:Y:S01]  /*5c70*/  IMAD.MOV.U32 R3, RZ, RZ, 0x1 ;  /* 0x00000001ff037424 */ /* 0x000fe200078e00ff */
[----:B------:R-:W-:Y:S02]  /*5c80*/  ULDC.64 UR4, c[0x0][0x4d8] ;  /* 0x0001360000047ab9 */ /* 0x000fe40000000a00 */
[----:B------:R-:W-:-:S05]  /*5c90*/  IADD3 R16, P2, R16, UR4, RZ ;  /* 0x0000000410107c10 */ /* 0x000fca000ff5e0ff */
[----:B------:R-:W-:Y:S01]  /*5ca0*/  IMAD.X R17, RZ, RZ, UR5, P2 ;  /* 0x00000005ff117e24 */ /* 0x000fe200090e06ff */
[CC--:B-1----:R-:W-:Y:S02]  /*5cb0*/  SHF.L.U32 R2, R3.reuse, R0.reuse, RZ ;  /* 0x0000000003027219 */ /* 0x0c2fe400000006ff */
        /* <DEDUP_REMOVED lines=21> */
.L_x_21252:
        /* <DEDUP_REMOVED lines=17> */
.L_x_21256:
[----:B------:R1:W5:Y:S01]  /*5f20*/  LDG.E.U8 R22, desc[UR36][R4.64] ;  /* 0x0000002404167981 */ /* 0x000362000c1e1100 */
[----:B------:R-:W-:Y:S05]  /*5f30*/  BRA `(.L_x_21258) ;  /* 0x0000000c00647947 */ /* 0x000fea0003800000 */
.L_x_21255:
        /* <DEDUP_REMOVED lines=8> */
.L_x_21260:
[----:B------:R1:W5:Y:S01]  /*5fc0*/  LDG.E.U8 R22, desc[UR36][R4.64] ;  /* 0x0000002404167981 */ /* 0x000362000c1e1100 */
[----:B------:R-:W-:Y:S05]  /*5fd0*/  BRA `(.L_x_21258) ;  /* 0x0000000c003c7947 */ /* 0x000fea0003800000 */
.L_x_21259:
[----:B------:R1:W5:Y:S01]  /*5fe0*/  LDG.E.U16 R22, desc[UR36][R4.64] ;  /* 0x0000002404167981 */ /* 0x000362000c1e1500 */
[----:B------:R-:W-:Y:S05]  /*5ff0*/  BRA `(.L_x_21258) ;  /* 0x0000000c00347947 */ /* 0x000fea0003800000 */
.L_x_21254:
[----:B------:R-:W-:-:S13]  /*6000*/  ISETP.GT.AND P0, PT, R0, 0x6, PT ;  /* 0x000000060000780c */ /* 0x000fda0003f04270 */
[----:B------:R-:W-:Y:S05]  /*6010*/  @P0 BRA `(.L_x_21261) ;  /* 0x0000000000340947 */ /* 0x000fea0003800000 */
[----:B------:R-:W-:-:S13]  /*6020*/  ISETP.NE.AND P0, PT, R0, 0x5, PT ;  /* 0x000000050000780c */ /* 0x000fda0003f05270 */
[----:B------:R-:W-:Y:S05]  /*6030*/  @!P0 BRA `(.L_x_21262) ;  /* 0x0000000000188947 */ /* 0x000fea0003800000 */
[----:B------:R-:W-:-:S13]  /*6040*/  ISETP.NE.AND P0, PT, R0, 0x6, PT ;  /* 0x000000060000780c */ /* 0x000fda0003f05270 */
[----:B------:R-:W-:Y:S05]  /*6050*/  @P0 BRA `(.L_x_21257) ;  /* 0x0000000800c80947 */ /* 0x000fea0003800000 */
[----:B------:R-:W5:Y:S02]  /*6060*/  LDG.E R2, desc[UR36][R4.64] ;  /* 0x0000002404027981 */ /* 0x000f64000c1e1900 */
[----:B-----5:R-:W1:Y:S02]  /*6070*/  F2I.S64.TRUNC R2, R2 ;  /* 0x0000000200027311 */ /* 0x020e64000020d900 */
[----:B-1----:R-:W-:Y:S01]  /*6080*/  PRMT R22, R2, 0x7610, R22 ;  /* 0x0000761002167816 */ /* 0x002fe20000000016 */
[----:B------:R-:W-:Y:S06]  /*6090*/  BRA `(.L_x_21258) ;  /* 0x0000000c000c7947 */ /* 0x000fec0003800000 */
.L_x_21262:
[----:B------:R-:W5:Y:S02]  /*60a0*/  LDG.E.U16 R2, desc[UR36][R4.64] ;  /* 0x0000002404027981 */ /* 0x000f64000c1e1500 */
[----:B-----5:R-:W-:-:S06]  /*60b0*/  HADD2.F32 R2, -RZ, R2.H0_H0 ;  /* 0x20000002ff027230 */ /* 0x020fcc0000004100 */
[----:B------:R-:W1:Y:S02]  /*60c0*/  F2I.S64.TRUNC R2, R2 ;  /* 0x0000000200027311 */ /* 0x000e64000020d900 */
[----:B-1----:R-:W-:Y:S01]  /*60d0*/  PRMT R22, R2, 0x7610, R22 ;  /* 0x0000761002167816 */ /* 0x002fe20000000016 */
[----:B------:R-:W-:Y:S06]  /*60e0*/  BRA `(.L_x_21258) ;  /* 0x0000000800f87947 */ /* 0x000fec0003800000 */
.L_x_21261:
[----:B------:R-:W-:-:S13]  /*60f0*/  ISETP.NE.AND P0, PT, R0, 0x7, PT ;  /* 0x000000070000780c */ /* 0x000fda0003f05270 */
[----:B------:R-:W-:Y:S05]  /*6100*/  @!P0 BRA `(.L_x_21263) ;  /* 0x0000000000348947 */ /* 0x000fea0003800000 */
        /* <DEDUP_REMOVED lines=8> */
.L_x_21264:
[----:B------:R-:W5:Y:S02]  /*6190*/  LDG.E.U16 R4, desc[UR36][R4.64] ;  /* 0x0000002404047981 */ /* 0x000f64000c1e1500 */
[----:B-----5:R-:W-:-:S06]  /*61a0*/  HADD2.F32 R2, -RZ, R4.H0_H0 ;  /* 0x20000004ff027230 */ /* 0x020fcc0000004100 */
[----:B------:R-:W1:Y:S02]  /*61b0*/  F2I.S64.TRUNC R2, R2 ;  /* 0x0000000200027311 */ /* 0x000e64000020d900 */
[----:B-1----:R-:W-:Y:S01]  /*61c0*/  PRMT R22, R2, 0x7610, R22 ;  /* 0x0000761002167816 */ /* 0x002fe20000000016 */
[----:B------:R-:W-:Y:S06]  /*61d0*/  BRA `(.L_x_21258) ;  /* 0x0000000800bc7947 */ /* 0x000fec0003800000 */
.L_x_21263:
[----:B------:R-:W5:Y:S02]  /*61e0*/  LDG.E.64 R2, desc[UR36][R4.64] ;  /* 0x0000002404027981 */ /* 0x000f64000c1e1b00 */
[----:B-----5:R-:W1:Y:S02]  /*61f0*/  F2I.S64.F64.TRUNC R2, R2 ;  /* 0x0000000200027311 */ /* 0x020e64000030d900 */
[----:B-1----:R-:W-:Y:S01]  /*6200*/  PRMT R22, R2, 0x7610, R22 ;  /* 0x0000761002167816 */ /* 0x002fe20000000016 */
[----:B------:R-:W-:Y:S06]  /*6210*/  BRA `(.L_x_21258) ;  /* 0x0000000800ac7947 */ /* 0x000fec0003800000 */
.L_x_21253:
        /* <DEDUP_REMOVED lines=8> */
[----:B------:R-:W5:Y:S02]  /*62a0*/  LDG.E.U8 R4, desc[UR36][R4.64] ;  /* 0x0000002404047981 */ /* 0x000f64000c1e1100 */
[----:B-----5:R-:W-:-:S04]  /*62b0*/  ISETP.NE.AND P0, PT, R4, RZ, PT ;  /* 0x000000ff0400720c */ /* 0x020fc80003f05270 */
[----:B------:R-:W-:Y:S01]  /*62c0*/  SEL R22, RZ, 0x1, !P0 ;  /* 0x00000001ff167807 */ /* 0x000fe20004000000 */
[----:B------:R-:W-:Y:S08]  /*62d0*/  BRA `(.L_x_21258) ;  /* 0x00000008007c7947 */ /* 0x000ff00003800000 */
.L_x_21267:
[----:B------:R-:W5:Y:S02]  /*62e0*/  LDG.E.64 R4, desc[UR36][R4.64] ;  /* 0x0000002404047981 */ /* 0x000f64000c1e1b00 */
[----:B-----5:R-:W1:Y:S02]  /*62f0*/  F2I.S64.F64.TRUNC R2, R4 ;  /* 0x0000000400027311 */ /* 0x020e64000030d900 */
[----:B-1----:R-:W-:Y:S01]  /*6300*/  PRMT R22, R2, 0x7610, R22 ;  /* 0x0000761002167816 */ /* 0x002fe20000000016 */
[----:B------:R-:W-:Y:S06]  /*6310*/  BRA `(.L_x_21258) ;  /* 0x00000008006c7947 */ /* 0x000fec0003800000 */
.L_x_21266:
[----:B------:R-:W-:-:S13]  /*6320*/  ISETP.NE.AND P0, PT, R0, 0xf, PT ;  /* 0x0000000f0000780c */ /* 0x000fda0003f05270 */
[----:B------:R-:W-:Y:S05]  /*6330*/  @!P0 BRA `(.L_x_21268) ;  /* 0x0000000000a48947 */ /* 0x000fea0003800000 */
[----:B------:R-:W-:-:S13]  /*6340*/  ISETP.NE.AND P0, PT, R0, 0x17, PT ;  /* 0x000000170000780c */ /* 0x000fda0003f05270 */
[----:B------:R-:W-:Y:S05]  /*6350*/  @!P0 BRA `(.L_x_21269) ;  /* 0x0000000000608947 */ /* 0x000fea0003800000 */
[----:B------:R-:W-:-:S13]  /*6360*/  ISETP.NE.AND P0, PT, R0, 0x18, PT ;  /* 0x000000180000780c */ /* 0x000fda0003f05270 */
[----:B------:R-:W-:Y:S05]  /*6370*/  @P0 BRA `(.L_x_21257) ;  /* 0x0000000800000947 */ /* 0x000fea0003800000 */
[----:B------:R-:W5:Y:S01]  /*6380*/  LDG.E.U8 R0, desc[UR36][R4.64] ;  /* 0x0000002404007981 */ /* 0x000f62000c1e1100 */
[----:B------:R-:W-:Y:S02]  /*6390*/  IMAD.MOV.U32 R8, RZ, RZ, -0x800000 ;  /* 0xff800000ff087424 */ /* 0x000fe400078e00ff */
[----:B-----5:R-:W-:-:S05]  /*63a0*/  IMAD.SHL.U32 R0, R0, 0x1000000, RZ ;  /* 0x0100000000007824 */ /* 0x020fca00078e00ff */
        /* <DEDUP_REMOVED lines=19> */
.L_x_21269:
[----:B------:R-:W5:Y:S02]  /*64e0*/  LDG.E.U8 R3, desc[UR36][R4.64] ;  /* 0x0000002404037981 */ /* 0x000f64000c1e1100 */
[----:B-----5:R-:W-:-:S05]  /*64f0*/  IMAD.SHL.U32 R0, R3, 0x2000000, RZ ;  /* 0x0200000003007824 */ /* 0x020fca00078e00ff */
        /* <DEDUP_REMOVED lines=13> */
.L_x_21268:
[----:B------:R-:W5:Y:S02]  /*65d0*/  LDG.E.U16 R2, desc[UR36][R4.64] ;  /* 0x0000002404027981 */ /* 0x000f64000c1e1500 */
[----:B-----5:R-:W-:-:S06]  /*65e0*/  IMAD.U32 R2, R2, 0x10000, RZ ;  /* 0x0001000002027824 */ /* 0x020fcc00078e00ff */
[----:B------:R-:W1:Y:S02]  /*65f0*/  F2I.S64.TRUNC R2, R2 ;  /* 0x0000000200027311 */ /* 0x000e64000020d900 */
[----:B-1----:R-:W-:Y:S01]  /*6600*/  PRMT R22, R2, 0x7610, R22 ;  /* 0x0000761002167816 */ /* 0x002fe20000000016 */
[----:B------:R-:W-:Y:S06]  /*6610*/  BRA `(.L_x_21258) ;  /* 0x0000000400ac7947 */ /* 0x000fec0003800000 */
.L_x_21265:
        /* <DEDUP_REMOVED lines=10> */
.L_x_21272:
[----:B------:R-:W5:Y:S01]  /*66c0*/  LDG.E.U8 R4, desc[UR36][R4.64] ;  /* 0x0000002404047981 */ /* 0x000f62000c1e1100 */
[----:B------:R-:W-:Y:S01]  /*66d0*/  BSSY B0, `(.L_x_21273) ;  /* 0x0000018000007945 */ /* 0x000fe20003800000 */
[----:B------:R-:W-:Y:S01]  /*66e0*/  IMAD.MOV.U32 R2, RZ, RZ, RZ ;  /* 0x000000ffff027224 */ /* 0x000fe200078e00ff */
[----:B-----5:R-:W-:-:S13]  /*66f0*/  ISETP.NE.AND P0, PT, R4, RZ, PT ;  /* 0x000000ff0400720c */ /* 0x020fda0003f05270 */
        /* <DEDUP_REMOVED lines=17> */
.L_x_21276:
[----:B------:R-:W-:Y:S05]  /*6810*/  BSYNC B1 ;  /* 0x0000000000017941 */ /* 0x000fea0003800000 */
.L_x_21275:
[----:B------:R-:W-:Y:S01]  /*6820*/  IMAD.SHL.U32 R2, R2, 0x100000, RZ ;  /* 0x0010000002027824 */ /* 0x000fe200078e00ff */
[----:B------:R-:W-:-:S04]  /*6830*/  LEA R3, R0, 0x3b800000, 0x17 ;  /* 0x3b80000000037811 */ /* 0x000fc800078eb8ff */
[----:B------:R-:W-:-:S07]  /*6840*/  LOP3.LUT R2, R3, R2, R4, 0xfe, !PT ;  /* 0x0000000203027212 */ /* 0x000fce00078efe04 */
.L_x_21274:
[----:B------:R-:W-:Y:S05]  /*6850*/  BSYNC B0 ;  /* 0x0000000000007941 */ /* 0x000fea0003800000 */
.L_x_21273:
[----:B------:R-:W1:Y:S02]  /*6860*/  F2I.S64.TRUNC R2, R2 ;  /* 0x0000000200027311 */ /* 0x000e64000020d900 */
[----:B-1----:R-:W-:Y:S01]  /*6870*/  PRMT R22, R2, 0x7610, R22 ;  /* 0x0000761002167816 */ /* 0x002fe20000000016 */
[----:B------:R-:W-:Y:S06]  /*6880*/  BRA `(.L_x_21258) ;  /* 0x0000000400107947 */ /* 0x000fec0003800000 */
.L_x_21271:
        /* <DEDUP_REMOVED lines=21> */
.L_x_21280:
[----:B------:R-:W-:Y:S05]  /*69e0*/  BSYNC B1 ;  /* 0x0000000000017941 */ /* 0x000fea0003800000 */
.L_x_21279:
[----:B------:R-:W-:Y:S01]  /*69f0*/  IMAD.SHL.U32 R2, R2, 0x200000, RZ ;  /* 0x0020000002027824 */ /* 0x000fe200078e00ff */
[----:B------:R-:W-:-:S04]  /*6a00*/  LEA R3, R0, 0x37800000, 0x17 ;  /* 0x3780000000037811 */ /* 0x000fc800078eb8ff */
[----:B------:R-:W-:-:S07]  /*6a10*/  LOP3.LUT R2, R3, R2, R4, 0xfe, !PT ;  /* 0x0000000203027212 */ /* 0x000fce00078efe04 */
.L_x_21278:
[----:B------:R-:W-:Y:S05]  /*6a20*/  BSYNC B0 ;  /* 0x0000000000007941 */ /* 0x000fea0003800000 */
.L_x_21277:
[----:B------:R-:W1:Y:S02]  /*6a30*/  F2I.S64.TRUNC R2, R2 ;  /* 0x0000000200027311 */ /* 0x000e64000020d900 */
[----:B-1----:R-:W-:Y:S01]  /*6a40*/  PRMT R22, R2, 0x7610, R22 ;  /* 0x0000761002167816 */ /* 0x002fe20000000016 */
[----:B------:R-:W-:Y:S06]  /*6a50*/  BRA `(.L_x_21258) ;  /* 0x00000000009c7947 */ /* 0x000fec0003800000 */
.L_x_21270:
[----:B------:R-:W-:-:S13]  /*6a60*/  ISETP.NE.AND P0, PT, R0, 0x1c, PT ;  /* 0x0000001c0000780c */ /* 0x000fda0003f05270 */
[----:B------:R-:W-:Y:S05]  /*6a70*/  @!P0 BRA `(.L_x_21281) ;  /* 0x0000000000908947 */ /* 0x000fea0003800000 */
[----:B------:R-:W-:-:S13]  /*6a80*/  ISETP.NE.AND P0, PT, R0, 0x1d, PT ;  /* 0x0000001d0000780c */ /* 0x000fda0003f05270 */
[----:B------:R-:W-:Y:S05]  /*6a90*/  @!P0 BRA `(.L_x_21282) ;  /* 0x0000000000808947 */ /* 0x000fea0003800000 */
[----:B------:R-:W-:-:S13]  /*6aa0*/  ISETP.NE.AND P0, PT, R0, 0x2c, PT ;  /* 0x0000002c0000780c */ /* 0x000fda0003f05270 */
[----:B------:R-:W-:Y:S05]  /*6ab0*/  @P0 BRA `(.L_x_21257) ;  /* 0x0000000000300947 */ /* 0x000fea0003800000 */
[----:B------:R-:W5:Y:S01]  /*6ac0*/  LDG.E.U8 R4, desc[UR36][R4.64] ;  /* 0x0000002404047981 */ /* 0x000f62000c1e1100 */
[----:B------:R-:W-:Y:S01]  /*6ad0*/  BSSY B0, `(.L_x_21283) ;  /* 0x0000007000007945 */ /* 0x000fe20003800000 */
[----:B------:R-:W-:Y:S01]  /*6ae0*/  IMAD.MOV.U32 R2, RZ, RZ, 0x400000 ;  /* 0x00400000ff027424 */ /* 0x000fe200078e00ff */
[----:B-----5:R-:W-:-:S13]  /*6af0*/  ISETP.NE.AND P0, PT, R4, RZ, PT ;  /* 0x000000ff0400720c */ /* 0x020fda0003f05270 */
[----:B------:R-:W-:Y:S05]  /*6b00*/  @!P0 BRA `(.L_x_21284) ;  /* 0x00000000000c8947 */ /* 0x000fea0003800000 */
[----:B------:R-:W-:-:S13]  /*6b10*/  ISETP.NE.AND P0, PT, R4, 0xff, PT ;  /* 0x000000ff0400780c */ /* 0x000fda0003f05270 */
[----:B------:R-:W-:Y:S02]  /*6b20*/  @!P0 IMAD.MOV.U32 R2, RZ, RZ, 0x7f800001 ;  /* 0x7f800001ff028424 */ /* 0x000fe400078e00ff */
[----:B------:R-:W-:-:S07]  /*6b30*/  @P0 IMAD.SHL.U32 R2, R4, 0x800000, RZ ;  /* 0x0080000004020824 */ /* 0x000fce00078e00ff */
.L_x_21284:
[----:B------:R-:W-:Y:S05]  /*6b40*/  BSYNC B0 ;  /* 0x0000000000007941 */ /* 0x000fea0003800000 */
.L_x_21283:
[----:B------:R-:W1:Y:S02]  /*6b50*/  F2I.S64.TRUNC R2, R2 ;  /* 0x0000000200027311 */ /* 0x000e64000020d900 */
[----:B-1----:R-:W-:Y:S01]  /*6b60*/  PRMT R22, R2, 0x7610, R22 ;  /* 0x0000761002167816 */ /* 0x002fe20000000016 */
[----:B------:R-:W-:Y:S06]  /*6b70*/  BRA `(.L_x_21258) ;  /* 0x0000000000547947 */ /* 0x000fec0003800000 */
.L_x_21257:
        /* <DEDUP_REMOVED lines=16> */
.L_x_21285:
[----:B------:R-:W-:Y:S01]  /*6c80*/  PRMT R22, RZ, 0x7610, R22 ;  /* 0x00007610ff167816 */ /* 0x000fe20000000016 */
[----:B------:R-:W-:Y:S06]  /*6c90*/  BRA `(.L_x_21258) ;  /* 0x00000000000c7947 */ /* 0x000fec0003800000 */
.L_x_21282:
[----:B------:R1:W5:Y:S01]  /*6ca0*/  LDG.E.U8 R22, desc[UR36][R4.64] ;  /* 0x0000002404167981 */ /* 0x000362000c1e1100 */
[----:B------:R-:W-:Y:S05]  /*6cb0*/  BRA `(.L_x_21258) ;  /* 0x0000000000047947 */ /* 0x000fea0003800000 */
.L_x_21281:
[----:B------:R1:W5:Y:S02]  /*6cc0*/  LDG.E.U8 R22, desc[UR36][R4.64] ;  /* 0x0000002404167981 */ /* 0x000364000c1e1100 */
.L_x_21258:
[----:B------:R-:W0:Y:S01]  /*6cd0*/  LDC.U8 R2, c[0x0][0x50b] ;  /* 0x000142c0ff027b82 */ /* 0x000e220000000000 */
[----:B------:R-:W-:Y:S02]  /*6ce0*/  ULDC.64 UR4, c[0x0][0x4f0] ;  /* 0x00013c0000047ab9 */ /* 0x000fe40000000a00 */
[----:B-1----:R-:W-:-:S05]  /*6cf0*/  IADD3 R4, P0, R18, UR4, RZ ;  /* 0x0000000412047c10 */ /* 0x002fca000ff1e0ff */
        /* <DEDUP_REMOVED lines=14> */
.L_x_21289:
[----:B------:R0:W5:Y:S01]  /*6de0*/  LDG.E.U8 R0, desc[UR36][R4.64] ;  /* 0x0000002404007981 */ /* 0x000162000c1e1100 */
[----:B------:R-:W-:Y:S05]  /*6df0*/  BRA `(.L_x_21291) ;  /* 0x0000000c00647947 */ /* 0x000fea0003800000 */
.L_x_21288:
        /* <DEDUP_REMOVED lines=8> */
.L_x_21293:
[----:B------:R0:W5:Y:S01]  /*6e80*/  LDG.E.U8 R0, desc[UR36][R4.64] ;  /* 0x0000002404007981 */ /* 0x000162000c1e1100 */
[----:B------:R-:W-:Y:S05]  /*6e90*/  BRA `(.L_x_21291) ;  /* 0x0000000c003c7947 */ /* 0x000fea0003800000 */
.L_x_21292:
[----:B------:R0:W5:Y:S01]  /*6ea0*/  LDG.E.U16 R0, desc[UR36][R4.64] ;  /* 0x0000002404007981 */ /* 0x000162000c1e1500 */
[----:B------:R-:W-:Y:S05]  /*6eb0*/  BRA `(.L_x_21291) ;  /* 0x0000000c00347947 */ /* 0x000fea0003800000 */
.L_x_21287:
        /* <DEDUP_REMOVED lines=10> */
.L_x_21295:
[----:B------:R-:W2:Y:S02]  /*6f60*/  LDG.E.U16 R2, desc[UR36][R4.64] ;  /* 0x0000002404027981 */ /* 0x000ea4000c1e1500 */
[----:B--2---:R-:W-:-:S06]  /*6f70*/  HADD2.F32 R2, -RZ, R2.H0_H0 ;  /* 0x20000002ff027230 */ /* 0x004fcc0000004100 */
[----:B------:R-:W0:Y:S02]  /*6f80*/  F2I.S64.TRUNC R2, R2 ;  /* 0x0000000200027311 */ /* 0x000e24000020d900 */
[----:B0-----:R-:W-:Y:S01]  /*6f90*/  PRMT R0, R2, 0x7610, R0 ;  /* 0x0000761002007816 */ /* 0x001fe20000000000 */
[----:B------:R-:W-:Y:S06]  /*6fa0*/  BRA `(.L_x_21291) ;  /* 0x0000000800f87947 */ /* 0x000fec0003800000 */
.L_x_21294:
        /* <DEDUP_REMOVED lines=10> */
.L_x_21297:
[----:B------:R-:W2:Y:S02]  /*7050*/  LDG.E.U16 R4, desc[UR36][R4.64] ;  /* 0x0000002404047981 */ /* 0x000ea4000c1e1500 */
[----:B--2---:R-:W-:-:S06]  /*7060*/  HADD2.F32 R2, -RZ, R4.H0_H0 ;  /* 0x20000004ff027230 */ /* 0x004fcc0000004100 */
[----:B------:R-:W0:Y:S02]  /*7070*/  F2I.S64.TRUNC R2, R2 ;  /* 0x0000000200027311 */ /* 0x000e24000020d900 */
[----:B0-----:R-:W-:Y:S01]  /*7080*/  PRMT R0, R2, 0x7610, R0 ;  /* 0x0000761002007816 */ /* 0x001fe20000000000 */
[----:B------:R-:W-:Y:S06]  /*7090*/  BRA `(.L_x_21291) ;  /* 0x0000000800bc7947 */ /* 0x000fec0003800000 */
.L_x_21296:
[----:B------:R-:W2:Y:S02]  /*70a0*/  LDG.E.64 R2, desc[UR36][R4.64] ;  /* 0x0000002404027981 */ /* 0x000ea4000c1e1b00 */
[----:B--2---:R-:W0:Y:S02]  /*70b0*/  F2I.S64.F64.TRUNC R2, R2 ;  /* 0x0000000200027311 */ /* 0x004e24000030d900 */
[----:B0-----:R-:W-:Y:S01]  /*70c0*/  PRMT R0, R2, 0x7610, R0 ;  /* 0x0000761002007816 */ /* 0x001fe20000000000 */
[----:B------:R-:W-:Y:S06]  /*70d0*/  BRA `(.L_x_21291) ;  /* 0x0000000800ac7947 */ /* 0x000fec0003800000 */
.L_x_21286:
        /* <DEDUP_REMOVED lines=12> */
.L_x_21300:
[----:B------:R-:W2:Y:S02]  /*71a0*/  LDG.E.64 R4, desc[UR36][R4.64] ;  /* 0x0000002404047981 */ /* 0x000ea4000c1e1b00 */
[----:B--2---:R-:W0:Y:S02]  /*71b0*/  F2I.S64.F64.TRUNC R2, R4 ;  /* 0x0000000400027311 */ /* 0x004e24000030d900 */
[----:B0-----:R-:W-:Y:S01]  /*71c0*/  PRMT R0, R2, 0x7610, R0 ;  /* 0x0000761002007816 */ /* 0x001fe20000000000 */
[----:B------:R-:W-:Y:S06]  /*71d0*/  BRA `(.L_x_21291) ;  /* 0x00000008006c7947 */ /* 0x000fec0003800000 */
.L_x_21299:
        /* <DEDUP_REMOVED lines=28> */
.L_x_21302:
        /* <DEDUP_REMOVED lines=15> */
.L_x_21301:
[----:B------:R-:W2:Y:S02]  /*7490*/  LDG.E.U16 R2, desc[UR36][R4.64] ;  /* 0x0000002404027981 */ /* 0x000ea4000c1e1500 */
[----:B--2---:R-:W-:-:S06]  /*74a0*/  IMAD.U32 R2, R2, 0x10000, RZ ;  /* 0x0001000002027824 */ /* 0x004fcc00078e00ff */
[----:B------:R-:W0:Y:S02]  /*74b0*/  F2I.S64.TRUNC R2, R2 ;  /* 0x0000000200027311 */ /* 0x000e24000020d900 */
[----:B0-----:R-:W-:Y:S01]  /*74c0*/  PRMT R0, R2, 0x7610, R0 ;  /* 0x0000761002007816 */ /* 0x001fe20000000000 */
[----:B------:R-:W-:Y:S06]  /*74d0*/  BRA `(.L_x_21291) ;  /* 0x0000000400ac7947 */ /* 0x000fec0003800000 */
.L_x_21298:
        /* <DEDUP_REMOVED lines=10> */
.L_x_21305:
        /* <DEDUP_REMOVED lines=21> */
.L_x_21309:
[----:B------:R-:W-:Y:S05]  /*76d0*/  BSYNC B1 ;  /* 0x0000000000017941 */ /* 0x000fea0003800000 */
.L_x_21308:
[----:B------:R-:W-:Y:S01]  /*76e0*/  IMAD.SHL.U32 R2, R2, 0x100000, RZ ;  /* 0x0010000002027824 */ /* 0x000fe200078e00ff */
[----:B------:R-:W-:-:S04]  /*76f0*/  LEA R3, R0, 0x3b800000, 0x17 ;  /* 0x3b80000000037811 */ /* 0x000fc800078eb8ff */
[----:B------:R-:W-:-:S07]  /*7700*/  LOP3.LUT R2, R3, R2, R4, 0xfe, !PT ;  /* 0x0000000203027212 */ /* 0x000fce00078efe04 */
.L_x_21307:
[----:B------:R-:W-:Y:S05]  /*7710*/  BSYNC B0 ;  /* 0x0000000000007941 */ /* 0x000fea0003800000 */
.L_x_21306:
[----:B------:R-:W0:Y:S02]  /*7720*/  F2I.S64.TRUNC R2, R2 ;  /* 0x0000000200027311 */ /* 0x000e24000020d900 */
[----:B0-----:R-:W-:Y:S01]  /*7730*/  PRMT R0, R2, 0x7610, R0 ;  /* 0x0000761002007816 */ /* 0x001fe20000000000 */
[----:B------:R-:W-:Y:S06]  /*7740*/  BRA `(.L_x_21291) ;  /* 0x0000000400107947 */ /* 0x000fec0003800000 */
.L_x_21304:
        /* <DEDUP_REMOVED lines=21> */
.L_x_21313:
[----:B------:R-:W-:Y:S05]  /*78a0*/  BSYNC B1 ;  /* 0x0000000000017941 */ /* 0x000fea0003800000 */
.L_x_21312:
[----:B------:R-:W-:Y:S01]  /*78b0*/  IMAD.SHL.U32 R2, R2, 0x200000, RZ ;  /* 0x0020000002027824 */ /* 0x000fe200078e00ff */
[----:B------:R-:W-:-:S04]  /*78c0*/  LEA R3, R0, 0x37800000, 0x17 ;  /* 0x3780000000037811 */ /* 0x000fc800078eb8ff */
[----:B------:R-:W-:-:S07]  /*78d0*/  LOP3.LUT R2, R3, R2, R4, 0xfe, !PT ;  /* 0x0000000203027212 */ /* 0x000fce00078efe04 */
.L_x_21311:
[----:B------:R-:W-:Y:S05]  /*78e0*/  BSYNC B0 ;  /* 0x0000000000007941 */ /* 0x000fea0003800000 */
.L_x_21310:
[----:B------:R-:W0:Y:S02]  /*78f0*/  F2I.S64.TRUNC R2, R2 ;  /* 0x0000000200027311 */ /* 0x000e24000020d900 */
[----:B0-----:R-:W-:Y:S01]  /*7900*/  PRMT R0, R2, 0x7610, R0 ;  /* 0x0000761002007816 */ /* 0x001fe20000000000 */
[----:B------:R-:W-:Y:S06]  /*7910*/  BRA `(.L_x_21291) ;  /* 0x00000000009c7947 */ /* 0x000fec0003800000 */
.L_x_21303:
        /* <DEDUP_REMOVED lines=14> */
.L_x_21317:
[----:B------:R-:W-:Y:S05]  /*7a00*/  BSYNC B0 ;  /* 0x0000000000007941 */ /* 0x000fea0003800000 */
.L_x_21316:
[----:B------:R-:W0:Y:S02]  /*7a10*/  F2I.S64.TRUNC R2, R2 ;  /* 0x0000000200027311 */ /* 0x000e24000020d900 */
[----:B0-----:R-:W-:Y:S01]  /*7a20*/  PRMT R0, R2, 0x7610, R0 ;  /* 0x0000761002007816 */ /* 0x001fe20000000000 */
[----:B------:R-:W-:Y:S06]  /*7a30*/  BRA `(.L_x_21291) ;  /* 0x0000000000547947 */ /* 0x000fec0003800000 */
.L_x_21290:
        /* <DEDUP_REMOVED lines=16> */
.L_x_21318:
[----:B------:R-:W-:Y:S01]  /*7b40*/  PRMT R0, RZ, 0x7610, R0 ;  /* 0x00007610ff007816 */ /* 0x000fe20000000000 */
[----:B------:R-:W-:Y:S06]  /*7b50*/  BRA `(.L_x_21291) ;  /* 0x00000000000c7947 */ /* 0x000fec0003800000 */
.L_x_21315:
[----:B------:R0:W5:Y:S01]  /*7b60*/  LDG.E.U8 R0, desc[UR36][R4.64] ;  /* 0x0000002404007981 */ /* 0x000162000c1e1100 */
[----:B------:R-:W-:Y:S05]  /*7b70*/  BRA `(.L_x_21291) ;  /* 0x0000000000047947 */ /* 0x000fea0003800000 */
.L_x_21314:
[----:B------:R0:W5:Y:S02]  /*7b80*/  LDG.E.U8 R0, desc[UR36][R4.64] ;  /* 0x0000002404007981 */ /* 0x000164000c1e1100 */
.L_x_21291:
[----:B01----:R-:W0:Y:S01]  /*7b90*/  LDC.U8 R4, c[0x0][0x508] ;  /* 0x00014200ff047b82 */ /* 0x003e220000000000 */
        /* <DEDUP_REMOVED lines=21> */
.L_x_21322:
[----:B------:R0:W-:Y:S01]  /*7cf0*/  STG.E.U8 desc[UR36][R16.64], R3 ;  /* 0x0000000310007986 */ /* 0x0001e2000c101124 */
[----:B------:R-:W-:Y:S05]  /*7d00*/  BRA `(.L_x_21324) ;  /* 0x0000000c00987947 */ /* 0x000fea0003800000 */
.L_x_21321:
        /* <DEDUP_REMOVED lines=10> */
.L_x_21326:
[----:B------:R-:W-:-:S05]  /*7db0*/  LOP3.LUT R3, R3, 0xff, RZ, 0xc0, !PT ;  /* 0x000000ff03037812 */ /* 0x000fca00078ec0ff */
[----:B------:R0:W-:Y:S01]  /*7dc0*/  STG.E desc[UR36][R16.64], R3 ;  /* 0x0000000310007986 */ /* 0x0001e2000c101924 */
[----:B------:R-:W-:Y:S05]  /*7dd0*/  BRA `(.L_x_21324) ;  /* 0x0000000c00647947 */ /* 0x000fea0003800000 */
.L_x_21325:
[----:B------:R-:W-:-:S05]  /*7de0*/  LOP3.LUT R3, R3, 0xff, RZ, 0xc0, !PT ;  /* 0x000000ff03037812 */ /* 0x000fca00078ec0ff */
[----:B------:R0:W-:Y:S01]  /*7df0*/  STG.E.U16 desc[UR36][R16.64], R3 ;  /* 0x0000000310007986 */ /* 0x0001e2000c101524 */
[----:B------:R-:W-:Y:S05]  /*7e00*/  BRA `(.L_x_21324) ;  /* 0x0000000c00587947 */ /* 0x000fea0003800000 */
.L_x_21320:
        /* <DEDUP_REMOVED lines=10> */
.L_x_21328:
[----:B------:R-:W-:-:S04]  /*7eb0*/  LOP3.LUT R3, R3, 0xff, RZ, 0xc0, !PT ;  /* 0x000000ff03037812 */ /* 0x000fc800078ec0ff */
[----:B------:R-:W0:Y:S02]  /*7ec0*/  I2F.U16 R0, R3 ;  /* 0x0000000300007306 */ /* 0x000e240000101000 */
[----:B0-----:R-:W-:-:S05]  /*7ed0*/  F2FP.F16.F32.PACK_AB R0, RZ, R0 ;  /* 0x00000000ff00723e */ /* 0x001fca00000000ff */
[----:B------:R0:W-:Y:S01]  /*7ee0*/  STG.E.U16 desc[UR36][R16.64], R0 ;  /* 0x0000000010007986 */ /* 0x0001e2000c101524 */
[----:B------:R-:W-:Y:S05]  /*7ef0*/  BRA `(.L_x_21324) ;  /* 0x0000000c001c7947 */ /* 0x000fea0003800000 */
.L_x_21327:
        /* <DEDUP_REMOVED lines=11> */
.L_x_21330:
[----:B------:R-:W-:-:S06]  /*7fb0*/  LOP3.LUT R3, R3, 0xff, RZ, 0xc0, !PT ;  /* 0x000000ff03037812 */ /* 0x000fcc00078ec0ff */
[----:B------:R-:W0:Y:S02]  /*7fc0*/  I2F.U16 R3, R3 ;  /* 0x0000000300037306 */ /* 0x000e240000101000 */
[----:B0-----:R-:W-:-:S04]  /*7fd0*/  F2FP.F16.F32.PACK_AB R3, RZ, R3 ;  /* 0x00000003ff03723e */ /* 0x001fc800000000ff */
[----:B------:R-:W-:-:S05]  /*7fe0*/  PRMT R3, R3, 0x5410, RZ ;  /* 0x0000541003037816 */ /* 0x000fca00000000ff */
[----:B------:R0:W-:Y:S01]  /*7ff0*/  STG.E desc[UR36][R16.64], R3 ;  /* 0x0000000310007986 */ /* 0x0001e2000c101924 */
[----:B------:R-:W-:Y:S05]  /*8000*/  BRA `(.L_x_21324) ;  /* 0x0000000800d87947 */ /* 0x000fea0003800000 */
.L_x_21329:
[----:B------:R-:W-:-:S06]  /*8010*/  LOP3.LUT R3, R3, 0xff, RZ, 0xc0, !PT ;  /* 0x000000ff03037812 */ /* 0x000fcc00078ec0ff */
[----:B------:R-:W0:Y:S02]  /*8020*/  I2F.F64.U16 R2, R3 ;  /* 0x0000000300027312 */ /* 0x000e240000101800 */
[----:B0-----:R0:W-:Y:S01]  /*8030*/  STG.E.64 desc[UR36][R16.64], R2 ;  /* 0x0000000210007986 */ /* 0x0011e2000c101b24 */
[----:B------:R-:W-:Y:S05]  /*8040*/  BRA `(.L_x_21324) ;  /* 0x0000000800c87947 */ /* 0x000fea0003800000 */
.L_x_21319:
        /* <DEDUP_REMOVED lines=12> */
.L_x_21333:
[----:B------:R-:W-:Y:S02]  /*8110*/  LOP3.LUT R4, R3, 0xff, RZ, 0xc0, !PT ;  /* 0x000000ff03047812 */ /* 0x000fe400078ec0ff */
[----:B------:R-:W-:-:S04]  /*8120*/  CS2R R6, SRZ ;  /* 0x0000000000067805 */ /* 0x000fc8000001ff00 */
[----:B------:R-:W0:Y:S02]  /*8130*/  I2F.F64.U16 R4, R4 ;  /* 0x0000000400047312 */ /* 0x000e240000101800 */
[----:B0-----:R0:W-:Y:S01]  /*8140*/  STG.E.128 desc[UR36][R16.64], R4 ;  /* 0x0000000410007986 */ /* 0x0011e2000c101d24 */
[----:B------:R-:W-:Y:S05]  /*8150*/  BRA `(.L_x_21324) ;  /* 0x0000000800847947 */ /* 0x000fea0003800000 */
.L_x_21332:
        /* <DEDUP_REMOVED lines=22> */
.L_x_21337:
[----:B------:R-:W-:Y:S05]  /*82c0*/  BSYNC B0 ;  /* 0x0000000000007941 */ /* 0x000fea0003800000 */
.L_x_21336:
[----:B------:R-:W-:-:S05]  /*82d0*/  LOP3.LUT R3, R0, R3, RZ, 0xfc, !PT ;  /* 0x0000000300037212 */ /* 0x000fca00078efcff */
[----:B------:R0:W-:Y:S01]  /*82e0*/  STG.E.U8 desc[UR36][R16.64], R3 ;  /* 0x0000000310007986 */ /* 0x0001e2000c101124 */
[----:B------:R-:W-:Y:S05]  /*82f0*/  BRA `(.L_x_21324) ;  /* 0x00000008001c7947 */ /* 0x000fea0003800000 */
.L_x_21335:
        /* <DEDUP_REMOVED lines=14> */
.L_x_21339:
[----:B------:R-:W-:Y:S01]  /*83e0*/  IMAD.MOV.U32 R0, RZ, RZ, 0x7f ;  /* 0x0000007fff007424 */ /* 0x000fe200078e00ff */
[----:B------:R-:W-:-:S04]  /*83f0*/  ISETP.GT.U32.AND P0, PT, R2, 0x7f800000, PT ;  /* 0x7f8000000200780c */ /* 0x000fc80003f04070 */
[----:B------:R-:W-:-:S09]  /*8400*/  SEL R0, R0, 0x7c, P0 ;  /* 0x0000007c00007807 */ /* 0x000fd20000000000 */
.L_x_21340:
[----:B------:R-:W-:Y:S05]  /*8410*/  BSYNC B0 ;  /* 0x0000000000007941 */ /* 0x000fea0003800000 */
.L_x_21338:
[----:B------:R-:W-:-:S04]  /*8420*/  LOP3.LUT R2, R3, 0x80000000, RZ, 0xc0, !PT ;  /* 0x8000000003027812 */ /* 0x000fc800078ec0ff */
[----:B------:R-:W-:-:S04]  /*8430*/  SHF.R.U32.HI R3, RZ, 0x18, R2 ;  /* 0x00000018ff037819 */ /* 0x000fc80000011602 */
[----:B------:R-:W-:-:S05]  /*8440*/  LOP3.LUT R3, R0, R3, RZ, 0xfc, !PT ;  /* 0x0000000300037212 */ /* 0x000fca00078efcff */
[----:B------:R0:W-:Y:S01]  /*8450*/  STG.E.U8 desc[UR36][R16.64], R3 ;  /* 0x0000000310007986 */ /* 0x0001e2000c101124 */
[----:B------:R-:W-:Y:S05]  /*8460*/  BRA `(.L_x_21324) ;  /* 0x0000000400c07947 */ /* 0x000fea0003800000 */
.L_x_21334:
[----:B------:R-:W-:-:S04]  /*8470*/  LOP3.LUT R3, R3, 0xff, RZ, 0xc0, !PT ;  /* 0x000000ff03037812 */ /* 0x000fc800078ec0ff */
[----:B------:R-:W0:Y:S02]  /*8480*/  I2F.U16 R0, R3 ;  /* 0x0000000300007306 */ /* 0x000e240000101000 */
[----:B0-----:R-:W-:-:S05]  /*8490*/  F2FP.BF16.F32.PACK_AB R0, RZ, R0 ;  /* 0x00000000ff00723e */ /* 0x001fca00000010ff */
[----:B------:R0:W-:Y:S01]  /*84a0*/  STG.E.U16 desc[UR36][R16.64], R0 ;  /* 0x0000000010007986 */ /* 0x0001e2000c101524 */
[----:B------:R-:W-:Y:S05]  /*84b0*/  BRA `(.L_x_21324) ;  /* 0x0000000400ac7947 */ /* 0x000fea0003800000 */
.L_x_21331:
        /* <DEDUP_REMOVED lines=11> */
.L_x_21343:
        /* <DEDUP_REMOVED lines=18> */
.L_x_21346:
[----:B------:R-:W-:-:S04]  /*8690*/  LOP3.LUT R2, R3, 0x80000000, RZ, 0xc0, !PT ;  /* 0x8000000003027812 */ /* 0x000fc800078ec0ff */
[----:B------:R-:W-:-:S04]  /*86a0*/  SHF.R.U32.HI R3, RZ, 0x18, R2 ;  /* 0x00000018ff037819 */ /* 0x000fc80000011602 */
[----:B------:R-:W-:-:S04]  /*86b0*/  LOP3.LUT R0, R0, R3, RZ, 0xfc, !PT ;  /* 0x0000000300007212 */ /* 0x000fc800078efcff */
[----:B------:R-:W-:-:S07]  /*86c0*/  PRMT R8, R0, 0x7610, R8 ;  /* 0x0000761000087816 */ /* 0x000fce0000000008 */
.L_x_21345:
[----:B------:R-:W-:Y:S05]  /*86d0*/  BSYNC B0 ;  /* 0x0000000000007941 */ /* 0x000fea0003800000 */
.L_x_21344:
[----:B------:R0:W-:Y:S01]  /*86e0*/  STG.E.U8 desc[UR36][R16.64], R8 ;  /* 0x0000000810007986 */ /* 0x0001e2000c101124 */
[----:B------:R-:W-:Y:S05]  /*86f0*/  BRA `(.L_x_21324) ;  /* 0x00000004001c7947 */ /* 0x000fea0003800000 */
.L_x_21342:
        /* <DEDUP_REMOVED lines=18> */
.L_x_21349:
[----:B------:R-:W-:-:S04]  /*8820*/  LOP3.LUT R2, R3, 0x80000000, RZ, 0xc0, !PT ;  /* 0x8000000003027812 */ /* 0x000fc800078ec0ff */
[----:B------:R-:W-:-:S04]  /*8830*/  SHF.R.U32.HI R3, RZ, 0x18, R2 ;  /* 0x00000018ff037819 */ /* 0x000fc80000011602 */
[----:B------:R-:W-:-:S04]  /*8840*/  LOP3.LUT R0, R0, R3, RZ, 0xfc, !PT ;  /* 0x0000000300007212 */ /* 0x000fc800078efcff */
[----:B------:R-:W-:-:S07]  /*8850*/  PRMT R8, R0, 0x7610, R8 ;  /* 0x0000761000087816 */ /* 0x000fce0000000008 */
.L_x_21348:
[----:B------:R-:W-:Y:S05]  /*8860*/  BSYNC B0 ;  /* 0x0000000000007941 */ /* 0x000fea0003800000 */
.L_x_21347:
[----:B------:R0:W-:Y:S01]  /*8870*/  STG.E.U8 desc[UR36][R16.64], R8 ;  /* 0x0000000810007986 */ /* 0x0001e2000c101124 */
[----:B------:R-:W-:Y:S05]  /*8880*/  BRA `(.L_x_21324) ;  /* 0x0000000000b87947 */ /* 0x000fea0003800000 */
.L_x_21341:
        /* <DEDUP_REMOVED lines=23> */
.L_x_21323:
        /* <DEDUP_REMOVED lines=15> */
[----:B-1234-:R-:W-:Y:S05]  /*8af0*/  CALL.ABS.NOINC R2 ;  /* 0x0000000002007343 */ /* 0x01efea0003c00000 */
.L_x_21352:
[----:B------:R-:W-:Y:S05]  /*8b00*/  BRA `(.L_x_21324) ;  /* 0x0000000000187947 */ /* 0x000fea0003800000 */
.L_x_21351:
[----:B------:R-:W-:Y:S01]  /*8b10*/  LOP3.LUT R2, R3, 0xff, RZ, 0xc0, !PT ;  /* 0x000000ff03027812 */ /* 0x000fe200078ec0ff */
[----:B------:R-:W-:-:S05]  /*8b20*/  IMAD.MOV.U32 R3, RZ, RZ, RZ ;  /* 0x000000ffff037224 */ /* 0x000fca00078e00ff */
[----:B------:R0:W-:Y:S01]  /*8b30*/  STG.E.64 desc[UR36][R16.64], R2 ;  /* 0x0000000210007986 */ /* 0x0001e2000c101b24 */
[----:B------:R-:W-:Y:S05]  /*8b40*/  BRA `(.L_x_21324) ;  /* 0x0000000000087947 */ /* 0x000fea0003800000 */
.L_x_21350:
[----:B------:R-:W-:-:S05]  /*8b50*/  LOP3.LUT R3, R3, 0xff, RZ, 0xc0, !PT ;  /* 0x000000ff03037812 */ /* 0x000fca00078ec0ff */
[----:B------:R0:W-:Y:S02]  /*8b60*/  STG.E desc[UR36][R16.64], R3 ;  /* 0x0000000310007986 */ /* 0x0001e4000c101924 */
.L_x_21324:
[----:B------:R-:W-:-:S07]  /*8b70*/  VIADD R19, R19, 0x80 ;  /* 0x0000008013137836 */ /* 0x000fce0000000000 */
.L_x_21250:
[----:B------:R-:W-:Y:S05]  /*8b80*/  BSYNC B6 ;  /* 0x0000000000067941 */ /* 0x000fea0003800000 */
.L_x_21249:
[----:B------:R-:W-:Y:S01]  /*8b90*/  ULDC UR4, c[0x0][0x210] ;  /* 0x0000840000047ab9 */ /* 0x000fe20000000800 */
[----:B------:R-:W-:Y:S01]  /*8ba0*/  BSSY B6, `(.L_x_21353) ;  /* 0x0000457000067945 */ /* 0x000fe20003800000 */
[----:B------:R-:W-:-:S13]  /*8bb0*/  ISETP.GE.AND P0, PT, R19, UR4, PT ;  /* 0x0000000413007c0c */ /* 0x000fda000bf06270 */
[----:B------:R-:W-:Y:S05]  /*8bc0*/  @P0 BRA `(.L_x_21354) ;  /* 0x0000004400500947 */ /* 0x000fea0003800000 */
[----:B01----:R-:W0:Y:S01]  /*8bd0*/  LDC R0, c[0x0][0x218] ;  /* 0x00008600ff007b82 */ /* 0x003e220000000800 */
        /* <DEDUP_REMOVED lines=353> */
.L_x_21355:
        /* <DEDUP_REMOVED lines=26> */
[----:B0-234-:R-:W-:Y:S05]  /*a390*/  CALL.ABS.NOINC R2 ;  /* 0x0000000002007343 */ /* 0x01dfea0003c00000 */
.L_x_21356:
        /* <DEDUP_REMOVED lines=17> */
.L_x_21360:
[----:B------:R0:W5:Y:S01]  /*a4b0*/  LDG.E.U8 R22, desc[UR36][R4.64] ;  /* 0x0000002404167981 */ /* 0x000162000c1e1100 */
[----:B------:R-:W-:Y:S05]  /*a4c0*/  BRA `(.L_x_21362) ;  /* 0x0000000c00647947 */ /* 0x000fea0003800000 */
.L_x_21359:
        /* <DEDUP_REMOVED lines=8> */
.L_x_21364:
[----:B------:R0:W5:Y:S01]  /*a550*/  LDG.E.U8 R22, desc[UR36][R4.64] ;  /* 0x0000002404167981 */ /* 0x000162000c1e1100 */
[----:B------:R-:W-:Y:S05]  /*a560*/  BRA `(.L_x_21362) ;  /* 0x0000000c003c7947 */ /* 0x000fea0003800000 */
.L_x_21363:
[----:B------:R0:W5:Y:S01]  /*a570*/  LDG.E.U16 R22, desc[UR36][R4.64] ;  /* 0x0000002404167981 */ /* 0x000162000c1e1500 */
[----:B------:R-:W-:Y:S05]  /*a580*/  BRA `(.L_x_21362) ;  /* 0x0000000c00347947 */ /* 0x000fea0003800000 */
.L_x_21358:
[----:B------:R-:W-:-:S13]  /*a590*/  ISETP.GT.AND P0, PT, R0, 0x6, PT ;  /* 0x000000060000780c */ /* 0x000fda0003f04270 */
[----:B------:R-:W-:Y:S05]  /*a5a0*/  @P0 BRA `(.L_x_21365) ;  /* 0x0000000000340947 */ /* 0x000fea0003800000 */
[----:B------:R-:W-:-:S13]  /*a5b0*/  ISETP.NE.AND P0, PT, R0, 0x5, PT ;  /* 0x000000050000780c */ /* 0x000fda0003f05270 */
[----:B------:R-:W-:Y:S05]  /*a5c0*/  @!P0 BRA `(.L_x_21366) ;  /* 0x0000000000188947 */ /* 0x000fea0003800000 */
[----:B------:R-:W-:-:S13]  /*a5d0*/  ISETP.NE.AND P0, PT, R0, 0x6, PT ;  /* 0x000000060000780c */ /* 0x000fda0003f05270 */
[----:B------:R-:W-:Y:S05]  /*a5e0*/  @P0 BRA `(.L_x_21361) ;  /* 0x0000000800c80947 */ /* 0x000fea0003800000 */
[----:B------:R-:W5:Y:S02]  /*a5f0*/  LDG.E R2, desc[UR36][R4.64] ;  /* 0x0000002404027981 */ /* 0x000f64000c1e1900 */
[----:B-----5:R-:W0:Y:S02]  /*a600*/  F2I.S64.TRUNC R2, R2 ;  /* 0x0000000200027311 */ /* 0x020e24000020d900 */
[----:B0-----:R-:W-:Y:S01]  /*a610*/  PRMT R22, R2, 0x7610, R22 ;  /* 0x0000761002167816 */ /* 0x001fe20000000016 */
[----:B------:R-:W-:Y:S06]  /*a620*/  BRA `(.L_x_21362) ;  /* 0x0000000c000c7947 */ /* 0x000fec0003800000 */
.L_x_21366:
[----:B------:R-:W5:Y:S02]  /*a630*/  LDG.E.U16 R2, desc[UR36][R4.64] ;  /* 0x0000002404027981 */ /* 0x000f64000c1e1500 */
[----:B-----5:R-:W-:-:S06]  /*a640*/  HADD2.F32 R2, -RZ, R2.H0_H0 ;  /* 0x20000002ff027230 */ /* 0x020fcc0000004100 */
[----:B------:R-:W0:Y:S02]  /*a650*/  F2I.S64.TRUNC R2, R2 ;  /* 0x0000000200027311 */ /* 0x000e24000020d900 */
[----:B0-----:R-:W-:Y:S01]  /*a660*/  PRMT R22, R2, 0x7610, R22 ;  /* 0x0000761002167816 */ /* 0x001fe20000000016 */
[----:B------:R-:W-:Y:S06]  /*a670*/  BRA `(.L_x_21362) ;  /* 0x0000000800f87947 */ /* 0x000fec0003800000 */
.L_x_21365:
[----:B------:R-:W-:-:S13]  /*a680*/  ISETP.NE.AND P0, PT, R0, 0x7, PT ;  /* 0x000000070000780c */ /* 0x000fda0003f05270 */
[----:B------:R-:W-:Y:S05]  /*a690*/  @!P0 BRA `(.L_x_21367) ;  /* 0x0000000000348947 */ /* 0x000fea0003800000 */
        /* <DEDUP_REMOVED lines=8> */
.L_x_21368:
[----:B------:R-:W5:Y:S02]  /*a720*/  LDG.E.U16 R4, desc[UR36][R4.64] ;  /* 0x0000002404047981 */ /* 0x000f64000c1e1500 */
[----:B-----5:R-:W-:-:S06]  /*a730*/  HADD2.F32 R2, -RZ, R4.H0_H0 ;  /* 0x20000004ff027230 */ /* 0x020fcc0000004100 */
[----:B------:R-:W0:Y:S02]  /*a740*/  F2I.S64.TRUNC R2, R2 ;  /* 0x0000000200027311 */ /* 0x000e24000020d900 */
[----:B0-----:R-:W-:Y:S01]  /*a750*/  PRMT R22, R2, 0x7610, R22 ;  /* 0x0000761002167816 */ /* 0x001fe20000000016 */
[----:B------:R-:W-:Y:S06]  /*a760*/  BRA `(.L_x_21362) ;  /* 0x0000000800bc7947 */ /* 0x000fec0003800000 */
.L_x_21367:
[----:B------:R-:W5:Y:S02]  /*a770*/  LDG.E.64 R2, desc[UR36][R4.64] ;  /* 0x0000002404027981 */ /* 0x000f64000c1e1b00 */
[----:B-----5:R-:W0:Y:S02]  /*a780*/  F2I.S64.F64.TRUNC R2, R2 ;  /* 0x0000000200027311 */ /* 0x020e24000030d900 */
[----:B0-----:R-:W-:Y:S01]  /*a790*/  PRMT R22, R2, 0x7610, R22 ;  /* 0x0000761002167816 */ /* 0x001fe20000000016 */
[----:B------:R-:W-:Y:S06]  /*a7a0*/  BRA `(.L_x_21362) ;  /* 0x0000000800ac7947 */ /* 0x000fec0003800000 */
.L_x_21357:
        /* <DEDUP_REMOVED lines=12> */
.L_x_21371:
[----:B------:R-:W5:Y:S02]  /*a870*/  LDG.E.64 R4, desc[UR36][R4.64] ;  /* 0x0000002404047981 */ /* 0x000f64000c1e1b00 */
[----:B-----5:R-:W0:Y:S02]  /*a880*/  F2I.S64.F64.TRUNC R2, R4 ;  /* 0x0000000400027311 */ /* 0x020e24000030d900 */
[----:B0-----:R-:W-:Y:S01]  /*a890*/  PRMT R22, R2, 0x7610, R22 ;  /* 0x0000761002167816 */ /* 0x001fe20000000016 */
[----:B------:R-:W-:Y:S06]  /*a8a0*/  BRA `(.L_x_21362) ;  /* 0x00000008006c7947 */ /* 0x000fec0003800000 */
.L_x_21370:
        /* <DEDUP_REMOVED lines=28> */
.L_x_21373:
        /* <DEDUP_REMOVED lines=15> */
.L_x_21372:
[----:B------:R-:W5:Y:S02]  /*ab60*/  LDG.E.U16 R2, desc[UR36][R4.64] ;  /* 0x0000002404027981 */ /* 0x000f64000c1e1500 */
[----:B-----5:R-:W-:-:S06]  /*ab70*/  IMAD.U32 R2, R2, 0x10000, RZ ;  /* 0x0001000002027824 */ /* 0x020fcc00078e00ff */
[----:B------:R-:W0:Y:S02]  /*ab80*/  F2I.S64.TRUNC R2, R2 ;  /* 0x0000000200027311 */ /* 0x000e24000020d900 */
[----:B0-----:R-:W-:Y:S01]  /*ab90*/  PRMT R22, R2, 0x7610, R22 ;  /* 0x0000761002167816 */ /* 0x001fe20000000016 */
[----:B------:R-:W-:Y:S06]  /*aba0*/  BRA `(.L_x_21362) ;  /* 0x0000000400ac7947 */ /* 0x000fec0003800000 */
.L_x_21369:
        /* <DEDUP_REMOVED lines=10> */
.L_x_21376:
        /* <DEDUP_REMOVED lines=21> */
.L_x_21380:
[----:B------:R-:W-:Y:S05]  /*ada0*/  BSYNC B1 ;  /* 0x0000000000017941 */ /* 0x000fea0003800000 */
.L_x_21379:
[----:B------:R-:W-:Y:S01]  /*adb0*/  IMAD.SHL.U32 R2, R2, 0x100000, RZ ;  /* 0x0010000002027824 */ /* 0x000fe200078e00ff */
[----:B------:R-:W-:-:S04]  /*adc0*/  LEA R3, R0, 0x3b800000, 0x17 ;  /* 0x3b80000000037811 */ /* 0x000fc800078eb8ff */
[----:B------:R-:W-:-:S07]  /*add0*/  LOP3.LUT R2, R3, R2, R4, 0xfe, !PT ;  /* 0x0000000203027212 */ /* 0x000fce00078efe04 */
.L_x_21378:
[----:B------:R-:W-:Y:S05]  /*ade0*/  BSYNC B0 ;  /* 0x0000000000007941 */ /* 0x000fea0003800000 */
.L_x_21377:
[----:B------:R-:W0:Y:S02]  /*adf0*/  F2I.S64.TRUNC R2, R2 ;  /* 0x0000000200027311 */ /* 0x000e24000020d900 */
[----:B0-----:R-:W-:Y:S01]  /*ae00*/  PRMT R22, R2, 0x7610, R22 ;  /* 0x0000761002167816 */ /* 0x001fe20000000016 */
[----:B------:R-:W-:Y:S06]  /*ae10*/  BRA `(.L_x_21362) ;  /* 0x0000000400107947 */ /* 0x000fec0003800000 */
.L_x_21375:
        /* <DEDUP_REMOVED lines=21> */
.L_x_21384:
[----:B------:R-:W-:Y:S05]  /*af70*/  BSYNC B1 ;  /* 0x0000000000017941 */ /* 0x000fea0003800000 */
.L_x_21383:
[----:B------:R-:W-:Y:S01]  /*af80*/  IMAD.SHL.U32 R2, R2, 0x200000, RZ ;  /* 0x0020000002027824 */ /* 0x000fe200078e00ff */
[----:B------:R-:W-:-:S04]  /*af90*/  LEA R3, R0, 0x37800000, 0x17 ;  /* 0x3780000000037811 */ /* 0x000fc800078eb8ff */
[----:B------:R-:W-:-:S07]  /*afa0*/  LOP3.LUT R2, R3, R2, R4, 0xfe, !PT ;  /* 0x0000000203027212 */ /* 0x000fce00078efe04 */
.L_x_21382:
[----:B------:R-:W-:Y:S05]  /*afb0*/  BSYNC B0 ;  /* 0x0000000000007941 */ /* 0x000fea0003800000 */
.L_x_21381:
[----:B------:R-:W0:Y:S02]  /*afc0*/  F2I.S64.TRUNC R2, R2 ;  /* 0x0000000200027311 */ /* 0x000e24000020d900 */
[----:B0-----:R-:W-:Y:S01]  /*afd0*/  PRMT R22, R2, 0x7610, R22 ;  /* 0x0000761002167816 */ /* 0x001fe20000000016 */
[----:B------:R-:W-:Y:S06]  /*afe0*/  BRA `(.L_x_21362) ;  /* 0x00000000009c7947 */ /* 0x000fec0003800000 */
.L_x_21374:
        /* <DEDUP_REMOVED lines=14> */
.L_x_21388:
[----:B------:R-:W-:Y:S05]  /*b0d0*/  BSYNC B0 ;  /* 0x0000000000007941 */ /* 0x000fea0003800000 */
.L_x_21387:
[----:B------:R-:W0:Y:S02]  /*b0e0*/  F2I.S64.TRUNC R2, R2 ;  /* 0x0000000200027311 */ /* 0x000e24000020d900 */
[----:B0-----:R-:W-:Y:S01]  /*b0f0*/  PRMT R22, R2, 0x7610, R22 ;  /* 0x0000761002167816 */ /* 0x001fe20000000016 */
[----:B------:R-:W-:Y:S06]  /*b100*/  BRA `(.L_x_21362) ;  /* 0x0000000000547947 */ /* 0x000fec0003800000 */
.L_x_21361:
        /* <DEDUP_REMOVED lines=16> */
.L_x_21389:
[----:B------:R-:W-:Y:S01]  /*b210*/  PRMT R22, RZ, 0x7610, R22 ;  /* 0x00007610ff167816 */ /* 0x000fe20000000016 */
[----:B------:R-:W-:Y:S06]  /*b220*/  BRA `(.L_x_21362) ;  /* 0x00000000000c7947 */ /* 0x000fec0003800000 */
.L_x_21386:
[----:B------:R0:W5:Y:S01]  /*b230*/  LDG.E.U8 R22, desc[UR36][R4.64] ;  /* 0x0000002404167981 */ /* 0x000162000c1e1100 */
[----:B------:R-:W-:Y:S05]  /*b240*/  BRA `(.L_x_21362) ;  /* 0x0000000000047947 */ /* 0x000fea0003800000 */
.L_x_21385:
[----:B------:R1:W5:Y:S02]  /*b250*/  LDG.E.U8 R22, desc[UR36][R4.64] ;  /* 0x0000002404167981 */ /* 0x000364000c1e1100 */
.L_x_21362:
        /* <DEDUP_REMOVED lines=17> */
.L_x_21393:
[----:B------:R0:W5:Y:S01]  /*b370*/  LDG.E.U8 R0, desc[UR36][R4.64] ;  /* 0x0000002404007981 */ /* 0x000162000c1e1100 */
[----:B------:R-:W-:Y:S05]  /*b380*/  BRA `(.L_x_21395) ;  /* 0x0000000c00647947 */ /* 0x000fea0003800000 */
.L_x_21392:
        /* <DEDUP_REMOVED lines=8> */
.L_x_21397:
[----:B------:R2:W5:Y:S01]  /*b410*/  LDG.E.U8 R0, desc[UR36][R4.64] ;  /* 0x0000002404007981 */ /* 0x000562000c1e1100 */
[----:B------:R-:W-:Y:S05]  /*b420*/  BRA `(.L_x_21395) ;  /* 0x0000000c003c7947 */ /* 0x000fea0003800000 */
.L_x_21396:
[----:B------:R0:W5:Y:S01]  /*b430*/  LDG.E.U16 R0, desc[UR36][R4.64] ;  /* 0x0000002404007981 */ /* 0x000162000c1e1500 */
[----:B------:R-:W-:Y:S05]  /*b440*/  BRA `(.L_x_21395) ;  /* 0x0000000c00347947 */ /* 0x000fea0003800000 */
.L_x_21391:
        /* <DEDUP_REMOVED lines=10> */
.L_x_21399:
[----:B------:R-:W2:Y:S02]  /*b4f0*/  LDG.E.U16 R2, desc[UR36][R4.64] ;  /* 0x0000002404027981 */ /* 0x000ea4000c1e1500 */
[----:B--2---:R-:W-:-:S06]  /*b500*/  HADD2.F32 R2, -RZ, R2.H0_H0 ;  /* 0x20000002ff027230 */ /* 0x004fcc0000004100 */
[----:B------:R-:W0:Y:S02]  /*b510*/  F2I.S64.TRUNC R2, R2 ;  /* 0x0000000200027311 */ /* 0x000e24000020d900 */
[----:B0-----:R-:W-:Y:S01]  /*b520*/  PRMT R0, R2, 0x7610, R0 ;  /* 0x0000761002007816 */ /* 0x001fe20000000000 */
[----:B------:R-:W-:Y:S06]  /*b530*/  BRA `(.L_x_21395) ;  /* 0x0000000800f87947 */ /* 0x000fec0003800000 */
.L_x_21398:
        /* <DEDUP_REMOVED lines=10> */
.L_x_21401:
[----:B------:R-:W2:Y:S02]  /*b5e0*/  LDG.E.U16 R4, desc[UR36][R4.64] ;  /* 0x0000002404047981 */ /* 0x000ea4000c1e1500 */
[----:B--2---:R-:W-:-:S06]  /*b5f0*/  HADD2.F32 R2, -RZ, R4.H0_H0 ;  /* 0x20000004ff027230 */ /* 0x004fcc0000004100 */
[----:B------:R-:W0:Y:S02]  /*b600*/  F2I.S64.TRUNC R2, R2 ;  /* 0x0000000200027311 */ /* 0x000e24000020d900 */
[----:B0-----:R-:W-:Y:S01]  /*b610*/  PRMT R0, R2, 0x7610, R0 ;  /* 0x0000761002007816 */ /* 0x001fe20000000000 */
[----:B------:R-:W-:Y:S06]  /*b620*/  BRA `(.L_x_21395) ;  /* 0x0000000800bc7947 */ /* 0x000fec0003800000 */
.L_x_21400:
[----:B------:R-:W2:Y:S02]  /*b630*/  LDG.E.64 R2, desc[UR36][R4.64] ;  /* 0x0000002404027981 */ /* 0x000ea4000c1e1b00 */
[----:B--2---:R-:W0:Y:S02]  /*b640*/  F2I.S64.F64.TRUNC R2, R2 ;  /* 0x0000000200027311 */ /* 0x004e24000030d900 */
[----:B0-----:R-:W-:Y:S01]  /*b650*/  PRMT R0, R2, 0x7610, R0 ;  /* 0x0000761002007816 */ /* 0x001fe20000000000 */
[----:B------:R-:W-:Y:S06]  /*b660*/  BRA `(.L_x_21395) ;  /* 0x0000000800ac7947 */ /* 0x000fec0003800000 */
.L_x_21390:
        /* <DEDUP_REMOVED lines=12> */
.L_x_21404:
[----:B------:R-:W2:Y:S02]  /*b730*/  LDG.E.64 R4, desc[UR36][R4.64] ;  /* 0x0000002404047981 */ /* 0x000ea4000c1e1b00 */
[----:B--2---:R-:W0:Y:S02]  /*b740*/  F2I.S64.F64.TRUNC R2, R4 ;  /* 0x0000000400027311 */ /* 0x004e24000030d900 */
[----:B0-----:R-:W-:Y:S01]  /*b750*/  PRMT R0, R2, 0x7610, R0 ;  /* 0x0000761002007816 */ /* 0x001fe20000000000 */
[----:B------:R-:W-:Y:S06]  /*b760*/  BRA `(.L_x_21395) ;  /* 0x00000008006c7947 */ /* 0x000fec0003800000 */
.L_x_21403:
        /* <DEDUP_REMOVED lines=28> */
.L_x_21406:
        /* <DEDUP_REMOVED lines=15> */
.L_x_21405:
[----:B------:R-:W2:Y:S02]  /*ba20*/  LDG.E.U16 R2, desc[UR36][R4.64] ;  /* 0x0000002404027981 */ /* 0x000ea4000c1e1500 */
[----:B--2---:R-:W-:-:S06]  /*ba30*/  IMAD.U32 R2, R2, 0x10000, RZ ;  /* 0x0001000002027824 */ /* 0x004fcc00078e00ff */
[----:B------:R-:W0:Y:S02]  /*ba40*/  F2I.S64.TRUNC R2, R2 ;  /* 0x0000000200027311 */ /* 0x000e24000020d900 */
[----:B0-----:R-:W-:Y:S01]  /*ba50*/  PRMT R0, R2, 0x7610, R0 ;  /* 0x0000761002007816 */ /* 0x001fe20000000000 */
[----:B------:R-:W-:Y:S06]  /*ba60*/  BRA `(.L_x_21395) ;  /* 0x0000000400ac7947 */ /* 0x000fec0003800000 */
.L_x_21402:
        /* <DEDUP_REMOVED lines=10> */
.L_x_21409:
        /* <DEDUP_REMOVED lines=21> */
.L_x_21413:
[----:B------:R-:W-:Y:S05]  /*bc60*/  BSYNC B1 ;  /* 0x0000000000017941 */ /* 0x000fea0003800000 */
.L_x_21412:
[----:B------:R-:W-:Y:S01]  /*bc70*/  IMAD.SHL.U32 R2, R2, 0x100000, RZ ;  /* 0x0010000002027824 */ /* 0x000fe200078e00ff */
[----:B------:R-:W-:-:S04]  /*bc80*/  LEA R3, R0, 0x3b800000, 0x17 ;  /* 0x3b80000000037811 */ /* 0x000fc800078eb8ff */
[----:B------:R-:W-:-:S07]  /*bc90*/  LOP3.LUT R2, R3, R2, R4, 0xfe, !PT ;  /* 0x0000000203027212 */ /* 0x000fce00078efe04 */
.L_x_21411:
[----:B------:R-:W-:Y:S05]  /*bca0*/  BSYNC B0 ;  /* 0x0000000000007941 */ /* 0x000fea0003800000 */
.L_x_21410:
[----:B------:R-:W0:Y:S02]  /*bcb0*/  F2I.S64.TRUNC R2, R2 ;  /* 0x0000000200027311 */ /* 0x000e24000020d900 */
[----:B0-----:R-:W-:Y:S01]  /*bcc0*/  PRMT R0, R2, 0x7610, R0 ;  /* 0x0000761002007816 */ /* 0x001fe20000000000 */
[----:B------:R-:W-:Y:S06]  /*bcd0*/  BRA `(.L_x_21395) ;  /* 0x0000000400107947 */ /* 0x000fec0003800000 */
.L_x_21408:
        /* <DEDUP_REMOVED lines=21> */
.L_x_21417:
[----:B------:R-:W-:Y:S05]  /*be30*/  BSYNC B1 ;  /* 0x0000000000017941 */ /* 0x000fea0003800000 */
.L_x_21416:
[----:B------:R-:W-:Y:S01]  /*be40*/  IMAD.SHL.U32 R2, R2, 0x200000, RZ ;  /* 0x0020000002027824 */ /* 0x000fe200078e00ff */
[----:B------:R-:W-:-:S04]  /*be50*/  LEA R3, R0, 0x37800000, 0x17 ;  /* 0x3780000000037811 */ /* 0x000fc800078eb8ff */
[----:B------:R-:W-:-:S07]  /*be60*/  LOP3.LUT R2, R3, R2, R4, 0xfe, !PT ;  /* 0x0000000203027212 */ /* 0x000fce00078efe04 */
.L_x_21415:
[----:B------:R-:W-:Y:S05]  /*be70*/  BSYNC B0 ;  /* 0x0000000000007941 */ /* 0x000fea0003800000 */
.L_x_21414:
[----:B------:R-:W0:Y:S02]  /*be80*/  F2I.S64.TRUNC R2, R2 ;  /* 0x0000000200027311 */ /* 0x000e24000020d900 */
[----:B0-----:R-:W-:Y:S01]  /*be90*/  PRMT R0, R2, 0x7610, R0 ;  /* 0x0000761002007816 */ /* 0x001fe20000000000 */
[----:B------:R-:W-:Y:S06]  /*bea0*/  BRA `(.L_x_21395) ;  /* 0x00000000009c7947 */ /* 0x000fec0003800000 */
.L_x_21407:
        /* <DEDUP_REMOVED lines=14> */
.L_x_21421:
[----:B------:R-:W-:Y:S05]  /*bf90*/  BSYNC B0 ;  /* 0x0000000000007941 */ /* 0x000fea0003800000 */
.L_x_21420:
[----:B------:R-:W0:Y:S02]  /*bfa0*/  F2I.S64.TRUNC R2, R2 ;  /* 0x0000000200027311 */ /* 0x000e24000020d900 */
[----:B0-----:R-:W-:Y:S01]  /*bfb0*/  PRMT R0, R2, 0x7610, R0 ;  /* 0x0000761002007816 */ /* 0x001fe20000000000 */
[----:B------:R-:W-:Y:S06]  /*bfc0*/  BRA `(.L_x_21395) ;  /* 0x0000000000547947 */ /* 0x000fec0003800000 */
.L_x_21394:
        /* <DEDUP_REMOVED lines=16> */
.L_x_21422:
[----:B------:R-:W-:Y:S01]  /*c0d0*/  PRMT R0, RZ, 0x7610, R0 ;  /* 0x00007610ff007816 */ /* 0x000fe20000000000 */
[----:B------:R-:W-:Y:S06]  /*c0e0*/  BRA `(.L_x_21395) ;  /* 0x00000000000c7947 */ /* 0x000fec0003800000 */
.L_x_21419:
[----:B------:R0:W5:Y:S01]  /*c0f0*/  LDG.E.U8 R0, desc[UR36][R4.64] ;  /* 0x0000002404007981 */ /* 0x000162000c1e1100 */
[----:B------:R-:W-:Y:S05]  /*c100*/  BRA `(.L_x_21395) ;  /* 0x0000000000047947 */ /* 0x000fea0003800000 */
.L_x_21418:
[----:B------:R0:W5:Y:S02]  /*c110*/  LDG.E.U8 R0, desc[UR36][R4.64] ;  /* 0x0000002404007981 */ /* 0x000164000c1e1100 */
.L_x_21395:
[----:B012---:R-:W0:Y:S01]  /*c120*/  LDC.U8 R4, c[0x0][0x508] ;  /* 0x00014200ff047b82 */ /* 0x007e220000000000 */
        /* <DEDUP_REMOVED lines=21> */
.L_x_21426:
[----:B------:R0:W-:Y:S01]  /*c280*/  STG.E.U8 desc[UR36][R16.64], R3 ;  /* 0x0000000310007986 */ /* 0x0001e2000c101124 */
[----:B------:R-:W-:Y:S05]  /*c290*/  BRA `(.L_x_21428) ;  /* 0x0000000c00987947 */ /* 0x000fea0003800000 */
.L_x_21425:
        /* <DEDUP_REMOVED lines=10> */
.L_x_21430:
[----:B------:R-:W-:-:S05]  /*c340*/  LOP3.LUT R3, R3, 0xff, RZ, 0xc0, !PT ;  /* 0x000000ff03037812 */ /* 0x000fca00078ec0ff */
[----:B------:R0:W-:Y:S01]  /*c350*/  STG.E desc[UR36][R16.64], R3 ;  /* 0x0000000310007986 */ /* 0x0001e2000c101924 */
[----:B------:R-:W-:Y:S05]  /*c360*/  BRA `(.L_x_21428) ;  /* 0x0000000c00647947 */ /* 0x000fea0003800000 */
.L_x_21429:
[----:B------:R-:W-:-:S05]  /*c370*/  LOP3.LUT R3, R3, 0xff, RZ, 0xc0, !PT ;  /* 0x000000ff03037812 */ /* 0x000fca00078ec0ff */
[----:B------:R0:W-:Y:S01]  /*c380*/  STG.E.U16 desc[UR36][R16.64], R3 ;  /* 0x0000000310007986 */ /* 0x0001e2000c101524 */
[----:B------:R-:W-:Y:S05]  /*c390*/  BRA `(.L_x_21428) ;  /* 0x0000000c00587947 */ /* 0x000fea0003800000 */
.L_x_21424:
        /* <DEDUP_REMOVED lines=10> */
.L_x_21432:
[----:B------:R-:W-:-:S04]  /*c440*/  LOP3.LUT R3, R3, 0xff, RZ, 0xc0, !PT ;  /* 0x000000ff03037812 */ /* 0x000fc800078ec0ff */
[----:B------:R-:W0:Y:S02]  /*c450*/  I2F.U16 R0, R3 ;  /* 0x0000000300007306 */ /* 0x000e240000101000 */
[----:B0-----:R-:W-:-:S05]  /*c460*/  F2FP.F16.F32.PACK_AB R0, RZ, R0 ;  /* 0x00000000ff00723e */ /* 0x001fca00000000ff */
[----:B------:R1:W-:Y:S01]  /*c470*/  STG.E.U16 desc[UR36][R16.64], R0 ;  /* 0x0000000010007986 */ /* 0x0003e2000c101524 */
[----:B------:R-:W-:Y:S05]  /*c480*/  BRA `(.L_x_21428) ;  /* 0x0000000c001c7947 */ /* 0x000fea0003800000 */
.L_x_21431:
        /* <DEDUP_REMOVED lines=11> */
.L_x_21434:
[----:B------:R-:W-:-:S06]  /*c540*/  LOP3.LUT R3, R3, 0xff, RZ, 0xc0, !PT ;  /* 0x000000ff03037812 */ /* 0x000fcc00078ec0ff */
[----:B------:R-:W0:Y:S02]  /*c550*/  I2F.U16 R3, R3 ;  /* 0x0000000300037306 */ /* 0x000e240000101000 */
[----:B0-----:R-:W-:-:S04]  /*c560*/  F2FP.F16.F32.PACK_AB R3, RZ, R3 ;  /* 0x00000003ff03723e */ /* 0x001fc800000000ff */
[----:B------:R-:W-:-:S05]  /*c570*/  PRMT R3, R3, 0x5410, RZ ;  /* 0x0000541003037816 */ /* 0x000fca00000000ff */
[----:B------:R0:W-:Y:S01]  /*c580*/  STG.E desc[UR36][R16.64], R3 ;  /* 0x0000000310007986 */ /* 0x0001e2000c101924 */
[----:B------:R-:W-:Y:S05]  /*c590*/  BRA `(.L_x_21428) ;  /* 0x0000000800d87947 */ /* 0x000fea0003800000 */
.L_x_21433:
[----:B------:R-:W-:-:S06]  /*c5a0*/  LOP3.LUT R3, R3, 0xff, RZ, 0xc0, !PT ;  /* 0x000000ff03037812 */ /* 0x000fcc00078ec0ff */
[----:B------:R-:W0:Y:S02]  /*c5b0*/  I2F.F64.U16 R2, R3 ;  /* 0x0000000300027312 */ /* 0x000e240000101800 */
[----:B0-----:R2:W-:Y:S01]  /*c5c0*/  STG.E.64 desc[UR36][R16.64], R2 ;  /* 0x0000000210007986 */ /* 0x0015e2000c101b24 */
[----:B------:R-:W-:Y:S05]  /*c5d0*/  BRA `(.L_x_21428) ;  /* 0x0000000800c87947 */ /* 0x000fea0003800000 */
.L_x_21423:
        /* <DEDUP_REMOVED lines=12> */
.L_x_21437:
[----:B------:R-:W-:Y:S02]  /*c6a0*/  LOP3.LUT R4, R3, 0xff, RZ, 0xc0, !PT ;  /* 0x000000ff03047812 */ /* 0x000fe400078ec0ff */
[----:B------:R-:W-:-:S04]  /*c6b0*/  CS2R R6, SRZ ;  /* 0x0000000000067805 */ /* 0x000fc8000001ff00 */
[----:B------:R-:W0:Y:S02]  /*c6c0*/  I2F.F64.U16 R4, R4 ;  /* 0x0000000400047312 */ /* 0x000e240000101800 */
[----:B0-----:R0:W-:Y:S01]  /*c6d0*/  STG.E.128 desc[UR36][R16.64], R4 ;  /* 0x0000000410007986 */ /* 0x0011e2000c101d24 */
[----:B------:R-:W-:Y:S05]  /*c6e0*/  BRA `(.L_x_21428) ;  /* 0x0000000800847947 */ /* 0x000fea0003800000 */
.L_x_21436:
        /* <DEDUP_REMOVED lines=22> */
.L_x_21441:
[----:B------:R-:W-:Y:S05]  /*c850*/  BSYNC B0 ;  /* 0x0000000000007941 */ /* 0x000fea0003800000 */
.L_x_21440:
[----:B------:R-:W-:-:S05]  /*c860*/  LOP3.LUT R3, R0, R3, RZ, 0xfc, !PT ;  /* 0x0000000300037212 */ /* 0x000fca00078efcff */
[----:B------:R0:W-:Y:S01]  /*c870*/  STG.E.U8 desc[UR36][R16.64], R3 ;  /* 0x0000000310007986 */ /* 0x0001e2000c101124 */
[----:B------:R-:W-:Y:S05]  /*c880*/  BRA `(.L_x_21428) ;  /* 0x00000008001c7947 */ /* 0x000fea0003800000 */
.L_x_21439:
        /* <DEDUP_REMOVED lines=14> */
.L_x_21443:
[----:B------:R-:W-:Y:S01]  /*c970*/  IMAD.MOV.U32 R0, RZ, RZ, 0x7f ;  /* 0x0000007fff007424 */ /* 0x000fe200078e00ff */
[----:B------:R-:W-:-:S04]  /*c980*/  ISETP.GT.U32.AND P0, PT, R2, 0x7f800000, PT ;  /* 0x7f8000000200780c */ /* 0x000fc80003f04070 */
[----:B------:R-:W-:-:S09]  /*c990*/  SEL R0, R0, 0x7c, P0 ;  /* 0x0000007c00007807 */ /* 0x000fd20000000000 */
.L_x_21444:
[----:B------:R-:W-:Y:S05]  /*c9a0*/  BSYNC B0 ;  /* 0x0000000000007941 */ /* 0x000fea0003800000 */
.L_x_21442:
[----:B------:R-:W-:-:S04]  /*c9b0*/  LOP3.LUT R2, R3, 0x80000000, RZ, 0xc0, !PT ;  /* 0x8000000003027812 */ /* 0x000fc800078ec0ff */
[----:B------:R-:W-:-:S04]  /*c9c0*/  SHF.R.U32.HI R3, RZ, 0x18, R2 ;  /* 0x00000018ff037819 */ /* 0x000fc80000011602 */
[----:B------:R-:W-:-:S05]  /*c9d0*/  LOP3.LUT R3, R0, R3, RZ, 0xfc, !PT ;  /* 0x0000000300037212 */ /* 0x000fca00078efcff */
[----:B------:R0:W-:Y:S01]  /*c9e0*/  STG.E.U8 desc[UR36][R16.64], R3 ;  /* 0x0000000310007986 */ /* 0x0001e2000c101124 */
[----:B------:R-:W-:Y:S05]  /*c9f0*/  BRA `(.L_x_21428) ;  /* 0x0000000400c07947 */ /* 0x000fea0003800000 */
.L_x_21438:
[----:B------:R-:W-:-:S04]  /*ca00*/  LOP3.LUT R3, R3, 0xff, RZ, 0xc0, !PT ;  /* 0x000000ff03037812 */ /* 0x000fc800078ec0ff */
[----:B------:R-:W0:Y:S02]  /*ca10*/  I2F.U16 R0, R3 ;  /* 0x0000000300007306 */ /* 0x000e240000101000 */
[----:B0-----:R-:W-:-:S05]  /*ca20*/  F2FP.BF16.F32.PACK_AB R0, RZ, R0 ;  /* 0x00000000ff00723e */ /* 0x001fca00000010ff */
[----:B------:R0:W-:Y:S01]  /*ca30*/  STG.E.U16 desc[UR36][R16.64], R0 ;  /* 0x0000000010007986 */ /* 0x0001e2000c101524 */
[----:B------:R-:W-:Y:S05]  /*ca40*/  BRA `(.L_x_21428) ;  /* 0x0000000400ac7947 */ /* 0x000fea0003800000 */
.L_x_21435:
        /* <DEDUP_REMOVED lines=11> */
.L_x_21447:
        /* <DEDUP_REMOVED lines=18> */
.L_x_21450:
[----:B------:R-:W-:-:S04]  /*cc20*/  LOP3.LUT R2, R3, 0x80000000, RZ, 0xc0, !PT ;  /* 0x8000000003027812 */ /* 0x000fc800078ec0ff */
[----:B------:R-:W-:-:S04]  /*cc30*/  SHF.R.U32.HI R3, RZ, 0x18, R2 ;  /* 0x00000018ff037819 */ /* 0x000fc80000011602 */
[----:B------:R-:W-:-:S04]  /*cc40*/  LOP3.LUT R0, R0, R3, RZ, 0xfc, !PT ;  /* 0x0000000300007212 */ /* 0x000fc800078efcff */
[----:B------:R-:W-:-:S07]  /*cc50*/  PRMT R8, R0, 0x7610, R8 ;  /* 0x0000761000087816 */ /* 0x000fce0000000008 */
.L_x_21449:
[----:B------:R-:W-:Y:S05]  /*cc60*/  BSYNC B0 ;  /* 0x0000000000007941 */ /* 0x000fea0003800000 */
.L_x_21448:
[----:B------:R0:W-:Y:S01]  /*cc70*/  STG.E.U8 desc[UR36][R16.64], R8 ;  /* 0x0000000810007986 */ /* 0x0001e2000c101124 */
[----:B------:R-:W-:Y:S05]  /*cc80*/  BRA `(.L_x_21428) ;  /* 0x00000004001c7947 */ /* 0x000fea0003800000 */
.L_x_21446:
        /* <DEDUP_REMOVED lines=18> */
.L_x_21453:
[----:B------:R-:W-:-:S04]  /*cdb0*/  LOP3.LUT R2, R3, 0x80000000, RZ, 0xc0, !PT ;  /* 0x8000000003027812 */ /* 0x000fc800078ec0ff */
[----:B------:R-:W-:-:S04]  /*cdc0*/  SHF.R.U32.HI R3, RZ, 0x18, R2 ;  /* 0x00000018ff037819 */ /* 0x000fc80000011602 */
[----:B------:R-:W-:-:S04]  /*cdd0*/  LOP3.LUT R0, R0, R3, RZ, 0xfc, !PT ;  /* 0x0000000300007212 */ /* 0x000fc800078efcff */
[----:B------:R-:W-:-:S07]  /*cde0*/  PRMT R8, R0, 0x7610, R8 ;  /* 0x0000761000087816 */ /* 0x000fce0000000008 */
.L_x_21452:
[----:B------:R-:W-:Y:S05]  /*cdf0*/  BSYNC B0 ;  /* 0x0000000000007941 */ /* 0x000fea0003800000 */
.L_x_21451:
[----:B------:R0:W-:Y:S01]  /*ce00*/  STG.E.U8 desc[UR36][R16.64], R8 ;  /* 0x0000000810007986 */ /* 0x0001e2000c101124 */
[----:B------:R-:W-:Y:S05]  /*ce10*/  BRA `(.L_x_21428) ;  /* 0x0000000000b87947 */ /* 0x000fea0003800000 */
.L_x_21445:
        /* <DEDUP_REMOVED lines=23> */
.L_x_21427:
        /* <DEDUP_REMOVED lines=15> */
[----:B-1-34-:R-:W-:Y:S05]  /*d080*/  CALL.ABS.NOINC R2 ;  /* 0x0000000002007343 */ /* 0x01afea0003c00000 */
.L_x_21456:
[----:B------:R-:W-:Y:S05]  /*d090*/  BRA `(.L_x_21428) ;  /* 0x0000000000187947 */ /* 0x000fea0003800000 */
.L_x_21455:
[----:B------:R-:W-:Y:S01]  /*d0a0*/  LOP3.LUT R2, R3, 0xff, RZ, 0xc0, !PT ;  /* 0x000000ff03027812 */ /* 0x000fe200078ec0ff */
[----:B------:R-:W-:-:S05]  /*d0b0*/  IMAD.MOV.U32 R3, RZ, RZ, RZ ;  /* 0x000000ffff037224 */ /* 0x000fca00078e00ff */
[----:B------:R0:W-:Y:S01]  /*d0c0*/  STG.E.64 desc[UR36][R16.64], R2 ;  /* 0x0000000210007986 */ /* 0x0001e2000c101b24 */
[----:B------:R-:W-:Y:S05]  /*d0d0*/  BRA `(.L_x_21428) ;  /* 0x0000000000087947 */ /* 0x000fea0003800000 */
.L_x_21454:
[----:B------:R-:W-:-:S05]  /*d0e0*/  LOP3.LUT R3, R3, 0xff, RZ, 0xc0, !PT ;  /* 0x000000ff03037812 */ /* 0x000fca00078ec0ff */
[----:B------:R0:W-:Y:S02]  /*d0f0*/  STG.E desc[UR36][R16.64], R3 ;  /* 0x0000000310007986 */ /* 0x0001e4000c101924 */
.L_x_21428:
[----:B------:R-:W-:-:S07]  /*d100*/  VIADD R19, R19, 0x80 ;  /* 0x0000008013137836 */ /* 0x000fce0000000000 */
.L_x_21354:
[----:B------:R-:W-:Y:S05]  /*d110*/  BSYNC B6 ;  /* 0x0000000000067941 */ /* 0x000fea0003800000 */
.L_x_21353:
[----:B------:R-:W-:Y:S02]  /*d120*/  ULDC UR4, c[0x0][0x210] ;  /* 0x0000840000047ab9 */ /* 0x000fe40000000800 */
[----:B------:R-:W-:-:S13]  /*d130*/  ISETP.GE.AND P0, PT, R19, UR4, PT ;  /* 0x0000000413007c0c */ /* 0x000fda000bf06270 */
[----:B------:R-:W-:Y:S05]  /*d140*/  @P0 EXIT ;  /* 0x000000000000094d */ /* 0x000fea0003800000 */
[----:B01----:R-:W0:Y:S01]  /*d150*/  LDC R0, c[0x0][0x218] ;  /* 0x00008600ff007b82 */ /* 0x003e220000000800 */
[----:B------:R-:W-:Y:S02]  /*d160*/  IMAD.MOV.U32 R18, RZ, RZ, RZ ;  /* 0x000000ffff127224 */ /* 0x000fe400078e00ff */
[----:B------:R-:W-:Y:S02]  /*d170*/  IMAD.MOV.U32 R22, RZ, RZ, RZ ;  /* 0x000000ffff167224 */ /* 0x000fe400078e00ff */
[----:B--2---:R-:W-:Y:S01]  /*d180*/  IMAD.MOV.U32 R16, RZ, RZ, RZ ;  /* 0x000000ffff107224 */ /* 0x004fe200078e00ff */
        /* <DEDUP_REMOVED lines=350> */
.L_x_21457:
        /* <DEDUP_REMOVED lines=26> */
[----:B0--34-:R-:W-:Y:S05]  /*e910*/  CALL.ABS.NOINC R2 ;  /* 0x0000000002007343 */ /* 0x019fea0003c00000 */
.L_x_21458:
        /* <DEDUP_REMOVED lines=17> */
.L_x_21462:
[----:B------:R0:W5:Y:S01]  /*ea30*/  LDG.E.U8 R19, desc[UR36][R22.64] ;  /* 0x0000002416137981 */ /* 0x000162000c1e1100 */
[----:B------:R-:W-:Y:S05]  /*ea40*/  BRA `(.L_x_21464) ;  /* 0x0000000c00647947 */ /* 0x000fea0003800000 */
.L_x_21461:
        /* <DEDUP_REMOVED lines=8> */
.L_x_21466:
[----:B------:R0:W5:Y:S01]  /*ead0*/  LDG.E.U8 R19, desc[UR36][R22.64] ;  /* 0x0000002416137981 */ /* 0x000162000c1e1100 */
[----:B------:R-:W-:Y:S05]  /*eae0*/  BRA `(.L_x_21464) ;  /* 0x0000000c003c7947 */ /* 0x000fea0003800000 */
.L_x_21465:
[----:B------:R0:W5:Y:S01]  /*eaf0*/  LDG.E.U16 R19, desc[UR36][R22.64] ;  /* 0x0000002416137981 */ /* 0x000162000c1e1500 */
[----:B------:R-:W-:Y:S05]  /*eb00*/  BRA `(.L_x_21464) ;  /* 0x0000000c00347947 */ /* 0x000fea0003800000 */
.L_x_21460:
        /* <DEDUP_REMOVED lines=10> */
.L_x_21468:
[----:B------:R-:W2:Y:S02]  /*ebb0*/  LDG.E.U16 R2, desc[UR36][R22.64] ;  /* 0x0000002416027981 */ /* 0x000ea4000c1e1500 */
[----:B--2---:R-:W-:-:S06]  /*ebc0*/  HADD2.F32 R2, -RZ, R2.H0_H0 ;  /* 0x20000002ff027230 */ /* 0x004fcc0000004100 */
[----:B------:R-:W0:Y:S02]  /*ebd0*/  F2I.S64.TRUNC R2, R2 ;  /* 0x0000000200027311 */ /* 0x000e24000020d900 */
[----:B0-----:R-:W-:Y:S01]  /*ebe0*/  PRMT R19, R2, 0x7610, R19 ;  /* 0x0000761002137816 */ /* 0x001fe20000000013 */
[----:B------:R-:W-:Y:S06]  /*ebf0*/  BRA `(.L_x_21464) ;  /* 0x0000000800f87947 */ /* 0x000fec0003800000 */
.L_x_21467:
        /* <DEDUP_REMOVED lines=10> */
.L_x_21470:
[----:B------:R-:W2:Y:S02]  /*eca0*/  LDG.E.U16 R22, desc[UR36][R22.64] ;  /* 0x0000002416167981 */ /* 0x000ea4000c1e1500 */
[----:B--2---:R-:W-:-:S06]  /*ecb0*/  HADD2.F32 R2, -RZ, R22.H0_H0 ;  /* 0x20000016ff027230 */ /* 0x004fcc0000004100 */
[----:B------:R-:W0:Y:S02]  /*ecc0*/  F2I.S64.TRUNC R2, R2 ;  /* 0x0000000200027311 */ /* 0x000e24000020d900 */
[----:B0-----:R-:W-:Y:S01]  /*ecd0*/  PRMT R19, R2, 0x7610, R19 ;  /* 0x0000761002137816 */ /* 0x001fe20000000013 */
[----:B------:R-:W-:Y:S06]  /*ece0*/  BRA `(.L_x_21464) ;  /* 0x0000000800bc7947 */ /* 0x000fec0003800000 */
.L_x_21469:
[----:B------:R-:W2:Y:S02]  /*ecf0*/  LDG.E.64 R2, desc[UR36][R22.64] ;  /* 0x0000002416027981 */ /* 0x000ea4000c1e1b00 */
[----:B--2---:R-:W0:Y:S02]  /*ed00*/  F2I.S64.F64.TRUNC R2, R2 ;  /* 0x0000000200027311 */ /* 0x004e24000030d900 */
[----:B0-----:R-:W-:Y:S01]  /*ed10*/  PRMT R19, R2, 0x7610, R19 ;  /* 0x0000761002137816 */ /* 0x001fe20000000013 */
[----:B------:R-:W-:Y:S06]  /*ed20*/  BRA `(.L_x_21464) ;  /* 0x0000000800ac7947 */ /* 0x000fec0003800000 */
.L_x_21459:
        /* <DEDUP_REMOVED lines=12> */
.L_x_21473:
[----:B------:R-:W2:Y:S02]  /*edf0*/  LDG.E.64 R22, desc[UR36][R22.64] ;  /* 0x0000002416167981 */ /* 0x000ea4000c1e1b00 */
[----:B--2---:R-:W0:Y:S02]  /*ee00*/  F2I.S64.F64.TRUNC R2, R22 ;  /* 0x0000001600027311 */ /* 0x004e24000030d900 */
[----:B0-----:R-:W-:Y:S01]  /*ee10*/  PRMT R19, R2, 0x7610, R19 ;  /* 0x0000761002137816 */ /* 0x001fe20000000013 */
[----:B------:R-:W-:Y:S06]  /*ee20*/  BRA `(.L_x_21464) ;  /* 0x00000008006c7947 */ /* 0x000fec0003800000 */
.L_x_21472:
        /* <DEDUP_REMOVED lines=28> */
.L_x_21475:
        /* <DEDUP_REMOVED lines=15> */
.L_x_21474:
[----:B------:R-:W2:Y:S02]  /*f0e0*/  LDG.E.U16 R2, desc[UR36][R22.64] ;  /* 0x0000002416027981 */ /* 0x000ea4000c1e1500 */
[----:B--2---:R-:W-:-:S06]  /*f0f0*/  IMAD.U32 R2, R2, 0x10000, RZ ;  /* 0x0001000002027824 */ /* 0x004fcc00078e00ff */
[----:B------:R-:W0:Y:S02]  /*f100*/  F2I.S64.TRUNC R2, R2 ;  /* 0x0000000200027311 */ /* 0x000e24000020d900 */
[----:B0-----:R-:W-:Y:S01]  /*f110*/  PRMT R19, R2, 0x7610, R19 ;  /* 0x0000761002137816 */ /* 0x001fe20000000013 */
[----:B------:R-:W-:Y:S06]  /*f120*/  BRA `(.L_x_21464) ;  /* 0x0000000400ac7947 */ /* 0x000fec0003800000 */
.L_x_21471:
        /* <DEDUP_REMOVED lines=10> */
.L_x_21478:
        /* <DEDUP_REMOVED lines=21> */
.L_x_21482:
[----:B------:R-:W-:Y:S05]  /*f320*/  BSYNC B1 ;  /* 0x0000000000017941 */ /* 0x000fea0003800000 */
.L_x_21481:
[----:B------:R-:W-:Y:S01]  /*f330*/  IMAD.SHL.U32 R2, R2, 0x100000, RZ ;  /* 0x0010000002027824 */ /* 0x000fe200078e00ff */
[----:B------:R-:W-:-:S04]  /*f340*/  LEA R3, R0, 0x3b800000, 0x17 ;  /* 0x3b80000000037811 */ /* 0x000fc800078eb8ff */
[----:B------:R-:W-:-:S07]  /*f350*/  LOP3.LUT R2, R3, R2, R4, 0xfe, !PT ;  /* 0x0000000203027212 */ /* 0x000fce00078efe04 */
.L_x_21480:
[----:B------:R-:W-:Y:S05]  /*f360*/  BSYNC B0 ;  /* 0x0000000000007941 */ /* 0x000fea0003800000 */
.L_x_21479:
[----:B------:R-:W0:Y:S02]  /*f370*/  F2I.S64.TRUNC R2, R2 ;  /* 0x0000000200027311 */ /* 0x000e24000020d900 */
[----:B0-----:R-:W-:Y:S01]  /*f380*/  PRMT R19, R2, 0x7610, R19 ;  /* 0x0000761002137816 */ /* 0x001fe20000000013 */
[----:B------:R-:W-:Y:S06]  /*f390*/  BRA `(.L_x_21464) ;  /* 0x0000000400107947 */ /* 0x000fec0003800000 */
.L_x_21477:
        /* <DEDUP_REMOVED lines=21> */
.L_x_21486:
[----:B------:R-:W-:Y:S05]  /*f4f0*/  BSYNC B1 ;  /* 0x0000000000017941 */ /* 0x000fea0003800000 */
.L_x_21485:
[----:B------:R-:W-:Y:S01]  /*f500*/  IMAD.SHL.U32 R2, R2, 0x200000, RZ ;  /* 0x0020000002027824 */ /* 0x000fe200078e00ff */
[----:B------:R-:W-:-:S04]  /*f510*/  LEA R3, R0, 0x37800000, 0x17 ;  /* 0x3780000000037811 */ /* 0x000fc800078eb8ff */
[----:B------:R-:W-:-:S07]  /*f520*/  LOP3.LUT R2, R3, R2, R4, 0xfe, !PT ;  /* 0x0000000203027212 */ /* 0x000fce00078efe04 */
.L_x_21484:
[----:B------:R-:W-:Y:S05]  /*f530*/  BSYNC B0 ;  /* 0x0000000000007941 */ /* 0x000fea0003800000 */
.L_x_21483:
[----:B------:R-:W0:Y:S02]  /*f540*/  F2I.S64.TRUNC R2, R2 ;  /* 0x0000000200027311 */ /* 0x000e24000020d900 */
[----:B0-----:R-:W-:Y:S01]  /*f550*/  PRMT R19, R2, 0x7610, R19 ;  /* 0x0000761002137816 */ /* 0x001fe20000000013 */
[----:B------:R-:W-:Y:S06]  /*f560*/  BRA `(.L_x_21464) ;  /* 0x00000000009c7947 */ /* 0x000fec0003800000 */
.L_x_21476:
        /* <DEDUP_REMOVED lines=14> */
.L_x_21490:
[----:B------:R-:W-:Y:S05]  /*f650*/  BSYNC B0 ;  /* 0x0000000000007941 */ /* 0x000fea0003800000 */
.L_x_21489:
[----:B------:R-:W0:Y:S02]  /*f660*/  F2I.S64.TRUNC R2, R2 ;  /* 0x0000000200027311 */ /* 0x000e24000020d900 */
[----:B0-----:R-:W-:Y:S01]  /*f670*/  PRMT R19, R2, 0x7610, R19 ;  /* 0x0000761002137816 */ /* 0x001fe20000000013 */
[----:B------:R-:W-:Y:S06]  /*f680*/  BRA `(.L_x_21464) ;  /* 0x0000000000547947 */ /* 0x000fec0003800000 */
.L_x_21463:
        /* <DEDUP_REMOVED lines=16> */
.L_x_21491:
[----:B------:R-:W-:Y:S01]  /*f790*/  PRMT R19, RZ, 0x7610, R19 ;  /* 0x00007610ff137816 */ /* 0x000fe20000000013 */
[----:B------:R-:W-:Y:S06]  /*f7a0*/  BRA `(.L_x_21464) ;  /* 0x00000000000c7947 */ /* 0x000fec0003800000 */
.L_x_21488:
[----:B------:R0:W5:Y:S01]  /*f7b0*/  LDG.E.U8 R19, desc[UR36][R22.64] ;  /* 0x0000002416137981 */ /* 0x000162000c1e1100 */
[----:B------:R-:W-:Y:S05]  /*f7c0*/  BRA `(.L_x_21464) ;  /* 0x0000000000047947 */ /* 0x000fea0003800000 */
.L_x_21487:
[----:B------:R1:W5:Y:S02]  /*f7d0*/  LDG.E.U8 R19, desc[UR36][R22.64] ;  /* 0x0000002416137981 */ /* 0x000364000c1e1100 */
.L_x_21464:
[----:B------:R-:W3:Y:S01]  /*f7e0*/  LDC.U8 R2, c[0x0][0x50b] ;  /* 0x000142c0ff027b82 */ /* 0x000ee20000000000 */
        /* <DEDUP_REMOVED lines=16> */
.L_x_21495:
[----:B------:R3:W5:Y:S01]  /*f8f0*/  LDG.E.U8 R0, desc[UR36][R4.64] ;  /* 0x0000002404007981 */ /* 0x000762000c1e1100 */
[----:B------:R-:W-:Y:S05]  /*f900*/  BRA `(.L_x_21497) ;  /* 0x0000000c00647947 */ /* 0x000fea0003800000 */
.L_x_21494:
        /* <DEDUP_REMOVED lines=8> */
.L_x_21499:
[----:B------:R3:W5:Y:S01]  /*f990*/  LDG.E.U8 R0, desc[UR36][R4.64] ;  /* 0x0000002404007981 */ /* 0x000762000c1e1100 */
[----:B------:R-:W-:Y:S05]  /*f9a0*/  BRA `(.L_x_21497) ;  /* 0x0000000c003c7947 */ /* 0x000fea0003800000 */
.L_x_21498:
[----:B------:R3:W5:Y:S01]  /*f9b0*/  LDG.E.U16 R0, desc[UR36][R4.64] ;  /* 0x0000002404007981 */ /* 0x000762000c1e1500 */
[----:B------:R-:W-:Y:S05]  /*f9c0*/  BRA `(.L_x_21497) ;  /* 0x0000000c00347947 */ /* 0x000fea0003800000 */
.L_x_21493:
[----:B------:R-:W-:-:S13]  /*f9d0*/  ISETP.GT.AND P0, PT, R0, 0x6, PT ;  /* 0x000000060000780c */ /* 0x000fda0003f04270 */
[----:B------:R-:W-:Y:S05]  /*f9e0*/  @P0 BRA `(.L_x_21500) ;  /* 0x0000000000340947 */ /* 0x000fea0003800000 */
[----:B------:R-:W-:-:S13]  /*f9f0*/  ISETP.NE.AND P0, PT, R0, 0x5, PT ;  /* 0x000000050000780c */ /* 0x000fda0003f05270 */
[----:B------:R-:W-:Y:S05]  /*fa00*/  @!P0 BRA `(.L_x_21501) ;  /* 0x0000000000188947 */ /* 0x000fea0003800000 */
[----:B------:R-:W-:-:S13]  /*fa10*/  ISETP.NE.AND P0, PT, R0, 0x6, PT ;  /* 0x000000060000780c */ /* 0x000fda0003f05270 */
[----:B------:R-:W-:Y:S05]  /*fa20*/  @P0 BRA `(.L_x_21496) ;  /* 0x0000000800c80947 */ /* 0x000fea0003800000 */
[----:B------:R-:W3:Y:S02]  /*fa30*/  LDG.E R2, desc[UR36][R4.64] ;  /* 0x0000002404027981 */ /* 0x000ee4000c1e1900 */
[----:B---3--:R-:W3:Y:S02]  /*fa40*/  F2I.S64.TRUNC R2, R2 ;  /* 0x0000000200027311 */ /* 0x008ee4000020d900 */
[----:B---3--:R-:W-:Y:S01]  /*fa50*/  PRMT R0, R2, 0x7610, R0 ;  /* 0x0000761002007816 */ /* 0x008fe20000000000 */
[----:B------:R-:W-:Y:S06]  /*fa60*/  BRA `(.L_x_21497) ;  /* 0x0000000c000c7947 */ /* 0x000fec0003800000 */
.L_x_21501:
[----:B------:R-:W3:Y:S02]  /*fa70*/  LDG.E.U16 R2, desc[UR36][R4.64] ;  /* 0x0000002404027981 */ /* 0x000ee4000c1e1500 */
[----:B---3--:R-:W-:-:S06]  /*fa80*/  HADD2.F32 R2, -RZ, R2.H0_H0 ;  /* 0x20000002ff027230 */ /* 0x008fcc0000004100 */
[----:B------:R-:W3:Y:S02]  /*fa90*/  F2I.S64.TRUNC R2, R2 ;  /* 0x0000000200027311 */ /* 0x000ee4000020d900 */
[----:B---3--:R-:W-:Y:S01]  /*faa0*/  PRMT R0, R2, 0x7610, R0 ;  /* 0x0000761002007816 */ /* 0x008fe20000000000 */
[----:B------:R-:W-:Y:S06]  /*fab0*/  BRA `(.L_x_21497) ;  /* 0x0000000800f87947 */ /* 0x000fec0003800000 */
.L_x_21500:
[----:B------:R-:W-:-:S13]  /*fac0*/  ISETP.NE.AND P0, PT, R0, 0x7, PT ;  /* 0x000000070000780c */ /* 0x000fda0003f05270 */
[----:B------:R-:W-:Y:S05]  /*fad0*/  @!P0 BRA `(.L_x_21502) ;  /* 0x0000000000348947 */ /* 0x000fea0003800000 */
        /* <DEDUP_REMOVED lines=8> */
.L_x_21503:
[----:B------:R-:W3:Y:S02]  /*fb60*/  LDG.E.U16 R4, desc[UR36][R4.64] ;  /* 0x0000002404047981 */ /* 0x000ee4000c1e1500 */
[----:B---3--:R-:W-:-:S06]  /*fb70*/  HADD2.F32 R2, -RZ, R4.H0_H0 ;  /* 0x20000004ff027230 */ /* 0x008fcc0000004100 */
[----:B------:R-:W3:Y:S02]  /*fb80*/  F2I.S64.TRUNC R2, R2 ;  /* 0x0000000200027311 */ /* 0x000ee4000020d900 */
[----:B---3--:R-:W-:Y:S01]  /*fb90*/  PRMT R0, R2, 0x7610, R0 ;  /* 0x0000761002007816 */ /* 0x008fe20000000000 */
[----:B------:R-:W-:Y:S06]  /*fba0*/  BRA `(.L_x_21497) ;  /* 0x0000000800bc7947 */ /* 0x000fec0003800000 */
.L_x_21502:
[----:B------:R-:W3:Y:S02]  /*fbb0*/  LDG.E.64 R2, desc[UR36][R4.64] ;  /* 0x0000002404027981 */ /* 0x000ee4000c1e1b00 */
[----:B---3--:R-:W3:Y:S02]  /*fbc0*/  F2I.S64.F64.TRUNC R2, R2 ;  /* 0x0000000200027311 */ /* 0x008ee4000030d900 */
[----:B---3--:R-:W-:Y:S01]  /*fbd0*/  PRMT R0, R2, 0x7610, R0 ;  /* 0x0000761002007816 */ /* 0x008fe20000000000 */
[----:B------:R-:W-:Y:S06]  /*fbe0*/  BRA `(.L_x_21497) ;  /* 0x0000000800ac7947 */ /* 0x000fec0003800000 */
.L_x_21492:
        /* <DEDUP_REMOVED lines=12> */
.L_x_21506:
[----:B------:R-:W3:Y:S02]  /*fcb0*/  LDG.E.64 R4, desc[UR36][R4.64] ;  /* 0x0000002404047981 */ /* 0x000ee4000c1e1b00 */
[----:B---3--:R-:W3:Y:S02]  /*fcc0*/  F2I.S64.F64.TRUNC R2, R4 ;  /* 0x0000000400027311 */ /* 0x008ee4000030d900 */
[----:B---3--:R-:W-:Y:S01]  /*fcd0*/  PRMT R0, R2, 0x7610, R0 ;  /* 0x0000761002007816 */ /* 0x008fe20000000000 */
[----:B------:R-:W-:Y:S06]  /*fce0*/  BRA `(.L_x_21497) ;  /* 0x00000008006c7947 */ /* 0x000fec0003800000 */
.L_x_21505:
        /* <DEDUP_REMOVED lines=10> */
[----:B------:R-:W3:Y:S01]  /*fd90*/  FLO.U32 R3, R2 ;  /* 0x0000000200037300 */ /* 0x000ee200000e0000 */
[----:B------:R-:W-:-:S05]  /*fda0*/  VIADD R6, R2, 0x1000000 ;  /* 0x0100000002067836 */ /* 0x000fca0000000000 */
[----:B------:R-:W-:Y:S02]  /*fdb0*/  SHF.R.S32.HI R6, RZ, 0x8, R6 ;  /* 0x00000008ff067819 */ /* 0x000fe40000011406 */
[----:B---3--:R-:W-:-:S04]  /*fdc0*/  IADD3 R3, -R3, 0x1f, RZ ;  /* 0x0000001f03037810 */ /* 0x008fc80007ffe1ff */
        /* <DEDUP_REMOVED lines=11> */
[----:B------:R-:W3:Y:S02]  /*fe80*/  F2I.S64.TRUNC R2, R3 ;  /* 0x0000000300027311 */ /* 0x000ee4000020d900 */
[----:B---3--:R-:W-:Y:S01]  /*fe90*/  PRMT R0, R2, 0x7610, R0 ;  /* 0x0000761002007816 */ /* 0x008fe20000000000 */
[----:B------:R-:W-:Y:S06]  /*fea0*/  BRA `(.L_x_21497) ;  /* 0x0000000400fc7947 */ /* 0x000fec0003800000 */
.L_x_21508:
        /* <DEDUP_REMOVED lines=12> */
[----:B------:R-:W3:Y:S02]  /*ff70*/  F2I.S64.TRUNC R2, R2 ;  /* 0x0000000200027311 */ /* 0x000ee4000020d900 */
[----:B---3--:R-:W-:Y:S01]  /*ff80*/  PRMT R0, R2, 0x7610, R0 ;  /* 0x0000761002007816 */ /* 0x008fe20000000000 */
[----:B------:R-:W-:Y:S06]  /*ff90*/  BRA `(.L_x_21497) ;  /* 0x0000000400c07947 */ /* 0x000fec0003800000 */
.L_x_21507:
[----:B------:R-:W3:Y:S02]  /*ffa0*/  LDG.E.U16 R2, desc[UR36][R4.64] ;  /* 0x0000002404027981 */ /* 0x000ee4000c1e1500 */
[----:B---3--:R-:W-:-:S06]  /*ffb0*/  IMAD.U32 R2, R2, 0x10000, RZ ;  /* 0x0001000002027824 */ /* 0x008fcc00078e00ff */
[----:B------:R-:W3:Y:S02]  /*ffc0*/  F2I.S64.TRUNC R2, R2 ;  /* 0x0000000200027311 */ /* 0x000ee4000020d900 */
[----:B---3--:R-:W-:Y:S01]  /*ffd0*/  PRMT R0, R2, 0x7610, R0 ;  /* 0x0000761002007816 */ /* 0x008fe20000000000 */
[----:B------:R-:W-:Y:S06]  /*ffe0*/  BRA `(.L_x_21497) ;  /* 0x0000000400ac7947 */ /* 0x000fec0003800000 */
.L_x_21504:
        /* <DEDUP_REMOVED lines=10> */
.L_x_21511:
        /* <DEDUP_REMOVED lines=15> */
[----:B------:R-:W3:Y:S02]  /*10180*/  FLO.U32 R3, R2 ;  /* 0x0000000200037300 */ /* 0x000ee400000e0000 */
[----:B---3--:R-:W-:-:S04]  /*10190*/  IADD3 R3, -R3, 0x1f, RZ ;  /* 0x0000001f03037810 */ /* 0x008fc80007ffe1ff */
[----:B------:R-:W-:Y:S01]  /*101a0*/  IADD3 R0, R0, 0x1d, -R3 ;  /* 0x0000001d00007810 */ /* 0x000fe20007ffe803 */
[----:B------:R-:W-:-:S05]  /*101b0*/  VIADD R5, R3, 0xffffffe4 ;  /* 0xffffffe403057836 */ /* 0x000fca0000000000 */
[----:B------:R-:W-:-:S04]  /*101c0*/  SHF.L.U32 R5, R2, R5, RZ ;  /* 0x0000000502057219 */ /* 0x000fc800000006ff */
[----:B------:R-:W-:-:S07]  /*101d0*/  LOP3.LUT R2, R5, 0x7, RZ, 0xc0, !PT ;  /* 0x0000000705027812 */ /* 0x000fce00078ec0ff */
.L_x_21515:
[----:B------:R-:W-:Y:S05]  /*101e0*/  BSYNC B1 ;  /* 0x0000000000017941 */ /* 0x000fea0003800000 */
.L_x_21514:
[----:B------:R-:W-:Y:S01]  /*101f0*/  IMAD.SHL.U32 R2, R2, 0x100000, RZ ;  /* 0x0010000002027824 */ /* 0x000fe200078e00ff */
[----:B------:R-:W-:-:S04]  /*10200*/  LEA R3, R0, 0x3b800000, 0x17 ;  /* 0x3b80000000037811 */ /* 0x000fc800078eb8ff */
[----:B------:R-:W-:-:S07]  /*10210*/  LOP3.LUT R2, R3, R2, R4, 0xfe, !PT ;  /* 0x0000000203027212 */ /* 0x000fce00078efe04 */
.L_x_21513:
[----:B------:R-:W-:Y:S05]  /*10220*/  BSYNC B0 ;  /* 0x0000000000007941 */ /* 0x000fea0003800000 */
.L_x_21512:
[----:B------:R-:W3:Y:S02]  /*10230*/  F2I.S64.TRUNC R2, R2 ;  /* 0x0000000200027311 */ /* 0x000ee4000020d900 */
[----:B---3--:R-:W-:Y:S01]  /*10240*/  PRMT R0, R2, 0x7610, R0 ;  /* 0x0000761002007816 */ /* 0x008fe20000000000 */
[----:B------:R-:W-:Y:S06]  /*10250*/  BRA `(.L_x_21497) ;  /* 0x0000000400107947 */ /* 0x000fec0003800000 */
.L_x_21510:
        /* <DEDUP_REMOVED lines=21> */
.L_x_21519:
[----:B------:R-:W-:Y:S05]  /*103b0*/  BSYNC B1 ;  /* 0x0000000000017941 */ /* 0x000fea0003800000 */
.L_x_21518:
[----:B------:R-:W-:Y:S01]  /*103c0*/  IMAD.SHL.U32 R2, R2, 0x200000, RZ ;  /* 0x0020000002027824 */ /* 0x000fe200078e00ff */
[----:B------:R-:W-:-:S04]  /*103d0*/  LEA R3, R0, 0x37800000, 0x17 ;  /* 0x3780000000037811 */ /* 0x000fc800078eb8ff */
[----:B------:R-:W-:-:S07]  /*103e0*/  LOP3.LUT R2, R3, R2, R4, 0xfe, !PT ;  /* 0x0000000203027212 */ /* 0x000fce00078efe04 */
.L_x_21517:
[----:B------:R-:W-:Y:S05]  /*103f0*/  BSYNC B0 ;  /* 0x0000000000007941 */ /* 0x000fea0003800000 */
.L_x_21516:
[----:B------:R-:W3:Y:S02]  /*10400*/  F2I.S64.TRUNC R2, R2 ;  /* 0x0000000200027311 */ /* 0x000ee4000020d900 */
[----:B---3--:R-:W-:Y:S01]  /*10410*/  PRMT R0, R2, 0x7610, R0 ;  /* 0x0000761002007816 */ /* 0x008fe20000000000 */
[----:B------:R-:W-:Y:S06]  /*10420*/  BRA `(.L_x_21497) ;  /* 0x00000000009c7947 */ /* 0x000fec0003800000 */
.L_x_21509:
        /* <DEDUP_REMOVED lines=14> */
.L_x_21523:
[----:B------:R-:W-:Y:S05]  /*10510*/  BSYNC B0 ;  /* 0x0000000000007941 */ /* 0x000fea0003800000 */
.L_x_21522:
[----:B------:R-:W3:Y:S02]  /*10520*/  F2I.S64.TRUNC R2, R2 ;  /* 0x0000000200027311 */ /* 0x000ee4000020d900 */
[----:B---3--:R-:W-:Y:S01]  /*10530*/  PRMT R0, R2, 0x7610, R0 ;  /* 0x0000761002007816 */ /* 0x008fe20000000000 */
[----:B------:R-:W-:Y:S06]  /*10540*/  BRA `(.L_x_21497) ;  /* 0x0000000000547947 */ /* 0x000fec0003800000 */
.L_x_21496:
[----:B------:R-:W-:Y:S01]  /*10550*/  MOV R2, 0x228 ;  /* 0x0000022800027802 */ /* 0x000fe20000000f00 */
[----:B------:R-:W-:Y:S01]  /*10560*/  ULDC.64 UR4, c[0x4][0x218] ;  /* 0x0100860000047ab9 */ /* 0x000fe20000000a00 */
[----:B------:R-:W-:Y:S01]  /*10570*/  ULDC.64 UR6, c[0x4][0x10] ;  /* 0x0100040000067ab9 */ /* 0x000fe20000000a00 */
[----:B------:R-:W-:Y:S02]  /*10580*/  IMAD.U32 R4, RZ, RZ, UR4 ;  /* 0x00000004ff047e24 */ /* 0x000fe4000f8e00ff */
[----:B------:R-:W-:Y:S01]  /*10590*/  IMAD.U32 R5, RZ, RZ, UR5 ;  /* 0x00000005ff057e24 */ /* 0x000fe2000f8e00ff */
[----:B------:R-:W3:Y:S01]  /*105a0*/  LDC.64 R2, c[0x4][R2] ;  /* 0x0100000002027b82 */ /* 0x000ee20000000a00 */
        /* <DEDUP_REMOVED lines=10> */
.L_x_21524:
[----:B------:R-:W-:Y:S01]  /*10650*/  PRMT R0, RZ, 0x7610, R0 ;  /* 0x00007610ff007816 */ /* 0x000fe20000000000 */
[----:B------:R-:W-:Y:S06]  /*10660*/  BRA `(.L_x_21497) ;  /* 0x00000000000c7947 */ /* 0x000fec0003800000 */
.L_x_21521:
[----:B------:R3:W5:Y:S01]  /*10670*/  LDG.E.U8 R0, desc[UR36][R4.64] ;  /* 0x0000002404007981 */ /* 0x000762000c1e1100 */
[----:B------:R-:W-:Y:S05]  /*10680*/  BRA `(.L_x_21497) ;  /* 0x0000000000047947 */ /* 0x000fea0003800000 */
.L_x_21520:
[----:B------:R3:W5:Y:S02]  /*10690*/  LDG.E.U8 R0, desc[UR36][R4.64] ;  /* 0x0000002404007981 */ /* 0x000764000c1e1100 */
.L_x_21497:
[----:B---3--:R-:W3:Y:S01]  /*106a0*/  LDC.U8 R4, c[0x0][0x508] ;  /* 0x00014200ff047b82 */ /* 0x008ee20000000000 */
        /* <DEDUP_REMOVED lines=21> */
.L_x_21528:
[----:B------:R-:W-:Y:S01]  /*10800*/  STG.E.U8 desc[UR36][R16.64], R3 ;  /* 0x0000000310007986 */ /* 0x000fe2000c101124 */
[----:B------:R-:W-:Y:S05]  /*10810*/  EXIT ;  /* 0x000000000000794d */ /* 0x000fea0003800000 */
.L_x_21527:
        /* <DEDUP_REMOVED lines=10> */
.L_x_21531:
[----:B------:R-:W-:-:S05]  /*108c0*/  LOP3.LUT R3, R3, 0xff, RZ, 0xc0, !PT ;  /* 0x000000ff03037812 */ /* 0x000fca00078ec0ff */
[----:B------:R-:W-:Y:S01]  /*108d0*/  STG.E desc[UR36][R16.64], R3 ;  /* 0x0000000310007986 */ /* 0x000fe2000c101924 */
[----:B------:R-:W-:Y:S05]  /*108e0*/  EXIT ;  /* 0x000000000000794d */ /* 0x000fea0003800000 */
.L_x_21530:
[----:B------:R-:W-:-:S05]  /*108f0*/  LOP3.LUT R3, R3, 0xff, RZ, 0xc0, !PT ;  /* 0x000000ff03037812 */ /* 0x000fca00078ec0ff */
[----:B------:R-:W-:Y:S01]  /*10900*/  STG.E.U16 desc[UR36][R16.64], R3 ;  /* 0x0000000310007986 */ /* 0x000fe2000c101524 */
[----:B------:R-:W-:Y:S05]  /*10910*/  EXIT ;  /* 0x000000000000794d */ /* 0x000fea0003800000 */
.L_x_21526:
[----:B------:R-:W-:-:S13]  /*10920*/  ISETP.GT.AND P0, PT, R2, 0x6, PT ;  /* 0x000000060200780c */ /* 0x000fda0003f04270 */
[----:B------:R-:W-:Y:S05]  /*10930*/  @P0 BRA `(.L_x_21532) ;  /* 0x0000000000340947 */ /* 0x000fea0003800000 */
[----:B------:R-:W-:-:S13]  /*10940*/  ISETP.NE.AND P0, PT, R2, 0x5, PT ;  /* 0x000000050200780c */ /* 0x000fda0003f05270 */
[----:B------:R-:W-:Y:S05]  /*10950*/  @!P0 BRA `(.L_x_21533) ;  /* 0x0000000000188947 */ /* 0x000fea0003800000 */
[----:B------:R-:W-:-:S13]  /*10960*/  ISETP.NE.AND P0, PT, R2, 0x6, PT ;  /* 0x000000060200780c */ /* 0x000fda0003f05270 */
[----:B------:R-:W-:Y:S05]  /*10970*/  @P0 BRA `(.L_x_21529) ;  /* 0x0000000800e40947 */ /* 0x000fea0003800000 */
[----:B------:R-:W-:-:S06]  /*10980*/  LOP3.LUT R3, R3, 0xff, RZ, 0xc0, !PT ;  /* 0x000000ff03037812 */ /* 0x000fcc00078ec0ff */
[----:B------:R-:W3:Y:S02]  /*10990*/  I2F.U16 R3, R3 ;  /* 0x0000000300037306 */ /* 0x000ee40000101000 */
[----:B---3--:R-:W-:Y:S01]  /*109a0*/  STG.E desc[UR36][R16.64], R3 ;  /* 0x0000000310007986 */ /* 0x008fe2000c101924 */
[----:B------:R-:W-:Y:S05]  /*109b0*/  EXIT ;  /* 0x000000000000794d */ /* 0x000fea0003800000 */
.L_x_21533:
[----:B------:R-:W-:-:S04]  /*109c0*/  LOP3.LUT R3, R3, 0xff, RZ, 0xc0, !PT ;  /* 0x000000ff03037812 */ /* 0x000fc800078ec0ff */
[----:B------:R-:W3:Y:S02]  /*109d0*/  I2F.U16 R0, R3 ;  /* 0x0000000300007306 */ /* 0x000ee40000101000 */
[----:B---3--:R-:W-:-:S05]  /*109e0*/  F2FP.F16.F32.PACK_AB R0, RZ, R0 ;  /* 0x00000000ff00723e */ /* 0x008fca00000000ff */
[----:B------:R-:W-:Y:S01]  /*109f0*/  STG.E.U16 desc[UR36][R16.64], R0 ;  /* 0x0000000010007986 */ /* 0x000fe2000c101524 */
[----:B------:R-:W-:Y:S05]  /*10a00*/  EXIT ;  /* 0x000000000000794d */ /* 0x000fea0003800000 */
.L_x_21532:
        /* <DEDUP_REMOVED lines=8> */
[----:B------:R-:W3:Y:S02]  /*10a90*/  I2F.U16 R4, R3 ;  /* 0x0000000300047306 */ /* 0x000ee40000101000 */
[----:B---3--:R-:W-:Y:S01]  /*10aa0*/  STG.E.64 desc[UR36][R16.64], R4 ;  /* 0x0000000410007986 */ /* 0x008fe2000c101b24 */
[----:B------:R-:W-:Y:S05]  /*10ab0*/  EXIT ;  /* 0x000000000000794d */ /* 0x000fea0003800000 */
.L_x_21535:
[----:B------:R-:W-:-:S06]  /*10ac0*/  LOP3.LUT R3, R3, 0xff, RZ, 0xc0, !PT ;  /* 0x000000ff03037812 */ /* 0x000fcc00078ec0ff */
[----:B------:R-:W3:Y:S02]  /*10ad0*/  I2F.U16 R3, R3 ;  /* 0x0000000300037306 */ /* 0x000ee40000101000 */
[----:B---3--:R-:W-:-:S04]  /*10ae0*/  F2FP.F16.F32.PACK_AB R3, RZ, R3 ;  /* 0x00000003ff03723e */ /* 0x008fc800000000ff */
[----:B------:R-:W-:-:S05]  /*10af0*/  PRMT R3, R3, 0x5410, RZ ;  /* 0x0000541003037816 */ /* 0x000fca00000000ff */
[----:B------:R-:W-:Y:S01]  /*10b00*/  STG.E desc[UR36][R16.64], R3 ;  /* 0x0000000310007986 */ /* 0x000fe2000c101924 */
[----:B------:R-:W-:Y:S05]  /*10b10*/  EXIT ;  /* 0x000000000000794d */ /* 0x000fea0003800000 */
.L_x_21534:
[----:B------:R-:W-:-:S06]  /*10b20*/  LOP3.LUT R3, R3, 0xff, RZ, 0xc0, !PT ;  /* 0x000000ff03037812 */ /* 0x000fcc00078ec0ff */
[----:B------:R-:W3:Y:S02]  /*10b30*/  I2F.F64.U16 R2, R3 ;  /* 0x0000000300027312 */ /* 0x000ee40000101800 */
[----:B---3--:R-:W-:Y:S01]  /*10b40*/  STG.E.64 desc[UR36][R16.64], R2 ;  /* 0x0000000210007986 */ /* 0x008fe2000c101b24 */
[----:B------:R-:W-:Y:S05]  /*10b50*/  EXIT ;  /* 0x000000000000794d */ /* 0x000fea0003800000 */
.L_x_21525:
        /* <DEDUP_REMOVED lines=12> */
.L_x_21538:
[----:B------:R-:W-:Y:S02]  /*10c20*/  LOP3.LUT R4, R3, 0xff, RZ, 0xc0, !PT ;  /* 0x000000ff03047812 */ /* 0x000fe400078ec0ff */
[----:B------:R-:W-:-:S04]  /*10c30*/  CS2R R6, SRZ ;  /* 0x0000000000067805 */ /* 0x000fc8000001ff00 */
[----:B------:R-:W3:Y:S02]  /*10c40*/  I2F.F64.U16 R4, R4 ;  /* 0x0000000400047312 */ /* 0x000ee40000101800 */
[----:B---3--:R-:W-:Y:S01]  /*10c50*/  STG.E.128 desc[UR36][R16.64], R4 ;  /* 0x0000000410007986 */ /* 0x008fe2000c101d24 */
[----:B------:R-:W-:Y:S05]  /*10c60*/  EXIT ;  /* 0x000000000000794d */ /* 0x000fea0003800000 */
.L_x_21537:
        /* <DEDUP_REMOVED lines=8> */
[----:B------:R-:W3:Y:S02]  /*10cf0*/  I2F.U16 R5, R4 ;  /* 0x0000000400057306 */ /* 0x000ee40000101000 */
[C---:B---3--:R-:W-:Y:S02]  /*10d00*/  LOP3.LUT R2, R5.reuse, 0x7fffffff, RZ, 0xc0, !PT ;  /* 0x7fffffff05027812 */ /* 0x048fe400078ec0ff */
        /* <DEDUP_REMOVED lines=12> */
.L_x_21542:
[----:B------:R-:W-:Y:S05]  /*10dd0*/  BSYNC B0 ;  /* 0x0000000000007941 */ /* 0x000fea0003800000 */
.L_x_21541:
[----:B------:R-:W-:-:S05]  /*10de0*/  LOP3.LUT R3, R0, R3, RZ, 0xfc, !PT ;  /* 0x0000000300037212 */ /* 0x000fca00078efcff */
[----:B------:R-:W-:Y:S01]  /*10df0*/  STG.E.U8 desc[UR36][R16.64], R3 ;  /* 0x0000000310007986 */ /* 0x000fe2000c101124 */
[----:B------:R-:W-:Y:S05]  /*10e00*/  EXIT ;  /* 0x000000000000794d */ /* 0x000fea0003800000 */
.L_x_21540:
[----:B------:R-:W-:Y:S01]  /*10e10*/  LOP3.LUT R3, R3, 0xff, RZ, 0xc0, !PT ;  /* 0x000000ff03037812 */ /* 0x000fe200078ec0ff */
[----:B------:R-:W-:Y:S05]  /*10e20*/  BSSY B0, `(.L_x_21543) ;  /* 0x0000010000007945 */ /* 0x000fea0003800000 */
[----:B------:R-:W3:Y:S02]  /*10e30*/  I2F.U16 R3, R3 ;  /* 0x0000000300037306 */ /* 0x000ee40000101000 */
[----:B---3--:R-:W-:-:S04]  /*10e40*/  LOP3.LUT R2, R3, 0x7fffffff, RZ, 0xc0, !PT ;  /* 0x7fffffff03027812 */ /* 0x008fc800078ec0ff */
        /* <DEDUP_REMOVED lines=10> */
.L_x_21544:
[----:B------:R-:W-:Y:S01]  /*10ef0*/  IMAD.MOV.U32 R0, RZ, RZ, 0x7f ;  /* 0x0000007fff007424 */ /* 0x000fe200078e00ff */
[----:B------:R-:W-:-:S04]  /*10f00*/  ISETP.GT.U32.AND P0, PT, R2, 0x7f800000, PT ;  /* 0x7f8000000200780c */ /* 0x000fc80003f04070 */
[----:B------:R-:W-:-:S09]  /*10f10*/  SEL R0, R0, 0x7c, P0 ;  /* 0x0000007c00007807 */ /* 0x000fd20000000000 */
.L_x_21545:
[----:B------:R-:W-:Y:S05]  /*10f20*/  BSYNC B0 ;  /* 0x0000000000007941 */ /* 0x000fea0003800000 */
.L_x_21543:
[----:B------:R-:W-:-:S04]  /*10f30*/  LOP3.LUT R2, R3, 0x80000000, RZ, 0xc0, !PT ;  /* 0x8000000003027812 */ /* 0x000fc800078ec0ff */
[----:B------:R-:W-:-:S04]  /*10f40*/  SHF.R.U32.HI R3, RZ, 0x18, R2 ;  /* 0x00000018ff037819 */ /* 0x000fc80000011602 */
[----:B------:R-:W-:-:S05]  /*10f50*/  LOP3.LUT R3, R0, R3, RZ, 0xfc, !PT ;  /* 0x0000000300037212 */ /* 0x000fca00078efcff */
[----:B------:R-:W-:Y:S01]  /*10f60*/  STG.E.U8 desc[UR36][R16.64], R3 ;  /* 0x0000000310007986 */ /* 0x000fe2000c101124 */
[----:B------:R-:W-:Y:S05]  /*10f70*/  EXIT ;  /* 0x000000000000794d */ /* 0x000fea0003800000 */
.L_x_21539:
[----:B------:R-:W-:-:S04]  /*10f80*/  LOP3.LUT R3, R3, 0xff, RZ, 0xc0, !PT ;  /* 0x000000ff03037812 */ /* 0x000fc800078ec0ff */
[----:B------:R-:W3:Y:S02]  /*10f90*/  I2F.U16 R0, R3 ;  /* 0x0000000300007306 */ /* 0x000ee40000101000 */
[----:B---3--:R-:W-:-:S05]  /*10fa0*/  F2FP.BF16.F32.PACK_AB R0, RZ, R0 ;  /* 0x00000000ff00723e */ /* 0x008fca00000010ff */
[----:B------:R-:W-:Y:S01]  /*10fb0*/  STG.E.U16 desc[UR36][R16.64], R0 ;  /* 0x0000000010007986 */ /* 0x000fe2000c101524 */
[----:B------:R-:W-:Y:S05]  /*10fc0*/  EXIT ;  /* 0x000000000000794d */ /* 0x000fea0003800000 */
.L_x_21536:
        /* <DEDUP_REMOVED lines=11> */
.L_x_21548:
[----:B------:R-:W-:Y:S01]  /*11080*/  LOP3.LUT R3, R3, 0xff, RZ, 0xc0, !PT ;  /* 0x000000ff03037812 */ /* 0x000fe200078ec0ff */
[----:B------:R-:W-:Y:S01]  /*11090*/  BSSY B0, `(.L_x_21549) ;  /* 0x0000015000007945 */ /* 0x000fe20003800000 */
[----:B------:R-:W-:-:S04]  /*110a0*/  IMAD.MOV.U32 R8, RZ, RZ, 0x80 ;  /* 0x00000080ff087424 */ /* 0x000fc800078e00ff */
[----:B------:R-:W3:Y:S02]  /*110b0*/  I2F.U16 R3, R3 ;  /* 0x0000000300037306 */ /* 0x000ee40000101000 */
[----:B---3--:R-:W-:-:S04]  /*110c0*/  LOP3.LUT R2, R3, 0x7fffffff, RZ, 0xc0, !PT ;  /* 0x7fffffff03027812 */ /* 0x008fc800078ec0ff */
        /* <DEDUP_REMOVED lines=13> */
.L_x_21551:
[----:B------:R-:W-:-:S04]  /*111a0*/  LOP3.LUT R2, R3, 0x80000000, RZ, 0xc0, !PT ;  /* 0x8000000003027812 */ /* 0x000fc800078ec0ff */
[----:B------:R-:W-:-:S04]  /*111b0*/  SHF.R.U32.HI R3, RZ, 0x18, R2 ;  /* 0x00000018ff037819 */ /* 0x000fc80000011602 */
[----:B------:R-:W-:-:S04]  /*111c0*/  LOP3.LUT R0, R0, R3, RZ, 0xfc, !PT ;  /* 0x0000000300007212 */ /* 0x000fc800078efcff */
[----:B------:R-:W-:-:S07]  /*111d0*/  PRMT R8, R0, 0x7610, R8 ;  /* 0x0000761000087816 */ /* 0x000fce0000000008 */
.L_x_21550:
[----:B------:R-:W-:Y:S05]  /*111e0*/  BSYNC B0 ;  /* 0x0000000000007941 */ /* 0x000fea0003800000 */
.L_x_21549:
[----:B------:R-:W-:Y:S01]  /*111f0*/  STG.E.U8 desc[UR36][R16.64], R8 ;  /* 0x0000000810007986 */ /* 0x000fe2000c101124 */
[----:B------:R-:W-:Y:S05]  /*11200*/  EXIT ;  /* 0x000000000000794d */ /* 0x000fea0003800000 */
.L_x_21547:
        /* <DEDUP_REMOVED lines=18> */
.L_x_21554:
[----:B------:R-:W-:-:S04]  /*11330*/  LOP3.LUT R2, R3, 0x80000000, RZ, 0xc0, !PT ;  /* 0x8000000003027812 */ /* 0x000fc800078ec0ff */
[----:B------:R-:W-:-:S04]  /*11340*/  SHF.R.U32.HI R3, RZ, 0x18, R2 ;  /* 0x00000018ff037819 */ /* 0x000fc80000011602 */
[----:B------:R-:W-:-:S04]  /*11350*/  LOP3.LUT R0, R0, R3, RZ, 0xfc, !PT ;  /* 0x0000000300007212 */ /* 0x000fc800078efcff */
[----:B------:R-:W-:-:S07]  /*11360*/  PRMT R8, R0, 0x7610, R8 ;  /* 0x0000761000087816 */ /* 0x000fce0000000008 */
.L_x_21553:
[----:B------:R-:W-:Y:S05]  /*11370*/  BSYNC B0 ;  /* 0x0000000000007941 */ /* 0x000fea0003800000 */
.L_x_21552:
[----:B------:R-:W-:Y:S01]  /*11380*/  STG.E.U8 desc[UR36][R16.64], R8 ;  /* 0x0000000810007986 */ /* 0x000fe2000c101124 */
[----:B------:R-:W-:Y:S05]  /*11390*/  EXIT ;  /* 0x000000000000794d */ /* 0x000fea0003800000 */
.L_x_21546:
[----:B------:R-:W-:-:S13]  /*113a0*/  ISETP.NE.AND P0, PT, R2, 0x1c, PT ;  /* 0x0000001c0200780c */ /* 0x000fda0003f05270 */
[----:B------:R-:W-:Y:S05]  /*113b0*/  @!P0 BRA `(.L_x_21555) ;  /* 0x0000000000a88947 */ /* 0x000fea0003800000 */
[----:B------:R-:W-:-:S13]  /*113c0*/  ISETP.NE.AND P0, PT, R2, 0x1d, PT ;  /* 0x0000001d0200780c */ /* 0x000fda0003f05270 */
[----:B------:R-:W-:Y:S05]  /*113d0*/  @!P0 BRA `(.L_x_21556) ;  /* 0x0000000000908947 */ /* 0x000fea0003800000 */
[----:B------:R-:W-:-:S13]  /*113e0*/  ISETP.NE.AND P0, PT, R2, 0x2c, PT ;  /* 0x0000002c0200780c */ /* 0x000fda0003f05270 */
[----:B------:R-:W-:Y:S05]  /*113f0*/  @P0 BRA `(.L_x_21529) ;  /* 0x0000000000440947 */ /* 0x000fea0003800000 */
[----:B------:R-:W-:-:S06]  /*11400*/  LOP3.LUT R4, R3, 0xff, RZ, 0xc0, !PT ;  /* 0x000000ff03047812 */ /* 0x000fcc00078ec0ff */
[----:B------:R-:W3:Y:S02]  /*11410*/  I2F.U16 R4, R4 ;  /* 0x0000000400047306 */ /* 0x000ee40000101000 */
[----:B---3--:R-:W-:-:S04]  /*11420*/  SHF.R.U32.HI R2, RZ, 0x17, R4 ;  /* 0x00000017ff027819 */ /* 0x008fc80000011604 */
        /* <DEDUP_REMOVED lines=14> */
.L_x_21529:
        /* <DEDUP_REMOVED lines=13> */
[----:B---3--:R-:W-:-:S07]  /*115e0*/  IMAD.MOV.U32 R13, RZ, RZ, RZ ;  /* 0x000000ffff0d7224 */ /* 0x008fce00078e00ff */
[----:B------:R-:W-:-:S07]  /*115f0*/  LEPC R20, `(.L_x_21557) ;  /* 0x000000001014794e */ /* 0x000fce0000000000 */
[----:B012-4-:R-:W-:Y:S05]  /*11600*/  CALL.ABS.NOINC R2 ;  /* 0x0000000002007343 */ /* 0x017fea0003c00000 */
.L_x_21557:
[----:B------:R-:W-:Y:S05]  /*11610*/  EXIT ;  /* 0x000000000000794d */ /* 0x000fea0003800000 */
.L_x_21556:
[----:B------:R-:W-:Y:S01]  /*11620*/  LOP3.LUT R2, R3, 0xff, RZ, 0xc0, !PT ;  /* 0x000000ff03027812 */ /* 0x000fe200078ec0ff */
[----:B------:R-:W-:-:S05]  /*11630*/  IMAD.MOV.U32 R3, RZ, RZ, RZ ;  /* 0x000000ffff037224 */ /* 0x000fca00078e00ff */
[----:B------:R-:W-:Y:S01]  /*11640*/  STG.E.64 desc[UR36][R16.64], R2 ;  /* 0x0000000210007986 */ /* 0x000fe2000c101b24 */
[----:B------:R-:W-:Y:S05]  /*11650*/  EXIT ;  /* 0x000000000000794d */ /* 0x000fea0003800000 */
.L_x_21555:
[----:B------:R-:W-:-:S05]  /*11660*/  LOP3.LUT R3, R3, 0xff, RZ, 0xc0, !PT ;  /* 0x000000ff03037812 */ /* 0x000fca00078ec0ff */
[----:B------:R-:W-:Y:S01]  /*11670*/  STG.E desc[UR36][R16.64], R3 ;  /* 0x0000000310007986 */ /* 0x000fe2000c101924 */
[----:B------:R-:W-:Y:S05]  /*11680*/  EXIT ;  /* 0x000000000000794d */ /* 0x000fea0003800000 */
.L_x_21558:
        /* <DEDUP_REMOVED lines=15> */
.L_x_24231:


//--------------------- .text._ZN2at6native27unrolled_elementwise_kernelIZZZNS0_54_GLOBAL__N__d8c5977b_16_LinearAlgebra_cu_140f0503_289316addr_kernel_cudaERNS_14TensorIteratorERKN3c106ScalarES8_ENKUlvE_clEvENKUlvE_clEvEUlhhhE_St5arrayIPcLm4EELi4E23TrivialOffsetCalculatorILi3EjESF_ILi1EjENS0_6memory12LoadWithCastILi3EEENSI_13StoreWithCastILi1EEEEEviT_T0_T2_T3_T4_T5_ --------------------------
	.section	.text._ZN2at6native27unrolled_elementwise_kernelIZZZNS0_54_GLOBAL__N__d8c5977b_16_LinearAlgebra_cu_140f0503_289316addr_kernel_cudaERNS_14TensorIteratorERKN3c106ScalarES8_ENKUlvE_clEvENKUlvE_clEvEUlhhhE_St5arrayIPcLm4EELi4E23TrivialOffsetCalculatorILi3EjESF_ILi1EjENS0_6memory12LoadWithCastILi3EEENSI_13StoreWithCastILi1EEEEEviT_T0_T2_T3_T4_T5_,"ax",@progbits
	.align	128
        .global         _ZN2at6native27unrolled_elementwise_kernelIZZZNS0_54_GLOBAL__N__d8c5977b_16_LinearAlgebra_cu_140f0503_289316addr_kernel_cudaERNS_14TensorIteratorERKN3c106ScalarES8_ENKUlvE_clEvENKUlvE_clEvEUlhhhE_St5arrayIPcLm4EELi4E23TrivialOffsetCalculatorILi3EjESF_ILi1EjENS0_6memory12LoadWithCastILi3EEENSI_13StoreWithCastILi1EEEEEviT_T0_T2_T3_T4_T5_
        .type           _ZN2at6native27unrolled_elementwise_kernelIZZZNS0_54_GLOBAL__N__d8c5977b_16_LinearAlgebra_cu_140f0503_289316addr_kernel_cudaERNS_14TensorIteratorERKN3c106ScalarES8_ENKUlvE_clEvENKUlvE_clEvEUlhhhE_St5arrayIPcLm4EELi4E23TrivialOffsetCalculatorILi3EjESF_ILi1EjENS0_6memory12LoadWithCastILi3EEENSI_13StoreWithCastILi1EEEEEviT_T0_T2_T3_T4_T5_,@function
        .size           _ZN2at6native27unrolled_elementwise_kernelIZZZNS0_54_GLOBAL__N__d8c5977b_16_LinearAlgebra_cu_140f0503_289316addr_kernel_cudaERNS_14TensorIteratorERKN3c106ScalarES8_ENKUlvE_clEvENKUlvE_clEvEUlhhhE_St5arrayIPcLm4EELi4E23TrivialOffsetCalculatorILi3EjESF_ILi1EjENS0_6memory12LoadWithCastILi3EEENSI_13StoreWithCastILi1EEEEEviT_T0_T2_T3_T4_T5_,(.L_x_24232 - _ZN2at6native27unrolled_elementwise_kernelIZZZNS0_54_GLOBAL__N__d8c5977b_16_LinearAlgebra_cu_140f0503_289316addr_kernel_cudaERNS_14TensorIteratorERKN3c106ScalarES8_ENKUlvE_clEvENKUlvE_clEvEUlhhhE_St5arrayIPcLm4EELi4E23TrivialOffsetCalculatorILi3EjESF_ILi1EjENS0_6memory12LoadWithCastILi3EEENSI_13StoreWithCastILi1EEEEEviT_T0_T2_T3_T4_T5_)
        .other          _ZN2at6native27unrolled_elementwise_kernelIZZZNS0_54_GLOBAL__N__d8c5977b_16_LinearAlgebra_cu_140f0503_289316addr_kernel_cudaERNS_14TensorIteratorERKN3c106ScalarES8_ENKUlvE_clEvENKUlvE_clEvEUlhhhE_St5arrayIPcLm4EELi4E23TrivialOffsetCalculatorILi3EjESF_ILi1EjENS0_6memory12LoadWithCastILi3EEENSI_13StoreWithCastILi1EEEEEviT_T0_T2_T3_T4_T5_,@"STO_CUDA_ENTRY STV_DEFAULT"
_ZN2at6native27unrolled_elementwise_kernelIZZZNS0_54_GLOBAL__N__d8c5977b_16_LinearAlgebra_cu_140f0503_289316addr_kernel_cudaERNS_14TensorIteratorERKN3c106ScalarES8_ENKUlvE_clEvENKUlvE_clEvEUlhhhE_St5arrayIPcLm4EELi4E23TrivialOffsetCalculatorILi3EjESF_ILi1EjENS0_6memory12LoadWithCastILi3EEENSI_13StoreWithCastILi1EEEEEviT_T0_T2_T3_T4_T5_:
.text._ZN2at6native27unrolled_elementwise_kernelIZZZNS0_54_GLOBAL__N__d8c5977b_16_LinearAlgebra_cu_140f0503_289316addr_kernel_cudaERNS_14TensorIteratorERKN3c106ScalarES8_ENKUlvE_clEvENKUlvE_clEvEUlhhhE_St5arrayIPcLm4EELi4E23TrivialOffsetCalculatorILi3EjESF_ILi1EjENS0_6memory12LoadWithCastILi3EEENSI_13StoreWithCastILi1EEEEEviT_T0_T2_T3_T4_T5_:
        /* <DEDUP_REMOVED lines=40> */
.L_x_21561:
        /* <DEDUP_REMOVED lines=18> */
.L_x_21565:
[----:B------:R1:W5:Y:S01]  /*03a0*/  LDG.E.U8 R18, desc[UR36][R6.64] ;  /* 0x0000002406127981 */ /* 0x000362000c1e1100 */
[----:B------:R-:W-:Y:S05]  /*03b0*/  BRA `(.L_x_21567) ;  /* 0x0000000c00687947 */ /* 0x000fea0003800000 */
.L_x_21564:
        /* <DEDUP_REMOVED lines=8> */
.L_x_21569:
[----:B------:R4:W5:Y:S01]  /*0440*/  LDG.E.U8 R18, desc[UR36][R6.64] ;  /* 0x0000002406127981 */ /* 0x000962000c1e1100 */
[----:B------:R-:W-:Y:S05]  /*0450*/  BRA `(.L_x_21567) ;  /* 0x0000000c00407947 */ /* 0x000fea0003800000 */
.L_x_21568:
[----:B------:R3:W5:Y:S01]  /*0460*/  LDG.E.U16 R18, desc[UR36][R6.64] ;  /* 0x0000002406127981 */ /* 0x000762000c1e1500 */
[----:B------:R-:W-:Y:S05]  /*0470*/  BRA `(.L_x_21567) ;  /* 0x0000000c00387947 */ /* 0x000fea0003800000 */
.L_x_21563:
        /* <DEDUP_REMOVED lines=10> */
.L_x_21571:
[----:B------:R-:W2:Y:S02]  /*0520*/  LDG.E.U16 R4, desc[UR36][R6.64] ;  /* 0x0000002406047981 */ /* 0x000ea4000c1e1500 */
[----:B--2---:R-:W-:-:S06]  /*0530*/  HADD2.F32 R4, -RZ, R4.H0_H0 ;  /* 0x20000004ff047230 */ /* 0x004fcc0000004100 */
[----:B------:R-:W1:Y:S02]  /*0540*/  F2I.S64.TRUNC R4, R4 ;  /* 0x0000000400047311 */ /* 0x000e64000020d900 */
[----:B-1----:R-:W-:Y:S01]  /*0550*/  PRMT R18, R4, 0x7610, R18 ;  /* 0x0000761004127816 */ /* 0x002fe20000000012 */
[----:B------:R-:W-:Y:S06]  /*0560*/  BRA `(.L_x_21567) ;  /* 0x0000000800fc7947 */ /* 0x000fec0003800000 */
.L_x_21570:
        /* <DEDUP_REMOVED lines=10> */
.L_x_21573:
[----:B------:R-:W2:Y:S02]  /*0610*/  LDG.E.U16 R6, desc[UR36][R6.64] ;  /* 0x0000002406067981 */ /* 0x000ea4000c1e1500 */
[----:B--2---:R-:W-:-:S06]  /*0620*/  HADD2.F32 R4, -RZ, R6.H0_H0 ;  /* 0x20000006ff047230 */ /* 0x004fcc0000004100 */
[----:B------:R-:W1:Y:S02]  /*0630*/  F2I.S64.TRUNC R4, R4 ;  /* 0x0000000400047311 */ /* 0x000e64000020d900 */
[----:B-1----:R-:W-:Y:S01]  /*0640*/  PRMT R18, R4, 0x7610, R18 ;  /* 0x0000761004127816 */ /* 0x002fe20000000012 */
[----:B------:R-:W-:Y:S06]  /*0650*/  BRA `(.L_x_21567) ;  /* 0x0000000800c07947 */ /* 0x000fec0003800000 */
.L_x_21572:
[----:B------:R-:W2:Y:S02]  /*0660*/  LDG.E.64 R4, desc[UR36][R6.64] ;  /* 0x0000002406047981 */ /* 0x000ea4000c1e1b00 */
[----:B--2---:R-:W1:Y:S02]  /*0670*/  F2I.S64.F64.TRUNC R4, R4 ;  /* 0x0000000400047311 */ /* 0x004e64000030d900 */
[----:B-1----:R-:W-:Y:S01]  /*0680*/  PRMT R18, R4, 0x7610, R18 ;  /* 0x0000761004127816 */ /* 0x002fe20000000012 */
[----:B------:R-:W-:Y:S06]  /*0690*/  BRA `(.L_x_21567) ;  /* 0x0000000800b07947 */ /* 0x000fec0003800000 */
.L_x_21562:
        /* <DEDUP_REMOVED lines=12> */
.L_x_21576:
[----:B------:R-:W2:Y:S02]  /*0760*/  LDG.E.64 R6, desc[UR36][R6.64] ;  /* 0x0000002406067981 */ /* 0x000ea4000c1e1b00 */
[----:B--2---:R-:W1:Y:S02]  /*0770*/  F2I.S64.F64.TRUNC R4, R6 ;  /* 0x0000000600047311 */ /* 0x004e64000030d900 */
[----:B-1----:R-:W-:Y:S01]  /*0780*/  PRMT R18, R4, 0x7610, R18 ;  /* 0x0000761004127816 */ /* 0x002fe20000000012 */
[----:B------:R-:W-:Y:S06]  /*0790*/  BRA `(.L_x_21567) ;  /* 0x0000000800707947 */ /* 0x000fec0003800000 */
.L_x_21575:
        /* <DEDUP_REMOVED lines=28> */
.L_x_21578:
        /* <DEDUP_REMOVED lines=16> */
.L_x_21577:
[----:B------:R-:W2:Y:S02]  /*0a60*/  LDG.E.U16 R4, desc[UR36][R6.64] ;  /* 0x0000002406047981 */ /* 0x000ea4000c1e1500 */
[----:B--2---:R-:W-:-:S06]  /*0a70*/  IMAD.U32 R4, R4, 0x10000, RZ ;  /* 0x0001000004047824 */ /* 0x004fcc00078e00ff */
[----:B------:R-:W1:Y:S02]  /*0a80*/  F2I.S64.TRUNC R4, R4 ;  /* 0x0000000400047311 */ /* 0x000e64000020d900 */
[----:B-1----:R-:W-:Y:S01]  /*0a90*/  PRMT R18, R4, 0x7610, R18 ;  /* 0x0000761004127816 */ /* 0x002fe20000000012 */
[----:B------:R-:W-:Y:S06]  /*0aa0*/  BRA `(.L_x_21567) ;  /* 0x0000000400ac7947 */ /* 0x000fec0003800000 */
.L_x_21574:
        /* <DEDUP_REMOVED lines=10> */
.L_x_21581:
        /* <DEDUP_REMOVED lines=21> */
.L_x_21585:
[----:B------:R-:W-:Y:S05]  /*0ca0*/  BSYNC B1 ;  /* 0x0000000000017941 */ /* 0x000fea0003800000 */
.L_x_21584:
[----:B------:R-:W-:Y:S01]  /*0cb0*/  IMAD.SHL.U32 R3, R3, 0x100000, RZ ;  /* 0x0010000003037824 */ /* 0x000fe200078e00ff */
[----:B------:R-:W-:-:S04]  /*0cc0*/  LEA R5, R0, 0x3b800000, 0x17 ;  /* 0x3b80000000057811 */ /* 0x000fc800078eb8ff */
[----:B------:R-:W-:-:S07]  /*0cd0*/  LOP3.LUT R4, R5, R3, R6, 0xfe, !PT ;  /* 0x0000000305047212 */ /* 0x000fce00078efe06 */
.L_x_21583:
[----:B------:R-:W-:Y:S05]  /*0ce0*/  BSYNC B0 ;  /* 0x0000000000007941 */ /* 0x000fea0003800000 */
.L_x_21582:
[----:B------:R-:W1:Y:S02]  /*0cf0*/  F2I.S64.TRUNC R4, R4 ;  /* 0x0000000400047311 */ /* 0x000e64000020d900 */
[----:B-1----:R-:W-:Y:S01]  /*0d00*/  PRMT R18, R4, 0x7610, R18 ;  /* 0x0000761004127816 */ /* 0x002fe20000000012 */
[----:B------:R-:W-:Y:S06]  /*0d10*/  BRA `(.L_x_21567) ;  /* 0x0000000400107947 */ /* 0x000fec0003800000 */
.L_x_21580:
        /* <DEDUP_REMOVED lines=21> */
.L_x_21589:
[----:B------:R-:W-:Y:S05]  /*0e70*/  BSYNC B1 ;  /* 0x0000000000017941 */ /* 0x000fea0003800000 */
.L_x_21588:
[----:B------:R-:W-:Y:S01]  /*0e80*/  IMAD.SHL.U32 R3, R3, 0x200000, RZ ;  /* 0x0020000003037824 */ /* 0x000fe200078e00ff */
[----:B------:R-:W-:-:S04]  /*0e90*/  LEA R5, R0, 0x37800000, 0x17 ;  /* 0x3780000000057811 */ /* 0x000fc800078eb8ff */
[----:B------:R-:W-:-:S07]  /*0ea0*/  LOP3.LUT R4, R5, R3, R6, 0xfe, !PT ;  /* 0x0000000305047212 */ /* 0x000fce00078efe06 */
.L_x_21587:
[----:B------:R-:W-:Y:S05]  /*0eb0*/  BSYNC B0 ;  /* 0x0000000000007941 */ /* 0x000fea0003800000 */
.L_x_21586:
[----:B------:R-:W1:Y:S02]  /*0ec0*/  F2I.S64.TRUNC R4, R4 ;  /* 0x0000000400047311 */ /* 0x000e64000020d900 */
[----:B-1----:R-:W-:Y:S01]  /*0ed0*/  PRMT R18, R4, 0x7610, R18 ;  /* 0x0000761004127816 */ /* 0x002fe20000000012 */
[----:B------:R-:W-:Y:S06]  /*0ee0*/  BRA `(.L_x_21567) ;  /* 0x00000000009c7947 */ /* 0x000fec0003800000 */
.L_x_21579:
        /* <DEDUP_REMOVED lines=14> */
.L_x_21593:
[----:B------:R-:W-:Y:S05]  /*0fd0*/  BSYNC B0 ;  /* 0x0000000000007941 */ /* 0x000fea0003800000 */
.L_x_21592:
[----:B------:R-:W1:Y:S02]  /*0fe0*/  F2I.S64.TRUNC R4, R4 ;  /* 0x0000000400047311 */ /* 0x000e64000020d900 */
[----:B-1----:R-:W-:Y:S01]  /*0ff0*/  PRMT R18, R4, 0x7610, R18 ;  /* 0x0000761004127816 */ /* 0x002fe20000000012 */
[----:B------:R-:W-:Y:S06]  /*1000*/  BRA `(.L_x_21567) ;  /* 0x0000000000547947 */ /* 0x000fec0003800000 */
.L_x_21566:
        /* <DEDUP_REMOVED lines=16> */
.L_x_21594:
[----:B------:R-:W-:Y:S01]  /*1110*/  PRMT R18, RZ, 0x7610, R18 ;  /* 0x00007610ff127816 */ /* 0x000fe20000000012 */
[----:B------:R-:W-:Y:S06]  /*1120*/  BRA `(.L_x_21567) ;  /* 0x00000000000c7947 */ /* 0x000fec0003800000 */
.L_x_21591:
[----:B------:R1:W5:Y:S01]  /*1130*/  LDG.E.U8 R18, desc[UR36][R6.64] ;  /* 0x0000002406127981 */ /* 0x000362000c1e1100 */
[----:B------:R-:W-:Y:S05]  /*1140*/  BRA `(.L_x_21567) ;  /* 0x0000000000047947 */ /* 0x000fea0003800000 */
.L_x_21590:
[----:B------:R1:W5:Y:S02]  /*1150*/  LDG.E.U8 R18, desc[UR36][R6.64] ;  /* 0x0000002406127981 */ /* 0x000364000c1e1100 */
.L_x_21567:
        /* <DEDUP_REMOVED lines=18> */
.L_x_21598:
[----:B------:R0:W5:Y:S01]  /*1280*/  LDG.E.U8 R19, desc[UR36][R6.64] ;  /* 0x0000002406137981 */ /* 0x000162000c1e1100 */
[----:B------:R-:W-:Y:S05]  /*1290*/  BRA `(.L_x_21600) ;  /* 0x0000000c00647947 */ /* 0x000fea0003800000 */
.L_x_21597:
        /* <DEDUP_REMOVED lines=8> */
.L_x_21602:
[----:B------:R3:W5:Y:S01]  /*1320*/  LDG.E.U8 R19, desc[UR36][R6.64] ;  /* 0x0000002406137981 */ /* 0x000762000c1e1100 */
[----:B------:R-:W-:Y:S05]  /*1330*/  BRA `(.L_x_21600) ;  /* 0x0000000c003c7947 */ /* 0x000fea0003800000 */
.L_x_21601:
[----:B------:R0:W5:Y:S01]  /*1340*/  LDG.E.U16 R19, desc[UR36][R6.64] ;  /* 0x0000002406137981 */ /* 0x000162000c1e1500 */
[----:B------:R-:W-:Y:S05]  /*1350*/  BRA `(.L_x_21600) ;  /* 0x0000000c00347947 */ /* 0x000fea0003800000 */
.L_x_21596:
        /* <DEDUP_REMOVED lines=10> */
.L_x_21604:
[----:B------:R-:W2:Y:S02]  /*1400*/  LDG.E.U16 R4, desc[UR36][R6.64] ;  /* 0x0000002406047981 */ /* 0x000ea4000c1e1500 */
[----:B--2---:R-:W-:-:S06]  /*1410*/  HADD2.F32 R4, -RZ, R4.H0_H0 ;  /* 0x20000004ff047230 */ /* 0x004fcc0000004100 */
[----:B------:R-:W0:Y:S02]  /*1420*/  F2I.S64.TRUNC R4, R4 ;  /* 0x0000000400047311 */ /* 0x000e24000020d900 */
[----:B0-----:R-:W-:Y:S01]  /*1430*/  PRMT R19, R4, 0x7610, R19 ;  /* 0x0000761004137816 */ /* 0x001fe20000000013 */
[----:B------:R-:W-:Y:S06]  /*1440*/  BRA `(.L_x_21600) ;  /* 0x0000000800f87947 */ /* 0x000fec0003800000 */
.L_x_21603:
        /* <DEDUP_REMOVED lines=10> */
.L_x_21606:
[----:B------:R-:W2:Y:S02]  /*14f0*/  LDG.E.U16 R6, desc[UR36][R6.64] ;  /* 0x0000002406067981 */ /* 0x000ea4000c1e1500 */
[----:B--2---:R-:W-:-:S06]  /*1500*/  HADD2.F32 R4, -RZ, R6.H0_H0 ;  /* 0x20000006ff047230 */ /* 0x004fcc0000004100 */
[----:B------:R-:W0:Y:S02]  /*1510*/  F2I.S64.TRUNC R4, R4 ;  /* 0x0000000400047311 */ /* 0x000e24000020d900 */
[----:B0-----:R-:W-:Y:S01]  /*1520*/  PRMT R19, R4, 0x7610, R19 ;  /* 0x0000761004137816 */ /* 0x001fe20000000013 */
[----:B------:R-:W-:Y:S06]  /*1530*/  BRA `(.L_x_21600) ;  /* 0x0000000800bc7947 */ /* 0x000fec0003800000 */
.L_x_21605:
[----:B------:R-:W2:Y:S02]  /*1540*/  LDG.E.64 R4, desc[UR36][R6.64] ;  /* 0x0000002406047981 */ /* 0x000ea4000c1e1b00 */
[----:B--2---:R-:W0:Y:S02]  /*1550*/  F2I.S64.F64.TRUNC R4, R4 ;  /* 0x0000000400047311 */ /* 0x004e24000030d900 */
[----:B0-----:R-:W-:Y:S01]  /*1560*/  PRMT R19, R4, 0x7610, R19 ;  /* 0x0000761004137816 */ /* 0x001fe20000000013 */
[----:B------:R-:W-:Y:S06]  /*1570*/  BRA `(.L_x_21600) ;  /* 0x0000000800ac7947 */ /* 0x000fec0003800000 */
.L_x_21595:
        /* <DEDUP_REMOVED lines=12> */
.L_x_21609:
[----:B------:R-:W2:Y:S02]  /*1640*/  LDG.E.64 R6, desc[UR36][R6.64] ;  /* 0x0000002406067981 */ /* 0x000ea4000c1e1b00 */
[----:B--2---:R-:W0:Y:S02]  /*1650*/  F2I.S64.F64.TRUNC R4, R6 ;  /* 0x0000000600047311 */ /* 0x004e24000030d900 */
[----:B0-----:R-:W-:Y:S01]  /*1660*/  PRMT R19, R4, 0x7610, R19 ;  /* 0x0000761004137816 */ /* 0x001fe20000000013 */
[----:B------:R-:W-:Y:S06]  /*1670*/  BRA `(.L_x_21600) ;  /* 0x00000008006c7947 */ /* 0x000fec0003800000 */
.L_x_21608:
        /* <DEDUP_REMOVED lines=28> */
.L_x_21611:
        /* <DEDUP_REMOVED lines=15> */
.L_x_21610:
[----:B------:R-:W2:Y:S02]  /*1930*/  LDG.E.U16 R4, desc[UR36][R6.64] ;  /* 0x0000002406047981 */ /* 0x000ea4000c1e1500 */
[----:B--2---:R-:W-:-:S06]  /*1940*/  IMAD.U32 R4, R4, 0x10000, RZ ;  /* 0x0001000004047824 */ /* 0x004fcc00078e00ff */
[----:B------:R-:W0:Y:S02]  /*1950*/  F2I.S64.TRUNC R4, R4 ;  /* 0x0000000400047311 */ /* 0x000e24000020d900 */
[----:B0-----:R-:W-:Y:S01]  /*1960*/  PRMT R19, R4, 0x7610, R19 ;  /* 0x0000761004137816 */ /* 0x001fe20000000013 */
[----:B------:R-:W-:Y:S06]  /*1970*/  BRA `(.L_x_21600) ;  /* 0x0000000400ac7947 */ /* 0x000fec0003800000 */
.L_x_21607:
        /* <DEDUP_REMOVED lines=10> */
.L_x_21614:
        /* <DEDUP_REMOVED lines=21> */
.L_x_21618:
[----:B------:R-:W-:Y:S05]  /*1b70*/  BSYNC B1 ;  /* 0x0000000000017941 */ /* 0x000fea0003800000 */
.L_x_21617:
[----:B------:R-:W-:Y:S01]  /*1b80*/  IMAD.SHL.U32 R3, R3, 0x100000, RZ ;  /* 0x0010000003037824 */ /* 0x000fe200078e00ff */
[----:B------:R-:W-:-:S04]  /*1b90*/  LEA R5, R0, 0x3b800000, 0x17 ;  /* 0x3b80000000057811 */ /* 0x000fc800078eb8ff */
[----:B------:R-:W-:-:S07]  /*1ba0*/  LOP3.LUT R4, R5, R3, R6, 0xfe, !PT ;  /* 0x0000000305047212 */ /* 0x000fce00078efe06 */
.L_x_21616:
[----:B------:R-:W-:Y:S05]  /*1bb0*/  BSYNC B0 ;  /* 0x0000000000007941 */ /* 0x000fea0003800000 */
.L_x_21615:
[----:B------:R-:W0:Y:S02]  /*1bc0*/  F2I.S64.TRUNC R4, R4 ;  /* 0x0000000400047311 */ /* 0x000e24000020d900 */
[----:B0-----:R-:W-:Y:S01]  /*1bd0*/  PRMT R19, R4, 0x7610, R19 ;  /* 0x0000761004137816 */ /* 0x001fe20000000013 */
[----:B------:R-:W-:Y:S06]  /*1be0*/  BRA `(.L_x_21600) ;  /* 0x0000000400107947 */ /* 0x000fec0003800000 */
.L_x_21613:
        /* <DEDUP_REMOVED lines=21> */
.L_x_21622:
[----:B------:R-:W-:Y:S05]  /*1d40*/  BSYNC B1 ;  /* 0x0000000000017941 */ /* 0x000fea0003800000 */
.L_x_21621:
[----:B------:R-:W-:Y:S01]  /*1d50*/  IMAD.SHL.U32 R3, R3, 0x200000, RZ ;  /* 0x0020000003037824 */ /* 0x000fe200078e00ff */
[----:B------:R-:W-:-:S04]  /*1d60*/  LEA R5, R0, 0x37800000, 0x17 ;  /* 0x3780000000057811 */ /* 0x000fc800078eb8ff */
[----:B------:R-:W-:-:S07]  /*1d70*/  LOP3.LUT R4, R5, R3, R6, 0xfe, !PT ;  /* 0x0000000305047212 */ /* 0x000fce00078efe06 */
.L_x_21620:
[----:B------:R-:W-:Y:S05]  /*1d80*/  BSYNC B0 ;  /* 0x0000000000007941 */ /* 0x000fea0003800000 */
.L_x_21619:
[----:B------:R-:W0:Y:S02]  /*1d90*/  F2I.S64.TRUNC R4, R4 ;  /* 0x0000000400047311 */ /* 0x000e24000020d900 */
[----:B0-----:R-:W-:Y:S01]  /*1da0*/  PRMT R19, R4, 0x7610, R19 ;  /* 0x0000761004137816 */ /* 0x001fe20000000013 */
[----:B------:R-:W-:Y:S06]  /*1db0*/  BRA `(.L_x_21600) ;  /* 0x00000000009c7947 */ /* 0x000fec0003800000 */
.L_x_21612:
        /* <DEDUP_REMOVED lines=14> */
.L_x_21626:
[----:B------:R-:W-:Y:S05]  /*1ea0*/  BSYNC B0 ;  /* 0x0000000000007941 */ /* 0x000fea0003800000 */
.L_x_21625:
[----:B------:R-:W0:Y:S02]  /*1eb0*/  F2I.S64.TRUNC R4, R4 ;  /* 0x0000000400047311 */ /* 0x000e24000020d900 */
[----:B0-----:R-:W-:Y:S01]  /*1ec0*/  PRMT R19, R4, 0x7610, R19 ;  /* 0x0000761004137816 */ /* 0x001fe20000000013 */
[----:B------:R-:W-:Y:S06]  /*1ed0*/  BRA `(.L_x_21600) ;  /* 0x0000000000547947 */ /* 0x000fec0003800000 */
.L_x_21599:
        /* <DEDUP_REMOVED lines=16> */
.L_x_21627:
[----:B------:R-:W-:Y:S01]  /*1fe0*/  PRMT R19, RZ, 0x7610, R19 ;  /* 0x00007610ff137816 */ /* 0x000fe20000000013 */
[----:B------:R-:W-:Y:S06]  /*1ff0*/  BRA `(.L_x_21600) ;  /* 0x00000000000c7947 */ /* 0x000fec0003800000 */
.L_x_21624:
[----:B------:R2:W5:Y:S01]  /*2000*/  LDG.E.U8 R19, desc[UR36][R6.64] ;  /* 0x0000002406137981 */ /* 0x000562000c1e1100 */
[----:B------:R-:W-:Y:S05]  /*2010*/  BRA `(.L_x_21600) ;  /* 0x0000000000047947 */ /* 0x000fea0003800000 */
.L_x_21623:
[----:B------:R1:W5:Y:S02]  /*2020*/  LDG.E.U8 R19, desc[UR36][R6.64] ;  /* 0x0000002406137981 */ /* 0x000364000c1e1100 */
.L_x_21600:
[----:B------:R-:W0:Y:S02]  /*2030*/  S2R R29, SR_TID.X ;  /* 0x00000000001d7919 */ /* 0x000e240000002100 */
[----:B0-----:R-:W-:-:S07]  /*2040*/  VIADD R29, R29, 0x80 ;  /* 0x000000801d1d7836 */ /* 0x001fce0000000000 */
.L_x_21560:
[----:B------:R-:W-:Y:S05]  /*2050*/  BSYNC B6 ;  /* 0x0000000000067941 */ /* 0x000fea0003800000 */
.L_x_21559:
        /* <DEDUP_REMOVED lines=29> */
.L_x_21630:
        /* <DEDUP_REMOVED lines=18> */
.L_x_21634:
[----:B------:R4:W5:Y:S01]  /*2350*/  LDG.E.U8 R17, desc[UR36][R6.64] ;  /* 0x0000002406117981 */ /* 0x000962000c1e1100 */
[----:B------:R-:W-:Y:S05]  /*2360*/  BRA `(.L_x_21636) ;  /* 0x0000000c00647947 */ /* 0x000fea0003800000 */
.L_x_21633:
        /* <DEDUP_REMOVED lines=8> */
.L_x_21638:
[----:B------:R1:W5:Y:S01]  /*23f0*/  LDG.E.U8 R17, desc[UR36][R6.64] ;  /* 0x0000002406117981 */ /* 0x000362000c1e1100 */
[----:B------:R-:W-:Y:S05]  /*2400*/  BRA `(.L_x_21636) ;  /* 0x0000000c003c7947 */ /* 0x000fea0003800000 */
.L_x_21637:
[----:B------:R1:W5:Y:S01]  /*2410*/  LDG.E.U16 R17, desc[UR36][R6.64] ;  /* 0x0000002406117981 */ /* 0x000362000c1e1500 */
[----:B------:R-:W-:Y:S05]  /*2420*/  BRA `(.L_x_21636) ;  /* 0x0000000c00347947 */ /* 0x000fea0003800000 */
.L_x_21632:
        /* <DEDUP_REMOVED lines=10> */
.L_x_21640:
[----:B------:R-:W2:Y:S02]  /*24d0*/  LDG.E.U16 R4, desc[UR36][R6.64] ;  /* 0x0000002406047981 */ /* 0x000ea4000c1e1500 */
[----:B--2---:R-:W-:-:S06]  /*24e0*/  HADD2.F32 R4, -RZ, R4.H0_H0 ;  /* 0x20000004ff047230 */ /* 0x004fcc0000004100 */
[----:B------:R-:W1:Y:S02]  /*24f0*/  F2I.S64.TRUNC R4, R4 ;  /* 0x0000000400047311 */ /* 0x000e64000020d900 */
[----:B-1----:R-:W-:Y:S01]  /*2500*/  PRMT R17, R4, 0x7610, R17 ;  /* 0x0000761004117816 */ /* 0x002fe20000000011 */
[----:B------:R-:W-:Y:S06]  /*2510*/  BRA `(.L_x_21636) ;  /* 0x0000000800f87947 */ /* 0x000fec0003800000 */
.L_x_21639:
        /* <DEDUP_REMOVED lines=10> */
.L_x_21642:
[----:B------:R-:W2:Y:S02]  /*25c0*/  LDG.E.U16 R6, desc[UR36][R6.64] ;  /* 0x0000002406067981 */ /* 0x000ea4000c1e1500 */
[----:B--2---:R-:W-:-:S06]  /*25d0*/  HADD2.F32 R4, -RZ, R6.H0_H0 ;  /* 0x20000006ff047230 */ /* 0x004fcc0000004100 */
[----:B------:R-:W1:Y:S02]  /*25e0*/  F2I.S64.TRUNC R4, R4 ;  /* 0x0000000400047311 */ /* 0x000e64000020d900 */
[----:B-1----:R-:W-:Y:S01]  /*25f0*/  PRMT R17, R4, 0x7610, R17 ;  /* 0x0000761004117816 */ /* 0x002fe20000000011 */
[----:B------:R-:W-:Y:S06]  /*2600*/  BRA `(.L_x_21636) ;  /* 0x0000000800bc7947 */ /* 0x000fec0003800000 */
.L_x_21641:
[----:B------:R-:W2:Y:S02]  /*2610*/  LDG.E.64 R4, desc[UR36][R6.64] ;  /* 0x0000002406047981 */ /* 0x000ea4000c1e1b00 */
[----:B--2---:R-:W1:Y:S02]  /*2620*/  F2I.S64.F64.TRUNC R4, R4 ;  /* 0x0000000400047311 */ /* 0x004e64000030d900 */
[----:B-1----:R-:W-:Y:S01]  /*2630*/  PRMT R17, R4, 0x7610, R17 ;  /* 0x0000761004117816 */ /* 0x002fe20000000011 */
[----:B------:R-:W-:Y:S06]  /*2640*/  BRA `(.L_x_21636) ;  /* 0x0000000800ac7947 */ /* 0x000fec0003800000 */
.L_x_21631:
        /* <DEDUP_REMOVED lines=12> */
.L_x_21645:
[----:B------:R-:W2:Y:S02]  /*2710*/  LDG.E.64 R6, desc[UR36][R6.64] ;  /* 0x0000002406067981 */ /* 0x000ea4000c1e1b00 */
[----:B--2---:R-:W1:Y:S02]  /*2720*/  F2I.S64.F64.TRUNC R4, R6 ;  /* 0x0000000600047311 */ /* 0x004e64000030d900 */
[----:B-1----:R-:W-:Y:S01]  /*2730*/  PRMT R17, R4, 0x7610, R17 ;  /* 0x0000761004117816 */ /* 0x002fe20000000011 */
[----:B------:R-:W-:Y:S06]  /*2740*/  BRA `(.L_x_21636) ;  /* 0x00000008006c7947 */ /* 0x000fec0003800000 */
.L_x_21644:
        /* <DEDUP_REMOVED lines=28> */
.L_x_21647:
        /* <DEDUP_REMOVED lines=15> */
.L_x_21646:
[----:B------:R-:W2:Y:S02]  /*2a00*/  LDG.E.U16 R4, desc[UR36][R6.64] ;  /* 0x0000002406047981 */ /* 0x000ea4000c1e1500 */
[----:B--2---:R-:W-:-:S06]  /*2a10*/  IMAD.U32 R4, R4, 0x10000, RZ ;  /* 0x0001000004047824 */ /* 0x004fcc00078e00ff */
[----:B------:R-:W1:Y:S02]  /*2a20*/  F2I.S64.TRUNC R4, R4 ;  /* 0x0000000400047311 */ /* 0x000e64000020d900 */
[----:B-1----:R-:W-:Y:S01]  /*2a30*/  PRMT R17, R4, 0x7610, R17 ;  /* 0x0000761004117816 */ /* 0x002fe20000000011 */
[----:B------:R-:W-:Y:S06]  /*2a40*/  BRA `(.L_x_21636) ;  /* 0x0000000400ac7947 */ /* 0x000fec0003800000 */
.L_x_21643:
        /* <DEDUP_REMOVED lines=10> */
.L_x_21650:
        /* <DEDUP_REMOVED lines=21> */
.L_x_21654:
[----:B------:R-:W-:Y:S05]  /*2c40*/  BSYNC B1 ;  /* 0x0000000000017941 */ /* 0x000fea0003800000 */
.L_x_21653:
[----:B------:R-:W-:Y:S01]  /*2c50*/  IMAD.SHL.U32 R3, R3, 0x100000, RZ ;  /* 0x0010000003037824 */ /* 0x000fe200078e00ff */
[----:B------:R-:W-:-:S04]  /*2c60*/  LEA R5, R0, 0x3b800000, 0x17 ;  /* 0x3b80000000057811 */ /* 0x000fc800078eb8ff */
[----:B------:R-:W-:-:S07]  /*2c70*/  LOP3.LUT R4, R5, R3, R6, 0xfe, !PT ;  /* 0x0000000305047212 */ /* 0x000fce00078efe06 */
.L_x_21652:
[----:B------:R-:W-:Y:S05]  /*2c80*/  BSYNC B0 ;  /* 0x0000000000007941 */ /* 0x000fea0003800000 */
.L_x_21651:
[----:B------:R-:W1:Y:S02]  /*2c90*/  F2I.S64.TRUNC R4, R4 ;  /* 0x0000000400047311 */ /* 0x000e64000020d900 */
[----:B-1----:R-:W-:Y:S01]  /*2ca0*/  PRMT R17, R4, 0x7610, R17 ;  /* 0x0000761004117816 */ /* 0x002fe20000000011 */
[----:B------:R-:W-:Y:S06]  /*2cb0*/  BRA `(.L_x_21636) ;  /* 0x0000000400107947 */ /* 0x000fec0003800000 */
.L_x_21649:
        /* <DEDUP_REMOVED lines=21> */
.L_x_21658:
[----:B------:R-:W-:Y:S05]  /*2e10*/  BSYNC B1 ;  /* 0x0000000000017941 */ /* 0x000fea0003800000 */
.L_x_21657:
[----:B------:R-:W-:Y:S01]  /*2e20*/  IMAD.SHL.U32 R3, R3, 0x200000, RZ ;  /* 0x0020000003037824 */ /* 0x000fe200078e00ff */
[----:B------:R-:W-:-:S04]  /*2e30*/  LEA R5, R0, 0x37800000, 0x17 ;  /* 0x3780000000057811 */ /* 0x000fc800078eb8ff */
[----:B------:R-:W-:-:S07]  /*2e40*/  LOP3.LUT R4, R5, R3, R6, 0xfe, !PT ;  /* 0x0000000305047212 */ /* 0x000fce00078efe06 */
.L_x_21656:
[----:B------:R-:W-:Y:S05]  /*2e50*/  BSYNC B0 ;  /* 0x0000000000007941 */ /* 0x000fea0003800000 */
.L_x_21655:
[----:B------:R-:W1:Y:S02]  /*2e60*/  F2I.S64.TRUNC R4, R4 ;  /* 0x0000000400047311 */ /* 0x000e64000020d900 */
[----:B-1----:R-:W-:Y:S01]  /*2e70*/  PRMT R17, R4, 0x7610, R17 ;  /* 0x0000761004117816 */ /* 0x002fe20000000011 */
[----:B------:R-:W-:Y:S06]  /*2e80*/  BRA `(.L_x_21636) ;  /* 0x00000000009c7947 */ /* 0x000fec0003800000 */
.L_x_21648:
        /* <DEDUP_REMOVED lines=14> */
.L_x_21662:
[----:B------:R-:W-:Y:S05]  /*2f70*/  BSYNC B0 ;  /* 0x0000000000007941 */ /* 0x000fea0003800000 */
.L_x_21661:
[----:B------:R-:W1:Y:S02]  /*2f80*/  F2I.S64.TRUNC R4, R4 ;  /* 0x0000000400047311 */ /* 0x000e64000020d900 */
[----:B-1----:R-:W-:Y:S01]  /*2f90*/  PRMT R17, R4, 0x7610, R17 ;  /* 0x0000761004117816 */ /* 0x002fe20000000011 */
[----:B------:R-:W-:Y:S06]  /*2fa0*/  BRA `(.L_x_21636) ;  /* 0x0000000000547947 */ /* 0x000fec0003800000 */
.L_x_21635:
        /* <DEDUP_REMOVED lines=16> */
.L_x_21663:
[----:B------:R-:W-:Y:S01]  /*30b0*/  PRMT R17, RZ, 0x7610, R17 ;  /* 0x00007610ff117816 */ /* 0x000fe20000000011 */
[----:B------:R-:W-:Y:S06]  /*30c0*/  BRA `(.L_x_21636) ;  /* 0x00000000000c7947 */ /* 0x000fec0003800000 */
.L_x_21660:
[----:B------:R1:W5:Y:S01]  /*30d0*/  LDG.E.U8 R17, desc[UR36][R6.64] ;  /* 0x0000002406117981 */ /* 0x000362000c1e1100 */
[----:B------:R-:W-:Y:S05]  /*30e0*/  BRA `(.L_x_21636) ;  /* 0x0000000000047947 */ /* 0x000fea0003800000 */
.L_x_21659:
[----:B------:R2:W5:Y:S02]  /*30f0*/  LDG.E.U8 R17, desc[UR36][R6.64] ;  /* 0x0000002406117981 */ /* 0x000564000c1e1100 */
.L_x_21636:
        /* <DEDUP_REMOVED lines=18> */
.L_x_21667:
[----:B------:R4:W5:Y:S01]  /*3220*/  LDG.E.U8 R22, desc[UR36][R6.64] ;  /* 0x0000002406167981 */ /* 0x000962000c1e1100 */
[----:B------:R-:W-:Y:S05]  /*3230*/  BRA `(.L_x_21669) ;  /* 0x0000000c00647947 */ /* 0x000fea0003800000 */
.L_x_21666:
        /* <DEDUP_REMOVED lines=8> */
.L_x_21671:
[----:B------:R0:W5:Y:S01]  /*32c0*/  LDG.E.U8 R22, desc[UR36][R6.64] ;  /* 0x0000002406167981 */ /* 0x000162000c1e1100 */
[----:B------:R-:W-:Y:S05]  /*32d0*/  BRA `(.L_x_21669) ;  /* 0x0000000c003c7947 */ /* 0x000fea0003800000 */
.L_x_21670:
[----:B------:R0:W5:Y:S01]  /*32e0*/  LDG.E.U16 R22, desc[UR36][R6.64] ;  /* 0x0000002406167981 */ /* 0x000162000c1e1500 */
[----:B------:R-:W-:Y:S05]  /*32f0*/  BRA `(.L_x_21669) ;  /* 0x0000000c00347947 */ /* 0x000fea0003800000 */
.L_x_21665:
        /* <DEDUP_REMOVED lines=10> */
.L_x_21673:
[----:B------:R-:W2:Y:S02]  /*33a0*/  LDG.E.U16 R4, desc[UR36][R6.64] ;  /* 0x0000002406047981 */ /* 0x000ea4000c1e1500 */
[----:B--2---:R-:W-:-:S06]  /*33b0*/  HADD2.F32 R4, -RZ, R4.H0_H0 ;  /* 0x20000004ff047230 */ /* 0x004fcc0000004100 */
[----:B------:R-:W0:Y:S02]  /*33c0*/  F2I.S64.TRUNC R4, R4 ;  /* 0x0000000400047311 */ /* 0x000e24000020d900 */
[----:B0-----:R-:W-:Y:S01]  /*33d0*/  PRMT R22, R4, 0x7610, R22 ;  /* 0x0000761004167816 */ /* 0x001fe20000000016 */
[----:B------:R-:W-:Y:S06]  /*33e0*/  BRA `(.L_x_21669) ;  /* 0x0000000800f87947 */ /* 0x000fec0003800000 */
.L_x_21672:
        /* <DEDUP_REMOVED lines=10> */
.L_x_21675:
[----:B------:R-:W2:Y:S02]  /*3490*/  LDG.E.U16 R6, desc[UR36][R6.64] ;  /* 0x0000002406067981 */ /* 0x000ea4000c1e1500 */
[----:B--2---:R-:W-:-:S06]  /*34a0*/  HADD2.F32 R4, -RZ, R6.H0_H0 ;  /* 0x20000006ff047230 */ /* 0x004fcc0000004100 */
[----:B------:R-:W0:Y:S02]  /*34b0*/  F2I.S64.TRUNC R4, R4 ;  /* 0x0000000400047311 */ /* 0x000e24000020d900 */
[----:B0-----:R-:W-:Y:S01]  /*34c0*/  PRMT R22, R4, 0x7610, R22 ;  /* 0x0000761004167816 */ /* 0x001fe20000000016 */
[----:B------:R-:W-:Y:S06]  /*34d0*/  BRA `(.L_x_21669) ;  /* 0x0000000800bc7947 */ /* 0x000fec0003800000 */
.L_x_21674:
[----:B------:R-:W2:Y:S02]  /*34e0*/  LDG.E.64 R4, desc[UR36][R6.64] ;  /* 0x0000002406047981 */ /* 0x000ea4000c1e1b00 */
[----:B--2---:R-:W0:Y:S02]  /*34f0*/  F2I.S64.F64.TRUNC R4, R4 ;  /* 0x0000000400047311 */ /* 0x004e24000030d900 */
[----:B0-----:R-:W-:Y:S01]  /*3500*/  PRMT R22, R4, 0x7610, R22 ;  /* 0x0000761004167816 */ /* 0x001fe20000000016 */
[----:B------:R-:W-:Y:S06]  /*3510*/  BRA `(.L_x_21669) ;  /* 0x0000000800ac7947 */ /* 0x000fec0003800000 */
.L_x_21664:
        /* <DEDUP_REMOVED lines=12> */
.L_x_21678:
[----:B------:R-:W2:Y:S02]  /*35e0*/  LDG.E.64 R6, desc[UR36][R6.64] ;  /* 0x0000002406067981 */ /* 0x000ea4000c1e1b00 */
[----:B--2---:R-:W0:Y:S02]  /*35f0*/  F2I.S64.F64.TRUNC R4, R6 ;  /* 0x0000000600047311 */ /* 0x004e24000030d900 */
[----:B0-----:R-:W-:Y:S01]  /*3600*/  PRMT R22, R4, 0x7610, R22 ;  /* 0x0000761004167816 */ /* 0x001fe20000000016 */
[----:B------:R-:W-:Y:S06]  /*3610*/  BRA `(.L_x_21669) ;  /* 0x00000008006c7947 */ /* 0x000fec0003800000 */
.L_x_21677:
        /* <DEDUP_REMOVED lines=28> */
.L_x_21680:
        /* <DEDUP_REMOVED lines=15> */
.L_x_21679:
[----:B------:R-:W2:Y:S02]  /*38d0*/  LDG.E.U16 R4, desc[UR36][R6.64] ;  /* 0x0000002406047981 */ /* 0x000ea4000c1e1500 */
[----:B--2---:R-:W-:-:S06]  /*38e0*/  IMAD.U32 R4, R4, 0x10000, RZ ;  /* 0x0001000004047824 */ /* 0x004fcc00078e00ff */
[----:B------:R-:W0:Y:S02]  /*38f0*/  F2I.S64.TRUNC R4, R4 ;  /* 0x0000000400047311 */ /* 0x000e24000020d900 */
[----:B0-----:R-:W-:Y:S01]  /*3900*/  PRMT R22, R4, 0x7610, R22 ;  /* 0x0000761004167816 */ /* 0x001fe20000000016 */
[----:B------:R-:W-:Y:S06]  /*3910*/  BRA `(.L_x_21669) ;  /* 0x0000000400ac7947 */ /* 0x000fec0003800000 */
.L_x_21676:
        /* <DEDUP_REMOVED lines=10> */
.L_x_21683:
        /* <DEDUP_REMOVED lines=21> */
.L_x_21687:
[----:B------:R-:W-:Y:S05]  /*3b10*/  BSYNC B1 ;  /* 0x0000000000017941 */ /* 0x000fea0003800000 */
.L_x_21686:
[----:B------:R-:W-:Y:S01]  /*3b20*/  IMAD.SHL.U32 R3, R3, 0x100000, RZ ;  /* 0x0010000003037824 */ /* 0x000fe200078e00ff */
[----:B------:R-:W-:-:S04]  /*3b30*/  LEA R5, R0, 0x3b800000, 0x17 ;  /* 0x3b80000000057811 */ /* 0x000fc800078eb8ff */
[----:B------:R-:W-:-:S07]  /*3b40*/  LOP3.LUT R4, R5, R3, R6, 0xfe, !PT ;  /* 0x0000000305047212 */ /* 0x000fce00078efe06 */
.L_x_21685:
[----:B------:R-:W-:Y:S05]  /*3b50*/  BSYNC B0 ;  /* 0x0000000000007941 */ /* 0x000fea0003800000 */
.L_x_21684:
[----:B------:R-:W0:Y:S02]  /*3b60*/  F2I.S64.TRUNC R4, R4 ;  /* 0x0000000400047311 */ /* 0x000e24000020d900 */
[----:B0-----:R-:W-:Y:S01]  /*3b70*/  PRMT R22, R4, 0x7610, R22 ;  /* 0x0000761004167816 */ /* 0x001fe20000000016 */
[----:B------:R-:W-:Y:S06]  /*3b80*/  BRA `(.L_x_21669) ;  /* 0x0000000400107947 */ /* 0x000fec0003800000 */
.L_x_21682:
        /* <DEDUP_REMOVED lines=21> */
.L_x_21691:
[----:B------:R-:W-:Y:S05]  /*3ce0*/  BSYNC B1 ;  /* 0x0000000000017941 */ /* 0x000fea0003800000 */
.L_x_21690:
[----:B------:R-:W-:Y:S01]  /*3cf0*/  IMAD.SHL.U32 R3, R3, 0x200000, RZ ;  /* 0x0020000003037824 */ /* 0x000fe200078e00ff */
[----:B------:R-:W-:-:S04]  /*3d00*/  LEA R5, R0, 0x37800000, 0x17 ;  /* 0x3780000000057811 */ /* 0x000fc800078eb8ff */
[----:B------:R-:W-:-:S07]  /*3d10*/  LOP3.LUT R4, R5, R3, R6, 0xfe, !PT ;  /* 0x0000000305047212 */ /* 0x000fce00078efe06 */
.L_x_21689:
[----:B------:R-:W-:Y:S05]  /*3d20*/  BSYNC B0 ;  /* 0x0000000000007941 */ /* 0x000fea0003800000 */
.L_x_21688:
[----:B------:R-:W0:Y:S02]  /*3d30*/  F2I.S64.TRUNC R4, R4 ;  /* 0x0000000400047311 */ /* 0x000e24000020d900 */
[----:B0-----:R-:W-:Y:S01]  /*3d40*/  PRMT R22, R4, 0x7610, R22 ;  /* 0x0000761004167816 */ /* 0x001fe20000000016 */
[----:B------:R-:W-:Y:S06]  /*3d50*/  BRA `(.L_x_21669) ;  /* 0x00000000009c7947 */ /* 0x000fec0003800000 */
.L_x_21681:
        /* <DEDUP_REMOVED lines=14> */
.L_x_21695:
[----:B------:R-:W-:Y:S05]  /*3e40*/  BSYNC B0 ;  /* 0x0000000000007941 */ /* 0x000fea0003800000 */
.L_x_21694:
[----:B------:R-:W0:Y:S02]  /*3e50*/  F2I.S64.TRUNC R4, R4 ;  /* 0x0000000400047311 */ /* 0x000e24000020d900 */
[----:B0-----:R-:W-:Y:S01]  /*3e60*/  PRMT R22, R4, 0x7610, R22 ;  /* 0x0000761004167816 */ /* 0x001fe20000000016 */
[----:B------:R-:W-:Y:S06]  /*3e70*/  BRA `(.L_x_21669) ;  /* 0x0000000000547947 */ /* 0x000fec0003800000 */
.L_x_21668:
        /* <DEDUP_REMOVED lines=16> */
.L_x_21696:
[----:B------:R-:W-:Y:S01]  /*3f80*/  PRMT R22, RZ, 0x7610, R22 ;  /* 0x00007610ff167816 */ /* 0x000fe20000000016 */
[----:B------:R-:W-:Y:S06]  /*3f90*/  BRA `(.L_x_21669) ;  /* 0x00000000000c7947 */ /* 0x000fec0003800000 */
.L_x_21693:
[----:B------:R0:W5:Y:S01]  /*3fa0*/  LDG.E.U8 R22, desc[UR36][R6.64] ;  /* 0x0000002406167981 */ /* 0x000162000c1e1100 */
[----:B------:R-:W-:Y:S05]  /*3fb0*/  BRA `(.L_x_21669) ;  /* 0x0000000000047947 */ /* 0x000fea0003800000 */
.L_x_21692:
[----:B------:R1:W5:Y:S02]  /*3fc0*/  LDG.E.U8 R22, desc[UR36][R6.64] ;  /* 0x0000002406167981 */ /* 0x000364000c1e1100 */
.L_x_21669:
[----:B------:R-:W-:-:S07]  /*3fd0*/  VIADD R29, R29, 0x80 ;  /* 0x000000801d1d7836 */ /* 0x000fce0000000000 */
.L_x_21629:
[----:B------:R-:W-:Y:S05]  /*3fe0*/  BSYNC B6 ;  /* 0x0000000000067941 */ /* 0x000fea0003800000 */
.L_x_21628:
        /* <DEDUP_REMOVED lines=31> */
.L_x_21699:
[----:B------:R-:W0:Y:S01]  /*41e0*/  LDC.U8 R3, c[0x0][0x24d] ;  /* 0x00009340ff037b82 */ /* 0x000e220000000000 */
[----:B------:R-:W-:Y:S02]  /*41f0*/  ULDC UR4, c[0x0][0x254] ;  /* 0x0000950000047ab9 */ /* 0x000fe40000000800 */
[----:B-1234-:R-:W-:-:S05]  /*4200*/  IMAD R7, R25, UR4, RZ ;  /* 0x0000000419077c24 */ /* 0x01efca000f8e02ff */
        /* <DEDUP_REMOVED lines=16> */
.L_x_21703:
[----:B------:R3:W5:Y:S01]  /*4310*/  LDG.E.U8 R24, desc[UR36][R6.64] ;  /* 0x0000002406187981 */ /* 0x000762000c1e1100 */
[----:B------:R-:W-:Y:S05]  /*4320*/  BRA `(.L_x_21705) ;  /* 0x0000000c00647947 */ /* 0x000fea0003800000 */
.L_x_21702:
        /* <DEDUP_REMOVED lines=8> */
.L_x_21707:
[----:B------:R2:W5:Y:S01]  /*43b0*/  LDG.E.U8 R24, desc[UR36][R6.64] ;  /* 0x0000002406187981 */ /* 0x000562000c1e1100 */
[----:B------:R-:W-:Y:S05]  /*43c0*/  BRA `(.L_x_21705) ;  /* 0x0000000c003c7947 */ /* 0x000fea0003800000 */
.L_x_21706:
[----:B------:R0:W5:Y:S01]  /*43d0*/  LDG.E.U16 R24, desc[UR36][R6.64] ;  /* 0x0000002406187981 */ /* 0x000162000c1e1500 */
[----:B------:R-:W-:Y:S05]  /*43e0*/  BRA `(.L_x_21705) ;  /* 0x0000000c00347947 */ /* 0x000fea0003800000 */
.L_x_21701:
        /* <DEDUP_REMOVED lines=10> */
.L_x_21709:
[----:B------:R-:W2:Y:S02]  /*4490*/  LDG.E.U16 R4, desc[UR36][R6.64] ;  /* 0x0000002406047981 */ /* 0x000ea4000c1e1500 */
[----:B--2---:R-:W-:-:S06]  /*44a0*/  HADD2.F32 R4, -RZ, R4.H0_H0 ;  /* 0x20000004ff047230 */ /* 0x004fcc0000004100 */
[----:B------:R-:W0:Y:S02]  /*44b0*/  F2I.S64.TRUNC R4, R4 ;  /* 0x0000000400047311 */ /* 0x000e24000020d900 */
[----:B0-----:R-:W-:Y:S01]  /*44c0*/  PRMT R24, R4, 0x7610, R24 ;  /* 0x0000761004187816 */ /* 0x001fe20000000018 */
[----:B------:R-:W-:Y:S06]  /*44d0*/  BRA `(.L_x_21705) ;  /* 0x0000000800f87947 */ /* 0x000fec0003800000 */
.L_x_21708:
        /* <DEDUP_REMOVED lines=10> */
.L_x_21711:
[----:B------:R-:W2:Y:S02]  /*4580*/  LDG.E.U16 R6, desc[UR36][R6.64] ;  /* 0x0000002406067981 */ /* 0x000ea4000c1e1500 */
[----:B--2---:R-:W-:-:S06]  /*4590*/  HADD2.F32 R4, -RZ, R6.H0_H0 ;  /* 0x20000006ff047230 */ /* 0x004fcc0000004100 */
[----:B------:R-:W0:Y:S02]  /*45a0*/  F2I.S64.TRUNC R4, R4 ;  /* 0x0000000400047311 */ /* 0x000e24000020d900 */
[----:B0-----:R-:W-:Y:S01]  /*45b0*/  PRMT R24, R4, 0x7610, R24 ;  /* 0x0000761004187816 */ /* 0x001fe20000000018 */
[----:B------:R-:W-:Y:S06]  /*45c0*/  BRA `(.L_x_21705) ;  /* 0x0000000800bc7947 */ /* 0x000fec0003800000 */
.L_x_21710:
[----:B------:R-:W2:Y:S02]  /*45d0*/  LDG.E.64 R4, desc[UR36][R6.64] ;  /* 0x0000002406047981 */ /* 0x000ea4000c1e1b00 */
[----:B--2---:R-:W0:Y:S02]  /*45e0*/  F2I.S64.F64.TRUNC R4, R4 ;  /* 0x0000000400047311 */ /* 0x004e24000030d900 */
[----:B0-----:R-:W-:Y:S01]  /*45f0*/  PRMT R24, R4, 0x7610, R24 ;  /* 0x0000761004187816 */ /* 0x001fe20000000018 */
[----:B------:R-:W-:Y:S06]  /*4600*/  BRA `(.L_x_21705) ;  /* 0x0000000800ac7947 */ /* 0x000fec0003800000 */
.L_x_21700:
        /* <DEDUP_REMOVED lines=12> */
.L_x_21714:
[----:B------:R-:W2:Y:S02]  /*46d0*/  LDG.E.64 R6, desc[UR36][R6.64] ;  /* 0x0000002406067981 */ /* 0x000ea4000c1e1b00 */
[----:B--2---:R-:W0:Y:S02]  /*46e0*/  F2I.S64.F64.TRUNC R4, R6 ;  /* 0x0000000600047311 */ /* 0x004e24000030d900 */
[----:B0-----:R-:W-:Y:S01]  /*46f0*/  PRMT R24, R4, 0x7610, R24 ;  /* 0x0000761004187816 */ /* 0x001fe20000000018 */
[----:B------:R-:W-:Y:S06]  /*4700*/  BRA `(.L_x_21705) ;  /* 0x00000008006c7947 */ /* 0x000fec0003800000 */
.L_x_21713:
        /* <DEDUP_REMOVED lines=28> */
.L_x_21716:
        /* <DEDUP_REMOVED lines=15> */
.L_x_21715:
[----:B------:R-:W2:Y:S02]  /*49c0*/  LDG.E.U16 R4, desc[UR36][R6.64] ;  /* 0x0000002406047981 */ /* 0x000ea4000c1e1500 */
[----:B--2---:R-:W-:-:S06]  /*49d0*/  IMAD.U32 R4, R4, 0x10000, RZ ;  /* 0x0001000004047824 */ /* 0x004fcc00078e00ff */
[----:B------:R-:W0:Y:S02]  /*49e0*/  F2I.S64.TRUNC R4, R4 ;  /* 0x0000000400047311 */ /* 0x000e24000020d900 */
[----:B0-----:R-:W-:Y:S01]  /*49f0*/  PRMT R24, R4, 0x7610, R24 ;  /* 0x0000761004187816 */ /* 0x001fe20000000018 */
[----:B------:R-:W-:Y:S06]  /*4a00*/  BRA `(.L_x_21705) ;  /* 0x0000000400ac7947 */ /* 0x000fec0003800000 */
.L_x_21712:
        /* <DEDUP_REMOVED lines=10> */
.L_x_21719:
        /* <DEDUP_REMOVED lines=21> */
.L_x_21723:
[----:B------:R-:W-:Y:S05]  /*4c00*/  BSYNC B1 ;  /* 0x0000000000017941 */ /* 0x000fea0003800000 */
.L_x_21722:
[----:B------:R-:W-:Y:S01]  /*4c10*/  IMAD.SHL.U32 R3, R3, 0x100000, RZ ;  /* 0x0010000003037824 */ /* 0x000fe200078e00ff */
[----:B------:R-:W-:-:S04]  /*4c20*/  LEA R5, R0, 0x3b800000, 0x17 ;  /* 0x3b80000000057811 */ /* 0x000fc800078eb8ff */
[----:B------:R-:W-:-:S07]  /*4c30*/  LOP3.LUT R4, R5, R3, R6, 0xfe, !PT ;  /* 0x0000000305047212 */ /* 0x000fce00078efe06 */
.L_x_21721:
[----:B------:R-:W-:Y:S05]  /*4c40*/  BSYNC B0 ;  /* 0x0000000000007941 */ /* 0x000fea0003800000 */
.L_x_21720:
[----:B------:R-:W0:Y:S02]  /*4c50*/  F2I.S64.TRUNC R4, R4 ;  /* 0x0000000400047311 */ /* 0x000e24000020d900 */
[----:B0-----:R-:W-:Y:S01]  /*4c60*/  PRMT R24, R4, 0x7610, R24 ;  /* 0x0000761004187816 */ /* 0x001fe20000000018 */
[----:B------:R-:W-:Y:S06]  /*4c70*/  BRA `(.L_x_21705) ;  /* 0x0000000400107947 */ /* 0x000fec0003800000 */
.L_x_21718:
        /* <DEDUP_REMOVED lines=21> */
.L_x_21727:
[----:B------:R-:W-:Y:S05]  /*4dd0*/  BSYNC B1 ;  /* 0x0000000000017941 */ /* 0x000fea0003800000 */
.L_x_21726:
[----:B------:R-:W-:Y:S01]  /*4de0*/  IMAD.SHL.U32 R3, R3, 0x200000, RZ ;  /* 0x0020000003037824 */ /* 0x000fe200078e00ff */
[----:B------:R-:W-:-:S04]  /*4df0*/  LEA R5, R0, 0x37800000, 0x17 ;  /* 0x3780000000057811 */ /* 0x000fc800078eb8ff */
[----:B------:R-:W-:-:S07]  /*4e00*/  LOP3.LUT R4, R5, R3, R6, 0xfe, !PT ;  /* 0x0000000305047212 */ /* 0x000fce00078efe06 */
.L_x_21725:
[----:B------:R-:W-:Y:S05]  /*4e10*/  BSYNC B0 ;  /* 0x0000000000007941 */ /* 0x000fea0003800000 */
.L_x_21724:
[----:B------:R-:W0:Y:S02]  /*4e20*/  F2I.S64.TRUNC R4, R4 ;  /* 0x0000000400047311 */ /* 0x000e24000020d900 */
[----:B0-----:R-:W-:Y:S01]  /*4e30*/  PRMT R24, R4, 0x7610, R24 ;  /* 0x0000761004187816 */ /* 0x001fe20000000018 */
[----:B------:R-:W-:Y:S06]  /*4e40*/  BRA `(.L_x_21705) ;  /* 0x00000000009c7947 */ /* 0x000fec0003800000 */
.L_x_21717:
        /* <DEDUP_REMOVED lines=14> */
.L_x_21731:
[----:B------:R-:W-:Y:S05]  /*4f30*/  BSYNC B0 ;  /* 0x0000000000007941 */ /* 0x000fea0003800000 */
.L_x_21730:
[----:B------:R-:W0:Y:S02]  /*4f40*/  F2I.S64.TRUNC R4, R4 ;  /* 0x0000000400047311 */ /* 0x000e24000020d900 */
[----:B0-----:R-:W-:Y:S01]  /*4f50*/  PRMT R24, R4, 0x7610, R24 ;  /* 0x0000761004187816 */ /* 0x001fe20000000018 */
[----:B------:R-:W-:Y:S06]  /*4f60*/  BRA `(.L_x_21705) ;  /* 0x0000000000547947 */ /* 0x000fec0003800000 */
.L_x_21704:
        /* <DEDUP_REMOVED lines=16> */
.L_x_21732:
[----:B------:R-:W-:Y:S01]  /*5070*/  PRMT R24, RZ, 0x7610, R24 ;  /* 0x00007610ff187816 */ /* 0x000fe20000000018 */
[----:B------:R-:W-:Y:S06]  /*5080*/  BRA `(.L_x_21705) ;  /* 0x00000000000c7947 */ /* 0x000fec0003800000 */
.L_x_21729:
[----:B------:R0:W5:Y:S01]  /*5090*/  LDG.E.U8 R24, desc[UR36][R6.64] ;  /* 0x0000002406187981 */ /* 0x000162000c1e1100 */
[----:B------:R-:W-:Y:S05]  /*50a0*/  BRA `(.L_x_21705) ;  /* 0x0000000000047947 */ /* 0x000fea0003800000 */
.L_x_21728:
[----:B------:R0:W5:Y:S02]  /*50b0*/  LDG.E.U8 R24, desc[UR36][R6.64] ;  /* 0x0000002406187981 */ /* 0x000164000c1e1100 */
.L_x_21705:
[----:B------:R-:W0:Y:S01]  /*50c0*/  LDC.U8 R3, c[0x0][0x24e] ;  /* 0x00009380ff037b82 */ /* 0x000e220000000000 */
[----:B------:R-:W-:Y:S02]  /*50d0*/  ULDC UR4, c[0x0][0x258] ;  /* 0x0000960000047ab9 */ /* 0x000fe40000000800 */
[----:B01234-:R-:W-:-:S05]  /*50e0*/  IMAD R7, R25, UR4, RZ ;  /* 0x0000000419077c24 */ /* 0x01ffca000f8e02ff */
[----:B------:R-:W0:Y:S01]  /*50f0*/  LDC.64 R4, c[0x0][0x240] ;  /* 0x00009000ff047b82 */ /* 0x000e220000000a00 */
        /* <DEDUP_REMOVED lines=15> */
.L_x_21736:
[----:B------:R3:W5:Y:S01]  /*51f0*/  LDG.E.U8 R25, desc[UR36][R6.64] ;  /* 0x0000002406197981 */ /* 0x000762000c1e1100 */
[----:B------:R-:W-:Y:S05]  /*5200*/  BRA `(.L_x_21738) ;  /* 0x0000000c00647947 */ /* 0x000fea0003800000 */
.L_x_21735:
        /* <DEDUP_REMOVED lines=8> */
.L_x_21740:
[----:B------:R0:W5:Y:S01]  /*5290*/  LDG.E.U8 R25, desc[UR36][R6.64] ;  /* 0x0000002406197981 */ /* 0x000162000c1e1100 */
[----:B------:R-:W-:Y:S05]  /*52a0*/  BRA `(.L_x_21738) ;  /* 0x0000000c003c7947 */ /* 0x000fea0003800000 */
.L_x_21739:
[----:B------:R0:W5:Y:S01]  /*52b0*/  LDG.E.U16 R25, desc[UR36][R6.64] ;  /* 0x0000002406197981 */ /* 0x000162000c1e1500 */
[----:B------:R-:W-:Y:S05]  /*52c0*/  BRA `(.L_x_21738) ;  /* 0x0000000c00347947 */ /* 0x000fea0003800000 */
.L_x_21734:
        /* <DEDUP_REMOVED lines=10> */
.L_x_21742:
[----:B------:R-:W2:Y:S02]  /*5370*/  LDG.E.U16 R4, desc[UR36][R6.64] ;  /* 0x0000002406047981 */ /* 0x000ea4000c1e1500 */
[----:B--2---:R-:W-:-:S06]  /*5380*/  HADD2.F32 R4, -RZ, R4.H0_H0 ;  /* 0x20000004ff047230 */ /* 0x004fcc0000004100 */
[----:B------:R-:W0:Y:S02]  /*5390*/  F2I.S64.TRUNC R4, R4 ;  /* 0x0000000400047311 */ /* 0x000e24000020d900 */
[----:B0-----:R-:W-:Y:S01]  /*53a0*/  PRMT R25, R4, 0x7610, R25 ;  /* 0x0000761004197816 */ /* 0x001fe20000000019 */
[----:B------:R-:W-:Y:S06]  /*53b0*/  BRA `(.L_x_21738) ;  /* 0x0000000800f87947 */ /* 0x000fec0003800000 */
.L_x_21741:
        /* <DEDUP_REMOVED lines=10> */
.L_x_21744:
[----:B------:R-:W2:Y:S02]  /*5460*/  LDG.E.U16 R6, desc[UR36][R6.64] ;  /* 0x0000002406067981 */ /* 0x000ea4000c1e1500 */
[----:B--2---:R-:W-:-:S06]  /*5470*/  HADD2.F32 R4, -RZ, R6.H0_H0 ;  /* 0x20000006ff047230 */ /* 0x004fcc0000004100 */
[----:B------:R-:W0:Y:S02]  /*5480*/  F2I.S64.TRUNC R4, R4 ;  /* 0x0000000400047311 */ /* 0x000e24000020d900 */
[----:B0-----:R-:W-:Y:S01]  /*5490*/  PRMT R25, R4, 0x7610, R25 ;  /* 0x0000761004197816 */ /* 0x001fe20000000019 */
[----:B------:R-:W-:Y:S06]  /*54a0*/  BRA `(.L_x_21738) ;  /* 0x0000000800bc7947 */ /* 0x000fec0003800000 */
.L_x_21743:
[----:B------:R-:W2:Y:S02]  /*54b0*/  LDG.E.64 R4, desc[UR36][R6.64] ;  /* 0x0000002406047981 */ /* 0x000ea4000c1e1b00 */
[----:B--2---:R-:W0:Y:S02]  /*54c0*/  F2I.S64.F64.TRUNC R4, R4 ;  /* 0x0000000400047311 */ /* 0x004e24000030d900 */
[----:B0-----:R-:W-:Y:S01]  /*54d0*/  PRMT R25, R4, 0x7610, R25 ;  /* 0x0000761004197816 */ /* 0x001fe20000000019 */
[----:B------:R-:W-:Y:S06]  /*54e0*/  BRA `(.L_x_21738) ;  /* 0x0000000800ac7947 */ /* 0x000fec0003800000 */
.L_x_21733:
        /* <DEDUP_REMOVED lines=12> */
.L_x_21747:
[----:B------:R-:W2:Y:S02]  /*55b0*/  LDG.E.64 R6, desc[UR36][R6.64] ;  /* 0x0000002406067981 */ /* 0x000ea4000c1e1b00 */
[----:B--2---:R-:W0:Y:S02]  /*55c0*/  F2I.S64.F64.TRUNC R4, R6 ;  /* 0x0000000600047311 */ /* 0x004e24000030d900 */
[----:B0-----:R-:W-:Y:S01]  /*55d0*/  PRMT R25, R4, 0x7610, R25 ;  /* 0x0000761004197816 */ /* 0x001fe20000000019 */
[----:B------:R-:W-:Y:S06]  /*55e0*/  BRA `(.L_x_21738) ;  /* 0x00000008006c7947 */ /* 0x000fec0003800000 */
.L_x_21746:
        /* <DEDUP_REMOVED lines=28> */
.L_x_21749:
        /* <DEDUP_REMOVED lines=15> */
.L_x_21748:
[----:B------:R-:W2:Y:S02]  /*58a0*/  LDG.E.U16 R4, desc[UR36][R6.64] ;  /* 0x0000002406047981 */ /* 0x000ea4000c1e1500 */
[----:B--2---:R-:W-:-:S06]  /*58b0*/  IMAD.U32 R4, R4, 0x10000, RZ ;  /* 0x0001000004047824 */ /* 0x004fcc00078e00ff */
[----:B------:R-:W0:Y:S02]  /*58c0*/  F2I.S64.TRUNC R4, R4 ;  /* 0x0000000400047311 */ /* 0x000e24000020d900 */
[----:B0-----:R-:W-:Y:S01]  /*58d0*/  PRMT R25, R4, 0x7610, R25 ;  /* 0x0000761004197816 */ /* 0x001fe20000000019 */
[----:B------:R-:W-:Y:S06]  /*58e0*/  BRA `(.L_x_21738) ;  /* 0x0000000400ac7947 */ /* 0x000fec0003800000 */
.L_x_21745:
        /* <DEDUP_REMOVED lines=10> */
.L_x_21752:
        /* <DEDUP_REMOVED lines=21> */
.L_x_21756:
[----:B------:R-:W-:Y:S05]  /*5ae0*/  BSYNC B1 ;  /* 0x0000000000017941 */ /* 0x000fea0003800000 */
.L_x_21755:
[----:B------:R-:W-:Y:S01]  /*5af0*/  IMAD.SHL.U32 R3, R3, 0x100000, RZ ;  /* 0x0010000003037824 */ /* 0x000fe200078e00ff */
[----:B------:R-:W-:-:S04]  /*5b00*/  LEA R5, R0, 0x3b800000, 0x17 ;  /* 0x3b80000000057811 */ /* 0x000fc800078eb8ff */
[----:B------:R-:W-:-:S07]  /*5b10*/  LOP3.LUT R4, R5, R3, R6, 0xfe, !PT ;  /* 0x0000000305047212 */ /* 0x000fce00078efe06 */
.L_x_21754:
[----:B------:R-:W-:Y:S05]  /*5b20*/  BSYNC B0 ;  /* 0x0000000000007941 */ /* 0x000fea0003800000 */
.L_x_21753:
[----:B------:R-:W0:Y:S02]  /*5b30*/  F2I.S64.TRUNC R4, R4 ;  /* 0x0000000400047311 */ /* 0x000e24000020d900 */
[----:B0-----:R-:W-:Y:S01]  /*5b40*/  PRMT R25, R4, 0x7610, R25 ;  /* 0x0000761004197816 */ /* 0x001fe20000000019 */
[----:B------:R-:W-:Y:S06]  /*5b50*/  BRA `(.L_x_21738) ;  /* 0x0000000400107947 */ /* 0x000fec0003800000 */
.L_x_21751:
        /* <DEDUP_REMOVED lines=21> */
.L_x_21760:
[----:B------:R-:W-:Y:S05]  /*5cb0*/  BSYNC B1 ;  /* 0x0000000000017941 */ /* 0x000fea0003800000 */
.L_x_21759:
[----:B------:R-:W-:Y:S01]  /*5cc0*/  IMAD.SHL.U32 R3, R3, 0x200000, RZ ;  /* 0x0020000003037824 */ /* 0x000fe200078e00ff */
[----:B------:R-:W-:-:S04]  /*5cd0*/  LEA R5, R0, 0x37800000, 0x17 ;  /* 0x3780000000057811 */ /* 0x000fc800078eb8ff */
[----:B------:R-:W-:-:S07]  /*5ce0*/  LOP3.LUT R4, R5, R3, R6, 0xfe, !PT ;  /* 0x0000000305047212 */ /* 0x000fce00078efe06 */
.L_x_21758:
[----:B------:R-:W-:Y:S05]  /*5cf0*/  BSYNC B0 ;  /* 0x0000000000007941 */ /* 0x000fea0003800000 */
.L_x_21757:
[----:B------:R-:W0:Y:S02]  /*5d00*/  F2I.S64.TRUNC R4, R4 ;  /* 0x0000000400047311 */ /* 0x000e24000020d900 */
[----:B0-----:R-:W-:Y:S01]  /*5d10*/  PRMT R25, R4, 0x7610, R25 ;  /* 0x0000761004197816 */ /* 0x001fe20000000019 */
[----:B------:R-:W-:Y:S06]  /*5d20*/  BRA `(.L_x_21738) ;  /* 0x00000000009c7947 */ /* 0x000fec0003800000 */
.L_x_21750:
        /* <DEDUP_REMOVED lines=14> */
.L_x_21764:
[----:B------:R-:W-:Y:S05]  /*5e10*/  BSYNC B0 ;  /* 0x0000000000007941 */ /* 0x000fea0003800000 */
.L_x_21763:
[----:B------:R-:W0:Y:S02]  /*5e20*/  F2I.S64.TRUNC R4, R4 ;  /* 0x0000000400047311 */ /* 0x000e24000020d900 */
[----:B0-----:R-:W-:Y:S01]  /*5e30*/  PRMT R25, R4, 0x7610, R25 ;  /* 0x0000761004197816 */ /* 0x001fe20000000019 */
[----:B------:R-:W-:Y:S06]  /*5e40*/  BRA `(.L_x_21738) ;  /* 0x0000000000547947 */ /* 0x000fec0003800000 */
.L_x_21737:
        /* <DEDUP_REMOVED lines=16> */
.L_x_21765:
[----:B------:R-:W-:Y:S01]  /*5f50*/  PRMT R25, RZ, 0x7610, R25 ;  /* 0x00007610ff197816 */ /* 0x000fe20000000019 */
[----:B------:R-:W-:Y:S06]  /*5f60*/  BRA `(.L_x_21738) ;  /* 0x00000000000c7947 */ /* 0x000fec0003800000 */
.L_x_21762:
[----:B------:R0:W5:Y:S01]  /*5f70*/  LDG.E.U8 R25, desc[UR36][R6.64] ;  /* 0x0000002406197981 */ /* 0x000162000c1e1100 */
[----:B------:R-:W-:Y:S05]  /*5f80*/  BRA `(.L_x_21738) ;  /* 0x0000000000047947 */ /* 0x000fea0003800000 */
.L_x_21761:
[----:B------:R1:W5:Y:S02]  /*5f90*/  LDG.E.U8 R25, desc[UR36][R6.64] ;  /* 0x0000002406197981 */ /* 0x000364000c1e1100 */
.L_x_21738:
[----:B------:R-:W-:-:S07]  /*5fa0*/  VIADD R29, R29, 0x80 ;  /* 0x000000801d1d7836 */ /* 0x000fce0000000000 */
.L_x_21698:
[----:B------:R-:W-:Y:S05]  /*5fb0*/  BSYNC B6 ;  /* 0x0000000000067941 */ /* 0x000fea0003800000 */
.L_x_21697:
        /* <DEDUP_REMOVED lines=22> */
[----:B01234-:R-:W-:-:S02]  /*6120*/  IMAD.U32 R6, RZ, RZ, UR4 ;  /* 0x00000004ff067e24 */ /* 0x01ffc4000f8e00ff */
[----:B------:R-:W-:Y:S02]  /*6130*/  IMAD.U32 R7, RZ, RZ, UR5 ;  /* 0x00000005ff077e24 */ /* 0x000fe4000f8e00ff */
[----:B------:R-:W-:Y:S02]  /*6140*/  IMAD.U32 R11, RZ, RZ, UR7 ;  /* 0x00000007ff0b7e24 */ /* 0x000fe4000f8e00ff */
[----:B------:R-:W-:Y:S02]  /*6150*/  IMAD.MOV.U32 R8, RZ, RZ, 0x4e ;  /* 0x0000004eff087424 */ /* 0x000fe400078e00ff */
[----:B------:R-:W-:Y:S02]  /*6160*/  IMAD.MOV.U32 R12, RZ, RZ, 0x1 ;  /* 0x00000001ff0c7424 */ /* 0x000fe400078e00ff */
[----:B------:R-:W-:-:S07]  /*6170*/  IMAD.MOV.U32 R13, RZ, RZ, RZ ;  /* 0x000000ffff0d7224 */ /* 0x000fce00078e00ff */
[----:B------:R-:W-:-:S07]  /*6180*/  LEPC R20, `(.L_x_21768) ;  /* 0x000000001014794e */ /* 0x000fce0000000000 */
[----:B-----5:R-:W-:Y:S05]  /*6190*/  CALL.ABS.NOINC R14 ;  /* 0x000000000e007343 */ /* 0x020fea0003c00000 */
.L_x_21768:
[----:B01234-:R-:W0:Y:S01]  /*61a0*/  LDC.U8 R6, c[0x0][0x24d] ;  /* 0x00009340ff067b82 */ /* 0x01fe220000000000 */
        /* <DEDUP_REMOVED lines=18> */
.L_x_21772:
[----:B------:R0:W5:Y:S01]  /*62d0*/  LDG.E.U8 R27, desc[UR36][R4.64] ;  /* 0x00000024041b7981 */ /* 0x000162000c1e1100 */
[----:B------:R-:W-:Y:S05]  /*62e0*/  BRA `(.L_x_21774) ;  /* 0x0000000c00647947 */ /* 0x000fea0003800000 */
.L_x_21771:
        /* <DEDUP_REMOVED lines=8> */
.L_x_21776:
[----:B------:R3:W5:Y:S01]  /*6370*/  LDG.E.U8 R27, desc[UR36][R4.64] ;  /* 0x00000024041b7981 */ /* 0x000762000c1e1100 */
[----:B------:R-:W-:Y:S05]  /*6380*/  BRA `(.L_x_21774) ;  /* 0x0000000c003c7947 */ /* 0x000fea0003800000 */
.L_x_21775:
[----:B------:R2:W5:Y:S01]  /*6390*/  LDG.E.U16 R27, desc[UR36][R4.64] ;  /* 0x00000024041b7981 */ /* 0x000562000c1e1500 */
[----:B------:R-:W-:Y:S05]  /*63a0*/  BRA `(.L_x_21774) ;  /* 0x0000000c00347947 */ /* 0x000fea0003800000 */
.L_x_21770:
        /* <DEDUP_REMOVED lines=10> */
.L_x_21778:
[----:B------:R-:W2:Y:S02]  /*6450*/  LDG.E.U16 R6, desc[UR36][R4.64] ;  /* 0x0000002404067981 */ /* 0x000ea4000c1e1500 */
[----:B--2---:R-:W-:-:S06]  /*6460*/  HADD2.F32 R6, -RZ, R6.H0_H0 ;  /* 0x20000006ff067230 */ /* 0x004fcc0000004100 */
[----:B------:R-:W0:Y:S02]  /*6470*/  F2I.S64.TRUNC R6, R6 ;  /* 0x0000000600067311 */ /* 0x000e24000020d900 */
[----:B0-----:R-:W-:Y:S01]  /*6480*/  PRMT R27, R6, 0x7610, R27 ;  /* 0x00007610061b7816 */ /* 0x001fe2000000001b */
[----:B------:R-:W-:Y:S06]  /*6490*/  BRA `(.L_x_21774) ;  /* 0x0000000800f87947 */ /* 0x000fec0003800000 */
.L_x_21777:
        /* <DEDUP_REMOVED lines=10> */
.L_x_21780:
[----:B------:R-:W2:Y:S02]  /*6540*/  LDG.E.U16 R4, desc[UR36][R4.64] ;  /* 0x0000002404047981 */ /* 0x000ea4000c1e1500 */
[----:B--2---:R-:W-:-:S06]  /*6550*/  HADD2.F32 R6, -RZ, R4.H0_H0 ;  /* 0x20000004ff067230 */ /* 0x004fcc0000004100 */
[----:B------:R-:W0:Y:S02]  /*6560*/  F2I.S64.TRUNC R6, R6 ;  /* 0x0000000600067311 */ /* 0x000e24000020d900 */
[----:B0-----:R-:W-:Y:S01]  /*6570*/  PRMT R27, R6, 0x7610, R27 ;  /* 0x00007610061b7816 */ /* 0x001fe2000000001b */
[----:B------:R-:W-:Y:S06]  /*6580*/  BRA `(.L_x_21774) ;  /* 0x0000000800bc7947 */ /* 0x000fec0003800000 */
.L_x_21779:
[----:B------:R-:W2:Y:S02]  /*6590*/  LDG.E.64 R4, desc[UR36][R4.64] ;  /* 0x0000002404047981 */ /* 0x000ea4000c1e1b00 */
[----:B--2---:R-:W0:Y:S02]  /*65a0*/  F2I.S64.F64.TRUNC R6, R4 ;  /* 0x0000000400067311 */ /* 0x004e24000030d900 */
[----:B0-----:R-:W-:Y:S01]  /*65b0*/  PRMT R27, R6, 0x7610, R27 ;  /* 0x00007610061b7816 */ /* 0x001fe2000000001b */
[----:B------:R-:W-:Y:S06]  /*65c0*/  BRA `(.L_x_21774) ;  /* 0x0000000800ac7947 */ /* 0x000fec0003800000 */
.L_x_21769:
        /* <DEDUP_REMOVED lines=12> */
.L_x_21783:
[----:B------:R-:W2:Y:S02]  /*6690*/  LDG.E.64 R4, desc[UR36][R4.64] ;  /* 0x0000002404047981 */ /* 0x000ea4000c1e1b00 */
[----:B--2---:R-:W0:Y:S02]  /*66a0*/  F2I.S64.F64.TRUNC R6, R4 ;  /* 0x0000000400067311 */ /* 0x004e24000030d900 */
[----:B0-----:R-:W-:Y:S01]  /*66b0*/  PRMT R27, R6, 0x7610, R27 ;  /* 0x00007610061b7816 */ /* 0x001fe2000000001b */
[----:B------:R-:W-:Y:S06]  /*66c0*/  BRA `(.L_x_21774) ;  /* 0x00000008006c7947 */ /* 0x000fec0003800000 */
.L_x_21782:
        /* <DEDUP_REMOVED lines=28> */
.L_x_21785:
        /* <DEDUP_REMOVED lines=15> */
.L_x_21784:
[----:B------:R-:W2:Y:S02]  /*6980*/  LDG.E.U16 R6, desc[UR36][R4.64] ;  /* 0x0000002404067981 */ /* 0x000ea4000c1e1500 */
[----:B--2---:R-:W-:-:S06]  /*6990*/  IMAD.U32 R6, R6, 0x10000, RZ ;  /* 0x0001000006067824 */ /* 0x004fcc00078e00ff */
[----:B------:R-:W0:Y:S02]  /*69a0*/  F2I.S64.TRUNC R6, R6 ;  /* 0x0000000600067311 */ /* 0x000e24000020d900 */
[----:B0-----:R-:W-:Y:S01]  /*69b0*/  PRMT R27, R6, 0x7610, R27 ;  /* 0x00007610061b7816 */ /* 0x001fe2000000001b */
[----:B------:R-:W-:Y:S06]  /*69c0*/  BRA `(.L_x_21774) ;  /* 0x0000000400ac7947 */ /* 0x000fec0003800000 */
.L_x_21781:
        /* <DEDUP_REMOVED lines=10> */
.L_x_21788:
        /* <DEDUP_REMOVED lines=21> */
.L_x_21792:
[----:B------:R-:W-:Y:S05]  /*6bc0*/  BSYNC B1 ;  /* 0x0000000000017941 */ /* 0x000fea0003800000 */
.L_x_21791:
[----:B------:R-:W-:Y:S01]  /*6bd0*/  LEA R5, R0, 0x3b800000, 0x17 ;  /* 0x3b80000000057811 */ /* 0x000fe200078eb8ff */
[----:B------:R-:W-:-:S05]  /*6be0*/  IMAD.SHL.U32 R0, R3, 0x100000, RZ ;  /* 0x0010000003007824 */ /* 0x000fca00078e00ff */
[----:B------:R-:W-:-:S07]  /*6bf0*/  LOP3.LUT R0, R5, R0, R6, 0xfe, !PT ;  /* 0x0000000005007212 */ /* 0x000fce00078efe06 */
.L_x_21790:
[----:B------:R-:W-:Y:S05]  /*6c00*/  BSYNC B0 ;  /* 0x0000000000007941 */ /* 0x000fea0003800000 */
.L_x_21789:
[----:B------:R-:W0:Y:S02]  /*6c10*/  F2I.S64.TRUNC R4, R0 ;  /* 0x0000000000047311 */ /* 0x000e24000020d900 */
[----:B0-----:R-:W-:Y:S01]  /*6c20*/  PRMT R27, R4, 0x7610, R27 ;  /* 0x00007610041b7816 */ /* 0x001fe2000000001b */
[----:B------:R-:W-:Y:S06]  /*6c30*/  BRA `(.L_x_21774) ;  /* 0x0000000400107947 */ /* 0x000fec0003800000 */
.L_x_21787:
        /* <DEDUP_REMOVED lines=21> */
.L_x_21796:
[----:B------:R-:W-:Y:S05]  /*6d90*/  BSYNC B1 ;  /* 0x0000000000017941 */ /* 0x000fea0003800000 */
.L_x_21795:
[----:B------:R-:W-:Y:S01]  /*6da0*/  LEA R5, R0, 0x37800000, 0x17 ;  /* 0x3780000000057811 */ /* 0x000fe200078eb8ff */
[----:B------:R-:W-:-:S05]  /*6db0*/  IMAD.SHL.U32 R0, R3, 0x200000, RZ ;  /* 0x0020000003007824 */ /* 0x000fca00078e00ff */
[----:B------:R-:W-:-:S07]  /*6dc0*/  LOP3.LUT R0, R5, R0, R6, 0xfe, !PT ;  /* 0x0000000005007212 */ /* 0x000fce00078efe06 */
.L_x_21794:
[----:B------:R-:W-:Y:S05]  /*6dd0*/  BSYNC B0 ;  /* 0x0000000000007941 */ /* 0x000fea0003800000 */
.L_x_21793:
[----:B------:R-:W0:Y:S02]  /*6de0*/  F2I.S64.TRUNC R4, R0 ;  /* 0x0000000000047311 */ /* 0x000e24000020d900 */
[----:B0-----:R-:W-:Y:S01]  /*6df0*/  PRMT R27, R4, 0x7610, R27 ;  /* 0x00007610041b7816 */ /* 0x001fe2000000001b */
[----:B------:R-:W-:Y:S06]  /*6e00*/  BRA `(.L_x_21774) ;  /* 0x00000000009c7947 */ /* 0x000fec0003800000 */
.L_x_21786:
        /* <DEDUP_REMOVED lines=14> */
.L_x_21800:
[----:B------:R-:W-:Y:S05]  /*6ef0*/  BSYNC B0 ;  /* 0x0000000000007941 */ /* 0x000fea0003800000 */
.L_x_21799:
[----:B------:R-:W0:Y:S02]  /*6f00*/  F2I.S64.TRUNC R4, R0 ;  /* 0x0000000000047311 */ /* 0x000e24000020d900 */
[----:B0-----:R-:W-:Y:S01]  /*6f10*/  PRMT R27, R4, 0x7610, R27 ;  /* 0x00007610041b7816 */ /* 0x001fe2000000001b */
[----:B------:R-:W-:Y:S06]  /*6f20*/  BRA `(.L_x_21774) ;  /* 0x0000000000547947 */ /* 0x000fec0003800000 */
.L_x_21773:
        /* <DEDUP_REMOVED lines=16> */
.L_x_21801:
[----:B------:R-:W-:Y:S01]  /*7030*/  PRMT R27, RZ, 0x7610, R27 ;  /* 0x00007610ff1b7816 */ /* 0x000fe2000000001b */
[----:B------:R-:W-:Y:S06]  /*7040*/  BRA `(.L_x_21774) ;  /* 0x00000000000c7947 */ /* 0x000fec0003800000 */
.L_x_21798:
[----:B------:R0:W5:Y:S01]  /*7050*/  LDG.E.U8 R27, desc[UR36][R4.64] ;  /* 0x00000024041b7981 */ /* 0x000162000c1e1100 */
[----:B------:R-:W-:Y:S05]  /*7060*/  BRA `(.L_x_21774) ;  /* 0x0000000000047947 */ /* 0x000fea0003800000 */
.L_x_21797:
[----:B------:R0:W5:Y:S02]  /*7070*/  LDG.E.U8 R27, desc[UR36][R4.64] ;  /* 0x00000024041b7981 */ /* 0x000164000c1e1100 */
.L_x_21774:
        /* <DEDUP_REMOVED lines=19> */
.L_x_21805:
[----:B------:R0:W5:Y:S01]  /*71b0*/  LDG.E.U8 R23, desc[UR36][R4.64] ;  /* 0x0000002404177981 */ /* 0x000162000c1e1100 */
[----:B------:R-:W-:Y:S05]  /*71c0*/  BRA `(.L_x_21767) ;  /* 0x0000000c00607947 */ /* 0x000fea0003800000 */
.L_x_21804:
        /* <DEDUP_REMOVED lines=8> */
.L_x_21808:
[----:B------:R0:W5:Y:S01]  /*7250*/  LDG.E.U8 R23, desc[UR36][R4.64] ;  /* 0x0000002404177981 */ /* 0x000162000c1e1100 */
[----:B------:R-:W-:Y:S05]  /*7260*/  BRA `(.L_x_21767) ;  /* 0x0000000c00387947 */ /* 0x000fea0003800000 */
.L_x_21807:
[----:B------:R0:W5:Y:S01]  /*7270*/  LDG.E.U16 R23, desc[UR36][R4.64] ;  /* 0x0000002404177981 */ /* 0x000162000c1e1500 */
[----:B------:R-:W-:Y:S05]  /*7280*/  BRA `(.L_x_21767) ;  /* 0x0000000c00307947 */ /* 0x000fea0003800000 */
.L_x_21803:
        /* <DEDUP_REMOVED lines=10> */
.L_x_21810:
[----:B------:R-:W2:Y:S02]  /*7330*/  LDG.E.U16 R6, desc[UR36][R4.64] ;  /* 0x0000002404067981 */ /* 0x000ea4000c1e1500 */
[----:B--2---:R-:W-:-:S06]  /*7340*/  HADD2.F32 R6, -RZ, R6.H0_H0 ;  /* 0x20000006ff067230 */ /* 0x004fcc0000004100 */
[----:B------:R-:W0:Y:S02]  /*7350*/  F2I.S64.TRUNC R6, R6 ;  /* 0x0000000600067311 */ /* 0x000e24000020d900 */
[----:B0-----:R-:W-:Y:S01]  /*7360*/  PRMT R23, R6, 0x7610, R23 ;  /* 0x0000761006177816 */ /* 0x001fe20000000017 */
[----:B------:R-:W-:Y:S06]  /*7370*/  BRA `(.L_x_21767) ;  /* 0x0000000800f47947 */ /* 0x000fec0003800000 */
.L_x_21809:
        /* <DEDUP_REMOVED lines=10> */
.L_x_21812:
[----:B------:R-:W2:Y:S02]  /*7420*/  LDG.E.U16 R4, desc[UR36][R4.64] ;  /* 0x0000002404047981 */ /* 0x000ea4000c1e1500 */
[----:B--2---:R-:W-:-:S06]  /*7430*/  HADD2.F32 R6, -RZ, R4.H0_H0 ;  /* 0x20000004ff067230 */ /* 0x004fcc0000004100 */
[----:B------:R-:W0:Y:S02]  /*7440*/  F2I.S64.TRUNC R6, R6 ;  /* 0x0000000600067311 */ /* 0x000e24000020d900 */
[----:B0-----:R-:W-:Y:S01]  /*7450*/  PRMT R23, R6, 0x7610, R23 ;  /* 0x0000761006177816 */ /* 0x001fe20000000017 */
[----:B------:R-:W-:Y:S06]  /*7460*/  BRA `(.L_x_21767) ;  /* 0x0000000800b87947 */ /* 0x000fec0003800000 */
.L_x_21811:
[----:B------:R-:W2:Y:S02]  /*7470*/  LDG.E.64 R4, desc[UR36][R4.64] ;  /* 0x0000002404047981 */ /* 0x000ea4000c1e1b00 */
[----:B--2---:R-:W0:Y:S02]  /*7480*/  F2I.S64.F64.TRUNC R6, R4 ;  /* 0x0000000400067311 */ /* 0x004e24000030d900 */
[----:B0-----:R-:W-:Y:S01]  /*7490*/  PRMT R23, R6, 0x7610, R23 ;  /* 0x0000761006177816 */ /* 0x001fe20000000017 */
[----:B------:R-:W-:Y:S06]  /*74a0*/  BRA `(.L_x_21767) ;  /* 0x0000000800a87947 */ /* 0x000fec0003800000 */
.L_x_21802:
        /* <DEDUP_REMOVED lines=12> */
.L_x_21815:
[----:B------:R-:W2:Y:S02]  /*7570*/  LDG.E.64 R4, desc[UR36][R4.64] ;  /* 0x0000002404047981 */ /* 0x000ea4000c1e1b00 */
[----:B--2---:R-:W0:Y:S02]  /*7580*/  F2I.S64.F64.TRUNC R6, R4 ;  /* 0x0000000400067311 */ /* 0x004e24000030d900 */
[----:B0-----:R-:W-:Y:S01]  /*7590*/  PRMT R23, R6, 0x7610, R23 ;  /* 0x0000761006177816 */ /* 0x001fe20000000017 */
[----:B------:R-:W-:Y:S06]  /*75a0*/  BRA `(.L_x_21767) ;  /* 0x0000000800687947 */ /* 0x000fec0003800000 */
.L_x_21814:
        /* <DEDUP_REMOVED lines=28> */
.L_x_21817:
        /* <DEDUP_REMOVED lines=15> */
.L_x_21816:
[----:B------:R-:W2:Y:S02]  /*7860*/  LDG.E.U16 R6, desc[UR36][R4.64] ;  /* 0x0000002404067981 */ /* 0x000ea4000c1e1500 */
[----:B--2---:R-:W-:-:S06]  /*7870*/  IMAD.U32 R6, R6, 0x10000, RZ ;  /* 0x0001000006067824 */ /* 0x004fcc00078e00ff */
[----:B------:R-:W0:Y:S02]  /*7880*/  F2I.S64.TRUNC R6, R6 ;  /* 0x0000000600067311 */ /* 0x000e24000020d900 */
[----:B0-----:R-:W-:Y:S01]  /*7890*/  PRMT R23, R6, 0x7610, R23 ;  /* 0x0000761006177816 */ /* 0x001fe20000000017 */
[----:B------:R-:W-:Y:S06]  /*78a0*/  BRA `(.L_x_21767) ;  /* 0x0000000400a87947 */ /* 0x000fec0003800000 */
.L_x_21813:
        /* <DEDUP_REMOVED lines=10> */
.L_x_21820:
        /* <DEDUP_REMOVED lines=21> */
.L_x_21824:
[----:B------:R-:W-:Y:S05]  /*7aa0*/  BSYNC B1 ;  /* 0x0000000000017941 */ /* 0x000fea0003800000 */
.L_x_21823:
[----:B------:R-:W-:Y:S01]  /*7ab0*/  LEA R5, R0, 0x3b800000, 0x17 ;  /* 0x3b80000000057811 */ /* 0x000fe200078eb8ff */
[----:B------:R-:W-:-:S05]  /*7ac0*/  IMAD.SHL.U32 R0, R3, 0x100000, RZ ;  /* 0x0010000003007824 */ /* 0x000fca00078e00ff */
[----:B------:R-:W-:-:S07]  /*7ad0*/  LOP3.LUT R0, R5, R0, R6, 0xfe, !PT ;  /* 0x0000000005007212 */ /* 0x000fce00078efe06 */
.L_x_21822:
[----:B------:R-:W-:Y:S05]  /*7ae0*/  BSYNC B0 ;  /* 0x0000000000007941 */ /* 0x000fea0003800000 */
.L_x_21821:
[----:B------:R-:W0:Y:S02]  /*7af0*/  F2I.S64.TRUNC R4, R0 ;  /* 0x0000000000047311 */ /* 0x000e24000020d900 */
[----:B0-----:R-:W-:Y:S01]  /*7b00*/  PRMT R23, R4, 0x7610, R23 ;  /* 0x0000761004177816 */ /* 0x001fe20000000017 */
[----:B------:R-:W-:Y:S06]  /*7b10*/  BRA `(.L_x_21767) ;  /* 0x00000004000c7947 */ /* 0x000fec0003800000 */
.L_x_21819:
        /* <DEDUP_REMOVED lines=21> */
.L_x_21828:
[----:B------:R-:W-:Y:S05]  /*7c70*/  BSYNC B1 ;  /* 0x0000000000017941 */ /* 0x000fea0003800000 */
.L_x_21827:
[----:B------:R-:W-:Y:S01]  /*7c80*/  LEA R5, R0, 0x37800000, 0x17 ;  /* 0x3780000000057811 */ /* 0x000fe200078eb8ff */
[----:B------:R-:W-:-:S05]  /*7c90*/  IMAD.SHL.U32 R0, R3, 0x200000, RZ ;  /* 0x0020000003007824 */ /* 0x000fca00078e00ff */
[----:B------:R-:W-:-:S07]  /*7ca0*/  LOP3.LUT R0, R5, R0, R6, 0xfe, !PT ;  /* 0x0000000005007212 */ /* 0x000fce00078efe06 */
.L_x_21826:
[----:B------:R-:W-:Y:S05]  /*7cb0*/  BSYNC B0 ;  /* 0x0000000000007941 */ /* 0x000fea0003800000 */
.L_x_21825:
[----:B------:R-:W0:Y:S02]  /*7cc0*/  F2I.S64.TRUNC R4, R0 ;  /* 0x0000000000047311 */ /* 0x000e24000020d900 */
[----:B0-----:R-:W-:Y:S01]  /*7cd0*/  PRMT R23, R4, 0x7610, R23 ;  /* 0x0000761004177816 */ /* 0x001fe20000000017 */
[----:B------:R-:W-:Y:S06]  /*7ce0*/  BRA `(.L_x_21767) ;  /* 0x0000000000987947 */ /* 0x000fec0003800000 */
.L_x_21818:
        /* <DEDUP_REMOVED lines=14> */
.L_x_21832:
[----:B------:R-:W-:Y:S05]  /*7dd0*/  BSYNC B0 ;  /* 0x0000000000007941 */ /* 0x000fea0003800000 */
.L_x_21831:
[----:B------:R-:W0:Y:S02]  /*7de0*/  F2I.S64.TRUNC R4, R0 ;  /* 0x0000000000047311 */ /* 0x000e24000020d900 */
[----:B0-----:R-:W-:Y:S01]  /*7df0*/  PRMT R23, R4, 0x7610, R23 ;  /* 0x0000761004177816 */ /* 0x001fe20000000017 */
[----:B------:R-:W-:Y:S06]  /*7e00*/  BRA `(.L_x_21767) ;  /* 0x0000000000507947 */ /* 0x000fec0003800000 */
.L_x_21806:
        /* <DEDUP_REMOVED lines=16> */
.L_x_21833:
[----:B------:R-:W-:Y:S05]  /*7f10*/  BRA `(.L_x_21767) ;  /* 0x00000000000c7947 */ /* 0x000fea0003800000 */
.L_x_21830:
[----:B------:R0:W5:Y:S01]  /*7f20*/  LDG.E.U8 R23, desc[UR36][R4.64] ;  /* 0x0000002404177981 */ /* 0x000162000c1e1100 */
[----:B------:R-:W-:Y:S05]  /*7f30*/  BRA `(.L_x_21767) ;  /* 0x0000000000047947 */ /* 0x000fea0003800000 */
.L_x_21829:
[----:B------:R0:W5:Y:S02]  /*7f40*/  LDG.E.U8 R23, desc[UR36][R4.64] ;  /* 0x0000002404177981 */ /* 0x000164000c1e1100 */
.L_x_21767:
[----:B------:R-:W-:Y:S05]  /*7f50*/  BSYNC B6 ;  /* 0x0000000000067941 */ /* 0x000fea0003800000 */
.L_x_21766:
[----:B------:R-:W1:Y:S01]  /*7f60*/  S2R R29, SR_TID.X ;  /* 0x00000000001d7919 */ /* 0x000e620000002100 */
[----:B0-----:R-:W-:Y:S01]  /*7f70*/  PRMT R5, R26, 0x9910, RZ ;  /* 0x000099101a057816 */ /* 0x001fe200000000ff */
[----:B------:R-:W-:Y:S01]  /*7f80*/  BSSY B6, `(.L_x_21834) ;  /* 0x0000119000067945 */ /* 0x000fe20003800000 */
[----:B-----5:R-:W-:Y:S02]  /*7f90*/  PRMT R0, R18, 0x9910, RZ ;  /* 0x0000991012007816 */ /* 0x020fe400000000ff */
[----:B------:R-:W-:Y:S02]  /*7fa0*/  PRMT R4, R17, 0x9910, RZ ;  /* 0x0000991011047816 */ /* 0x000fe400000000ff */
[----:B-1234-:R-:W-:Y:S01]  /*7fb0*/  PRMT R6, R24, 0x9910, RZ ;  /* 0x0000991018067816 */ /* 0x01efe200000000ff */
        /* <DEDUP_REMOVED lines=45> */
.L_x_21839:
[----:B------:R0:W-:Y:S01]  /*8290*/  STG.E.U8 desc[UR36][R8.64], R3 ;  /* 0x0000000308007986 */ /* 0x0001e2000c101124 */
[----:B------:R-:W-:Y:S05]  /*82a0*/  BRA `(.L_x_21835) ;  /* 0x0000000c00987947 */ /* 0x000fea0003800000 */
.L_x_21838:
        /* <DEDUP_REMOVED lines=10> */
.L_x_21842:
[----:B------:R-:W-:-:S05]  /*8350*/  LOP3.LUT R3, R3, 0xff, RZ, 0xc0, !PT ;  /* 0x000000ff03037812 */ /* 0x000fca00078ec0ff */
[----:B------:R0:W-:Y:S01]  /*8360*/  STG.E desc[UR36][R8.64], R3 ;  /* 0x0000000308007986 */ /* 0x0001e2000c101924 */
[----:B------:R-:W-:Y:S05]  /*8370*/  BRA `(.L_x_21835) ;  /* 0x0000000c00647947 */ /* 0x000fea0003800000 */
.L_x_21841:
[----:B------:R-:W-:-:S05]  /*8380*/  LOP3.LUT R3, R3, 0xff, RZ, 0xc0, !PT ;  /* 0x000000ff03037812 */ /* 0x000fca00078ec0ff */
[----:B------:R0:W-:Y:S01]  /*8390*/  STG.E.U16 desc[UR36][R8.64], R3 ;  /* 0x0000000308007986 */ /* 0x0001e2000c101524 */
[----:B------:R-:W-:Y:S05]  /*83a0*/  BRA `(.L_x_21835) ;  /* 0x0000000c00587947 */ /* 0x000fea0003800000 */
.L_x_21837:
        /* <DEDUP_REMOVED lines=10> */
.L_x_21844:
[----:B------:R-:W-:-:S04]  /*8450*/  LOP3.LUT R3, R3, 0xff, RZ, 0xc0, !PT ;  /* 0x000000ff03037812 */ /* 0x000fc800078ec0ff */
[----:B------:R-:W0:Y:S02]  /*8460*/  I2F.U16 R0, R3 ;  /* 0x0000000300007306 */ /* 0x000e240000101000 */
[----:B0-----:R-:W-:-:S05]  /*8470*/  F2FP.F16.F32.PACK_AB R0, RZ, R0 ;  /* 0x00000000ff00723e */ /* 0x001fca00000000ff */
[----:B------:R1:W-:Y:S01]  /*8480*/  STG.E.U16 desc[UR36][R8.64], R0 ;  /* 0x0000000008007986 */ /* 0x0003e2000c101524 */
[----:B------:R-:W-:Y:S05]  /*8490*/  BRA `(.L_x_21835) ;  /* 0x0000000c001c7947 */ /* 0x000fea0003800000 */
.L_x_21843:
        /* <DEDUP_REMOVED lines=11> */
.L_x_21846:
[----:B------:R-:W-:-:S06]  /*8550*/  LOP3.LUT R3, R3, 0xff, RZ, 0xc0, !PT ;  /* 0x000000ff03037812 */ /* 0x000fcc00078ec0ff */
[----:B------:R-:W0:Y:S02]  /*8560*/  I2F.U16 R3, R3 ;  /* 0x0000000300037306 */ /* 0x000e240000101000 */
[----:B0-----:R-:W-:-:S04]  /*8570*/  F2FP.F16.F32.PACK_AB R3, RZ, R3 ;  /* 0x00000003ff03723e */ /* 0x001fc800000000ff */
[----:B------:R-:W-:-:S05]  /*8580*/  PRMT R3, R3, 0x5410, RZ ;  /* 0x0000541003037816 */ /* 0x000fca00000000ff */
[----:B------:R4:W-:Y:S01]  /*8590*/  STG.E desc[UR36][R8.64], R3 ;  /* 0x0000000308007986 */ /* 0x0009e2000c101924 */
[----:B------:R-:W-:Y:S05]  /*85a0*/  BRA `(.L_x_21835) ;  /* 0x0000000800d87947 */ /* 0x000fea0003800000 */
.L_x_21845:
[----:B------:R-:W-:-:S06]  /*85b0*/  LOP3.LUT R4, R3, 0xff, RZ, 0xc0, !PT ;  /* 0x000000ff03047812 */ /* 0x000fcc00078ec0ff */
[----:B------:R-:W0:Y:S02]  /*85c0*/  I2F.F64.U16 R4, R4 ;  /* 0x0000000400047312 */ /* 0x000e240000101800 */
[----:B0-----:R0:W-:Y:S01]  /*85d0*/  STG.E.64 desc[UR36][R8.64], R4 ;  /* 0x0000000408007986 */ /* 0x0011e2000c101b24 */
[----:B------:R-:W-:Y:S05]  /*85e0*/  BRA `(.L_x_21835) ;  /* 0x0000000800c87947 */ /* 0x000fea0003800000 */
.L_x_21836:
        /* <DEDUP_REMOVED lines=12> */
.L_x_21849:
[----:B------:R-:W-:Y:S02]  /*86b0*/  LOP3.LUT R4, R3, 0xff, RZ, 0xc0, !PT ;  /* 0x000000ff03047812 */ /* 0x000fe400078ec0ff */
[----:B------:R-:W-:-:S04]  /*86c0*/  CS2R R6, SRZ ;  /* 0x0000000000067805 */ /* 0x000fc8000001ff00 */
[----:B------:R-:W0:Y:S02]  /*86d0*/  I2F.F64.U16 R4, R4 ;  /* 0x0000000400047312 */ /* 0x000e240000101800 */
[----:B0-----:R0:W-:Y:S01]  /*86e0*/  STG.E.128 desc[UR36][R8.64], R4 ;  /* 0x0000000408007986 */ /* 0x0011e2000c101d24 */
[----:B------:R-:W-:Y:S05]  /*86f0*/  BRA `(.L_x_21835) ;  /* 0x0000000800847947 */ /* 0x000fea0003800000 */
.L_x_21848:
        /* <DEDUP_REMOVED lines=22> */
.L_x_21853:
[----:B------:R-:W-:Y:S05]  /*8860*/  BSYNC B0 ;  /* 0x0000000000007941 */ /* 0x000fea0003800000 */
.L_x_21852:
[----:B------:R-:W-:-:S05]  /*8870*/  LOP3.LUT R5, R0, R5, RZ, 0xfc, !PT ;  /* 0x0000000500057212 */ /* 0x000fca00078efcff */
[----:B------:R0:W-:Y:S01]  /*8880*/  STG.E.U8 desc[UR36][R8.64], R5 ;  /* 0x0000000508007986 */ /* 0x0001e2000c101124 */
[----:B------:R-:W-:Y:S05]  /*8890*/  BRA `(.L_x_21835) ;  /* 0x00000008001c7947 */ /* 0x000fea0003800000 */
.L_x_21851:
        /* <DEDUP_REMOVED lines=14> */
.L_x_21855:
[----:B------:R-:W-:Y:S01]  /*8980*/  IMAD.MOV.U32 R0, RZ, RZ, 0x7f ;  /* 0x0000007fff007424 */ /* 0x000fe200078e00ff */
[----:B------:R-:W-:-:S04]  /*8990*/  ISETP.GT.U32.AND P0, PT, R3, 0x7f800000, PT ;  /* 0x7f8000000300780c */ /* 0x000fc80003f04070 */
[----:B------:R-:W-:-:S09]  /*89a0*/  SEL R0, R0, 0x7c, P0 ;  /* 0x0000007c00007807 */ /* 0x000fd20000000000 */
.L_x_21856:
[----:B------:R-:W-:Y:S05]  /*89b0*/  BSYNC B0 ;  /* 0x0000000000007941 */ /* 0x000fea0003800000 */
.L_x_21854:
[----:B------:R-:W-:-:S04]  /*89c0*/  LOP3.LUT R3, R5, 0x80000000, RZ, 0xc0, !PT ;  /* 0x8000000005037812 */ /* 0x000fc800078ec0ff */
[----:B------:R-:W-:-:S04]  /*89d0*/  SHF.R.U32.HI R3, RZ, 0x18, R3 ;  /* 0x00000018ff037819 */ /* 0x000fc80000011603 */
[----:B------:R-:W-:-:S05]  /*89e0*/  LOP3.LUT R3, R0, R3, RZ, 0xfc, !PT ;  /* 0x0000000300037212 */ /* 0x000fca00078efcff */
[----:B------:R0:W-:Y:S01]  /*89f0*/  STG.E.U8 desc[UR36][R8.64], R3 ;  /* 0x0000000308007986 */ /* 0x0001e2000c101124 */
[----:B------:R-:W-:Y:S05]  /*8a00*/  BRA `(.L_x_21835) ;  /* 0x0000000400c07947 */ /* 0x000fea0003800000 */
.L_x_21850:
[----:B------:R-:W-:-:S04]  /*8a10*/  LOP3.LUT R3, R3, 0xff, RZ, 0xc0, !PT ;  /* 0x000000ff03037812 */ /* 0x000fc800078ec0ff */
[----:B------:R-:W0:Y:S02]  /*8a20*/  I2F.U16 R0, R3 ;  /* 0x0000000300007306 */ /* 0x000e240000101000 */
[----:B0-----:R-:W-:-:S05]  /*8a30*/  F2FP.BF16.F32.PACK_AB R0, RZ, R0 ;  /* 0x00000000ff00723e */ /* 0x001fca00000010ff */
[----:B------:R0:W-:Y:S01]  /*8a40*/  STG.E.U16 desc[UR36][R8.64], R0 ;  /* 0x0000000008007986 */ /* 0x0001e2000c101524 */
[----:B------:R-:W-:Y:S05]  /*8a50*/  BRA `(.L_x_21835) ;  /* 0x0000000400ac7947 */ /* 0x000fea0003800000 */
.L_x_21847:
        /* <DEDUP_REMOVED lines=11> */
.L_x_21859:
        /* <DEDUP_REMOVED lines=18> */
.L_x_21862:
[----:B------:R-:W-:-:S04]  /*8c30*/  LOP3.LUT R3, R5, 0x80000000, RZ, 0xc0, !PT ;  /* 0x8000000005037812 */ /* 0x000fc800078ec0ff */
[----:B------:R-:W-:-:S04]  /*8c40*/  SHF.R.U32.HI R3, RZ, 0x18, R3 ;  /* 0x00000018ff037819 */ /* 0x000fc80000011603 */
[----:B------:R-:W-:-:S04]  /*8c50*/  LOP3.LUT R0, R0, R3, RZ, 0xfc, !PT ;  /* 0x0000000300007212 */ /* 0x000fc800078efcff */
[----:B------:R-:W-:-:S07]  /*8c60*/  PRMT R4, R0, 0x7610, R4 ;  /* 0x0000761000047816 */ /* 0x000fce0000000004 */
.L_x_21861:
[----:B------:R-:W-:Y:S05]  /*8c70*/  BSYNC B0 ;  /* 0x0000000000007941 */ /* 0x000fea0003800000 */
.L_x_21860:
[----:B------:R0:W-:Y:S01]  /*8c80*/  STG.E.U8 desc[UR36][R8.64], R4 ;  /* 0x0000000408007986 */ /* 0x0001e2000c101124 */
[----:B------:R-:W-:Y:S05]  /*8c90*/  BRA `(.L_x_21835) ;  /* 0x00000004001c7947 */ /* 0x000fea0003800000 */
.L_x_21858:
        /* <DEDUP_REMOVED lines=18> */
.L_x_21865:
[----:B------:R-:W-:-:S04]  /*8dc0*/  LOP3.LUT R3, R5, 0x80000000, RZ, 0xc0, !PT ;  /* 0x8000000005037812 */ /* 0x000fc800078ec0ff */
[----:B------:R-:W-:-:S04]  /*8dd0*/  SHF.R.U32.HI R3, RZ, 0x18, R3 ;  /* 0x00000018ff037819 */ /* 0x000fc80000011603 */
[----:B------:R-:W-:-:S04]  /*8de0*/  LOP3.LUT R0, R0, R3, RZ, 0xfc, !PT ;  /* 0x0000000300007212 */ /* 0x000fc800078efcff */
[----:B------:R-:W-:-:S07]  /*8df0*/  PRMT R4, R0, 0x7610, R4 ;  /* 0x0000761000047816 */ /* 0x000fce0000000004 */
.L_x_21864:
[----:B------:R-:W-:Y:S05]  /*8e00*/  BSYNC B0 ;  /* 0x0000000000007941 */ /* 0x000fea0003800000 */
.L_x_21863:
[----:B------:R0:W-:Y:S01]  /*8e10*/  STG.E.U8 desc[UR36][R8.64], R4 ;  /* 0x0000000408007986 */ /* 0x0001e2000c101124 */
[----:B------:R-:W-:Y:S05]  /*8e20*/  BRA `(.L_x_21835) ;  /* 0x0000000000b87947 */ /* 0x000fea0003800000 */
.L_x_21857:
        /* <DEDUP_REMOVED lines=23> */
.L_x_21840:
        /* <DEDUP_REMOVED lines=16> */
.L_x_21868:
[----:B------:R-:W-:Y:S05]  /*90a0*/  BRA `(.L_x_21835) ;  /* 0x0000000000187947 */ /* 0x000fea0003800000 */
.L_x_21867:
[----:B------:R-:W-:Y:S01]  /*90b0*/  LOP3.LUT R4, R3, 0xff, RZ, 0xc0, !PT ;  /* 0x000000ff03047812 */ /* 0x000fe200078ec0ff */
[----:B------:R-:W-:-:S05]  /*90c0*/  IMAD.MOV.U32 R5, RZ, RZ, RZ ;  /* 0x000000ffff057224 */ /* 0x000fca00078e00ff */
[----:B------:R0:W-:Y:S01]  /*90d0*/  STG.E.64 desc[UR36][R8.64], R4 ;  /* 0x0000000408007986 */ /* 0x0001e2000c101b24 */
[----:B------:R-:W-:Y:S05]  /*90e0*/  BRA `(.L_x_21835) ;  /* 0x0000000000087947 */ /* 0x000fea0003800000 */
.L_x_21866:
[----:B------:R-:W-:-:S05]  /*90f0*/  LOP3.LUT R3, R3, 0xff, RZ, 0xc0, !PT ;  /* 0x000000ff03037812 */ /* 0x000fca00078ec0ff */
[----:B------:R0:W-:Y:S02]  /*9100*/  STG.E desc[UR36][R8.64], R3 ;  /* 0x0000000308007986 */ /* 0x0001e4000c101924 */
.L_x_21835:
[----:B------:R-:W-:Y:S05]  /*9110*/  BSYNC B6 ;  /* 0x0000000000067941 */ /* 0x000fea0003800000 */
.L_x_21834:
        /* <DEDUP_REMOVED lines=23> */
.L_x_21874:
[----:B------:R0:W-:Y:S01]  /*9290*/  STG.E.U8 desc[UR36][R8.64], R19 ;  /* 0x0000001308007986 */ /* 0x0001e2000c101124 */
[----:B------:R-:W-:Y:S05]  /*92a0*/  BRA `(.L_x_21876) ;  /* 0x0000000c00987947 */ /* 0x000fea0003800000 */
.L_x_21873:
        /* <DEDUP_REMOVED lines=10> */
.L_x_21878:
[----:B------:R-:W-:-:S05]  /*9350*/  LOP3.LUT R19, R19, 0xff, RZ, 0xc0, !PT ;  /* 0x000000ff13137812 */ /* 0x000fca00078ec0ff */
[----:B------:R0:W-:Y:S01]  /*9360*/  STG.E desc[UR36][R8.64], R19 ;  /* 0x0000001308007986 */ /* 0x0001e2000c101924 */
[----:B------:R-:W-:Y:S05]  /*9370*/  BRA `(.L_x_21876) ;  /* 0x0000000c00647947 */ /* 0x000fea0003800000 */
.L_x_21877:
[----:B------:R-:W-:-:S05]  /*9380*/  LOP3.LUT R19, R19, 0xff, RZ, 0xc0, !PT ;  /* 0x000000ff13137812 */ /* 0x000fca00078ec0ff */
[----:B------:R0:W-:Y:S01]  /*9390*/  STG.E.U16 desc[UR36][R8.64], R19 ;  /* 0x0000001308007986 */ /* 0x0001e2000c101524 */
[----:B------:R-:W-:Y:S05]  /*93a0*/  BRA `(.L_x_21876) ;  /* 0x0000000c00587947 */ /* 0x000fea0003800000 */
.L_x_21872:
        /* <DEDUP_REMOVED lines=10> */
.L_x_21880:
[----:B------:R-:W-:-:S04]  /*9450*/  LOP3.LUT R19, R19, 0xff, RZ, 0xc0, !PT ;  /* 0x000000ff13137812 */ /* 0x000fc800078ec0ff */
[----:B------:R-:W0:Y:S02]  /*9460*/  I2F.U16 R0, R19 ;  /* 0x0000001300007306 */ /* 0x000e240000101000 */
[----:B0-----:R-:W-:-:S05]  /*9470*/  F2FP.F16.F32.PACK_AB R0, RZ, R0 ;  /* 0x00000000ff00723e */ /* 0x001fca00000000ff */
[----:B------:R0:W-:Y:S01]  /*9480*/  STG.E.U16 desc[UR36][R8.64], R0 ;  /* 0x0000000008007986 */ /* 0x0001e2000c101524 */
[----:B------:R-:W-:Y:S05]  /*9490*/  BRA `(.L_x_21876) ;  /* 0x0000000c001c7947 */ /* 0x000fea0003800000 */
.L_x_21879:
        /* <DEDUP_REMOVED lines=11> */
.L_x_21882:
[----:B------:R-:W-:-:S06]  /*9550*/  LOP3.LUT R19, R19, 0xff, RZ, 0xc0, !PT ;  /* 0x000000ff13137812 */ /* 0x000fcc00078ec0ff */
[----:B------:R-:W0:Y:S02]  /*9560*/  I2F.U16 R19, R19 ;  /* 0x0000001300137306 */ /* 0x000e240000101000 */
[----:B0-----:R-:W-:-:S04]  /*9570*/  F2FP.F16.F32.PACK_AB R3, RZ, R19 ;  /* 0x00000013ff03723e */ /* 0x001fc800000000ff */
[----:B------:R-:W-:-:S05]  /*9580*/  PRMT R3, R3, 0x5410, RZ ;  /* 0x0000541003037816 */ /* 0x000fca00000000ff */
[----:B------:R3:W-:Y:S01]  /*9590*/  STG.E desc[UR36][R8.64], R3 ;  /* 0x0000000308007986 */ /* 0x0007e2000c101924 */
[----:B------:R-:W-:Y:S05]  /*95a0*/  BRA `(.L_x_21876) ;  /* 0x0000000800d87947 */ /* 0x000fea0003800000 */
.L_x_21881:
[----:B------:R-:W-:-:S06]  /*95b0*/  LOP3.LUT R4, R19, 0xff, RZ, 0xc0, !PT ;  /* 0x000000ff13047812 */ /* 0x000fcc00078ec0ff */
[----:B------:R-:W0:Y:S02]  /*95c0*/  I2F.F64.U16 R4, R4 ;  /* 0x0000000400047312 */ /* 0x000e240000101800 */
[----:B0-----:R4:W-:Y:S01]  /*95d0*/  STG.E.64 desc[UR36][R8.64], R4 ;  /* 0x0000000408007986 */ /* 0x0019e2000c101b24 */
[----:B------:R-:W-:Y:S05]  /*95e0*/  BRA `(.L_x_21876) ;  /* 0x0000000800c87947 */ /* 0x000fea0003800000 */
.L_x_21871:
        /* <DEDUP_REMOVED lines=12> */
.L_x_21885:
[----:B------:R-:W-:Y:S02]  /*96b0*/  LOP3.LUT R4, R19, 0xff, RZ, 0xc0, !PT ;  /* 0x000000ff13047812 */ /* 0x000fe400078ec0ff */
[----:B------:R-:W-:-:S04]  /*96c0*/  CS2R R6, SRZ ;  /* 0x0000000000067805 */ /* 0x000fc8000001ff00 */
[----:B------:R-:W0:Y:S02]  /*96d0*/  I2F.F64.U16 R4, R4 ;  /* 0x0000000400047312 */ /* 0x000e240000101800 */
[----:B0-----:R0:W-:Y:S01]  /*96e0*/  STG.E.128 desc[UR36][R8.64], R4 ;  /* 0x0000000408007986 */ /* 0x0011e2000c101d24 */
[----:B------:R-:W-:Y:S05]  /*96f0*/  BRA `(.L_x_21876) ;  /* 0x0000000800847947 */ /* 0x000fea0003800000 */
.L_x_21884:
        /* <DEDUP_REMOVED lines=22> */
.L_x_21889:
[----:B------:R-:W-:Y:S05]  /*9860*/  BSYNC B0 ;  /* 0x0000000000007941 */ /* 0x000fea0003800000 */
.L_x_21888:
[----:B------:R-:W-:-:S05]  /*9870*/  LOP3.LUT R5, R0, R5, RZ, 0xfc, !PT ;  /* 0x0000000500057212 */ /* 0x000fca00078efcff */
[----:B------:R0:W-:Y:S01]  /*9880*/  STG.E.U8 desc[UR36][R8.64], R5 ;  /* 0x0000000508007986 */ /* 0x0001e2000c101124 */
[----:B------:R-:W-:Y:S05]  /*9890*/  BRA `(.L_x_21876) ;  /* 0x00000008001c7947 */ /* 0x000fea0003800000 */
.L_x_21887:
        /* <DEDUP_REMOVED lines=14> */
.L_x_21891:
[----:B------:R-:W-:Y:S01]  /*9980*/  IMAD.MOV.U32 R0, RZ, RZ, 0x7f ;  /* 0x0000007fff007424 */ /* 0x000fe200078e00ff */
[----:B------:R-:W-:-:S04]  /*9990*/  ISETP.GT.U32.AND P0, PT, R3, 0x7f800000, PT ;  /* 0x7f8000000300780c */ /* 0x000fc80003f04070 */
[----:B------:R-:W-:-:S09]  /*99a0*/  SEL R0, R0, 0x7c, P0 ;  /* 0x0000007c00007807 */ /* 0x000fd20000000000 */
.L_x_21892:
[----:B------:R-:W-:Y:S05]  /*99b0*/  BSYNC B0 ;  /* 0x0000000000007941 */ /* 0x000fea0003800000 */
.L_x_21890:
[----:B------:R-:W-:-:S04]  /*99c0*/  LOP3.LUT R3, R19, 0x80000000, RZ, 0xc0, !PT ;  /* 0x8000000013037812 */ /* 0x000fc800078ec0ff */
[----:B------:R-:W-:-:S04]  /*99d0*/  SHF.R.U32.HI R3, RZ, 0x18, R3 ;  /* 0x00000018ff037819 */ /* 0x000fc80000011603 */
[----:B------:R-:W-:-:S05]  /*99e0*/  LOP3.LUT R3, R0, R3, RZ, 0xfc, !PT ;  /* 0x0000000300037212 */ /* 0x000fca00078efcff */
[----:B------:R0:W-:Y:S01]  /*99f0*/  STG.E.U8 desc[UR36][R8.64], R3 ;  /* 0x0000000308007986 */ /* 0x0001e2000c101124 */
[----:B------:R-:W-:Y:S05]  /*9a00*/  BRA `(.L_x_21876) ;  /* 0x0000000400c07947 */ /* 0x000fea0003800000 */
.L_x_21886:
[----:B------:R-:W-:-:S04]  /*9a10*/  LOP3.LUT R19, R19, 0xff, RZ, 0xc0, !PT ;  /* 0x000000ff13137812 */ /* 0x000fc800078ec0ff */
[----:B------:R-:W0:Y:S02]  /*9a20*/  I2F.U16 R0, R19 ;  /* 0x0000001300007306 */ /* 0x000e240000101000 */
[----:B0-----:R-:W-:-:S05]  /*9a30*/  F2FP.BF16.F32.PACK_AB R0, RZ, R0 ;  /* 0x00000000ff00723e */ /* 0x001fca00000010ff */
[----:B------:R0:W-:Y:S01]  /*9a40*/  STG.E.U16 desc[UR36][R8.64], R0 ;  /* 0x0000000008007986 */ /* 0x0001e2000c101524 */
[----:B------:R-:W-:Y:S05]  /*9a50*/  BRA `(.L_x_21876) ;  /* 0x0000000400ac7947 */ /* 0x000fea0003800000 */
.L_x_21883:
        /* <DEDUP_REMOVED lines=11> */
.L_x_21895:
        /* <DEDUP_REMOVED lines=18> */
.L_x_21898:
[----:B------:R-:W-:-:S04]  /*9c30*/  LOP3.LUT R3, R19, 0x80000000, RZ, 0xc0, !PT ;  /* 0x8000000013037812 */ /* 0x000fc800078ec0ff */
[----:B------:R-:W-:-:S04]  /*9c40*/  SHF.R.U32.HI R3, RZ, 0x18, R3 ;  /* 0x00000018ff037819 */ /* 0x000fc80000011603 */
[----:B------:R-:W-:-:S04]  /*9c50*/  LOP3.LUT R0, R0, R3, RZ, 0xfc, !PT ;  /* 0x0000000300007212 */ /* 0x000fc800078efcff */
[----:B------:R-:W-:-:S07]  /*9c60*/  PRMT R4, R0, 0x7610, R4 ;  /* 0x0000761000047816 */ /* 0x000fce0000000004 */
.L_x_21897:
[----:B------:R-:W-:Y:S05]  /*9c70*/  BSYNC B0 ;  /* 0x0000000000007941 */ /* 0x000fea0003800000 */
.L_x_21896:
[----:B------:R0:W-:Y:S01]  /*9c80*/  STG.E.U8 desc[UR36][R8.64], R4 ;  /* 0x0000000408007986 */ /* 0x0001e2000c101124 */
[----:B------:R-:W-:Y:S05]  /*9c90*/  BRA `(.L_x_21876) ;  /* 0x00000004001c7947 */ /* 0x000fea0003800000 */
.L_x_21894:
        /* <DEDUP_REMOVED lines=18> */
.L_x_21901:
[----:B------:R-:W-:-:S04]  /*9dc0*/  LOP3.LUT R3, R19, 0x80000000, RZ, 0xc0, !PT ;  /* 0x8000000013037812 */ /* 0x000fc800078ec0ff */
[----:B------:R-:W-:-:S04]  /*9dd0*/  SHF.R.U32.HI R3, RZ, 0x18, R3 ;  /* 0x00000018ff037819 */ /* 0x000fc80000011603 */
[----:B------:R-:W-:-:S04]  /*9de0*/  LOP3.LUT R0, R0, R3, RZ, 0xfc, !PT ;  /* 0x0000000300007212 */ /* 0x000fc800078efcff */
[----:B------:R-:W-:-:S07]  /*9df0*/  PRMT R4, R0, 0x7610, R4 ;  /* 0x0000761000047816 */ /* 0x000fce0000000004 */
.L_x_21900:
[----:B------:R-:W-:Y:S05]  /*9e00*/  BSYNC B0 ;  /* 0x0000000000007941 */ /* 0x000fea0003800000 */
.L_x_21899:
[----:B------:R0:W-:Y:S01]  /*9e10*/  STG.E.U8 desc[UR36][R8.64], R4 ;  /* 0x0000000408007986 */ /* 0x0001e2000c101124 */
[----:B------:R-:W-:Y:S05]  /*9e20*/  BRA `(.L_x_21876) ;  /* 0x0000000000b87947 */ /* 0x000fea0003800000 */
.L_x_21893:
        /* <DEDUP_REMOVED lines=23> */
.L_x_21875:
        /* <DEDUP_REMOVED lines=16> */
.L_x_21904:
[----:B------:R-:W-:Y:S05]  /*a0a0*/  BRA `(.L_x_21876) ;  /* 0x0000000000187947 */ /* 0x000fea0003800000 */
.L_x_21903:
[----:B------:R-:W-:Y:S01]  /*a0b0*/  LOP3.LUT R4, R19, 0xff, RZ, 0xc0, !PT ;  /* 0x000000ff13047812 */ /* 0x000fe200078ec0ff */
[----:B------:R-:W-:-:S05]  /*a0c0*/  IMAD.MOV.U32 R5, RZ, RZ, RZ ;  /* 0x000000ffff057224 */ /* 0x000fca00078e00ff */
[----:B------:R0:W-:Y:S01]  /*a0d0*/  STG.E.64 desc[UR36][R8.64], R4 ;  /* 0x0000000408007986 */ /* 0x0001e2000c101b24 */
[----:B------:R-:W-:Y:S05]  /*a0e0*/  BRA `(.L_x_21876) ;  /* 0x0000000000087947 */ /* 0x000fea0003800000 */
.L_x_21902:
[----:B------:R-:W-:-:S05]  /*a0f0*/  LOP3.LUT R19, R19, 0xff, RZ, 0xc0, !PT ;  /* 0x000000ff13137812 */ /* 0x000fca00078ec0ff */
[----:B------:R0:W-:Y:S02]  /*a100*/  STG.E desc[UR36][R8.64], R19 ;  /* 0x0000001308007986 */ /* 0x0001e4000c101924 */
.L_x_21876:
        /* <DEDUP_REMOVED lines=23> */
.L_x_21908:
[----:B------:R0:W-:Y:S01]  /*a280*/  STG.E.U8 desc[UR36][R8.64], R18 ;  /* 0x0000001208007986 */ /* 0x0001e2000c101124 */
[----:B------:R-:W-:Y:S05]  /*a290*/  BRA `(.L_x_21910) ;  /* 0x0000000c00987947 */ /* 0x000fea0003800000 */
.L_x_21907:
        /* <DEDUP_REMOVED lines=10> */
.L_x_21912:
[----:B------:R-:W-:-:S05]  /*a340*/  LOP3.LUT R3, R18, 0xff, RZ, 0xc0, !PT ;  /* 0x000000ff12037812 */ /* 0x000fca00078ec0ff */
[----:B------:R0:W-:Y:S01]  /*a350*/  STG.E desc[UR36][R8.64], R3 ;  /* 0x0000000308007986 */ /* 0x0001e2000c101924 */
[----:B------:R-:W-:Y:S05]  /*a360*/  BRA `(.L_x_21910) ;  /* 0x0000000c00647947 */ /* 0x000fea0003800000 */
.L_x_21911:
[----:B------:R-:W-:-:S05]  /*a370*/  LOP3.LUT R3, R18, 0xff, RZ, 0xc0, !PT ;  /* 0x000000ff12037812 */ /* 0x000fca00078ec0ff */
[----:B------:R0:W-:Y:S01]  /*a380*/  STG.E.U16 desc[UR36][R8.64], R3 ;  /* 0x0000000308007986 */ /* 0x0001e2000c101524 */
[----:B------:R-:W-:Y:S05]  /*a390*/  BRA `(.L_x_21910) ;  /* 0x0000000c00587947 */ /* 0x000fea0003800000 */
.L_x_21906:
        /* <DEDUP_REMOVED lines=10> */
.L_x_21914:
[----:B------:R-:W-:-:S04]  /*a440*/  LOP3.LUT R18, R18, 0xff, RZ, 0xc0, !PT ;  /* 0x000000ff12127812 */ /* 0x000fc800078ec0ff */
[----:B------:R-:W0:Y:S02]  /*a450*/  I2F.U16 R0, R18 ;  /* 0x0000001200007306 */ /* 0x000e240000101000 */
[----:B0-----:R-:W-:-:S05]  /*a460*/  F2FP.F16.F32.PACK_AB R0, RZ, R0 ;  /* 0x00000000ff00723e */ /* 0x001fca00000000ff */
[----:B------:R4:W-:Y:S01]  /*a470*/  STG.E.U16 desc[UR36][R8.64], R0 ;  /* 0x0000000008007986 */ /* 0x0009e2000c101524 */
[----:B------:R-:W-:Y:S05]  /*a480*/  BRA `(.L_x_21910) ;  /* 0x0000000c001c7947 */ /* 0x000fea0003800000 */
.L_x_21913:
        /* <DEDUP_REMOVED lines=11> */
.L_x_21916:
[----:B------:R-:W-:-:S06]  /*a540*/  LOP3.LUT R18, R18, 0xff, RZ, 0xc0, !PT ;  /* 0x000000ff12127812 */ /* 0x000fcc00078ec0ff */
[----:B------:R-:W0:Y:S02]  /*a550*/  I2F.U16 R18, R18 ;  /* 0x0000001200127306 */ /* 0x000e240000101000 */
[----:B0-----:R-:W-:-:S04]  /*a560*/  F2FP.F16.F32.PACK_AB R3, RZ, R18 ;  /* 0x00000012ff03723e */ /* 0x001fc800000000ff */
[----:B------:R-:W-:-:S05]  /*a570*/  PRMT R3, R3, 0x5410, RZ ;  /* 0x0000541003037816 */ /* 0x000fca00000000ff */
[----:B------:R2:W-:Y:S01]  /*a580*/  STG.E desc[UR36][R8.64], R3 ;  /* 0x0000000308007986 */ /* 0x0005e2000c101924 */
[----:B------:R-:W-:Y:S05]  /*a590*/  BRA `(.L_x_21910) ;  /* 0x0000000800d87947 */ /* 0x000fea0003800000 */
.L_x_21915:
[----:B------:R-:W-:-:S06]  /*a5a0*/  LOP3.LUT R4, R18, 0xff, RZ, 0xc0, !PT ;  /* 0x000000ff12047812 */ /* 0x000fcc00078ec0ff */
[----:B------:R-:W0:Y:S02]  /*a5b0*/  I2F.F64.U16 R4, R4 ;  /* 0x0000000400047312 */ /* 0x000e240000101800 */
[----:B0-----:R0:W-:Y:S01]  /*a5c0*/  STG.E.64 desc[UR36][R8.64], R4 ;  /* 0x0000000408007986 */ /* 0x0011e2000c101b24 */
[----:B------:R-:W-:Y:S05]  /*a5d0*/  BRA `(.L_x_21910) ;  /* 0x0000000800c87947 */ /* 0x000fea0003800000 */
.L_x_21905:
        /* <DEDUP_REMOVED lines=12> */
.L_x_21919:
[----:B------:R-:W-:Y:S02]  /*a6a0*/  LOP3.LUT R4, R18, 0xff, RZ, 0xc0, !PT ;  /* 0x000000ff12047812 */ /* 0x000fe400078ec0ff */
[----:B------:R-:W-:-:S04]  /*a6b0*/  CS2R R6, SRZ ;  /* 0x0000000000067805 */ /* 0x000fc8000001ff00 */
[----:B------:R-:W0:Y:S02]  /*a6c0*/  I2F.F64.U16 R4, R4 ;  /* 0x0000000400047312 */ /* 0x000e240000101800 */
[----:B0-----:R0:W-:Y:S01]  /*a6d0*/  STG.E.128 desc[UR36][R8.64], R4 ;  /* 0x0000000408007986 */ /* 0x0011e2000c101d24 */
[----:B------:R-:W-:Y:S05]  /*a6e0*/  BRA `(.L_x_21910) ;  /* 0x0000000800847947 */ /* 0x000fea0003800000 */
.L_x_21918:
        /* <DEDUP_REMOVED lines=22> */
.L_x_21923:
[----:B------:R-:W-:Y:S05]  /*a850*/  BSYNC B0 ;  /* 0x0000000000007941 */ /* 0x000fea0003800000 */
.L_x_21922:
[----:B------:R-:W-:-:S05]  /*a860*/  LOP3.LUT R5, R0, R5, RZ, 0xfc, !PT ;  /* 0x0000000500057212 */ /* 0x000fca00078efcff */
[----:B------:R0:W-:Y:S01]  /*a870*/  STG.E.U8 desc[UR36][R8.64], R5 ;  /* 0x0000000508007986 */ /* 0x0001e2000c101124 */
[----:B------:R-:W-:Y:S05]  /*a880*/  BRA `(.L_x_21910) ;  /* 0x00000008001c7947 */ /* 0x000fea0003800000 */
.L_x_21921:
        /* <DEDUP_REMOVED lines=14> */
.L_x_21925:
[----:B------:R-:W-:Y:S01]  /*a970*/  IMAD.MOV.U32 R0, RZ, RZ, 0x7f ;  /* 0x0000007fff007424 */ /* 0x000fe200078e00ff */
[----:B------:R-:W-:-:S04]  /*a980*/  ISETP.GT.U32.AND P0, PT, R3, 0x7f800000, PT ;  /* 0x7f8000000300780c */ /* 0x000fc80003f04070 */
[----:B------:R-:W-:-:S09]  /*a990*/  SEL R0, R0, 0x7c, P0 ;  /* 0x0000007c00007807 */ /* 0x000fd20000000000 */
.L_x_21926:
[----:B------:R-:W-:Y:S05]  /*a9a0*/  BSYNC B0 ;  /* 0x0000000000007941 */ /* 0x000fea0003800000 */
.L_x_21924:
[----:B------:R-:W-:-:S04]  /*a9b0*/  LOP3.LUT R3, R5, 0x80000000, RZ, 0xc0, !PT ;  /* 0x8000000005037812 */ /* 0x000fc800078ec0ff */
[----:B------:R-:W-:-:S04]  /*a9c0*/  SHF.R.U32.HI R3, RZ, 0x18, R3 ;  /* 0x00000018ff037819 */ /* 0x000fc80000011603 */
[----:B------:R-:W-:-:S05]  /*a9d0*/  LOP3.LUT R3, R0, R3, RZ, 0xfc, !PT ;  /* 0x0000000300037212 */ /* 0x000fca00078efcff */
[----:B------:R0:W-:Y:S01]  /*a9e0*/  STG.E.U8 desc[UR36][R8.64], R3 ;  /* 0x0000000308007986 */ /* 0x0001e2000c101124 */
[----:B------:R-:W-:Y:S05]  /*a9f0*/  BRA `(.L_x_21910) ;  /* 0x0000000400c07947 */ /* 0x000fea0003800000 */
.L_x_21920:
[----:B------:R-:W-:-:S04]  /*aa00*/  LOP3.LUT R18, R18, 0xff, RZ, 0xc0, !PT ;  /* 0x000000ff12127812 */ /* 0x000fc800078ec0ff */
[----:B------:R-:W0:Y:S02]  /*aa10*/  I2F.U16 R0, R18 ;  /* 0x0000001200007306 */ /* 0x000e240000101000 */
[----:B0-----:R-:W-:-:S05]  /*aa20*/  F2FP.BF16.F32.PACK_AB R0, RZ, R0 ;  /* 0x00000000ff00723e */ /* 0x001fca00000010ff */
[----:B------:R0:W-:Y:S01]  /*aa30*/  STG.E.U16 desc[UR36][R8.64], R0 ;  /* 0x0000000008007986 */ /* 0x0001e2000c101524 */
[----:B------:R-:W-:Y:S05]  /*aa40*/  BRA `(.L_x_21910) ;  /* 0x0000000400ac7947 */ /* 0x000fea0003800000 */
.L_x_21917:
        /* <DEDUP_REMOVED lines=11> */
.L_x_21929:
        /* <DEDUP_REMOVED lines=18> */
.L_x_21932:
[----:B------:R-:W-:-:S04]  /*ac20*/  LOP3.LUT R3, R5, 0x80000000, RZ, 0xc0, !PT ;  /* 0x8000000005037812 */ /* 0x000fc800078ec0ff */
[----:B------:R-:W-:-:S04]  /*ac30*/  SHF.R.U32.HI R3, RZ, 0x18, R3 ;  /* 0x00000018ff037819 */ /* 0x000fc80000011603 */
[----:B------:R-:W-:-:S04]  /*ac40*/  LOP3.LUT R0, R0, R3, RZ, 0xfc, !PT ;  /* 0x0000000300007212 */ /* 0x000fc800078efcff */
[----:B------:R-:W-:-:S07]  /*ac50*/  PRMT R4, R0, 0x7610, R4 ;  /* 0x0000761000047816 */ /* 0x000fce0000000004 */
.L_x_21931:
[----:B------:R-:W-:Y:S05]  /*ac60*/  BSYNC B0 ;  /* 0x0000000000007941 */ /* 0x000fea0003800000 */
.L_x_21930:
[----:B------:R0:W-:Y:S01]  /*ac70*/  STG.E.U8 desc[UR36][R8.64], R4 ;  /* 0x0000000408007986 */ /* 0x0001e2000c101124 */
[----:B------:R-:W-:Y:S05]  /*ac80*/  BRA `(.L_x_21910) ;  /* 0x00000004001c7947 */ /* 0x000fea0003800000 */
.L_x_21928:
        /* <DEDUP_REMOVED lines=18> */
.L_x_21935:
[----:B------:R-:W-:-:S04]  /*adb0*/  LOP3.LUT R3, R5, 0x80000000, RZ, 0xc0, !PT ;  /* 0x8000000005037812 */ /* 0x000fc800078ec0ff */
[----:B------:R-:W-:-:S04]  /*adc0*/  SHF.R.U32.HI R3, RZ, 0x18, R3 ;  /* 0x00000018ff037819 */ /* 0x000fc80000011603 */
[----:B------:R-:W-:-:S04]  /*add0*/  LOP3.LUT R0, R0, R3, RZ, 0xfc, !PT ;  /* 0x0000000300007212 */ /* 0x000fc800078efcff */
[----:B------:R-:W-:-:S07]  /*ade0*/  PRMT R4, R0, 0x7610, R4 ;  /* 0x0000761000047816 */ /* 0x000fce0000000004 */
.L_x_21934:
[----:B------:R-:W-:Y:S05]  /*adf0*/  BSYNC B0 ;  /* 0x0000000000007941 */ /* 0x000fea0003800000 */
.L_x_21933:
[----:B------:R0:W-:Y:S01]  /*ae00*/  STG.E.U8 desc[UR36][R8.64], R4 ;  /* 0x0000000408007986 */ /* 0x0001e2000c101124 */
[----:B------:R-:W-:Y:S05]  /*ae10*/  BRA `(.L_x_21910) ;  /* 0x0000000000b87947 */ /* 0x000fea0003800000 */
.L_x_21927:
        /* <DEDUP_REMOVED lines=23> */
.L_x_21909:
        /* <DEDUP_REMOVED lines=16> */
.L_x_21938:
[----:B------:R-:W-:Y:S05]  /*b090*/  BRA `(.L_x_21910) ;  /* 0x0000000000187947 */ /* 0x000fea0003800000 */
.L_x_21937:
[----:B------:R-:W-:Y:S01]  /*b0a0*/  LOP3.LUT R18, R18, 0xff, RZ, 0xc0, !PT ;  /* 0x000000ff12127812 */ /* 0x000fe200078ec0ff */
[----:B------:R-:W-:-:S05]  /*b0b0*/  IMAD.MOV.U32 R19, RZ, RZ, RZ ;  /* 0x000000ffff137224 */ /* 0x000fca00078e00ff */
[----:B------:R0:W-:Y:S01]  /*b0c0*/  STG.E.64 desc[UR36][R8.64], R18 ;  /* 0x0000001208007986 */ /* 0x0001e2000c101b24 */
[----:B------:R-:W-:Y:S05]  /*b0d0*/  BRA `(.L_x_21910) ;  /* 0x0000000000087947 */ /* 0x000fea0003800000 */
.L_x_21936:
[----:B------:R-:W-:-:S05]  /*b0e0*/  LOP3.LUT R3, R18, 0xff, RZ, 0xc0, !PT ;  /* 0x000000ff12037812 */ /* 0x000fca00078ec0ff */
[----:B------:R0:W-:Y:S02]  /*b0f0*/  STG.E desc[UR36][R8.64], R3 ;  /* 0x0000000308007986 */ /* 0x0001e4000c101924 */
.L_x_21910:
[----:B------:R-:W-:-:S07]  /*b100*/  VIADD R29, R29, 0x80 ;  /* 0x000000801d1d7836 */ /* 0x000fce0000000000 */
.L_x_21870:
[----:B------:R-:W-:Y:S05]  /*b110*/  BSYNC B6 ;  /* 0x0000000000067941 */ /* 0x000fea0003800000 */
.L_x_21869:
        /* <DEDUP_REMOVED lines=21> */
.L_x_21942:
[----:B------:R-:W-:Y:S01]  /*b270*/  STG.E.U8 desc[UR36][R2.64], R16 ;  /* 0x0000001002007986 */ /* 0x000fe2000c101124 */
[----:B------:R-:W-:Y:S05]  /*b280*/  EXIT ;  /* 0x000000000000794d */ /* 0x000fea0003800000 */
.L_x_21941:
        /* <DEDUP_REMOVED lines=10> */
.L_x_21945:
[----:B------:R-:W-:-:S05]  /*b330*/  LOP3.LUT R5, R16, 0xff, RZ, 0xc0, !PT ;  /* 0x000000ff10057812 */ /* 0x000fca00078ec0ff */
[----:B------:R-:W-:Y:S01]  /*b340*/  STG.E desc[UR36][R2.64], R5 ;  /* 0x0000000502007986 */ /* 0x000fe2000c101924 */
[----:B------:R-:W-:Y:S05]  /*b350*/  EXIT ;  /* 0x000000000000794d */ /* 0x000fea0003800000 */
.L_x_21944:
[----:B------:R-:W-:-:S05]  /*b360*/  LOP3.LUT R5, R16, 0xff, RZ, 0xc0, !PT ;  /* 0x000000ff10057812 */ /* 0x000fca00078ec0ff */
[----:B------:R-:W-:Y:S01]  /*b370*/  STG.E.U16 desc[UR36][R2.64], R5 ;  /* 0x0000000502007986 */ /* 0x000fe2000c101524 */
[----:B------:R-:W-:Y:S05]  /*b380*/  EXIT ;  /* 0x000000000000794d */ /* 0x000fea0003800000 */
.L_x_21940:
        /* <DEDUP_REMOVED lines=10> */
.L_x_21947:
[----:B------:R-:W-:-:S04]  /*b430*/  LOP3.LUT R16, R16, 0xff, RZ, 0xc0, !PT ;  /* 0x000000ff10107812 */ /* 0x000fc800078ec0ff */
[----:B------:R-:W0:Y:S02]  /*b440*/  I2F.U16 R0, R16 ;  /* 0x0000001000007306 */ /* 0x000e240000101000 */
[----:B0-----:R-:W-:-:S05]  /*b450*/  F2FP.F16.F32.PACK_AB R0, RZ, R0 ;  /* 0x00000000ff00723e */ /* 0x001fca00000000ff */
[----:B------:R-:W-:Y:S01]  /*b460*/  STG.E.U16 desc[UR36][R2.64], R0 ;  /* 0x0000000002007986 */ /* 0x000fe2000c101524 */
[----:B------:R-:W-:Y:S05]  /*b470*/  EXIT ;  /* 0x000000000000794d */ /* 0x000fea0003800000 */
.L_x_21946:
        /* <DEDUP_REMOVED lines=11> */
.L_x_21949:
[----:B------:R-:W-:-:S06]  /*b530*/  LOP3.LUT R16, R16, 0xff, RZ, 0xc0, !PT ;  /* 0x000000ff10107812 */ /* 0x000fcc00078ec0ff */
[----:B------:R-:W0:Y:S02]  /*b540*/  I2F.U16 R16, R16 ;  /* 0x0000001000107306 */ /* 0x000e240000101000 */
[----:B0-----:R-:W-:-:S04]  /*b550*/  F2FP.F16.F32.PACK_AB R5, RZ, R16 ;  /* 0x00000010ff05723e */ /* 0x001fc800000000ff */
[----:B------:R-:W-:-:S05]  /*b560*/  PRMT R5, R5, 0x5410, RZ ;  /* 0x0000541005057816 */ /* 0x000fca00000000ff */
[----:B------:R-:W-:Y:S01]  /*b570*/  STG.E desc[UR36][R2.64], R5 ;  /* 0x0000000502007986 */ /* 0x000fe2000c101924 */
[----:B------:R-:W-:Y:S05]  /*b580*/  EXIT ;  /* 0x000000000000794d */ /* 0x000fea0003800000 */
.L_x_21948:
[----:B------:R-:W-:-:S06]  /*b590*/  LOP3.LUT R4, R16, 0xff, RZ, 0xc0, !PT ;  /* 0x000000ff10047812 */ /* 0x000fcc00078ec0ff */
[----:B------:R-:W0:Y:S02]  /*b5a0*/  I2F.F64.U16 R4, R4 ;  /* 0x0000000400047312 */ /* 0x000e240000101800 */
[----:B0-----:R-:W-:Y:S01]  /*b5b0*/  STG.E.64 desc[UR36][R2.64], R4 ;  /* 0x0000000402007986 */ /* 0x001fe2000c101b24 */
[----:B------:R-:W-:Y:S05]  /*b5c0*/  EXIT ;  /* 0x000000000000794d */ /* 0x000fea0003800000 */
.L_x_21939:
        /* <DEDUP_REMOVED lines=12> */
.L_x_21952:
[----:B------:R-:W-:Y:S02]  /*b690*/  LOP3.LUT R4, R16, 0xff, RZ, 0xc0, !PT ;  /* 0x000000ff10047812 */ /* 0x000fe400078ec0ff */
[----:B------:R-:W-:-:S04]  /*b6a0*/  CS2R R6, SRZ ;  /* 0x0000000000067805 */ /* 0x000fc8000001ff00 */
[----:B------:R-:W0:Y:S02]  /*b6b0*/  I2F.F64.U16 R4, R4 ;  /* 0x0000000400047312 */ /* 0x000e240000101800 */
[----:B0-----:R-:W-:Y:S01]  /*b6c0*/  STG.E.128 desc[UR36][R2.64], R4 ;  /* 0x0000000402007986 */ /* 0x001fe2000c101d24 */
[----:B------:R-:W-:Y:S05]  /*b6d0*/  EXIT ;  /* 0x000000000000794d */ /* 0x000fea0003800000 */
.L_x_21951:
        /* <DEDUP_REMOVED lines=22> */
.L_x_21956:
[----:B------:R-:W-:Y:S05]  /*b840*/  BSYNC B0 ;  /* 0x0000000000007941 */ /* 0x000fea0003800000 */
.L_x_21955:
[----:B------:R-:W-:-:S05]  /*b850*/  LOP3.LUT R5, R0, R5, RZ, 0xfc, !PT ;  /* 0x0000000500057212 */ /* 0x000fca00078efcff */
[----:B------:R-:W-:Y:S01]  /*b860*/  STG.E.U8 desc[UR36][R2.64], R5 ;  /* 0x0000000502007986 */ /* 0x000fe2000c101124 */
[----:B------:R-:W-:Y:S05]  /*b870*/  EXIT ;  /* 0x000000000000794d */ /* 0x000fea0003800000 */
.L_x_21954:
        /* <DEDUP_REMOVED lines=14> */
.L_x_21958:
[----:B------:R-:W-:Y:S01]  /*b960*/  IMAD.MOV.U32 R0, RZ, RZ, 0x7f ;  /* 0x0000007fff007424 */ /* 0x000fe200078e00ff */
[----:B------:R-:W-:-:S04]  /*b970*/  ISETP.GT.U32.AND P0, PT, R4, 0x7f800000, PT ;  /* 0x7f8000000400780c */ /* 0x000fc80003f04070 */
[----:B------:R-:W-:-:S09]  /*b980*/  SEL R0, R0, 0x7c, P0 ;  /* 0x0000007c00007807 */ /* 0x000fd20000000000 */
.L_x_21959:
[----:B------:R-:W-:Y:S05]  /*b990*/  BSYNC B0 ;  /* 0x0000000000007941 */ /* 0x000fea0003800000 */
.L_x_21957:
[----:B------:R-:W-:-:S04]  /*b9a0*/  LOP3.LUT R4, R5, 0x80000000, RZ, 0xc0, !PT ;  /* 0x8000000005047812 */ /* 0x000fc800078ec0ff */
[----:B------:R-:W-:-:S04]  /*b9b0*/  SHF.R.U32.HI R5, RZ, 0x18, R4 ;  /* 0x00000018ff057819 */ /* 0x000fc80000011604 */
[----:B------:R-:W-:-:S05]  /*b9c0*/  LOP3.LUT R5, R0, R5, RZ, 0xfc, !PT ;  /* 0x0000000500057212 */ /* 0x000fca00078efcff */
[----:B------:R-:W-:Y:S01]  /*b9d0*/  STG.E.U8 desc[UR36][R2.64], R5 ;  /* 0x0000000502007986 */ /* 0x000fe2000c101124 */
[----:B------:R-:W-:Y:S05]  /*b9e0*/  EXIT ;  /* 0x000000000000794d */ /* 0x000fea0003800000 */
.L_x_21953:
[----:B------:R-:W-:-:S04]  /*b9f0*/  LOP3.LUT R16, R16, 0xff, RZ, 0xc0, !PT ;  /* 0x000000ff10107812 */ /* 0x000fc800078ec0ff */
[----:B------:R-:W0:Y:S02]  /*ba00*/  I2F.U16 R0, R16 ;  /* 0x0000001000007306 */ /* 0x000e240000101000 */
[----:B0-----:R-:W-:-:S05]  /*ba10*/  F2FP.BF16.F32.PACK_AB R0, RZ, R0 ;  /* 0x00000000ff00723e */ /* 0x001fca00000010ff */
[----:B------:R-:W-:Y:S01]  /*ba20*/  STG.E.U16 desc[UR36][R2.64], R0 ;  /* 0x0000000002007986 */ /* 0x000fe2000c101524 */
[----:B------:R-:W-:Y:S05]  /*ba30*/  EXIT ;  /* 0x000000000000794d */ /* 0x000fea0003800000 */
.L_x_21950:
        /* <DEDUP_REMOVED lines=11> */
.L_x_21962:
        /* <DEDUP_REMOVED lines=18> */
.L_x_21965:
[----:B------:R-:W-:-:S04]  /*bc10*/  LOP3.LUT R0, R7, 0x80000000, RZ, 0xc0, !PT ;  /* 0x8000000007007812 */ /* 0x000fc800078ec0ff */
[----:B------:R-:W-:-:S04]  /*bc20*/  SHF.R.U32.HI R5, RZ, 0x18, R0 ;  /* 0x00000018ff057819 */ /* 0x000fc80000011600 */
[----:B------:R-:W-:-:S04]  /*bc30*/  LOP3.LUT R4, R4, R5, RZ, 0xfc, !PT ;  /* 0x0000000504047212 */ /* 0x000fc800078efcff */
[----:B------:R-:W-:-:S07]  /*bc40*/  PRMT R0, R4, 0x7610, R0 ;  /* 0x0000761004007816 */ /* 0x000fce0000000000 */
.L_x_21964:
[----:B------:R-:W-:Y:S05]  /*bc50*/  BSYNC B0 ;  /* 0x0000000000007941 */ /* 0x000fea0003800000 */
.L_x_21963:
[----:B------:R-:W-:Y:S01]  /*bc60*/  STG.E.U8 desc[UR36][R2.64], R0 ;  /* 0x0000000002007986 */ /* 0x000fe2000c101124 */
[----:B------:R-:W-:Y:S05]  /*bc70*/  EXIT ;  /* 0x000000000000794d */ /* 0x000fea0003800000 */
.L_x_21961:
        /* <DEDUP_REMOVED lines=18> */
.L_x_21968:
[----:B------:R-:W-:-:S04]  /*bda0*/  LOP3.LUT R0, R7, 0x80000000, RZ, 0xc0, !PT ;  /* 0x8000000007007812 */ /* 0x000fc800078ec0ff */
[----:B------:R-:W-:-:S04]  /*bdb0*/  SHF.R.U32.HI R5, RZ, 0x18, R0 ;  /* 0x00000018ff057819 */ /* 0x000fc80000011600 */
[----:B------:R-:W-:-:S04]  /*bdc0*/  LOP3.LUT R4, R4, R5, RZ, 0xfc, !PT ;  /* 0x0000000504047212 */ /* 0x000fc800078efcff */
[----:B------:R-:W-:-:S07]  /*bdd0*/  PRMT R0, R4, 0x7610, R0 ;  /* 0x0000761004007816 */ /* 0x000fce0000000000 */
.L_x_21967:
[----:B------:R-:W-:Y:S05]  /*bde0*/  BSYNC B0 ;  /* 0x0000000000007941 */ /* 0x000fea0003800000 */
.L_x_21966:
[----:B------:R-:W-:Y:S01]  /*bdf0*/  STG.E.U8 desc[UR36][R2.64], R0 ;  /* 0x0000000002007986 */ /* 0x000fe2000c101124 */
[----:B------:R-:W-:Y:S05]  /*be00*/  EXIT ;  /* 0x000000000000794d */ /* 0x000fea0003800000 */
.L_x_21960:
        /* <DEDUP_REMOVED lines=23> */
.L_x_21943:
        /* <DEDUP_REMOVED lines=16> */
.L_x_21971:
[----:B------:R-:W-:Y:S05]  /*c080*/  EXIT ;  /* 0x000000000000794d */ /* 0x000fea0003800000 */
.L_x_21970:
[----:B------:R-:W-:Y:S01]  /*c090*/  LOP3.LUT R16, R16, 0xff, RZ, 0xc0, !PT ;  /* 0x000000ff10107812 */ /* 0x000fe200078ec0ff */
[----:B------:R-:W-:-:S05]  /*c0a0*/  IMAD.MOV.U32 R17, RZ, RZ, RZ ;  /* 0x000000ffff117224 */ /* 0x000fca00078e00ff */
[----:B------:R-:W-:Y:S01]  /*c0b0*/  STG.E.64 desc[UR36][R2.64], R16 ;  /* 0x0000001002007986 */ /* 0x000fe2000c101b24 */
[----:B------:R-:W-:Y:S05]  /*c0c0*/  EXIT ;  /* 0x000000000000794d */ /* 0x000fea0003800000 */
.L_x_21969:
[----:B------:R-:W-:-:S05]  /*c0d0*/  LOP3.LUT R5, R16, 0xff, RZ, 0xc0, !PT ;  /* 0x000000ff10057812 */ /* 0x000fca00078ec0ff */
[----:B------:R-:W-:Y:S01]  /*c0e0*/  STG.E desc[UR36][R2.64], R5 ;  /* 0x0000000502007986 */ /* 0x000fe2000c101924 */
[----:B------:R-:W-:Y:S05]  /*c0f0*/  EXIT ;  /* 0x000000000000794d */ /* 0x000fea0003800000 */
.L_x_21972:
        /* <DEDUP_REMOVED lines=16> */
.L_x_24232:


//--------------------- .text._ZN2at6native18elementwise_kernelILi128ELi4EZNS0_22gpu_kernel_impl_nocastIZZZNS0_54_GLOBAL__N__d8c5977b_16_LinearAlgebra_cu_140f0503_289316addr_kernel_cudaERNS_14TensorIteratorERKN3c106ScalarES9_ENKUlvE_clEvENKUlvE_clEvEUlhhhE_EEvRNS_18TensorIteratorBaseERKT_EUliE_EEviT1_ --------------------------
	.section	.text._ZN2at6native18elementwise_kernelILi128ELi4EZNS0_22gpu_kernel_impl_nocastIZZZNS0_54_GLOBAL__N__d8c5977b_16_LinearAlgebra_cu_140f0503_289316addr_kernel_cudaERNS_14TensorIteratorERKN3c106ScalarES9_ENKUlvE_clEvENKUlvE_clEvEUlhhhE_EEvRNS_18TensorIteratorBaseERKT_EUliE_EEviT1_,"ax",@progbits
	.align	128
        .global         _ZN2at6native18elementwise_kernelILi128ELi4EZNS0_22gpu_kernel_impl_nocastIZZZNS0_54_GLOBAL__N__d8c5977b_16_LinearAlgebra_cu_140f0503_289316addr_kernel_cudaERNS_14TensorIteratorERKN3c106ScalarES9_ENKUlvE_clEvENKUlvE_clEvEUlhhhE_EEvRNS_18TensorIteratorBaseERKT_EUliE_EEviT1_
        .type           _ZN2at6native18elementwise_kernelILi128ELi4EZNS0_22gpu_kernel_impl_nocastIZZZNS0_54_GLOBAL__N__d8c5977b_16_LinearAlgebra_cu_140f0503_289316addr_kernel_cudaERNS_14TensorIteratorERKN3c106ScalarES9_ENKUlvE_clEvENKUlvE_clEvEUlhhhE_EEvRNS_18TensorIteratorBaseERKT_EUliE_EEviT1_,@function
        .size           _ZN2at6native18elementwise_kernelILi128ELi4EZNS0_22gpu_kernel_impl_nocastIZZZNS0_54_GLOBAL__N__d8c5977b_16_LinearAlgebra_cu_140f0503_289316addr_kernel_cudaERNS_14TensorIteratorERKN3c106ScalarES9_ENKUlvE_clEvENKUlvE_clEvEUlhhhE_EEvRNS_18TensorIteratorBaseERKT_EUliE_EEviT1_,(.L_x_24233 - _ZN2at6native18elementwise_kernelILi128ELi4EZNS0_22gpu_kernel_impl_nocastIZZZNS0_54_GLOBAL__N__d8c5977b_16_LinearAlgebra_cu_140f0503_289316addr_kernel_cudaERNS_14TensorIteratorERKN3c106ScalarES9_ENKUlvE_clEvENKUlvE_clEvEUlhhhE_EEvRNS_18TensorIteratorBaseERKT_EUliE_EEviT1_)
        .other          _ZN2at6native18elementwise_kernelILi128ELi4EZNS0_22gpu_kernel_impl_nocastIZZZNS0_54_GLOBAL__N__d8c5977b_16_LinearAlgebra_cu_140f0503_289316addr_kernel_cudaERNS_14TensorIteratorERKN3c106ScalarES9_ENKUlvE_clEvENKUlvE_clEvEUlhhhE_EEvRNS_18TensorIteratorBaseERKT_EUliE_EEviT1_,@"STO_CUDA_ENTRY STV_DEFAULT"
_ZN2at6native18elementwise_kernelILi128ELi4EZNS0_22gpu_kernel_impl_nocastIZZZNS0_54_GLOBAL__N__d8c5977b_16_LinearAlgebra_cu_140f0503_289316addr_kernel_cudaERNS_14TensorIteratorERKN3c106ScalarES9_ENKUlvE_clEvENKUlvE_clEvEUlhhhE_EEvRNS_18TensorIteratorBaseERKT_EUliE_EEviT1_:
.text._ZN2at6native18elementwise_kernelILi128ELi4EZNS0_22gpu_kernel_impl_nocastIZZZNS0_54_GLOBAL__N__d8c5977b_16_LinearAlgebra_cu_140f0503_289316addr_kernel_cudaERNS_14TensorIteratorERKN3c106ScalarES9_ENKUlvE_clEvENKUlvE_clEvEUlhhhE_EEvRNS_18TensorIteratorBaseERKT_EUliE_EEviT1_:
        /* <DEDUP_REMOVED lines=364> */
.L_x_21975:
        /* <DEDUP_REMOVED lines=17> */
.L_x_21974:
[----:B------:R-:W-:Y:S05]  /*17d0*/  BSYNC B0 ;  /* 0x0000000000007941 */ /* 0x000fea0003800000 */
.L_x_21973:
        /* <DEDUP_REMOVED lines=356> */
.L_x_21978:
        /* <DEDUP_REMOVED lines=372> */
.L_x_21979:
        /* <DEDUP_REMOVED lines=17> */
.L_x_21977:
[----:B------:R-:W-:Y:S05]  /*4670*/  BSYNC B0 ;  /* 0x0000000000007941 */ /* 0x000fea0003800000 */
.L_x_21976:
        /* <DEDUP_REMOVED lines=355> */
.L_x_21980:
        /* <DEDUP_REMOVED lines=17> */
.L_x_21981:
        /* <DEDUP_REMOVED lines=12> */
.L_x_24233:


//--------------------- .text._ZN2at6native27unrolled_elementwise_kernelIZZZNS0_54_GLOBAL__N__d8c5977b_16_LinearAlgebra_cu_140f0503_289316addr_kernel_cudaERNS_14TensorIteratorERKN3c106ScalarES8_ENKUlvE_clEvENKUlvE_clEvEUlhhhE_St5arrayIPcLm4EELi4E23TrivialOffsetCalculatorILi3EjESF_ILi1EjENS0_6memory15LoadWithoutCastENSI_16StoreWithoutCastEEEviT_T0_T2_T3_T4_T5_ --------------------------
	.section	.text._ZN2at6native27unrolled_elementwise_kernelIZZZNS0_54_GLOBAL__N__d8c5977b_16_LinearAlgebra_cu_140f0503_289316addr_kernel_cudaERNS_14TensorIteratorERKN3c106ScalarES8_ENKUlvE_clEvENKUlvE_clEvEUlhhhE_St5arrayIPcLm4EELi4E23TrivialOffsetCalculatorILi3EjESF_ILi1EjENS0_6memory15LoadWithoutCastENSI_16StoreWithoutCastEEEviT_T0_T2_T3_T4_T5_,"ax",@progbits
	.align	128
        .global         _ZN2at6native27unrolled_elementwise_kernelIZZZNS0_54_GLOBAL__N__d8c5977b_16_LinearAlgebra_cu_140f0503_289316addr_kernel_cudaERNS_14TensorIteratorERKN3c106ScalarES8_ENKUlvE_clEvENKUlvE_clEvEUlhhhE_St5arrayIPcLm4EELi4E23TrivialOffsetCalculatorILi3EjESF_ILi1EjENS0_6memory15LoadWithoutCastENSI_16StoreWithoutCastEEEviT_T0_T2_T3_T4_T5_
        .type           _ZN2at6native27unrolled_elementwise_kernelIZZZNS0_54_GLOBAL__N__d8c5977b_16_LinearAlgebra_cu_140f0503_289316addr_kernel_cudaERNS_14TensorIteratorERKN3c106ScalarES8_ENKUlvE_clEvENKUlvE_clEvEUlhhhE_St5arrayIPcLm4EELi4E23TrivialOffsetCalculatorILi3EjESF_ILi1EjENS0_6memory15LoadWithoutCastENSI_16StoreWithoutCastEEEviT_T0_T2_T3_T4_T5_,@function
        .size           _ZN2at6native27unrolled_elementwise_kernelIZZZNS0_54_GLOBAL__N__d8c5977b_16_LinearAlgebra_cu_140f0503_289316addr_kernel_cudaERNS_14TensorIteratorERKN3c106ScalarES8_ENKUlvE_clEvENKUlvE_clEvEUlhhhE_St5arrayIPcLm4EELi4E23TrivialOffsetCalculatorILi3EjESF_ILi1EjENS0_6memory15LoadWithoutCastENSI_16StoreWithoutCastEEEviT_T0_T2_T3_T4_T5_,(.L_x_24234 - _ZN2at6native27unrolled_elementwise_kernelIZZZNS0_54_GLOBAL__N__d8c5977b_16_LinearAlgebra_cu_140f0503_289316addr_kernel_cudaERNS_14TensorIteratorERKN3c106ScalarES8_ENKUlvE_clEvENKUlvE_clEvEUlhhhE_St5arrayIPcLm4EELi4E23TrivialOffsetCalculatorILi3EjESF_ILi1EjENS0_6memory15LoadWithoutCastENSI_16StoreWithoutCastEEEviT_T0_T2_T3_T4_T5_)
        .other          _ZN2at6native27unrolled_elementwise_kernelIZZZNS0_54_GLOBAL__N__d8c5977b_16_LinearAlgebra_cu_140f0503_289316addr_kernel_cudaERNS_14TensorIteratorERKN3c106ScalarES8_ENKUlvE_clEvENKUlvE_clEvEUlhhhE_St5arrayIPcLm4EELi4E23TrivialOffsetCalculatorILi3EjESF_ILi1EjENS0_6memory15LoadWithoutCastENSI_16StoreWithoutCastEEEviT_T0_T2_T3_T4_T5_,@"STO_CUDA_ENTRY STV_DEFAULT"
_ZN2at6native27unrolled_elementwise_kernelIZZZNS0_54_GLOBAL__N__d8c5977b_16_LinearAlgebra_cu_140f0503_289316addr_kernel_cudaERNS_14TensorIteratorERKN3c106ScalarES8_ENKUlvE_clEvENKUlvE_clEvEUlhhhE_St5arrayIPcLm4EELi4E23TrivialOffsetCalculatorILi3EjESF_ILi1EjENS0_6memory15LoadWithoutCastENSI_16StoreWithoutCastEEEviT_T0_T2_T3_T4_T5_:
.text._ZN2at6native27unrolled_elementwise_kernelIZZZNS0_54_GLOBAL__N__d8c5977b_16_LinearAlgebra_cu_140f0503_289316addr_kernel_cudaERNS_14TensorIteratorERKN3c106ScalarES8_ENKUlvE_clEvENKUlvE_clEvEUlhhhE_St5arrayIPcLm4EELi4E23TrivialOffsetCalculatorILi3EjESF_ILi1EjENS0_6memory15LoadWithoutCastENSI_16StoreWithoutCastEEEviT_T0_T2_T3_T4_T5_:
        /* <DEDUP_REMOVED lines=106> */
.L_x_21983:
[----:B------:R-:W-:Y:S05]  /*06a0*/  BSYNC B0 ;  /* 0x0000000000007941 */ /* 0x000fea0003800000 */
.L_x_21982:
        /* <DEDUP_REMOVED lines=11> */
.L_x_21984:
        /* <DEDUP_REMOVED lines=10> */
.L_x_24234:


//--------------------- .text._ZN2at6native29vectorized_elementwise_kernelILi2EZZZNS0_54_GLOBAL__N__d8c5977b_16_LinearAlgebra_cu_140f0503_289316addr_kernel_cudaERNS_14TensorIteratorERKN3c106ScalarES8_ENKUlvE_clEvENKUlvE_clEvEUlhhhE_St5arrayIPcLm4EEEEviT0_T1_ --------------------------
	.section	.text._ZN2at6native29vectorized_elementwise_kernelILi2EZZZNS0_54_GLOBAL__N__d8c5977b_16_LinearAlgebra_cu_140f0503_289316addr_kernel_cudaERNS_14TensorIteratorERKN3c106ScalarES8_ENKUlvE_clEvENKUlvE_clEvEUlhhhE_St5arrayIPcLm4EEEEviT0_T1_,"ax",@progbits
	.align	128
        .global         _ZN2at6native29vectorized_elementwise_kernelILi2EZZZNS0_54_GLOBAL__N__d8c5977b_16_LinearAlgebra_cu_140f0503_289316addr_kernel_cudaERNS_14TensorIteratorERKN3c106ScalarES8_ENKUlvE_clEvENKUlvE_clEvEUlhhhE_St5arrayIPcLm4EEEEviT0_T1_
        .type           _ZN2at6native29vectorized_elementwise_kernelILi2EZZZNS0_54_GLOBAL__N__d8c5977b_16_LinearAlgebra_cu_140f0503_289316addr_kernel_cudaERNS_14TensorIteratorERKN3c106ScalarES8_ENKUlvE_clEvENKUlvE_clEvEUlhhhE_St5arrayIPcLm4EEEEviT0_T1_,@function
        .size           _ZN2at6native29vectorized_elementwise_kernelILi2EZZZNS0_54_GLOBAL__N__d8c5977b_16_LinearAlgebra_cu_140f0503_289316addr_kernel_cudaERNS_14TensorIteratorERKN3c106ScalarES8_ENKUlvE_clEvENKUlvE_clEvEUlhhhE_St5arrayIPcLm4EEEEviT0_T1_,(.L_x_24235 - _ZN2at6native29vectorized_elementwise_kernelILi2EZZZNS0_54_GLOBAL__N__d8c5977b_16_LinearAlgebra_cu_140f0503_289316addr_kernel_cudaERNS_14TensorIteratorERKN3c106ScalarES8_ENKUlvE_clEvENKUlvE_clEvEUlhhhE_St5arrayIPcLm4EEEEviT0_T1_)
        .other          _ZN2at6native29vectorized_elementwise_kernelILi2EZZZNS0_54_GLOBAL__N__d8c5977b_16_LinearAlgebra_cu_140f0503_289316addr_kernel_cudaERNS_14TensorIteratorERKN3c106ScalarES8_ENKUlvE_clEvENKUlvE_clEvEUlhhhE_St5arrayIPcLm4EEEEviT0_T1_,@"STO_CUDA_ENTRY STV_DEFAULT"
_ZN2at6native29vectorized_elementwise_kernelILi2EZZZNS0_54_GLOBAL__N__d8c5977b_16_LinearAlgebra_cu_140f0503_289316addr_kernel_cudaERNS_14TensorIteratorERKN3c106ScalarES8_ENKUlvE_clEvENKUlvE_clEvEUlhhhE_St5arrayIPcLm4EEEEviT0_T1_:
.text._ZN2at6native29vectorized_elementwise_kernelILi2EZZZNS0_54_GLOBAL__N__d8c5977b_16_LinearAlgebra_cu_140f0503_289316addr_kernel_cudaERNS_14TensorIteratorERKN3c106ScalarES8_ENKUlvE_clEvENKUlvE_clEvEUlhhhE_St5arrayIPcLm4EEEEviT0_T1_:
        /* <DEDUP_REMOVED lines=94> */
.L_x_21985:
        /* <DEDUP_REMOVED lines=185> */
.L_x_21988:
        /* <DEDUP_REMOVED lines=8> */
.L_x_21989:
        /* <DEDUP_REMOVED lines=8> */
.L_x_21990:
        /* <DEDUP_REMOVED lines=9> */
.L_x_21991:
[----:B------:R-:W-:Y:S05]  /*1300*/  BSYNC B1 ;  /* 0x0000000000017941 */ /* 0x000fea0003800000 */
.L_x_21987:
[----:B------:R-:W-:-:S13]  /*1310*/  ISETP.GE.AND P0, PT, R7, R0, PT ;  /* 0x000000000700720c */ /* 0x000fda0003f06270 */
[----:B0-----:R-:W0:Y:S01]  /*1320*/  @!P0 LDC.64 R8, c[0x0][0x228] ;  /* 0x00008a00ff088b82 */ /* 0x001e220000000a00 */
[C---:B-12---:R-:W-:Y:S02]  /*1330*/  @!P0 VIADD R3, R7.reuse, UR4 ;  /* 0x0000000407038c36 */ /* 0x046fe40008000000 */
[----:B------:R-:W-:-:S03]  /*1340*/  @!P0 VIADD R7, R7, 0x80 ;  /* 0x0000008007078836 */ /* 0x000fc60000000000 */
[----:B0-----:R-:W-:-:S05]  /*1350*/  @!P0 IADD3 R2, P1, R3, R8, RZ ;  /* 0x0000000803028210 */ /* 0x001fca0007f3e0ff */
[----:B------:R-:W-:-:S05]  /*1360*/  @!P0 IMAD.X R3, RZ, RZ, R9, P1 ;  /* 0x000000ffff038224 */ /* 0x000fca00008e0609 */
[----:B------:R2:W-:Y:S03]  /*1370*/  @!P0 STG.E.U8 desc[UR14][R2.64], R5 ;  /* 0x0000000502008986 */ /* 0x0005e6000c10110e */
.L_x_21992:
[----:B------:R-:W-:Y:S05]  /*1380*/  BSYNC B0 ;  /* 0x0000000000007941 */ /* 0x000fea0003800000 */
.L_x_21986:
        /* <DEDUP_REMOVED lines=9> */
.L_x_21993:
        /* <DEDUP_REMOVED lines=14> */
.L_x_24235:


//--------------------- .text._ZN2at6native29vectorized_elementwise_kernelILi4EZZZNS0_54_GLOBAL__N__d8c5977b_16_LinearAlgebra_cu_140f0503_289316addr_kernel_cudaERNS_14TensorIteratorERKN3c106ScalarES8_ENKUlvE_clEvENKUlvE_clEvEUlhhhE_St5arrayIPcLm4EEEEviT0_T1_ --------------------------
	.section	.text._ZN2at6native29vectorized_elementwise_kernelILi4EZZZNS0_54_GLOBAL__N__d8c5977b_16_LinearAlgebra_cu_140f0503_289316addr_kernel_cudaERNS_14TensorIteratorERKN3c106ScalarES8_ENKUlvE_clEvENKUlvE_clEvEUlhhhE_St5arrayIPcLm4EEEEviT0_T1_,"ax",@progbits
	.align	128
        .global         _ZN2at6native29vectorized_elementwise_kernelILi4EZZZNS0_54_GLOBAL__N__d8c5977b_16_LinearAlgebra_cu_140f0503_289316addr_kernel_cudaERNS_14TensorIteratorERKN3c106ScalarES8_ENKUlvE_clEvENKUlvE_clEvEUlhhhE_St5arrayIPcLm4EEEEviT0_T1_
        .type           _ZN2at6native29vectorized_elementwise_kernelILi4EZZZNS0_54_GLOBAL__N__d8c5977b_16_LinearAlgebra_cu_140f0503_289316addr_kernel_cudaERNS_14TensorIteratorERKN3c106ScalarES8_ENKUlvE_clEvENKUlvE_clEvEUlhhhE_St5arrayIPcLm4EEEEviT0_T1_,@function
        .size           _ZN2at6native29vectorized_elementwise_kernelILi4EZZZNS0_54_GLOBAL__N__d8c5977b_16_LinearAlgebra_cu_140f0503_289316addr_kernel_cudaERNS_14TensorIteratorERKN3c106ScalarES8_ENKUlvE_clEvENKUlvE_clEvEUlhhhE_St5arrayIPcLm4EEEEviT0_T1_,(.L_x_24236 - _ZN2at6native29vectorized_elementwise_kernelILi4EZZZNS0_54_GLOBAL__N__d8c5977b_16_LinearAlgebra_cu_140f0503_289316addr_kernel_cudaERNS_14TensorIteratorERKN3c106ScalarES8_ENKUlvE_clEvENKUlvE_clEvEUlhhhE_St5arrayIPcLm4EEEEviT0_T1_)
        .other          _ZN2at6native29vectorized_elementwise_kernelILi4EZZZNS0_54_GLOBAL__N__d8c5977b_16_LinearAlgebra_cu_140f0503_289316addr_kernel_cudaERNS_14TensorIteratorERKN3c106ScalarES8_ENKUlvE_clEvENKUlvE_clEvEUlhhhE_St5arrayIPcLm4EEEEviT0_T1_,@"STO_CUDA_ENTRY STV_DEFAULT"
_ZN2at6native29vectorized_elementwise_kernelILi4EZZZNS0_54_GLOBAL__N__d8c5977b_16_LinearAlgebra_cu_140f0503_289316addr_kernel_cudaERNS_14TensorIteratorERKN3c106ScalarES8_ENKUlvE_clEvENKUlvE_clEvEUlhhhE_St5arrayIPcLm4EEEEviT0_T1_:
.text._ZN2at6native29vectorized_elementwise_kernelILi4EZZZNS0_54_GLOBAL__N__d8c5977b_16_LinearAlgebra_cu_140f0503_289316addr_kernel_cudaERNS_14TensorIteratorERKN3c106ScalarES8_ENKUlvE_clEvENKUlvE_clEvEUlhhhE_St5arrayIPcLm4EEEEviT0_T1_:
        /* <DEDUP_REMOVED lines=94> */
.L_x_21994:
        /* <DEDUP_REMOVED lines=185> */
.L_x_21997:
        /* <DEDUP_REMOVED lines=8> */
.L_x_21998:
        /* <DEDUP_REMOVED lines=8> */
.L_x_21999:
        /* <DEDUP_REMOVED lines=9> */
.L_x_22000:
[----:B------:R-:W-:Y:S05]  /*1300*/  BSYNC B1 ;  /* 0x0000000000017941 */ /* 0x000fea0003800000 */
.L_x_21996:
[----:B------:R-:W-:-:S13]  /*1310*/  ISETP.GE.AND P0, PT, R7, R0, PT ;  /* 0x000000000700720c */ /* 0x000fda0003f06270 */
[----:B0-----:R-:W0:Y:S01]  /*1320*/  @!P0 LDC.64 R8, c[0x0][0x228] ;  /* 0x00008a00ff088b82 */ /* 0x001e220000000a00 */
[C---:B-12---:R-:W-:Y:S02]  /*1330*/  @!P0 VIADD R3, R7.reuse, UR4 ;  /* 0x0000000407038c36 */ /* 0x046fe40008000000 */
[----:B------:R-:W-:-:S03]  /*1340*/  @!P0 VIADD R7, R7, 0x80 ;  /* 0x0000008007078836 */ /* 0x000fc60000000000 */
[----:B0-----:R-:W-:-:S05]  /*1350*/  @!P0 IADD3 R2, P1, R3, R8, RZ ;  /* 0x0000000803028210 */ /* 0x001fca0007f3e0ff */
[----:B------:R-:W-:-:S05]  /*1360*/  @!P0 IMAD.X R3, RZ, RZ, R9, P1 ;  /* 0x000000ffff038224 */ /* 0x000fca00008e0609 */
[----:B------:R2:W-:Y:S03]  /*1370*/  @!P0 STG.E.U8 desc[UR12][R2.64], R5 ;  /* 0x0000000502008986 */ /* 0x0005e6000c10110c */
.L_x_22001:
[----:B------:R-:W-:Y:S05]  /*1380*/  BSYNC B0 ;  /* 0x0000000000007941 */ /* 0x000fea0003800000 */
.L_x_21995:
        /* <DEDUP_REMOVED lines=9> */
.L_x_22002:
        /* <DEDUP_REMOVED lines=14> */
.L_x_24236:


//--------------------- .text._ZN2at6native29vectorized_elementwise_kernelILi8EZZZNS0_54_GLOBAL__N__d8c5977b_16_LinearAlgebra_cu_140f0503_289316addr_kernel_cudaERNS_14TensorIteratorERKN3c106ScalarES8_ENKUlvE_clEvENKUlvE_clEvEUlhhhE_St5arrayIPcLm4EEEEviT0_T1_ --------------------------
	.section	.text._ZN2at6native29vectorized_elementwise_kernelILi8EZZZNS0_54_GLOBAL__N__d8c5977b_16_LinearAlgebra_cu_140f0503_289316addr_kernel_cudaERNS_14TensorIteratorERKN3c106ScalarES8_ENKUlvE_clEvENKUlvE_clEvEUlhhhE_St5arrayIPcLm4EEEEviT0_T1_,"ax",@progbits
	.align	128
        .global         _ZN2at6native29vectorized_elementwise_kernelILi8EZZZNS0_54_GLOBAL__N__d8c5977b_16_LinearAlgebra_cu_140f0503_289316addr_kernel_cudaERNS_14TensorIteratorERKN3c106ScalarES8_ENKUlvE_clEvENKUlvE_clEvEUlhhhE_St5arrayIPcLm4EEEEviT0_T1_
        .type           _ZN2at6native29vectorized_elementwise_kernelILi8EZZZNS0_54_GLOBAL__N__d8c5977b_16_LinearAlgebra_cu_140f0503_289316addr_kernel_cudaERNS_14TensorIteratorERKN3c106ScalarES8_ENKUlvE_clEvENKUlvE_clEvEUlhhhE_St5arrayIPcLm4EEEEviT0_T1_,@function
        .size           _ZN2at6native29vectorized_elementwise_kernelILi8EZZZNS0_54_GLOBAL__N__d8c5977b_16_LinearAlgebra_cu_140f0503_289316addr_kernel_cudaERNS_14TensorIteratorERKN3c106ScalarES8_ENKUlvE_clEvENKUlvE_clEvEUlhhhE_St5arrayIPcLm4EEEEviT0_T1_,(.L_x_24237 - _ZN2at6native29vectorized_elementwise_kernelILi8EZZZNS0_54_GLOBAL__N__d8c5977b_16_LinearAlgebra_cu_140f0503_289316addr_kernel_cudaERNS_14TensorIteratorERKN3c106ScalarES8_ENKUlvE_clEvENKUlvE_clEvEUlhhhE_St5arrayIPcLm4EEEEviT0_T1_)
        .other          _ZN2at6native29vectorized_elementwise_kernelILi8EZZZNS0_54_GLOBAL__N__d8c5977b_16_LinearAlgebra_cu_140f0503_289316addr_kernel_cudaERNS_14TensorIteratorERKN3c106ScalarES8_ENKUlvE_clEvENKUlvE_clEvEUlhhhE_St5arrayIPcLm4EEEEviT0_T1_,@"STO_CUDA_ENTRY STV_DEFAULT"
_ZN2at6native29vectorized_elementwise_kernelILi8EZZZNS0_54_GLOBAL__N__d8c5977b_16_LinearAlgebra_cu_140f0503_289316addr_kernel_cudaERNS_14TensorIteratorERKN3c106ScalarES8_ENKUlvE_clEvENKUlvE_clEvEUlhhhE_St5arrayIPcLm4EEEEviT0_T1_:
.text._ZN2at6native29vectorized_elementwise_kernelILi8EZZZNS0_54_GLOBAL__N__d8c5977b_16_LinearAlgebra_cu_140f0503_289316addr_kernel_cudaERNS_14TensorIteratorERKN3c106ScalarES8_ENKUlvE_clEvENKUlvE_clEvEUlhhhE_St5arrayIPcLm4EEEEviT0_T1_:
        /* <DEDUP_REMOVED lines=121> */
.L_x_22003:
        /* <DEDUP_REMOVED lines=185> */
.L_x_22006:
        /* <DEDUP_REMOVED lines=8> */
.L_x_22007:
        /* <DEDUP_REMOVED lines=8> */
.L_x_22008:
        /* <DEDUP_REMOVED lines=9> */
.L_x_22009:
[----:B------:R-:W-:Y:S05]  /*14b0*/  BSYNC B1 ;  /* 0x0000000000017941 */ /* 0x000fea0003800000 */
.L_x_22005:
[----:B------:R-:W-:-:S13]  /*14c0*/  ISETP.GE.AND P0, PT, R7, R0, PT ;  /* 0x000000000700720c */ /* 0x000fda0003f06270 */
[----:B0-----:R-:W0:Y:S01]  /*14d0*/  @!P0 LDC.64 R8, c[0x0][0x228] ;  /* 0x00008a00ff088b82 */ /* 0x001e220000000a00 */
[C---:B-12---:R-:W-:Y:S02]  /*14e0*/  @!P0 VIADD R3, R7.reuse, UR4 ;  /* 0x0000000407038c36 */ /* 0x046fe40008000000 */
[----:B------:R-:W-:-:S03]  /*14f0*/  @!P0 VIADD R7, R7, 0x80 ;  /* 0x0000008007078836 */ /* 0x000fc60000000000 */
[----:B0-----:R-:W-:-:S05]  /*1500*/  @!P0 IADD3 R2, P1, R3, R8, RZ ;  /* 0x0000000803028210 */ /* 0x001fca0007f3e0ff */
[----:B------:R-:W-:-:S05]  /*1510*/  @!P0 IMAD.X R3, RZ, RZ, R9, P1 ;  /* 0x000000ffff038224 */ /* 0x000fca00008e0609 */
[----:B------:R2:W-:Y:S03]  /*1520*/  @!P0 STG.E.U8 desc[UR14][R2.64], R5 ;  /* 0x0000000502008986 */ /* 0x0005e6000c10110e */
.L_x_22010:
[----:B------:R-:W-:Y:S05]  /*1530*/  BSYNC B0 ;  /* 0x0000000000007941 */ /* 0x000fea0003800000 */
.L_x_22004:
        /* <DEDUP_REMOVED lines=9> */
.L_x_22011:
        /* <DEDUP_REMOVED lines=11> */
.L_x_24237:


//--------------------- .text._ZN2at6native18elementwise_kernelILi128ELi4EZNS0_15gpu_kernel_implIZNS0_54_GLOBAL__N__d8c5977b_16_LinearAlgebra_cu_140f0503_289316addr_kernel_cudaERNS_14TensorIteratorERKN3c106ScalarES9_EUlbbbE0_EEvRNS_18TensorIteratorBaseERKT_EUliE_EEviT1_ --------------------------
	.section	.text._ZN2at6native18elementwise_kernelILi128ELi4EZNS0_15gpu_kernel_implIZNS0_54_GLOBAL__N__d8c5977b_16_LinearAlgebra_cu_140f0503_289316addr_kernel_cudaERNS_14TensorIteratorERKN3c106ScalarES9_EUlbbbE0_EEvRNS_18TensorIteratorBaseERKT_EUliE_EEviT1_,"ax",@progbits
	.align	128
        .global         _ZN2at6native18elementwise_kernelILi128ELi4EZNS0_15gpu_kernel_implIZNS0_54_GLOBAL__N__d8c5977b_16_LinearAlgebra_cu_140f0503_289316addr_kernel_cudaERNS_14TensorIteratorERKN3c106ScalarES9_EUlbbbE0_EEvRNS_18TensorIteratorBaseERKT_EUliE_EEviT1_
        .type           _ZN2at6native18elementwise_kernelILi128ELi4EZNS0_15gpu_kernel_implIZNS0_54_GLOBAL__N__d8c5977b_16_LinearAlgebra_cu_140f0503_289316addr_kernel_cudaERNS_14TensorIteratorERKN3c106ScalarES9_EUlbbbE0_EEvRNS_18TensorIteratorBaseERKT_EUliE_EEviT1_,@function
        .size           _ZN2at6native18elementwise_kernelILi128ELi4EZNS0_15gpu_kernel_implIZNS0_54_GLOBAL__N__d8c5977b_16_LinearAlgebra_cu_140f0503_289316addr_kernel_cudaERNS_14TensorIteratorERKN3c106ScalarES9_EUlbbbE0_EEvRNS_18TensorIteratorBaseERKT_EUliE_EEviT1_,(.L_x_24238 - _ZN2at6native18elementwise_kernelILi128ELi4EZNS0_15gpu_kernel_implIZNS0_54_GLOBAL__N__d8c5977b_16_LinearAlgebra_cu_140f0503_289316addr_kernel_cudaERNS_14TensorIteratorERKN3c106ScalarES9_EUlbbbE0_EEvRNS_18TensorIteratorBaseERKT_EUliE_EEviT1_)
        .other          _ZN2at6native18elementwise_kernelILi128ELi4EZNS0_15gpu_kernel_implIZNS0_54_GLOBAL__N__d8c5977b_16_LinearAlgebra_cu_140f0503_289316addr_kernel_cudaERNS_14TensorIteratorERKN3c106ScalarES9_EUlbbbE0_EEvRNS_18TensorIteratorBaseERKT_EUliE_EEviT1_,@"STO_CUDA_ENTRY STV_DEFAULT"
_ZN2at6native18elementwise_kernelILi128ELi4EZNS0_15gpu_kernel_implIZNS0_54_GLOBAL__N__d8c5977b_16_LinearAlgebra_cu_140f0503_289316addr_kernel_cudaERNS_14TensorIteratorERKN3c106ScalarES9_EUlbbbE0_EEvRNS_18TensorIteratorBaseERKT_EUliE_EEviT1_:
.text._ZN2at6native18elementwise_kernelILi128ELi4EZNS0_15gpu_kernel_implIZNS0_54_GLOBAL__N__d8c5977b_16_LinearAlgebra_cu_140f0503_289316addr_kernel_cudaERNS_14TensorIteratorERKN3c106ScalarES9_EUlbbbE0_EEvRNS_18TensorIteratorBaseERKT_EUliE_EEviT1_:
        /* <DEDUP_REMOVED lines=391> */
.L_x_22014:
        /* <DEDUP_REMOVED lines=18> */
[----:B------:R-:W2:Y:S02]  /*1990*/  LDG.E.U8 R2, desc[UR36][R2.64] ;  /* 0x0000002402027981 */ /* 0x000ea4000c1e1100 */
[----:B--2---:R-:W-:-:S04]  /*19a0*/  ISETP.NE.AND P0, PT, R2, RZ, PT ;  /* 0x000000ff0200720c */ /* 0x004fc80003f05270 */
[----:B------:R-:W-:Y:S01]  /*19b0*/  P2R R19, PR, RZ, 0x1 ;  /* 0x00000001ff137803 */ /* 0x000fe20000000000 */
[----:B------:R-:W-:Y:S08]  /*19c0*/  BRA `(.L_x_22020) ;  /* 0x0000000c00d47947 */ /* 0x000ff00003800000 */
.L_x_22018:
[----:B------:R-:W2:Y:S02]  /*19d0*/  LDG.E.U8 R2, desc[UR36][R2.64] ;  /* 0x0000002402027981 */ /* 0x000ea4000c1e1100 */
[----:B--2---:R-:W-:-:S04]  /*19e0*/  ISETP.NE.AND P0, PT, R2, RZ, PT ;  /* 0x000000ff0200720c */ /* 0x004fc80003f05270 */
[----:B------:R-:W-:Y:S01]  /*19f0*/  P2R R19, PR, RZ, 0x1 ;  /* 0x00000001ff137803 */ /* 0x000fe20000000000 */
[----:B------:R-:W-:Y:S08]  /*1a00*/  BRA `(.L_x_22020) ;  /* 0x0000000c00c47947 */ /* 0x000ff00003800000 */
.L_x_22017:
[----:B------:R-:W-:-:S13]  /*1a10*/  ISETP.NE.AND P0, PT, R4, 0x2, PT ;  /* 0x000000020400780c */ /* 0x000fda0003f05270 */
[----:B------:R-:W-:Y:S05]  /*1a20*/  @!P0 BRA `(.L_x_22021) ;  /* 0x0000000000348947 */ /* 0x000fea0003800000 */
[----:B------:R-:W-:-:S13]  /*1a30*/  ISETP.NE.AND P0, PT, R4, 0x3, PT ;  /* 0x000000030400780c */ /* 0x000fda0003f05270 */
[----:B------:R-:W-:Y:S05]  /*1a40*/  @!P0 BRA `(.L_x_22022) ;  /* 0x00000000001c8947 */ /* 0x000fea0003800000 */
[----:B------:R-:W-:-:S13]  /*1a50*/  ISETP.NE.AND P0, PT, R4, 0x4, PT ;  /* 0x000000040400780c */ /* 0x000fda0003f05270 */
[----:B------:R-:W-:Y:S05]  /*1a60*/  @P0 BRA `(.L_x_22019) ;  /* 0x0000000c00400947 */ /* 0x000fea0003800000 */
[----:B------:R-:W2:Y:S02]  /*1a70*/  LDG.E.64 R2, desc[UR36][R2.64] ;  /* 0x0000002402027981 */ /* 0x000ea4000c1e1b00 */
[----:B--2---:R-:W-:-:S04]  /*1a80*/  ISETP.NE.U32.AND P0, PT, R2, RZ, PT ;  /* 0x000000ff0200720c */ /* 0x004fc80003f05070 */
[----:B------:R-:W-:-:S04]  /*1a90*/  ISETP.NE.AND.EX P0, PT, R3, RZ, PT, P0 ;  /* 0x000000ff0300720c */ /* 0x000fc80003f05300 */
[----:B------:R-:W-:Y:S01]  /*1aa0*/  P2R R19, PR, RZ, 0x1 ;  /* 0x00000001ff137803 */ /* 0x000fe20000000000 */
[----:B------:R-:W-:Y:S08]  /*1ab0*/  BRA `(.L_x_22020) ;  /* 0x0000000c00987947 */ /* 0x000ff00003800000 */
.L_x_22022:
[----:B------:R-:W2:Y:S02]  /*1ac0*/  LDG.E R2, desc[UR36][R2.64] ;  /* 0x0000002402027981 */ /* 0x000ea4000c1e1900 */
[----:B--2---:R-:W-:-:S04]  /*1ad0*/  ISETP.NE.AND P0, PT, R2, RZ, PT ;  /* 0x000000ff0200720c */ /* 0x004fc80003f05270 */
[----:B------:R-:W-:Y:S01]  /*1ae0*/  P2R R19, PR, RZ, 0x1 ;  /* 0x00000001ff137803 */ /* 0x000fe20000000000 */
[----:B------:R-:W-:Y:S08]  /*1af0*/  BRA `(.L_x_22020) ;  /* 0x0000000c00887947 */ /* 0x000ff00003800000 */
.L_x_22021:
[----:B------:R-:W2:Y:S02]  /*1b00*/  LDG.E.U16 R2, desc[UR36][R2.64] ;  /* 0x0000002402027981 */ /* 0x000ea4000c1e1500 */
[----:B--2---:R-:W-:-:S04]  /*1b10*/  ISETP.NE.AND P0, PT, R2, RZ, PT ;  /* 0x000000ff0200720c */ /* 0x004fc80003f05270 */
[----:B------:R-:W-:Y:S01]  /*1b20*/  P2R R19, PR, RZ, 0x1 ;  /* 0x00000001ff137803 */ /* 0x000fe20000000000 */
[----:B------:R-:W-:Y:S08]  /*1b30*/  BRA `(.L_x_22020) ;  /* 0x0000000c00787947 */ /* 0x000ff00003800000 */
.L_x_22016:
[----:B------:R-:W-:-:S13]  /*1b40*/  ISETP.GT.AND P0, PT, R4, 0x6, PT ;  /* 0x000000060400780c */ /* 0x000fda0003f04270 */
[----:B------:R-:W-:Y:S05]  /*1b50*/  @P0 BRA `(.L_x_22023) ;  /* 0x0000000000340947 */ /* 0x000fea0003800000 */
[----:B------:R-:W-:-:S13]  /*1b60*/  ISETP.NE.AND P0, PT, R4, 0x5, PT ;  /* 0x000000050400780c */ /* 0x000fda0003f05270 */
[----:B------:R-:W-:Y:S05]  /*1b70*/  @!P0 BRA `(.L_x_22024) ;  /* 0x0000000000188947 */ /* 0x000fea0003800000 */
[----:B------:R-:W-:-:S13]  /*1b80*/  ISETP.NE.AND P0, PT, R4, 0x6, PT ;  /* 0x000000060400780c */ /* 0x000fda0003f05270 */
[----:B------:R-:W-:Y:S05]  /*1b90*/  @P0 BRA `(.L_x_22019) ;  /* 0x0000000800f40947 */ /* 0x000fea0003800000 */
[----:B------:R-:W2:Y:S02]  /*1ba0*/  LDG.E R2, desc[UR36][R2.64] ;  /* 0x0000002402027981 */ /* 0x000ea4000c1e1900 */
[----:B--2---:R-:W-:-:S04]  /*1bb0*/  FSETP.NEU.FTZ.AND P0, PT, R2, RZ, PT ;  /* 0x000000ff0200720b */ /* 0x004fc80003f1d000 */
[----:B------:R-:W-:Y:S01]  /*1bc0*/  P2R R19, PR, RZ, 0x1 ;  /* 0x00000001ff137803 */ /* 0x000fe20000000000 */
[----:B------:R-:W-:Y:S08]  /*1bd0*/  BRA `(.L_x_22020) ;  /* 0x0000000c00507947 */ /* 0x000ff00003800000 */
.L_x_22024:
[----:B------:R-:W2:Y:S02]  /*1be0*/  LDG.E.U16 R0, desc[UR36][R2.64] ;  /* 0x0000002402007981 */ /* 0x000ea4000c1e1500 */
[----:B--2---:R-:W-:-:S05]  /*1bf0*/  HADD2.F32 R0, -RZ, R0.H0_H0 ;  /* 0x20000000ff007230 */ /* 0x004fca0000004100 */
[----:B------:R-:W-:-:S04]  /*1c00*/  FSETP.NEU.FTZ.AND P0, PT, R0, RZ, PT ;  /* 0x000000ff0000720b */ /* 0x000fc80003f1d000 */
[----:B------:R-:W-:Y:S01]  /*1c10*/  P2R R19, PR, RZ, 0x1 ;  /* 0x00000001ff137803 */ /* 0x000fe20000000000 */
[----:B------:R-:W-:Y:S08]  /*1c20*/  BRA `(.L_x_22020) ;  /* 0x0000000c003c7947 */ /* 0x000ff00003800000 */
.L_x_22023:
[----:B------:R-:W-:-:S13]  /*1c30*/  ISETP.NE.AND P0, PT, R4, 0x7, PT ;  /* 0x000000070400780c */ /* 0x000fda0003f05270 */
[----:B------:R-:W-:Y:S05]  /*1c40*/  @!P0 BRA `(.L_x_22025) ;  /* 0x0000000000548947 */ /* 0x000fea0003800000 */
[----:B------:R-:W-:-:S13]  /*1c50*/  ISETP.NE.AND P0, PT, R4, 0x8, PT ;  /* 0x000000080400780c */ /* 0x000fda0003f05270 */
[----:B------:R-:W-:Y:S05]  /*1c60*/  @!P0 BRA `(.L_x_22026) ;  /* 0x0000000000208947 */ /* 0x000fea0003800000 */
[----:B------:R-:W-:-:S13]  /*1c70*/  ISETP.NE.AND P0, PT, R4, 0x9, PT ;  /* 0x000000090400780c */ /* 0x000fda0003f05270 */
[----:B------:R-:W-:Y:S05]  /*1c80*/  @P0 BRA `(.L_x_22019) ;  /* 0x0000000800b80947 */ /* 0x000fea0003800000 */
[----:B------:R-:W2:Y:S02]  /*1c90*/  LDG.E.64 R2, desc[UR36][R2.64] ;  /* 0x0000002402027981 */ /* 0x000ea4000c1e1b00 */
[----:B--2---:R-:W-:Y:S02]  /*1ca0*/  FSETP.NEU.FTZ.AND P0, PT, R2, RZ, PT ;  /* 0x000000ff0200720b */ /* 0x004fe40003f1d000 */
[----:B------:R-:W-:-:S04]  /*1cb0*/  FSETP.NEU.FTZ.AND P1, PT, R3, RZ, PT ;  /* 0x000000ff0300720b */ /* 0x000fc80003f3d000 */
[----:B------:R-:W-:-:S04]  /*1cc0*/  PLOP3.LUT P0, PT, P0, P1, PT, 0xa8, 0x0 ;  /* 0x000000000000781c */ /* 0x000fc80000703570 */
[----:B------:R-:W-:Y:S01]  /*1cd0*/  P2R R19, PR, RZ, 0x1 ;  /* 0x00000001ff137803 */ /* 0x000fe20000000000 */
[----:B------:R-:W-:Y:S08]  /*1ce0*/  BRA `(.L_x_22020) ;  /* 0x0000000c000c7947 */ /* 0x000ff00003800000 */
.L_x_22026:
[----:B------:R-:W2:Y:S02]  /*1cf0*/  LDG.E R2, desc[UR36][R2.64] ;  /* 0x0000002402027981 */ /* 0x000ea4000c1e1900 */
[----:B--2---:R-:W-:-:S05]  /*1d00*/  HADD2.F32 R0, -RZ, R2.H0_H0 ;  /* 0x20000002ff007230 */ /* 0x004fca0000004100 */
[----:B------:R-:W-:Y:S01]  /*1d10*/  FSETP.NEU.FTZ.AND P0, PT, R0, RZ, PT ;  /* 0x000000ff0000720b */ /* 0x000fe20003f1d000 */
[----:B------:R-:W-:-:S12]  /*1d20*/  IMAD.MOV.U32 R0, RZ, RZ, 0x1 ;  /* 0x00000001ff007424 */ /* 0x000fd800078e00ff */
[----:B------:R-:W-:-:S05]  /*1d30*/  @!P0 HADD2.F32 R4, -RZ, R2.H1_H1 ;  /* 0x30000002ff048230 */ /* 0x000fca0000004100 */
[----:B------:R-:W-:-:S04]  /*1d40*/  @!P0 FSETP.NEU.FTZ.AND P1, PT, R4, RZ, PT ;  /* 0x000000ff0400820b */ /* 0x000fc80003f3d000 */
[----:B------:R-:W-:-:S04]  /*1d50*/  @!P0 SEL R0, RZ, 0x1, !P1 ;  /* 0x00000001ff008807 */ /* 0x000fc80004800000 */
[----:B------:R-:W-:-:S04]  /*1d60*/  PRMT R0, R0, 0x9910, RZ ;  /* 0x0000991000007816 */ /* 0x000fc800000000ff */
[----:B------:R-:W-:-:S04]  /*1d70*/  ISETP.NE.AND P0, PT, R0, RZ, PT ;  /* 0x000000ff0000720c */ /* 0x000fc80003f05270 */
[----:B------:R-:W-:Y:S01]  /*1d80*/  P2R R19, PR, RZ, 0x1 ;  /* 0x00000001ff137803 */ /* 0x000fe20000000000 */
[----:B------:R-:W-:Y:S08]  /*1d90*/  BRA `(.L_x_22020) ;  /* 0x0000000800e07947 */ /* 0x000ff00003800000 */
.L_x_22025:
[----:B------:R-:W2:Y:S02]  /*1da0*/  LDG.E.64 R2, desc[UR36][R2.64] ;  /* 0x0000002402027981 */ /* 0x000ea4000c1e1b00 */
[----:B--2---:R-:W-:-:S06]  /*1db0*/  DSETP.NEU.AND P0, PT, R2, RZ, PT ;  /* 0x000000ff0200722a */ /* 0x004fcc0003f0d000 */
[----:B------:R-:W-:Y:S01]  /*1dc0*/  P2R R19, PR, RZ, 0x1 ;  /* 0x00000001ff137803 */ /* 0x000fe20000000000 */
[----:B------:R-:W-:Y:S07]  /*1dd0*/  BRA `(.L_x_22020) ;  /* 0x0000000800d07947 */ /* 0x000fee0003800000 */
.L_x_22015:
        /* <DEDUP_REMOVED lines=10> */
[----:B------:R-:W-:Y:S01]  /*1e80*/  P2R R19, PR, RZ, 0x1 ;  /* 0x00000001ff137803 */ /* 0x000fe20000000000 */
[----:B------:R-:W-:Y:S08]  /*1e90*/  BRA `(.L_x_22020) ;  /* 0x0000000800a07947 */ /* 0x000ff00003800000 */
.L_x_22029:
[----:B------:R-:W2:Y:S02]  /*1ea0*/  LDG.E.128 R4, desc[UR36][R2.64] ;  /* 0x0000002402047981 */ /* 0x000ea4000c1e1d00 */
[----:B--2---:R-:W-:-:S06]  /*1eb0*/  DSETP.NEU.AND P0, PT, R6, RZ, PT ;  /* 0x000000ff0600722a */ /* 0x004fcc0003f0d000 */
[----:B------:R-:W-:-:S06]  /*1ec0*/  DSETP.NEU.OR P0, PT, R4, RZ, P0 ;  /* 0x000000ff0400722a */ /* 0x000fcc000070d400 */
[----:B------:R-:W-:Y:S01]  /*1ed0*/  P2R R19, PR, RZ, 0x1 ;  /* 0x00000001ff137803 */ /* 0x000fe20000000000 */
[----:B------:R-:W-:Y:S07]  /*1ee0*/  BRA `(.L_x_22020) ;  /* 0x00000008008c7947 */ /* 0x000fee0003800000 */
.L_x_22028:
        /* <DEDUP_REMOVED lines=25> */
[----:B------:R-:W-:-:S04]  /*2080*/  FSETP.NEU.FTZ.AND P0, PT, R5, RZ, PT ;  /* 0x000000ff0500720b */ /* 0x000fc80003f1d000 */
[----:B------:R-:W-:Y:S01]  /*2090*/  P2R R19, PR, RZ, 0x1 ;  /* 0x00000001ff137803 */ /* 0x000fe20000000000 */
[----:B------:R-:W-:Y:S08]  /*20a0*/  BRA `(.L_x_22020) ;  /* 0x00000008001c7947 */ /* 0x000ff00003800000 */
.L_x_22031:
        /* <DEDUP_REMOVED lines=12> */
[----:B------:R-:W-:-:S04]  /*2170*/  FSETP.NEU.FTZ.AND P0, PT, R4, RZ, PT ;  /* 0x000000ff0400720b */ /* 0x000fc80003f1d000 */
[----:B------:R-:W-:Y:S01]  /*2180*/  P2R R19, PR, RZ, 0x1 ;  /* 0x00000001ff137803 */ /* 0x000fe20000000000 */
[----:B------:R-:W-:Y:S08]  /*2190*/  BRA `(.L_x_22020) ;  /* 0x0000000400e07947 */ /* 0x000ff00003800000 */
.L_x_22030:
[----:B------:R-:W2:Y:S02]  /*21a0*/  LDG.E.U16 R0, desc[UR36][R2.64] ;  /* 0x0000002402007981 */ /* 0x000ea4000c1e1500 */
[----:B--2---:R-:W-:-:S05]  /*21b0*/  IMAD.U32 R0, R0, 0x10000, RZ ;  /* 0x0001000000007824 */ /* 0x004fca00078e00ff */
[----:B------:R-:W-:-:S04]  /*21c0*/  FSETP.NEU.FTZ.AND P0, PT, R0, RZ, PT ;  /* 0x000000ff0000720b */ /* 0x000fc80003f1d000 */
[----:B------:R-:W-:Y:S01]  /*21d0*/  P2R R19, PR, RZ, 0x1 ;  /* 0x00000001ff137803 */ /* 0x000fe20000000000 */
[----:B------:R-:W-:Y:S08]  /*21e0*/  BRA `(.L_x_22020) ;  /* 0x0000000400cc7947 */ /* 0x000ff00003800000 */
.L_x_22027:
        /* <DEDUP_REMOVED lines=9> */
[----:B--2---:R-:W-:-:S04]  /*2280*/  ISETP.NE.AND P0, PT, R2, RZ, PT ;  /* 0x000000ff0200720c */ /* 0x004fc80003f05270 */
[----:B------:R-:W-:Y:S01]  /*2290*/  P2R R19, PR, RZ, 0x1 ;  /* 0x00000001ff137803 */ /* 0x000fe20000000000 */
[----:B------:R-:W-:Y:S08]  /*22a0*/  BRA `(.L_x_22020) ;  /* 0x00000004009c7947 */ /* 0x000ff00003800000 */
.L_x_22034:
        /* <DEDUP_REMOVED lines=21> */
.L_x_22038:
[----:B------:R-:W-:Y:S05]  /*2400*/  BSYNC B1 ;  /* 0x0000000000017941 */ /* 0x000fea0003800000 */
.L_x_22037:
[----:B------:R-:W-:Y:S01]  /*2410*/  LEA R3, R0, 0x3b800000, 0x17 ;  /* 0x3b80000000037811 */ /* 0x000fe200078eb8ff */
[----:B------:R-:W-:-:S05]  /*2420*/  IMAD.SHL.U32 R0, R2, 0x100000, RZ ;  /* 0x0010000002007824 */ /* 0x000fca00078e00ff */
[----:B------:R-:W-:-:S07]  /*2430*/  LOP3.LUT R0, R3, R0, R4, 0xfe, !PT ;  /* 0x0000000003007212 */ /* 0x000fce00078efe04 */
.L_x_22036:
[----:B------:R-:W-:Y:S05]  /*2440*/  BSYNC B0 ;  /* 0x0000000000007941 */ /* 0x000fea0003800000 */
.L_x_22035:
[----:B------:R-:W-:-:S04]  /*2450*/  FSETP.NEU.FTZ.AND P0, PT, R0, RZ, PT ;  /* 0x000000ff0000720b */ /* 0x000fc80003f1d000 */
[----:B------:R-:W-:Y:S01]  /*2460*/  P2R R19, PR, RZ, 0x1 ;  /* 0x00000001ff137803 */ /* 0x000fe20000000000 */
[----:B------:R-:W-:Y:S08]  /*2470*/  BRA `(.L_x_22020) ;  /* 0x0000000400287947 */ /* 0x000ff00003800000 */
.L_x_22033:
        /* <DEDUP_REMOVED lines=21> */
.L_x_22042:
[----:B------:R-:W-:Y:S05]  /*25d0*/  BSYNC B1 ;  /* 0x0000000000017941 */ /* 0x000fea0003800000 */
.L_x_22041:
[----:B------:R-:W-:Y:S01]  /*25e0*/  LEA R3, R0, 0x37800000, 0x17 ;  /* 0x3780000000037811 */ /* 0x000fe200078eb8ff */
[----:B------:R-:W-:-:S05]  /*25f0*/  IMAD.SHL.U32 R0, R2, 0x200000, RZ ;  /* 0x0020000002007824 */ /* 0x000fca00078e00ff */
[----:B------:R-:W-:-:S07]  /*2600*/  LOP3.LUT R0, R3, R0, R4, 0xfe, !PT ;  /* 0x0000000003007212 */ /* 0x000fce00078efe04 */
.L_x_22040:
[----:B------:R-:W-:Y:S05]  /*2610*/  BSYNC B0 ;  /* 0x0000000000007941 */ /* 0x000fea0003800000 */
.L_x_22039:
[----:B------:R-:W-:-:S04]  /*2620*/  FSETP.NEU.FTZ.AND P0, PT, R0, RZ, PT ;  /* 0x000000ff0000720b */ /* 0x000fc80003f1d000 */
[----:B------:R-:W-:Y:S01]  /*2630*/  P2R R19, PR, RZ, 0x1 ;  /* 0x00000001ff137803 */ /* 0x000fe20000000000 */
[----:B------:R-:W-:Y:S08]  /*2640*/  BRA `(.L_x_22020) ;  /* 0x0000000000b47947 */ /* 0x000ff00003800000 */
.L_x_22032:
        /* <DEDUP_REMOVED lines=14> */
.L_x_22046:
[----:B------:R-:W-:Y:S05]  /*2730*/  BSYNC B0 ;  /* 0x0000000000007941 */ /* 0x000fea0003800000 */
.L_x_22045:
[----:B------:R-:W-:-:S04]  /*2740*/  FSETP.NEU.FTZ.AND P0, PT, R0, RZ, PT ;  /* 0x000000ff0000720b */ /* 0x000fc80003f1d000 */
[----:B------:R-:W-:Y:S01]  /*2750*/  P2R R19, PR, RZ, 0x1 ;  /* 0x00000001ff137803 */ /* 0x000fe20000000000 */
[----:B------:R-:W-:Y:S08]  /*2760*/  BRA `(.L_x_22020) ;  /* 0x00000000006c7947 */ /* 0x000ff00003800000 */
.L_x_22019:
        /* <DEDUP_REMOVED lines=16> */
.L_x_22047:
[----:B------:R-:W-:-:S04]  /*2870*/  PLOP3.LUT P0, PT, PT, PT, PT, 0x8, 0x0 ;  /* 0x000000000000781c */ /* 0x000fc80003f0e170 */
[----:B------:R-:W-:Y:S01]  /*2880*/  P2R R19, PR, RZ, 0x1 ;  /* 0x00000001ff137803 */ /* 0x000fe20000000000 */
[----:B------:R-:W-:Y:S08]  /*2890*/  BRA `(.L_x_22020) ;  /* 0x0000000000207947 */ /* 0x000ff00003800000 */
.L_x_22044:
[----:B------:R-:W2:Y:S02]  /*28a0*/  LDG.E.64 R2, desc[UR36][R2.64] ;  /* 0x0000002402027981 */ /* 0x000ea4000c1e1b00 */
[----:B--2---:R-:W-:-:S04]  /*28b0*/  ISETP.NE.U32.AND P0, PT, R2, RZ, PT ;  /* 0x000000ff0200720c */ /* 0x004fc80003f05070 */
[----:B------:R-:W-:-:S04]  /*28c0*/  ISETP.NE.AND.EX P0, PT, R3, RZ, PT, P0 ;  /* 0x000000ff0300720c */ /* 0x000fc80003f05300 */
[----:B------:R-:W-:Y:S01]  /*28d0*/  P2R R19, PR, RZ, 0x1 ;  /* 0x00000001ff137803 */ /* 0x000fe20000000000 */
[----:B------:R-:W-:Y:S08]  /*28e0*/  BRA `(.L_x_22020) ;  /* 0x00000000000c7947 */ /* 0x000ff00003800000 */
.L_x_22043:
[----:B------:R-:W2:Y:S02]  /*28f0*/  LDG.E R2, desc[UR36][R2.64] ;  /* 0x0000002402027981 */ /* 0x000ea4000c1e1900 */
[----:B--2---:R-:W-:-:S04]  /*2900*/  ISETP.NE.AND P0, PT, R2, RZ, PT ;  /* 0x000000ff0200720c */ /* 0x004fc80003f05270 */
[----:B------:R-:W-:-:S09]  /*2910*/  P2R R19, PR, RZ, 0x1 ;  /* 0x00000001ff137803 */ /* 0x000fd20000000000 */
.L_x_22020:
        /* <DEDUP_REMOVED lines=19> */
.L_x_22051:
[----:B------:R-:W2:Y:S02]  /*2a50*/  LDG.E.U8 R2, desc[UR36][R2.64] ;  /* 0x0000002402027981 */ /* 0x000ea4000c1e1100 */
[----:B--2---:R-:W-:-:S04]  /*2a60*/  ISETP.NE.AND P0, PT, R2, RZ, PT ;  /* 0x000000ff0200720c */ /* 0x004fc80003f05270 */
[----:B------:R-:W-:Y:S01]  /*2a70*/  P2R R24, PR, RZ, 0x1 ;  /* 0x00000001ff187803 */ /* 0x000fe20000000000 */
[----:B------:R-:W-:Y:S08]  /*2a80*/  BRA `(.L_x_22053) ;  /* 0x0000000c00c47947 */ /* 0x000ff00003800000 */
.L_x_22050:
        /* <DEDUP_REMOVED lines=11> */
.L_x_22055:
[----:B------:R-:W2:Y:S02]  /*2b40*/  LDG.E R2, desc[UR36][R2.64] ;  /* 0x0000002402027981 */ /* 0x000ea4000c1e1900 */
[----:B--2---:R-:W-:-:S04]  /*2b50*/  ISETP.NE.AND P0, PT, R2, RZ, PT ;  /* 0x000000ff0200720c */ /* 0x004fc80003f05270 */
[----:B------:R-:W-:Y:S01]  /*2b60*/  P2R R24, PR, RZ, 0x1 ;  /* 0x00000001ff187803 */ /* 0x000fe20000000000 */
[----:B------:R-:W-:Y:S08]  /*2b70*/  BRA `(.L_x_22053) ;  /* 0x0000000c00887947 */ /* 0x000ff00003800000 */
.L_x_22054:
[----:B------:R-:W2:Y:S02]  /*2b80*/  LDG.E.U16 R2, desc[UR36][R2.64] ;  /* 0x0000002402027981 */ /* 0x000ea4000c1e1500 */
[----:B--2---:R-:W-:-:S04]  /*2b90*/  ISETP.NE.AND P0, PT, R2, RZ, PT ;  /* 0x000000ff0200720c */ /* 0x004fc80003f05270 */
[----:B------:R-:W-:Y:S01]  /*2ba0*/  P2R R24, PR, RZ, 0x1 ;  /* 0x00000001ff187803 */ /* 0x000fe20000000000 */
[----:B------:R-:W-:Y:S08]  /*2bb0*/  BRA `(.L_x_22053) ;  /* 0x0000000c00787947 */ /* 0x000ff00003800000 */
.L_x_22049:
        /* <DEDUP_REMOVED lines=10> */
.L_x_22057:
[----:B------:R-:W2:Y:S02]  /*2c60*/  LDG.E.U16 R0, desc[UR36][R2.64] ;  /* 0x0000002402007981 */ /* 0x000ea4000c1e1500 */
[----:B--2---:R-:W-:-:S05]  /*2c70*/  HADD2.F32 R0, -RZ, R0.H0_H0 ;  /* 0x20000000ff007230 */ /* 0x004fca0000004100 */
[----:B------:R-:W-:-:S04]  /*2c80*/  FSETP.NEU.FTZ.AND P0, PT, R0, RZ, PT ;  /* 0x000000ff0000720b */ /* 0x000fc80003f1d000 */
[----:B------:R-:W-:Y:S01]  /*2c90*/  P2R R24, PR, RZ, 0x1 ;  /* 0x00000001ff187803 */ /* 0x000fe20000000000 */
[----:B------:R-:W-:Y:S08]  /*2ca0*/  BRA `(.L_x_22053) ;  /* 0x0000000c003c7947 */ /* 0x000ff00003800000 */
.L_x_22056:
        /* <DEDUP_REMOVED lines=12> */
.L_x_22059:
        /* <DEDUP_REMOVED lines=11> */
.L_x_22058:
[----:B------:R-:W2:Y:S02]  /*2e20*/  LDG.E.64 R2, desc[UR36][R2.64] ;  /* 0x0000002402027981 */ /* 0x000ea4000c1e1b00 */
[----:B--2---:R-:W-:-:S06]  /*2e30*/  DSETP.NEU.AND P0, PT, R2, RZ, PT ;  /* 0x000000ff0200722a */ /* 0x004fcc0003f0d000 */
[----:B------:R-:W-:Y:S01]  /*2e40*/  P2R R24, PR, RZ, 0x1 ;  /* 0x00000001ff187803 */ /* 0x000fe20000000000 */
[----:B------:R-:W-:Y:S07]  /*2e50*/  BRA `(.L_x_22053) ;  /* 0x0000000800d07947 */ /* 0x000fee0003800000 */
.L_x_22048:
        /* <DEDUP_REMOVED lines=12> */
.L_x_22062:
[----:B------:R-:W2:Y:S02]  /*2f20*/  LDG.E.128 R4, desc[UR36][R2.64] ;  /* 0x0000002402047981 */ /* 0x000ea4000c1e1d00 */
[----:B--2---:R-:W-:-:S06]  /*2f30*/  DSETP.NEU.AND P0, PT, R6, RZ, PT ;  /* 0x000000ff0600722a */ /* 0x004fcc0003f0d000 */
[----:B------:R-:W-:-:S06]  /*2f40*/  DSETP.NEU.OR P0, PT, R4, RZ, P0 ;  /* 0x000000ff0400722a */ /* 0x000fcc000070d400 */
[----:B------:R-:W-:Y:S01]  /*2f50*/  P2R R24, PR, RZ, 0x1 ;  /* 0x00000001ff187803 */ /* 0x000fe20000000000 */
[----:B------:R-:W-:Y:S07]  /*2f60*/  BRA `(.L_x_22053) ;  /* 0x00000008008c7947 */ /* 0x000fee0003800000 */
.L_x_22061:
        /* <DEDUP_REMOVED lines=28> */
.L_x_22064:
        /* <DEDUP_REMOVED lines=15> */
.L_x_22063:
[----:B------:R-:W2:Y:S02]  /*3220*/  LDG.E.U16 R0, desc[UR36][R2.64] ;  /* 0x0000002402007981 */ /* 0x000ea4000c1e1500 */
[----:B--2---:R-:W-:-:S05]  /*3230*/  IMAD.U32 R0, R0, 0x10000, RZ ;  /* 0x0001000000007824 */ /* 0x004fca00078e00ff */
[----:B------:R-:W-:-:S04]  /*3240*/  FSETP.NEU.FTZ.AND P0, PT, R0, RZ, PT ;  /* 0x000000ff0000720b */ /* 0x000fc80003f1d000 */
[----:B------:R-:W-:Y:S01]  /*3250*/  P2R R24, PR, RZ, 0x1 ;  /* 0x00000001ff187803 */ /* 0x000fe20000000000 */
[----:B------:R-:W-:Y:S08]  /*3260*/  BRA `(.L_x_22053) ;  /* 0x0000000400cc7947 */ /* 0x000ff00003800000 */
.L_x_22060:
        /* <DEDUP_REMOVED lines=12> */
.L_x_22067:
        /* <DEDUP_REMOVED lines=21> */
.L_x_22071:
[----:B------:R-:W-:Y:S05]  /*3480*/  BSYNC B1 ;  /* 0x0000000000017941 */ /* 0x000fea0003800000 */
.L_x_22070:
[----:B------:R-:W-:Y:S01]  /*3490*/  LEA R3, R0, 0x3b800000, 0x17 ;  /* 0x3b80000000037811 */ /* 0x000fe200078eb8ff */
[----:B------:R-:W-:-:S05]  /*34a0*/  IMAD.SHL.U32 R0, R2, 0x100000, RZ ;  /* 0x0010000002007824 */ /* 0x000fca00078e00ff */
[----:B------:R-:W-:-:S07]  /*34b0*/  LOP3.LUT R0, R3, R0, R4, 0xfe, !PT ;  /* 0x0000000003007212 */ /* 0x000fce00078efe04 */
.L_x_22069:
[----:B------:R-:W-:Y:S05]  /*34c0*/  BSYNC B0 ;  /* 0x0000000000007941 */ /* 0x000fea0003800000 */
.L_x_22068:
[----:B------:R-:W-:-:S04]  /*34d0*/  FSETP.NEU.FTZ.AND P0, PT, R0, RZ, PT ;  /* 0x000000ff0000720b */ /* 0x000fc80003f1d000 */
[----:B------:R-:W-:Y:S01]  /*34e0*/  P2R R24, PR, RZ, 0x1 ;  /* 0x00000001ff187803 */ /* 0x000fe20000000000 */
[----:B------:R-:W-:Y:S08]  /*34f0*/  BRA `(.L_x_22053) ;  /* 0x0000000400287947 */ /* 0x000ff00003800000 */
.L_x_22066:
        /* <DEDUP_REMOVED lines=21> */
.L_x_22075:
[----:B------:R-:W-:Y:S05]  /*3650*/  BSYNC B1 ;  /* 0x0000000000017941 */ /* 0x000fea0003800000 */
.L_x_22074:
[----:B------:R-:W-:Y:S01]  /*3660*/  LEA R3, R0, 0x37800000, 0x17 ;  /* 0x3780000000037811 */ /* 0x000fe200078eb8ff */
[----:B------:R-:W-:-:S05]  /*3670*/  IMAD.SHL.U32 R0, R2, 0x200000, RZ ;  /* 0x0020000002007824 */ /* 0x000fca00078e00ff */
[----:B------:R-:W-:-:S07]  /*3680*/  LOP3.LUT R0, R3, R0, R4, 0xfe, !PT ;  /* 0x0000000003007212 */ /* 0x000fce00078efe04 */
.L_x_22073:
[----:B------:R-:W-:Y:S05]  /*3690*/  BSYNC B0 ;  /* 0x0000000000007941 */ /* 0x000fea0003800000 */
.L_x_22072:
[----:B------:R-:W-:-:S04]  /*36a0*/  FSETP.NEU.FTZ.AND P0, PT, R0, RZ, PT ;  /* 0x000000ff0000720b */ /* 0x000fc80003f1d000 */
[----:B------:R-:W-:Y:S01]  /*36b0*/  P2R R24, PR, RZ, 0x1 ;  /* 0x00000001ff187803 */ /* 0x000fe20000000000 */
[----:B------:R-:W-:Y:S08]  /*36c0*/  BRA `(.L_x_22053) ;  /* 0x0000000000b47947 */ /* 0x000ff00003800000 */
.L_x_22065:
        /* <DEDUP_REMOVED lines=14> */
.L_x_22079:
[----:B------:R-:W-:Y:S05]  /*37b0*/  BSYNC B0 ;  /* 0x0000000000007941 */ /* 0x000fea0003800000 */
.L_x_22078:
[----:B------:R-:W-:-:S04]  /*37c0*/  FSETP.NEU.FTZ.AND P0, PT, R0, RZ, PT ;  /* 0x000000ff0000720b */ /* 0x000fc80003f1d000 */
[----:B------:R-:W-:Y:S01]  /*37d0*/  P2R R24, PR, RZ, 0x1 ;  /* 0x00000001ff187803 */ /* 0x000fe20000000000 */
[----:B------:R-:W-:Y:S08]  /*37e0*/  BRA `(.L_x_22053) ;  /* 0x00000000006c7947 */ /* 0x000ff00003800000 */
.L_x_22052:
        /* <DEDUP_REMOVED lines=16> */
.L_x_22080:
[----:B------:R-:W-:-:S04]  /*38f0*/  PLOP3.LUT P0, PT, PT, PT, PT, 0x8, 0x0 ;  /* 0x000000000000781c */ /* 0x000fc80003f0e170 */
[----:B------:R-:W-:Y:S01]  /*3900*/  P2R R24, PR, RZ, 0x1 ;  /* 0x00000001ff187803 */ /* 0x000fe20000000000 */
[----:B------:R-:W-:Y:S08]  /*3910*/  BRA `(.L_x_22053) ;  /* 0x0000000000207947 */ /* 0x000ff00003800000 */
.L_x_22077:
[----:B------:R-:W2:Y:S02]  /*3920*/  LDG.E.64 R2, desc[UR36][R2.64] ;  /* 0x0000002402027981 */ /* 0x000ea4000c1e1b00 */
[----:B--2---:R-:W-:-:S04]  /*3930*/  ISETP.NE.U32.AND P0, PT, R2, RZ, PT ;  /* 0x000000ff0200720c */ /* 0x004fc80003f05070 */
[----:B------:R-:W-:-:S04]  /*3940*/  ISETP.NE.AND.EX P0, PT, R3, RZ, PT, P0 ;  /* 0x000000ff0300720c */ /* 0x000fc80003f05300 */
[----:B------:R-:W-:Y:S01]  /*3950*/  P2R R24, PR, RZ, 0x1 ;  /* 0x00000001ff187803 */ /* 0x000fe20000000000 */
[----:B------:R-:W-:Y:S08]  /*3960*/  BRA `(.L_x_22053) ;  /* 0x00000000000c7947 */ /* 0x000ff00003800000 */
.L_x_22076:
[----:B------:R-:W2:Y:S02]  /*3970*/  LDG.E R2, desc[UR36][R2.64] ;  /* 0x0000002402027981 */ /* 0x000ea4000c1e1900 */
[----:B--2---:R-:W-:-:S04]  /*3980*/  ISETP.NE.AND P0, PT, R2, RZ, PT ;  /* 0x000000ff0200720c */ /* 0x004fc80003f05270 */
[----:B------:R-:W-:-:S09]  /*3990*/  P2R R24, PR, RZ, 0x1 ;  /* 0x00000001ff187803 */ /* 0x000fd20000000000 */
.L_x_22053:
        /* <DEDUP_REMOVED lines=16> */
[----:B--2---:R-:W-:Y:S01]  /*3aa0*/  ISETP.NE.AND P0, PT, R2, RZ, PT ;  /* 0x000000ff0200720c */ /* 0x004fe20003f05270 */
[----:B------:R-:W-:-:S12]  /*3ab0*/  BRA `(.L_x_22086) ;  /* 0x0000000c00807947 */ /* 0x000fd80003800000 */
.L_x_22084:
[----:B------:R-:W2:Y:S02]  /*3ac0*/  LDG.E.U8 R2, desc[UR36][R2.64] ;  /* 0x0000002402027981 */ /* 0x000ea4000c1e1100 */
[----:B--2---:R-:W-:Y:S01]  /*3ad0*/  ISETP.NE.AND P0, PT, R2, RZ, PT ;  /* 0x000000ff0200720c */ /* 0x004fe20003f05270 */
[----:B------:R-:W-:-:S12]  /*3ae0*/  BRA `(.L_x_22086) ;  /* 0x0000000c00747947 */ /* 0x000fd80003800000 */
.L_x_22083:
        /* <DEDUP_REMOVED lines=8> */
[----:B------:R-:W-:Y:S01]  /*3b70*/  ISETP.NE.AND.EX P0, PT, R3, RZ, PT, P0 ;  /* 0x000000ff0300720c */ /* 0x000fe20003f05300 */
[----:B------:R-:W-:-:S12]  /*3b80*/  BRA `(.L_x_22086) ;  /* 0x0000000c004c7947 */ /* 0x000fd80003800000 */
.L_x_22088:
[----:B------:R-:W2:Y:S02]  /*3b90*/  LDG.E R2, desc[UR36][R2.64] ;  /* 0x0000002402027981 */ /* 0x000ea4000c1e1900 */
[----:B--2---:R-:W-:Y:S01]  /*3ba0*/  ISETP.NE.AND P0, PT, R2, RZ, PT ;  /* 0x000000ff0200720c */ /* 0x004fe20003f05270 */
[----:B------:R-:W-:-:S12]  /*3bb0*/  BRA `(.L_x_22086) ;  /* 0x0000000c00407947 */ /* 0x000fd80003800000 */
.L_x_22087:
[----:B------:R-:W2:Y:S02]  /*3bc0*/  LDG.E.U16 R2, desc[UR36][R2.64] ;  /* 0x0000002402027981 */ /* 0x000ea4000c1e1500 */
[----:B--2---:R-:W-:Y:S01]  /*3bd0*/  ISETP.NE.AND P0, PT, R2, RZ, PT ;  /* 0x000000ff0200720c */ /* 0x004fe20003f05270 */
[----:B------:R-:W-:-:S12]  /*3be0*/  BRA `(.L_x_22086) ;  /* 0x0000000c00347947 */ /* 0x000fd80003800000 */
.L_x_22082:
[----:B------:R-:W-:-:S13]  /*3bf0*/  ISETP.GT.AND P0, PT, R0, 0x6, PT ;  /* 0x000000060000780c */ /* 0x000fda0003f04270 */
[----:B------:R-:W-:Y:S05]  /*3c00*/  @P0 BRA `(.L_x_22089) ;  /* 0x00000000002c0947 */ /* 0x000fea0003800000 */
[----:B------:R-:W-:-:S13]  /*3c10*/  ISETP.NE.AND P0, PT, R0, 0x5, PT ;  /* 0x000000050000780c */ /* 0x000fda0003f05270 */
[----:B------:R-:W-:Y:S05]  /*3c20*/  @!P0 BRA `(.L_x_22090) ;  /* 0x0000000000148947 */ /* 0x000fea0003800000 */
[----:B------:R-:W-:-:S13]  /*3c30*/  ISETP.NE.AND P0, PT, R0, 0x6, PT ;  /* 0x000000060000780c */ /* 0x000fda0003f05270 */
[----:B------:R-:W-:Y:S05]  /*3c40*/  @P0 BRA `(.L_x_22085) ;  /* 0x0000000800bc0947 */ /* 0x000fea0003800000 */
[----:B------:R-:W2:Y:S02]  /*3c50*/  LDG.E R2, desc[UR36][R2.64] ;  /* 0x0000002402027981 */ /* 0x000ea4000c1e1900 */
[----:B--2---:R-:W-:Y:S01]  /*3c60*/  FSETP.NEU.FTZ.AND P0, PT, R2, RZ, PT ;  /* 0x000000ff0200720b */ /* 0x004fe20003f1d000 */
[----:B------:R-:W-:-:S12]  /*3c70*/  BRA `(.L_x_22086) ;  /* 0x0000000c00107947 */ /* 0x000fd80003800000 */
.L_x_22090:
[----:B------:R-:W2:Y:S02]  /*3c80*/  LDG.E.U16 R0, desc[UR36][R2.64] ;  /* 0x0000002402007981 */ /* 0x000ea4000c1e1500 */
[----:B--2---:R-:W-:-:S05]  /*3c90*/  HADD2.F32 R0, -RZ, R0.H0_H0 ;  /* 0x20000000ff007230 */ /* 0x004fca0000004100 */
[----:B------:R-:W-:Y:S01]  /*3ca0*/  FSETP.NEU.FTZ.AND P0, PT, R0, RZ, PT ;  /* 0x000000ff0000720b */ /* 0x000fe20003f1d000 */
[----:B------:R-:W-:-:S12]  /*3cb0*/  BRA `(.L_x_22086) ;  /* 0x0000000c00007947 */ /* 0x000fd80003800000 */
.L_x_22089:
        /* <DEDUP_REMOVED lines=9> */
[----:B------:R-:W-:Y:S01]  /*3d50*/  PLOP3.LUT P0, PT, P0, P1, PT, 0xa8, 0x0 ;  /* 0x000000000000781c */ /* 0x000fe20000703570 */
[----:B------:R-:W-:-:S12]  /*3d60*/  BRA `(.L_x_22086) ;  /* 0x0000000800d47947 */ /* 0x000fd80003800000 */
.L_x_22092:
        /* <DEDUP_REMOVED lines=8> */
[----:B------:R-:W-:Y:S01]  /*3df0*/  ISETP.NE.AND P0, PT, R0, RZ, PT ;  /* 0x000000ff0000720c */ /* 0x000fe20003f05270 */
[----:B------:R-:W-:-:S12]  /*3e00*/  BRA `(.L_x_22086) ;  /* 0x0000000800ac7947 */ /* 0x000fd80003800000 */
.L_x_22091:
[----:B------:R-:W2:Y:S02]  /*3e10*/  LDG.E.64 R2, desc[UR36][R2.64] ;  /* 0x0000002402027981 */ /* 0x000ea4000c1e1b00 */
[----:B--2---:R-:W-:Y:S01]  /*3e20*/  DSETP.NEU.AND P0, PT, R2, RZ, PT ;  /* 0x000000ff0200722a */ /* 0x004fe20003f0d000 */
[----:B------:R-:W-:-:S13]  /*3e30*/  BRA `(.L_x_22086) ;  /* 0x0000000800a07947 */ /* 0x000fda0003800000 */
.L_x_22081:
        /* <DEDUP_REMOVED lines=9> */
[----:B--2---:R-:W-:Y:S01]  /*3ed0*/  ISETP.NE.AND P0, PT, R2, RZ, PT ;  /* 0x000000ff0200720c */ /* 0x004fe20003f05270 */
[----:B------:R-:W-:-:S12]  /*3ee0*/  BRA `(.L_x_22086) ;  /* 0x0000000800747947 */ /* 0x000fd80003800000 */
.L_x_22095:
[----:B------:R-:W2:Y:S02]  /*3ef0*/  LDG.E.128 R4, desc[UR36][R2.64] ;  /* 0x0000002402047981 */ /* 0x000ea4000c1e1d00 */
[----:B--2---:R-:W-:-:S06]  /*3f00*/  DSETP.NEU.AND P0, PT, R6, RZ, PT ;  /* 0x000000ff0600722a */ /* 0x004fcc0003f0d000 */
[----:B------:R-:W-:Y:S01]  /*3f10*/  DSETP.NEU.OR P0, PT, R4, RZ, P0 ;  /* 0x000000ff0400722a */ /* 0x000fe2000070d400 */
[----:B------:R-:W-:-:S13]  /*3f20*/  BRA `(.L_x_22086) ;  /* 0x0000000800647947 */ /* 0x000fda0003800000 */
.L_x_22094:
        /* <DEDUP_REMOVED lines=25> */
[----:B------:R-:W-:Y:S01]  /*40c0*/  FSETP.NEU.FTZ.AND P0, PT, R5, RZ, PT ;  /* 0x000000ff0500720b */ /* 0x000fe20003f1d000 */
[----:B------:R-:W-:-:S12]  /*40d0*/  BRA `(.L_x_22086) ;  /* 0x0000000400f87947 */ /* 0x000fd80003800000 */
.L_x_22097:
        /* <DEDUP_REMOVED lines=12> */
[----:B------:R-:W-:Y:S01]  /*41a0*/  FSETP.NEU.FTZ.AND P0, PT, R4, RZ, PT ;  /* 0x000000ff0400720b */ /* 0x000fe20003f1d000 */
[----:B------:R-:W-:-:S12]  /*41b0*/  BRA `(.L_x_22086) ;  /* 0x0000000400c07947 */ /* 0x000fd80003800000 */
.L_x_22096:
[----:B------:R-:W2:Y:S02]  /*41c0*/  LDG.E.U16 R0, desc[UR36][R2.64] ;  /* 0x0000002402007981 */ /* 0x000ea4000c1e1500 */
[----:B--2---:R-:W-:-:S05]  /*41d0*/  IMAD.U32 R0, R0, 0x10000, RZ ;  /* 0x0001000000007824 */ /* 0x004fca00078e00ff */
[----:B------:R-:W-:Y:S01]  /*41e0*/  FSETP.NEU.FTZ.AND P0, PT, R0, RZ, PT ;  /* 0x000000ff0000720b */ /* 0x000fe20003f1d000 */
[----:B------:R-:W-:-:S12]  /*41f0*/  BRA `(.L_x_22086) ;  /* 0x0000000400b07947 */ /* 0x000fd80003800000 */
.L_x_22093:
        /* <DEDUP_REMOVED lines=9> */
[----:B--2---:R-:W-:Y:S01]  /*4290*/  ISETP.NE.AND P0, PT, R2, RZ, PT ;  /* 0x000000ff0200720c */ /* 0x004fe20003f05270 */
[----:B------:R-:W-:-:S12]  /*42a0*/  BRA `(.L_x_22086) ;  /* 0x0000000400847947 */ /* 0x000fd80003800000 */
.L_x_22100:
        /* <DEDUP_REMOVED lines=21> */
.L_x_22104:
[----:B------:R-:W-:Y:S05]  /*4400*/  BSYNC B1 ;  /* 0x0000000000017941 */ /* 0x000fea0003800000 */
.L_x_22103:
[----:B------:R-:W-:Y:S01]  /*4410*/  LEA R3, R0, 0x3b800000, 0x17 ;  /* 0x3b80000000037811 */ /* 0x000fe200078eb8ff */
[----:B------:R-:W-:-:S05]  /*4420*/  IMAD.SHL.U32 R0, R2, 0x100000, RZ ;  /* 0x0010000002007824 */ /* 0x000fca00078e00ff */
[----:B------:R-:W-:-:S07]  /*4430*/  LOP3.LUT R0, R3, R0, R4, 0xfe, !PT ;  /* 0x0000000003007212 */ /* 0x000fce00078efe04 */
.L_x_22102:
[----:B------:R-:W-:Y:S05]  /*4440*/  BSYNC B0 ;  /* 0x0000000000007941 */ /* 0x000fea0003800000 */
.L_x_22101:
[----:B------:R-:W-:Y:S01]  /*4450*/  FSETP.NEU.FTZ.AND P0, PT, R0, RZ, PT ;  /* 0x000000ff0000720b */ /* 0x000fe20003f1d000 */
[----:B------:R-:W-:-:S12]  /*4460*/  BRA `(.L_x_22086) ;  /* 0x0000000400147947 */ /* 0x000fd80003800000 */
.L_x_22099:
        /* <DEDUP_REMOVED lines=21> */
.L_x_22108:
[----:B------:R-:W-:Y:S05]  /*45c0*/  BSYNC B1 ;  /* 0x0000000000017941 */ /* 0x000fea0003800000 */
.L_x_22107:
[----:B------:R-:W-:Y:S01]  /*45d0*/  LEA R3, R0, 0x37800000, 0x17 ;  /* 0x3780000000037811 */ /* 0x000fe200078eb8ff */
[----:B------:R-:W-:-:S05]  /*45e0*/  IMAD.SHL.U32 R0, R2, 0x200000, RZ ;  /* 0x0020000002007824 */ /* 0x000fca00078e00ff */
[----:B------:R-:W-:-:S07]  /*45f0*/  LOP3.LUT R0, R3, R0, R4, 0xfe, !PT ;  /* 0x0000000003007212 */ /* 0x000fce00078efe04 */
.L_x_22106:
[----:B------:R-:W-:Y:S05]  /*4600*/  BSYNC B0 ;  /* 0x0000000000007941 */ /* 0x000fea0003800000 */
.L_x_22105:
[----:B------:R-:W-:Y:S01]  /*4610*/  FSETP.NEU.FTZ.AND P0, PT, R0, RZ, PT ;  /* 0x000000ff0000720b */ /* 0x000fe20003f1d000 */
[----:B------:R-:W-:-:S12]  /*4620*/  BRA `(.L_x_22086) ;  /* 0x0000000000a47947 */ /* 0x000fd80003800000 */
.L_x_22098:
        /* <DEDUP_REMOVED lines=14> */
.L_x_22112:
[----:B------:R-:W-:Y:S05]  /*4710*/  BSYNC B0 ;  /* 0x0000000000007941 */ /* 0x000fea0003800000 */
.L_x_22111:
[----:B------:R-:W-:Y:S01]  /*4720*/  FSETP.NEU.FTZ.AND P0, PT, R0, RZ, PT ;  /* 0x000000ff0000720b */ /* 0x000fe20003f1d000 */
[----:B------:R-:W-:-:S12]  /*4730*/  BRA `(.L_x_22086) ;  /* 0x0000000000607947 */ /* 0x000fd80003800000 */
.L_x_22085:
        /* <DEDUP_REMOVED lines=16> */
.L_x_22113:
[----:B------:R-:W-:Y:S01]  /*4840*/  PLOP3.LUT P0, PT, PT, PT, PT, 0x8, 0x0 ;  /* 0x000000000000781c */ /* 0x000fe20003f0e170 */
[----:B------:R-:W-:-:S12]  /*4850*/  BRA `(.L_x_22086) ;  /* 0x0000000000187947 */ /* 0x000fd80003800000 */
.L_x_22110:
[----:B------:R-:W2:Y:S02]  /*4860*/  LDG.E.64 R2, desc[UR36][R2.64] ;  /* 0x0000002402027981 */ /* 0x000ea4000c1e1b00 */
[----:B--2---:R-:W-:-:S04]  /*4870*/  ISETP.NE.U32.AND P0, PT, R2, RZ, PT ;  /* 0x000000ff0200720c */ /* 0x004fc80003f05070 */
[----:B------:R-:W-:Y:S01]  /*4880*/  ISETP.NE.AND.EX P0, PT, R3, RZ, PT, P0 ;  /* 0x000000ff0300720c */ /* 0x000fe20003f05300 */
[----:B------:R-:W-:-:S12]  /*4890*/  BRA `(.L_x_22086) ;  /* 0x0000000000087947 */ /* 0x000fd80003800000 */
.L_x_22109:
[----:B------:R-:W2:Y:S02]  /*48a0*/  LDG.E R2, desc[UR36][R2.64] ;  /* 0x0000002402027981 */ /* 0x000ea4000c1e1900 */
[----:B--2---:R-:W-:-:S13]  /*48b0*/  ISETP.NE.AND P0, PT, R2, RZ, PT ;  /* 0x000000ff0200720c */ /* 0x004fda0003f05270 */
.L_x_22086:
[----:B------:R-:W0:Y:S01]  /*48c0*/  LDC.U8 R3, c[0x0][0x508] ;  /* 0x00014200ff037b82 */ /* 0x000e220000000000 */
[----:B------:R-:W-:Y:S01]  /*48d0*/  ISETP.NE.AND P1, PT, R19, RZ, PT ;  /* 0x000000ff1300720c */ /* 0x000fe20003f25270 */
[----:B------:R-:W-:Y:S01]  /*48e0*/  ULDC.U8 UR4, c[0x0][0x4f8] ;  /* 0x00013e0000047ab9 */ /* 0x000fe20000000000 */
[----:B------:R-:W-:Y:S01]  /*48f0*/  ISETP.NE.AND P2, PT, R24, RZ, PT ;  /* 0x000000ff1800720c */ /* 0x000fe20003f45270 */
[----:B------:R-:W-:Y:S01]  /*4900*/  ULDC.U8 UR5, c[0x0][0x4f9] ;  /* 0x00013e4000057ab9 */ /* 0x000fe20000000000 */
[----:B------:R-:W-:Y:S02]  /*4910*/  ISETP.NE.AND P1, PT, RZ, UR4, P1 ;  /* 0x00000004ff007c0c */ /* 0x000fe40008f25270 */
[----:B------:R-:W-:-:S04]  /*4920*/  ISETP.NE.AND P2, PT, RZ, UR5, P2 ;  /* 0x00000005ff007c0c */ /* 0x000fc80009745270 */
[----:B------:R-:W-:-:S04]  /*4930*/  PLOP3.LUT P0, PT, P1, P0, P2, 0xf8, 0x0 ;  /* 0x000000000000781c */ /* 0x000fc80000f01f20 */
[----:B------:R-:W-:Y:S02]  /*4940*/  SEL R2, RZ, 0x1, !P0 ;  /* 0x00000001ff027807 */ /* 0x000fe40004000000 */
        /* <DEDUP_REMOVED lines=13> */
.L_x_22117:
[----:B------:R0:W-:Y:S01]  /*4a20*/  STG.E.U8 desc[UR36][R16.64], R2 ;  /* 0x0000000210007986 */ /* 0x0001e2000c101124 */
[----:B------:R-:W-:Y:S05]  /*4a30*/  BRA `(.L_x_22119) ;  /* 0x0000000c00487947 */ /* 0x000fea0003800000 */
.L_x_22116:
        /* <DEDUP_REMOVED lines=9> */
.L_x_22121:
[----:B------:R0:W-:Y:S01]  /*4ad0*/  STG.E desc[UR36][R16.64], R2 ;  /* 0x0000000210007986 */ /* 0x0001e2000c101924 */
[----:B------:R-:W-:Y:S05]  /*4ae0*/  BRA `(.L_x_22119) ;  /* 0x0000000c001c7947 */ /* 0x000fea0003800000 */
.L_x_22120:
[----:B------:R0:W-:Y:S01]  /*4af0*/  STG.E.U16 desc[UR36][R16.64], R2 ;  /* 0x0000000210007986 */ /* 0x0001e2000c101524 */
[----:B------:R-:W-:Y:S05]  /*4b00*/  BRA `(.L_x_22119) ;  /* 0x0000000c00147947 */ /* 0x000fea0003800000 */
.L_x_22115:
[----:B------:R-:W-:-:S13]  /*4b10*/  ISETP.GT.AND P0, PT, R0, 0x6, PT ;  /* 0x000000060000780c */ /* 0x000fda0003f04270 */
[----:B------:R-:W-:Y:S05]  /*4b20*/  @P0 BRA `(.L_x_22122) ;  /* 0x00000000002c0947 */ /* 0x000fea0003800000 */
[----:B------:R-:W-:-:S13]  /*4b30*/  ISETP.NE.AND P0, PT, R0, 0x5, PT ;  /* 0x000000050000780c */ /* 0x000fda0003f05270 */
[----:B------:R-:W-:Y:S05]  /*4b40*/  @!P0 BRA `(.L_x_22123) ;  /* 0x0000000000148947 */ /* 0x000fea0003800000 */
[----:B------:R-:W-:-:S13]  /*4b50*/  ISETP.NE.AND P0, PT, R0, 0x6, PT ;  /* 0x000000060000780c */ /* 0x000fda0003f05270 */
[----:B------:R-:W-:Y:S05]  /*4b60*/  @P0 BRA `(.L_x_22118) ;  /* 0x0000000800a80947 */ /* 0x000fea0003800000 */
[----:B------:R-:W-:-:S05]  /*4b70*/  I2FP.F32.U32 R3, R2 ;  /* 0x0000000200037245 */ /* 0x000fca0000201000 */
[----:B------:R0:W-:Y:S01]  /*4b80*/  STG.E desc[UR36][R16.64], R3 ;  /* 0x0000000310007986 */ /* 0x0001e2000c101924 */
[----:B------:R-:W-:Y:S05]  /*4b90*/  BRA `(.L_x_22119) ;  /* 0x0000000800f07947 */ /* 0x000fea0003800000 */
.L_x_22123:
[----:B------:R-:W-:-:S04]  /*4ba0*/  I2FP.F32.U32 R0, R2 ;  /* 0x0000000200007245 */ /* 0x000fc80000201000 */
[----:B------:R-:W-:-:S05]  /*4bb0*/  F2FP.F16.F32.PACK_AB R0, RZ, R0 ;  /* 0x00000000ff00723e */ /* 0x000fca00000000ff */
[----:B------:R0:W-:Y:S01]  /*4bc0*/  STG.E.U16 desc[UR36][R16.64], R0 ;  /* 0x0000000010007986 */ /* 0x0001e2000c101524 */
[----:B------:R-:W-:Y:S05]  /*4bd0*/  BRA `(.L_x_22119) ;  /* 0x0000000800e07947 */ /* 0x000fea0003800000 */
.L_x_22122:
[----:B------:R-:W-:-:S13]  /*4be0*/  ISETP.NE.AND P0, PT, R0, 0x7, PT ;  /* 0x000000070000780c */ /* 0x000fda0003f05270 */
[----:B------:R-:W-:Y:S05]  /*4bf0*/  @!P0 BRA `(.L_x_22124) ;  /* 0x0000000000348947 */ /* 0x000fea0003800000 */
[----:B------:R-:W-:-:S13]  /*4c00*/  ISETP.NE.AND P0, PT, R0, 0x8, PT ;  /* 0x000000080000780c */ /* 0x000fda0003f05270 */
[----:B------:R-:W-:Y:S05]  /*4c10*/  @!P0 BRA `(.L_x_22125) ;  /* 0x0000000000188947 */ /* 0x000fea0003800000 */
[----:B------:R-:W-:-:S13]  /*4c20*/  ISETP.NE.AND P0, PT, R0, 0x9, PT ;  /* 0x000000090000780c */ /* 0x000fda0003f05270 */
[----:B------:R-:W-:Y:S05]  /*4c30*/  @P0 BRA `(.L_x_22118) ;  /* 0x0000000800740947 */ /* 0x000fea0003800000 */
[----:B------:R-:W-:Y:S01]  /*4c40*/  I2FP.F32.U32 R2, R2 ;  /* 0x0000000200027245 */ /* 0x000fe20000201000 */
[----:B------:R-:W-:-:S05]  /*4c50*/  IMAD.MOV.U32 R3, RZ, RZ, RZ ;  /* 0x000000ffff037224 */ /* 0x000fca00078e00ff */
[----:B------:R0:W-:Y:S01]  /*4c60*/  STG.E.64 desc[UR36][R16.64], R2 ;  /* 0x0000000210007986 */ /* 0x0001e2000c101b24 */
[----:B------:R-:W-:Y:S05]  /*4c70*/  BRA `(.L_x_22119) ;  /* 0x0000000800b87947 */ /* 0x000fea0003800000 */
.L_x_22125:
[----:B------:R-:W-:-:S04]  /*4c80*/  I2FP.F32.U32 R2, R2 ;  /* 0x0000000200027245 */ /* 0x000fc80000201000 */
[----:B------:R-:W-:-:S04]  /*4c90*/  F2FP.F16.F32.PACK_AB R3, RZ, R2 ;  /* 0x00000002ff03723e */ /* 0x000fc800000000ff */
[----:B------:R-:W-:-:S05]  /*4ca0*/  PRMT R3, R3, 0x5410, RZ ;  /* 0x0000541003037816 */ /* 0x000fca00000000ff */
[----:B------:R0:W-:Y:S01]  /*4cb0*/  STG.E desc[UR36][R16.64], R3 ;  /* 0x0000000310007986 */ /* 0x0001e2000c101924 */
[----:B------:R-:W-:Y:S05]  /*4cc0*/  BRA `(.L_x_22119) ;  /* 0x0000000800a47947 */ /* 0x000fea0003800000 */
.L_x_22124:
[----:B------:R-:W0:Y:S02]  /*4cd0*/  I2F.F64.U32 R2, R2 ;  /* 0x0000000200027312 */ /* 0x000e240000201800 */
[----:B0-----:R0:W-:Y:S01]  /*4ce0*/  STG.E.64 desc[UR36][R16.64], R2 ;  /* 0x0000000210007986 */ /* 0x0011e2000c101b24 */
[----:B------:R-:W-:Y:S05]  /*4cf0*/  BRA `(.L_x_22119) ;  /* 0x0000000800987947 */ /* 0x000fea0003800000 */
.L_x_22114:
        /* <DEDUP_REMOVED lines=8> */
[----:B------:R0:W-:Y:S01]  /*4d80*/  STG.E.U8 desc[UR36][R16.64], R2 ;  /* 0x0000000210007986 */ /* 0x0001e2000c101124 */
[----:B------:R-:W-:Y:S05]  /*4d90*/  BRA `(.L_x_22119) ;  /* 0x0000000800707947 */ /* 0x000fea0003800000 */
.L_x_22128:
[----:B------:R-:W0:Y:S01]  /*4da0*/  I2F.F64.U32 R4, R2 ;  /* 0x0000000200047312 */ /* 0x000e220000201800 */
[----:B------:R-:W-:-:S05]  /*4db0*/  CS2R R6, SRZ ;  /* 0x0000000000067805 */ /* 0x000fca000001ff00 */
[----:B0-----:R0:W-:Y:S01]  /*4dc0*/  STG.E.128 desc[UR36][R16.64], R4 ;  /* 0x0000000410007986 */ /* 0x0011e2000c101d24 */
[----:B------:R-:W-:Y:S05]  /*4dd0*/  BRA `(.L_x_22119) ;  /* 0x0000000800607947 */ /* 0x000fea0003800000 */
.L_x_22127:
[----:B------:R-:W-:-:S13]  /*4de0*/  ISETP.NE.AND P0, PT, R0, 0xf, PT ;  /* 0x0000000f0000780c */ /* 0x000fda0003f05270 */
[----:B------:R-:W-:Y:S05]  /*4df0*/  @!P0 BRA `(.L_x_22129) ;  /* 0x0000000000b48947 */ /* 0x000fea0003800000 */
[----:B------:R-:W-:-:S13]  /*4e00*/  ISETP.NE.AND P0, PT, R0, 0x17, PT ;  /* 0x000000170000780c */ /* 0x000fda0003f05270 */
[----:B------:R-:W-:Y:S05]  /*4e10*/  @!P0 BRA `(.L_x_22130) ;  /* 0x0000000000548947 */ /* 0x000fea0003800000 */
[----:B------:R-:W-:-:S13]  /*4e20*/  ISETP.NE.AND P0, PT, R0, 0x18, PT ;  /* 0x000000180000780c */ /* 0x000fda0003f05270 */
[----:B------:R-:W-:Y:S05]  /*4e30*/  @P0 BRA `(.L_x_22118) ;  /* 0x0000000400f40947 */ /* 0x000fea0003800000 */
[----:B------:R-:W-:Y:S01]  /*4e40*/  I2FP.F32.U32 R5, R2 ;  /* 0x0000000200057245 */ /* 0x000fe20000201000 */
        /* <DEDUP_REMOVED lines=14> */
.L_x_22132:
[----:B------:R-:W-:Y:S05]  /*4f30*/  BSYNC B0 ;  /* 0x0000000000007941 */ /* 0x000fea0003800000 */
.L_x_22131:
[----:B------:R-:W-:-:S05]  /*4f40*/  LOP3.LUT R3, R0, R3, RZ, 0xfc, !PT ;  /* 0x0000000300037212 */ /* 0x000fca00078efcff */
[----:B------:R0:W-:Y:S01]  /*4f50*/  STG.E.U8 desc[UR36][R16.64], R3 ;  /* 0x0000000310007986 */ /* 0x0001e2000c101124 */
[----:B------:R-:W-:Y:S05]  /*4f60*/  BRA `(.L_x_22119) ;  /* 0x0000000400fc7947 */ /* 0x000fea0003800000 */
.L_x_22130:
[----:B------:R-:W-:Y:S01]  /*4f70*/  I2FP.F32.U32 R3, R2 ;  /* 0x0000000200037245 */ /* 0x000fe20000201000 */
        /* <DEDUP_REMOVED lines=12> */
.L_x_22134:
[----:B------:R-:W-:Y:S01]  /*5040*/  IMAD.MOV.U32 R0, RZ, RZ, 0x7f ;  /* 0x0000007fff007424 */ /* 0x000fe200078e00ff */
[----:B------:R-:W-:-:S04]  /*5050*/  ISETP.GT.U32.AND P0, PT, R2, 0x7f800000, PT ;  /* 0x7f8000000200780c */ /* 0x000fc80003f04070 */
[----:B------:R-:W-:-:S09]  /*5060*/  SEL R0, R0, 0x7c, P0 ;  /* 0x0000007c00007807 */ /* 0x000fd20000000000 */
.L_x_22135:
[----:B------:R-:W-:Y:S05]  /*5070*/  BSYNC B0 ;  /* 0x0000000000007941 */ /* 0x000fea0003800000 */
.L_x_22133:
[----:B------:R-:W-:-:S04]  /*5080*/  LOP3.LUT R2, R3, 0x80000000, RZ, 0xc0, !PT ;  /* 0x8000000003027812 */ /* 0x000fc800078ec0ff */
[----:B------:R-:W-:-:S04]  /*5090*/  SHF.R.U32.HI R3, RZ, 0x18, R2 ;  /* 0x00000018ff037819 */ /* 0x000fc80000011602 */
[----:B------:R-:W-:-:S05]  /*50a0*/  LOP3.LUT R3, R0, R3, RZ, 0xfc, !PT ;  /* 0x0000000300037212 */ /* 0x000fca00078efcff */
[----:B------:R0:W-:Y:S01]  /*50b0*/  STG.E.U8 desc[UR36][R16.64], R3 ;  /* 0x0000000310007986 */ /* 0x0001e2000c101124 */
[----:B------:R-:W-:Y:S05]  /*50c0*/  BRA `(.L_x_22119) ;  /* 0x0000000400a47947 */ /* 0x000fea0003800000 */
.L_x_22129:
[----:B------:R-:W-:-:S04]  /*50d0*/  I2FP.F32.U32 R0, R2 ;  /* 0x0000000200007245 */ /* 0x000fc80000201000 */
[----:B------:R-:W-:-:S05]  /*50e0*/  F2FP.BF16.F32.PACK_AB R0, RZ, R0 ;  /* 0x00000000ff00723e */ /* 0x000fca00000010ff */
[----:B------:R0:W-:Y:S01]  /*50f0*/  STG.E.U16 desc[UR36][R16.64], R0 ;  /* 0x0000000010007986 */ /* 0x0001e2000c101524 */
[----:B------:R-:W-:Y:S05]  /*5100*/  BRA `(.L_x_22119) ;  /* 0x0000000400947947 */ /* 0x000fea0003800000 */
.L_x_22126:
        /* <DEDUP_REMOVED lines=10> */
.L_x_22138:
[----:B------:R-:W-:Y:S01]  /*51b0*/  I2FP.F32.U32 R3, R2 ;  /* 0x0000000200037245 */ /* 0x000fe20000201000 */
        /* <DEDUP_REMOVED lines=16> */
.L_x_22141:
[----:B------:R-:W-:-:S04]  /*52c0*/  LOP3.LUT R2, R3, 0x80000000, RZ, 0xc0, !PT ;  /* 0x8000000003027812 */ /* 0x000fc800078ec0ff */
[----:B------:R-:W-:-:S04]  /*52d0*/  SHF.R.U32.HI R3, RZ, 0x18, R2 ;  /* 0x00000018ff037819 */ /* 0x000fc80000011602 */
[----:B------:R-:W-:-:S04]  /*52e0*/  LOP3.LUT R0, R0, R3, RZ, 0xfc, !PT ;  /* 0x0000000300007212 */ /* 0x000fc800078efcff */
[----:B------:R-:W-:-:S07]  /*52f0*/  PRMT R8, R0, 0x7610, R8 ;  /* 0x0000761000087816 */ /* 0x000fce0000000008 */
.L_x_22140:
[----:B------:R-:W-:Y:S05]  /*5300*/  BSYNC B0 ;  /* 0x0000000000007941 */ /* 0x000fea0003800000 */
.L_x_22139:
[----:B------:R3:W-:Y:S01]  /*5310*/  STG.E.U8 desc[UR36][R16.64], R8 ;  /* 0x0000000810007986 */ /* 0x0007e2000c101124 */
[----:B------:R-:W-:Y:S05]  /*5320*/  BRA `(.L_x_22119) ;  /* 0x00000004000c7947 */ /* 0x000fea0003800000 */
.L_x_22137:
        /* <DEDUP_REMOVED lines=17> */
.L_x_22144:
[----:B------:R-:W-:-:S04]  /*5440*/  LOP3.LUT R2, R3, 0x80000000, RZ, 0xc0, !PT ;  /* 0x8000000003027812 */ /* 0x000fc800078ec0ff */
[----:B------:R-:W-:-:S04]  /*5450*/  SHF.R.U32.HI R3, RZ, 0x18, R2 ;  /* 0x00000018ff037819 */ /* 0x000fc80000011602 */
[----:B------:R-:W-:-:S04]  /*5460*/  LOP3.LUT R0, R0, R3, RZ, 0xfc, !PT ;  /* 0x0000000300007212 */ /* 0x000fc800078efcff */
[----:B------:R-:W-:-:S07]  /*5470*/  PRMT R8, R0, 0x7610, R8 ;  /* 0x0000761000087816 */ /* 0x000fce0000000008 */
.L_x_22143:
[----:B------:R-:W-:Y:S05]  /*5480*/  BSYNC B0 ;  /* 0x0000000000007941 */ /* 0x000fea0003800000 */
.L_x_22142:
[----:B------:R0:W-:Y:S01]  /*5490*/  STG.E.U8 desc[UR36][R16.64], R8 ;  /* 0x0000000810007986 */ /* 0x0001e2000c101124 */
[----:B------:R-:W-:Y:S05]  /*54a0*/  BRA `(.L_x_22119) ;  /* 0x0000000000ac7947 */ /* 0x000fea0003800000 */
.L_x_22136:
[----:B------:R-:W-:-:S13]  /*54b0*/  ISETP.NE.AND P0, PT, R0, 0x1c, PT ;  /* 0x0000001c0000780c */ /* 0x000fda0003f05270 */
[----:B------:R-:W-:Y:S05]  /*54c0*/  @!P0 BRA `(.L_x_22145) ;  /* 0x0000000000a08947 */ /* 0x000fea0003800000 */
[----:B------:R-:W-:-:S13]  /*54d0*/  ISETP.NE.AND P0, PT, R0, 0x1d, PT ;  /* 0x0000001d0000780c */ /* 0x000fda0003f05270 */
[----:B------:R-:W-:Y:S05]  /*54e0*/  @!P0 BRA `(.L_x_22146) ;  /* 0x00000000008c8947 */ /* 0x000fea0003800000 */
[----:B------:R-:W-:-:S13]  /*54f0*/  ISETP.NE.AND P0, PT, R0, 0x2c, PT ;  /* 0x0000002c0000780c */ /* 0x000fda0003f05270 */
[----:B------:R-:W-:Y:S05]  /*5500*/  @P0 BRA `(.L_x_22118) ;  /* 0x0000000000400947 */ /* 0x000fea0003800000 */
[----:B------:R-:W-:-:S04]  /*5510*/  I2FP.F32.U32 R3, R2 ;  /* 0x0000000200037245 */ /* 0x000fc80000201000 */
        /* <DEDUP_REMOVED lines=15> */
.L_x_22118:
        /* <DEDUP_REMOVED lines=16> */
.L_x_22147:
[----:B------:R-:W-:Y:S05]  /*5710*/  BRA `(.L_x_22119) ;  /* 0x0000000000107947 */ /* 0x000fea0003800000 */
.L_x_22146:
[----:B------:R-:W-:-:S05]  /*5720*/  IMAD.MOV.U32 R3, RZ, RZ, RZ ;  /* 0x000000ffff037224 */ /* 0x000fca00078e00ff */
[----:B------:R1:W-:Y:S01]  /*5730*/  STG.E.64 desc[UR36][R16.64], R2 ;  /* 0x0000000210007986 */ /* 0x0003e2000c101b24 */
[----:B------:R-:W-:Y:S05]  /*5740*/  BRA `(.L_x_22119) ;  /* 0x0000000000047947 */ /* 0x000fea0003800000 */
.L_x_22145:
[----:B------:R0:W-:Y:S02]  /*5750*/  STG.E desc[UR36][R16.64], R2 ;  /* 0x0000000210007986 */ /* 0x0001e4000c101924 */
.L_x_22119:
[----:B------:R-:W-:-:S04]  /*5760*/  IMAD R18, R23, 0x200, R18 ;  /* 0x0000020017127824 */ /* 0x000fc800078e0212 */
[----:B------:R-:W-:-:S07]  /*5770*/  VIADD R19, R18, 0x80 ;  /* 0x0000008012137836 */ /* 0x000fce0000000000 */
.L_x_22013:
[----:B------:R-:W-:Y:S05]  /*5780*/  BSYNC B6 ;  /* 0x0000000000067941 */ /* 0x000fea0003800000 */
.L_x_22012:
        /* <DEDUP_REMOVED lines=384> */
.L_x_22150:
        /* <DEDUP_REMOVED lines=22> */
.L_x_22154:
[----:B------:R-:W2:Y:S02]  /*70f0*/  LDG.E.U8 R2, desc[UR36][R2.64] ;  /* 0x0000002402027981 */ /* 0x000ea4000c1e1100 */
[----:B--2---:R-:W-:-:S04]  /*7100*/  ISETP.NE.AND P0, PT, R2, RZ, PT ;  /* 0x000000ff0200720c */ /* 0x004fc80003f05270 */
[----:B------:R-:W-:Y:S01]  /*7110*/  P2R R22, PR, RZ, 0x1 ;  /* 0x00000001ff167803 */ /* 0x000fe20000000000 */
[----:B------:R-:W-:Y:S08]  /*7120*/  BRA `(.L_x_22156) ;  /* 0x0000000c00c47947 */ /* 0x000ff00003800000 */
.L_x_22153:
        /* <DEDUP_REMOVED lines=11> */
.L_x_22158:
[----:B------:R-:W2:Y:S02]  /*71e0*/  LDG.E R2, desc[UR36][R2.64] ;  /* 0x0000002402027981 */ /* 0x000ea4000c1e1900 */
[----:B--2---:R-:W-:-:S04]  /*71f0*/  ISETP.NE.AND P0, PT, R2, RZ, PT ;  /* 0x000000ff0200720c */ /* 0x004fc80003f05270 */
[----:B------:R-:W-:Y:S01]  /*7200*/  P2R R22, PR, RZ, 0x1 ;  /* 0x00000001ff167803 */ /* 0x000fe20000000000 */
[----:B------:R-:W-:Y:S08]  /*7210*/  BRA `(.L_x_22156) ;  /* 0x0000000c00887947 */ /* 0x000ff00003800000 */
.L_x_22157:
[----:B------:R-:W2:Y:S02]  /*7220*/  LDG.E.U16 R2, desc[UR36][R2.64] ;  /* 0x0000002402027981 */ /* 0x000ea4000c1e1500 */
[----:B--2---:R-:W-:-:S04]  /*7230*/  ISETP.NE.AND P0, PT, R2, RZ, PT ;  /* 0x000000ff0200720c */ /* 0x004fc80003f05270 */
[----:B------:R-:W-:Y:S01]  /*7240*/  P2R R22, PR, RZ, 0x1 ;  /* 0x00000001ff167803 */ /* 0x000fe20000000000 */
[----:B------:R-:W-:Y:S08]  /*7250*/  BRA `(.L_x_22156) ;  /* 0x0000000c00787947 */ /* 0x000ff00003800000 */
.L_x_22152:
        /* <DEDUP_REMOVED lines=10> */
.L_x_22160:
[----:B------:R-:W2:Y:S02]  /*7300*/  LDG.E.U16 R0, desc[UR36][R2.64] ;  /* 0x0000002402007981 */ /* 0x000ea4000c1e1500 */
[----:B--2---:R-:W-:-:S05]  /*7310*/  HADD2.F32 R0, -RZ, R0.H0_H0 ;  /* 0x20000000ff007230 */ /* 0x004fca0000004100 */
[----:B------:R-:W-:-:S04]  /*7320*/  FSETP.NEU.FTZ.AND P0, PT, R0, RZ, PT ;  /* 0x000000ff0000720b */ /* 0x000fc80003f1d000 */
[----:B------:R-:W-:Y:S01]  /*7330*/  P2R R22, PR, RZ, 0x1 ;  /* 0x00000001ff167803 */ /* 0x000fe20000000000 */
[----:B------:R-:W-:Y:S08]  /*7340*/  BRA `(.L_x_22156) ;  /* 0x0000000c003c7947 */ /* 0x000ff00003800000 */
.L_x_22159:
        /* <DEDUP_REMOVED lines=12> */
.L_x_22162:
        /* <DEDUP_REMOVED lines=11> */
.L_x_22161:
[----:B------:R-:W2:Y:S02]  /*74c0*/  LDG.E.64 R2, desc[UR36][R2.64] ;  /* 0x0000002402027981 */ /* 0x000ea4000c1e1b00 */
[----:B--2---:R-:W-:-:S06]  /*74d0*/  DSETP.NEU.AND P0, PT, R2, RZ, PT ;  /* 0x000000ff0200722a */ /* 0x004fcc0003f0d000 */
[----:B------:R-:W-:Y:S01]  /*74e0*/  P2R R22, PR, RZ, 0x1 ;  /* 0x00000001ff167803 */ /* 0x000fe20000000000 */
[----:B------:R-:W-:Y:S07]  /*74f0*/  BRA `(.L_x_22156) ;  /* 0x0000000800d07947 */ /* 0x000fee0003800000 */
.L_x_22151:
        /* <DEDUP_REMOVED lines=12> */
.L_x_22165:
[----:B------:R-:W2:Y:S02]  /*75c0*/  LDG.E.128 R4, desc[UR36][R2.64] ;  /* 0x0000002402047981 */ /* 0x000ea4000c1e1d00 */
[----:B--2---:R-:W-:-:S06]  /*75d0*/  DSETP.NEU.AND P0, PT, R6, RZ, PT ;  /* 0x000000ff0600722a */ /* 0x004fcc0003f0d000 */
[----:B------:R-:W-:-:S06]  /*75e0*/  DSETP.NEU.OR P0, PT, R4, RZ, P0 ;  /* 0x000000ff0400722a */ /* 0x000fcc000070d400 */
[----:B------:R-:W-:Y:S01]  /*75f0*/  P2R R22, PR, RZ, 0x1 ;  /* 0x00000001ff167803 */ /* 0x000fe20000000000 */
[----:B------:R-:W-:Y:S07]  /*7600*/  BRA `(.L_x_22156) ;  /* 0x00000008008c7947 */ /* 0x000fee0003800000 */
.L_x_22164:
        /* <DEDUP_REMOVED lines=28> */
.L_x_22167:
        /* <DEDUP_REMOVED lines=15> */
.L_x_22166:
[----:B------:R-:W2:Y:S02]  /*78c0*/  LDG.E.U16 R0, desc[UR36][R2.64] ;  /* 0x0000002402007981 */ /* 0x000ea4000c1e1500 */
[----:B--2---:R-:W-:-:S05]  /*78d0*/  IMAD.U32 R0, R0, 0x10000, RZ ;  /* 0x0001000000007824 */ /* 0x004fca00078e00ff */
[----:B------:R-:W-:-:S04]  /*78e0*/  FSETP.NEU.FTZ.AND P0, PT, R0, RZ, PT ;  /* 0x000000ff0000720b */ /* 0x000fc80003f1d000 */
[----:B------:R-:W-:Y:S01]  /*78f0*/  P2R R22, PR, RZ, 0x1 ;  /* 0x00000001ff167803 */ /* 0x000fe20000000000 */
[----:B------:R-:W-:Y:S08]  /*7900*/  BRA `(.L_x_22156) ;  /* 0x0000000400cc7947 */ /* 0x000ff00003800000 */
.L_x_22163:
        /* <DEDUP_REMOVED lines=12> */
.L_x_22170:
        /* <DEDUP_REMOVED lines=21> */
.L_x_22174:
[----:B------:R-:W-:Y:S05]  /*7b20*/  BSYNC B1 ;  /* 0x0000000000017941 */ /* 0x000fea0003800000 */
.L_x_22173:
[----:B------:R-:W-:Y:S01]  /*7b30*/  LEA R3, R0, 0x3b800000, 0x17 ;  /* 0x3b80000000037811 */ /* 0x000fe200078eb8ff */
[----:B------:R-:W-:-:S05]  /*7b40*/  IMAD.SHL.U32 R0, R2, 0x100000, RZ ;  /* 0x0010000002007824 */ /* 0x000fca00078e00ff */
[----:B------:R-:W-:-:S07]  /*7b50*/  LOP3.LUT R0, R3, R0, R4, 0xfe, !PT ;  /* 0x0000000003007212 */ /* 0x000fce00078efe04 */
.L_x_22172:
[----:B------:R-:W-:Y:S05]  /*7b60*/  BSYNC B0 ;  /* 0x0000000000007941 */ /* 0x000fea0003800000 */
.L_x_22171:
[----:B------:R-:W-:-:S04]  /*7b70*/  FSETP.NEU.FTZ.AND P0, PT, R0, RZ, PT ;  /* 0x000000ff0000720b */ /* 0x000fc80003f1d000 */
[----:B------:R-:W-:Y:S01]  /*7b80*/  P2R R22, PR, RZ, 0x1 ;  /* 0x00000001ff167803 */ /* 0x000fe20000000000 */
[----:B------:R-:W-:Y:S08]  /*7b90*/  BRA `(.L_x_22156) ;  /* 0x0000000400287947 */ /* 0x000ff00003800000 */
.L_x_22169:
        /* <DEDUP_REMOVED lines=21> */
.L_x_22178:
[----:B------:R-:W-:Y:S05]  /*7cf0*/  BSYNC B1 ;  /* 0x0000000000017941 */ /* 0x000fea0003800000 */
.L_x_22177:
[----:B------:R-:W-:Y:S01]  /*7d00*/  LEA R3, R0, 0x37800000, 0x17 ;  /* 0x3780000000037811 */ /* 0x000fe200078eb8ff */
[----:B------:R-:W-:-:S05]  /*7d10*/  IMAD.SHL.U32 R0, R2, 0x200000, RZ ;  /* 0x0020000002007824 */ /* 0x000fca00078e00ff */
[----:B------:R-:W-:-:S07]  /*7d20*/  LOP3.LUT R0, R3, R0, R4, 0xfe, !PT ;  /* 0x0000000003007212 */ /* 0x000fce00078efe04 */
.L_x_22176:
[----:B------:R-:W-:Y:S05]  /*7d30*/  BSYNC B0 ;  /* 0x0000000000007941 */ /* 0x000fea0003800000 */
.L_x_22175:
[----:B------:R-:W-:-:S04]  /*7d40*/  FSETP.NEU.FTZ.AND P0, PT, R0, RZ, PT ;  /* 0x000000ff0000720b */ /* 0x000fc80003f1d000 */
[----:B------:R-:W-:Y:S01]  /*7d50*/  P2R R22, PR, RZ, 0x1 ;  /* 0x00000001ff167803 */ /* 0x000fe20000000000 */
[----:B------:R-:W-:Y:S08]  /*7d60*/  BRA `(.L_x_22156) ;  /* 0x0000000000b47947 */ /* 0x000ff00003800000 */
.L_x_22168:
        /* <DEDUP_REMOVED lines=14> */
.L_x_22182:
[----:B------:R-:W-:Y:S05]  /*7e50*/  BSYNC B0 ;  /* 0x0000000000007941 */ /* 0x000fea0003800000 */
.L_x_22181:
[----:B------:R-:W-:-:S04]  /*7e60*/  FSETP.NEU.FTZ.AND P0, PT, R0, RZ, PT ;  /* 0x000000ff0000720b */ /* 0x000fc80003f1d000 */
[----:B------:R-:W-:Y:S01]  /*7e70*/  P2R R22, PR, RZ, 0x1 ;  /* 0x00000001ff167803 */ /* 0x000fe20000000000 */
[----:B------:R-:W-:Y:S08]  /*7e80*/  BRA `(.L_x_22156) ;  /* 0x00000000006c7947 */ /* 0x000ff00003800000 */
.L_x_22155:
        /* <DEDUP_REMOVED lines=16> */
.L_x_22183:
[----:B------:R-:W-:-:S04]  /*7f90*/  PLOP3.LUT P0, PT, PT, PT, PT, 0x8, 0x0 ;  /* 0x000000000000781c */ /* 0x000fc80003f0e170 */
[----:B------:R-:W-:Y:S01]  /*7fa0*/  P2R R22, PR, RZ, 0x1 ;  /* 0x00000001ff167803 */ /* 0x000fe20000000000 */
[----:B------:R-:W-:Y:S08]  /*7fb0*/  BRA `(.L_x_22156) ;  /* 0x0000000000207947 */ /* 0x000ff00003800000 */
.L_x_22180:
[----:B------:R-:W2:Y:S02]  /*7fc0*/  LDG.E.64 R2, desc[UR36][R2.64] ;  /* 0x0000002402027981 */ /* 0x000ea4000c1e1b00 */
[----:B--2---:R-:W-:-:S04]  /*7fd0*/  ISETP.NE.U32.AND P0, PT, R2, RZ, PT ;  /* 0x000000ff0200720c */ /* 0x004fc80003f05070 */
[----:B------:R-:W-:-:S04]  /*7fe0*/  ISETP.NE.AND.EX P0, PT, R3, RZ, PT, P0 ;  /* 0x000000ff0300720c */ /* 0x000fc80003f05300 */
[----:B------:R-:W-:Y:S01]  /*7ff0*/  P2R R22, PR, RZ, 0x1 ;  /* 0x00000001ff167803 */ /* 0x000fe20000000000 */
[----:B------:R-:W-:Y:S08]  /*8000*/  BRA `(.L_x_22156) ;  /* 0x00000000000c7947 */ /* 0x000ff00003800000 */
.L_x_22179:
[----:B------:R-:W2:Y:S02]  /*8010*/  LDG.E R2, desc[UR36][R2.64] ;  /* 0x0000002402027981 */ /* 0x000ea4000c1e1900 */
[----:B--2---:R-:W-:-:S04]  /*8020*/  ISETP.NE.AND P0, PT, R2, RZ, PT ;  /* 0x000000ff0200720c */ /* 0x004fc80003f05270 */
[----:B------:R-:W-:-:S09]  /*8030*/  P2R R22, PR, RZ, 0x1 ;  /* 0x00000001ff167803 */ /* 0x000fd20000000000 */
.L_x_22156:
        /* <DEDUP_REMOVED lines=19> */
.L_x_22187:
[----:B------:R-:W2:Y:S02]  /*8170*/  LDG.E.U8 R2, desc[UR36][R2.64] ;  /* 0x0000002402027981 */ /* 0x000ea4000c1e1100 */
[----:B--2---:R-:W-:-:S04]  /*8180*/  ISETP.NE.AND P0, PT, R2, RZ, PT ;  /* 0x000000ff0200720c */ /* 0x004fc80003f05270 */
[----:B------:R-:W-:Y:S01]  /*8190*/  P2R R23, PR, RZ, 0x1 ;  /* 0x00000001ff177803 */ /* 0x000fe20000000000 */
[----:B------:R-:W-:Y:S08]  /*81a0*/  BRA `(.L_x_22189) ;  /* 0x0000000c00c47947 */ /* 0x000ff00003800000 */
.L_x_22186:
        /* <DEDUP_REMOVED lines=11> */
.L_x_22191:
[----:B------:R-:W2:Y:S02]  /*8260*/  LDG.E R2, desc[UR36][R2.64] ;  /* 0x0000002402027981 */ /* 0x000ea4000c1e1900 */
[----:B--2---:R-:W-:-:S04]  /*8270*/  ISETP.NE.AND P0, PT, R2, RZ, PT ;  /* 0x000000ff0200720c */ /* 0x004fc80003f05270 */
[----:B------:R-:W-:Y:S01]  /*8280*/  P2R R23, PR, RZ, 0x1 ;  /* 0x00000001ff177803 */ /* 0x000fe20000000000 */
[----:B------:R-:W-:Y:S08]  /*8290*/  BRA `(.L_x_22189) ;  /* 0x0000000c00887947 */ /* 0x000ff00003800000 */
.L_x_22190:
[----:B------:R-:W2:Y:S02]  /*82a0*/  LDG.E.U16 R2, desc[UR36][R2.64] ;  /* 0x0000002402027981 */ /* 0x000ea4000c1e1500 */
[----:B--2---:R-:W-:-:S04]  /*82b0*/  ISETP.NE.AND P0, PT, R2, RZ, PT ;  /* 0x000000ff0200720c */ /* 0x004fc80003f05270 */
[----:B------:R-:W-:Y:S01]  /*82c0*/  P2R R23, PR, RZ, 0x1 ;  /* 0x00000001ff177803 */ /* 0x000fe20000000000 */
[----:B------:R-:W-:Y:S08]  /*82d0*/  BRA `(.L_x_22189) ;  /* 0x0000000c00787947 */ /* 0x000ff00003800000 */
.L_x_22185:
        /* <DEDUP_REMOVED lines=10> */
.L_x_22193:
[----:B------:R-:W2:Y:S02]  /*8380*/  LDG.E.U16 R0, desc[UR36][R2.64] ;  /* 0x0000002402007981 */ /* 0x000ea4000c1e1500 */
[----:B--2---:R-:W-:-:S05]  /*8390*/  HADD2.F32 R0, -RZ, R0.H0_H0 ;  /* 0x20000000ff007230 */ /* 0x004fca0000004100 */
[----:B------:R-:W-:-:S04]  /*83a0*/  FSETP.NEU.FTZ.AND P0, PT, R0, RZ, PT ;  /* 0x000000ff0000720b */ /* 0x000fc80003f1d000 */
[----:B------:R-:W-:Y:S01]  /*83b0*/  P2R R23, PR, RZ, 0x1 ;  /* 0x00000001ff177803 */ /* 0x000fe20000000000 */
[----:B------:R-:W-:Y:S08]  /*83c0*/  BRA `(.L_x_22189) ;  /* 0x0000000c003c7947 */ /* 0x000ff00003800000 */
.L_x_22192:
        /* <DEDUP_REMOVED lines=12> */
.L_x_22195:
        /* <DEDUP_REMOVED lines=11> */
.L_x_22194:
[----:B------:R-:W2:Y:S02]  /*8540*/  LDG.E.64 R2, desc[UR36][R2.64] ;  /* 0x0000002402027981 */ /* 0x000ea4000c1e1b00 */
[----:B--2---:R-:W-:-:S06]  /*8550*/  DSETP.NEU.AND P0, PT, R2, RZ, PT ;  /* 0x000000ff0200722a */ /* 0x004fcc0003f0d000 */
[----:B------:R-:W-:Y:S01]  /*8560*/  P2R R23, PR, RZ, 0x1 ;  /* 0x00000001ff177803 */ /* 0x000fe20000000000 */
[----:B------:R-:W-:Y:S07]  /*8570*/  BRA `(.L_x_22189) ;  /* 0x0000000800d07947 */ /* 0x000fee0003800000 */
.L_x_22184:
        /* <DEDUP_REMOVED lines=12> */
.L_x_22198:
[----:B------:R-:W2:Y:S02]  /*8640*/  LDG.E.128 R4, desc[UR36][R2.64] ;  /* 0x0000002402047981 */ /* 0x000ea4000c1e1d00 */
[----:B--2---:R-:W-:-:S06]  /*8650*/  DSETP.NEU.AND P0, PT, R6, RZ, PT ;  /* 0x000000ff0600722a */ /* 0x004fcc0003f0d000 */
[----:B------:R-:W-:-:S06]  /*8660*/  DSETP.NEU.OR P0, PT, R4, RZ, P0 ;  /* 0x000000ff0400722a */ /* 0x000fcc000070d400 */
[----:B------:R-:W-:Y:S01]  /*8670*/  P2R R23, PR, RZ, 0x1 ;  /* 0x00000001ff177803 */ /* 0x000fe20000000000 */
[----:B------:R-:W-:Y:S07]  /*8680*/  BRA `(.L_x_22189) ;  /* 0x00000008008c7947 */ /* 0x000fee0003800000 */
.L_x_22197:
        /* <DEDUP_REMOVED lines=28> */
.L_x_22200:
        /* <DEDUP_REMOVED lines=15> */
.L_x_22199:
[----:B------:R-:W2:Y:S02]  /*8940*/  LDG.E.U16 R0, desc[UR36][R2.64] ;  /* 0x0000002402007981 */ /* 0x000ea4000c1e1500 */
[----:B--2---:R-:W-:-:S05]  /*8950*/  IMAD.U32 R0, R0, 0x10000, RZ ;  /* 0x0001000000007824 */ /* 0x004fca00078e00ff */
[----:B------:R-:W-:-:S04]  /*8960*/  FSETP.NEU.FTZ.AND P0, PT, R0, RZ, PT ;  /* 0x000000ff0000720b */ /* 0x000fc80003f1d000 */
[----:B------:R-:W-:Y:S01]  /*8970*/  P2R R23, PR, RZ, 0x1 ;  /* 0x00000001ff177803 */ /* 0x000fe20000000000 */
[----:B------:R-:W-:Y:S08]  /*8980*/  BRA `(.L_x_22189) ;  /* 0x0000000400cc7947 */ /* 0x000ff00003800000 */
.L_x_22196:
        /* <DEDUP_REMOVED lines=12> */
.L_x_22203:
        /* <DEDUP_REMOVED lines=21> */
.L_x_22207:
[----:B------:R-:W-:Y:S05]  /*8ba0*/  BSYNC B1 ;  /* 0x0000000000017941 */ /* 0x000fea0003800000 */
.L_x_22206:
[----:B------:R-:W-:Y:S01]  /*8bb0*/  LEA R3, R0, 0x3b800000, 0x17 ;  /* 0x3b80000000037811 */ /* 0x000fe200078eb8ff */
[----:B------:R-:W-:-:S05]  /*8bc0*/  IMAD.SHL.U32 R0, R2, 0x100000, RZ ;  /* 0x0010000002007824 */ /* 0x000fca00078e00ff */
[----:B------:R-:W-:-:S07]  /*8bd0*/  LOP3.LUT R0, R3, R0, R4, 0xfe, !PT ;  /* 0x0000000003007212 */ /* 0x000fce00078efe04 */
.L_x_22205:
[----:B------:R-:W-:Y:S05]  /*8be0*/  BSYNC B0 ;  /* 0x0000000000007941 */ /* 0x000fea0003800000 */
.L_x_22204:
[----:B------:R-:W-:-:S04]  /*8bf0*/  FSETP.NEU.FTZ.AND P0, PT, R0, RZ, PT ;  /* 0x000000ff0000720b */ /* 0x000fc80003f1d000 */
[----:B------:R-:W-:Y:S01]  /*8c00*/  P2R R23, PR, RZ, 0x1 ;  /* 0x00000001ff177803 */ /* 0x000fe20000000000 */
[----:B------:R-:W-:Y:S08]  /*8c10*/  BRA `(.L_x_22189) ;  /* 0x0000000400287947 */ /* 0x000ff00003800000 */
.L_x_22202:
        /* <DEDUP_REMOVED lines=21> */
.L_x_22211:
[----:B------:R-:W-:Y:S05]  /*8d70*/  BSYNC B1 ;  /* 0x0000000000017941 */ /* 0x000fea0003800000 */
.L_x_22210:
[----:B------:R-:W-:Y:S01]  /*8d80*/  LEA R3, R0, 0x37800000, 0x17 ;  /* 0x3780000000037811 */ /* 0x000fe200078eb8ff */
[----:B------:R-:W-:-:S05]  /*8d90*/  IMAD.SHL.U32 R0, R2, 0x200000, RZ ;  /* 0x0020000002007824 */ /* 0x000fca00078e00ff */
[----:B------:R-:W-:-:S07]  /*8da0*/  LOP3.LUT R0, R3, R0, R4, 0xfe, !PT ;  /* 0x0000000003007212 */ /* 0x000fce00078efe04 */
.L_x_22209:
[----:B------:R-:W-:Y:S05]  /*8db0*/  BSYNC B0 ;  /* 0x0000000000007941 */ /* 0x000fea0003800000 */
.L_x_22208:
[----:B------:R-:W-:-:S04]  /*8dc0*/  FSETP.NEU.FTZ.AND P0, PT, R0, RZ, PT ;  /* 0x000000ff0000720b */ /* 0x000fc80003f1d000 */
[----:B------:R-:W-:Y:S01]  /*8dd0*/  P2R R23, PR, RZ, 0x1 ;  /* 0x00000001ff177803 */ /* 0x000fe20000000000 */
[----:B------:R-:W-:Y:S08]  /*8de0*/  BRA `(.L_x_22189) ;  /* 0x0000000000b47947 */ /* 0x000ff00003800000 */
.L_x_22201:
        /* <DEDUP_REMOVED lines=14> */
.L_x_22215:
[----:B------:R-:W-:Y:S05]  /*8ed0*/  BSYNC B0 ;  /* 0x0000000000007941 */ /* 0x000fea0003800000 */
.L_x_22214:
[----:B------:R-:W-:-:S04]  /*8ee0*/  FSETP.NEU.FTZ.AND P0, PT, R0, RZ, PT ;  /* 0x000000ff0000720b */ /* 0x000fc80003f1d000 */
[----:B------:R-:W-:Y:S01]  /*8ef0*/  P2R R23, PR, RZ, 0x1 ;  /* 0x00000001ff177803 */ /* 0x000fe20000000000 */
[----:B------:R-:W-:Y:S08]  /*8f00*/  BRA `(.L_x_22189) ;  /* 0x00000000006c7947 */ /* 0x000ff00003800000 */
.L_x_22188:
        /* <DEDUP_REMOVED lines=16> */
.L_x_22216:
[----:B------:R-:W-:-:S04]  /*9010*/  PLOP3.LUT P0, PT, PT, PT, PT, 0x8, 0x0 ;  /* 0x000000000000781c */ /* 0x000fc80003f0e170 */
[----:B------:R-:W-:Y:S01]  /*9020*/  P2R R23, PR, RZ, 0x1 ;  /* 0x00000001ff177803 */ /* 0x000fe20000000000 */
[----:B------:R-:W-:Y:S08]  /*9030*/  BRA `(.L_x_22189) ;  /* 0x0000000000207947 */ /* 0x000ff00003800000 */
.L_x_22213:
[----:B------:R-:W2:Y:S02]  /*9040*/  LDG.E.64 R2, desc[UR36][R2.64] ;  /* 0x0000002402027981 */ /* 0x000ea4000c1e1b00 */
[----:B--2---:R-:W-:-:S04]  /*9050*/  ISETP.NE.U32.AND P0, PT, R2, RZ, PT ;  /* 0x000000ff0200720c */ /* 0x004fc80003f05070 */
[----:B------:R-:W-:-:S04]  /*9060*/  ISETP.NE.AND.EX P0, PT, R3, RZ, PT, P0 ;  /* 0x000000ff0300720c */ /* 0x000fc80003f05300 */
[----:B------:R-:W-:Y:S01]  /*9070*/  P2R R23, PR, RZ, 0x1 ;  /* 0x00000001ff177803 */ /* 0x000fe20000000000 */
[----:B------:R-:W-:Y:S08]  /*9080*/  BRA `(.L_x_22189) ;  /* 0x00000000000c7947 */ /* 0x000ff00003800000 */
.L_x_22212:
[----:B------:R-:W2:Y:S02]  /*9090*/  LDG.E R2, desc[UR36][R2.64] ;  /* 0x0000002402027981 */ /* 0x000ea4000c1e1900 */
[----:B--2---:R-:W-:-:S04]  /*90a0*/  ISETP.NE.AND P0, PT, R2, RZ, PT ;  /* 0x000000ff0200720c */ /* 0x004fc80003f05270 */
[----:B------:R-:W-:-:S09]  /*90b0*/  P2R R23, PR, RZ, 0x1 ;  /* 0x00000001ff177803 */ /* 0x000fd20000000000 */
.L_x_22189:
        /* <DEDUP_REMOVED lines=18> */
.L_x_22220:
[----:B------:R-:W2:Y:S02]  /*91e0*/  LDG.E.U8 R2, desc[UR36][R2.64] ;  /* 0x0000002402027981 */ /* 0x000ea4000c1e1100 */
[----:B--2---:R-:W-:Y:S01]  /*91f0*/  ISETP.NE.AND P0, PT, R2, RZ, PT ;  /* 0x000000ff0200720c */ /* 0x004fe20003f05270 */
[----:B------:R-:W-:-:S12]  /*9200*/  BRA `(.L_x_22222) ;  /* 0x0000000c00747947 */ /* 0x000fd80003800000 */
.L_x_22219:
        /* <DEDUP_REMOVED lines=10> */
.L_x_22224:
[----:B------:R-:W2:Y:S02]  /*92b0*/  LDG.E R2, desc[UR36][R2.64] ;  /* 0x0000002402027981 */ /* 0x000ea4000c1e1900 */
[----:B--2---:R-:W-:Y:S01]  /*92c0*/  ISETP.NE.AND P0, PT, R2, RZ, PT ;  /* 0x000000ff0200720c */ /* 0x004fe20003f05270 */
[----:B------:R-:W-:-:S12]  /*92d0*/  BRA `(.L_x_22222) ;  /* 0x0000000c00407947 */ /* 0x000fd80003800000 */
.L_x_22223:
[----:B------:R-:W2:Y:S02]  /*92e0*/  LDG.E.U16 R2, desc[UR36][R2.64] ;  /* 0x0000002402027981 */ /* 0x000ea4000c1e1500 */
[----:B--2---:R-:W-:Y:S01]  /*92f0*/  ISETP.NE.AND P0, PT, R2, RZ, PT ;  /* 0x000000ff0200720c */ /* 0x004fe20003f05270 */
[----:B------:R-:W-:-:S12]  /*9300*/  BRA `(.L_x_22222) ;  /* 0x0000000c00347947 */ /* 0x000fd80003800000 */
.L_x_22218:
        /* <DEDUP_REMOVED lines=9> */
.L_x_22226:
[----:B------:R-:W2:Y:S02]  /*93a0*/  LDG.E.U16 R0, desc[UR36][R2.64] ;  /* 0x0000002402007981 */ /* 0x000ea4000c1e1500 */
[----:B--2---:R-:W-:-:S05]  /*93b0*/  HADD2.F32 R0, -RZ, R0.H0_H0 ;  /* 0x20000000ff007230 */ /* 0x004fca0000004100 */
[----:B------:R-:W-:Y:S01]  /*93c0*/  FSETP.NEU.FTZ.AND P0, PT, R0, RZ, PT ;  /* 0x000000ff0000720b */ /* 0x000fe20003f1d000 */
[----:B------:R-:W-:-:S12]  /*93d0*/  BRA `(.L_x_22222) ;  /* 0x0000000c00007947 */ /* 0x000fd80003800000 */
.L_x_22225:
        /* <DEDUP_REMOVED lines=11> */
.L_x_22228:
        /* <DEDUP_REMOVED lines=10> */
.L_x_22227:
[----:B------:R-:W2:Y:S02]  /*9530*/  LDG.E.64 R2, desc[UR36][R2.64] ;  /* 0x0000002402027981 */ /* 0x000ea4000c1e1b00 */
[----:B--2---:R-:W-:Y:S01]  /*9540*/  DSETP.NEU.AND P0, PT, R2, RZ, PT ;  /* 0x000000ff0200722a */ /* 0x004fe20003f0d000 */
[----:B------:R-:W-:-:S13]  /*9550*/  BRA `(.L_x_22222) ;  /* 0x0000000800a07947 */ /* 0x000fda0003800000 */
.L_x_22217:
        /* <DEDUP_REMOVED lines=11> */
.L_x_22231:
[----:B------:R-:W2:Y:S02]  /*9610*/  LDG.E.128 R4, desc[UR36][R2.64] ;  /* 0x0000002402047981 */ /* 0x000ea4000c1e1d00 */
[----:B--2---:R-:W-:-:S06]  /*9620*/  DSETP.NEU.AND P0, PT, R6, RZ, PT ;  /* 0x000000ff0600722a */ /* 0x004fcc0003f0d000 */
[----:B------:R-:W-:Y:S01]  /*9630*/  DSETP.NEU.OR P0, PT, R4, RZ, P0 ;  /* 0x000000ff0400722a */ /* 0x000fe2000070d400 */
[----:B------:R-:W-:-:S13]  /*9640*/  BRA `(.L_x_22222) ;  /* 0x0000000800647947 */ /* 0x000fda0003800000 */
.L_x_22230:
        /* <DEDUP_REMOVED lines=27> */
.L_x_22233:
        /* <DEDUP_REMOVED lines=14> */
.L_x_22232:
[----:B------:R-:W2:Y:S02]  /*98e0*/  LDG.E.U16 R0, desc[UR36][R2.64] ;  /* 0x0000002402007981 */ /* 0x000ea4000c1e1500 */
[----:B--2---:R-:W-:-:S05]  /*98f0*/  IMAD.U32 R0, R0, 0x10000, RZ ;  /* 0x0001000000007824 */ /* 0x004fca00078e00ff */
[----:B------:R-:W-:Y:S01]  /*9900*/  FSETP.NEU.FTZ.AND P0, PT, R0, RZ, PT ;  /* 0x000000ff0000720b */ /* 0x000fe20003f1d000 */
[----:B------:R-:W-:-:S12]  /*9910*/  BRA `(.L_x_22222) ;  /* 0x0000000400b07947 */ /* 0x000fd80003800000 */
.L_x_22229:
        /* <DEDUP_REMOVED lines=11> */
.L_x_22236:
        /* <DEDUP_REMOVED lines=21> */
.L_x_22240:
[----:B------:R-:W-:Y:S05]  /*9b20*/  BSYNC B1 ;  /* 0x0000000000017941 */ /* 0x000fea0003800000 */
.L_x_22239:
[----:B------:R-:W-:Y:S01]  /*9b30*/  LEA R3, R0, 0x3b800000, 0x17 ;  /* 0x3b80000000037811 */ /* 0x000fe200078eb8ff */
[----:B------:R-:W-:-:S05]  /*9b40*/  IMAD.SHL.U32 R0, R2, 0x100000, RZ ;  /* 0x0010000002007824 */ /* 0x000fca00078e00ff */
[----:B------:R-:W-:-:S07]  /*9b50*/  LOP3.LUT R0, R3, R0, R4, 0xfe, !PT ;  /* 0x0000000003007212 */ /* 0x000fce00078efe04 */
.L_x_22238:
[----:B------:R-:W-:Y:S05]  /*9b60*/  BSYNC B0 ;  /* 0x0000000000007941 */ /* 0x000fea0003800000 */
.L_x_22237:
[----:B------:R-:W-:Y:S01]  /*9b70*/  FSETP.NEU.FTZ.AND P0, PT, R0, RZ, PT ;  /* 0x000000ff0000720b */ /* 0x000fe20003f1d000 */
[----:B------:R-:W-:-:S12]  /*9b80*/  BRA `(.L_x_22222) ;  /* 0x0000000400147947 */ /* 0x000fd80003800000 */
.L_x_22235:
        /* <DEDUP_REMOVED lines=21> */
.L_x_22244:
[----:B------:R-:W-:Y:S05]  /*9ce0*/  BSYNC B1 ;  /* 0x0000000000017941 */ /* 0x000fea0003800000 */
.L_x_22243:
[----:B------:R-:W-:Y:S01]  /*9cf0*/  LEA R3, R0, 0x37800000, 0x17 ;  /* 0x3780000000037811 */ /* 0x000fe200078eb8ff */
[----:B------:R-:W-:-:S05]  /*9d00*/  IMAD.SHL.U32 R0, R2, 0x200000, RZ ;  /* 0x0020000002007824 */ /* 0x000fca00078e00ff */
[----:B------:R-:W-:-:S07]  /*9d10*/  LOP3.LUT R0, R3, R0, R4, 0xfe, !PT ;  /* 0x0000000003007212 */ /* 0x000fce00078efe04 */
.L_x_22242:
[----:B------:R-:W-:Y:S05]  /*9d20*/  BSYNC B0 ;  /* 0x0000000000007941 */ /* 0x000fea0003800000 */
.L_x_22241:
[----:B------:R-:W-:Y:S01]  /*9d30*/  FSETP.NEU.FTZ.AND P0, PT, R0, RZ, PT ;  /* 0x000000ff0000720b */ /* 0x000fe20003f1d000 */
[----:B------:R-:W-:-:S12]  /*9d40*/  BRA `(.L_x_22222) ;  /* 0x0000000000a47947 */ /* 0x000fd80003800000 */
.L_x_22234:
        /* <DEDUP_REMOVED lines=14> */
.L_x_22248:
[----:B------:R-:W-:Y:S05]  /*9e30*/  BSYNC B0 ;  /* 0x0000000000007941 */ /* 0x000fea0003800000 */
.L_x_22247:
[----:B------:R-:W-:Y:S01]  /*9e40*/  FSETP.NEU.FTZ.AND P0, PT, R0, RZ, PT ;  /* 0x000000ff0000720b */ /* 0x000fe20003f1d000 */
[----:B------:R-:W-:-:S12]  /*9e50*/  BRA `(.L_x_22222) ;  /* 0x0000000000607947 */ /* 0x000fd80003800000 */
.L_x_22221:
        /* <DEDUP_REMOVED lines=16> */
.L_x_22249:
[----:B------:R-:W-:Y:S01]  /*9f60*/  PLOP3.LUT P0, PT, PT, PT, PT, 0x8, 0x0 ;  /* 0x000000000000781c */ /* 0x000fe20003f0e170 */
[----:B------:R-:W-:-:S12]  /*9f70*/  BRA `(.L_x_22222) ;  /* 0x0000000000187947 */ /* 0x000fd80003800000 */
.L_x_22246:
[----:B------:R-:W2:Y:S02]  /*9f80*/  LDG.E.64 R2, desc[UR36][R2.64] ;  /* 0x0000002402027981 */ /* 0x000ea4000c1e1b00 */
[----:B--2---:R-:W-:-:S04]  /*9f90*/  ISETP.NE.U32.AND P0, PT, R2, RZ, PT ;  /* 0x000000ff0200720c */ /* 0x004fc80003f05070 */
[----:B------:R-:W-:Y:S01]  /*9fa0*/  ISETP.NE.AND.EX P0, PT, R3, RZ, PT, P0 ;  /* 0x000000ff0300720c */ /* 0x000fe20003f05300 */
[----:B------:R-:W-:-:S12]  /*9fb0*/  BRA `(.L_x_22222) ;  /* 0x0000000000087947 */ /* 0x000fd80003800000 */
.L_x_22245:
[----:B------:R-:W2:Y:S02]  /*9fc0*/  LDG.E R2, desc[UR36][R2.64] ;  /* 0x0000002402027981 */ /* 0x000ea4000c1e1900 */
[----:B--2---:R-:W-:-:S13]  /*9fd0*/  ISETP.NE.AND P0, PT, R2, RZ, PT ;  /* 0x000000ff0200720c */ /* 0x004fda0003f05270 */
.L_x_22222:
        /* <DEDUP_REMOVED lines=22> */
.L_x_22253:
[----:B------:R0:W-:Y:S01]  /*a140*/  STG.E.U8 desc[UR36][R16.64], R2 ;  /* 0x0000000210007986 */ /* 0x0001e2000c101124 */
[----:B------:R-:W-:Y:S05]  /*a150*/  BRA `(.L_x_22255) ;  /* 0x0000000c00487947 */ /* 0x000fea0003800000 */
.L_x_22252:
        /* <DEDUP_REMOVED lines=9> */
.L_x_22257:
[----:B------:R0:W-:Y:S01]  /*a1f0*/  STG.E desc[UR36][R16.64], R2 ;  /* 0x0000000210007986 */ /* 0x0001e2000c101924 */
[----:B------:R-:W-:Y:S05]  /*a200*/  BRA `(.L_x_22255) ;  /* 0x0000000c001c7947 */ /* 0x000fea0003800000 */
.L_x_22256:
[----:B------:R0:W-:Y:S01]  /*a210*/  STG.E.U16 desc[UR36][R16.64], R2 ;  /* 0x0000000210007986 */ /* 0x0001e2000c101524 */
[----:B------:R-:W-:Y:S05]  /*a220*/  BRA `(.L_x_22255) ;  /* 0x0000000c00147947 */ /* 0x000fea0003800000 */
.L_x_22251:
        /* <DEDUP_REMOVED lines=9> */
.L_x_22259:
[----:B------:R-:W-:-:S04]  /*a2c0*/  I2FP.F32.U32 R0, R2 ;  /* 0x0000000200007245 */ /* 0x000fc80000201000 */
[----:B------:R-:W-:-:S05]  /*a2d0*/  F2FP.F16.F32.PACK_AB R0, RZ, R0 ;  /* 0x00000000ff00723e */ /* 0x000fca00000000ff */
[----:B------:R0:W-:Y:S01]  /*a2e0*/  STG.E.U16 desc[UR36][R16.64], R0 ;  /* 0x0000000010007986 */ /* 0x0001e2000c101524 */
[----:B------:R-:W-:Y:S05]  /*a2f0*/  BRA `(.L_x_22255) ;  /* 0x0000000800e07947 */ /* 0x000fea0003800000 */
.L_x_22258:
        /* <DEDUP_REMOVED lines=10> */
.L_x_22261:
[----:B------:R-:W-:-:S04]  /*a3a0*/  I2FP.F32.U32 R2, R2 ;  /* 0x0000000200027245 */ /* 0x000fc80000201000 */
[----:B------:R-:W-:-:S04]  /*a3b0*/  F2FP.F16.F32.PACK_AB R3, RZ, R2 ;  /* 0x00000002ff03723e */ /* 0x000fc800000000ff */
[----:B------:R-:W-:-:S05]  /*a3c0*/  PRMT R3, R3, 0x5410, RZ ;  /* 0x0000541003037816 */ /* 0x000fca00000000ff */
[----:B------:R0:W-:Y:S01]  /*a3d0*/  STG.E desc[UR36][R16.64], R3 ;  /* 0x0000000310007986 */ /* 0x0001e2000c101924 */
[----:B------:R-:W-:Y:S05]  /*a3e0*/  BRA `(.L_x_22255) ;  /* 0x0000000800a47947 */ /* 0x000fea0003800000 */
.L_x_22260:
[----:B------:R-:W0:Y:S02]  /*a3f0*/  I2F.F64.U32 R2, R2 ;  /* 0x0000000200027312 */ /* 0x000e240000201800 */
[----:B0-----:R0:W-:Y:S01]  /*a400*/  STG.E.64 desc[UR36][R16.64], R2 ;  /* 0x0000000210007986 */ /* 0x0011e2000c101b24 */
[----:B------:R-:W-:Y:S05]  /*a410*/  BRA `(.L_x_22255) ;  /* 0x0000000800987947 */ /* 0x000fea0003800000 */
.L_x_22250:
        /* <DEDUP_REMOVED lines=10> */
.L_x_22264:
[----:B------:R-:W0:Y:S01]  /*a4c0*/  I2F.F64.U32 R4, R2 ;  /* 0x0000000200047312 */ /* 0x000e220000201800 */
[----:B------:R-:W-:-:S05]  /*a4d0*/  CS2R R6, SRZ ;  /* 0x0000000000067805 */ /* 0x000fca000001ff00 */
[----:B0-----:R0:W-:Y:S01]  /*a4e0*/  STG.E.128 desc[UR36][R16.64], R4 ;  /* 0x0000000410007986 */ /* 0x0011e2000c101d24 */
[----:B------:R-:W-:Y:S05]  /*a4f0*/  BRA `(.L_x_22255) ;  /* 0x0000000800607947 */ /* 0x000fea0003800000 */
.L_x_22263:
        /* <DEDUP_REMOVED lines=21> */
.L_x_22268:
[----:B------:R-:W-:Y:S05]  /*a650*/  BSYNC B0 ;  /* 0x0000000000007941 */ /* 0x000fea0003800000 */
.L_x_22267:
[----:B------:R-:W-:-:S05]  /*a660*/  LOP3.LUT R3, R0, R3, RZ, 0xfc, !PT ;  /* 0x0000000300037212 */ /* 0x000fca00078efcff */
[----:B------:R0:W-:Y:S01]  /*a670*/  STG.E.U8 desc[UR36][R16.64], R3 ;  /* 0x0000000310007986 */ /* 0x0001e2000c101124 */
[----:B------:R-:W-:Y:S05]  /*a680*/  BRA `(.L_x_22255) ;  /* 0x0000000400fc7947 */ /* 0x000fea0003800000 */
.L_x_22266:
        /* <DEDUP_REMOVED lines=13> */
.L_x_22270:
[----:B------:R-:W-:Y:S01]  /*a760*/  IMAD.MOV.U32 R0, RZ, RZ, 0x7f ;  /* 0x0000007fff007424 */ /* 0x000fe200078e00ff */
[----:B------:R-:W-:-:S04]  /*a770*/  ISETP.GT.U32.AND P0, PT, R2, 0x7f800000, PT ;  /* 0x7f8000000200780c */ /* 0x000fc80003f04070 */
[----:B------:R-:W-:-:S09]  /*a780*/  SEL R0, R0, 0x7c, P0 ;  /* 0x0000007c00007807 */ /* 0x000fd20000000000 */
.L_x_22271:
[----:B------:R-:W-:Y:S05]  /*a790*/  BSYNC B0 ;  /* 0x0000000000007941 */ /* 0x000fea0003800000 */
.L_x_22269:
[----:B------:R-:W-:-:S04]  /*a7a0*/  LOP3.LUT R2, R3, 0x80000000, RZ, 0xc0, !PT ;  /* 0x8000000003027812 */ /* 0x000fc800078ec0ff */
[----:B------:R-:W-:-:S04]  /*a7b0*/  SHF.R.U32.HI R3, RZ, 0x18, R2 ;  /* 0x00000018ff037819 */ /* 0x000fc80000011602 */
[----:B------:R-:W-:-:S05]  /*a7c0*/  LOP3.LUT R3, R0, R3, RZ, 0xfc, !PT ;  /* 0x0000000300037212 */ /* 0x000fca00078efcff */
[----:B------:R0:W-:Y:S01]  /*a7d0*/  STG.E.U8 desc[UR36][R16.64], R3 ;  /* 0x0000000310007986 */ /* 0x0001e2000c101124 */
[----:B------:R-:W-:Y:S05]  /*a7e0*/  BRA `(.L_x_22255) ;  /* 0x0000000400a47947 */ /* 0x000fea0003800000 */
.L_x_22265:
[----:B------:R-:W-:-:S04]  /*a7f0*/  I2FP.F32.U32 R0, R2 ;  /* 0x0000000200007245 */ /* 0x000fc80000201000 */
[----:B------:R-:W-:-:S05]  /*a800*/  F2FP.BF16.F32.PACK_AB R0, RZ, R0 ;  /* 0x00000000ff00723e */ /* 0x000fca00000010ff */
[----:B------:R0:W-:Y:S01]  /*a810*/  STG.E.U16 desc[UR36][R16.64], R0 ;  /* 0x0000000010007986 */ /* 0x0001e2000c101524 */
[----:B------:R-:W-:Y:S05]  /*a820*/  BRA `(.L_x_22255) ;  /* 0x0000000400947947 */ /* 0x000fea0003800000 */
.L_x_22262:
        /* <DEDUP_REMOVED lines=10> */
.L_x_22274:
        /* <DEDUP_REMOVED lines=17> */
.L_x_22277:
[----:B------:R-:W-:-:S04]  /*a9e0*/  LOP3.LUT R2, R3, 0x80000000, RZ, 0xc0, !PT ;  /* 0x8000000003027812 */ /* 0x000fc800078ec0ff */
[----:B------:R-:W-:-:S04]  /*a9f0*/  SHF.R.U32.HI R3, RZ, 0x18, R2 ;  /* 0x00000018ff037819 */ /* 0x000fc80000011602 */
[----:B------:R-:W-:-:S04]  /*aa00*/  LOP3.LUT R0, R0, R3, RZ, 0xfc, !PT ;  /* 0x0000000300007212 */ /* 0x000fc800078efcff */
[----:B------:R-:W-:-:S07]  /*aa10*/  PRMT R8, R0, 0x7610, R8 ;  /* 0x0000761000087816 */ /* 0x000fce0000000008 */
.L_x_22276:
[----:B------:R-:W-:Y:S05]  /*aa20*/  BSYNC B0 ;  /* 0x0000000000007941 */ /* 0x000fea0003800000 */
.L_x_22275:
[----:B------:R0:W-:Y:S01]  /*aa30*/  STG.E.U8 desc[UR36][R16.64], R8 ;  /* 0x0000000810007986 */ /* 0x0001e2000c101124 */
[----:B------:R-:W-:Y:S05]  /*aa40*/  BRA `(.L_x_22255) ;  /* 0x00000004000c7947 */ /* 0x000fea0003800000 */
.L_x_22273:
        /* <DEDUP_REMOVED lines=17> */
.L_x_22280:
[----:B------:R-:W-:-:S04]  /*ab60*/  LOP3.LUT R2, R3, 0x80000000, RZ, 0xc0, !PT ;  /* 0x8000000003027812 */ /* 0x000fc800078ec0ff */
[----:B------:R-:W-:-:S04]  /*ab70*/  SHF.R.U32.HI R3, RZ, 0x18, R2 ;  /* 0x00000018ff037819 */ /* 0x000fc80000011602 */
[----:B------:R-:W-:-:S04]  /*ab80*/  LOP3.LUT R0, R0, R3, RZ, 0xfc, !PT ;  /* 0x0000000300007212 */ /* 0x000fc800078efcff */
[----:B------:R-:W-:-:S07]  /*ab90*/  PRMT R8, R0, 0x7610, R8 ;  /* 0x0000761000087816 */ /* 0x000fce0000000008 */
.L_x_22279:
[----:B------:R-:W-:Y:S05]  /*aba0*/  BSYNC B0 ;  /* 0x0000000000007941 */ /* 0x000fea0003800000 */
.L_x_22278:
[----:B------:R3:W-:Y:S01]  /*abb0*/  STG.E.U8 desc[UR36][R16.64], R8 ;  /* 0x0000000810007986 */ /* 0x0007e2000c101124 */
[----:B------:R-:W-:Y:S05]  /*abc0*/  BRA `(.L_x_22255) ;  /* 0x0000000000ac7947 */ /* 0x000fea0003800000 */
.L_x_22272:
        /* <DEDUP_REMOVED lines=22> */
.L_x_22254:
        /* <DEDUP_REMOVED lines=16> */
.L_x_22283:
[----:B------:R-:W-:Y:S05]  /*ae30*/  BRA `(.L_x_22255) ;  /* 0x0000000000107947 */ /* 0x000fea0003800000 */
.L_x_22282:
[----:B------:R-:W-:-:S05]  /*ae40*/  IMAD.MOV.U32 R3, RZ, RZ, RZ ;  /* 0x000000ffff037224 */ /* 0x000fca00078e00ff */
[----:B------:R2:W-:Y:S01]  /*ae50*/  STG.E.64 desc[UR36][R16.64], R2 ;  /* 0x0000000210007986 */ /* 0x0005e2000c101b24 */
[----:B------:R-:W-:Y:S05]  /*ae60*/  BRA `(.L_x_22255) ;  /* 0x0000000000047947 */ /* 0x000fea0003800000 */
.L_x_22281:
[----:B------:R0:W-:Y:S02]  /*ae70*/  STG.E desc[UR36][R16.64], R2 ;  /* 0x0000000210007986 */ /* 0x0001e4000c101924 */
.L_x_22255:
[----:B------:R-:W-:-:S07]  /*ae80*/  VIADD R19, R19, 0x80 ;  /* 0x0000008013137836 */ /* 0x000fce0000000000 */
.L_x_22149:
[----:B------:R-:W-:Y:S05]  /*ae90*/  BSYNC B6 ;  /* 0x0000000000067941 */ /* 0x000fea0003800000 */
.L_x_22148:
        /* <DEDUP_REMOVED lines=384> */
.L_x_22286:
        /* <DEDUP_REMOVED lines=22> */
.L_x_22290:
[----:B------:R-:W2:Y:S02]  /*c800*/  LDG.E.U8 R2, desc[UR36][R2.64] ;  /* 0x0000002402027981 */ /* 0x000ea4000c1e1100 */
[----:B--2---:R-:W-:-:S04]  /*c810*/  ISETP.NE.AND P0, PT, R2, RZ, PT ;  /* 0x000000ff0200720c */ /* 0x004fc80003f05270 */
[----:B------:R-:W-:Y:S01]  /*c820*/  P2R R22, PR, RZ, 0x1 ;  /* 0x00000001ff167803 */ /* 0x000fe20000000000 */
[----:B------:R-:W-:Y:S08]  /*c830*/  BRA `(.L_x_22292) ;  /* 0x0000000c00c47947 */ /* 0x000ff00003800000 */
.L_x_22289:
        /* <DEDUP_REMOVED lines=11> */
.L_x_22294:
[----:B------:R-:W2:Y:S02]  /*c8f0*/  LDG.E R2, desc[UR36][R2.64] ;  /* 0x0000002402027981 */ /* 0x000ea4000c1e1900 */
[----:B--2---:R-:W-:-:S04]  /*c900*/  ISETP.NE.AND P0, PT, R2, RZ, PT ;  /* 0x000000ff0200720c */ /* 0x004fc80003f05270 */
[----:B------:R-:W-:Y:S01]  /*c910*/  P2R R22, PR, RZ, 0x1 ;  /* 0x00000001ff167803 */ /* 0x000fe20000000000 */
[----:B------:R-:W-:Y:S08]  /*c920*/  BRA `(.L_x_22292) ;  /* 0x0000000c00887947 */ /* 0x000ff00003800000 */
.L_x_22293:
[----:B------:R-:W2:Y:S02]  /*c930*/  LDG.E.U16 R2, desc[UR36][R2.64] ;  /* 0x0000002402027981 */ /* 0x000ea4000c1e1500 */
[----:B--2---:R-:W-:-:S04]  /*c940*/  ISETP.NE.AND P0, PT, R2, RZ, PT ;  /* 0x000000ff0200720c */ /* 0x004fc80003f05270 */
[----:B------:R-:W-:Y:S01]  /*c950*/  P2R R22, PR, RZ, 0x1 ;  /* 0x00000001ff167803 */ /* 0x000fe20000000000 */
[----:B------:R-:W-:Y:S08]  /*c960*/  BRA `(.L_x_22292) ;  /* 0x0000000c00787947 */ /* 0x000ff00003800000 */
.L_x_22288:
        /* <DEDUP_REMOVED lines=10> */
.L_x_22296:
[----:B------:R-:W2:Y:S02]  /*ca10*/  LDG.E.U16 R0, desc[UR36][R2.64] ;  /* 0x0000002402007981 */ /* 0x000ea4000c1e1500 */
[----:B--2---:R-:W-:-:S05]  /*ca20*/  HADD2.F32 R0, -RZ, R0.H0_H0 ;  /* 0x20000000ff007230 */ /* 0x004fca0000004100 */
[----:B------:R-:W-:-:S04]  /*ca30*/  FSETP.NEU.FTZ.AND P0, PT, R0, RZ, PT ;  /* 0x000000ff0000720b */ /* 0x000fc80003f1d000 */
[----:B------:R-:W-:Y:S01]  /*ca40*/  P2R R22, PR, RZ, 0x1 ;  /* 0x00000001ff167803 */ /* 0x000fe20000000000 */
[----:B------:R-:W-:Y:S08]  /*ca50*/  BRA `(.L_x_22292) ;  /* 0x0000000c003c7947 */ /* 0x000ff00003800000 */
.L_x_22295:
        /* <DEDUP_REMOVED lines=12> */
.L_x_22298:
        /* <DEDUP_REMOVED lines=11> */
.L_x_22297:
[----:B------:R-:W2:Y:S02]  /*cbd0*/  LDG.E.64 R2, desc[UR36][R2.64] ;  /* 0x0000002402027981 */ /* 0x000ea4000c1e1b00 */
[----:B--2---:R-:W-:-:S06]  /*cbe0*/  DSETP.NEU.AND P0, PT, R2, RZ, PT ;  /* 0x000000ff0200722a */ /* 0x004fcc0003f0d000 */
[----:B------:R-:W-:Y:S01]  /*cbf0*/  P2R R22, PR, RZ, 0x1 ;  /* 0x00000001ff167803 */ /* 0x000fe20000000000 */
[----:B------:R-:W-:Y:S07]  /*cc00*/  BRA `(.L_x_22292) ;  /* 0x0000000800d07947 */ /* 0x000fee0003800000 */
.L_x_22287:
        /* <DEDUP_REMOVED lines=12> */
.L_x_22301:
[----:B------:R-:W2:Y:S02]  /*ccd0*/  LDG.E.128 R4, desc[UR36][R2.64] ;  /* 0x0000002402047981 */ /* 0x000ea4000c1e1d00 */
[----:B--2---:R-:W-:-:S06]  /*cce0*/  DSETP.NEU.AND P0, PT, R6, RZ, PT ;  /* 0x000000ff0600722a */ /* 0x004fcc0003f0d000 */
[----:B------:R-:W-:-:S06]  /*ccf0*/  DSETP.NEU.OR P0, PT, R4, RZ, P0 ;  /* 0x000000ff0400722a */ /* 0x000fcc000070d400 */
[----:B------:R-:W-:Y:S01]  /*cd00*/  P2R R22, PR, RZ, 0x1 ;  /* 0x00000001ff167803 */ /* 0x000fe20000000000 */
[----:B------:R-:W-:Y:S07]  /*cd10*/  BRA `(.L_x_22292) ;  /* 0x00000008008c7947 */ /* 0x000fee0003800000 */
.L_x_22300:
        /* <DEDUP_REMOVED lines=28> */
.L_x_22303:
        /* <DEDUP_REMOVED lines=15> */
.L_x_22302:
[----:B------:R-:W2:Y:S02]  /*cfd0*/  LDG.E.U16 R0, desc[UR36][R2.64] ;  /* 0x0000002402007981 */ /* 0x000ea4000c1e1500 */
[----:B--2---:R-:W-:-:S05]  /*cfe0*/  IMAD.U32 R0, R0, 0x10000, RZ ;  /* 0x0001000000007824 */ /* 0x004fca00078e00ff */
[----:B------:R-:W-:-:S04]  /*cff0*/  FSETP.NEU.FTZ.AND P0, PT, R0, RZ, PT ;  /* 0x000000ff0000720b */ /* 0x000fc80003f1d000 */
[----:B------:R-:W-:Y:S01]  /*d000*/  P2R R22, PR, RZ, 0x1 ;  /* 0x00000001ff167803 */ /* 0x000fe20000000000 */
[----:B------:R-:W-:Y:S08]  /*d010*/  BRA `(.L_x_22292) ;  /* 0x0000000400cc7947 */ /* 0x000ff00003800000 */
.L_x_22299:
        /* <DEDUP_REMOVED lines=12> */
.L_x_22306:
        /* <DEDUP_REMOVED lines=21> */
.L_x_22310:
[----:B------:R-:W-:Y:S05]  /*d230*/  BSYNC B1 ;  /* 0x0000000000017941 */ /* 0x000fea0003800000 */
.L_x_22309:
[----:B------:R-:W-:Y:S01]  /*d240*/  LEA R3, R0, 0x3b800000, 0x17 ;  /* 0x3b80000000037811 */ /* 0x000fe200078eb8ff */
[----:B------:R-:W-:-:S05]  /*d250*/  IMAD.SHL.U32 R0, R2, 0x100000, RZ ;  /* 0x0010000002007824 */ /* 0x000fca00078e00ff */
[----:B------:R-:W-:-:S07]  /*d260*/  LOP3.LUT R0, R3, R0, R4, 0xfe, !PT ;  /* 0x0000000003007212 */ /* 0x000fce00078efe04 */
.L_x_22308:
[----:B------:R-:W-:Y:S05]  /*d270*/  BSYNC B0 ;  /* 0x0000000000007941 */ /* 0x000fea0003800000 */
.L_x_22307:
[----:B------:R-:W-:-:S04]  /*d280*/  FSETP.NEU.FTZ.AND P0, PT, R0, RZ, PT ;  /* 0x000000ff0000720b */ /* 0x000fc80003f1d000 */
[----:B------:R-:W-:Y:S01]  /*d290*/  P2R R22, PR, RZ, 0x1 ;  /* 0x00000001ff167803 */ /* 0x000fe20000000000 */
[----:B------:R-:W-:Y:S08]  /*d2a0*/  BRA `(.L_x_22292) ;  /* 0x0000000400287947 */ /* 0x000ff00003800000 */
.L_x_22305:
        /* <DEDUP_REMOVED lines=21> */
.L_x_22314:
[----:B------:R-:W-:Y:S05]  /*d400*/  BSYNC B1 ;  /* 0x0000000000017941 */ /* 0x000fea0003800000 */
.L_x_22313:
[----:B------:R-:W-:Y:S01]  /*d410*/  LEA R3, R0, 0x37800000, 0x17 ;  /* 0x3780000000037811 */ /* 0x000fe200078eb8ff */
[----:B------:R-:W-:-:S05]  /*d420*/  IMAD.SHL.U32 R0, R2, 0x200000, RZ ;  /* 0x0020000002007824 */ /* 0x000fca00078e00ff */
[----:B------:R-:W-:-:S07]  /*d430*/  LOP3.LUT R0, R3, R0, R4, 0xfe, !PT ;  /* 0x0000000003007212 */ /* 0x000fce00078efe04 */
.L_x_22312:
[----:B------:R-:W-:Y:S05]  /*d440*/  BSYNC B0 ;  /* 0x0000000000007941 */ /* 0x000fea0003800000 */
.L_x_22311:
[----:B------:R-:W-:-:S04]  /*d450*/  FSETP.NEU.FTZ.AND P0, PT, R0, RZ, PT ;  /* 0x000000ff0000720b */ /* 0x000fc80003f1d000 */
[----:B------:R-:W-:Y:S01]  /*d460*/  P2R R22, PR, RZ, 0x1 ;  /* 0x00000001ff167803 */ /* 0x000fe20000000000 */
[----:B------:R-:W-:Y:S08]  /*d470*/  BRA `(.L_x_22292) ;  /* 0x0000000000b47947 */ /* 0x000ff00003800000 */
.L_x_22304:
        /* <DEDUP_REMOVED lines=14> */
.L_x_22318:
[----:B------:R-:W-:Y:S05]  /*d560*/  BSYNC B0 ;  /* 0x0000000000007941 */ /* 0x000fea0003800000 */
.L_x_22317:
[----:B------:R-:W-:-:S04]  /*d570*/  FSETP.NEU.FTZ.AND P0, PT, R0, RZ, PT ;  /* 0x000000ff0000720b */ /* 0x000fc80003f1d000 */
[----:B------:R-:W-:Y:S01]  /*d580*/  P2R R22, PR, RZ, 0x1 ;  /* 0x00000001ff167803 */ /* 0x000fe20000000000 */
[----:B------:R-:W-:Y:S08]  /*d590*/  BRA `(.L_x_22292) ;  /* 0x00000000006c7947 */ /* 0x000ff00003800000 */
.L_x_22291:
        /* <DEDUP_REMOVED lines=16> */
.L_x_22319:
[----:B------:R-:W-:-:S04]  /*d6a0*/  PLOP3.LUT P0, PT, PT, PT, PT, 0x8, 0x0 ;  /* 0x000000000000781c */ /* 0x000fc80003f0e170 */
[----:B------:R-:W-:Y:S01]  /*d6b0*/  P2R R22, PR, RZ, 0x1 ;  /* 0x00000001ff167803 */ /* 0x000fe20000000000 */
[----:B------:R-:W-:Y:S08]  /*d6c0*/  BRA `(.L_x_22292) ;  /* 0x0000000000207947 */ /* 0x000ff00003800000 */
.L_x_22316:
[----:B------:R-:W2:Y:S02]  /*d6d0*/  LDG.E.64 R2, desc[UR36][R2.64] ;  /* 0x0000002402027981 */ /* 0x000ea4000c1e1b00 */
[----:B--2---:R-:W-:-:S04]  /*d6e0*/  ISETP.NE.U32.AND P0, PT, R2, RZ, PT ;  /* 0x000000ff0200720c */ /* 0x004fc80003f05070 */
[----:B------:R-:W-:-:S04]  /*d6f0*/  ISETP.NE.AND.EX P0, PT, R3, RZ, PT, P0 ;  /* 0x000000ff0300720c */ /* 0x000fc80003f05300 */
[----:B------:R-:W-:Y:S01]  /*d700*/  P2R R22, PR, RZ, 0x1 ;  /* 0x00000001ff167803 */ /* 0x000fe20000000000 */
[----:B------:R-:W-:Y:S08]  /*d710*/  BRA `(.L_x_22292) ;  /* 0x00000000000c7947 */ /* 0x000ff00003800000 */
.L_x_22315:
[----:B------:R-:W2:Y:S02]  /*d720*/  LDG.E R2, desc[UR36][R2.64] ;  /* 0x0000002402027981 */ /* 0x000ea4000c1e1900 */
[----:B--2---:R-:W-:-:S04]  /*d730*/  ISETP.NE.AND P0, PT, R2, RZ, PT ;  /* 0x000000ff0200720c */ /* 0x004fc80003f05270 */
[----:B------:R-:W-:-:S09]  /*d740*/  P2R R22, PR, RZ, 0x1 ;  /* 0x00000001ff167803 */ /* 0x000fd20000000000 */
.L_x_22292:
        /* <DEDUP_REMOVED lines=19> */
.L_x_22323:
[----:B------:R-:W2:Y:S02]  /*d880*/  LDG.E.U8 R2, desc[UR36][R2.64] ;  /* 0x0000002402027981 */ /* 0x000ea4000c1e1100 */
[----:B--2---:R-:W-:-:S04]  /*d890*/  ISETP.NE.AND P0, PT, R2, RZ, PT ;  /* 0x000000ff0200720c */ /* 0x004fc80003f05270 */
[----:B------:R-:W-:Y:S01]  /*d8a0*/  P2R R23, PR, RZ, 0x1 ;  /* 0x00000001ff177803 */ /* 0x000fe20000000000 */
[----:B------:R-:W-:Y:S08]  /*d8b0*/  BRA `(.L_x_22325) ;  /* 0x0000000c00c47947 */ /* 0x000ff00003800000 */
.L_x_22322:
        /* <DEDUP_REMOVED lines=11> */
.L_x_22327:
[----:B------:R-:W2:Y:S02]  /*d970*/  LDG.E R2, desc[UR36][R2.64] ;  /* 0x0000002402027981 */ /* 0x000ea4000c1e1900 */
[----:B--2---:R-:W-:-:S04]  /*d980*/  ISETP.NE.AND P0, PT, R2, RZ, PT ;  /* 0x000000ff0200720c */ /* 0x004fc80003f05270 */
[----:B------:R-:W-:Y:S01]  /*d990*/  P2R R23, PR, RZ, 0x1 ;  /* 0x00000001ff177803 */ /* 0x000fe20000000000 */
[----:B------:R-:W-:Y:S08]  /*d9a0*/  BRA `(.L_x_22325) ;  /* 0x0000000c00887947 */ /* 0x000ff00003800000 */
.L_x_22326:
[----:B------:R-:W2:Y:S02]  /*d9b0*/  LDG.E.U16 R2, desc[UR36][R2.64] ;  /* 0x0000002402027981 */ /* 0x000ea4000c1e1500 */
[----:B--2---:R-:W-:-:S04]  /*d9c0*/  ISETP.NE.AND P0, PT, R2, RZ, PT ;  /* 0x000000ff0200720c */ /* 0x004fc80003f05270 */
[----:B------:R-:W-:Y:S01]  /*d9d0*/  P2R R23, PR, RZ, 0x1 ;  /* 0x00000001ff177803 */ /* 0x000fe20000000000 */
[----:B------:R-:W-:Y:S08]  /*d9e0*/  BRA `(.L_x_22325) ;  /* 0x0000000c00787947 */ /* 0x000ff00003800000 */
.L_x_22321:
        /* <DEDUP_REMOVED lines=10> */
.L_x_22329:
[----:B------:R-:W2:Y:S02]  /*da90*/  LDG.E.U16 R0, desc[UR36][R2.64] ;  /* 0x0000002402007981 */ /* 0x000ea4000c1e1500 */
[----:B--2---:R-:W-:-:S05]  /*daa0*/  HADD2.F32 R0, -RZ, R0.H0_H0 ;  /* 0x20000000ff007230 */ /* 0x004fca0000004100 */
[----:B------:R-:W-:-:S04]  /*dab0*/  FSETP.NEU.FTZ.AND P0, PT, R0, RZ, PT ;  /* 0x000000ff0000720b */ /* 0x000fc80003f1d000 */
[----:B------:R-:W-:Y:S01]  /*dac0*/  P2R R23, PR, RZ, 0x1 ;  /* 0x00000001ff177803 */ /* 0x000fe20000000000 */
[----:B------:R-:W-:Y:S08]  /*dad0*/  BRA `(.L_x_22325) ;  /* 0x0000000c003c7947 */ /* 0x000ff00003800000 */
.L_x_22328:
        /* <DEDUP_REMOVED lines=12> */
.L_x_22331:
        /* <DEDUP_REMOVED lines=11> */
.L_x_22330:
[----:B------:R-:W2:Y:S02]  /*dc50*/  LDG.E.64 R2, desc[UR36][R2.64] ;  /* 0x0000002402027981 */ /* 0x000ea4000c1e1b00 */
[----:B--2---:R-:W-:-:S06]  /*dc60*/  DSETP.NEU.AND P0, PT, R2, RZ, PT ;  /* 0x000000ff0200722a */ /* 0x004fcc0003f0d000 */
[----:B------:R-:W-:Y:S01]  /*dc70*/  P2R R23, PR, RZ, 0x1 ;  /* 0x00000001ff177803 */ /* 0x000fe20000000000 */
[----:B------:R-:W-:Y:S07]  /*dc80*/  BRA `(.L_x_22325) ;  /* 0x0000000800d07947 */ /* 0x000fee0003800000 */
.L_x_22320:
        /* <DEDUP_REMOVED lines=12> */
.L_x_22334:
[----:B------:R-:W2:Y:S02]  /*dd50*/  LDG.E.128 R4, desc[UR36][R2.64] ;  /* 0x0000002402047981 */ /* 0x000ea4000c1e1d00 */
[----:B--2---:R-:W-:-:S06]  /*dd60*/  DSETP.NEU.AND P0, PT, R6, RZ, PT ;  /* 0x000000ff0600722a */ /* 0x004fcc0003f0d000 */
[----:B------:R-:W-:-:S06]  /*dd70*/  DSETP.NEU.OR P0, PT, R4, RZ, P0 ;  /* 0x000000ff0400722a */ /* 0x000fcc000070d400 */
[----:B------:R-:W-:Y:S01]  /*dd80*/  P2R R23, PR, RZ, 0x1 ;  /* 0x00000001ff177803 */ /* 0x000fe20000000000 */
[----:B------:R-:W-:Y:S07]  /*dd90*/  BRA `(.L_x_22325) ;  /* 0x00000008008c7947 */ /* 0x000fee0003800000 */
.L_x_22333:
        /* <DEDUP_REMOVED lines=28> */
.L_x_22336:
        /* <DEDUP_REMOVED lines=15> */
.L_x_22335:
[----:B------:R-:W2:Y:S02]  /*e050*/  LDG.E.U16 R0, desc[UR36][R2.64] ;  /* 0x0000002402007981 */ /* 0x000ea4000c1e1500 */
[----:B--2---:R-:W-:-:S05]  /*e060*/  IMAD.U32 R0, R0, 0x10000, RZ ;  /* 0x0001000000007824 */ /* 0x004fca00078e00ff */
[----:B------:R-:W-:-:S04]  /*e070*/  FSETP.NEU.FTZ.AND P0, PT, R0, RZ, PT ;  /* 0x000000ff0000720b */ /* 0x000fc80003f1d000 */
[----:B------:R-:W-:Y:S01]  /*e080*/  P2R R23, PR, RZ, 0x1 ;  /* 0x00000001ff177803 */ /* 0x000fe20000000000 */
[----:B------:R-:W-:Y:S08]  /*e090*/  BRA `(.L_x_22325) ;  /* 0x0000000400cc7947 */ /* 0x000ff00003800000 */
.L_x_22332:
        /* <DEDUP_REMOVED lines=12> */
.L_x_22339:
        /* <DEDUP_REMOVED lines=21> */
.L_x_22343:
[----:B------:R-:W-:Y:S05]  /*e2b0*/  BSYNC B1 ;  /* 0x0000000000017941 */ /* 0x000fea0003800000 */
.L_x_22342:
[----:B------:R-:W-:Y:S01]  /*e2c0*/  LEA R3, R0, 0x3b800000, 0x17 ;  /* 0x3b80000000037811 */ /* 0x000fe200078eb8ff */
[----:B------:R-:W-:-:S05]  /*e2d0*/  IMAD.SHL.U32 R0, R2, 0x100000, RZ ;  /* 0x0010000002007824 */ /* 0x000fca00078e00ff */
[----:B------:R-:W-:-:S07]  /*e2e0*/  LOP3.LUT R0, R3, R0, R4, 0xfe, !PT ;  /* 0x0000000003007212 */ /* 0x000fce00078efe04 */
.L_x_22341:
[----:B------:R-:W-:Y:S05]  /*e2f0*/  BSYNC B0 ;  /* 0x0000000000007941 */ /* 0x000fea0003800000 */
.L_x_22340:
[----:B------:R-:W-:-:S04]  /*e300*/  FSETP.NEU.FTZ.AND P0, PT, R0, RZ, PT ;  /* 0x000000ff0000720b */ /* 0x000fc80003f1d000 */
[----:B------:R-:W-:Y:S01]  /*e310*/  P2R R23, PR, RZ, 0x1 ;  /* 0x00000001ff177803 */ /* 0x000fe20000000000 */
[----:B------:R-:W-:Y:S08]  /*e320*/  BRA `(.L_x_22325) ;  /* 0x0000000400287947 */ /* 0x000ff00003800000 */
.L_x_22338:
        /* <DEDUP_REMOVED lines=21> */
.L_x_22347:
[----:B------:R-:W-:Y:S05]  /*e480*/  BSYNC B1 ;  /* 0x0000000000017941 */ /* 0x000fea0003800000 */
.L_x_22346:
[----:B------:R-:W-:Y:S01]  /*e490*/  LEA R3, R0, 0x37800000, 0x17 ;  /* 0x3780000000037811 */ /* 0x000fe200078eb8ff */
[----:B------:R-:W-:-:S05]  /*e4a0*/  IMAD.SHL.U32 R0, R2, 0x200000, RZ ;  /* 0x0020000002007824 */ /* 0x000fca00078e00ff */
[----:B------:R-:W-:-:S07]  /*e4b0*/  LOP3.LUT R0, R3, R0, R4, 0xfe, !PT ;  /* 0x0000000003007212 */ /* 0x000fce00078efe04 */
.L_x_22345:
[----:B------:R-:W-:Y:S05]  /*e4c0*/  BSYNC B0 ;  /* 0x0000000000007941 */ /* 0x000fea0003800000 */
.L_x_22344:
[----:B------:R-:W-:-:S04]  /*e4d0*/  FSETP.NEU.FTZ.AND P0, PT, R0, RZ, PT ;  /* 0x000000ff0000720b */ /* 0x000fc80003f1d000 */
[----:B------:R-:W-:Y:S01]  /*e4e0*/  P2R R23, PR, RZ, 0x1 ;  /* 0x00000001ff177803 */ /* 0x000fe20000000000 */
[----:B------:R-:W-:Y:S08]  /*e4f0*/  BRA `(.L_x_22325) ;  /* 0x0000000000b47947 */ /* 0x000ff00003800000 */
.L_x_22337:
        /* <DEDUP_REMOVED lines=14> */
.L_x_22351:
[----:B------:R-:W-:Y:S05]  /*e5e0*/  BSYNC B0 ;  /* 0x0000000000007941 */ /* 0x000fea0003800000 */
.L_x_22350:
[----:B------:R-:W-:-:S04]  /*e5f0*/  FSETP.NEU.FTZ.AND P0, PT, R0, RZ, PT ;  /* 0x000000ff0000720b */ /* 0x000fc80003f1d000 */
[----:B------:R-:W-:Y:S01]  /*e600*/  P2R R23, PR, RZ, 0x1 ;  /* 0x00000001ff177803 */ /* 0x000fe20000000000 */
[----:B------:R-:W-:Y:S08]  /*e610*/  BRA `(.L_x_22325) ;  /* 0x00000000006c7947 */ /* 0x000ff00003800000 */
.L_x_22324:
        /* <DEDUP_REMOVED lines=16> */
.L_x_22352:
[----:B------:R-:W-:-:S04]  /*e720*/  PLOP3.LUT P0, PT, PT, PT, PT, 0x8, 0x0 ;  /* 0x000000000000781c */ /* 0x000fc80003f0e170 */
[----:B------:R-:W-:Y:S01]  /*e730*/  P2R R23, PR, RZ, 0x1 ;  /* 0x00000001ff177803 */ /* 0x000fe20000000000 */
[----:B------:R-:W-:Y:S08]  /*e740*/  BRA `(.L_x_22325) ;  /* 0x0000000000207947 */ /* 0x000ff00003800000 */
.L_x_22349:
[----:B------:R-:W2:Y:S02]  /*e750*/  LDG.E.64 R2, desc[UR36][R2.64] ;  /* 0x0000002402027981 */ /* 0x000ea4000c1e1b00 */
[----:B--2---:R-:W-:-:S04]  /*e760*/  ISETP.NE.U32.AND P0, PT, R2, RZ, PT ;  /* 0x000000ff0200720c */ /* 0x004fc80003f05070 */
[----:B------:R-:W-:-:S04]  /*e770*/  ISETP.NE.AND.EX P0, PT, R3, RZ, PT, P0 ;  /* 0x000000ff0300720c */ /* 0x000fc80003f05300 */
[----:B------:R-:W-:Y:S01]  /*e780*/  P2R R23, PR, RZ, 0x1 ;  /* 0x00000001ff177803 */ /* 0x000fe20000000000 */
[----:B------:R-:W-:Y:S08]  /*e790*/  BRA `(.L_x_22325) ;  /* 0x00000000000c7947 */ /* 0x000ff00003800000 */
.L_x_22348:
[----:B------:R-:W2:Y:S02]  /*e7a0*/  LDG.E R2, desc[UR36][R2.64] ;  /* 0x0000002402027981 */ /* 0x000ea4000c1e1900 */
[----:B--2---:R-:W-:-:S04]  /*e7b0*/  ISETP.NE.AND P0, PT, R2, RZ, PT ;  /* 0x000000ff0200720c */ /* 0x004fc80003f05270 */
[----:B------:R-:W-:-:S09]  /*e7c0*/  P2R R23, PR, RZ, 0x1 ;  /* 0x00000001ff177803 */ /* 0x000fd20000000000 */
.L_x_22325:
        /* <DEDUP_REMOVED lines=18> */
.L_x_22356:
[----:B------:R-:W2:Y:S02]  /*e8f0*/  LDG.E.U8 R2, desc[UR36][R2.64] ;  /* 0x0000002402027981 */ /* 0x000ea4000c1e1100 */
[----:B--2---:R-:W-:Y:S01]  /*e900*/  ISETP.NE.AND P0, PT, R2, RZ, PT ;  /* 0x000000ff0200720c */ /* 0x004fe20003f05270 */
[----:B------:R-:W-:-:S12]  /*e910*/  BRA `(.L_x_22358) ;  /* 0x0000000c00747947 */ /* 0x000fd80003800000 */
.L_x_22355:
        /* <DEDUP_REMOVED lines=10> */
.L_x_22360:
[----:B------:R-:W2:Y:S02]  /*e9c0*/  LDG.E R2, desc[UR36][R2.64] ;  /* 0x0000002402027981 */ /* 0x000ea4000c1e1900 */
[----:B--2---:R-:W-:Y:S01]  /*e9d0*/  ISETP.NE.AND P0, PT, R2, RZ, PT ;  /* 0x000000ff0200720c */ /* 0x004fe20003f05270 */
[----:B------:R-:W-:-:S12]  /*e9e0*/  BRA `(.L_x_22358) ;  /* 0x0000000c00407947 */ /* 0x000fd80003800000 */
.L_x_22359:
[----:B------:R-:W2:Y:S02]  /*e9f0*/  LDG.E.U16 R2, desc[UR36][R2.64] ;  /* 0x0000002402027981 */ /* 0x000ea4000c1e1500 */
[----:B--2---:R-:W-:Y:S01]  /*ea00*/  ISETP.NE.AND P0, PT, R2, RZ, PT ;  /* 0x000000ff0200720c */ /* 0x004fe20003f05270 */
[----:B------:R-:W-:-:S12]  /*ea10*/  BRA `(.L_x_22358) ;  /* 0x0000000c00347947 */ /* 0x000fd80003800000 */
.L_x_22354:
        /* <DEDUP_REMOVED lines=9> */
.L_x_22362:
[----:B------:R-:W2:Y:S02]  /*eab0*/  LDG.E.U16 R0, desc[UR36][R2.64] ;  /* 0x0000002402007981 */ /* 0x000ea4000c1e1500 */
[----:B--2---:R-:W-:-:S05]  /*eac0*/  HADD2.F32 R0, -RZ, R0.H0_H0 ;  /* 0x20000000ff007230 */ /* 0x004fca0000004100 */
[----:B------:R-:W-:Y:S01]  /*ead0*/  FSETP.NEU.FTZ.AND P0, PT, R0, RZ, PT ;  /* 0x000000ff0000720b */ /* 0x000fe20003f1d000 */
[----:B------:R-:W-:-:S12]  /*eae0*/  BRA `(.L_x_22358) ;  /* 0x0000000c00007947 */ /* 0x000fd80003800000 */
.L_x_22361:
        /* <DEDUP_REMOVED lines=11> */
.L_x_22364:
        /* <DEDUP_REMOVED lines=10> */
.L_x_22363:
[----:B------:R-:W2:Y:S02]  /*ec40*/  LDG.E.64 R2, desc[UR36][R2.64] ;  /* 0x0000002402027981 */ /* 0x000ea4000c1e1b00 */
[----:B--2---:R-:W-:Y:S01]  /*ec50*/  DSETP.NEU.AND P0, PT, R2, RZ, PT ;  /* 0x000000ff0200722a */ /* 0x004fe20003f0d000 */
[----:B------:R-:W-:-:S13]  /*ec60*/  BRA `(.L_x_22358) ;  /* 0x0000000800a07947 */ /* 0x000fda0003800000 */
.L_x_22353:
        /* <DEDUP_REMOVED lines=11> */
.L_x_22367:
[----:B------:R-:W2:Y:S02]  /*ed20*/  LDG.E.128 R4, desc[UR36][R2.64] ;  /* 0x0000002402047981 */ /* 0x000ea4000c1e1d00 */
[----:B--2---:R-:W-:-:S06]  /*ed30*/  DSETP.NEU.AND P0, PT, R6, RZ, PT ;  /* 0x000000ff0600722a */ /* 0x004fcc0003f0d000 */
[----:B------:R-:W-:Y:S01]  /*ed40*/  DSETP.NEU.OR P0, PT, R4, RZ, P0 ;  /* 0x000000ff0400722a */ /* 0x000fe2000070d400 */
[----:B------:R-:W-:-:S13]  /*ed50*/  BRA `(.L_x_22358) ;  /* 0x0000000800647947 */ /* 0x000fda0003800000 */
.L_x_22366:
        /* <DEDUP_REMOVED lines=27> */
.L_x_22369:
        /* <DEDUP_REMOVED lines=14> */
.L_x_22368:
[----:B------:R-:W2:Y:S02]  /*eff0*/  LDG.E.U16 R0, desc[UR36][R2.64] ;  /* 0x0000002402007981 */ /* 0x000ea4000c1e1500 */
[----:B--2---:R-:W-:-:S05]  /*f000*/  IMAD.U32 R0, R0, 0x10000, RZ ;  /* 0x0001000000007824 */ /* 0x004fca00078e00ff */
[----:B------:R-:W-:Y:S01]  /*f010*/  FSETP.NEU.FTZ.AND P0, PT, R0, RZ, PT ;  /* 0x000000ff0000720b */ /* 0x000fe20003f1d000 */
[----:B------:R-:W-:-:S12]  /*f020*/  BRA `(.L_x_22358) ;  /* 0x0000000400b07947 */ /* 0x000fd80003800000 */
.L_x_22365:
        /* <DEDUP_REMOVED lines=11> */
.L_x_22372:
        /* <DEDUP_REMOVED lines=21> */
.L_x_22376:
[----:B------:R-:W-:Y:S05]  /*f230*/  BSYNC B1 ;  /* 0x0000000000017941 */ /* 0x000fea0003800000 */
.L_x_22375:
[----:B------:R-:W-:Y:S01]  /*f240*/  LEA R3, R0, 0x3b800000, 0x17 ;  /* 0x3b80000000037811 */ /* 0x000fe200078eb8ff */
[----:B------:R-:W-:-:S05]  /*f250*/  IMAD.SHL.U32 R0, R2, 0x100000, RZ ;  /* 0x0010000002007824 */ /* 0x000fca00078e00ff */
[----:B------:R-:W-:-:S07]  /*f260*/  LOP3.LUT R0, R3, R0, R4, 0xfe, !PT ;  /* 0x0000000003007212 */ /* 0x000fce00078efe04 */
.L_x_22374:
[----:B------:R-:W-:Y:S05]  /*f270*/  BSYNC B0 ;  /* 0x0000000000007941 */ /* 0x000fea0003800000 */
.L_x_22373:
[----:B------:R-:W-:Y:S01]  /*f280*/  FSETP.NEU.FTZ.AND P0, PT, R0, RZ, PT ;  /* 0x000000ff0000720b */ /* 0x000fe20003f1d000 */
[----:B------:R-:W-:-:S12]  /*f290*/  BRA `(.L_x_22358) ;  /* 0x0000000400147947 */ /* 0x000fd80003800000 */
.L_x_22371:
        /* <DEDUP_REMOVED lines=21> */
.L_x_22380:
[----:B------:R-:W-:Y:S05]  /*f3f0*/  BSYNC B1 ;  /* 0x0000000000017941 */ /* 0x000fea0003800000 */
.L_x_22379:
[----:B------:R-:W-:Y:S01]  /*f400*/  LEA R3, R0, 0x37800000, 0x17 ;  /* 0x3780000000037811 */ /* 0x000fe200078eb8ff */
[----:B------:R-:W-:-:S05]  /*f410*/  IMAD.SHL.U32 R0, R2, 0x200000, RZ ;  /* 0x0020000002007824 */ /* 0x000fca00078e00ff */
[----:B------:R-:W-:-:S07]  /*f420*/  LOP3.LUT R0, R3, R0, R4, 0xfe, !PT ;  /* 0x0000000003007212 */ /* 0x000fce00078efe04 */
.L_x_22378:
[----:B------:R-:W-:Y:S05]  /*f430*/  BSYNC B0 ;  /* 0x0000000000007941 */ /* 0x000fea0003800000 */
.L_x_22377:
[----:B------:R-:W-:Y:S01]  /*f440*/  FSETP.NEU.FTZ.AND P0, PT, R0, RZ, PT ;  /* 0x000000ff0000720b */ /* 0x000fe20003f1d000 */
[----:B------:R-:W-:-:S12]  /*f450*/  BRA `(.L_x_22358) ;  /* 0x0000000000a47947 */ /* 0x000fd80003800000 */
.L_x_22370:
        /* <DEDUP_REMOVED lines=14> */
.L_x_22384:
[----:B------:R-:W-:Y:S05]  /*f540*/  BSYNC B0 ;  /* 0x0000000000007941 */ /* 0x000fea0003800000 */
.L_x_22383:
[----:B------:R-:W-:Y:S01]  /*f550*/  FSETP.NEU.FTZ.AND P0, PT, R0, RZ, PT ;  /* 0x000000ff0000720b */ /* 0x000fe20003f1d000 */
[----:B------:R-:W-:-:S12]  /*f560*/  BRA `(.L_x_22358) ;  /* 0x0000000000607947 */ /* 0x000fd80003800000 */
.L_x_22357:
        /* <DEDUP_REMOVED lines=16> */
.L_x_22385:
[----:B------:R-:W-:Y:S01]  /*f670*/  PLOP3.LUT P0, PT, PT, PT, PT, 0x8, 0x0 ;  /* 0x000000000000781c */ /* 0x000fe20003f0e170 */
[----:B------:R-:W-:-:S12]  /*f680*/  BRA `(.L_x_22358) ;  /* 0x0000000000187947 */ /* 0x000fd80003800000 */
.L_x_22382:
[----:B------:R-:W2:Y:S02]  /*f690*/  LDG.E.64 R2, desc[UR36][R2.64] ;  /* 0x0000002402027981 */ /* 0x000ea4000c1e1b00 */
[----:B--2---:R-:W-:-:S04]  /*f6a0*/  ISETP.NE.U32.AND P0, PT, R2, RZ, PT ;  /* 0x000000ff0200720c */ /* 0x004fc80003f05070 */
[----:B------:R-:W-:Y:S01]  /*f6b0*/  ISETP.NE.AND.EX P0, PT, R3, RZ, PT, P0 ;  /* 0x000000ff0300720c */ /* 0x000fe20003f05300 */
[----:B------:R-:W-:-:S12]  /*f6c0*/  BRA `(.L_x_22358) ;  /* 0x0000000000087947 */ /* 0x000fd80003800000 */
.L_x_22381:
[----:B------:R-:W2:Y:S02]  /*f6d0*/  LDG.E R2, desc[UR36][R2.64] ;  /* 0x0000002402027981 */ /* 0x000ea4000c1e1900 */
[----:B--2---:R-:W-:-:S13]  /*f6e0*/  ISETP.NE.AND P0, PT, R2, RZ, PT ;  /* 0x000000ff0200720c */ /* 0x004fda0003f05270 */
.L_x_22358:
        /* <DEDUP_REMOVED lines=22> */
.L_x_22389:
[----:B------:R0:W-:Y:S01]  /*f850*/  STG.E.U8 desc[UR36][R16.64], R2 ;  /* 0x0000000210007986 */ /* 0x0001e2000c101124 */
[----:B------:R-:W-:Y:S05]  /*f860*/  BRA `(.L_x_22391) ;  /* 0x0000000c00487947 */ /* 0x000fea0003800000 */
.L_x_22388:
        /* <DEDUP_REMOVED lines=9> */
.L_x_22393:
[----:B------:R0:W-:Y:S01]  /*f900*/  STG.E desc[UR36][R16.64], R2 ;  /* 0x0000000210007986 */ /* 0x0001e2000c101924 */
[----:B------:R-:W-:Y:S05]  /*f910*/  BRA `(.L_x_22391) ;  /* 0x0000000c001c7947 */ /* 0x000fea0003800000 */
.L_x_22392:
[----:B------:R0:W-:Y:S01]  /*f920*/  STG.E.U16 desc[UR36][R16.64], R2 ;  /* 0x0000000210007986 */ /* 0x0001e2000c101524 */
[----:B------:R-:W-:Y:S05]  /*f930*/  BRA `(.L_x_22391) ;  /* 0x0000000c00147947 */ /* 0x000fea0003800000 */
.L_x_22387:
        /* <DEDUP_REMOVED lines=9> */
.L_x_22395:
[----:B------:R-:W-:-:S04]  /*f9d0*/  I2FP.F32.U32 R0, R2 ;  /* 0x0000000200007245 */ /* 0x000fc80000201000 */
[----:B------:R-:W-:-:S05]  /*f9e0*/  F2FP.F16.F32.PACK_AB R0, RZ, R0 ;  /* 0x00000000ff00723e */ /* 0x000fca00000000ff */
[----:B------:R0:W-:Y:S01]  /*f9f0*/  STG.E.U16 desc[UR36][R16.64], R0 ;  /* 0x0000000010007986 */ /* 0x0001e2000c101524 */
[----:B------:R-:W-:Y:S05]  /*fa00*/  BRA `(.L_x_22391) ;  /* 0x0000000800e07947 */ /* 0x000fea0003800000 */
.L_x_22394:
        /* <DEDUP_REMOVED lines=10> */
.L_x_22397:
[----:B------:R-:W-:-:S04]  /*fab0*/  I2FP.F32.U32 R2, R2 ;  /* 0x0000000200027245 */ /* 0x000fc80000201000 */
[----:B------:R-:W-:-:S04]  /*fac0*/  F2FP.F16.F32.PACK_AB R3, RZ, R2 ;  /* 0x00000002ff03723e */ /* 0x000fc800000000ff */
[----:B------:R-:W-:-:S05]  /*fad0*/  PRMT R3, R3, 0x5410, RZ ;  /* 0x0000541003037816 */ /* 0x000fca00000000ff */
[----:B------:R0:W-:Y:S01]  /*fae0*/  STG.E desc[UR36][R16.64], R3 ;  /* 0x0000000310007986 */ /* 0x0001e2000c101924 */
[----:B------:R-:W-:Y:S05]  /*faf0*/  BRA `(.L_x_22391) ;  /* 0x0000000800a47947 */ /* 0x000fea0003800000 */
.L_x_22396:
[----:B------:R-:W0:Y:S02]  /*fb00*/  I2F.F64.U32 R2, R2 ;  /* 0x0000000200027312 */ /* 0x000e240000201800 */
[----:B0-----:R0:W-:Y:S01]  /*fb10*/  STG.E.64 desc[UR36][R16.64], R2 ;  /* 0x0000000210007986 */ /* 0x0011e2000c101b24 */
[----:B------:R-:W-:Y:S05]  /*fb20*/  BRA `(.L_x_22391) ;  /* 0x0000000800987947 */ /* 0x000fea0003800000 */
.L_x_22386:
        /* <DEDUP_REMOVED lines=10> */
.L_x_22400:
[----:B------:R-:W0:Y:S01]  /*fbd0*/  I2F.F64.U32 R4, R2 ;  /* 0x0000000200047312 */ /* 0x000e220000201800 */
[----:B------:R-:W-:-:S05]  /*fbe0*/  CS2R R6, SRZ ;  /* 0x0000000000067805 */ /* 0x000fca000001ff00 */
[----:B0-----:R1:W-:Y:S01]  /*fbf0*/  STG.E.128 desc[UR36][R16.64], R4 ;  /* 0x0000000410007986 */ /* 0x0013e2000c101d24 */
[----:B------:R-:W-:Y:S05]  /*fc00*/  BRA `(.L_x_22391) ;  /* 0x0000000800607947 */ /* 0x000fea0003800000 */
.L_x_22399:
        /* <DEDUP_REMOVED lines=21> */
.L_x_22404:
[----:B------:R-:W-:Y:S05]  /*fd60*/  BSYNC B0 ;  /* 0x0000000000007941 */ /* 0x000fea0003800000 */
.L_x_22403:
[----:B------:R-:W-:-:S05]  /*fd70*/  LOP3.LUT R3, R0, R3, RZ, 0xfc, !PT ;  /* 0x0000000300037212 */ /* 0x000fca00078efcff */
[----:B------:R2:W-:Y:S01]  /*fd80*/  STG.E.U8 desc[UR36][R16.64], R3 ;  /* 0x0000000310007986 */ /* 0x0005e2000c101124 */
[----:B------:R-:W-:Y:S05]  /*fd90*/  BRA `(.L_x_22391) ;  /* 0x0000000400fc7947 */ /* 0x000fea0003800000 */
.L_x_22402:
        /* <DEDUP_REMOVED lines=13> */
.L_x_22406:
[----:B------:R-:W-:Y:S01]  /*fe70*/  IMAD.MOV.U32 R0, RZ, RZ, 0x7f ;  /* 0x0000007fff007424 */ /* 0x000fe200078e00ff */
[----:B------:R-:W-:-:S04]  /*fe80*/  ISETP.GT.U32.AND P0, PT, R2, 0x7f800000, PT ;  /* 0x7f8000000200780c */ /* 0x000fc80003f04070 */
[----:B------:R-:W-:-:S09]  /*fe90*/  SEL R0, R0, 0x7c, P0 ;  /* 0x0000007c00007807 */ /* 0x000fd20000000000 */
.L_x_22407:
[----:B------:R-:W-:Y:S05]  /*fea0*/  BSYNC B0 ;  /* 0x0000000000007941 */ /* 0x000fea0003800000 */
.L_x_22405:
[----:B------:R-:W-:-:S04]  /*feb0*/  LOP3.LUT R2, R3, 0x80000000, RZ, 0xc0, !PT ;  /* 0x8000000003027812 */ /* 0x000fc800078ec0ff */
[----:B------:R-:W-:-:S04]  /*fec0*/  SHF.R.U32.HI R3, RZ, 0x18, R2 ;  /* 0x00000018ff037819 */ /* 0x000fc80000011602 */
[----:B------:R-:W-:-:S05]  /*fed0*/  LOP3.LUT R3, R0, R3, RZ, 0xfc, !PT ;  /* 0x0000000300037212 */ /* 0x000fca00078efcff */
[----:B------:R3:W-:Y:S01]  /*fee0*/  STG.E.U8 desc[UR36][R16.64], R3 ;  /* 0x0000000310007986 */ /* 0x0007e2000c101124 */
[----:B------:R-:W-:Y:S05]  /*fef0*/  BRA `(.L_x_22391) ;  /* 0x0000000400a47947 */ /* 0x000fea0003800000 */
.L_x_22401:
[----:B------:R-:W-:-:S04]  /*ff00*/  I2FP.F32.U32 R0, R2 ;  /* 0x0000000200007245 */ /* 0x000fc80000201000 */
[----:B------:R-:W-:-:S05]  /*ff10*/  F2FP.BF16.F32.PACK_AB R0, RZ, R0 ;  /* 0x00000000ff00723e */ /* 0x000fca00000010ff */
[----:B------:R4:W-:Y:S01]  /*ff20*/  STG.E.U16 desc[UR36][R16.64], R0 ;  /* 0x0000000010007986 */ /* 0x0009e2000c101524 */
[----:B------:R-:W-:Y:S05]  /*ff30*/  BRA `(.L_x_22391) ;  /* 0x0000000400947947 */ /* 0x000fea0003800000 */
.L_x_22398:
        /* <DEDUP_REMOVED lines=10> */
.L_x_22410:
        /* <DEDUP_REMOVED lines=17> */
.L_x_22413:
[----:B------:R-:W-:-:S04]  /*100f0*/  LOP3.LUT R2, R3, 0x80000000, RZ, 0xc0, !PT ;  /* 0x8000000003027812 */ /* 0x000fc800078ec0ff */
[----:B------:R-:W-:-:S04]  /*10100*/  SHF.R.U32.HI R3, RZ, 0x18, R2 ;  /* 0x00000018ff037819 */ /* 0x000fc80000011602 */
[----:B------:R-:W-:-:S04]  /*10110*/  LOP3.LUT R0, R0, R3, RZ, 0xfc, !PT ;  /* 0x0000000300007212 */ /* 0x000fc800078efcff */
[----:B------:R-:W-:-:S07]  /*10120*/  PRMT R8, R0, 0x7610, R8 ;  /* 0x0000761000087816 */ /* 0x000fce0000000008 */
.L_x_22412:
[----:B------:R-:W-:Y:S05]  /*10130*/  BSYNC B0 ;  /* 0x0000000000007941 */ /* 0x000fea0003800000 */
.L_x_22411:
[----:B------:R0:W-:Y:S01]  /*10140*/  STG.E.U8 desc[UR36][R16.64], R8 ;  /* 0x0000000810007986 */ /* 0x0001e2000c101124 */
[----:B------:R-:W-:Y:S05]  /*10150*/  BRA `(.L_x_22391) ;  /* 0x00000004000c7947 */ /* 0x000fea0003800000 */
.L_x_22409:
        /* <DEDUP_REMOVED lines=17> */
.L_x_22416:
[----:B------:R-:W-:-:S04]  /*10270*/  LOP3.LUT R2, R3, 0x80000000, RZ, 0xc0, !PT ;  /* 0x8000000003027812 */ /* 0x000fc800078ec0ff */
[----:B------:R-:W-:-:S04]  /*10280*/  SHF.R.U32.HI R3, RZ, 0x18, R2 ;  /* 0x00000018ff037819 */ /* 0x000fc80000011602 */
[----:B------:R-:W-:-:S04]  /*10290*/  LOP3.LUT R0, R0, R3, RZ, 0xfc, !PT ;  /* 0x0000000300007212 */ /* 0x000fc800078efcff */
[----:B------:R-:W-:-:S07]  /*102a0*/  PRMT R8, R0, 0x7610, R8 ;  /* 0x0000761000087816 */ /* 0x000fce0000000008 */
.L_x_22415:
[----:B------:R-:W-:Y:S05]  /*102b0*/  BSYNC B0 ;  /* 0x0000000000007941 */ /* 0x000fea0003800000 */
.L_x_22414:
[----:B------:R0:W-:Y:S01]  /*102c0*/  STG.E.U8 desc[UR36][R16.64], R8 ;  /* 0x0000000810007986 */ /* 0x0001e2000c101124 */
[----:B------:R-:W-:Y:S05]  /*102d0*/  BRA `(.L_x_22391) ;  /* 0x0000000000ac7947 */ /* 0x000fea0003800000 */
.L_x_22408:
        /* <DEDUP_REMOVED lines=22> */
.L_x_22390:
        /* <DEDUP_REMOVED lines=16> */
.L_x_22419:
[----:B------:R-:W-:Y:S05]  /*10540*/  BRA `(.L_x_22391) ;  /* 0x0000000000107947 */ /* 0x000fea0003800000 */
.L_x_22418:
[----:B------:R-:W-:-:S05]  /*10550*/  IMAD.MOV.U32 R3, RZ, RZ, RZ ;  /* 0x000000ffff037224 */ /* 0x000fca00078e00ff */
[----:B------:R0:W-:Y:S01]  /*10560*/  STG.E.64 desc[UR36][R16.64], R2 ;  /* 0x0000000210007986 */ /* 0x0001e2000c101b24 */
[----:B------:R-:W-:Y:S05]  /*10570*/  BRA `(.L_x_22391) ;  /* 0x0000000000047947 */ /* 0x000fea0003800000 */
.L_x_22417:
[----:B------:R0:W-:Y:S02]  /*10580*/  STG.E desc[UR36][R16.64], R2 ;  /* 0x0000000210007986 */ /* 0x0001e4000c101924 */
.L_x_22391:
[----:B------:R-:W-:-:S07]  /*10590*/  VIADD R19, R19, 0x80 ;  /* 0x0000008013137836 */ /* 0x000fce0000000000 */
.L_x_22285:
[----:B------:R-:W-:Y:S05]  /*105a0*/  BSYNC B6 ;  /* 0x0000000000067941 */ /* 0x000fea0003800000 */
.L_x_22284:
        /* <DEDUP_REMOVED lines=383> */
.L_x_22420:
        /* <DEDUP_REMOVED lines=22> */
.L_x_22424:
[----:B------:R-:W2:Y:S02]  /*11f00*/  LDG.E.U8 R2, desc[UR36][R2.64] ;  /* 0x0000002402027981 */ /* 0x000ea4000c1e1100 */
[----:B--2---:R-:W-:-:S04]  /*11f10*/  ISETP.NE.AND P0, PT, R2, RZ, PT ;  /* 0x000000ff0200720c */ /* 0x004fc80003f05270 */
[----:B------:R-:W-:Y:S01]  /*11f20*/  P2R R19, PR, RZ, 0x1 ;  /* 0x00000001ff137803 */ /* 0x000fe20000000000 */
[----:B------:R-:W-:Y:S08]  /*11f30*/  BRA `(.L_x_22426) ;  /* 0x0000000c00c47947 */ /* 0x000ff00003800000 */
.L_x_22423:
        /* <DEDUP_REMOVED lines=11> */
.L_x_22428:
[----:B------:R-:W2:Y:S02]  /*11ff0*/  LDG.E R2, desc[UR36][R2.64] ;  /* 0x0000002402027981 */ /* 0x000ea4000c1e1900 */
[----:B--2---:R-:W-:-:S04]  /*12000*/  ISETP.NE.AND P0, PT, R2, RZ, PT ;  /* 0x000000ff0200720c */ /* 0x004fc80003f05270 */
[----:B------:R-:W-:Y:S01]  /*12010*/  P2R R19, PR, RZ, 0x1 ;  /* 0x00000001ff137803 */ /* 0x000fe20000000000 */
[----:B------:R-:W-:Y:S08]  /*12020*/  BRA `(.L_x_22426) ;  /* 0x0000000c00887947 */ /* 0x000ff00003800000 */
.L_x_22427:
[----:B------:R-:W2:Y:S02]  /*12030*/  LDG.E.U16 R2, desc[UR36][R2.64] ;  /* 0x0000002402027981 */ /* 0x000ea4000c1e1500 */
[----:B--2---:R-:W-:-:S04]  /*12040*/  ISETP.NE.AND P0, PT, R2, RZ, PT ;  /* 0x000000ff0200720c */ /* 0x004fc80003f05270 */
[----:B------:R-:W-:Y:S01]  /*12050*/  P2R R19, PR, RZ, 0x1 ;  /* 0x00000001ff137803 */ /* 0x000fe20000000000 */
[----:B------:R-:W-:Y:S08]  /*12060*/  BRA `(.L_x_22426) ;  /* 0x0000000c00787947 */ /* 0x000ff00003800000 */
.L_x_22422:
        /* <DEDUP_REMOVED lines=10> */
.L_x_22430:
[----:B------:R-:W2:Y:S02]  /*12110*/  LDG.E.U16 R0, desc[UR36][R2.64] ;  /* 0x0000002402007981 */ /* 0x000ea4000c1e1500 */
[----:B--2---:R-:W-:-:S05]  /*12120*/  HADD2.F32 R0, -RZ, R0.H0_H0 ;  /* 0x20000000ff007230 */ /* 0x004fca0000004100 */
[----:B------:R-:W-:-:S04]  /*12130*/  FSETP.NEU.FTZ.AND P0, PT, R0, RZ, PT ;  /* 0x000000ff0000720b */ /* 0x000fc80003f1d000 */
[----:B------:R-:W-:Y:S01]  /*12140*/  P2R R19, PR, RZ, 0x1 ;  /* 0x00000001ff137803 */ /* 0x000fe20000000000 */
[----:B------:R-:W-:Y:S08]  /*12150*/  BRA `(.L_x_22426) ;  /* 0x0000000c003c7947 */ /* 0x000ff00003800000 */
.L_x_22429:
        /* <DEDUP_REMOVED lines=12> */
.L_x_22432:
        /* <DEDUP_REMOVED lines=11> */
.L_x_22431:
[----:B------:R-:W2:Y:S02]  /*122d0*/  LDG.E.64 R2, desc[UR36][R2.64] ;  /* 0x0000002402027981 */ /* 0x000ea4000c1e1b00 */
[----:B--2---:R-:W-:-:S06]  /*122e0*/  DSETP.NEU.AND P0, PT, R2, RZ, PT ;  /* 0x000000ff0200722a */ /* 0x004fcc0003f0d000 */
[----:B------:R-:W-:Y:S01]  /*122f0*/  P2R R19, PR, RZ, 0x1 ;  /* 0x00000001ff137803 */ /* 0x000fe20000000000 */
[----:B------:R-:W-:Y:S07]  /*12300*/  BRA `(.L_x_22426) ;  /* 0x0000000800d07947 */ /* 0x000fee0003800000 */
.L_x_22421:
        /* <DEDUP_REMOVED lines=12> */
.L_x_22435:
[----:B------:R-:W2:Y:S02]  /*123d0*/  LDG.E.128 R4, desc[UR36][R2.64] ;  /* 0x0000002402047981 */ /* 0x000ea4000c1e1d00 */
[----:B--2---:R-:W-:-:S06]  /*123e0*/  DSETP.NEU.AND P0, PT, R6, RZ, PT ;  /* 0x000000ff0600722a */ /* 0x004fcc0003f0d000 */
[----:B------:R-:W-:-:S06]  /*123f0*/  DSETP.NEU.OR P0, PT, R4, RZ, P0 ;  /* 0x000000ff0400722a */ /* 0x000fcc000070d400 */
[----:B------:R-:W-:Y:S01]  /*12400*/  P2R R19, PR, RZ, 0x1 ;  /* 0x00000001ff137803 */ /* 0x000fe20000000000 */
[----:B------:R-:W-:Y:S07]  /*12410*/  BRA `(.L_x_22426) ;  /* 0x00000008008c7947 */ /* 0x000fee0003800000 */
.L_x_22434:
        /* <DEDUP_REMOVED lines=28> */
.L_x_22437:
        /* <DEDUP_REMOVED lines=15> */
.L_x_22436:
[----:B------:R-:W2:Y:S02]  /*126d0*/  LDG.E.U16 R0, desc[UR36][R2.64] ;  /* 0x0000002402007981 */ /* 0x000ea4000c1e1500 */
[----:B--2---:R-:W-:-:S05]  /*126e0*/  IMAD.U32 R0, R0, 0x10000, RZ ;  /* 0x0001000000007824 */ /* 0x004fca00078e00ff */
[----:B------:R-:W-:-:S04]  /*126f0*/  FSETP.NEU.FTZ.AND P0, PT, R0, RZ, PT ;  /* 0x000000ff0000720b */ /* 0x000fc80003f1d000 */
[----:B------:R-:W-:Y:S01]  /*12700*/  P2R R19, PR, RZ, 0x1 ;  /* 0x00000001ff137803 */ /* 0x000fe20000000000 */
[----:B------:R-:W-:Y:S08]  /*12710*/  BRA `(.L_x_22426) ;  /* 0x0000000400cc7947 */ /* 0x000ff00003800000 */
.L_x_22433:
        /* <DEDUP_REMOVED lines=12> */
.L_x_22440:
        /* <DEDUP_REMOVED lines=21> */
.L_x_22444:
[----:B------:R-:W-:Y:S05]  /*12930*/  BSYNC B1 ;  /* 0x0000000000017941 */ /* 0x000fea0003800000 */
.L_x_22443:
[----:B------:R-:W-:Y:S01]  /*12940*/  LEA R3, R0, 0x3b800000, 0x17 ;  /* 0x3b80000000037811 */ /* 0x000fe200078eb8ff */
[----:B------:R-:W-:-:S05]  /*12950*/  IMAD.SHL.U32 R0, R2, 0x100000, RZ ;  /* 0x0010000002007824 */ /* 0x000fca00078e00ff */
[----:B------:R-:W-:-:S07]  /*12960*/  LOP3.LUT R0, R3, R0, R4, 0xfe, !PT ;  /* 0x0000000003007212 */ /* 0x000fce00078efe04 */
.L_x_22442:
[----:B------:R-:W-:Y:S05]  /*12970*/  BSYNC B0 ;  /* 0x0000000000007941 */ /* 0x000fea0003800000 */
.L_x_22441:
[----:B------:R-:W-:-:S04]  /*12980*/  FSETP.NEU.FTZ.AND P0, PT, R0, RZ, PT ;  /* 0x000000ff0000720b */ /* 0x000fc80003f1d000 */
[----:B------:R-:W-:Y:S01]  /*12990*/  P2R R19, PR, RZ, 0x1 ;  /* 0x00000001ff137803 */ /* 0x000fe20000000000 */
[----:B------:R-:W-:Y:S08]  /*129a0*/  BRA `(.L_x_22426) ;  /* 0x0000000400287947 */ /* 0x000ff00003800000 */
.L_x_22439:
        /* <DEDUP_REMOVED lines=21> */
.L_x_22448:
[----:B------:R-:W-:Y:S05]  /*12b00*/  BSYNC B1 ;  /* 0x0000000000017941 */ /* 0x000fea0003800000 */
.L_x_22447:
[----:B------:R-:W-:Y:S01]  /*12b10*/  LEA R3, R0, 0x37800000, 0x17 ;  /* 0x3780000000037811 */ /* 0x000fe200078eb8ff */
[----:B------:R-:W-:-:S05]  /*12b20*/  IMAD.SHL.U32 R0, R2, 0x200000, RZ ;  /* 0x0020000002007824 */ /* 0x000fca00078e00ff */
[----:B------:R-:W-:-:S07]  /*12b30*/  LOP3.LUT R0, R3, R0, R4, 0xfe, !PT ;  /* 0x0000000003007212 */ /* 0x000fce00078efe04 */
.L_x_22446:
[----:B------:R-:W-:Y:S05]  /*12b40*/  BSYNC B0 ;  /* 0x0000000000007941 */ /* 0x000fea0003800000 */
.L_x_22445:
[----:B------:R-:W-:-:S04]  /*12b50*/  FSETP.NEU.FTZ.AND P0, PT, R0, RZ, PT ;  /* 0x000000ff0000720b */ /* 0x000fc80003f1d000 */
[----:B------:R-:W-:Y:S01]  /*12b60*/  P2R R19, PR, RZ, 0x1 ;  /* 0x00000001ff137803 */ /* 0x000fe20000000000 */
[----:B------:R-:W-:Y:S08]  /*12b70*/  BRA `(.L_x_22426) ;  /* 0x0000000000b47947 */ /* 0x000ff00003800000 */
.L_x_22438:
        /* <DEDUP_REMOVED lines=14> */
.L_x_22452:
[----:B------:R-:W-:Y:S05]  /*12c60*/  BSYNC B0 ;  /* 0x0000000000007941 */ /* 0x000fea0003800000 */
.L_x_22451:
[----:B------:R-:W-:-:S04]  /*12c70*/  FSETP.NEU.FTZ.AND P0, PT, R0, RZ, PT ;  /* 0x000000ff0000720b */ /* 0x000fc80003f1d000 */
[----:B------:R-:W-:Y:S01]  /*12c80*/  P2R R19, PR, RZ, 0x1 ;  /* 0x00000001ff137803 */ /* 0x000fe20000000000 */
[----:B------:R-:W-:Y:S08]  /*12c90*/  BRA `(.L_x_22426) ;  /* 0x00000000006c7947 */ /* 0x000ff00003800000 */
.L_x_22425:
        /* <DEDUP_REMOVED lines=16> */
.L_x_22453:
[----:B------:R-:W-:-:S04]  /*12da0*/  PLOP3.LUT P0, PT, PT, PT, PT, 0x8, 0x0 ;  /* 0x000000000000781c */ /* 0x000fc80003f0e170 */
[----:B------:R-:W-:Y:S01]  /*12db0*/  P2R R19, PR, RZ, 0x1 ;  /* 0x00000001ff137803 */ /* 0x000fe20000000000 */
[----:B------:R-:W-:Y:S08]  /*12dc0*/  BRA `(.L_x_22426) ;  /* 0x0000000000207947 */ /* 0x000ff00003800000 */
.L_x_22450:
[----:B------:R-:W2:Y:S02]  /*12dd0*/  LDG.E.64 R2, desc[UR36][R2.64] ;  /* 0x0000002402027981 */ /* 0x000ea4000c1e1b00 */
[----:B--2---:R-:W-:-:S04]  /*12de0*/  ISETP.NE.U32.AND P0, PT, R2, RZ, PT ;  /* 0x000000ff0200720c */ /* 0x004fc80003f05070 */
[----:B------:R-:W-:-:S04]  /*12df0*/  ISETP.NE.AND.EX P0, PT, R3, RZ, PT, P0 ;  /* 0x000000ff0300720c */ /* 0x000fc80003f05300 */
[----:B------:R-:W-:Y:S01]  /*12e00*/  P2R R19, PR, RZ, 0x1 ;  /* 0x00000001ff137803 */ /* 0x000fe20000000000 */
[----:B------:R-:W-:Y:S08]  /*12e10*/  BRA `(.L_x_22426) ;  /* 0x00000000000c7947 */ /* 0x000ff00003800000 */
.L_x_22449:
[----:B------:R-:W2:Y:S02]  /*12e20*/  LDG.E R2, desc[UR36][R2.64] ;  /* 0x0000002402027981 */ /* 0x000ea4000c1e1900 */
[----:B--2---:R-:W-:-:S04]  /*12e30*/  ISETP.NE.AND P0, PT, R2, RZ, PT ;  /* 0x000000ff0200720c */ /* 0x004fc80003f05270 */
[----:B------:R-:W-:-:S09]  /*12e40*/  P2R R19, PR, RZ, 0x1 ;  /* 0x00000001ff137803 */ /* 0x000fd20000000000 */
.L_x_22426:
        /* <DEDUP_REMOVED lines=19> */
.L_x_22457:
[----:B------:R-:W2:Y:S02]  /*12f80*/  LDG.E.U8 R2, desc[UR36][R2.64] ;  /* 0x0000002402027981 */ /* 0x000ea4000c1e1100 */
[----:B--2---:R-:W-:-:S04]  /*12f90*/  ISETP.NE.AND P0, PT, R2, RZ, PT ;  /* 0x000000ff0200720c */ /* 0x004fc80003f05270 */
[----:B------:R-:W-:Y:S01]  /*12fa0*/  P2R R22, PR, RZ, 0x1 ;  /* 0x00000001ff167803 */ /* 0x000fe20000000000 */
[----:B------:R-:W-:Y:S08]  /*12fb0*/  BRA `(.L_x_22459) ;  /* 0x0000000c00c47947 */ /* 0x000ff00003800000 */
.L_x_22456:
        /* <DEDUP_REMOVED lines=11> */
.L_x_22461:
[----:B------:R-:W2:Y:S02]  /*13070*/  LDG.E R2, desc[UR36][R2.64] ;  /* 0x0000002402027981 */ /* 0x000ea4000c1e1900 */
[----:B--2---:R-:W-:-:S04]  /*13080*/  ISETP.NE.AND P0, PT, R2, RZ, PT ;  /* 0x000000ff0200720c */ /* 0x004fc80003f05270 */
[----:B------:R-:W-:Y:S01]  /*13090*/  P2R R22, PR, RZ, 0x1 ;  /* 0x00000001ff167803 */ /* 0x000fe20000000000 */
[----:B------:R-:W-:Y:S08]  /*130a0*/  BRA `(.L_x_22459) ;  /* 0x0000000c00887947 */ /* 0x000ff00003800000 */
.L_x_22460:
[----:B------:R-:W2:Y:S02]  /*130b0*/  LDG.E.U16 R2, desc[UR36][R2.64] ;  /* 0x0000002402027981 */ /* 0x000ea4000c1e1500 */
[----:B--2---:R-:W-:-:S04]  /*130c0*/  ISETP.NE.AND P0, PT, R2, RZ, PT ;  /* 0x000000ff0200720c */ /* 0x004fc80003f05270 */
[----:B------:R-:W-:Y:S01]  /*130d0*/  P2R R22, PR, RZ, 0x1 ;  /* 0x00000001ff167803 */ /* 0x000fe20000000000 */
[----:B------:R-:W-:Y:S08]  /*130e0*/  BRA `(.L_x_22459) ;  /* 0x0000000c00787947 */ /* 0x000ff00003800000 */
.L_x_22455:
        /* <DEDUP_REMOVED lines=10> */
.L_x_22463:
[----:B------:R-:W2:Y:S02]  /*13190*/  LDG.E.U16 R0, desc[UR36][R2.64] ;  /* 0x0000002402007981 */ /* 0x000ea4000c1e1500 */
[----:B--2---:R-:W-:-:S05]  /*131a0*/  HADD2.F32 R0, -RZ, R0.H0_H0 ;  /* 0x20000000ff007230 */ /* 0x004fca0000004100 */
[----:B------:R-:W-:-:S04]  /*131b0*/  FSETP.NEU.FTZ.AND P0, PT, R0, RZ, PT ;  /* 0x000000ff0000720b */ /* 0x000fc80003f1d000 */
[----:B------:R-:W-:Y:S01]  /*131c0*/  P2R R22, PR, RZ, 0x1 ;  /* 0x00000001ff167803 */ /* 0x000fe20000000000 */
[----:B------:R-:W-:Y:S08]  /*131d0*/  BRA `(.L_x_22459) ;  /* 0x0000000c003c7947 */ /* 0x000ff00003800000 */
.L_x_22462:
        /* <DEDUP_REMOVED lines=12> */
.L_x_22465:
        /* <DEDUP_REMOVED lines=11> */
.L_x_22464:
[----:B------:R-:W2:Y:S02]  /*13350*/  LDG.E.64 R2, desc[UR36][R2.64] ;  /* 0x0000002402027981 */ /* 0x000ea4000c1e1b00 */
[----:B--2---:R-:W-:-:S06]  /*13360*/  DSETP.NEU.AND P0, PT, R2, RZ, PT ;  /* 0x000000ff0200722a */ /* 0x004fcc0003f0d000 */
[----:B------:R-:W-:Y:S01]  /*13370*/  P2R R22, PR, RZ, 0x1 ;  /* 0x00000001ff167803 */ /* 0x000fe20000000000 */
[----:B------:R-:W-:Y:S07]  /*13380*/  BRA `(.L_x_22459) ;  /* 0x0000000800d07947 */ /* 0x000fee0003800000 */
.L_x_22454:
        /* <DEDUP_REMOVED lines=12> */
.L_x_22468:
[----:B------:R-:W2:Y:S02]  /*13450*/  LDG.E.128 R4, desc[UR36][R2.64] ;  /* 0x0000002402047981 */ /* 0x000ea4000c1e1d00 */
[----:B--2---:R-:W-:-:S06]  /*13460*/  DSETP.NEU.AND P0, PT, R6, RZ, PT ;  /* 0x000000ff0600722a */ /* 0x004fcc0003f0d000 */
[----:B------:R-:W-:-:S06]  /*13470*/  DSETP.NEU.OR P0, PT, R4, RZ, P0 ;  /* 0x000000ff0400722a */ /* 0x000fcc000070d400 */
[----:B------:R-:W-:Y:S01]  /*13480*/  P2R R22, PR, RZ, 0x1 ;  /* 0x00000001ff167803 */ /* 0x000fe20000000000 */
[----:B------:R-:W-:Y:S07]  /*13490*/  BRA `(.L_x_22459) ;  /* 0x00000008008c7947 */ /* 0x000fee0003800000 */
.L_x_22467:
        /* <DEDUP_REMOVED lines=28> */
.L_x_22470:
        /* <DEDUP_REMOVED lines=15> */
.L_x_22469:
[----:B------:R-:W2:Y:S02]  /*13750*/  LDG.E.U16 R0, desc[UR36][R2.64] ;  /* 0x0000002402007981 */ /* 0x000ea4000c1e1500 */
[----:B--2---:R-:W-:-:S05]  /*13760*/  IMAD.U32 R0, R0, 0x10000, RZ ;  /* 0x0001000000007824 */ /* 0x004fca00078e00ff */
[----:B------:R-:W-:-:S04]  /*13770*/  FSETP.NEU.FTZ.AND P0, PT, R0, RZ, PT ;  /* 0x000000ff0000720b */ /* 0x000fc80003f1d000 */
[----:B------:R-:W-:Y:S01]  /*13780*/  P2R R22, PR, RZ, 0x1 ;  /* 0x00000001ff167803 */ /* 0x000fe20000000000 */
[----:B------:R-:W-:Y:S08]  /*13790*/  BRA `(.L_x_22459) ;  /* 0x0000000400cc7947 */ /* 0x000ff00003800000 */
.L_x_22466:
        /* <DEDUP_REMOVED lines=12> */
.L_x_22473:
        /* <DEDUP_REMOVED lines=21> */
.L_x_22477:
[----:B------:R-:W-:Y:S05]  /*139b0*/  BSYNC B1 ;  /* 0x0000000000017941 */ /* 0x000fea0003800000 */
.L_x_22476:
[----:B------:R-:W-:Y:S01]  /*139c0*/  LEA R3, R0, 0x3b800000, 0x17 ;  /* 0x3b80000000037811 */ /* 0x000fe200078eb8ff */
[----:B------:R-:W-:-:S05]  /*139d0*/  IMAD.SHL.U32 R0, R2, 0x100000, RZ ;  /* 0x0010000002007824 */ /* 0x000fca00078e00ff */
[----:B------:R-:W-:-:S07]  /*139e0*/  LOP3.LUT R0, R3, R0, R4, 0xfe, !PT ;  /* 0x0000000003007212 */ /* 0x000fce00078efe04 */
.L_x_22475:
[----:B------:R-:W-:Y:S05]  /*139f0*/  BSYNC B0 ;  /* 0x0000000000007941 */ /* 0x000fea0003800000 */
.L_x_22474:
[----:B------:R-:W-:-:S04]  /*13a00*/  FSETP.NEU.FTZ.AND P0, PT, R0, RZ, PT ;  /* 0x000000ff0000720b */ /* 0x000fc80003f1d000 */
[----:B------:R-:W-:Y:S01]  /*13a10*/  P2R R22, PR, RZ, 0x1 ;  /* 0x00000001ff167803 */ /* 0x000fe20000000000 */
[----:B------:R-:W-:Y:S08]  /*13a20*/  BRA `(.L_x_22459) ;  /* 0x0000000400287947 */ /* 0x000ff00003800000 */
.L_x_22472:
        /* <DEDUP_REMOVED lines=21> */
.L_x_22481:
[----:B------:R-:W-:Y:S05]  /*13b80*/  BSYNC B1 ;  /* 0x0000000000017941 */ /* 0x000fea0003800000 */
.L_x_22480:
[----:B------:R-:W-:Y:S01]  /*13b90*/  LEA R3, R0, 0x37800000, 0x17 ;  /* 0x3780000000037811 */ /* 0x000fe200078eb8ff */
[----:B------:R-:W-:-:S05]  /*13ba0*/  IMAD.SHL.U32 R0, R2, 0x200000, RZ ;  /* 0x0020000002007824 */ /* 0x000fca00078e00ff */
[----:B------:R-:W-:-:S07]  /*13bb0*/  LOP3.LUT R0, R3, R0, R4, 0xfe, !PT ;  /* 0x0000000003007212 */ /* 0x000fce00078efe04 */
.L_x_22479:
[----:B------:R-:W-:Y:S05]  /*13bc0*/  BSYNC B0 ;  /* 0x0000000000007941 */ /* 0x000fea0003800000 */
.L_x_22478:
[----:B------:R-:W-:-:S04]  /*13bd0*/  FSETP.NEU.FTZ.AND P0, PT, R0, RZ, PT ;  /* 0x000000ff0000720b */ /* 0x000fc80003f1d000 */
[----:B------:R-:W-:Y:S01]  /*13be0*/  P2R R22, PR, RZ, 0x1 ;  /* 0x00000001ff167803 */ /* 0x000fe20000000000 */
[----:B------:R-:W-:Y:S08]  /*13bf0*/  BRA `(.L_x_22459) ;  /* 0x0000000000b47947 */ /* 0x000ff00003800000 */
.L_x_22471:
        /* <DEDUP_REMOVED lines=14> */
.L_x_22485:
[----:B------:R-:W-:Y:S05]  /*13ce0*/  BSYNC B0 ;  /* 0x0000000000007941 */ /* 0x000fea0003800000 */
.L_x_22484:
[----:B------:R-:W-:-:S04]  /*13cf0*/  FSETP.NEU.FTZ.AND P0, PT, R0, RZ, PT ;  /* 0x000000ff0000720b */ /* 0x000fc80003f1d000 */
[----:B------:R-:W-:Y:S01]  /*13d00*/  P2R R22, PR, RZ, 0x1 ;  /* 0x00000001ff167803 */ /* 0x000fe20000000000 */
[----:B------:R-:W-:Y:S08]  /*13d10*/  BRA `(.L_x_22459) ;  /* 0x00000000006c7947 */ /* 0x000ff00003800000 */
.L_x_22458:
        /* <DEDUP_REMOVED lines=16> */
.L_x_22486:
[----:B------:R-:W-:-:S04]  /*13e20*/  PLOP3.LUT P0, PT, PT, PT, PT, 0x8, 0x0 ;  /* 0x000000000000781c */ /* 0x000fc80003f0e170 */
[----:B------:R-:W-:Y:S01]  /*13e30*/  P2R R22, PR, RZ, 0x1 ;  /* 0x00000001ff167803 */ /* 0x000fe20000000000 */
[----:B------:R-:W-:Y:S08]  /*13e40*/  BRA `(.L_x_22459) ;  /* 0x0000000000207947 */ /* 0x000ff00003800000 */
.L_x_22483:
[----:B------:R-:W2:Y:S02]  /*13e50*/  LDG.E.64 R2, desc[UR36][R2.64] ;  /* 0x0000002402027981 */ /* 0x000ea4000c1e1b00 */
[----:B--2---:R-:W-:-:S04]  /*13e60*/  ISETP.NE.U32.AND P0, PT, R2, RZ, PT ;  /* 0x000000ff0200720c */ /* 0x004fc80003f05070 */
[----:B------:R-:W-:-:S04]  /*13e70*/  ISETP.NE.AND.EX P0, PT, R3, RZ, PT, P0 ;  /* 0x000000ff0300720c */ /* 0x000fc80003f05300 */
[----:B------:R-:W-:Y:S01]  /*13e80*/  P2R R22, PR, RZ, 0x1 ;  /* 0x00000001ff167803 */ /* 0x000fe20000000000 */
[----:B------:R-:W-:Y:S08]  /*13e90*/  BRA `(.L_x_22459) ;  /* 0x00000000000c7947 */ /* 0x000ff00003800000 */
.L_x_22482:
[----:B------:R-:W2:Y:S02]  /*13ea0*/  LDG.E R2, desc[UR36][R2.64] ;  /* 0x0000002402027981 */ /* 0x000ea4000c1e1900 */
[----:B--2---:R-:W-:-:S04]  /*13eb0*/  ISETP.NE.AND P0, PT, R2, RZ, PT ;  /* 0x000000ff0200720c */ /* 0x004fc80003f05270 */
[----:B------:R-:W-:-:S09]  /*13ec0*/  P2R R22, PR, RZ, 0x1 ;  /* 0x00000001ff167803 */ /* 0x000fd20000000000 */
.L_x_22459:
        /* <DEDUP_REMOVED lines=18> */
.L_x_22490:
[----:B------:R-:W2:Y:S02]  /*13ff0*/  LDG.E.U8 R2, desc[UR36][R2.64] ;  /* 0x0000002402027981 */ /* 0x000ea4000c1e1100 */
[----:B--2---:R-:W-:Y:S01]  /*14000*/  ISETP.NE.AND P0, PT, R2, RZ, PT ;  /* 0x000000ff0200720c */ /* 0x004fe20003f05270 */
[----:B------:R-:W-:-:S12]  /*14010*/  BRA `(.L_x_22492) ;  /* 0x0000000c00747947 */ /* 0x000fd80003800000 */
.L_x_22489:
        /* <DEDUP_REMOVED lines=10> */
.L_x_22494:
[----:B------:R-:W2:Y:S02]  /*140c0*/  LDG.E R2, desc[UR36][R2.64] ;  /* 0x0000002402027981 */ /* 0x000ea4000c1e1900 */
[----:B--2---:R-:W-:Y:S01]  /*140d0*/  ISETP.NE.AND P0, PT, R2, RZ, PT ;  /* 0x000000ff0200720c */ /* 0x004fe20003f05270 */
[----:B------:R-:W-:-:S12]  /*140e0*/  BRA `(.L_x_22492) ;  /* 0x0000000c00407947 */ /* 0x000fd80003800000 */
.L_x_22493:
[----:B------:R-:W2:Y:S02]  /*140f0*/  LDG.E.U16 R2, desc[UR36][R2.64] ;  /* 0x0000002402027981 */ /* 0x000ea4000c1e1500 */
[----:B--2---:R-:W-:Y:S01]  /*14100*/  ISETP.NE.AND P0, PT, R2, RZ, PT ;  /* 0x000000ff0200720c */ /* 0x004fe20003f05270 */
[----:B------:R-:W-:-:S12]  /*14110*/  BRA `(.L_x_22492) ;  /* 0x0000000c00347947 */ /* 0x000fd80003800000 */
.L_x_22488:
        /* <DEDUP_REMOVED lines=9> */
.L_x_22496:
[----:B------:R-:W2:Y:S02]  /*141b0*/  LDG.E.U16 R0, desc[UR36][R2.64] ;  /* 0x0000002402007981 */ /* 0x000ea4000c1e1500 */
[----:B--2---:R-:W-:-:S05]  /*141c0*/  HADD2.F32 R0, -RZ, R0.H0_H0 ;  /* 0x20000000ff007230 */ /* 0x004fca0000004100 */
[----:B------:R-:W-:Y:S01]  /*141d0*/  FSETP.NEU.FTZ.AND P0, PT, R0, RZ, PT ;  /* 0x000000ff0000720b */ /* 0x000fe20003f1d000 */
[----:B------:R-:W-:-:S12]  /*141e0*/  BRA `(.L_x_22492) ;  /* 0x0000000c00007947 */ /* 0x000fd80003800000 */
.L_x_22495:
        /* <DEDUP_REMOVED lines=11> */
.L_x_22498:
        /* <DEDUP_REMOVED lines=10> */
.L_x_22497:
[----:B------:R-:W2:Y:S02]  /*14340*/  LDG.E.64 R2, desc[UR36][R2.64] ;  /* 0x0000002402027981 */ /* 0x000ea4000c1e1b00 */
[----:B--2---:R-:W-:Y:S01]  /*14350*/  DSETP.NEU.AND P0, PT, R2, RZ, PT ;  /* 0x000000ff0200722a */ /* 0x004fe20003f0d000 */
[----:B------:R-:W-:-:S13]  /*14360*/  BRA `(.L_x_22492) ;  /* 0x0000000800a07947 */ /* 0x000fda0003800000 */
.L_x_22487:
        /* <DEDUP_REMOVED lines=11> */
.L_x_22501:
[----:B------:R-:W2:Y:S02]  /*14420*/  LDG.E.128 R4, desc[UR36][R2.64] ;  /* 0x0000002402047981 */ /* 0x000ea4000c1e1d00 */
[----:B--2---:R-:W-:-:S06]  /*14430*/  DSETP.NEU.AND P0, PT, R6, RZ, PT ;  /* 0x000000ff0600722a */ /* 0x004fcc0003f0d000 */
[----:B------:R-:W-:Y:S01]  /*14440*/  DSETP.NEU.OR P0, PT, R4, RZ, P0 ;  /* 0x000000ff0400722a */ /* 0x000fe2000070d400 */
[----:B------:R-:W-:-:S13]  /*14450*/  BRA `(.L_x_22492) ;  /* 0x0000000800647947 */ /* 0x000fda0003800000 */
.L_x_22500:
        /* <DEDUP_REMOVED lines=27> */
.L_x_22503:
        /* <DEDUP_REMOVED lines=14> */
.L_x_22502:
[----:B------:R-:W2:Y:S02]  /*146f0*/  LDG.E.U16 R0, desc[UR36][R2.64] ;  /* 0x0000002402007981 */ /* 0x000ea4000c1e1500 */
[----:B--2---:R-:W-:-:S05]  /*14700*/  IMAD.U32 R0, R0, 0x10000, RZ ;  /* 0x0001000000007824 */ /* 0x004fca00078e00ff */
[----:B------:R-:W-:Y:S01]  /*14710*/  FSETP.NEU.FTZ.AND P0, PT, R0, RZ, PT ;  /* 0x000000ff0000720b */ /* 0x000fe20003f1d000 */
[----:B------:R-:W-:-:S12]  /*14720*/  BRA `(.L_x_22492) ;  /* 0x0000000400b07947 */ /* 0x000fd80003800000 */
.L_x_22499:
        /* <DEDUP_REMOVED lines=11> */
.L_x_22506:
        /* <DEDUP_REMOVED lines=21> */
.L_x_22510:
[----:B------:R-:W-:Y:S05]  /*14930*/  BSYNC B1 ;  /* 0x0000000000017941 */ /* 0x000fea0003800000 */
.L_x_22509:
[----:B------:R-:W-:Y:S01]  /*14940*/  LEA R3, R0, 0x3b800000, 0x17 ;  /* 0x3b80000000037811 */ /* 0x000fe200078eb8ff */
[----:B------:R-:W-:-:S05]  /*14950*/  IMAD.SHL.U32 R0, R2, 0x100000, RZ ;  /* 0x0010000002007824 */ /* 0x000fca00078e00ff */
[----:B------:R-:W-:-:S07]  /*14960*/  LOP3.LUT R0, R3, R0, R4, 0xfe, !PT ;  /* 0x0000000003007212 */ /* 0x000fce00078efe04 */
.L_x_22508:
[----:B------:R-:W-:Y:S05]  /*14970*/  BSYNC B0 ;  /* 0x0000000000007941 */ /* 0x000fea0003800000 */
.L_x_22507:
[----:B------:R-:W-:Y:S01]  /*14980*/  FSETP.NEU.FTZ.AND P0, PT, R0, RZ, PT ;  /* 0x000000ff0000720b */ /* 0x000fe20003f1d000 */
[----:B------:R-:W-:-:S12]  /*14990*/  BRA `(.L_x_22492) ;  /* 0x0000000400147947 */ /* 0x000fd80003800000 */
.L_x_22505:
        /* <DEDUP_REMOVED lines=21> */
.L_x_22514:
[----:B------:R-:W-:Y:S05]  /*14af0*/  BSYNC B1 ;  /* 0x0000000000017941 */ /* 0x000fea0003800000 */
.L_x_22513:
[----:B------:R-:W-:Y:S01]  /*14b00*/  LEA R3, R0, 0x37800000, 0x17 ;  /* 0x3780000000037811 */ /* 0x000fe200078eb8ff */
[----:B------:R-:W-:-:S05]  /*14b10*/  IMAD.SHL.U32 R0, R2, 0x200000, RZ ;  /* 0x0020000002007824 */ /* 0x000fca00078e00ff */
[----:B------:R-:W-:-:S07]  /*14b20*/  LOP3.LUT R0, R3, R0, R4, 0xfe, !PT ;  /* 0x0000000003007212 */ /* 0x000fce00078efe04 */
.L_x_22512:
[----:B------:R-:W-:Y:S05]  /*14b30*/  BSYNC B0 ;  /* 0x0000000000007941 */ /* 0x000fea0003800000 */
.L_x_22511:
[----:B------:R-:W-:Y:S01]  /*14b40*/  FSETP.NEU.FTZ.AND P0, PT, R0, RZ, PT ;  /* 0x000000ff0000720b */ /* 0x000fe20003f1d000 */
[----:B------:R-:W-:-:S12]  /*14b50*/  BRA `(.L_x_22492) ;  /* 0x0000000000a47947 */ /* 0x000fd80003800000 */
.L_x_22504:
        /* <DEDUP_REMOVED lines=14> */
.L_x_22518:
[----:B------:R-:W-:Y:S05]  /*14c40*/  BSYNC B0 ;  /* 0x0000000000007941 */ /* 0x000fea0003800000 */
.L_x_22517:
[----:B------:R-:W-:Y:S01]  /*14c50*/  FSETP.NEU.FTZ.AND P0, PT, R0, RZ, PT ;  /* 0x000000ff0000720b */ /* 0x000fe20003f1d000 */
[----:B------:R-:W-:-:S12]  /*14c60*/  BRA `(.L_x_22492) ;  /* 0x0000000000607947 */ /* 0x000fd80003800000 */
.L_x_22491:
        /* <DEDUP_REMOVED lines=16> */
.L_x_22519:
[----:B------:R-:W-:Y:S01]  /*14d70*/  PLOP3.LUT P0, PT, PT, PT, PT, 0x8, 0x0 ;  /* 0x000000000000781c */ /* 0x000fe20003f0e170 */
[----:B------:R-:W-:-:S12]  /*14d80*/  BRA `(.L_x_22492) ;  /* 0x0000000000187947 */ /* 0x000fd80003800000 */
.L_x_22516:
[----:B------:R-:W2:Y:S02]  /*14d90*/  LDG.E.64 R2, desc[UR36][R2.64] ;  /* 0x0000002402027981 */ /* 0x000ea4000c1e1b00 */
[----:B--2---:R-:W-:-:S04]  /*14da0*/  ISETP.NE.U32.AND P0, PT, R2, RZ, PT ;  /* 0x000000ff0200720c */ /* 0x004fc80003f05070 */
[----:B------:R-:W-:Y:S01]  /*14db0*/  ISETP.NE.AND.EX P0, PT, R3, RZ, PT, P0 ;  /* 0x000000ff0300720c */ /* 0x000fe20003f05300 */
[----:B------:R-:W-:-:S12]  /*14dc0*/  BRA `(.L_x_22492) ;  /* 0x0000000000087947 */ /* 0x000fd80003800000 */
.L_x_22515:
[----:B------:R-:W2:Y:S02]  /*14dd0*/  LDG.E R2, desc[UR36][R2.64] ;  /* 0x0000002402027981 */ /* 0x000ea4000c1e1900 */
[----:B--2---:R-:W-:-:S13]  /*14de0*/  ISETP.NE.AND P0, PT, R2, RZ, PT ;  /* 0x000000ff0200720c */ /* 0x004fda0003f05270 */
.L_x_22492:
        /* <DEDUP_REMOVED lines=22> */
.L_x_22523:
[----:B------:R-:W-:Y:S01]  /*14f50*/  STG.E.U8 desc[UR36][R16.64], R2 ;  /* 0x0000000210007986 */ /* 0x000fe2000c101124 */
[----:B------:R-:W-:Y:S05]  /*14f60*/  EXIT ;  /* 0x000000000000794d */ /* 0x000fea0003800000 */
.L_x_22522:
        /* <DEDUP_REMOVED lines=9> */
.L_x_22526:
[----:B------:R-:W-:Y:S01]  /*15000*/  STG.E desc[UR36][R16.64], R2 ;  /* 0x0000000210007986 */ /* 0x000fe2000c101924 */
[----:B------:R-:W-:Y:S05]  /*15010*/  EXIT ;  /* 0x000000000000794d */ /* 0x000fea0003800000 */
.L_x_22525:
[----:B------:R-:W-:Y:S01]  /*15020*/  STG.E.U16 desc[UR36][R16.64], R2 ;  /* 0x0000000210007986 */ /* 0x000fe2000c101524 */
[----:B------:R-:W-:Y:S05]  /*15030*/  EXIT ;  /* 0x000000000000794d */ /* 0x000fea0003800000 */
.L_x_22521:
[----:B------:R-:W-:-:S13]  /*15040*/  ISETP.GT.AND P0, PT, R0, 0x6, PT ;  /* 0x000000060000780c */ /* 0x000fda0003f04270 */
[----:B------:R-:W-:Y:S05]  /*15050*/  @P0 BRA `(.L_x_22527) ;  /* 0x00000000002c0947 */ /* 0x000fea0003800000 */
[----:B------:R-:W-:-:S13]  /*15060*/  ISETP.NE.AND P0, PT, R0, 0x5, PT ;  /* 0x000000050000780c */ /* 0x000fda0003f05270 */
[----:B------:R-:W-:Y:S05]  /*15070*/  @!P0 BRA `(.L_x_22528) ;  /* 0x0000000000148947 */ /* 0x000fea0003800000 */
[----:B------:R-:W-:-:S13]  /*15080*/  ISETP.NE.AND P0, PT, R0, 0x6, PT ;  /* 0x000000060000780c */ /* 0x000fda0003f05270 */
[----:B------:R-:W-:Y:S05]  /*15090*/  @P0 BRA `(.L_x_22524) ;  /* 0x0000000800a80947 */ /* 0x000fea0003800000 */
[----:B------:R-:W-:-:S05]  /*150a0*/  I2FP.F32.U32 R3, R2 ;  /* 0x0000000200037245 */ /* 0x000fca0000201000 */
[----:B------:R-:W-:Y:S01]  /*150b0*/  STG.E desc[UR36][R16.64], R3 ;  /* 0x0000000310007986 */ /* 0x000fe2000c101924 */
[----:B------:R-:W-:Y:S05]  /*150c0*/  EXIT ;  /* 0x000000000000794d */ /* 0x000fea0003800000 */
.L_x_22528:
[----:B------:R-:W-:-:S04]  /*150d0*/  I2FP.F32.U32 R0, R2 ;  /* 0x0000000200007245 */ /* 0x000fc80000201000 */
[----:B------:R-:W-:-:S05]  /*150e0*/  F2FP.F16.F32.PACK_AB R0, RZ, R0 ;  /* 0x00000000ff00723e */ /* 0x000fca00000000ff */
[----:B------:R-:W-:Y:S01]  /*150f0*/  STG.E.U16 desc[UR36][R16.64], R0 ;  /* 0x0000000010007986 */ /* 0x000fe2000c101524 */
[----:B------:R-:W-:Y:S05]  /*15100*/  EXIT ;  /* 0x000000000000794d */ /* 0x000fea0003800000 */
.L_x_22527:
        /* <DEDUP_REMOVED lines=8> */
[----:B------:R-:W-:Y:S01]  /*15190*/  STG.E.64 desc[UR36][R16.64], R2 ;  /* 0x0000000210007986 */ /* 0x000fe2000c101b24 */
[----:B------:R-:W-:Y:S05]  /*151a0*/  EXIT ;  /* 0x000000000000794d */ /* 0x000fea0003800000 */
.L_x_22530:
[----:B------:R-:W-:-:S04]  /*151b0*/  I2FP.F32.U32 R2, R2 ;  /* 0x0000000200027245 */ /* 0x000fc80000201000 */
[----:B------:R-:W-:-:S04]  /*151c0*/  F2FP.F16.F32.PACK_AB R3, RZ, R2 ;  /* 0x00000002ff03723e */ /* 0x000fc800000000ff */
[----:B------:R-:W-:-:S05]  /*151d0*/  PRMT R3, R3, 0x5410, RZ ;  /* 0x0000541003037816 */ /* 0x000fca00000000ff */
[----:B------:R-:W-:Y:S01]  /*151e0*/  STG.E desc[UR36][R16.64], R3 ;  /* 0x0000000310007986 */ /* 0x000fe2000c101924 */
[----:B------:R-:W-:Y:S05]  /*151f0*/  EXIT ;  /* 0x000000000000794d */ /* 0x000fea0003800000 */
.L_x_22529:
[----:B------:R-:W0:Y:S02]  /*15200*/  I2F.F64.U32 R2, R2 ;  /* 0x0000000200027312 */ /* 0x000e240000201800 */
[----:B0-----:R-:W-:Y:S01]  /*15210*/  STG.E.64 desc[UR36][R16.64], R2 ;  /* 0x0000000210007986 */ /* 0x001fe2000c101b24 */
[----:B------:R-:W-:Y:S05]  /*15220*/  EXIT ;  /* 0x000000000000794d */ /* 0x000fea0003800000 */
.L_x_22520:
        /* <DEDUP_REMOVED lines=8> */
[----:B------:R-:W-:Y:S01]  /*152b0*/  STG.E.U8 desc[UR36][R16.64], R2 ;  /* 0x0000000210007986 */ /* 0x000fe2000c101124 */
[----:B------:R-:W-:Y:S05]  /*152c0*/  EXIT ;  /* 0x000000000000794d */ /* 0x000fea0003800000 */
.L_x_22533:
[----:B------:R-:W0:Y:S01]  /*152d0*/  I2F.F64.U32 R4, R2 ;  /* 0x0000000200047312 */ /* 0x000e220000201800 */
[----:B------:R-:W-:-:S05]  /*152e0*/  CS2R R6, SRZ ;  /* 0x0000000000067805 */ /* 0x000fca000001ff00 */
[----:B0-----:R-:W-:Y:S01]  /*152f0*/  STG.E.128 desc[UR36][R16.64], R4 ;  /* 0x0000000410007986 */ /* 0x001fe2000c101d24 */
[----:B------:R-:W-:Y:S05]  /*15300*/  EXIT ;  /* 0x000000000000794d */ /* 0x000fea0003800000 */
.L_x_22532:
        /* <DEDUP_REMOVED lines=21> */
.L_x_22537:
[----:B------:R-:W-:Y:S05]  /*15460*/  BSYNC B0 ;  /* 0x0000000000007941 */ /* 0x000fea0003800000 */
.L_x_22536:
[----:B------:R-:W-:-:S05]  /*15470*/  LOP3.LUT R3, R0, R3, RZ, 0xfc, !PT ;  /* 0x0000000300037212 */ /* 0x000fca00078efcff */
[----:B------:R-:W-:Y:S01]  /*15480*/  STG.E.U8 desc[UR36][R16.64], R3 ;  /* 0x0000000310007986 */ /* 0x000fe2000c101124 */
[----:B------:R-:W-:Y:S05]  /*15490*/  EXIT ;  /* 0x000000000000794d */ /* 0x000fea0003800000 */
.L_x_22535:
        /* <DEDUP_REMOVED lines=13> */
.L_x_22539:
[----:B------:R-:W-:Y:S01]  /*15570*/  IMAD.MOV.U32 R0, RZ, RZ, 0x7f ;  /* 0x0000007fff007424 */ /* 0x000fe200078e00ff */
[----:B------:R-:W-:-:S04]  /*15580*/  ISETP.GT.U32.AND P0, PT, R2, 0x7f800000, PT ;  /* 0x7f8000000200780c */ /* 0x000fc80003f04070 */
[----:B------:R-:W-:-:S09]  /*15590*/  SEL R0, R0, 0x7c, P0 ;  /* 0x0000007c00007807 */ /* 0x000fd20000000000 */
.L_x_22540:
[----:B------:R-:W-:Y:S05]  /*155a0*/  BSYNC B0 ;  /* 0x0000000000007941 */ /* 0x000fea0003800000 */
.L_x_22538:
[----:B------:R-:W-:-:S04]  /*155b0*/  LOP3.LUT R2, R3, 0x80000000, RZ, 0xc0, !PT ;  /* 0x8000000003027812 */ /* 0x000fc800078ec0ff */
[----:B------:R-:W-:-:S04]  /*155c0*/  SHF.R.U32.HI R3, RZ, 0x18, R2 ;  /* 0x00000018ff037819 */ /* 0x000fc80000011602 */
[----:B------:R-:W-:-:S05]  /*155d0*/  LOP3.LUT R3, R0, R3, RZ, 0xfc, !PT ;  /* 0x0000000300037212 */ /* 0x000fca00078efcff */
[----:B------:R-:W-:Y:S01]  /*155e0*/  STG.E.U8 desc[UR36][R16.64], R3 ;  /* 0x0000000310007986 */ /* 0x000fe2000c101124 */
[----:B------:R-:W-:Y:S05]  /*155f0*/  EXIT ;  /* 0x000000000000794d */ /* 0x000fea0003800000 */
.L_x_22534:
[----:B------:R-:W-:-:S04]  /*15600*/  I2FP.F32.U32 R0, R2 ;  /* 0x0000000200007245 */ /* 0x000fc80000201000 */
[----:B------:R-:W-:-:S05]  /*15610*/  F2FP.BF16.F32.PACK_AB R0, RZ, R0 ;  /* 0x00000000ff00723e */ /* 0x000fca00000010ff */
[----:B------:R-:W-:Y:S01]  /*15620*/  STG.E.U16 desc[UR36][R16.64], R0 ;  /* 0x0000000010007986 */ /* 0x000fe2000c101524 */
[----:B------:R-:W-:Y:S05]  /*15630*/  EXIT ;  /* 0x000000000000794d */ /* 0x000fea0003800000 */
.L_x_22531:
        /* <DEDUP_REMOVED lines=10> */
.L_x_22543:
        /* <DEDUP_REMOVED lines=17> */
.L_x_22546:
[----:B------:R-:W-:-:S04]  /*157f0*/  LOP3.LUT R2, R3, 0x80000000, RZ, 0xc0, !PT ;  /* 0x8000000003027812 */ /* 0x000fc800078ec0ff */
[----:B------:R-:W-:-:S04]  /*15800*/  SHF.R.U32.HI R3, RZ, 0x18, R2 ;  /* 0x00000018ff037819 */ /* 0x000fc80000011602 */
[----:B------:R-:W-:-:S04]  /*15810*/  LOP3.LUT R0, R0, R3, RZ, 0xfc, !PT ;  /* 0x0000000300007212 */ /* 0x000fc800078efcff */
[----:B------:R-:W-:-:S07]  /*15820*/  PRMT R8, R0, 0x7610, R8 ;  /* 0x0000761000087816 */ /* 0x000fce0000000008 */
.L_x_22545:
[----:B------:R-:W-:Y:S05]  /*15830*/  BSYNC B0 ;  /* 0x0000000000007941 */ /* 0x000fea0003800000 */
.L_x_22544:
[----:B------:R-:W-:Y:S01]  /*15840*/  STG.E.U8 desc[UR36][R16.64], R8 ;  /* 0x0000000810007986 */ /* 0x000fe2000c101124 */
[----:B------:R-:W-:Y:S05]  /*15850*/  EXIT ;  /* 0x000000000000794d */ /* 0x000fea0003800000 */
.L_x_22542:
        /* <DEDUP_REMOVED lines=17> */
.L_x_22549:
[----:B------:R-:W-:-:S04]  /*15970*/  LOP3.LUT R2, R3, 0x80000000, RZ, 0xc0, !PT ;  /* 0x8000000003027812 */ /* 0x000fc800078ec0ff */
[----:B------:R-:W-:-:S04]  /*15980*/  SHF.R.U32.HI R3, RZ, 0x18, R2 ;  /* 0x00000018ff037819 */ /* 0x000fc80000011602 */
[----:B------:R-:W-:-:S04]  /*15990*/  LOP3.LUT R0, R0, R3, RZ, 0xfc, !PT ;  /* 0x0000000300007212 */ /* 0x000fc800078efcff */
[----:B------:R-:W-:-:S07]  /*159a0*/  PRMT R8, R0, 0x7610, R8 ;  /* 0x0000761000087816 */ /* 0x000fce0000000008 */
.L_x_22548:
[----:B------:R-:W-:Y:S05]  /*159b0*/  BSYNC B0 ;  /* 0x0000000000007941 */ /* 0x000fea0003800000 */
.L_x_22547:
[----:B------:R-:W-:Y:S01]  /*159c0*/  STG.E.U8 desc[UR36][R16.64], R8 ;  /* 0x0000000810007986 */ /* 0x000fe2000c101124 */
[----:B------:R-:W-:Y:S05]  /*159d0*/  EXIT ;  /* 0x000000000000794d */ /* 0x000fea0003800000 */
.L_x_22541:
        /* <DEDUP_REMOVED lines=22> */
.L_x_22524:
        /* <DEDUP_REMOVED lines=16> */
.L_x_22552:
[----:B------:R-:W-:Y:S05]  /*15c40*/  EXIT ;  /* 0x000000000000794d */ /* 0x000fea0003800000 */
.L_x_22551:
[----:B------:R-:W-:-:S05]  /*15c50*/  IMAD.MOV.U32 R3, RZ, RZ, RZ ;  /* 0x000000ffff037224 */ /* 0x000fca00078e00ff */
[----:B------:R-:W-:Y:S01]  /*15c60*/  STG.E.64 desc[UR36][R16.64], R2 ;  /* 0x0000000210007986 */ /* 0x000fe2000c101b24 */
[----:B------:R-:W-:Y:S05]  /*15c70*/  EXIT ;  /* 0x000000000000794d */ /* 0x000fea0003800000 */
.L_x_22550:
[----:B------:R-:W-:Y:S01]  /*15c80*/  STG.E desc[UR36][R16.64], R2 ;  /* 0x0000000210007986 */ /* 0x000fe2000c101924 */
[----:B------:R-:W-:Y:S05]  /*15c90*/  EXIT ;  /* 0x000000000000794d */ /* 0x000fea0003800000 */
.L_x_22553:
        /* <DEDUP_REMOVED lines=14> */
.L_x_24238:


//--------------------- .text._ZN2at6native27unrolled_elementwise_kernelIZNS0_54_GLOBAL__N__d8c5977b_16_LinearAlgebra_cu_140f0503_289316addr_kernel_cudaERNS_14TensorIteratorERKN3c106ScalarES8_EUlbbbE0_St5arrayIPcLm4EELi4E23TrivialOffsetCalculatorILi3EjESD_ILi1EjENS0_6memory12LoadWithCastILi3EEENSG_13StoreWithCastILi1EEEEEviT_T0_T2_T3_T4_T5_ --------------------------
	.section	.text._ZN2at6native27unrolled_elementwise_kernelIZNS0_54_GLOBAL__N__d8c5977b_16_LinearAlgebra_cu_140f0503_289316addr_kernel_cudaERNS_14TensorIteratorERKN3c106ScalarES8_EUlbbbE0_St5arrayIPcLm4EELi4E23TrivialOffsetCalculatorILi3EjESD_ILi1EjENS0_6memory12LoadWithCastILi3EEENSG_13StoreWithCastILi1EEEEEviT_T0_T2_T3_T4_T5_,"ax",@progbits
	.align	128
        .global         _ZN2at6native27unrolled_elementwise_kernelIZNS0_54_GLOBAL__N__d8c5977b_16_LinearAlgebra_cu_140f0503_289316addr_kernel_cudaERNS_14TensorIteratorERKN3c106ScalarES8_EUlbbbE0_St5arrayIPcLm4EELi4E23TrivialOffsetCalculatorILi3EjESD_ILi1EjENS0_6memory12LoadWithCastILi3EEENSG_13StoreWithCastILi1EEEEEviT_T0_T2_T3_T4_T5_
        .type           _ZN2at6native27unrolled_elementwise_kernelIZNS0_54_GLOBAL__N__d8c5977b_16_LinearAlgebra_cu_140f0503_289316addr_kernel_cudaERNS_14TensorIteratorERKN3c106ScalarES8_EUlbbbE0_St5arrayIPcLm4EELi4E23TrivialOffsetCalculatorILi3EjESD_ILi1EjENS0_6memory12LoadWithCastILi3EEENSG_13StoreWithCastILi1EEEEEviT_T0_T2_T3_T4_T5_,@function
        .size           _ZN2at6native27unrolled_elementwise_kernelIZNS0_54_GLOBAL__N__d8c5977b_16_LinearAlgebra_cu_140f0503_289316addr_kernel_cudaERNS_14TensorIteratorERKN3c106ScalarES8_EUlbbbE0_St5arrayIPcLm4EELi4E23TrivialOffsetCalculatorILi3EjESD_ILi1EjENS0_6memory12LoadWithCastILi3EEENSG_13StoreWithCastILi1EEEEEviT_T0_T2_T3_T4_T5_,(.L_x_24239 - _ZN2at6native27unrolled_elementwise_kernelIZNS0_54_GLOBAL__N__d8c5977b_16_LinearAlgebra_cu_140f0503_289316addr_kernel_cudaERNS_14TensorIteratorERKN3c106ScalarES8_EUlbbbE0_St5arrayIPcLm4EELi4E23TrivialOffsetCalculatorILi3EjESD_ILi1EjENS0_6memory12LoadWithCastILi3EEENSG_13StoreWithCastILi1EEEEEviT_T0_T2_T3_T4_T5_)
        .other          _ZN2at6native27unrolled_elementwise_kernelIZNS0_54_GLOBAL__N__d8c5977b_16_LinearAlgebra_cu_140f0503_289316addr_kernel_cudaERNS_14TensorIteratorERKN3c106ScalarES8_EUlbbbE0_St5arrayIPcLm4EELi4E23TrivialOffsetCalculatorILi3EjESD_ILi1EjENS0_6memory12LoadWithCastILi3EEENSG_13StoreWithCastILi1EEEEEviT_T0_T2_T3_T4_T5_,@"STO_CUDA_ENTRY STV_DEFAULT"
_ZN2at6native27unrolled_elementwise_kernelIZNS0_54_GLOBAL__N__d8c5977b_16_LinearAlgebra_cu_140f0503_289316addr_kernel_cudaERNS_14TensorIteratorERKN3c106ScalarES8_EUlbbbE0_St5arrayIPcLm4EELi4E23TrivialOffsetCalculatorILi3EjESD_ILi1EjENS0_6memory12LoadWithCastILi3EEENSG_13StoreWithCastILi1EEEEEviT_T0_T2_T3_T4_T5_:
.text._ZN2at6native27unrolled_elementwise_kernelIZNS0_54_GLOBAL__N__d8c5977b_16_LinearAlgebra_cu_140f0503_289316addr_kernel_cudaERNS_14TensorIteratorERKN3c106ScalarES8_EUlbbbE0_St5arrayIPcLm4EELi4E23TrivialOffsetCalculatorILi3EjESD_ILi1EjENS0_6memory12LoadWithCastILi3EEENSG_13StoreWithCastILi1EEEEEviT_T0_T2_T3_T4_T5_:
        /* <DEDUP_REMOVED lines=37> */
.L_x_22559:
[----:B------:R-:W2:Y:S02]  /*0250*/  LDG.E.U8 R4, desc[UR36][R4.64] ;  /* 0x0000002404047981 */ /* 0x000ea4000c1e1100 */
[----:B--2---:R-:W-:-:S04]  /*0260*/  ISETP.NE.AND P0, PT, R4, RZ, PT ;  /* 0x000000ff0400720c */ /* 0x004fc80003f05270 */
[----:B------:R-:W-:Y:S01]  /*0270*/  P2R R17, PR, RZ, 0x1 ;  /* 0x00000001ff117803 */ /* 0x000fe20000000000 */
[----:B------:R-:W-:Y:S08]  /*0280*/  BRA `(.L_x_22561) ;  /* 0x0000000c00c47947 */ /* 0x000ff00003800000 */
.L_x_22558:
        /* <DEDUP_REMOVED lines=11> */
.L_x_22563:
[----:B------:R-:W2:Y:S02]  /*0340*/  LDG.E R4, desc[UR36][R4.64] ;  /* 0x0000002404047981 */ /* 0x000ea4000c1e1900 */
[----:B--2---:R-:W-:-:S04]  /*0350*/  ISETP.NE.AND P0, PT, R4, RZ, PT ;  /* 0x000000ff0400720c */ /* 0x004fc80003f05270 */
[----:B------:R-:W-:Y:S01]  /*0360*/  P2R R17, PR, RZ, 0x1 ;  /* 0x00000001ff117803 */ /* 0x000fe20000000000 */
[----:B------:R-:W-:Y:S08]  /*0370*/  BRA `(.L_x_22561) ;  /* 0x0000000c00887947 */ /* 0x000ff00003800000 */
.L_x_22562:
[----:B------:R-:W2:Y:S02]  /*0380*/  LDG.E.U16 R4, desc[UR36][R4.64] ;  /* 0x0000002404047981 */ /* 0x000ea4000c1e1500 */
[----:B--2---:R-:W-:-:S04]  /*0390*/  ISETP.NE.AND P0, PT, R4, RZ, PT ;  /* 0x000000ff0400720c */ /* 0x004fc80003f05270 */
[----:B------:R-:W-:Y:S01]  /*03a0*/  P2R R17, PR, RZ, 0x1 ;  /* 0x00000001ff117803 */ /* 0x000fe20000000000 */
[----:B------:R-:W-:Y:S08]  /*03b0*/  BRA `(.L_x_22561) ;  /* 0x0000000c00787947 */ /* 0x000ff00003800000 */
.L_x_22557:
        /* <DEDUP_REMOVED lines=10> */
.L_x_22565:
[----:B------:R-:W2:Y:S02]  /*0460*/  LDG.E.U16 R0, desc[UR36][R4.64] ;  /* 0x0000002404007981 */ /* 0x000ea4000c1e1500 */
[----:B--2---:R-:W-:-:S05]  /*0470*/  HADD2.F32 R0, -RZ, R0.H0_H0 ;  /* 0x20000000ff007230 */ /* 0x004fca0000004100 */
[----:B------:R-:W-:-:S04]  /*0480*/  FSETP.NEU.FTZ.AND P0, PT, R0, RZ, PT ;  /* 0x000000ff0000720b */ /* 0x000fc80003f1d000 */
[----:B------:R-:W-:Y:S01]  /*0490*/  P2R R17, PR, RZ, 0x1 ;  /* 0x00000001ff117803 */ /* 0x000fe20000000000 */
[----:B------:R-:W-:Y:S08]  /*04a0*/  BRA `(.L_x_22561) ;  /* 0x0000000c003c7947 */ /* 0x000ff00003800000 */
.L_x_22564:
        /* <DEDUP_REMOVED lines=12> */
.L_x_22567:
        /* <DEDUP_REMOVED lines=11> */
.L_x_22566:
[----:B------:R-:W2:Y:S02]  /*0620*/  LDG.E.64 R4, desc[UR36][R4.64] ;  /* 0x0000002404047981 */ /* 0x000ea4000c1e1b00 */
[----:B--2---:R-:W-:-:S06]  /*0630*/  DSETP.NEU.AND P0, PT, R4, RZ, PT ;  /* 0x000000ff0400722a */ /* 0x004fcc0003f0d000 */
[----:B------:R-:W-:Y:S01]  /*0640*/  P2R R17, PR, RZ, 0x1 ;  /* 0x00000001ff117803 */ /* 0x000fe20000000000 */
[----:B------:R-:W-:Y:S07]  /*0650*/  BRA `(.L_x_22561) ;  /* 0x0000000800d07947 */ /* 0x000fee0003800000 */
.L_x_22556:
        /* <DEDUP_REMOVED lines=12> */
.L_x_22570:
[----:B------:R-:W2:Y:S02]  /*0720*/  LDG.E.128 R4, desc[UR36][R4.64] ;  /* 0x0000002404047981 */ /* 0x000ea4000c1e1d00 */
[----:B--2---:R-:W-:-:S06]  /*0730*/  DSETP.NEU.AND P0, PT, R6, RZ, PT ;  /* 0x000000ff0600722a */ /* 0x004fcc0003f0d000 */
[----:B------:R-:W-:-:S06]  /*0740*/  DSETP.NEU.OR P0, PT, R4, RZ, P0 ;  /* 0x000000ff0400722a */ /* 0x000fcc000070d400 */
[----:B------:R-:W-:Y:S01]  /*0750*/  P2R R17, PR, RZ, 0x1 ;  /* 0x00000001ff117803 */ /* 0x000fe20000000000 */
[----:B------:R-:W-:Y:S07]  /*0760*/  BRA `(.L_x_22561) ;  /* 0x00000008008c7947 */ /* 0x000fee0003800000 */
.L_x_22569:
        /* <DEDUP_REMOVED lines=28> */
.L_x_22572:
        /* <DEDUP_REMOVED lines=12> */
[----:B------:R-:W-:-:S04]  /*09f0*/  FSETP.NEU.FTZ.AND P0, PT, R0, RZ, PT ;  /* 0x000000ff0000720b */ /* 0x000fc80003f1d000 */
[----:B------:R-:W-:Y:S01]  /*0a00*/  P2R R17, PR, RZ, 0x1 ;  /* 0x00000001ff117803 */ /* 0x000fe20000000000 */
[----:B------:R-:W-:Y:S08]  /*0a10*/  BRA `(.L_x_22561) ;  /* 0x0000000400e07947 */ /* 0x000ff00003800000 */
.L_x_22571:
[----:B------:R-:W2:Y:S02]  /*0a20*/  LDG.E.U16 R0, desc[UR36][R4.64] ;  /* 0x0000002404007981 */ /* 0x000ea4000c1e1500 */
[----:B--2---:R-:W-:-:S05]  /*0a30*/  IMAD.U32 R0, R0, 0x10000, RZ ;  /* 0x0001000000007824 */ /* 0x004fca00078e00ff */
[----:B------:R-:W-:-:S04]  /*0a40*/  FSETP.NEU.FTZ.AND P0, PT, R0, RZ, PT ;  /* 0x000000ff0000720b */ /* 0x000fc80003f1d000 */
[----:B------:R-:W-:Y:S01]  /*0a50*/  P2R R17, PR, RZ, 0x1 ;  /* 0x00000001ff117803 */ /* 0x000fe20000000000 */
[----:B------:R-:W-:Y:S08]  /*0a60*/  BRA `(.L_x_22561) ;  /* 0x0000000400cc7947 */ /* 0x000ff00003800000 */
.L_x_22568:
        /* <DEDUP_REMOVED lines=12> */
.L_x_22575:
        /* <DEDUP_REMOVED lines=21> */
.L_x_22579:
[----:B------:R-:W-:Y:S05]  /*0c80*/  BSYNC B1 ;  /* 0x0000000000017941 */ /* 0x000fea0003800000 */
.L_x_22578:
[----:B------:R-:W-:Y:S01]  /*0c90*/  LEA R5, R0, 0x3b800000, 0x17 ;  /* 0x3b80000000057811 */ /* 0x000fe200078eb8ff */
[----:B------:R-:W-:-:S05]  /*0ca0*/  IMAD.SHL.U32 R0, R3, 0x100000, RZ ;  /* 0x0010000003007824 */ /* 0x000fca00078e00ff */
[----:B------:R-:W-:-:S07]  /*0cb0*/  LOP3.LUT R0, R5, R0, R6, 0xfe, !PT ;  /* 0x0000000005007212 */ /* 0x000fce00078efe06 */
.L_x_22577:
[----:B------:R-:W-:Y:S05]  /*0cc0*/  BSYNC B0 ;  /* 0x0000000000007941 */ /* 0x000fea0003800000 */
.L_x_22576:
[----:B------:R-:W-:-:S04]  /*0cd0*/  FSETP.NEU.FTZ.AND P0, PT, R0, RZ, PT ;  /* 0x000000ff0000720b */ /* 0x000fc80003f1d000 */
[----:B------:R-:W-:Y:S01]  /*0ce0*/  P2R R17, PR, RZ, 0x1 ;  /* 0x00000001ff117803 */ /* 0x000fe20000000000 */
[----:B------:R-:W-:Y:S08]  /*0cf0*/  BRA `(.L_x_22561) ;  /* 0x0000000400287947 */ /* 0x000ff00003800000 */
.L_x_22574:
        /* <DEDUP_REMOVED lines=21> */
.L_x_22583:
[----:B------:R-:W-:Y:S05]  /*0e50*/  BSYNC B1 ;  /* 0x0000000000017941 */ /* 0x000fea0003800000 */
.L_x_22582:
[----:B------:R-:W-:Y:S01]  /*0e60*/  LEA R5, R0, 0x37800000, 0x17 ;  /* 0x3780000000057811 */ /* 0x000fe200078eb8ff */
[----:B------:R-:W-:-:S05]  /*0e70*/  IMAD.SHL.U32 R0, R3, 0x200000, RZ ;  /* 0x0020000003007824 */ /* 0x000fca00078e00ff */
[----:B------:R-:W-:-:S07]  /*0e80*/  LOP3.LUT R0, R5, R0, R6, 0xfe, !PT ;  /* 0x0000000005007212 */ /* 0x000fce00078efe06 */
.L_x_22581:
[----:B------:R-:W-:Y:S05]  /*0e90*/  BSYNC B0 ;  /* 0x0000000000007941 */ /* 0x000fea0003800000 */
.L_x_22580:
[----:B------:R-:W-:-:S04]  /*0ea0*/  FSETP.NEU.FTZ.AND P0, PT, R0, RZ, PT ;  /* 0x000000ff0000720b */ /* 0x000fc80003f1d000 */
[----:B------:R-:W-:Y:S01]  /*0eb0*/  P2R R17, PR, RZ, 0x1 ;  /* 0x00000001ff117803 */ /* 0x000fe20000000000 */
[----:B------:R-:W-:Y:S08]  /*0ec0*/  BRA `(.L_x_22561) ;  /* 0x0000000000b47947 */ /* 0x000ff00003800000 */
.L_x_22573:
        /* <DEDUP_REMOVED lines=14> */
.L_x_22587:
[----:B------:R-:W-:Y:S05]  /*0fb0*/  BSYNC B0 ;  /* 0x0000000000007941 */ /* 0x000fea0003800000 */
.L_x_22586:
[----:B------:R-:W-:-:S04]  /*0fc0*/  FSETP.NEU.FTZ.AND P0, PT, R0, RZ, PT ;  /* 0x000000ff0000720b */ /* 0x000fc80003f1d000 */
[----:B------:R-:W-:Y:S01]  /*0fd0*/  P2R R17, PR, RZ, 0x1 ;  /* 0x00000001ff117803 */ /* 0x000fe20000000000 */
[----:B------:R-:W-:Y:S08]  /*0fe0*/  BRA `(.L_x_22561) ;  /* 0x00000000006c7947 */ /* 0x000ff00003800000 */
.L_x_22560:
        /* <DEDUP_REMOVED lines=16> */
.L_x_22588:
[----:B------:R-:W-:-:S04]  /*10f0*/  PLOP3.LUT P0, PT, PT, PT, PT, 0x8, 0x0 ;  /* 0x000000000000781c */ /* 0x000fc80003f0e170 */
[----:B------:R-:W-:Y:S01]  /*1100*/  P2R R17, PR, RZ, 0x1 ;  /* 0x00000001ff117803 */ /* 0x000fe20000000000 */
[----:B------:R-:W-:Y:S08]  /*1110*/  BRA `(.L_x_22561) ;  /* 0x0000000000207947 */ /* 0x000ff00003800000 */
.L_x_22585:
[----:B------:R-:W2:Y:S02]  /*1120*/  LDG.E.64 R4, desc[UR36][R4.64] ;  /* 0x0000002404047981 */ /* 0x000ea4000c1e1b00 */
[----:B--2---:R-:W-:-:S04]  /*1130*/  ISETP.NE.U32.AND P0, PT, R4, RZ, PT ;  /* 0x000000ff0400720c */ /* 0x004fc80003f05070 */
[----:B------:R-:W-:-:S04]  /*1140*/  ISETP.NE.AND.EX P0, PT, R5, RZ, PT, P0 ;  /* 0x000000ff0500720c */ /* 0x000fc80003f05300 */
[----:B------:R-:W-:Y:S01]  /*1150*/  P2R R17, PR, RZ, 0x1 ;  /* 0x00000001ff117803 */ /* 0x000fe20000000000 */
[----:B------:R-:W-:Y:S08]  /*1160*/  BRA `(.L_x_22561) ;  /* 0x00000000000c7947 */ /* 0x000ff00003800000 */
.L_x_22584:
[----:B------:R-:W2:Y:S02]  /*1170*/  LDG.E R4, desc[UR36][R4.64] ;  /* 0x0000002404047981 */ /* 0x000ea4000c1e1900 */
[----:B--2---:R-:W-:-:S04]  /*1180*/  ISETP.NE.AND P0, PT, R4, RZ, PT ;  /* 0x000000ff0400720c */ /* 0x004fc80003f05270 */
[----:B------:R-:W-:-:S09]  /*1190*/  P2R R17, PR, RZ, 0x1 ;  /* 0x00000001ff117803 */ /* 0x000fd20000000000 */
.L_x_22561:
        /* <DEDUP_REMOVED lines=20> */
.L_x_22592:
[----:B------:R-:W2:Y:S02]  /*12e0*/  LDG.E.U8 R4, desc[UR36][R4.64] ;  /* 0x0000002404047981 */ /* 0x000ea4000c1e1100 */
[----:B--2---:R-:W-:-:S04]  /*12f0*/  ISETP.NE.AND P0, PT, R4, RZ, PT ;  /* 0x000000ff0400720c */ /* 0x004fc80003f05270 */
[----:B------:R-:W-:Y:S01]  /*1300*/  P2R R18, PR, RZ, 0x1 ;  /* 0x00000001ff127803 */ /* 0x000fe20000000000 */
[----:B------:R-:W-:Y:S08]  /*1310*/  BRA `(.L_x_22594) ;  /* 0x0000000c00c47947 */ /* 0x000ff00003800000 */
.L_x_22591:
        /* <DEDUP_REMOVED lines=11> */
.L_x_22596:
[----:B------:R-:W2:Y:S02]  /*13d0*/  LDG.E R4, desc[UR36][R4.64] ;  /* 0x0000002404047981 */ /* 0x000ea4000c1e1900 */
[----:B--2---:R-:W-:-:S04]  /*13e0*/  ISETP.NE.AND P0, PT, R4, RZ, PT ;  /* 0x000000ff0400720c */ /* 0x004fc80003f05270 */
[----:B------:R-:W-:Y:S01]  /*13f0*/  P2R R18, PR, RZ, 0x1 ;  /* 0x00000001ff127803 */ /* 0x000fe20000000000 */
[----:B------:R-:W-:Y:S08]  /*1400*/  BRA `(.L_x_22594) ;  /* 0x0000000c00887947 */ /* 0x000ff00003800000 */
.L_x_22595:
[----:B------:R-:W2:Y:S02]  /*1410*/  LDG.E.U16 R4, desc[UR36][R4.64] ;  /* 0x0000002404047981 */ /* 0x000ea4000c1e1500 */
[----:B--2---:R-:W-:-:S04]  /*1420*/  ISETP.NE.AND P0, PT, R4, RZ, PT ;  /* 0x000000ff0400720c */ /* 0x004fc80003f05270 */
[----:B------:R-:W-:Y:S01]  /*1430*/  P2R R18, PR, RZ, 0x1 ;  /* 0x00000001ff127803 */ /* 0x000fe20000000000 */
[----:B------:R-:W-:Y:S08]  /*1440*/  BRA `(.L_x_22594) ;  /* 0x0000000c00787947 */ /* 0x000ff00003800000 */
.L_x_22590:
        /* <DEDUP_REMOVED lines=10> */
.L_x_22598:
[----:B------:R-:W2:Y:S02]  /*14f0*/  LDG.E.U16 R0, desc[UR36][R4.64] ;  /* 0x0000002404007981 */ /* 0x000ea4000c1e1500 */
[----:B--2---:R-:W-:-:S05]  /*1500*/  HADD2.F32 R0, -RZ, R0.H0_H0 ;  /* 0x20000000ff007230 */ /* 0x004fca0000004100 */
[----:B------:R-:W-:-:S04]  /*1510*/  FSETP.NEU.FTZ.AND P0, PT, R0, RZ, PT ;  /* 0x000000ff0000720b */ /* 0x000fc80003f1d000 */
[----:B------:R-:W-:Y:S01]  /*1520*/  P2R R18, PR, RZ, 0x1 ;  /* 0x00000001ff127803 */ /* 0x000fe20000000000 */
[----:B------:R-:W-:Y:S08]  /*1530*/  BRA `(.L_x_22594) ;  /* 0x0000000c003c7947 */ /* 0x000ff00003800000 */
.L_x_22597:
        /* <DEDUP_REMOVED lines=12> */
.L_x_22600:
        /* <DEDUP_REMOVED lines=11> */
.L_x_22599:
[----:B------:R-:W2:Y:S02]  /*16b0*/  LDG.E.64 R4, desc[UR36][R4.64] ;  /* 0x0000002404047981 */ /* 0x000ea4000c1e1b00 */
[----:B--2---:R-:W-:-:S06]  /*16c0*/  DSETP.NEU.AND P0, PT, R4, RZ, PT ;  /* 0x000000ff0400722a */ /* 0x004fcc0003f0d000 */
[----:B------:R-:W-:Y:S01]  /*16d0*/  P2R R18, PR, RZ, 0x1 ;  /* 0x00000001ff127803 */ /* 0x000fe20000000000 */
[----:B------:R-:W-:Y:S07]  /*16e0*/  BRA `(.L_x_22594) ;  /* 0x0000000800d07947 */ /* 0x000fee0003800000 */
.L_x_22589:
        /* <DEDUP_REMOVED lines=12> */
.L_x_22603:
[----:B------:R-:W2:Y:S02]  /*17b0*/  LDG.E.128 R4, desc[UR36][R4.64] ;  /* 0x0000002404047981 */ /* 0x000ea4000c1e1d00 */
[----:B--2---:R-:W-:-:S06]  /*17c0*/  DSETP.NEU.AND P0, PT, R6, RZ, PT ;  /* 0x000000ff0600722a */ /* 0x004fcc0003f0d000 */
[----:B------:R-:W-:-:S06]  /*17d0*/  DSETP.NEU.OR P0, PT, R4, RZ, P0 ;  /* 0x000000ff0400722a */ /* 0x000fcc000070d400 */
[----:B------:R-:W-:Y:S01]  /*17e0*/  P2R R18, PR, RZ, 0x1 ;  /* 0x00000001ff127803 */ /* 0x000fe20000000000 */
[----:B------:R-:W-:Y:S07]  /*17f0*/  BRA `(.L_x_22594) ;  /* 0x00000008008c7947 */ /* 0x000fee0003800000 */
.L_x_22602:
        /* <DEDUP_REMOVED lines=28> */
.L_x_22605:
        /* <DEDUP_REMOVED lines=15> */
.L_x_22604:
[----:B------:R-:W2:Y:S02]  /*1ab0*/  LDG.E.U16 R0, desc[UR36][R4.64] ;  /* 0x0000002404007981 */ /* 0x000ea4000c1e1500 */
[----:B--2---:R-:W-:-:S05]  /*1ac0*/  IMAD.U32 R0, R0, 0x10000, RZ ;  /* 0x0001000000007824 */ /* 0x004fca00078e00ff */
[----:B------:R-:W-:-:S04]  /*1ad0*/  FSETP.NEU.FTZ.AND P0, PT, R0, RZ, PT ;  /* 0x000000ff0000720b */ /* 0x000fc80003f1d000 */
[----:B------:R-:W-:Y:S01]  /*1ae0*/  P2R R18, PR, RZ, 0x1 ;  /* 0x00000001ff127803 */ /* 0x000fe20000000000 */
[----:B------:R-:W-:Y:S08]  /*1af0*/  BRA `(.L_x_22594) ;  /* 0x0000000400cc7947 */ /* 0x000ff00003800000 */
.L_x_22601:
        /* <DEDUP_REMOVED lines=12> */
.L_x_22608:
        /* <DEDUP_REMOVED lines=21> */
.L_x_22612:
[----:B------:R-:W-:Y:S05]  /*1d10*/  BSYNC B1 ;  /* 0x0000000000017941 */ /* 0x000fea0003800000 */
.L_x_22611:
[----:B------:R-:W-:Y:S01]  /*1d20*/  LEA R5, R0, 0x3b800000, 0x17 ;  /* 0x3b80000000057811 */ /* 0x000fe200078eb8ff */
[----:B------:R-:W-:-:S05]  /*1d30*/  IMAD.SHL.U32 R0, R3, 0x100000, RZ ;  /* 0x0010000003007824 */ /* 0x000fca00078e00ff */
[----:B------:R-:W-:-:S07]  /*1d40*/  LOP3.LUT R0, R5, R0, R6, 0xfe, !PT ;  /* 0x0000000005007212 */ /* 0x000fce00078efe06 */
.L_x_22610:
[----:B------:R-:W-:Y:S05]  /*1d50*/  BSYNC B0 ;  /* 0x0000000000007941 */ /* 0x000fea0003800000 */
.L_x_22609:
[----:B------:R-:W-:-:S04]  /*1d60*/  FSETP.NEU.FTZ.AND P0, PT, R0, RZ, PT ;  /* 0x000000ff0000720b */ /* 0x000fc80003f1d000 */
[----:B------:R-:W-:Y:S01]  /*1d70*/  P2R R18, PR, RZ, 0x1 ;  /* 0x00000001ff127803 */ /* 0x000fe20000000000 */
[----:B------:R-:W-:Y:S08]  /*1d80*/  BRA `(.L_x_22594) ;  /* 0x0000000400287947 */ /* 0x000ff00003800000 */
.L_x_22607:
        /* <DEDUP_REMOVED lines=21> */
.L_x_22616:
[----:B------:R-:W-:Y:S05]  /*1ee0*/  BSYNC B1 ;  /* 0x0000000000017941 */ /* 0x000fea0003800000 */
.L_x_22615:
[----:B------:R-:W-:Y:S01]  /*1ef0*/  LEA R5, R0, 0x37800000, 0x17 ;  /* 0x3780000000057811 */ /* 0x000fe200078eb8ff */
[----:B------:R-:W-:-:S05]  /*1f00*/  IMAD.SHL.U32 R0, R3, 0x200000, RZ ;  /* 0x0020000003007824 */ /* 0x000fca00078e00ff */
[----:B------:R-:W-:-:S07]  /*1f10*/  LOP3.LUT R0, R5, R0, R6, 0xfe, !PT ;  /* 0x0000000005007212 */ /* 0x000fce00078efe06 */
.L_x_22614:
[----:B------:R-:W-:Y:S05]  /*1f20*/  BSYNC B0 ;  /* 0x0000000000007941 */ /* 0x000fea0003800000 */
.L_x_22613:
[----:B------:R-:W-:-:S04]  /*1f30*/  FSETP.NEU.FTZ.AND P0, PT, R0, RZ, PT ;  /* 0x000000ff0000720b */ /* 0x000fc80003f1d000 */
[----:B------:R-:W-:Y:S01]  /*1f40*/  P2R R18, PR, RZ, 0x1 ;  /* 0x00000001ff127803 */ /* 0x000fe20000000000 */
[----:B------:R-:W-:Y:S08]  /*1f50*/  BRA `(.L_x_22594) ;  /* 0x0000000000b47947 */ /* 0x000ff00003800000 */
.L_x_22606:
        /* <DEDUP_REMOVED lines=14> */
.L_x_22620:
[----:B------:R-:W-:Y:S05]  /*2040*/  BSYNC B0 ;  /* 0x0000000000007941 */ /* 0x000fea0003800000 */
.L_x_22619:
[----:B------:R-:W-:-:S04]  /*2050*/  FSETP.NEU.FTZ.AND P0, PT, R0, RZ, PT ;  /* 0x000000ff0000720b */ /* 0x000fc80003f1d000 */
[----:B------:R-:W-:Y:S01]  /*2060*/  P2R R18, PR, RZ, 0x1 ;  /* 0x00000001ff127803 */ /* 0x000fe20000000000 */
[----:B------:R-:W-:Y:S08]  /*2070*/  BRA `(.L_x_22594) ;  /* 0x00000000006c7947 */ /* 0x000ff00003800000 */
.L_x_22593:
        /* <DEDUP_REMOVED lines=16> */
.L_x_22621:
[----:B------:R-:W-:-:S04]  /*2180*/  PLOP3.LUT P0, PT, PT, PT, PT, 0x8, 0x0 ;  /* 0x000000000000781c */ /* 0x000fc80003f0e170 */
[----:B------:R-:W-:Y:S01]  /*2190*/  P2R R18, PR, RZ, 0x1 ;  /* 0x00000001ff127803 */ /* 0x000fe20000000000 */
[----:B------:R-:W-:Y:S08]  /*21a0*/  BRA `(.L_x_22594) ;  /* 0x0000000000207947 */ /* 0x000ff00003800000 */
.L_x_22618:
[----:B------:R-:W2:Y:S02]  /*21b0*/  LDG.E.64 R4, desc[UR36][R4.64] ;  /* 0x0000002404047981 */ /* 0x000ea4000c1e1b00 */
[----:B--2---:R-:W-:-:S04]  /*21c0*/  ISETP.NE.U32.AND P0, PT, R4, RZ, PT ;  /* 0x000000ff0400720c */ /* 0x004fc80003f05070 */
[----:B------:R-:W-:-:S04]  /*21d0*/  ISETP.NE.AND.EX P0, PT, R5, RZ, PT, P0 ;  /* 0x000000ff0500720c */ /* 0x000fc80003f05300 */
[----:B------:R-:W-:Y:S01]  /*21e0*/  P2R R18, PR, RZ, 0x1 ;  /* 0x00000001ff127803 */ /* 0x000fe20000000000 */
[----:B------:R-:W-:Y:S08]  /*21f0*/  BRA `(.L_x_22594) ;  /* 0x00000000000c7947 */ /* 0x000ff00003800000 */
.L_x_22617:
[----:B------:R-:W2:Y:S02]  /*2200*/  LDG.E R4, desc[UR36][R4.64] ;  /* 0x0000002404047981 */ /* 0x000ea4000c1e1900 */
[----:B--2---:R-:W-:-:S04]  /*2210*/  ISETP.NE.AND P0, PT, R4, RZ, PT ;  /* 0x000000ff0400720c */ /* 0x004fc80003f05270 */
[----:B------:R-:W-:-:S09]  /*2220*/  P2R R18, PR, RZ, 0x1 ;  /* 0x00000001ff127803 */ /* 0x000fd20000000000 */
.L_x_22594:
[----:B------:R-:W1:Y:S01]  /*2230*/  LDC.64 R4, c[0x0][0x240] ;  /* 0x00009000ff047b82 */ /* 0x000e620000000a00 */
        /* <DEDUP_REMOVED lines=18> */
.L_x_22625:
[----:B------:R-:W2:Y:S02]  /*2360*/  LDG.E.U8 R4, desc[UR36][R4.64] ;  /* 0x0000002404047981 */ /* 0x000ea4000c1e1100 */
[----:B--2---:R-:W-:Y:S01]  /*2370*/  ISETP.NE.AND P0, PT, R4, RZ, PT ;  /* 0x000000ff0400720c */ /* 0x004fe20003f05270 */
[----:B------:R-:W-:-:S12]  /*2380*/  BRA `(.L_x_22627) ;  /* 0x0000000c00747947 */ /* 0x000fd80003800000 */
.L_x_22624:
        /* <DEDUP_REMOVED lines=10> */
.L_x_22629:
[----:B------:R-:W2:Y:S02]  /*2430*/  LDG.E R4, desc[UR36][R4.64] ;  /* 0x0000002404047981 */ /* 0x000ea4000c1e1900 */
[----:B--2---:R-:W-:Y:S01]  /*2440*/  ISETP.NE.AND P0, PT, R4, RZ, PT ;  /* 0x000000ff0400720c */ /* 0x004fe20003f05270 */
[----:B------:R-:W-:-:S12]  /*2450*/  BRA `(.L_x_22627) ;  /* 0x0000000c00407947 */ /* 0x000fd80003800000 */
.L_x_22628:
[----:B------:R-:W2:Y:S02]  /*2460*/  LDG.E.U16 R4, desc[UR36][R4.64] ;  /* 0x0000002404047981 */ /* 0x000ea4000c1e1500 */
[----:B--2---:R-:W-:Y:S01]  /*2470*/  ISETP.NE.AND P0, PT, R4, RZ, PT ;  /* 0x000000ff0400720c */ /* 0x004fe20003f05270 */
[----:B------:R-:W-:-:S12]  /*2480*/  BRA `(.L_x_22627) ;  /* 0x0000000c00347947 */ /* 0x000fd80003800000 */
.L_x_22623:
        /* <DEDUP_REMOVED lines=9> */
.L_x_22631:
[----:B------:R-:W2:Y:S02]  /*2520*/  LDG.E.U16 R0, desc[UR36][R4.64] ;  /* 0x0000002404007981 */ /* 0x000ea4000c1e1500 */
[----:B--2---:R-:W-:-:S05]  /*2530*/  HADD2.F32 R0, -RZ, R0.H0_H0 ;  /* 0x20000000ff007230 */ /* 0x004fca0000004100 */
[----:B------:R-:W-:Y:S01]  /*2540*/  FSETP.NEU.FTZ.AND P0, PT, R0, RZ, PT ;  /* 0x000000ff0000720b */ /* 0x000fe20003f1d000 */
[----:B------:R-:W-:-:S12]  /*2550*/  BRA `(.L_x_22627) ;  /* 0x0000000c00007947 */ /* 0x000fd80003800000 */
.L_x_22630:
        /* <DEDUP_REMOVED lines=11> */
.L_x_22633:
        /* <DEDUP_REMOVED lines=10> */
.L_x_22632:
[----:B------:R-:W2:Y:S02]  /*26b0*/  LDG.E.64 R4, desc[UR36][R4.64] ;  /* 0x0000002404047981 */ /* 0x000ea4000c1e1b00 */
[----:B--2---:R-:W-:Y:S01]  /*26c0*/  DSETP.NEU.AND P0, PT, R4, RZ, PT ;  /* 0x000000ff0400722a */ /* 0x004fe20003f0d000 */
[----:B------:R-:W-:-:S13]  /*26d0*/  BRA `(.L_x_22627) ;  /* 0x0000000800a07947 */ /* 0x000fda0003800000 */
.L_x_22622:
        /* <DEDUP_REMOVED lines=11> */
.L_x_22636:
[----:B------:R-:W2:Y:S02]  /*2790*/  LDG.E.128 R4, desc[UR36][R4.64] ;  /* 0x0000002404047981 */ /* 0x000ea4000c1e1d00 */
[----:B--2---:R-:W-:-:S06]  /*27a0*/  DSETP.NEU.AND P0, PT, R6, RZ, PT ;  /* 0x000000ff0600722a */ /* 0x004fcc0003f0d000 */
[----:B------:R-:W-:Y:S01]  /*27b0*/  DSETP.NEU.OR P0, PT, R4, RZ, P0 ;  /* 0x000000ff0400722a */ /* 0x000fe2000070d400 */
[----:B------:R-:W-:-:S13]  /*27c0*/  BRA `(.L_x_22627) ;  /* 0x0000000800647947 */ /* 0x000fda0003800000 */
.L_x_22635:
        /* <DEDUP_REMOVED lines=27> */
.L_x_22638:
        /* <DEDUP_REMOVED lines=12> */
[----:B------:R-:W-:Y:S01]  /*2a40*/  FSETP.NEU.FTZ.AND P0, PT, R0, RZ, PT ;  /* 0x000000ff0000720b */ /* 0x000fe20003f1d000 */
[----:B------:R-:W-:-:S12]  /*2a50*/  BRA `(.L_x_22627) ;  /* 0x0000000400c07947 */ /* 0x000fd80003800000 */
.L_x_22637:
[----:B------:R-:W2:Y:S02]  /*2a60*/  LDG.E.U16 R0, desc[UR36][R4.64] ;  /* 0x0000002404007981 */ /* 0x000ea4000c1e1500 */
[----:B--2---:R-:W-:-:S05]  /*2a70*/  IMAD.U32 R0, R0, 0x10000, RZ ;  /* 0x0001000000007824 */ /* 0x004fca00078e00ff */
[----:B------:R-:W-:Y:S01]  /*2a80*/  FSETP.NEU.FTZ.AND P0, PT, R0, RZ, PT ;  /* 0x000000ff0000720b */ /* 0x000fe20003f1d000 */
[----:B------:R-:W-:-:S12]  /*2a90*/  BRA `(.L_x_22627) ;  /* 0x0000000400b07947 */ /* 0x000fd80003800000 */
.L_x_22634:
        /* <DEDUP_REMOVED lines=11> */
.L_x_22641:
        /* <DEDUP_REMOVED lines=21> */
.L_x_22645:
[----:B------:R-:W-:Y:S05]  /*2ca0*/  BSYNC B1 ;  /* 0x0000000000017941 */ /* 0x000fea0003800000 */
.L_x_22644:
[----:B------:R-:W-:Y:S01]  /*2cb0*/  LEA R5, R0, 0x3b800000, 0x17 ;  /* 0x3b80000000057811 */ /* 0x000fe200078eb8ff */
[----:B------:R-:W-:-:S05]  /*2cc0*/  IMAD.SHL.U32 R0, R3, 0x100000, RZ ;  /* 0x0010000003007824 */ /* 0x000fca00078e00ff */
[----:B------:R-:W-:-:S07]  /*2cd0*/  LOP3.LUT R0, R5, R0, R6, 0xfe, !PT ;  /* 0x0000000005007212 */ /* 0x000fce00078efe06 */
.L_x_22643:
[----:B------:R-:W-:Y:S05]  /*2ce0*/  BSYNC B0 ;  /* 0x0000000000007941 */ /* 0x000fea0003800000 */
.L_x_22642:
[----:B------:R-:W-:Y:S01]  /*2cf0*/  FSETP.NEU.FTZ.AND P0, PT, R0, RZ, PT ;  /* 0x000000ff0000720b */ /* 0x000fe20003f1d000 */
[----:B------:R-:W-:-:S12]  /*2d00*/  BRA `(.L_x_22627) ;  /* 0x0000000400147947 */ /* 0x000fd80003800000 */
.L_x_22640:
        /* <DEDUP_REMOVED lines=21> */
.L_x_22649:
[----:B------:R-:W-:Y:S05]  /*2e60*/  BSYNC B1 ;  /* 0x0000000000017941 */ /* 0x000fea0003800000 */
.L_x_22648:
[----:B------:R-:W-:Y:S01]  /*2e70*/  LEA R5, R0, 0x37800000, 0x17 ;  /* 0x3780000000057811 */ /* 0x000fe200078eb8ff */
[----:B------:R-:W-:-:S05]  /*2e80*/  IMAD.SHL.U32 R0, R3, 0x200000, RZ ;  /* 0x0020000003007824 */ /* 0x000fca00078e00ff */
[----:B------:R-:W-:-:S07]  /*2e90*/  LOP3.LUT R0, R5, R0, R6, 0xfe, !PT ;  /* 0x0000000005007212 */ /* 0x000fce00078efe06 */
.L_x_22647:
[----:B------:R-:W-:Y:S05]  /*2ea0*/  BSYNC B0 ;  /* 0x0000000000007941 */ /* 0x000fea0003800000 */
.L_x_22646:
[----:B------:R-:W-:Y:S01]  /*2eb0*/  FSETP.NEU.FTZ.AND P0, PT, R0, RZ, PT ;  /* 0x000000ff0000720b */ /* 0x000fe20003f1d000 */
[----:B------:R-:W-:-:S12]  /*2ec0*/  BRA `(.L_x_22627) ;  /* 0x0000000000a47947 */ /* 0x000fd80003800000 */
.L_x_22639:
        /* <DEDUP_REMOVED lines=14> */
.L_x_22653:
[----:B------:R-:W-:Y:S05]  /*2fb0*/  BSYNC B0 ;  /* 0x0000000000007941 */ /* 0x000fea0003800000 */
.L_x_22652:
[----:B------:R-:W-:Y:S01]  /*2fc0*/  FSETP.NEU.FTZ.AND P0, PT, R0, RZ, PT ;  /* 0x000000ff0000720b */ /* 0x000fe20003f1d000 */
[----:B------:R-:W-:-:S12]  /*2fd0*/  BRA `(.L_x_22627) ;  /* 0x0000000000607947 */ /* 0x000fd80003800000 */
.L_x_22626:
        /* <DEDUP_REMOVED lines=16> */
.L_x_22654:
[----:B------:R-:W-:Y:S01]  /*30e0*/  PLOP3.LUT P0, PT, PT, PT, PT, 0x8, 0x0 ;  /* 0x000000000000781c */ /* 0x000fe20003f0e170 */
[----:B------:R-:W-:-:S12]  /*30f0*/  BRA `(.L_x_22627) ;  /* 0x0000000000187947 */ /* 0x000fd80003800000 */
.L_x_22651:
[----:B------:R-:W2:Y:S02]  /*3100*/  LDG.E.64 R4, desc[UR36][R4.64] ;  /* 0x0000002404047981 */ /* 0x000ea4000c1e1b00 */
[----:B--2---:R-:W-:-:S04]  /*3110*/  ISETP.NE.U32.AND P0, PT, R4, RZ, PT ;  /* 0x000000ff0400720c */ /* 0x004fc80003f05070 */
[----:B------:R-:W-:Y:S01]  /*3120*/  ISETP.NE.AND.EX P0, PT, R5, RZ, PT, P0 ;  /* 0x000000ff0500720c */ /* 0x000fe20003f05300 */
[----:B------:R-:W-:-:S12]  /*3130*/  BRA `(.L_x_22627) ;  /* 0x0000000000087947 */ /* 0x000fd80003800000 */
.L_x_22650:
[----:B------:R-:W2:Y:S02]  /*3140*/  LDG.E R4, desc[UR36][R4.64] ;  /* 0x0000002404047981 */ /* 0x000ea4000c1e1900 */
[----:B--2---:R-:W-:-:S13]  /*3150*/  ISETP.NE.AND P0, PT, R4, RZ, PT ;  /* 0x000000ff0400720c */ /* 0x004fda0003f05270 */
.L_x_22627:
[----:B------:R-:W-:Y:S01]  /*3160*/  ISETP.NE.AND P2, PT, R17, RZ, PT ;  /* 0x000000ff1100720c */ /* 0x000fe20003f45270 */
[----:B------:R-:W-:Y:S01]  /*3170*/  VIADD R19, R19, 0x80 ;  /* 0x0000008013137836 */ /* 0x000fe20000000000 */
[----:B------:R-:W-:Y:S02]  /*3180*/  ISETP.NE.AND P1, PT, R18, RZ, PT ;  /* 0x000000ff1200720c */ /* 0x000fe40003f25270 */
[----:B------:R-:W-:Y:S02]  /*3190*/  SEL R26, RZ, 0x1, !P0 ;  /* 0x00000001ff1a7807 */ /* 0x000fe40004000000 */
[----:B------:R-:W-:Y:S02]  /*31a0*/  SEL R29, RZ, 0x1, !P2 ;  /* 0x00000001ff1d7807 */ /* 0x000fe40005000000 */
[----:B------:R-:W-:-:S07]  /*31b0*/  SEL R27, RZ, 0x1, !P1 ;  /* 0x00000001ff1b7807 */ /* 0x000fce0004800000 */
.L_x_22555:
[----:B------:R-:W-:Y:S05]  /*31c0*/  BSYNC B6 ;  /* 0x0000000000067941 */ /* 0x000fea0003800000 */
.L_x_22554:
[----:B------:R-:W-:Y:S01]  /*31d0*/  ISETP.GE.AND P0, PT, R19, R2, PT ;  /* 0x000000021300720c */ /* 0x000fe20003f06270 */
[----:B------:R-:W-:Y:S01]  /*31e0*/  BSSY B6, `(.L_x_22655) ;  /* 0x0000312000067945 */ /* 0x000fe20003800000 */
[----:B------:R-:W-:Y:S02]  /*31f0*/  PRMT R25, RZ, 0x7610, R25 ;  /* 0x00007610ff197816 */ /* 0x000fe40000000019 */
[----:B------:R-:W-:-:S09]  /*3200*/  PRMT R24, RZ, 0x7610, R24 ;  /* 0x00007610ff187816 */ /* 0x000fd20000000018 */
[----:B------:R-:W-:Y:S05]  /*3210*/  @P0 BRA `(.L_x_22656) ;  /* 0x0000003000380947 */ /* 0x000fea0003800000 */
[----:B------:R-:W1:Y:S01]  /*3220*/  S2R R0, SR_CTAID.X ;  /* 0x0000000000007919 */ /* 0x000e620000002500 */
[----:B------:R-:W2:Y:S01]  /*3230*/  LDC.U8 R6, c[0x0][0x24c] ;  /* 0x00009300ff067b82 */ /* 0x000ea20000000000 */
[----:B------:R-:W-:-:S07]  /*3240*/  ULDC UR4, c[0x0][0x250] ;  /* 0x0000940000047ab9 */ /* 0x000fce0000000800 */
[----:B------:R-:W3:Y:S01]  /*3250*/  LDC.64 R4, c[0x0][0x230] ;  /* 0x00008c00ff047b82 */ /* 0x000ee20000000a00 */
[----:B-1----:R-:W-:Y:S01]  /*3260*/  IMAD R16, R0, 0x200, R19 ;  /* 0x0000020000107824 */ /* 0x002fe200078e0213 */
[----:B--2---:R-:W-:-:S03]  /*3270*/  PRMT R0, R6, 0x9910, RZ ;  /* 0x0000991006007816 */ /* 0x004fc600000000ff */
[----:B------:R-:W-:Y:S01]  /*3280*/  IMAD R3, R16, UR4, RZ ;  /* 0x0000000410037c24 */ /* 0x000fe2000f8e02ff */
[----:B------:R-:W-:-:S04]  /*3290*/  ISETP.GT.AND P1, PT, R0, 0x9, PT ;  /* 0x000000090000780c */ /* 0x000fc80003f24270 */
[----:B---3--:R-:W-:-:S05]  /*32a0*/  IADD3 R4, P0, R3, R4, RZ ;  /* 0x0000000403047210 */ /* 0x008fca0007f1e0ff */
        /* <DEDUP_REMOVED lines=14> */
.L_x_22660:
[----:B------:R-:W2:Y:S02]  /*3390*/  LDG.E.U8 R4, desc[UR36][R4.64] ;  /* 0x0000002404047981 */ /* 0x000ea4000c1e1100 */
[----:B--2---:R-:W-:-:S04]  /*33a0*/  ISETP.NE.AND P0, PT, R4, RZ, PT ;  /* 0x000000ff0400720c */ /* 0x004fc80003f05270 */
[----:B------:R-:W-:Y:S01]  /*33b0*/  P2R R17, PR, RZ, 0x1 ;  /* 0x00000001ff117803 */ /* 0x000fe20000000000 */
[----:B------:R-:W-:Y:S08]  /*33c0*/  BRA `(.L_x_22662) ;  /* 0x0000000c00c47947 */ /* 0x000ff00003800000 */
.L_x_22659:
        /* <DEDUP_REMOVED lines=11> */
.L_x_22664:
[----:B------:R-:W2:Y:S02]  /*3480*/  LDG.E R4, desc[UR36][R4.64] ;  /* 0x0000002404047981 */ /* 0x000ea4000c1e1900 */
[----:B--2---:R-:W-:-:S04]  /*3490*/  ISETP.NE.AND P0, PT, R4, RZ, PT ;  /* 0x000000ff0400720c */ /* 0x004fc80003f05270 */
[----:B------:R-:W-:Y:S01]  /*34a0*/  P2R R17, PR, RZ, 0x1 ;  /* 0x00000001ff117803 */ /* 0x000fe20000000000 */
[----:B------:R-:W-:Y:S08]  /*34b0*/  BRA `(.L_x_22662) ;  /* 0x0000000c00887947 */ /* 0x000ff00003800000 */
.L_x_22663:
[----:B------:R-:W2:Y:S02]  /*34c0*/  LDG.E.U16 R4, desc[UR36][R4.64] ;  /* 0x0000002404047981 */ /* 0x000ea4000c1e1500 */
[----:B--2---:R-:W-:-:S04]  /*34d0*/  ISETP.NE.AND P0, PT, R4, RZ, PT ;  /* 0x000000ff0400720c */ /* 0x004fc80003f05270 */
[----:B------:R-:W-:Y:S01]  /*34e0*/  P2R R17, PR, RZ, 0x1 ;  /* 0x00000001ff117803 */ /* 0x000fe20000000000 */
[----:B------:R-:W-:Y:S08]  /*34f0*/  BRA `(.L_x_22662) ;  /* 0x0000000c00787947 */ /* 0x000ff00003800000 */
.L_x_22658:
        /* <DEDUP_REMOVED lines=10> */
.L_x_22666:
[----:B------:R-:W2:Y:S02]  /*35a0*/  LDG.E.U16 R0, desc[UR36][R4.64] ;  /* 0x0000002404007981 */ /* 0x000ea4000c1e1500 */
[----:B--2---:R-:W-:-:S05]  /*35b0*/  HADD2.F32 R0, -RZ, R0.H0_H0 ;  /* 0x20000000ff007230 */ /* 0x004fca0000004100 */
[----:B------:R-:W-:-:S04]  /*35c0*/  FSETP.NEU.FTZ.AND P0, PT, R0, RZ, PT ;  /* 0x000000ff0000720b */ /* 0x000fc80003f1d000 */
[----:B------:R-:W-:Y:S01]  /*35d0*/  P2R R17, PR, RZ, 0x1 ;  /* 0x00000001ff117803 */ /* 0x000fe20000000000 */
[----:B------:R-:W-:Y:S08]  /*35e0*/  BRA `(.L_x_22662) ;  /* 0x0000000c003c7947 */ /* 0x000ff00003800000 */
.L_x_22665:
        /* <DEDUP_REMOVED lines=12> */
.L_x_22668:
        /* <DEDUP_REMOVED lines=11> */
.L_x_22667:
[----:B------:R-:W2:Y:S02]  /*3760*/  LDG.E.64 R4, desc[UR36][R4.64] ;  /* 0x0000002404047981 */ /* 0x000ea4000c1e1b00 */
[----:B--2---:R-:W-:-:S06]  /*3770*/  DSETP.NEU.AND P0, PT, R4, RZ, PT ;  /* 0x000000ff0400722a */ /* 0x004fcc0003f0d000 */
[----:B------:R-:W-:Y:S01]  /*3780*/  P2R R17, PR, RZ, 0x1 ;  /* 0x00000001ff117803 */ /* 0x000fe20000000000 */
[----:B------:R-:W-:Y:S07]  /*3790*/  BRA `(.L_x_22662) ;  /* 0x0000000800d07947 */ /* 0x000fee0003800000 */
.L_x_22657:
        /* <DEDUP_REMOVED lines=12> */
.L_x_22671:
[----:B------:R-:W2:Y:S02]  /*3860*/  LDG.E.128 R4, desc[UR36][R4.64] ;  /* 0x0000002404047981 */ /* 0x000ea4000c1e1d00 */
[----:B--2---:R-:W-:-:S06]  /*3870*/  DSETP.NEU.AND P0, PT, R6, RZ, PT ;  /* 0x000000ff0600722a */ /* 0x004fcc0003f0d000 */
[----:B------:R-:W-:-:S06]  /*3880*/  DSETP.NEU.OR P0, PT, R4, RZ, P0 ;  /* 0x000000ff0400722a */ /* 0x000fcc000070d400 */
[----:B------:R-:W-:Y:S01]  /*3890*/  P2R R17, PR, RZ, 0x1 ;  /* 0x00000001ff117803 */ /* 0x000fe20000000000 */
[----:B------:R-:W-:Y:S07]  /*38a0*/  BRA `(.L_x_22662) ;  /* 0x00000008008c7947 */ /* 0x000fee0003800000 */
.L_x_22670:
        /* <DEDUP_REMOVED lines=28> */
.L_x_22673:
        /* <DEDUP_REMOVED lines=15> */
.L_x_22672:
[----:B------:R-:W2:Y:S02]  /*3b60*/  LDG.E.U16 R0, desc[UR36][R4.64] ;  /* 0x0000002404007981 */ /* 0x000ea4000c1e1500 */
[----:B--2---:R-:W-:-:S05]  /*3b70*/  IMAD.U32 R0, R0, 0x10000, RZ ;  /* 0x0001000000007824 */ /* 0x004fca00078e00ff */
[----:B------:R-:W-:-:S04]  /*3b80*/  FSETP.NEU.FTZ.AND P0, PT, R0, RZ, PT ;  /* 0x000000ff0000720b */ /* 0x000fc80003f1d000 */
[----:B------:R-:W-:Y:S01]  /*3b90*/  P2R R17, PR, RZ, 0x1 ;  /* 0x00000001ff117803 */ /* 0x000fe20000000000 */
[----:B------:R-:W-:Y:S08]  /*3ba0*/  BRA `(.L_x_22662) ;  /* 0x0000000400cc7947 */ /* 0x000ff00003800000 */
.L_x_22669:
        /* <DEDUP_REMOVED lines=12> */
.L_x_22676:
        /* <DEDUP_REMOVED lines=21> */
.L_x_22680:
[----:B------:R-:W-:Y:S05]  /*3dc0*/  BSYNC B1 ;  /* 0x0000000000017941 */ /* 0x000fea0003800000 */
.L_x_22679:
[----:B------:R-:W-:Y:S01]  /*3dd0*/  LEA R5, R0, 0x3b800000, 0x17 ;  /* 0x3b80000000057811 */ /* 0x000fe200078eb8ff */
[----:B------:R-:W-:-:S05]  /*3de0*/  IMAD.SHL.U32 R0, R3, 0x100000, RZ ;  /* 0x0010000003007824 */ /* 0x000fca00078e00ff */
[----:B------:R-:W-:-:S07]  /*3df0*/  LOP3.LUT R0, R5, R0, R6, 0xfe, !PT ;  /* 0x0000000005007212 */ /* 0x000fce00078efe06 */
.L_x_22678:
[----:B------:R-:W-:Y:S05]  /*3e00*/  BSYNC B0 ;  /* 0x0000000000007941 */ /* 0x000fea0003800000 */
.L_x_22677:
[----:B------:R-:W-:-:S04]  /*3e10*/  FSETP.NEU.FTZ.AND P0, PT, R0, RZ, PT ;  /* 0x000000ff0000720b */ /* 0x000fc80003f1d000 */
[----:B------:R-:W-:Y:S01]  /*3e20*/  P2R R17, PR, RZ, 0x1 ;  /* 0x00000001ff117803 */ /* 0x000fe20000000000 */
[----:B------:R-:W-:Y:S08]  /*3e30*/  BRA `(.L_x_22662) ;  /* 0x0000000400287947 */ /* 0x000ff00003800000 */
.L_x_22675:
        /* <DEDUP_REMOVED lines=21> */
.L_x_22684:
[----:B------:R-:W-:Y:S05]  /*3f90*/  BSYNC B1 ;  /* 0x0000000000017941 */ /* 0x000fea0003800000 */
.L_x_22683:
[----:B------:R-:W-:Y:S01]  /*3fa0*/  LEA R5, R0, 0x37800000, 0x17 ;  /* 0x3780000000057811 */ /* 0x000fe200078eb8ff */
[----:B------:R-:W-:-:S05]  /*3fb0*/  IMAD.SHL.U32 R0, R3, 0x200000, RZ ;  /* 0x0020000003007824 */ /* 0x000fca00078e00ff */
[----:B------:R-:W-:-:S07]  /*3fc0*/  LOP3.LUT R0, R5, R0, R6, 0xfe, !PT ;  /* 0x0000000005007212 */ /* 0x000fce00078efe06 */
.L_x_22682:
[----:B------:R-:W-:Y:S05]  /*3fd0*/  BSYNC B0 ;  /* 0x0000000000007941 */ /* 0x000fea0003800000 */
.L_x_22681:
[----:B------:R-:W-:-:S04]  /*3fe0*/  FSETP.NEU.FTZ.AND P0, PT, R0, RZ, PT ;  /* 0x000000ff0000720b */ /* 0x000fc80003f1d000 */
[----:B------:R-:W-:Y:S01]  /*3ff0*/  P2R R17, PR, RZ, 0x1 ;  /* 0x00000001ff117803 */ /* 0x000fe20000000000 */
[----:B------:R-:W-:Y:S08]  /*4000*/  BRA `(.L_x_22662) ;  /* 0x0000000000b47947 */ /* 0x000ff00003800000 */
.L_x_22674:
        /* <DEDUP_REMOVED lines=14> */
.L_x_22688:
[----:B------:R-:W-:Y:S05]  /*40f0*/  BSYNC B0 ;  /* 0x0000000000007941 */ /* 0x000fea0003800000 */
.L_x_22687:
[----:B------:R-:W-:-:S04]  /*4100*/  FSETP.NEU.FTZ.AND P0, PT, R0, RZ, PT ;  /* 0x000000ff0000720b */ /* 0x000fc80003f1d000 */
[----:B------:R-:W-:Y:S01]  /*4110*/  P2R R17, PR, RZ, 0x1 ;  /* 0x00000001ff117803 */ /* 0x000fe20000000000 */
[----:B------:R-:W-:Y:S08]  /*4120*/  BRA `(.L_x_22662) ;  /* 0x00000000006c7947 */ /* 0x000ff00003800000 */
.L_x_22661:
        /* <DEDUP_REMOVED lines=16> */
.L_x_22689:
[----:B------:R-:W-:-:S04]  /*4230*/  PLOP3.LUT P0, PT, PT, PT, PT, 0x8, 0x0 ;  /* 0x000000000000781c */ /* 0x000fc80003f0e170 */
[----:B------:R-:W-:Y:S01]  /*4240*/  P2R R17, PR, RZ, 0x1 ;  /* 0x00000001ff117803 */ /* 0x000fe20000000000 */
[----:B------:R-:W-:Y:S08]  /*4250*/  BRA `(.L_x_22662) ;  /* 0x0000000000207947 */ /* 0x000ff00003800000 */
.L_x_22686:
[----:B------:R-:W2:Y:S02]  /*4260*/  LDG.E.64 R4, desc[UR36][R4.64] ;  /* 0x0000002404047981 */ /* 0x000ea4000c1e1b00 */
[----:B--2---:R-:W-:-:S04]  /*4270*/  ISETP.NE.U32.AND P0, PT, R4, RZ, PT ;  /* 0x000000ff0400720c */ /* 0x004fc80003f05070 */
[----:B------:R-:W-:-:S04]  /*4280*/  ISETP.NE.AND.EX P0, PT, R5, RZ, PT, P0 ;  /* 0x000000ff0500720c */ /* 0x000fc80003f05300 */
[----:B------:R-:W-:Y:S01]  /*4290*/  P2R R17, PR, RZ, 0x1 ;  /* 0x00000001ff117803 */ /* 0x000fe20000000000 */
[----:B------:R-:W-:Y:S08]  /*42a0*/  BRA `(.L_x_22662) ;  /* 0x00000000000c7947 */ /* 0x000ff00003800000 */
.L_x_22685:
[----:B------:R-:W2:Y:S02]  /*42b0*/  LDG.E R4, desc[UR36][R4.64] ;  /* 0x0000002404047981 */ /* 0x000ea4000c1e1900 */
[----:B--2---:R-:W-:-:S04]  /*42c0*/  ISETP.NE.AND P0, PT, R4, RZ, PT ;  /* 0x000000ff0400720c */ /* 0x004fc80003f05270 */
[----:B------:R-:W-:-:S09]  /*42d0*/  P2R R17, PR, RZ, 0x1 ;  /* 0x00000001ff117803 */ /* 0x000fd20000000000 */
.L_x_22662:
        /* <DEDUP_REMOVED lines=20> */
.L_x_22693:
[----:B------:R-:W2:Y:S02]  /*4420*/  LDG.E.U8 R4, desc[UR36][R4.64] ;  /* 0x0000002404047981 */ /* 0x000ea4000c1e1100 */
[----:B--2---:R-:W-:-:S04]  /*4430*/  ISETP.NE.AND P0, PT, R4, RZ, PT ;  /* 0x000000ff0400720c */ /* 0x004fc80003f05270 */
[----:B------:R-:W-:Y:S01]  /*4440*/  P2R R18, PR, RZ, 0x1 ;  /* 0x00000001ff127803 */ /* 0x000fe20000000000 */
[----:B------:R-:W-:Y:S08]  /*4450*/  BRA `(.L_x_22695) ;  /* 0x0000000c00c47947 */ /* 0x000ff00003800000 */
.L_x_22692:
        /* <DEDUP_REMOVED lines=11> */
.L_x_22697:
[----:B------:R-:W2:Y:S02]  /*4510*/  LDG.E R4, desc[UR36][R4.64] ;  /* 0x0000002404047981 */ /* 0x000ea4000c1e1900 */
[----:B--2---:R-:W-:-:S04]  /*4520*/  ISETP.NE.AND P0, PT, R4, RZ, PT ;  /* 0x000000ff0400720c */ /* 0x004fc80003f05270 */
[----:B------:R-:W-:Y:S01]  /*4530*/  P2R R18, PR, RZ, 0x1 ;  /* 0x00000001ff127803 */ /* 0x000fe20000000000 */
[----:B------:R-:W-:Y:S08]  /*4540*/  BRA `(.L_x_22695) ;  /* 0x0000000c00887947 */ /* 0x000ff00003800000 */
.L_x_22696:
[----:B------:R-:W2:Y:S02]  /*4550*/  LDG.E.U16 R4, desc[UR36][R4.64] ;  /* 0x0000002404047981 */ /* 0x000ea4000c1e1500 */
[----:B--2---:R-:W-:-:S04]  /*4560*/  ISETP.NE.AND P0, PT, R4, RZ, PT ;  /* 0x000000ff0400720c */ /* 0x004fc80003f05270 */
[----:B------:R-:W-:Y:S01]  /*4570*/  P2R R18, PR, RZ, 0x1 ;  /* 0x00000001ff127803 */ /* 0x000fe20000000000 */
[----:B------:R-:W-:Y:S08]  /*4580*/  BRA `(.L_x_22695) ;  /* 0x0000000c00787947 */ /* 0x000ff00003800000 */
.L_x_22691:
        /* <DEDUP_REMOVED lines=10> */
.L_x_22699:
[----:B------:R-:W2:Y:S02]  /*4630*/  LDG.E.U16 R0, desc[UR36][R4.64] ;  /* 0x0000002404007981 */ /* 0x000ea4000c1e1500 */
[----:B--2---:R-:W-:-:S05]  /*4640*/  HADD2.F32 R0, -RZ, R0.H0_H0 ;  /* 0x20000000ff007230 */ /* 0x004fca0000004100 */
[----:B------:R-:W-:-:S04]  /*4650*/  FSETP.NEU.FTZ.AND P0, PT, R0, RZ, PT ;  /* 0x000000ff0000720b */ /* 0x000fc80003f1d000 */
[----:B------:R-:W-:Y:S01]  /*4660*/  P2R R18, PR, RZ, 0x1 ;  /* 0x00000001ff127803 */ /* 0x000fe20000000000 */
[----:B------:R-:W-:Y:S08]  /*4670*/  BRA `(.L_x_22695) ;  /* 0x0000000c003c7947 */ /* 0x000ff00003800000 */
.L_x_22698:
        /* <DEDUP_REMOVED lines=12> */
.L_x_22701:
        /* <DEDUP_REMOVED lines=11> */
.L_x_22700:
[----:B------:R-:W2:Y:S02]  /*47f0*/  LDG.E.64 R4, desc[UR36][R4.64] ;  /* 0x0000002404047981 */ /* 0x000ea4000c1e1b00 */
[----:B--2---:R-:W-:-:S06]  /*4800*/  DSETP.NEU.AND P0, PT, R4, RZ, PT ;  /* 0x000000ff0400722a */ /* 0x004fcc0003f0d000 */
[----:B------:R-:W-:Y:S01]  /*4810*/  P2R R18, PR, RZ, 0x1 ;  /* 0x00000001ff127803 */ /* 0x000fe20000000000 */
[----:B------:R-:W-:Y:S07]  /*4820*/  BRA `(.L_x_22695) ;  /* 0x0000000800d07947 */ /* 0x000fee0003800000 */
.L_x_22690:
        /* <DEDUP_REMOVED lines=12> */
.L_x_22704:
[----:B------:R-:W2:Y:S02]  /*48f0*/  LDG.E.128 R4, desc[UR36][R4.64] ;  /* 0x0000002404047981 */ /* 0x000ea4000c1e1d00 */
[----:B--2---:R-:W-:-:S06]  /*4900*/  DSETP.NEU.AND P0, PT, R6, RZ, PT ;  /* 0x000000ff0600722a */ /* 0x004fcc0003f0d000 */
[----:B------:R-:W-:-:S06]  /*4910*/  DSETP.NEU.OR P0, PT, R4, RZ, P0 ;  /* 0x000000ff0400722a */ /* 0x000fcc000070d400 */
[----:B------:R-:W-:Y:S01]  /*4920*/  P2R R18, PR, RZ, 0x1 ;  /* 0x00000001ff127803 */ /* 0x000fe20000000000 */
[----:B------:R-:W-:Y:S07]  /*4930*/  BRA `(.L_x_22695) ;  /* 0x00000008008c7947 */ /* 0x000fee0003800000 */
.L_x_22703:
        /* <DEDUP_REMOVED lines=28> */
.L_x_22706:
        /* <DEDUP_REMOVED lines=15> */
.L_x_22705:
[----:B------:R-:W2:Y:S02]  /*4bf0*/  LDG.E.U16 R0, desc[UR36][R4.64] ;  /* 0x0000002404007981 */ /* 0x000ea4000c1e1500 */
[----:B--2---:R-:W-:-:S05]  /*4c00*/  IMAD.U32 R0, R0, 0x10000, RZ ;  /* 0x0001000000007824 */ /* 0x004fca00078e00ff */
[----:B------:R-:W-:-:S04]  /*4c10*/  FSETP.NEU.FTZ.AND P0, PT, R0, RZ, PT ;  /* 0x000000ff0000720b */ /* 0x000fc80003f1d000 */
[----:B------:R-:W-:Y:S01]  /*4c20*/  P2R R18, PR, RZ, 0x1 ;  /* 0x00000001ff127803 */ /* 0x000fe20000000000 */
[----:B------:R-:W-:Y:S08]  /*4c30*/  BRA `(.L_x_22695) ;  /* 0x0000000400cc7947 */ /* 0x000ff00003800000 */
.L_x_22702:
        /* <DEDUP_REMOVED lines=12> */
.L_x_22709:
        /* <DEDUP_REMOVED lines=21> */
.L_x_22713:
[----:B------:R-:W-:Y:S05]  /*4e50*/  BSYNC B1 ;  /* 0x0000000000017941 */ /* 0x000fea0003800000 */
.L_x_22712:
[----:B------:R-:W-:Y:S01]  /*4e60*/  LEA R5, R0, 0x3b800000, 0x17 ;  /* 0x3b80000000057811 */ /* 0x000fe200078eb8ff */
[----:B------:R-:W-:-:S05]  /*4e70*/  IMAD.SHL.U32 R0, R3, 0x100000, RZ ;  /* 0x0010000003007824 */ /* 0x000fca00078e00ff */
[----:B------:R-:W-:-:S07]  /*4e80*/  LOP3.LUT R0, R5, R0, R6, 0xfe, !PT ;  /* 0x0000000005007212 */ /* 0x000fce00078efe06 */
.L_x_22711:
[----:B------:R-:W-:Y:S05]  /*4e90*/  BSYNC B0 ;  /* 0x0000000000007941 */ /* 0x000fea0003800000 */
.L_x_22710:
[----:B------:R-:W-:-:S04]  /*4ea0*/  FSETP.NEU.FTZ.AND P0, PT, R0, RZ, PT ;  /* 0x000000ff0000720b */ /* 0x000fc80003f1d000 */
[----:B------:R-:W-:Y:S01]  /*4eb0*/  P2R R18, PR, RZ, 0x1 ;  /* 0x00000001ff127803 */ /* 0x000fe20000000000 */
[----:B------:R-:W-:Y:S08]  /*4ec0*/  BRA `(.L_x_22695) ;  /* 0x0000000400287947 */ /* 0x000ff00003800000 */
.L_x_22708:
        /* <DEDUP_REMOVED lines=21> */
.L_x_22717:
[----:B------:R-:W-:Y:S05]  /*5020*/  BSYNC B1 ;  /* 0x0000000000017941 */ /* 0x000fea0003800000 */
.L_x_22716:
[----:B------:R-:W-:Y:S01]  /*5030*/  LEA R5, R0, 0x37800000, 0x17 ;  /* 0x3780000000057811 */ /* 0x000fe200078eb8ff */
[----:B------:R-:W-:-:S05]  /*5040*/  IMAD.SHL.U32 R0, R3, 0x200000, RZ ;  /* 0x0020000003007824 */ /* 0x000fca00078e00ff */
[----:B------:R-:W-:-:S07]  /*5050*/  LOP3.LUT R0, R5, R0, R6, 0xfe, !PT ;  /* 0x0000000005007212 */ /* 0x000fce00078efe06 */
.L_x_22715:
[----:B------:R-:W-:Y:S05]  /*5060*/  BSYNC B0 ;  /* 0x0000000000007941 */ /* 0x000fea0003800000 */
.L_x_22714:
[----:B------:R-:W-:-:S04]  /*5070*/  FSETP.NEU.FTZ.AND P0, PT, R0, RZ, PT ;  /* 0x000000ff0000720b */ /* 0x000fc80003f1d000 */
[----:B------:R-:W-:Y:S01]  /*5080*/  P2R R18, PR, RZ, 0x1 ;  /* 0x00000001ff127803 */ /* 0x000fe20000000000 */
[----:B------:R-:W-:Y:S08]  /*5090*/  BRA `(.L_x_22695) ;  /* 0x0000000000b47947 */ /* 0x000ff00003800000 */
.L_x_22707:
        /* <DEDUP_REMOVED lines=14> */
.L_x_22721:
[----:B------:R-:W-:Y:S05]  /*5180*/  BSYNC B0 ;  /* 0x0000000000007941 */ /* 0x000fea0003800000 */
.L_x_22720:
[----:B------:R-:W-:-:S04]  /*5190*/  FSETP.NEU.FTZ.AND P0, PT, R0, RZ, PT ;  /* 0x000000ff0000720b */ /* 0x000fc80003f1d000 */
[----:B------:R-:W-:Y:S01]  /*51a0*/  P2R R18, PR, RZ, 0x1 ;  /* 0x00000001ff127803 */ /* 0x000fe20000000000 */
[----:B------:R-:W-:Y:S08]  /*51b0*/  BRA `(.L_x_22695) ;  /* 0x00000000006c7947 */ /* 0x000ff00003800000 */
.L_x_22694:
        /* <DEDUP_REMOVED lines=16> */
.L_x_22722:
[----:B------:R-:W-:-:S04]  /*52c0*/  PLOP3.LUT P0, PT, PT, PT, PT, 0x8, 0x0 ;  /* 0x000000000000781c */ /* 0x000fc80003f0e170 */
[----:B------:R-:W-:Y:S01]  /*52d0*/  P2R R18, PR, RZ, 0x1 ;  /* 0x00000001ff127803 */ /* 0x000fe20000000000 */
[----:B------:R-:W-:Y:S08]  /*52e0*/  BRA `(.L_x_22695) ;  /* 0x0000000000207947 */ /* 0x000ff00003800000 */
.L_x_22719:
[----:B------:R-:W2:Y:S02]  /*52f0*/  LDG.E.64 R4, desc[UR36][R4.64] ;  /* 0x0000002404047981 */ /* 0x000ea4000c1e1b00 */
[----:B--2---:R-:W-:-:S04]  /*5300*/  ISETP.NE.U32.AND P0, PT, R4, RZ, PT ;  /* 0x000000ff0400720c */ /* 0x004fc80003f05070 */
[----:B------:R-:W-:-:S04]  /*5310*/  ISETP.NE.AND.EX P0, PT, R5, RZ, PT, P0 ;  /* 0x000000ff0500720c */ /* 0x000fc80003f05300 */
[----:B------:R-:W-:Y:S01]  /*5320*/  P2R R18, PR, RZ, 0x1 ;  /* 0x00000001ff127803 */ /* 0x000fe20000000000 */
[----:B------:R-:W-:Y:S08]  /*5330*/  BRA `(.L_x_22695) ;  /* 0x00000000000c7947 */ /* 0x000ff00003800000 */
.L_x_22718:
[----:B------:R-:W2:Y:S02]  /*5340*/  LDG.E R4, desc[UR36][R4.64] ;  /* 0x0000002404047981 */ /* 0x000ea4000c1e1900 */
[----:B--2---:R-:W-:-:S04]  /*5350*/  ISETP.NE.AND P0, PT, R4, RZ, PT ;  /* 0x000000ff0400720c */ /* 0x004fc80003f05270 */
[----:B------:R-:W-:-:S09]  /*5360*/  P2R R18, PR, RZ, 0x1 ;  /* 0x00000001ff127803 */ /* 0x000fd20000000000 */
.L_x_22695:
        /* <DEDUP_REMOVED lines=19> */
.L_x_22726:
[----:B------:R-:W2:Y:S02]  /*54a0*/  LDG.E.U8 R4, desc[UR36][R4.64] ;  /* 0x0000002404047981 */ /* 0x000ea4000c1e1100 */
[----:B--2---:R-:W-:Y:S01]  /*54b0*/  ISETP.NE.AND P0, PT, R4, RZ, PT ;  /* 0x000000ff0400720c */ /* 0x004fe20003f05270 */
[----:B------:R-:W-:-:S12]  /*54c0*/  BRA `(.L_x_22728) ;  /* 0x0000000c00747947 */ /* 0x000fd80003800000 */
.L_x_22725:
        /* <DEDUP_REMOVED lines=10> */
.L_x_22730:
[----:B------:R-:W2:Y:S02]  /*5570*/  LDG.E R4, desc[UR36][R4.64] ;  /* 0x0000002404047981 */ /* 0x000ea4000c1e1900 */
[----:B--2---:R-:W-:Y:S01]  /*5580*/  ISETP.NE.AND P0, PT, R4, RZ, PT ;  /* 0x000000ff0400720c */ /* 0x004fe20003f05270 */
[----:B------:R-:W-:-:S12]  /*5590*/  BRA `(.L_x_22728) ;  /* 0x0000000c00407947 */ /* 0x000fd80003800000 */
.L_x_22729:
[----:B------:R-:W2:Y:S02]  /*55a0*/  LDG.E.U16 R4, desc[UR36][R4.64] ;  /* 0x0000002404047981 */ /* 0x000ea4000c1e1500 */
[----:B--2---:R-:W-:Y:S01]  /*55b0*/  ISETP.NE.AND P0, PT, R4, RZ, PT ;  /* 0x000000ff0400720c */ /* 0x004fe20003f05270 */
[----:B------:R-:W-:-:S12]  /*55c0*/  BRA `(.L_x_22728) ;  /* 0x0000000c00347947 */ /* 0x000fd80003800000 */
.L_x_22724:
        /* <DEDUP_REMOVED lines=9> */
.L_x_22732:
[----:B------:R-:W2:Y:S02]  /*5660*/  LDG.E.U16 R0, desc[UR36][R4.64] ;  /* 0x0000002404007981 */ /* 0x000ea4000c1e1500 */
[----:B--2---:R-:W-:-:S05]  /*5670*/  HADD2.F32 R0, -RZ, R0.H0_H0 ;  /* 0x20000000ff007230 */ /* 0x004fca0000004100 */
[----:B------:R-:W-:Y:S01]  /*5680*/  FSETP.NEU.FTZ.AND P0, PT, R0, RZ, PT ;  /* 0x000000ff0000720b */ /* 0x000fe20003f1d000 */
[----:B------:R-:W-:-:S12]  /*5690*/  BRA `(.L_x_22728) ;  /* 0x0000000c00007947 */ /* 0x000fd80003800000 */
.L_x_22731:
        /* <DEDUP_REMOVED lines=11> */
.L_x_22734:
        /* <DEDUP_REMOVED lines=10> */
.L_x_22733:
[----:B------:R-:W2:Y:S02]  /*57f0*/  LDG.E.64 R4, desc[UR36][R4.64] ;  /* 0x0000002404047981 */ /* 0x000ea4000c1e1b00 */
[----:B--2---:R-:W-:Y:S01]  /*5800*/  DSETP.NEU.AND P0, PT, R4, RZ, PT ;  /* 0x000000ff0400722a */ /* 0x004fe20003f0d000 */
[----:B------:R-:W-:-:S13]  /*5810*/  BRA `(.L_x_22728) ;  /* 0x0000000800a07947 */ /* 0x000fda0003800000 */
.L_x_22723:
        /* <DEDUP_REMOVED lines=11> */
.L_x_22737:
[----:B------:R-:W2:Y:S02]  /*58d0*/  LDG.E.128 R4, desc[UR36][R4.64] ;  /* 0x0000002404047981 */ /* 0x000ea4000c1e1d00 */
[----:B--2---:R-:W-:-:S06]  /*58e0*/  DSETP.NEU.AND P0, PT, R6, RZ, PT ;  /* 0x000000ff0600722a */ /* 0x004fcc0003f0d000 */
[----:B------:R-:W-:Y:S01]  /*58f0*/  DSETP.NEU.OR P0, PT, R4, RZ, P0 ;  /* 0x000000ff0400722a */ /* 0x000fe2000070d400 */
[----:B------:R-:W-:-:S13]  /*5900*/  BRA `(.L_x_22728) ;  /* 0x0000000800647947 */ /* 0x000fda0003800000 */
.L_x_22736:
        /* <DEDUP_REMOVED lines=27> */
.L_x_22739:
        /* <DEDUP_REMOVED lines=14> */
.L_x_22738:
[----:B------:R-:W2:Y:S02]  /*5ba0*/  LDG.E.U16 R0, desc[UR36][R4.64] ;  /* 0x0000002404007981 */ /* 0x000ea4000c1e1500 */
[----:B--2---:R-:W-:-:S05]  /*5bb0*/  IMAD.U32 R0, R0, 0x10000, RZ ;  /* 0x0001000000007824 */ /* 0x004fca00078e00ff */
[----:B------:R-:W-:Y:S01]  /*5bc0*/  FSETP.NEU.FTZ.AND P0, PT, R0, RZ, PT ;  /* 0x000000ff0000720b */ /* 0x000fe20003f1d000 */
[----:B------:R-:W-:-:S12]  /*5bd0*/  BRA `(.L_x_22728) ;  /* 0x0000000400b07947 */ /* 0x000fd80003800000 */
.L_x_22735:
        /* <DEDUP_REMOVED lines=11> */
.L_x_22742:
        /* <DEDUP_REMOVED lines=21> */
.L_x_22746:
[----:B------:R-:W-:Y:S05]  /*5de0*/  BSYNC B1 ;  /* 0x0000000000017941 */ /* 0x000fea0003800000 */
.L_x_22745:
[----:B------:R-:W-:Y:S01]  /*5df0*/  LEA R5, R0, 0x3b800000, 0x17 ;  /* 0x3b80000000057811 */ /* 0x000fe200078eb8ff */
[----:B------:R-:W-:-:S05]  /*5e00*/  IMAD.SHL.U32 R0, R3, 0x100000, RZ ;  /* 0x0010000003007824 */ /* 0x000fca00078e00ff */
[----:B------:R-:W-:-:S07]  /*5e10*/  LOP3.LUT R0, R5, R0, R6, 0xfe, !PT ;  /* 0x0000000005007212 */ /* 0x000fce00078efe06 */
.L_x_22744:
[----:B------:R-:W-:Y:S05]  /*5e20*/  BSYNC B0 ;  /* 0x0000000000007941 */ /* 0x000fea0003800000 */
.L_x_22743:
[----:B------:R-:W-:Y:S01]  /*5e30*/  FSETP.NEU.FTZ.AND P0, PT, R0, RZ, PT ;  /* 0x000000ff0000720b */ /* 0x000fe20003f1d000 */
[----:B------:R-:W-:-:S12]  /*5e40*/  BRA `(.L_x_22728) ;  /* 0x0000000400147947 */ /* 0x000fd80003800000 */
.L_x_22741:
        /* <DEDUP_REMOVED lines=21> */
.L_x_22750:
[----:B------:R-:W-:Y:S05]  /*5fa0*/  BSYNC B1 ;  /* 0x0000000000017941 */ /* 0x000fea0003800000 */
.L_x_22749:
[----:B------:R-:W-:Y:S01]  /*5fb0*/  LEA R5, R0, 0x37800000, 0x17 ;  /* 0x3780000000057811 */ /* 0x000fe200078eb8ff */
[----:B------:R-:W-:-:S05]  /*5fc0*/  IMAD.SHL.U32 R0, R3, 0x200000, RZ ;  /* 0x0020000003007824 */ /* 0x000fca00078e00ff */
[----:B------:R-:W-:-:S07]  /*5fd0*/  LOP3.LUT R0, R5, R0, R6, 0xfe, !PT ;  /* 0x0000000005007212 */ /* 0x000fce00078efe06 */
.L_x_22748:
[----:B------:R-:W-:Y:S05]  /*5fe0*/  BSYNC B0 ;  /* 0x0000000000007941 */ /* 0x000fea0003800000 */
.L_x_22747:
[----:B------:R-:W-:Y:S01]  /*5ff0*/  FSETP.NEU.FTZ.AND P0, PT, R0, RZ, PT ;  /* 0x000000ff0000720b */ /* 0x000fe20003f1d000 */
[----:B------:R-:W-:-:S12]  /*6000*/  BRA `(.L_x_22728) ;  /* 0x0000000000a47947 */ /* 0x000fd80003800000 */
.L_x_22740:
        /* <DEDUP_REMOVED lines=14> */
.L_x_22754:
[----:B------:R-:W-:Y:S05]  /*60f0*/  BSYNC B0 ;  /* 0x0000000000007941 */ /* 0x000fea0003800000 */
.L_x_22753:
[----:B------:R-:W-:Y:S01]  /*6100*/  FSETP.NEU.FTZ.AND P0, PT, R0, RZ, PT ;  /* 0x000000ff0000720b */ /* 0x000fe20003f1d000 */
[----:B------:R-:W-:-:S12]  /*6110*/  BRA `(.L_x_22728) ;  /* 0x0000000000607947 */ /* 0x000fd80003800000 */
.L_x_22727:
        /* <DEDUP_REMOVED lines=16> */
.L_x_22755:
[----:B------:R-:W-:Y:S01]  /*6220*/  PLOP3.LUT P0, PT, PT, PT, PT, 0x8, 0x0 ;  /* 0x000000000000781c */ /* 0x000fe20003f0e170 */
[----:B------:R-:W-:-:S12]  /*6230*/  BRA `(.L_x_22728) ;  /* 0x0000000000187947 */ /* 0x000fd80003800000 */
.L_x_22752:
[----:B------:R-:W2:Y:S02]  /*6240*/  LDG.E.64 R4, desc[UR36][R4.64] ;  /* 0x0000002404047981 */ /* 0x000ea4000c1e1b00 */
[----:B--2---:R-:W-:-:S04]  /*6250*/  ISETP.NE.U32.AND P0, PT, R4, RZ, PT ;  /* 0x000000ff0400720c */ /* 0x004fc80003f05070 */
[----:B------:R-:W-:Y:S01]  /*6260*/  ISETP.NE.AND.EX P0, PT, R5, RZ, PT, P0 ;  /* 0x000000ff0500720c */ /* 0x000fe20003f05300 */
[----:B------:R-:W-:-:S12]  /*6270*/  BRA `(.L_x_22728) ;  /* 0x0000000000087947 */ /* 0x000fd80003800000 */
.L_x_22751:
[----:B------:R-:W2:Y:S02]  /*6280*/  LDG.E R4, desc[UR36][R4.64] ;  /* 0x0000002404047981 */ /* 0x000ea4000c1e1900 */
[----:B--2---:R-:W-:-:S13]  /*6290*/  ISETP.NE.AND P0, PT, R4, RZ, PT ;  /* 0x000000ff0400720c */ /* 0x004fda0003f05270 */
.L_x_22728:
[----:B------:R-:W-:Y:S01]  /*62a0*/  ISETP.NE.AND P2, PT, R17, RZ, PT ;  /* 0x000000ff1100720c */ /* 0x000fe20003f45270 */
[----:B------:R-:W-:Y:S01]  /*62b0*/  VIADD R19, R19, 0x80 ;  /* 0x0000008013137836 */ /* 0x000fe20000000000 */
[----:B------:R-:W-:Y:S02]  /*62c0*/  ISETP.NE.AND P1, PT, R18, RZ, PT ;  /* 0x000000ff1200720c */ /* 0x000fe40003f25270 */
[----:B------:R-:W-:Y:S02]  /*62d0*/  SEL R24, RZ, 0x1, !P0 ;  /* 0x00000001ff187807 */ /* 0x000fe40004000000 */
[----:B------:R-:W-:Y:S02]  /*62e0*/  SEL R28, RZ, 0x1, !P2 ;  /* 0x00000001ff1c7807 */ /* 0x000fe40005000000 */
[----:B------:R-:W-:-:S07]  /*62f0*/  SEL R25, RZ, 0x1, !P1 ;  /* 0x00000001ff197807 */ /* 0x000fce0004800000 */
.L_x_22656:
[----:B------:R-:W-:Y:S05]  /*6300*/  BSYNC B6 ;  /* 0x0000000000067941 */ /* 0x000fea0003800000 */
.L_x_22655:
[----:B------:R-:W-:Y:S01]  /*6310*/  ISETP.GE.AND P0, PT, R19, R2, PT ;  /* 0x000000021300720c */ /* 0x000fe20003f06270 */
[----:B------:R-:W-:Y:S01]  /*6320*/  BSSY B6, `(.L_x_22756) ;  /* 0x0000316000067945 */ /* 0x000fe20003800000 */
[----:B------:R-:W-:Y:S02]  /*6330*/  PRMT R18, RZ, 0x7610, R18 ;  /* 0x00007610ff127816 */ /* 0x000fe40000000012 */
[----:B0-----:R-:W-:Y:S02]  /*6340*/  PRMT R23, RZ, 0x7610, R23 ;  /* 0x00007610ff177816 */ /* 0x001fe40000000017 */
[----:B------:R-:W-:Y:S02]  /*6350*/  PRMT R17, RZ, 0x7610, R17 ;  /* 0x00007610ff117816 */ /* 0x000fe40000000011 */
[----:B------:R-:W-:-:S05]  /*6360*/  PRMT R16, RZ, 0x7610, R16 ;  /* 0x00007610ff107816 */ /* 0x000fca0000000010 */
[----:B------:R-:W-:Y:S05]  /*6370*/  @P0 BRA `(.L_x_22757) ;  /* 0x0000003000400947 */ /* 0x000fea0003800000 */
[----:B------:R-:W0:Y:S01]  /*6380*/  S2R R0, SR_CTAID.X ;  /* 0x0000000000007919 */ /* 0x000e220000002500 */
[----:B------:R-:W1:Y:S01]  /*6390*/  LDC.U8 R6, c[0x0][0x24c] ;  /* 0x00009300ff067b82 */ /* 0x000e620000000000 */
[----:B------:R-:W-:-:S07]  /*63a0*/  ULDC UR4, c[0x0][0x250] ;  /* 0x0000940000047ab9 */ /* 0x000fce0000000800 */
[----:B------:R-:W2:Y:S01]  /*63b0*/  LDC.64 R4, c[0x0][0x230] ;  /* 0x00008c00ff047b82 */ /* 0x000ea20000000a00 */
        /* <DEDUP_REMOVED lines=19> */
.L_x_22761:
[----:B------:R-:W2:Y:S02]  /*64f0*/  LDG.E.U8 R4, desc[UR36][R4.64] ;  /* 0x0000002404047981 */ /* 0x000ea4000c1e1100 */
[----:B--2---:R-:W-:-:S04]  /*6500*/  ISETP.NE.AND P0, PT, R4, RZ, PT ;  /* 0x000000ff0400720c */ /* 0x004fc80003f05270 */
[----:B------:R-:W-:Y:S01]  /*6510*/  P2R R17, PR, RZ, 0x1 ;  /* 0x00000001ff117803 */ /* 0x000fe20000000000 */
[----:B------:R-:W-:Y:S08]  /*6520*/  BRA `(.L_x_22763) ;  /* 0x0000000c00c47947 */ /* 0x000ff00003800000 */
.L_x_22760:
        /* <DEDUP_REMOVED lines=11> */
.L_x_22765:
[----:B------:R-:W2:Y:S02]  /*65e0*/  LDG.E R4, desc[UR36][R4.64] ;  /* 0x0000002404047981 */ /* 0x000ea4000c1e1900 */
[----:B--2---:R-:W-:-:S04]  /*65f0*/  ISETP.NE.AND P0, PT, R4, RZ, PT ;  /* 0x000000ff0400720c */ /* 0x004fc80003f05270 */
[----:B------:R-:W-:Y:S01]  /*6600*/  P2R R17, PR, RZ, 0x1 ;  /* 0x00000001ff117803 */ /* 0x000fe20000000000 */
[----:B------:R-:W-:Y:S08]  /*6610*/  BRA `(.L_x_22763) ;  /* 0x0000000c00887947 */ /* 0x000ff00003800000 */
.L_x_22764:
[----:B------:R-:W2:Y:S02]  /*6620*/  LDG.E.U16 R4, desc[UR36][R4.64] ;  /* 0x0000002404047981 */ /* 0x000ea4000c1e1500 */
[----:B--2---:R-:W-:-:S04]  /*6630*/  ISETP.NE.AND P0, PT, R4, RZ, PT ;  /* 0x000000ff0400720c */ /* 0x004fc80003f05270 */
[----:B------:R-:W-:Y:S01]  /*6640*/  P2R R17, PR, RZ, 0x1 ;  /* 0x00000001ff117803 */ /* 0x000fe20000000000 */
[----:B------:R-:W-:Y:S08]  /*6650*/  BRA `(.L_x_22763) ;  /* 0x0000000c00787947 */ /* 0x000ff00003800000 */
.L_x_22759:
        /* <DEDUP_REMOVED lines=10> */
.L_x_22767:
[----:B------:R-:W2:Y:S02]  /*6700*/  LDG.E.U16 R0, desc[UR36][R4.64] ;  /* 0x0000002404007981 */ /* 0x000ea4000c1e1500 */
[----:B--2---:R-:W-:-:S05]  /*6710*/  HADD2.F32 R0, -RZ, R0.H0_H0 ;  /* 0x20000000ff007230 */ /* 0x004fca0000004100 */
[----:B------:R-:W-:-:S04]  /*6720*/  FSETP.NEU.FTZ.AND P0, PT, R0, RZ, PT ;  /* 0x000000ff0000720b */ /* 0x000fc80003f1d000 */
[----:B------:R-:W-:Y:S01]  /*6730*/  P2R R17, PR, RZ, 0x1 ;  /* 0x00000001ff117803 */ /* 0x000fe20000000000 */
[----:B------:R-:W-:Y:S08]  /*6740*/  BRA `(.L_x_22763) ;  /* 0x0000000c003c7947 */ /* 0x000ff00003800000 */
.L_x_22766:
        /* <DEDUP_REMOVED lines=12> */
.L_x_22769:
        /* <DEDUP_REMOVED lines=11> */
.L_x_22768:
[----:B------:R-:W2:Y:S02]  /*68c0*/  LDG.E.64 R4, desc[UR36][R4.64] ;  /* 0x0000002404047981 */ /* 0x000ea4000c1e1b00 */
[----:B--2---:R-:W-:-:S06]  /*68d0*/  DSETP.NEU.AND P0, PT, R4, RZ, PT ;  /* 0x000000ff0400722a */ /* 0x004fcc0003f0d000 */
[----:B------:R-:W-:Y:S01]  /*68e0*/  P2R R17, PR, RZ, 0x1 ;  /* 0x00000001ff117803 */ /* 0x000fe20000000000 */
[----:B------:R-:W-:Y:S07]  /*68f0*/  BRA `(.L_x_22763) ;  /* 0x0000000800d07947 */ /* 0x000fee0003800000 */
.L_x_22758:
        /* <DEDUP_REMOVED lines=12> */
.L_x_22772:
[----:B------:R-:W2:Y:S02]  /*69c0*/  LDG.E.128 R4, desc[UR36][R4.64] ;  /* 0x0000002404047981 */ /* 0x000ea4000c1e1d00 */
[----:B--2---:R-:W-:-:S06]  /*69d0*/  DSETP.NEU.AND P0, PT, R6, RZ, PT ;  /* 0x000000ff0600722a */ /* 0x004fcc0003f0d000 */
[----:B------:R-:W-:-:S06]  /*69e0*/  DSETP.NEU.OR P0, PT, R4, RZ, P0 ;  /* 0x000000ff0400722a */ /* 0x000fcc000070d400 */
[----:B------:R-:W-:Y:S01]  /*69f0*/  P2R R17, PR, RZ, 0x1 ;  /* 0x00000001ff117803 */ /* 0x000fe20000000000 */
[----:B------:R-:W-:Y:S07]  /*6a00*/  BRA `(.L_x_22763) ;  /* 0x00000008008c7947 */ /* 0x000fee0003800000 */
.L_x_22771:
        /* <DEDUP_REMOVED lines=28> */
.L_x_22774:
        /* <DEDUP_REMOVED lines=15> */
.L_x_22773:
[----:B------:R-:W2:Y:S02]  /*6cc0*/  LDG.E.U16 R0, desc[UR36][R4.64] ;  /* 0x0000002404007981 */ /* 0x000ea4000c1e1500 */
[----:B--2---:R-:W-:-:S05]  /*6cd0*/  IMAD.U32 R0, R0, 0x10000, RZ ;  /* 0x0001000000007824 */ /* 0x004fca00078e00ff */
[----:B------:R-:W-:-:S04]  /*6ce0*/  FSETP.NEU.FTZ.AND P0, PT, R0, RZ, PT ;  /* 0x000000ff0000720b */ /* 0x000fc80003f1d000 */
[----:B------:R-:W-:Y:S01]  /*6cf0*/  P2R R17, PR, RZ, 0x1 ;  /* 0x00000001ff117803 */ /* 0x000fe20000000000 */
[----:B------:R-:W-:Y:S08]  /*6d00*/  BRA `(.L_x_22763) ;  /* 0x0000000400cc7947 */ /* 0x000ff00003800000 */
.L_x_22770:
        /* <DEDUP_REMOVED lines=12> */
.L_x_22777:
        /* <DEDUP_REMOVED lines=21> */
.L_x_22781:
[----:B------:R-:W-:Y:S05]  /*6f20*/  BSYNC B1 ;  /* 0x0000000000017941 */ /* 0x000fea0003800000 */
.L_x_22780:
[----:B------:R-:W-:Y:S01]  /*6f30*/  LEA R5, R0, 0x3b800000, 0x17 ;  /* 0x3b80000000057811 */ /* 0x000fe200078eb8ff */
[----:B------:R-:W-:-:S05]  /*6f40*/  IMAD.SHL.U32 R0, R3, 0x100000, RZ ;  /* 0x0010000003007824 */ /* 0x000fca00078e00ff */
[----:B------:R-:W-:-:S07]  /*6f50*/  LOP3.LUT R0, R5, R0, R6, 0xfe, !PT ;  /* 0x0000000005007212 */ /* 0x000fce00078efe06 */
.L_x_22779:
[----:B------:R-:W-:Y:S05]  /*6f60*/  BSYNC B0 ;  /* 0x0000000000007941 */ /* 0x000fea0003800000 */
.L_x_22778:
[----:B------:R-:W-:-:S04]  /*6f70*/  FSETP.NEU.FTZ.AND P0, PT, R0, RZ, PT ;  /* 0x000000ff0000720b */ /* 0x000fc80003f1d000 */
[----:B------:R-:W-:Y:S01]  /*6f80*/  P2R R17, PR, RZ, 0x1 ;  /* 0x00000001ff117803 */ /* 0x000fe20000000000 */
[----:B------:R-:W-:Y:S08]  /*6f90*/  BRA `(.L_x_22763) ;  /* 0x0000000400287947 */ /* 0x000ff00003800000 */
.L_x_22776:
        /* <DEDUP_REMOVED lines=21> */
.L_x_22785:
[----:B------:R-:W-:Y:S05]  /*70f0*/  BSYNC B1 ;  /* 0x0000000000017941 */ /* 0x000fea0003800000 */
.L_x_22784:
[----:B------:R-:W-:Y:S01]  /*7100*/  LEA R5, R0, 0x37800000, 0x17 ;  /* 0x3780000000057811 */ /* 0x000fe200078eb8ff */
[----:B------:R-:W-:-:S05]  /*7110*/  IMAD.SHL.U32 R0, R3, 0x200000, RZ ;  /* 0x0020000003007824 */ /* 0x000fca00078e00ff */
[----:B------:R-:W-:-:S07]  /*7120*/  LOP3.LUT R0, R5, R0, R6, 0xfe, !PT ;  /* 0x0000000005007212 */ /* 0x000fce00078efe06 */
.L_x_22783:
[----:B------:R-:W-:Y:S05]  /*7130*/  BSYNC B0 ;  /* 0x0000000000007941 */ /* 0x000fea0003800000 */
.L_x_22782:
[----:B------:R-:W-:-:S04]  /*7140*/  FSETP.NEU.FTZ.AND P0, PT, R0, RZ, PT ;  /* 0x000000ff0000720b */ /* 0x000fc80003f1d000 */
[----:B------:R-:W-:Y:S01]  /*7150*/  P2R R17, PR, RZ, 0x1 ;  /* 0x00000001ff117803 */ /* 0x000fe20000000000 */
[----:B------:R-:W-:Y:S08]  /*7160*/  BRA `(.L_x_22763) ;  /* 0x0000000000b47947 */ /* 0x000ff00003800000 */
.L_x_22775:
        /* <DEDUP_REMOVED lines=14> */
.L_x_22789:
[----:B------:R-:W-:Y:S05]  /*7250*/  BSYNC B0 ;  /* 0x0000000000007941 */ /* 0x000fea0003800000 */
.L_x_22788:
[----:B------:R-:W-:-:S04]  /*7260*/  FSETP.NEU.FTZ.AND P0, PT, R0, RZ, PT ;  /* 0x000000ff0000720b */ /* 0x000fc80003f1d000 */
[----:B------:R-:W-:Y:S01]  /*7270*/  P2R R17, PR, RZ, 0x1 ;  /* 0x00000001ff117803 */ /* 0x000fe20000000000 */
[----:B------:R-:W-:Y:S08]  /*7280*/  BRA `(.L_x_22763) ;  /* 0x00000000006c7947 */ /* 0x000ff00003800000 */
.L_x_22762:
        /* <DEDUP_REMOVED lines=16> */
.L_x_22790:
[----:B------:R-:W-:-:S04]  /*7390*/  PLOP3.LUT P0, PT, PT, PT, PT, 0x8, 0x0 ;  /* 0x000000000000781c */ /* 0x000fc80003f0e170 */
[----:B------:R-:W-:Y:S01]  /*73a0*/  P2R R17, PR, RZ, 0x1 ;  /* 0x00000001ff117803 */ /* 0x000fe20000000000 */
[----:B------:R-:W-:Y:S08]  /*73b0*/  BRA `(.L_x_22763) ;  /* 0x0000000000207947 */ /* 0x000ff00003800000 */
.L_x_22787:
[----:B------:R-:W2:Y:S02]  /*73c0*/  LDG.E.64 R4, desc[UR36][R4.64] ;  /* 0x0000002404047981 */ /* 0x000ea4000c1e1b00 */
[----:B--2---:R-:W-:-:S04]  /*73d0*/  ISETP.NE.U32.AND P0, PT, R4, RZ, PT ;  /* 0x000000ff0400720c */ /* 0x004fc80003f05070 */
[----:B------:R-:W-:-:S04]  /*73e0*/  ISETP.NE.AND.EX P0, PT, R5, RZ, PT, P0 ;  /* 0x000000ff0500720c */ /* 0x000fc80003f05300 */
[----:B------:R-:W-:Y:S01]  /*73f0*/  P2R R17, PR, RZ, 0x1 ;  /* 0x00000001ff117803 */ /* 0x000fe20000000000 */
[----:B------:R-:W-:Y:S08]  /*7400*/  BRA `(.L_x_22763) ;  /* 0x00000000000c7947 */ /* 0x000ff00003800000 */
.L_x_22786:
[----:B------:R-:W2:Y:S02]  /*7410*/  LDG.E R4, desc[UR36][R4.64] ;  /* 0x0000002404047981 */ /* 0x000ea4000c1e1900 */
[----:B--2---:R-:W-:-:S04]  /*7420*/  ISETP.NE.AND P0, PT, R4, RZ, PT ;  /* 0x000000ff0400720c */ /* 0x004fc80003f05270 */
[----:B------:R-:W-:-:S09]  /*7430*/  P2R R17, PR, RZ, 0x1 ;  /* 0x00000001ff117803 */ /* 0x000fd20000000000 */
.L_x_22763:
        /* <DEDUP_REMOVED lines=21> */
.L_x_22794:
[----:B------:R-:W2:Y:S02]  /*7590*/  LDG.E.U8 R4, desc[UR36][R4.64] ;  /* 0x0000002404047981 */ /* 0x000ea4000c1e1100 */
[----:B--2---:R-:W-:-:S04]  /*75a0*/  ISETP.NE.AND P0, PT, R4, RZ, PT ;  /* 0x000000ff0400720c */ /* 0x004fc80003f05270 */
[----:B------:R-:W-:Y:S01]  /*75b0*/  P2R R22, PR, RZ, 0x1 ;  /* 0x00000001ff167803 */ /* 0x000fe20000000000 */
[----:B------:R-:W-:Y:S08]  /*75c0*/  BRA `(.L_x_22796) ;  /* 0x0000000c00c47947 */ /* 0x000ff00003800000 */
.L_x_22793:
        /* <DEDUP_REMOVED lines=11> */
.L_x_22798:
[----:B------:R-:W2:Y:S02]  /*7680*/  LDG.E R4, desc[UR36][R4.64] ;  /* 0x0000002404047981 */ /* 0x000ea4000c1e1900 */
[----:B--2---:R-:W-:-:S04]  /*7690*/  ISETP.NE.AND P0, PT, R4, RZ, PT ;  /* 0x000000ff0400720c */ /* 0x004fc80003f05270 */
[----:B------:R-:W-:Y:S01]  /*76a0*/  P2R R22, PR, RZ, 0x1 ;  /* 0x00000001ff167803 */ /* 0x000fe20000000000 */
[----:B------:R-:W-:Y:S08]  /*76b0*/  BRA `(.L_x_22796) ;  /* 0x0000000c00887947 */ /* 0x000ff00003800000 */
.L_x_22797:
[----:B------:R-:W2:Y:S02]  /*76c0*/  LDG.E.U16 R4, desc[UR36][R4.64] ;  /* 0x0000002404047981 */ /* 0x000ea4000c1e1500 */
[----:B--2---:R-:W-:-:S04]  /*76d0*/  ISETP.NE.AND P0, PT, R4, RZ, PT ;  /* 0x000000ff0400720c */ /* 0x004fc80003f05270 */
[----:B------:R-:W-:Y:S01]  /*76e0*/  P2R R22, PR, RZ, 0x1 ;  /* 0x00000001ff167803 */ /* 0x000fe20000000000 */
[----:B------:R-:W-:Y:S08]  /*76f0*/  BRA `(.L_x_22796) ;  /* 0x0000000c00787947 */ /* 0x000ff00003800000 */
.L_x_22792:
        /* <DEDUP_REMOVED lines=10> */
.L_x_22800:
[----:B------:R-:W2:Y:S02]  /*77a0*/  LDG.E.U16 R0, desc[UR36][R4.64] ;  /* 0x0000002404007981 */ /* 0x000ea4000c1e1500 */
[----:B--2---:R-:W-:-:S05]  /*77b0*/  HADD2.F32 R0, -RZ, R0.H0_H0 ;  /* 0x20000000ff007230 */ /* 0x004fca0000004100 */
[----:B------:R-:W-:-:S04]  /*77c0*/  FSETP.NEU.FTZ.AND P0, PT, R0, RZ, PT ;  /* 0x000000ff0000720b */ /* 0x000fc80003f1d000 */
[----:B------:R-:W-:Y:S01]  /*77d0*/  P2R R22, PR, RZ, 0x1 ;  /* 0x00000001ff167803 */ /* 0x000fe20000000000 */
[----:B------:R-:W-:Y:S08]  /*77e0*/  BRA `(.L_x_22796) ;  /* 0x0000000c003c7947 */ /* 0x000ff00003800000 */
.L_x_22799:
        /* <DEDUP_REMOVED lines=12> */
.L_x_22802:
        /* <DEDUP_REMOVED lines=11> */
.L_x_22801:
[----:B------:R-:W2:Y:S02]  /*7960*/  LDG.E.64 R4, desc[UR36][R4.64] ;  /* 0x0000002404047981 */ /* 0x000ea4000c1e1b00 */
[----:B--2---:R-:W-:-:S06]  /*7970*/  DSETP.NEU.AND P0, PT, R4, RZ, PT ;  /* 0x000000ff0400722a */ /* 0x004fcc0003f0d000 */
[----:B------:R-:W-:Y:S01]  /*7980*/  P2R R22, PR, RZ, 0x1 ;  /* 0x00000001ff167803 */ /* 0x000fe20000000000 */
[----:B------:R-:W-:Y:S07]  /*7990*/  BRA `(.L_x_22796) ;  /* 0x0000000800d07947 */ /* 0x000fee0003800000 */
.L_x_22791:
        /* <DEDUP_REMOVED lines=12> */
.L_x_22805:
[----:B------:R-:W2:Y:S02]  /*7a60*/  LDG.E.128 R4, desc[UR36][R4.64] ;  /* 0x0000002404047981 */ /* 0x000ea4000c1e1d00 */
[----:B--2---:R-:W-:-:S06]  /*7a70*/  DSETP.NEU.AND P0, PT, R6, RZ, PT ;  /* 0x000000ff0600722a */ /* 0x004fcc0003f0d000 */
[----:B------:R-:W-:-:S06]  /*7a80*/  DSETP.NEU.OR P0, PT, R4, RZ, P0 ;  /* 0x000000ff0400722a */ /* 0x000fcc000070d400 */
[----:B------:R-:W-:Y:S01]  /*7a90*/  P2R R22, PR, RZ, 0x1 ;  /* 0x00000001ff167803 */ /* 0x000fe20000000000 */
[----:B------:R-:W-:Y:S07]  /*7aa0*/  BRA `(.L_x_22796) ;  /* 0x00000008008c7947 */ /* 0x000fee0003800000 */
.L_x_22804:
        /* <DEDUP_REMOVED lines=28> */
.L_x_22807:
        /* <DEDUP_REMOVED lines=15> */
.L_x_22806:
[----:B------:R-:W2:Y:S02]  /*7d60*/  LDG.E.U16 R0, desc[UR36][R4.64] ;  /* 0x0000002404007981 */ /* 0x000ea4000c1e1500 */
[----:B--2---:R-:W-:-:S05]  /*7d70*/  IMAD.U32 R0, R0, 0x10000, RZ ;  /* 0x0001000000007824 */ /* 0x004fca00078e00ff */
[----:B------:R-:W-:-:S04]  /*7d80*/  FSETP.NEU.FTZ.AND P0, PT, R0, RZ, PT ;  /* 0x000000ff0000720b */ /* 0x000fc80003f1d000 */
[----:B------:R-:W-:Y:S01]  /*7d90*/  P2R R22, PR, RZ, 0x1 ;  /* 0x00000001ff167803 */ /* 0x000fe20000000000 */
[----:B------:R-:W-:Y:S08]  /*7da0*/  BRA `(.L_x_22796) ;  /* 0x0000000400cc7947 */ /* 0x000ff00003800000 */
.L_x_22803:
        /* <DEDUP_REMOVED lines=12> */
.L_x_22810:
        /* <DEDUP_REMOVED lines=21> */
.L_x_22814:
[----:B------:R-:W-:Y:S05]  /*7fc0*/  BSYNC B1 ;  /* 0x0000000000017941 */ /* 0x000fea0003800000 */
.L_x_22813:
[----:B------:R-:W-:Y:S01]  /*7fd0*/  LEA R5, R0, 0x3b800000, 0x17 ;  /* 0x3b80000000057811 */ /* 0x000fe200078eb8ff */
[----:B------:R-:W-:-:S05]  /*7fe0*/  IMAD.SHL.U32 R0, R3, 0x100000, RZ ;  /* 0x0010000003007824 */ /* 0x000fca00078e00ff */
[----:B------:R-:W-:-:S07]  /*7ff0*/  LOP3.LUT R0, R5, R0, R6, 0xfe, !PT ;  /* 0x0000000005007212 */ /* 0x000fce00078efe06 */
.L_x_22812:
[----:B------:R-:W-:Y:S05]  /*8000*/  BSYNC B0 ;  /* 0x0000000000007941 */ /* 0x000fea0003800000 */
.L_x_22811:
[----:B------:R-:W-:-:S04]  /*8010*/  FSETP.NEU.FTZ.AND P0, PT, R0, RZ, PT ;  /* 0x000000ff0000720b */ /* 0x000fc80003f1d000 */
[----:B------:R-:W-:Y:S01]  /*8020*/  P2R R22, PR, RZ, 0x1 ;  /* 0x00000001ff167803 */ /* 0x000fe20000000000 */
[----:B------:R-:W-:Y:S08]  /*8030*/  BRA `(.L_x_22796) ;  /* 0x0000000400287947 */ /* 0x000ff00003800000 */
.L_x_22809:
        /* <DEDUP_REMOVED lines=21> */
.L_x_22818:
[----:B------:R-:W-:Y:S05]  /*8190*/  BSYNC B1 ;  /* 0x0000000000017941 */ /* 0x000fea0003800000 */
.L_x_22817:
[----:B------:R-:W-:Y:S01]  /*81a0*/  LEA R5, R0, 0x37800000, 0x17 ;  /* 0x3780000000057811 */ /* 0x000fe200078eb8ff */
[----:B------:R-:W-:-:S05]  /*81b0*/  IMAD.SHL.U32 R0, R3, 0x200000, RZ ;  /* 0x0020000003007824 */ /* 0x000fca00078e00ff */
[----:B------:R-:W-:-:S07]  /*81c0*/  LOP3.LUT R0, R5, R0, R6, 0xfe, !PT ;  /* 0x0000000005007212 */ /* 0x000fce00078efe06 */
.L_x_22816:
[----:B------:R-:W-:Y:S05]  /*81d0*/  BSYNC B0 ;  /* 0x0000000000007941 */ /* 0x000fea0003800000 */
.L_x_22815:
[----:B------:R-:W-:-:S04]  /*81e0*/  FSETP.NEU.FTZ.AND P0, PT, R0, RZ, PT ;  /* 0x000000ff0000720b */ /* 0x000fc80003f1d000 */
[----:B------:R-:W-:Y:S01]  /*81f0*/  P2R R22, PR, RZ, 0x1 ;  /* 0x00000001ff167803 */ /* 0x000fe20000000000 */
[----:B------:R-:W-:Y:S08]  /*8200*/  BRA `(.L_x_22796) ;  /* 0x0000000000b47947 */ /* 0x000ff00003800000 */
.L_x_22808:
        /* <DEDUP_REMOVED lines=14> */
.L_x_22822:
[----:B------:R-:W-:Y:S05]  /*82f0*/  BSYNC B0 ;  /* 0x0000000000007941 */ /* 0x000fea0003800000 */
.L_x_22821:
[----:B------:R-:W-:-:S04]  /*8300*/  FSETP.NEU.FTZ.AND P0, PT, R0, RZ, PT ;  /* 0x000000ff0000720b */ /* 0x000fc80003f1d000 */
[----:B------:R-:W-:Y:S01]  /*8310*/  P2R R22, PR, RZ, 0x1 ;  /* 0x00000001ff167803 */ /* 0x000fe20000000000 */
[----:B------:R-:W-:Y:S08]  /*8320*/  BRA `(.L_x_22796) ;  /* 0x00000000006c7947 */ /* 0x000ff00003800000 */
.L_x_22795:
        /* <DEDUP_REMOVED lines=16> */
.L_x_22823:
[----:B------:R-:W-:-:S04]  /*8430*/  PLOP3.LUT P0, PT, PT, PT, PT, 0x8, 0x0 ;  /* 0x000000000000781c */ /* 0x000fc80003f0e170 */
[----:B------:R-:W-:Y:S01]  /*8440*/  P2R R22, PR, RZ, 0x1 ;  /* 0x00000001ff167803 */ /* 0x000fe20000000000 */
[----:B------:R-:W-:Y:S08]  /*8450*/  BRA `(.L_x_22796) ;  /* 0x0000000000207947 */ /* 0x000ff00003800000 */
.L_x_22820:
[----:B------:R-:W2:Y:S02]  /*8460*/  LDG.E.64 R4, desc[UR36][R4.64] ;  /* 0x0000002404047981 */ /* 0x000ea4000c1e1b00 */
[----:B--2---:R-:W-:-:S04]  /*8470*/  ISETP.NE.U32.AND P0, PT, R4, RZ, PT ;  /* 0x000000ff0400720c */ /* 0x004fc80003f05070 */
[----:B------:R-:W-:-:S04]  /*8480*/  ISETP.NE.AND.EX P0, PT, R5, RZ, PT, P0 ;  /* 0x000000ff0500720c */ /* 0x000fc80003f05300 */
[----:B------:R-:W-:Y:S01]  /*8490*/  P2R R22, PR, RZ, 0x1 ;  /* 0x00000001ff167803 */ /* 0x000fe20000000000 */
[----:B------:R-:W-:Y:S08]  /*84a0*/  BRA `(.L_x_22796) ;  /* 0x00000000000c7947 */ /* 0x000ff00003800000 */
.L_x_22819:
[----:B------:R-:W2:Y:S02]  /*84b0*/  LDG.E R4, desc[UR36][R4.64] ;  /* 0x0000002404047981 */ /* 0x000ea4000c1e1900 */
[----:B--2---:R-:W-:-:S04]  /*84c0*/  ISETP.NE.AND P0, PT, R4, RZ, PT ;  /* 0x000000ff0400720c */ /* 0x004fc80003f05270 */
[----:B------:R-:W-:-:S09]  /*84d0*/  P2R R22, PR, RZ, 0x1 ;  /* 0x00000001ff167803 */ /* 0x000fd20000000000 */
.L_x_22796:
        /* <DEDUP_REMOVED lines=20> */
.L_x_22827:
[----:B------:R-:W2:Y:S02]  /*8620*/  LDG.E.U8 R4, desc[UR36][R4.64] ;  /* 0x0000002404047981 */ /* 0x000ea4000c1e1100 */
[----:B--2---:R-:W-:Y:S01]  /*8630*/  ISETP.NE.AND P0, PT, R4, RZ, PT ;  /* 0x000000ff0400720c */ /* 0x004fe20003f05270 */
[----:B------:R-:W-:-:S12]  /*8640*/  BRA `(.L_x_22829) ;  /* 0x0000000c00747947 */ /* 0x000fd80003800000 */
.L_x_22826:
        /* <DEDUP_REMOVED lines=10> */
.L_x_22831:
[----:B------:R-:W2:Y:S02]  /*86f0*/  LDG.E R4, desc[UR36][R4.64] ;  /* 0x0000002404047981 */ /* 0x000ea4000c1e1900 */
[----:B--2---:R-:W-:Y:S01]  /*8700*/  ISETP.NE.AND P0, PT, R4, RZ, PT ;  /* 0x000000ff0400720c */ /* 0x004fe20003f05270 */
[----:B------:R-:W-:-:S12]  /*8710*/  BRA `(.L_x_22829) ;  /* 0x0000000c00407947 */ /* 0x000fd80003800000 */
.L_x_22830:
[----:B------:R-:W2:Y:S02]  /*8720*/  LDG.E.U16 R4, desc[UR36][R4.64] ;  /* 0x0000002404047981 */ /* 0x000ea4000c1e1500 */
[----:B--2---:R-:W-:Y:S01]  /*8730*/  ISETP.NE.AND P0, PT, R4, RZ, PT ;  /* 0x000000ff0400720c */ /* 0x004fe20003f05270 */
[----:B------:R-:W-:-:S12]  /*8740*/  BRA `(.L_x_22829) ;  /* 0x0000000c00347947 */ /* 0x000fd80003800000 */
.L_x_22825:
        /* <DEDUP_REMOVED lines=9> */
.L_x_22833:
[----:B------:R-:W2:Y:S02]  /*87e0*/  LDG.E.U16 R0, desc[UR36][R4.64] ;  /* 0x0000002404007981 */ /* 0x000ea4000c1e1500 */
[----:B--2---:R-:W-:-:S05]  /*87f0*/  HADD2.F32 R0, -RZ, R0.H0_H0 ;  /* 0x20000000ff007230 */ /* 0x004fca0000004100 */
[----:B------:R-:W-:Y:S01]  /*8800*/  FSETP.NEU.FTZ.AND P0, PT, R0, RZ, PT ;  /* 0x000000ff0000720b */ /* 0x000fe20003f1d000 */
[----:B------:R-:W-:-:S12]  /*8810*/  BRA `(.L_x_22829) ;  /* 0x0000000c00007947 */ /* 0x000fd80003800000 */
.L_x_22832:
        /* <DEDUP_REMOVED lines=11> */
.L_x_22835:
        /* <DEDUP_REMOVED lines=10> */
.L_x_22834:
[----:B------:R-:W2:Y:S02]  /*8970*/  LDG.E.64 R4, desc[UR36][R4.64] ;  /* 0x0000002404047981 */ /* 0x000ea4000c1e1b00 */
[----:B--2---:R-:W-:Y:S01]  /*8980*/  DSETP.NEU.AND P0, PT, R4, RZ, PT ;  /* 0x000000ff0400722a */ /* 0x004fe20003f0d000 */
[----:B------:R-:W-:-:S13]  /*8990*/  BRA `(.L_x_22829) ;  /* 0x0000000800a07947 */ /* 0x000fda0003800000 */
.L_x_22824:
        /* <DEDUP_REMOVED lines=11> */
.L_x_22838:
[----:B------:R-:W2:Y:S02]  /*8a50*/  LDG.E.128 R4, desc[UR36][R4.64] ;  /* 0x0000002404047981 */ /* 0x000ea4000c1e1d00 */
[----:B--2---:R-:W-:-:S06]  /*8a60*/  DSETP.NEU.AND P0, PT, R6, RZ, PT ;  /* 0x000000ff0600722a */ /* 0x004fcc0003f0d000 */
[----:B------:R-:W-:Y:S01]  /*8a70*/  DSETP.NEU.OR P0, PT, R4, RZ, P0 ;  /* 0x000000ff0400722a */ /* 0x000fe2000070d400 */
[----:B------:R-:W-:-:S13]  /*8a80*/  BRA `(.L_x_22829) ;  /* 0x0000000800647947 */ /* 0x000fda0003800000 */
.L_x_22837:
        /* <DEDUP_REMOVED lines=27> */
.L_x_22840:
        /* <DEDUP_REMOVED lines=14> */
.L_x_22839:
[----:B------:R-:W2:Y:S02]  /*8d20*/  LDG.E.U16 R0, desc[UR36][R4.64] ;  /* 0x0000002404007981 */ /* 0x000ea4000c1e1500 */
[----:B--2---:R-:W-:-:S05]  /*8d30*/  IMAD.U32 R0, R0, 0x10000, RZ ;  /* 0x0001000000007824 */ /* 0x004fca00078e00ff */
[----:B------:R-:W-:Y:S01]  /*8d40*/  FSETP.NEU.FTZ.AND P0, PT, R0, RZ, PT ;  /* 0x000000ff0000720b */ /* 0x000fe20003f1d000 */
[----:B------:R-:W-:-:S12]  /*8d50*/  BRA `(.L_x_22829) ;  /* 0x0000000400b07947 */ /* 0x000fd80003800000 */
.L_x_22836:
        /* <DEDUP_REMOVED lines=11> */
.L_x_22843:
        /* <DEDUP_REMOVED lines=21> */
.L_x_22847:
[----:B------:R-:W-:Y:S05]  /*8f60*/  BSYNC B1 ;  /* 0x0000000000017941 */ /* 0x000fea0003800000 */
.L_x_22846:
[----:B------:R-:W-:Y:S01]  /*8f70*/  LEA R5, R0, 0x3b800000, 0x17 ;  /* 0x3b80000000057811 */ /* 0x000fe200078eb8ff */
[----:B------:R-:W-:-:S05]  /*8f80*/  IMAD.SHL.U32 R0, R3, 0x100000, RZ ;  /* 0x0010000003007824 */ /* 0x000fca00078e00ff */
[----:B------:R-:W-:-:S07]  /*8f90*/  LOP3.LUT R0, R5, R0, R6, 0xfe, !PT ;  /* 0x0000000005007212 */ /* 0x000fce00078efe06 */
.L_x_22845:
[----:B------:R-:W-:Y:S05]  /*8fa0*/  BSYNC B0 ;  /* 0x0000000000007941 */ /* 0x000fea0003800000 */
.L_x_22844:
[----:B------:R-:W-:Y:S01]  /*8fb0*/  FSETP.NEU.FTZ.AND P0, PT, R0, RZ, PT ;  /* 0x000000ff0000720b */ /* 0x000fe20003f1d000 */
[----:B------:R-:W-:-:S12]  /*8fc0*/  BRA `(.L_x_22829) ;  /* 0x0000000400147947 */ /* 0x000fd80003800000 */
.L_x_22842:
        /* <DEDUP_REMOVED lines=21> */
.L_x_22851:
[----:B------:R-:W-:Y:S05]  /*9120*/  BSYNC B1 ;  /* 0x0000000000017941 */ /* 0x000fea0003800000 */
.L_x_22850:
[----:B------:R-:W-:Y:S01]  /*9130*/  LEA R5, R0, 0x37800000, 0x17 ;  /* 0x3780000000057811 */ /* 0x000fe200078eb8ff */
[----:B------:R-:W-:-:S05]  /*9140*/  IMAD.SHL.U32 R0, R3, 0x200000, RZ ;  /* 0x0020000003007824 */ /* 0x000fca00078e00ff */
[----:B------:R-:W-:-:S07]  /*9150*/  LOP3.LUT R0, R5, R0, R6, 0xfe, !PT ;  /* 0x0000000005007212 */ /* 0x000fce00078efe06 */
.L_x_22849:
[----:B------:R-:W-:Y:S05]  /*9160*/  BSYNC B0 ;  /* 0x0000000000007941 */ /* 0x000fea0003800000 */
.L_x_22848:
[----:B------:R-:W-:Y:S01]  /*9170*/  FSETP.NEU.FTZ.AND P0, PT, R0, RZ, PT ;  /* 0x000000ff0000720b */ /* 0x000fe20003f1d000 */
[----:B------:R-:W-:-:S12]  /*9180*/  BRA `(.L_x_22829) ;  /* 0x0000000000a47947 */ /* 0x000fd80003800000 */
.L_x_22841:
        /* <DEDUP_REMOVED lines=14> */
.L_x_22855:
[----:B------:R-:W-:Y:S05]  /*9270*/  BSYNC B0 ;  /* 0x0000000000007941 */ /* 0x000fea0003800000 */
.L_x_22854:
[----:B------:R-:W-:Y:S01]  /*9280*/  FSETP.NEU.FTZ.AND P0, PT, R0, RZ, PT ;  /* 0x000000ff0000720b */ /* 0x000fe20003f1d000 */
[----:B------:R-:W-:-:S12]  /*9290*/  BRA `(.L_x_22829) ;  /* 0x0000000000607947 */ /* 0x000fd80003800000 */
.L_x_22828:
        /* <DEDUP_REMOVED lines=16> */
.L_x_22856:
[----:B------:R-:W-:Y:S01]  /*93a0*/  PLOP3.LUT P0, PT, PT, PT, PT, 0x8, 0x0 ;  /* 0x000000000000781c */ /* 0x000fe20003f0e170 */
[----:B------:R-:W-:-:S12]  /*93b0*/  BRA `(.L_x_22829) ;  /* 0x0000000000187947 */ /* 0x000fd80003800000 */
.L_x_22853:
[----:B------:R-:W2:Y:S02]  /*93c0*/  LDG.E.64 R4, desc[UR36][R4.64] ;  /* 0x0000002404047981 */ /* 0x000ea4000c1e1b00 */
[----:B--2---:R-:W-:-:S04]  /*93d0*/  ISETP.NE.U32.AND P0, PT, R4, RZ, PT ;  /* 0x000000ff0400720c */ /* 0x004fc80003f05070 */
[----:B------:R-:W-:Y:S01]  /*93e0*/  ISETP.NE.AND.EX P0, PT, R5, RZ, PT, P0 ;  /* 0x000000ff0500720c */ /* 0x000fe20003f05300 */
[----:B------:R-:W-:-:S12]  /*93f0*/  BRA `(.L_x_22829) ;  /* 0x0000000000087947 */ /* 0x000fd80003800000 */
.L_x_22852:
[----:B------:R-:W2:Y:S02]  /*9400*/  LDG.E R4, desc[UR36][R4.64] ;  /* 0x0000002404047981 */ /* 0x000ea4000c1e1900 */
[----:B--2---:R-:W-:-:S13]  /*9410*/  ISETP.NE.AND P0, PT, R4, RZ, PT ;  /* 0x000000ff0400720c */ /* 0x004fda0003f05270 */
.L_x_22829:
[----:B------:R-:W-:Y:S01]  /*9420*/  ISETP.NE.AND P2, PT, R17, RZ, PT ;  /* 0x000000ff1100720c */ /* 0x000fe20003f45270 */
[----:B------:R-:W-:Y:S01]  /*9430*/  VIADD R19, R19, 0x80 ;  /* 0x0000008013137836 */ /* 0x000fe20000000000 */
[----:B------:R-:W-:Y:S02]  /*9440*/  ISETP.NE.AND P1, PT, R22, RZ, PT ;  /* 0x000000ff1600720c */ /* 0x000fe40003f25270 */
[----:B------:R-:W-:Y:S02]  /*9450*/  SEL R16, RZ, 0x1, !P0 ;  /* 0x00000001ff107807 */ /* 0x000fe40004000000 */
[----:B------:R-:W-:Y:S02]  /*9460*/  SEL R23, RZ, 0x1, !P2 ;  /* 0x00000001ff177807 */ /* 0x000fe40005000000 */
[----:B------:R-:W-:-:S07]  /*9470*/  SEL R17, RZ, 0x1, !P1 ;  /* 0x00000001ff117807 */ /* 0x000fce0004800000 */
.L_x_22757:
[----:B------:R-:W-:Y:S05]  /*9480*/  BSYNC B6 ;  /* 0x0000000000067941 */ /* 0x000fea0003800000 */
.L_x_22756:
[----:B------:R-:W-:Y:S01]  /*9490*/  ISETP.GE.AND P0, PT, R19, R2, PT ;  /* 0x000000021300720c */ /* 0x000fe20003f06270 */
[----:B------:R-:W-:Y:S01]  /*94a0*/  BSSY B6, `(.L_x_22857) ;  /* 0x0000313000067945 */ /* 0x000fe20003800000 */
[----:B------:R-:W-:Y:S02]  /*94b0*/  PRMT R3, RZ, 0x7610, R3 ;  /* 0x00007610ff037816 */ /* 0x000fe40000000003 */
[----:B------:R-:W-:-:S09]  /*94c0*/  PRMT R0, RZ, 0x7610, R0 ;  /* 0x00007610ff007816 */ /* 0x000fd20000000000 */
[----:B------:R-:W-:Y:S05]  /*94d0*/  @P0 BRA `(.L_x_22858) ;  /* 0x00000030003c0947 */ /* 0x000fea0003800000 */
[----:B------:R-:W0:Y:S01]  /*94e0*/  S2R R7, SR_CTAID.X ;  /* 0x0000000000077919 */ /* 0x000e220000002500 */
[----:B------:R-:W1:Y:S01]  /*94f0*/  LDC.U8 R6, c[0x0][0x24c] ;  /* 0x00009300ff067b82 */ /* 0x000e620000000000 */
[----:B------:R-:W-:-:S07]  /*9500*/  ULDC UR4, c[0x0][0x250] ;  /* 0x0000940000047ab9 */ /* 0x000fce0000000800 */
[----:B------:R-:W2:Y:S01]  /*9510*/  LDC.64 R4, c[0x0][0x230] ;  /* 0x00008c00ff047b82 */ /* 0x000ea20000000a00 */
[----:B-1----:R-:W-:-:S04]  /*9520*/  PRMT R0, R6, 0x9910, RZ ;  /* 0x0000991006007816 */ /* 0x002fc800000000ff */
[----:B------:R-:W-:Y:S01]  /*9530*/  ISETP.GT.AND P1, PT, R0, 0x9, PT ;  /* 0x000000090000780c */ /* 0x000fe20003f24270 */
[----:B0-----:R-:W-:-:S04]  /*9540*/  IMAD R19, R7, 0x200, R19 ;  /* 0x0000020007137824 */ /* 0x001fc800078e0213 */
[----:B------:R-:W-:-:S05]  /*9550*/  IMAD R3, R19, UR4, RZ ;  /* 0x0000000413037c24 */ /* 0x000fca000f8e02ff */
[----:B--2---:R-:W-:-:S05]  /*9560*/  IADD3 R4, P0, R3, R4, RZ ;  /* 0x0000000403047210 */ /* 0x004fca0007f1e0ff */
        /* <DEDUP_REMOVED lines=14> */
.L_x_22862:
[----:B------:R-:W2:Y:S02]  /*9650*/  LDG.E.U8 R4, desc[UR36][R4.64] ;  /* 0x0000002404047981 */ /* 0x000ea4000c1e1100 */
[----:B--2---:R-:W-:-:S04]  /*9660*/  ISETP.NE.AND P0, PT, R4, RZ, PT ;  /* 0x000000ff0400720c */ /* 0x004fc80003f05270 */
[----:B------:R-:W-:Y:S01]  /*9670*/  P2R R18, PR, RZ, 0x1 ;  /* 0x00000001ff127803 */ /* 0x000fe20000000000 */
[----:B------:R-:W-:Y:S08]  /*9680*/  BRA `(.L_x_22864) ;  /* 0x0000000c00c47947 */ /* 0x000ff00003800000 */
.L_x_22861:
        /* <DEDUP_REMOVED lines=11> */
.L_x_22866:
[----:B------:R-:W2:Y:S02]  /*9740*/  LDG.E R4, desc[UR36][R4.64] ;  /* 0x0000002404047981 */ /* 0x000ea4000c1e1900 */
[----:B--2---:R-:W-:-:S04]  /*9750*/  ISETP.NE.AND P0, PT, R4, RZ, PT ;  /* 0x000000ff0400720c */ /* 0x004fc80003f05270 */
[----:B------:R-:W-:Y:S01]  /*9760*/  P2R R18, PR, RZ, 0x1 ;  /* 0x00000001ff127803 */ /* 0x000fe20000000000 */
[----:B------:R-:W-:Y:S08]  /*9770*/  BRA `(.L_x_22864) ;  /* 0x0000000c00887947 */ /* 0x000ff00003800000 */
.L_x_22865:
[----:B------:R-:W2:Y:S02]  /*9780*/  LDG.E.U16 R4, desc[UR36][R4.64] ;  /* 0x0000002404047981 */ /* 0x000ea4000c1e1500 */
[----:B--2---:R-:W-:-:S04]  /*9790*/  ISETP.NE.AND P0, PT, R4, RZ, PT ;  /* 0x000000ff0400720c */ /* 0x004fc80003f05270 */
[----:B------:R-:W-:Y:S01]  /*97a0*/  P2R R18, PR, RZ, 0x1 ;  /* 0x00000001ff127803 */ /* 0x000fe20000000000 */
[----:B------:R-:W-:Y:S08]  /*97b0*/  BRA `(.L_x_22864) ;  /* 0x0000000c00787947 */ /* 0x000ff00003800000 */
.L_x_22860:
        /* <DEDUP_REMOVED lines=10> */
.L_x_22868:
[----:B------:R-:W2:Y:S02]  /*9860*/  LDG.E.U16 R0, desc[UR36][R4.64] ;  /* 0x0000002404007981 */ /* 0x000ea4000c1e1500 */
[----:B--2---:R-:W-:-:S05]  /*9870*/  HADD2.F32 R0, -RZ, R0.H0_H0 ;  /* 0x20000000ff007230 */ /* 0x004fca0000004100 */
[----:B------:R-:W-:-:S04]  /*9880*/  FSETP.NEU.FTZ.AND P0, PT, R0, RZ, PT ;  /* 0x000000ff0000720b */ /* 0x000fc80003f1d000 */
[----:B------:R-:W-:Y:S01]  /*9890*/  P2R R18, PR, RZ, 0x1 ;  /* 0x00000001ff127803 */ /* 0x000fe20000000000 */
[----:B------:R-:W-:Y:S08]  /*98a0*/  BRA `(.L_x_22864) ;  /* 0x0000000c003c7947 */ /* 0x000ff00003800000 */
.L_x_22867:
        /* <DEDUP_REMOVED lines=12> */
.L_x_22870:
        /* <DEDUP_REMOVED lines=11> */
.L_x_22869:
[----:B------:R-:W2:Y:S02]  /*9a20*/  LDG.E.64 R4, desc[UR36][R4.64] ;  /* 0x0000002404047981 */ /* 0x000ea4000c1e1b00 */
[----:B--2---:R-:W-:-:S06]  /*9a30*/  DSETP.NEU.AND P0, PT, R4, RZ, PT ;  /* 0x000000ff0400722a */ /* 0x004fcc0003f0d000 */
[----:B------:R-:W-:Y:S01]  /*9a40*/  P2R R18, PR, RZ, 0x1 ;  /* 0x00000001ff127803 */ /* 0x000fe20000000000 */
[----:B------:R-:W-:Y:S07]  /*9a50*/  BRA `(.L_x_22864) ;  /* 0x0000000800d07947 */ /* 0x000fee0003800000 */
.L_x_22859:
        /* <DEDUP_REMOVED lines=12> */
.L_x_22873:
[----:B------:R-:W2:Y:S02]  /*9b20*/  LDG.E.128 R4, desc[UR36][R4.64] ;  /* 0x0000002404047981 */ /* 0x000ea4000c1e1d00 */
[----:B--2---:R-:W-:-:S06]  /*9b30*/  DSETP.NEU.AND P0, PT, R6, RZ, PT ;  /* 0x000000ff0600722a */ /* 0x004fcc0003f0d000 */
[----:B------:R-:W-:-:S06]  /*9b40*/  DSETP.NEU.OR P0, PT, R4, RZ, P0 ;  /* 0x000000ff0400722a */ /* 0x000fcc000070d400 */
[----:B------:R-:W-:Y:S01]  /*9b50*/  P2R R18, PR, RZ, 0x1 ;  /* 0x00000001ff127803 */ /* 0x000fe20000000000 */
[----:B------:R-:W-:Y:S07]  /*9b60*/  BRA `(.L_x_22864) ;  /* 0x00000008008c7947 */ /* 0x000fee0003800000 */
.L_x_22872:
        /* <DEDUP_REMOVED lines=28> */
.L_x_22875:
        /* <DEDUP_REMOVED lines=15> */
.L_x_22874:
[----:B------:R-:W2:Y:S02]  /*9e20*/  LDG.E.U16 R0, desc[UR36][R4.64] ;  /* 0x0000002404007981 */ /* 0x000ea4000c1e1500 */
[----:B--2---:R-:W-:-:S05]  /*9e30*/  IMAD.U32 R0, R0, 0x10000, RZ ;  /* 0x0001000000007824 */ /* 0x004fca00078e00ff */
[----:B------:R-:W-:-:S04]  /*9e40*/  FSETP.NEU.FTZ.AND P0, PT, R0, RZ, PT ;  /* 0x000000ff0000720b */ /* 0x000fc80003f1d000 */
[----:B------:R-:W-:Y:S01]  /*9e50*/  P2R R18, PR, RZ, 0x1 ;  /* 0x00000001ff127803 */ /* 0x000fe20000000000 */
[----:B------:R-:W-:Y:S08]  /*9e60*/  BRA `(.L_x_22864) ;  /* 0x0000000400cc7947 */ /* 0x000ff00003800000 */
.L_x_22871:
        /* <DEDUP_REMOVED lines=12> */
.L_x_22878:
        /* <DEDUP_REMOVED lines=21> */
.L_x_22882:
[----:B------:R-:W-:Y:S05]  /*a080*/  BSYNC B1 ;  /* 0x0000000000017941 */ /* 0x000fea0003800000 */
.L_x_22881:
[----:B------:R-:W-:Y:S01]  /*a090*/  LEA R5, R0, 0x3b800000, 0x17 ;  /* 0x3b80000000057811 */ /* 0x000fe200078eb8ff */
[----:B------:R-:W-:-:S05]  /*a0a0*/  IMAD.SHL.U32 R0, R3, 0x100000, RZ ;  /* 0x0010000003007824 */ /* 0x000fca00078e00ff */
[----:B------:R-:W-:-:S07]  /*a0b0*/  LOP3.LUT R0, R5, R0, R6, 0xfe, !PT ;  /* 0x0000000005007212 */ /* 0x000fce00078efe06 */
.L_x_22880:
[----:B------:R-:W-:Y:S05]  /*a0c0*/  BSYNC B0 ;  /* 0x0000000000007941 */ /* 0x000fea0003800000 */
.L_x_22879:
[----:B------:R-:W-:-:S04]  /*a0d0*/  FSETP.NEU.FTZ.AND P0, PT, R0, RZ, PT ;  /* 0x000000ff0000720b */ /* 0x000fc80003f1d000 */
[----:B------:R-:W-:Y:S01]  /*a0e0*/  P2R R18, PR, RZ, 0x1 ;  /* 0x00000001ff127803 */ /* 0x000fe20000000000 */
[----:B------:R-:W-:Y:S08]  /*a0f0*/  BRA `(.L_x_22864) ;  /* 0x0000000400287947 */ /* 0x000ff00003800000 */
.L_x_22877:
        /* <DEDUP_REMOVED lines=21> */
.L_x_22886:
[----:B------:R-:W-:Y:S05]  /*a250*/  BSYNC B1 ;  /* 0x0000000000017941 */ /* 0x000fea0003800000 */
.L_x_22885:
[----:B------:R-:W-:Y:S01]  /*a260*/  LEA R5, R0, 0x37800000, 0x17 ;  /* 0x3780000000057811 */ /* 0x000fe200078eb8ff */
[----:B------:R-:W-:-:S05]  /*a270*/  IMAD.SHL.U32 R0, R3, 0x200000, RZ ;  /* 0x0020000003007824 */ /* 0x000fca00078e00ff */
[----:B------:R-:W-:-:S07]  /*a280*/  LOP3.LUT R0, R5, R0, R6, 0xfe, !PT ;  /* 0x0000000005007212 */ /* 0x000fce00078efe06 */
.L_x_22884:
[----:B------:R-:W-:Y:S05]  /*a290*/  BSYNC B0 ;  /* 0x0000000000007941 */ /* 0x000fea0003800000 */
.L_x_22883:
[----:B------:R-:W-:-:S04]  /*a2a0*/  FSETP.NEU.FTZ.AND P0, PT, R0, RZ, PT ;  /* 0x000000ff0000720b */ /* 0x000fc80003f1d000 */
[----:B------:R-:W-:Y:S01]  /*a2b0*/  P2R R18, PR, RZ, 0x1 ;  /* 0x00000001ff127803 */ /* 0x000fe20000000000 */
[----:B------:R-:W-:Y:S08]  /*a2c0*/  BRA `(.L_x_22864) ;  /* 0x0000000000b47947 */ /* 0x000ff00003800000 */
.L_x_22876:
        /* <DEDUP_REMOVED lines=14> */
.L_x_22890:
[----:B------:R-:W-:Y:S05]  /*a3b0*/  BSYNC B0 ;  /* 0x0000000000007941 */ /* 0x000fea0003800000 */
.L_x_22889:
[----:B------:R-:W-:-:S04]  /*a3c0*/  FSETP.NEU.FTZ.AND P0, PT, R0, RZ, PT ;  /* 0x000000ff0000720b */ /* 0x000fc80003f1d000 */
[----:B------:R-:W-:Y:S01]  /*a3d0*/  P2R R18, PR, RZ, 0x1 ;  /* 0x00000001ff127803 */ /* 0x000fe20000000000 */
[----:B------:R-:W-:Y:S08]  /*a3e0*/  BRA `(.L_x_22864) ;  /* 0x00000000006c7947 */ /* 0x000ff00003800000 */
.L_x_22863:
        /* <DEDUP_REMOVED lines=16> */
.L_x_22891:
[----:B------:R-:W-:-:S04]  /*a4f0*/  PLOP3.LUT P0, PT, PT, PT, PT, 0x8, 0x0 ;  /* 0x000000000000781c */ /* 0x000fc80003f0e170 */
[----:B------:R-:W-:Y:S01]  /*a500*/  P2R R18, PR, RZ, 0x1 ;  /* 0x00000001ff127803 */ /* 0x000fe20000000000 */
[----:B------:R-:W-:Y:S08]  /*a510*/  BRA `(.L_x_22864) ;  /* 0x0000000000207947 */ /* 0x000ff00003800000 */
.L_x_22888:
[----:B------:R-:W2:Y:S02]  /*a520*/  LDG.E.64 R4, desc[UR36][R4.64] ;  /* 0x0000002404047981 */ /* 0x000ea4000c1e1b00 */
[----:B--2---:R-:W-:-:S04]  /*a530*/  ISETP.NE.U32.AND P0, PT, R4, RZ, PT ;  /* 0x000000ff0400720c */ /* 0x004fc80003f05070 */
[----:B------:R-:W-:-:S04]  /*a540*/  ISETP.NE.AND.EX P0, PT, R5, RZ, PT, P0 ;  /* 0x000000ff0500720c */ /* 0x000fc80003f05300 */
[----:B------:R-:W-:Y:S01]  /*a550*/  P2R R18, PR, RZ, 0x1 ;  /* 0x00000001ff127803 */ /* 0x000fe20000000000 */
[----:B------:R-:W-:Y:S08]  /*a560*/  BRA `(.L_x_22864) ;  /* 0x00000000000c7947 */ /* 0x000ff00003800000 */
.L_x_22887:
[----:B------:R-:W2:Y:S02]  /*a570*/  LDG.E R4, desc[UR36][R4.64] ;  /* 0x0000002404047981 */ /* 0x000ea4000c1e1900 */
[----:B--2---:R-:W-:-:S04]  /*a580*/  ISETP.NE.AND P0, PT, R4, RZ, PT ;  /* 0x000000ff0400720c */ /* 0x004fc80003f05270 */
[----:B------:R-:W-:-:S09]  /*a590*/  P2R R18, PR, RZ, 0x1 ;  /* 0x00000001ff127803 */ /* 0x000fd20000000000 */
.L_x_22864:
        /* <DEDUP_REMOVED lines=21> */
.L_x_22895:
[----:B------:R-:W2:Y:S02]  /*a6f0*/  LDG.E.U8 R4, desc[UR36][R4.64] ;  /* 0x0000002404047981 */ /* 0x000ea4000c1e1100 */
[----:B--2---:R-:W-:-:S04]  /*a700*/  ISETP.NE.AND P0, PT, R4, RZ, PT ;  /* 0x000000ff0400720c */ /* 0x004fc80003f05270 */
[----:B------:R-:W-:Y:S01]  /*a710*/  P2R R22, PR, RZ, 0x1 ;  /* 0x00000001ff167803 */ /* 0x000fe20000000000 */
[----:B------:R-:W-:Y:S08]  /*a720*/  BRA `(.L_x_22897) ;  /* 0x0000000c00c47947 */ /* 0x000ff00003800000 */
.L_x_22894:
        /* <DEDUP_REMOVED lines=11> */
.L_x_22899:
[----:B------:R-:W2:Y:S02]  /*a7e0*/  LDG.E R4, desc[UR36][R4.64] ;  /* 0x0000002404047981 */ /* 0x000ea4000c1e1900 */
[----:B--2---:R-:W-:-:S04]  /*a7f0*/  ISETP.NE.AND P0, PT, R4, RZ, PT ;  /* 0x000000ff0400720c */ /* 0x004fc80003f05270 */
[----:B------:R-:W-:Y:S01]  /*a800*/  P2R R22, PR, RZ, 0x1 ;  /* 0x00000001ff167803 */ /* 0x000fe20000000000 */
[----:B------:R-:W-:Y:S08]  /*a810*/  BRA `(.L_x_22897) ;  /* 0x0000000c00887947 */ /* 0x000ff00003800000 */
.L_x_22898:
[----:B------:R-:W2:Y:S02]  /*a820*/  LDG.E.U16 R4, desc[UR36][R4.64] ;  /* 0x0000002404047981 */ /* 0x000ea4000c1e1500 */
[----:B--2---:R-:W-:-:S04]  /*a830*/  ISETP.NE.AND P0, PT, R4, RZ, PT ;  /* 0x000000ff0400720c */ /* 0x004fc80003f05270 */
[----:B------:R-:W-:Y:S01]  /*a840*/  P2R R22, PR, RZ, 0x1 ;  /* 0x00000001ff167803 */ /* 0x000fe20000000000 */
[----:B------:R-:W-:Y:S08]  /*a850*/  BRA `(.L_x_22897) ;  /* 0x0000000c00787947 */ /* 0x000ff00003800000 */
.L_x_22893:
        /* <DEDUP_REMOVED lines=10> */
.L_x_22901:
[----:B------:R-:W2:Y:S02]  /*a900*/  LDG.E.U16 R0, desc[UR36][R4.64] ;  /* 0x0000002404007981 */ /* 0x000ea4000c1e1500 */
[----:B--2---:R-:W-:-:S05]  /*a910*/  HADD2.F32 R0, -RZ, R0.H0_H0 ;  /* 0x20000000ff007230 */ /* 0x004fca0000004100 */
[----:B------:R-:W-:-:S04]  /*a920*/  FSETP.NEU.FTZ.AND P0, PT, R0, RZ, PT ;  /* 0x000000ff0000720b */ /* 0x000fc80003f1d000 */
[----:B------:R-:W-:Y:S01]  /*a930*/  P2R R22, PR, RZ, 0x1 ;  /* 0x00000001ff167803 */ /* 0x000fe20000000000 */
[----:B------:R-:W-:Y:S08]  /*a940*/  BRA `(.L_x_22897) ;  /* 0x0000000c003c7947 */ /* 0x000ff00003800000 */
.L_x_22900:
        /* <DEDUP_REMOVED lines=12> */
.L_x_22903:
        /* <DEDUP_REMOVED lines=11> */
.L_x_22902:
[----:B------:R-:W2:Y:S02]  /*aac0*/  LDG.E.64 R4, desc[UR36][R4.64] ;  /* 0x0000002404047981 */ /* 0x000ea4000c1e1b00 */
[----:B--2---:R-:W-:-:S06]  /*aad0*/  DSETP.NEU.AND P0, PT, R4, RZ, PT ;  /* 0x000000ff0400722a */ /* 0x004fcc0003f0d000 */
[----:B------:R-:W-:Y:S01]  /*aae0*/  P2R R22, PR, RZ, 0x1 ;  /* 0x00000001ff167803 */ /* 0x000fe20000000000 */
[----:B------:R-:W-:Y:S07]  /*aaf0*/  BRA `(.L_x_22897) ;  /* 0x0000000800d07947 */ /* 0x000fee0003800000 */
.L_x_22892:
        /* <DEDUP_REMOVED lines=12> */
.L_x_22906:
[----:B------:R-:W2:Y:S02]  /*abc0*/  LDG.E.128 R4, desc[UR36][R4.64] ;  /* 0x0000002404047981 */ /* 0x000ea4000c1e1d00 */
[----:B--2---:R-:W-:-:S06]  /*abd0*/  DSETP.NEU.AND P0, PT, R6, RZ, PT ;  /* 0x000000ff0600722a */ /* 0x004fcc0003f0d000 */
[----:B------:R-:W-:-:S06]  /*abe0*/  DSETP.NEU.OR P0, PT, R4, RZ, P0 ;  /* 0x000000ff0400722a */ /* 0x000fcc000070d400 */
[----:B------:R-:W-:Y:S01]  /*abf0*/  P2R R22, PR, RZ, 0x1 ;  /* 0x00000001ff167803 */ /* 0x000fe20000000000 */
[----:B------:R-:W-:Y:S07]  /*ac00*/  BRA `(.L_x_22897) ;  /* 0x00000008008c7947 */ /* 0x000fee0003800000 */
.L_x_22905:
        /* <DEDUP_REMOVED lines=28> */
.L_x_22908:
        /* <DEDUP_REMOVED lines=15> */
.L_x_22907:
[----:B------:R-:W2:Y:S02]  /*aec0*/  LDG.E.U16 R0, desc[UR36][R4.64] ;  /* 0x0000002404007981 */ /* 0x000ea4000c1e1500 */
[----:B--2---:R-:W-:-:S05]  /*aed0*/  IMAD.U32 R0, R0, 0x10000, RZ ;  /* 0x0001000000007824 */ /* 0x004fca00078e00ff */
[----:B------:R-:W-:-:S04]  /*aee0*/  FSETP.NEU.FTZ.AND P0, PT, R0, RZ, PT ;  /* 0x000000ff0000720b */ /* 0x000fc80003f1d000 */
[----:B------:R-:W-:Y:S01]  /*aef0*/  P2R R22, PR, RZ, 0x1 ;  /* 0x00000001ff167803 */ /* 0x000fe20000000000 */
[----:B------:R-:W-:Y:S08]  /*af00*/  BRA `(.L_x_22897) ;  /* 0x0000000400cc7947 */ /* 0x000ff00003800000 */
.L_x_22904:
        /* <DEDUP_REMOVED lines=12> */
.L_x_22911:
        /* <DEDUP_REMOVED lines=21> */
.L_x_22915:
[----:B------:R-:W-:Y:S05]  /*b120*/  BSYNC B1 ;  /* 0x0000000000017941 */ /* 0x000fea0003800000 */
.L_x_22914:
[----:B------:R-:W-:Y:S01]  /*b130*/  LEA R5, R0, 0x3b800000, 0x17 ;  /* 0x3b80000000057811 */ /* 0x000fe200078eb8ff */
[----:B------:R-:W-:-:S05]  /*b140*/  IMAD.SHL.U32 R0, R3, 0x100000, RZ ;  /* 0x0010000003007824 */ /* 0x000fca00078e00ff */
[----:B------:R-:W-:-:S07]  /*b150*/  LOP3.LUT R0, R5, R0, R6, 0xfe, !PT ;  /* 0x0000000005007212 */ /* 0x000fce00078efe06 */
.L_x_22913:
[----:B------:R-:W-:Y:S05]  /*b160*/  BSYNC B0 ;  /* 0x0000000000007941 */ /* 0x000fea0003800000 */
.L_x_22912:
[----:B------:R-:W-:-:S04]  /*b170*/  FSETP.NEU.FTZ.AND P0, PT, R0, RZ, PT ;  /* 0x000000ff0000720b */ /* 0x000fc80003f1d000 */
[----:B------:R-:W-:Y:S01]  /*b180*/  P2R R22, PR, RZ, 0x1 ;  /* 0x00000001ff167803 */ /* 0x000fe20000000000 */
[----:B------:R-:W-:Y:S08]  /*b190*/  BRA `(.L_x_22897) ;  /* 0x0000000400287947 */ /* 0x000ff00003800000 */
.L_x_22910:
        /* <DEDUP_REMOVED lines=21> */
.L_x_22919:
[----:B------:R-:W-:Y:S05]  /*b2f0*/  BSYNC B1 ;  /* 0x0000000000017941 */ /* 0x000fea0003800000 */
.L_x_22918:
[----:B------:R-:W-:Y:S01]  /*b300*/  LEA R5, R0, 0x37800000, 0x17 ;  /* 0x3780000000057811 */ /* 0x000fe200078eb8ff */
[----:B------:R-:W-:-:S05]  /*b310*/  IMAD.SHL.U32 R0, R3, 0x200000, RZ ;  /* 0x0020000003007824 */ /* 0x000fca00078e00ff */
[----:B------:R-:W-:-:S07]  /*b320*/  LOP3.LUT R0, R5, R0, R6, 0xfe, !PT ;  /* 0x0000000005007212 */ /* 0x000fce00078efe06 */
.L_x_22917:
[----:B------:R-:W-:Y:S05]  /*b330*/  BSYNC B0 ;  /* 0x0000000000007941 */ /* 0x000fea0003800000 */
.L_x_22916:
[----:B------:R-:W-:-:S04]  /*b340*/  FSETP.NEU.FTZ.AND P0, PT, R0, RZ, PT ;  /* 0x000000ff0000720b */ /* 0x000fc80003f1d000 */
[----:B------:R-:W-:Y:S01]  /*b350*/  P2R R22, PR, RZ, 0x1 ;  /* 0x00000001ff167803 */ /* 0x000fe20000000000 */
[----:B------:R-:W-:Y:S08]  /*b360*/  BRA `(.L_x_22897) ;  /* 0x0000000000b47947 */ /* 0x000ff00003800000 */
.L_x_22909:
        /* <DEDUP_REMOVED lines=14> */
.L_x_22923:
[----:B------:R-:W-:Y:S05]  /*b450*/  BSYNC B0 ;  /* 0x0000000000007941 */ /* 0x000fea0003800000 */
.L_x_22922:
[----:B------:R-:W-:-:S04]  /*b460*/  FSETP.NEU.FTZ.AND P0, PT, R0, RZ, PT ;  /* 0x000000ff0000720b */ /* 0x000fc80003f1d000 */
[----:B------:R-:W-:Y:S01]  /*b470*/  P2R R22, PR, RZ, 0x1 ;  /* 0x00000001ff167803 */ /* 0x000fe20000000000 */
[----:B------:R-:W-:Y:S08]  /*b480*/  BRA `(.L_x_22897) ;  /* 0x00000000006c7947 */ /* 0x000ff00003800000 */
.L_x_22896:
        /* <DEDUP_REMOVED lines=16> */
.L_x_22924:
[----:B------:R-:W-:-:S04]  /*b590*/  PLOP3.LUT P0, PT, PT, PT, PT, 0x8, 0x0 ;  /* 0x000000000000781c */ /* 0x000fc80003f0e170 */
[----:B------:R-:W-:Y:S01]  /*b5a0*/  P2R R22, PR, RZ, 0x1 ;  /* 0x00000001ff167803 */ /* 0x000fe20000000000 */
[----:B------:R-:W-:Y:S08]  /*b5b0*/  BRA `(.L_x_22897) ;  /* 0x0000000000207947 */ /* 0x000ff00003800000 */
.L_x_22921:
[----:B------:R-:W2:Y:S02]  /*b5c0*/  LDG.E.64 R4, desc[UR36][R4.64] ;  /* 0x0000002404047981 */ /* 0x000ea4000c1e1b00 */
[----:B--2---:R-:W-:-:S04]  /*b5d0*/  ISETP.NE.U32.AND P0, PT, R4, RZ, PT ;  /* 0x000000ff0400720c */ /* 0x004fc80003f05070 */
[----:B------:R-:W-:-:S04]  /*b5e0*/  ISETP.NE.AND.EX P0, PT, R5, RZ, PT, P0 ;  /* 0x000000ff0500720c */ /* 0x000fc80003f05300 */
[----:B------:R-:W-:Y:S01]  /*b5f0*/  P2R R22, PR, RZ, 0x1 ;  /* 0x00000001ff167803 */ /* 0x000fe20000000000 */
[----:B------:R-:W-:Y:S08]  /*b600*/  BRA `(.L_x_22897) ;  /* 0x00000000000c7947 */ /* 0x000ff00003800000 */
.L_x_22920:
[----:B------:R-:W2:Y:S02]  /*b610*/  LDG.E R4, desc[UR36][R4.64] ;  /* 0x0000002404047981 */ /* 0x000ea4000c1e1900 */
[----:B--2---:R-:W-:-:S04]  /*b620*/  ISETP.NE.AND P0, PT, R4, RZ, PT ;  /* 0x000000ff0400720c */ /* 0x004fc80003f05270 */
[----:B------:R-:W-:-:S09]  /*b630*/  P2R R22, PR, RZ, 0x1 ;  /* 0x00000001ff167803 */ /* 0x000fd20000000000 */
.L_x_22897:
        /* <DEDUP_REMOVED lines=20> */
.L_x_22928:
[----:B------:R-:W2:Y:S02]  /*b780*/  LDG.E.U8 R4, desc[UR36][R4.64] ;  /* 0x0000002404047981 */ /* 0x000ea4000c1e1100 */
[----:B--2---:R-:W-:Y:S01]  /*b790*/  ISETP.NE.AND P0, PT, R4, RZ, PT ;  /* 0x000000ff0400720c */ /* 0x004fe20003f05270 */
[----:B------:R-:W-:-:S12]  /*b7a0*/  BRA `(.L_x_22930) ;  /* 0x0000000c00747947 */ /* 0x000fd80003800000 */
.L_x_22927:
        /* <DEDUP_REMOVED lines=10> */
.L_x_22932:
[----:B------:R-:W2:Y:S02]  /*b850*/  LDG.E R4, desc[UR36][R4.64] ;  /* 0x0000002404047981 */ /* 0x000ea4000c1e1900 */
[----:B--2---:R-:W-:Y:S01]  /*b860*/  ISETP.NE.AND P0, PT, R4, RZ, PT ;  /* 0x000000ff0400720c */ /* 0x004fe20003f05270 */
[----:B------:R-:W-:-:S12]  /*b870*/  BRA `(.L_x_22930) ;  /* 0x0000000c00407947 */ /* 0x000fd80003800000 */
.L_x_22931:
[----:B------:R-:W2:Y:S02]  /*b880*/  LDG.E.U16 R4, desc[UR36][R4.64] ;  /* 0x0000002404047981 */ /* 0x000ea4000c1e1500 */
[----:B--2---:R-:W-:Y:S01]  /*b890*/  ISETP.NE.AND P0, PT, R4, RZ, PT ;  /* 0x000000ff0400720c */ /* 0x004fe20003f05270 */
[----:B------:R-:W-:-:S12]  /*b8a0*/  BRA `(.L_x_22930) ;  /* 0x0000000c00347947 */ /* 0x000fd80003800000 */
.L_x_22926:
        /* <DEDUP_REMOVED lines=9> */
.L_x_22934:
[----:B------:R-:W2:Y:S02]  /*b940*/  LDG.E.U16 R0, desc[UR36][R4.64] ;  /* 0x0000002404007981 */ /* 0x000ea4000c1e1500 */
[----:B--2---:R-:W-:-:S05]  /*b950*/  HADD2.F32 R0, -RZ, R0.H0_H0 ;  /* 0x20000000ff007230 */ /* 0x004fca0000004100 */
[----:B------:R-:W-:Y:S01]  /*b960*/  FSETP.NEU.FTZ.AND P0, PT, R0, RZ, PT ;  /* 0x000000ff0000720b */ /* 0x000fe20003f1d000 */
[----:B------:R-:W-:-:S12]  /*b970*/  BRA `(.L_x_22930) ;  /* 0x0000000c00007947 */ /* 0x000fd80003800000 */
.L_x_22933:
        /* <DEDUP_REMOVED lines=11> */
.L_x_22936:
        /* <DEDUP_REMOVED lines=10> */
.L_x_22935:
[----:B------:R-:W2:Y:S02]  /*bad0*/  LDG.E.64 R4, desc[UR36][R4.64] ;  /* 0x0000002404047981 */ /* 0x000ea4000c1e1b00 */
[----:B--2---:R-:W-:Y:S01]  /*bae0*/  DSETP.NEU.AND P0, PT, R4, RZ, PT ;  /* 0x000000ff0400722a */ /* 0x004fe20003f0d000 */
[----:B------:R-:W-:-:S13]  /*baf0*/  BRA `(.L_x_22930) ;  /* 0x0000000800a07947 */ /* 0x000fda0003800000 */
.L_x_22925:
        /* <DEDUP_REMOVED lines=11> */
.L_x_22939:
[----:B------:R-:W2:Y:S02]  /*bbb0*/  LDG.E.128 R4, desc[UR36][R4.64] ;  /* 0x0000002404047981 */ /* 0x000ea4000c1e1d00 */
[----:B--2---:R-:W-:-:S06]  /*bbc0*/  DSETP.NEU.AND P0, PT, R6, RZ, PT ;  /* 0x000000ff0600722a */ /* 0x004fcc0003f0d000 */
[----:B------:R-:W-:Y:S01]  /*bbd0*/  DSETP.NEU.OR P0, PT, R4, RZ, P0 ;  /* 0x000000ff0400722a */ /* 0x000fe2000070d400 */
[----:B------:R-:W-:-:S13]  /*bbe0*/  BRA `(.L_x_22930) ;  /* 0x0000000800647947 */ /* 0x000fda0003800000 */
.L_x_22938:
        /* <DEDUP_REMOVED lines=27> */
.L_x_22941:
        /* <DEDUP_REMOVED lines=14> */
.L_x_22940:
[----:B------:R-:W2:Y:S02]  /*be80*/  LDG.E.U16 R0, desc[UR36][R4.64] ;  /* 0x0000002404007981 */ /* 0x000ea4000c1e1500 */
[----:B--2---:R-:W-:-:S05]  /*be90*/  IMAD.U32 R0, R0, 0x10000, RZ ;  /* 0x0001000000007824 */ /* 0x004fca00078e00ff */
[----:B------:R-:W-:Y:S01]  /*bea0*/  FSETP.NEU.FTZ.AND P0, PT, R0, RZ, PT ;  /* 0x000000ff0000720b */ /* 0x000fe20003f1d000 */
[----:B------:R-:W-:-:S12]  /*beb0*/  BRA `(.L_x_22930) ;  /* 0x0000000400b07947 */ /* 0x000fd80003800000 */
.L_x_22937:
        /* <DEDUP_REMOVED lines=11> */
.L_x_22944:
        /* <DEDUP_REMOVED lines=21> */
.L_x_22948:
[----:B------:R-:W-:Y:S05]  /*c0c0*/  BSYNC B1 ;  /* 0x0000000000017941 */ /* 0x000fea0003800000 */
.L_x_22947:
[----:B------:R-:W-:Y:S01]  /*c0d0*/  LEA R5, R0, 0x3b800000, 0x17 ;  /* 0x3b80000000057811 */ /* 0x000fe200078eb8ff */
[----:B------:R-:W-:-:S05]  /*c0e0*/  IMAD.SHL.U32 R0, R3, 0x100000, RZ ;  /* 0x0010000003007824 */ /* 0x000fca00078e00ff */
[----:B------:R-:W-:-:S07]  /*c0f0*/  LOP3.LUT R0, R5, R0, R6, 0xfe, !PT ;  /* 0x0000000005007212 */ /* 0x000fce00078efe06 */
.L_x_22946:
[----:B------:R-:W-:Y:S05]  /*c100*/  BSYNC B0 ;  /* 0x0000000000007941 */ /* 0x000fea0003800000 */
.L_x_22945:
[----:B------:R-:W-:Y:S01]  /*c110*/  FSETP.NEU.FTZ.AND P0, PT, R0, RZ, PT ;  /* 0x000000ff0000720b */ /* 0x000fe20003f1d000 */
[----:B------:R-:W-:-:S12]  /*c120*/  BRA `(.L_x_22930) ;  /* 0x0000000400147947 */ /* 0x000fd80003800000 */
.L_x_22943:
        /* <DEDUP_REMOVED lines=21> */
.L_x_22952:
[----:B------:R-:W-:Y:S05]  /*c280*/  BSYNC B1 ;  /* 0x0000000000017941 */ /* 0x000fea0003800000 */
.L_x_22951:
[----:B------:R-:W-:Y:S01]  /*c290*/  LEA R5, R0, 0x37800000, 0x17 ;  /* 0x3780000000057811 */ /* 0x000fe200078eb8ff */
[----:B------:R-:W-:-:S05]  /*c2a0*/  IMAD.SHL.U32 R0, R3, 0x200000, RZ ;  /* 0x0020000003007824 */ /* 0x000fca00078e00ff */
[----:B------:R-:W-:-:S07]  /*c2b0*/  LOP3.LUT R0, R5, R0, R6, 0xfe, !PT ;  /* 0x0000000005007212 */ /* 0x000fce00078efe06 */
.L_x_22950:
[----:B------:R-:W-:Y:S05]  /*c2c0*/  BSYNC B0 ;  /* 0x0000000000007941 */ /* 0x000fea0003800000 */
.L_x_22949:
[----:B------:R-:W-:Y:S01]  /*c2d0*/  FSETP.NEU.FTZ.AND P0, PT, R0, RZ, PT ;  /* 0x000000ff0000720b */ /* 0x000fe20003f1d000 */
[----:B------:R-:W-:-:S12]  /*c2e0*/  BRA `(.L_x_22930) ;  /* 0x0000000000a47947 */ /* 0x000fd80003800000 */
.L_x_22942:
        /* <DEDUP_REMOVED lines=14> */
.L_x_22956:
[----:B------:R-:W-:Y:S05]  /*c3d0*/  BSYNC B0 ;  /* 0x0000000000007941 */ /* 0x000fea0003800000 */
.L_x_22955:
[----:B------:R-:W-:Y:S01]  /*c3e0*/  FSETP.NEU.FTZ.AND P0, PT, R0, RZ, PT ;  /* 0x000000ff0000720b */ /* 0x000fe20003f1d000 */
[----:B------:R-:W-:-:S12]  /*c3f0*/  BRA `(.L_x_22930) ;  /* 0x0000000000607947 */ /* 0x000fd80003800000 */
.L_x_22929:
        /* <DEDUP_REMOVED lines=16> */
.L_x_22957:
[----:B------:R-:W-:Y:S01]  /*c500*/  PLOP3.LUT P0, PT, PT, PT, PT, 0x8, 0x0 ;  /* 0x000000000000781c */ /* 0x000fe20003f0e170 */
[----:B------:R-:W-:-:S12]  /*c510*/  BRA `(.L_x_22930) ;  /* 0x0000000000187947 */ /* 0x000fd80003800000 */
.L_x_22954:
[----:B------:R-:W2:Y:S02]  /*c520*/  LDG.E.64 R4, desc[UR36][R4.64] ;  /* 0x0000002404047981 */ /* 0x000ea4000c1e1b00 */
[----:B--2---:R-:W-:-:S04]  /*c530*/  ISETP.NE.U32.AND P0, PT, R4, RZ, PT ;  /* 0x000000ff0400720c */ /* 0x004fc80003f05070 */
[----:B------:R-:W-:Y:S01]  /*c540*/  ISETP.NE.AND.EX P0, PT, R5, RZ, PT, P0 ;  /* 0x000000ff0500720c */ /* 0x000fe20003f05300 */
[----:B------:R-:W-:-:S12]  /*c550*/  BRA `(.L_x_22930) ;  /* 0x0000000000087947 */ /* 0x000fd80003800000 */
.L_x_22953:
[----:B------:R-:W2:Y:S02]  /*c560*/  LDG.E R4, desc[UR36][R4.64] ;  /* 0x0000002404047981 */ /* 0x000ea4000c1e1900 */
[----:B--2---:R-:W-:-:S13]  /*c570*/  ISETP.NE.AND P0, PT, R4, RZ, PT ;  /* 0x000000ff0400720c */ /* 0x004fda0003f05270 */
.L_x_22930:
[----:B------:R-:W-:Y:S02]  /*c580*/  ISETP.NE.AND P2, PT, R18, RZ, PT ;  /* 0x000000ff1200720c */ /* 0x000fe40003f45270 */
[----:B------:R-:W-:Y:S02]  /*c590*/  ISETP.NE.AND P1, PT, R22, RZ, PT ;  /* 0x000000ff1600720c */ /* 0x000fe40003f25270 */
[----:B------:R-:W-:Y:S02]  /*c5a0*/  SEL R0, RZ, 0x1, !P0 ;  /* 0x00000001ff007807 */ /* 0x000fe40004000000 */
[----:B------:R-:W-:Y:S02]  /*c5b0*/  SEL R18, RZ, 0x1, !P2 ;  /* 0x00000001ff127807 */ /* 0x000fe40005000000 */
[----:B------:R-:W-:-:S07]  /*c5c0*/  SEL R3, RZ, 0x1, !P1 ;  /* 0x00000001ff037807 */ /* 0x000fce0004800000 */
.L_x_22858:
[----:B------:R-:W-:Y:S05]  /*c5d0*/  BSYNC B6 ;  /* 0x0000000000067941 */ /* 0x000fea0003800000 */
.L_x_22857:
[----:B------:R-:W0:Y:S01]  /*c5e0*/  LDC.U8 R8, c[0x0][0x219] ;  /* 0x00008640ff087b82 */ /* 0x000e220000000000 */
[----:B------:R-:W-:Y:S01]  /*c5f0*/  ULDC.U8 UR4, c[0x0][0x218] ;  /* 0x0000860000047ab9 */ /* 0x000fe20000000000 */
[----:B------:R-:W-:Y:S01]  /*c600*/  BSSY B0, `(.L_x_22958) ;  /* 0x000004e000007945 */ /* 0x000fe20003800000 */
[----:B------:R-:W-:-:S13]  /*c610*/  ISETP.NE.AND P0, PT, RZ, UR4, PT ;  /* 0x00000004ff007c0c */ /* 0x000fda000bf05270 */
[----:B------:R-:W-:Y:S05]  /*c620*/  @!P0 BRA `(.L_x_22959) ;  /* 0x0000000000c48947 */ /* 0x000fea0003800000 */
[----:B------:R-:W1:Y:S02]  /*c630*/  S2R R19, SR_TID.X ;  /* 0x0000000000137919 */ /* 0x000e640000002100 */
[C---:B-1----:R-:W-:Y:S01]  /*c640*/  VIADD R7, R19.reuse, 0x80 ;  /* 0x0000008013077836 */ /* 0x042fe20000000000 */
[----:B------:R-:W-:-:S04]  /*c650*/  ISETP.GE.AND P5, PT, R19, R2, PT ;  /* 0x000000021300720c */ /* 0x000fc80003fa6270 */
[----:B------:R-:W-:Y:S01]  /*c660*/  ISETP.GE.AND P4, PT, R7, R2, PT ;  /* 0x000000020700720c */ /* 0x000fe20003f86270 */
[----:B------:R-:W-:-:S05]  /*c670*/  VIADD R7, R19, 0x100 ;  /* 0x0000010013077836 */ /* 0x000fca0000000000 */
[----:B------:R-:W-:-:S03]  /*c680*/  ISETP.GE.AND P3, PT, R7, R2, PT ;  /* 0x000000020700720c */ /* 0x000fc60003f66270 */
[----:B------:R-:W-:Y:S02]  /*c690*/  @!P5 PRMT R4, R27, 0x9910, RZ ;  /* 0x000099101b04d816 */ /* 0x000fe400000000ff */
[----:B------:R-:W-:Y:S02]  /*c6a0*/  @!P5 PRMT R26, R26, 0x9910, RZ ;  /* 0x000099101a1ad816 */ /* 0x000fe400000000ff */
[----:B------:R-:W-:Y:S02]  /*c6b0*/  @!P4 PRMT R25, R25, 0x9910, RZ ;  /* 0x000099101919c816 */ /* 0x000fe400000000ff */
[----:B------:R-:W-:Y:S02]  /*c6c0*/  @!P5 ISETP.NE.AND P0, PT, R4, RZ, PT ;  /* 0x000000ff0400d20c */ /* 0x000fe40003f05270 */
[----:B------:R-:W-:Y:S01]  /*c6d0*/  @!P4 PRMT R6, R24, 0x9910, RZ ;  /* 0x000099101806c816 */ /* 0x000fe200000000ff */
[----:B------:R-:W-:Y:S01]  /*c6e0*/  @!P4 IMAD.MOV.U32 R4, RZ, RZ, R25 ;  /* 0x000000ffff04c224 */ /* 0x000fe200078e0019 */
[----:B------:R-:W-:-:S02]  /*c6f0*/  @!P3 PRMT R7, R17, 0x9910, RZ ;  /* 0x000099101107b816 */ /* 0x000fc400000000ff */
[----:B0-----:R-:W-:Y:S02]  /*c700*/  @!P5 ISETP.NE.AND P0, PT, R8, RZ, P0 ;  /* 0x000000ff0800d20c */ /* 0x001fe40000705270 */
[----:B------:R-:W-:Y:S01]  /*c710*/  @!P4 ISETP.NE.AND P1, PT, R4, RZ, PT ;  /* 0x000000ff0400c20c */ /* 0x000fe20003f25270 */
[----:B------:R-:W-:Y:S01]  /*c720*/  @!P5 IMAD.MOV.U32 R4, RZ, RZ, R26 ;  /* 0x000000ffff04d224 */ /* 0x000fe200078e001a */
[----:B------:R-:W-:Y:S02]  /*c730*/  @!P3 PRMT R9, R16, 0x9910, RZ ;  /* 0x000099101009b816 */ /* 0x000fe400000000ff */
[----:B------:R-:W-:Y:S02]  /*c740*/  @!P4 ISETP.NE.AND P6, PT, R8, RZ, P1 ;  /* 0x000000ff0800c20c */ /* 0x000fe40000fc5270 */
[----:B------:R-:W-:Y:S01]  /*c750*/  @!P3 ISETP.NE.AND P1, PT, R7, RZ, PT ;  /* 0x000000ff0700b20c */ /* 0x000fe20003f25270 */
[----:B------:R-:W-:Y:S01]  /*c760*/  VIADD R7, R19, 0x180 ;  /* 0x0000018013077836 */ /* 0x000fe20000000000 */
[----:B------:R-:W-:Y:S01]  /*c770*/  @!P5 ISETP.NE.AND P2, PT, R4, RZ, P0 ;  /* 0x000000ff0400d20c */ /* 0x000fe20000745270 */
[----:B------:R-:W-:Y:S01]  /*c780*/  @!P3 IMAD.MOV.U32 R4, RZ, RZ, R9 ;  /* 0x000000ffff04b224 */ /* 0x000fe200078e0009 */
[----:B------:R-:W-:-:S02]  /*c790*/  @!P3 ISETP.NE.AND P1, PT, R8, RZ, P1 ;  /* 0x000000ff0800b20c */ /* 0x000fc40000f25270 */
[----:B------:R-:W-:Y:S02]  /*c7a0*/  @!P5 PRMT R29, R29, 0x9910, RZ ;  /* 0x000099101d1dd816 */ /* 0x000fe400000000ff */
[----:B------:R-:W-:Y:S02]  /*c7b0*/  @!P4 ISETP.NE.AND P0, PT, R6, RZ, P6 ;  /* 0x000000ff0600c20c */ /* 0x000fe40003705270 */
[----:B------:R-:W-:Y:S02]  /*c7c0*/  ISETP.GE.AND P6, PT, R7, R2, PT ;  /* 0x000000020700720c */ /* 0x000fe40003fc6270 */
[----:B------:R-:W-:Y:S01]  /*c7d0*/  @!P3 ISETP.NE.AND P1, PT, R4, RZ, P1 ;  /* 0x000000ff0400b20c */ /* 0x000fe20000f25270 */
[----:B------:R-:W-:Y:S01]  /*c7e0*/  @!P5 IMAD.MOV.U32 R4, RZ, RZ, R29 ;  /* 0x000000ffff04d224 */ /* 0x000fe200078e001d */
[----:B------:R-:W-:Y:S02]  /*c7f0*/  @!P4 PRMT R6, R28, 0x9910, RZ ;  /* 0x000099101c06c816 */ /* 0x000fe400000000ff */
[----:B------:R-:W-:-:S02]  /*c800*/  @!P3 PRMT R9, R23, 0x9910, RZ ;  /* 0x000099101709b816 */ /* 0x000fc400000000ff */
[----:B------:R-:W-:Y:S02]  /*c810*/  @!P5 ISETP.NE.OR P2, PT, R4, RZ, P2 ;  /* 0x000000ff0400d20c */ /* 0x000fe40001745670 */
[----:B------:R-:W-:Y:S02]  /*c820*/  @!P4 ISETP.NE.OR P0, PT, R6, RZ, P0 ;  /* 0x000000ff0600c20c */ /* 0x000fe40000705670 */
[----:B------:R-:W-:Y:S02]  /*c830*/  @!P3 ISETP.NE.OR P1, PT, R9, RZ, P1 ;  /* 0x000000ff0900b20c */ /* 0x000fe40000f25670 */
[----:B------:R-:W-:Y:S02]  /*c840*/  @!P5 SEL R4, RZ, 0x1, !P2 ;  /* 0x00000001ff04d807 */ /* 0x000fe40005000000 */
[----:B------:R-:W-:Y:S02]  /*c850*/  @!P4 SEL R6, RZ, 0x1, !P0 ;  /* 0x00000001ff06c807 */ /* 0x000fe40004000000 */
[----:B------:R-:W-:-:S02]  /*c860*/  @!P3 SEL R7, RZ, 0x1, !P1 ;  /* 0x00000001ff07b807 */ /* 0x000fc40004800000 */
[----:B------:R-:W-:Y:S02]  /*c870*/  @!P5 PRMT R5, R4, 0x7610, R5 ;  /* 0x000076100405d816 */ /* 0x000fe40000000005 */
[----:B------:R-:W-:Y:S02]  /*c880*/  @!P4 PRMT R22, R6, 0x7610, R22 ;  /* 0x000076100616c816 */ /* 0x000fe40000000016 */
[----:B------:R-:W-:Y:S01]  /*c890*/  @!P3 PRMT R16, R7, 0x7610, R16 ;  /* 0x000076100710b816 */ /* 0x000fe20000000010 */
[----:B------:R-:W-:Y:S06]  /*c8a0*/  @P6 BRA `(.L_x_22960) ;  /* 0x00000000008c6947 */ /* 0x000fec0003800000 */
[----:B------:R-:W-:Y:S02]  /*c8b0*/  PRMT R3, R3, 0x9910, RZ ;  /* 0x0000991003037816 */ /* 0x000fe400000000ff */
[----:B------:R-:W-:Y:S02]  /*c8c0*/  PRMT R0, R0, 0x9910, RZ ;  /* 0x0000991000007816 */ /* 0x000fe400000000ff */
[----:B------:R-:W-:Y:S02]  /*c8d0*/  ISETP.NE.AND P0, PT, R3, RZ, PT ;  /* 0x000000ff0300720c */ /* 0x000fe40003f05270 */
[----:B------:R-:W-:Y:S02]  /*c8e0*/  PRMT R3, R18, 0x9910, RZ ;  /* 0x0000991012037816 */ /* 0x000fe400000000ff */
[----:B------:R-:W-:-:S04]  /*c8f0*/  ISETP.NE.AND P0, PT, R8, RZ, P0 ;  /* 0x000000ff0800720c */ /* 0x000fc80000705270 */
[----:B------:R-:W-:-:S04]  /*c900*/  ISETP.NE.AND P0, PT, R0, RZ, P0 ;  /* 0x000000ff0000720c */ /* 0x000fc80000705270 */
[----:B------:R-:W-:-:S04]  /*c910*/  ISETP.NE.OR P0, PT, R3, RZ, P0 ;  /* 0x000000ff0300720c */ /* 0x000fc80000705670 */
[----:B------:R-:W-:Y:S01]  /*c920*/  SEL R17, RZ, 0x1, !P0 ;  /* 0x00000001ff117807 */ /* 0x000fe20004000000 */
[----:B------:R-:W-:Y:S08]  /*c930*/  BRA `(.L_x_22960) ;  /* 0x0000000000687947 */ /* 0x000ff00003800000 */
.L_x_22959:
[----:B------:R-:W1:Y:S01]  /*c940*/  S2R R19, SR_TID.X ;  /* 0x0000000000137919 */ /* 0x000e620000002100 */
[----:B------:R-:W-:Y:S02]  /*c950*/  PRMT R27, R27, 0x9910, RZ ;  /* 0x000099101b1b7816 */ /* 0x000fe400000000ff */
[----:B0-----:R-:W-:Y:S02]  /*c960*/  ISETP.NE.AND P1, PT, R8, RZ, PT ;  /* 0x000000ff0800720c */ /* 0x001fe40003f25270 */
[----:B------:R-:W-:-:S04]  /*c970*/  PRMT R4, R25, 0x9910, RZ ;  /* 0x0000991019047816 */ /* 0x000fc800000000ff */
[----:B------:R-:W-:Y:S02]  /*c980*/  ISETP.NE.AND P2, PT, R4, RZ, P1 ;  /* 0x000000ff0400720c */ /* 0x000fe40000f45270 */
[----:B------:R-:W-:Y:S01]  /*c990*/  PRMT R4, R16, 0x9910, RZ ;  /* 0x0000991010047816 */ /* 0x000fe200000000ff */
[----:B-1----:R-:W-:-:S05]  /*c9a0*/  VIADD R5, R19, 0x180 ;  /* 0x0000018013057836 */ /* 0x002fca0000000000 */
[----:B------:R-:W-:Y:S02]  /*c9b0*/  ISETP.GE.AND P4, PT, R5, R2, PT ;  /* 0x000000020500720c */ /* 0x000fe40003f86270 */
[----:B------:R-:W-:-:S04]  /*c9c0*/  PRMT R5, R17, 0x9910, RZ ;  /* 0x0000991011057816 */ /* 0x000fc800000000ff */
[----:B------:R-:W-:-:S04]  /*c9d0*/  ISETP.NE.AND P0, PT, R5, RZ, P1 ;  /* 0x000000ff0500720c */ /* 0x000fc80000f05270 */
[----:B------:R-:W-:-:S03]  /*c9e0*/  ISETP.NE.AND P0, PT, R4, RZ, P0 ;  /* 0x000000ff0400720c */ /* 0x000fc60000705270 */
[----:B------:R-:W-:Y:S01]  /*c9f0*/  @!P4 PRMT R6, R3, 0x9910, RZ ;  /* 0x000099100306c816 */ /* 0x000fe200000000ff */
[----:B------:R-:W-:Y:S01]  /*ca00*/  IMAD.MOV.U32 R3, RZ, RZ, R27 ;  /* 0x000000ffff037224 */ /* 0x000fe200078e001b */
[----:B------:R-:W-:Y:S02]  /*ca10*/  @!P4 PRMT R5, R0, 0x9910, RZ ;  /* 0x000099100005c816 */ /* 0x000fe400000000ff */
[----:B------:R-:W-:Y:S02]  /*ca20*/  PRMT R0, R26, 0x9910, RZ ;  /* 0x000099101a007816 */ /* 0x000fe400000000ff */
[----:B------:R-:W-:Y:S02]  /*ca30*/  ISETP.NE.AND P3, PT, R3, RZ, P1 ;  /* 0x000000ff0300720c */ /* 0x000fe40000f65270 */
[----:B------:R-:W-:Y:S02]  /*ca40*/  @!P4 ISETP.NE.AND P1, PT, R6, RZ, P1 ;  /* 0x000000ff0600c20c */ /* 0x000fe40000f25270 */
[----:B------:R-:W-:-:S02]  /*ca50*/  PRMT R3, R24, 0x9910, RZ ;  /* 0x0000991018037816 */ /* 0x000fc400000000ff */
[----:B------:R-:W-:Y:S02]  /*ca60*/  @!P4 ISETP.NE.AND P1, PT, R5, RZ, P1 ;  /* 0x000000ff0500c20c */ /* 0x000fe40000f25270 */
[----:B------:R-:W-:Y:S02]  /*ca70*/  ISETP.NE.AND P3, PT, R0, RZ, P3 ;  /* 0x000000ff0000720c */ /* 0x000fe40001f65270 */
[----:B------:R-:W-:Y:S02]  /*ca80*/  ISETP.NE.AND P2, PT, R3, RZ, P2 ;  /* 0x000000ff0300720c */ /* 0x000fe40001745270 */
[----:B------:R-:W-:Y:S02]  /*ca90*/  @!P4 SEL R0, RZ, 0x1, !P1 ;  /* 0x00000001ff00c807 */ /* 0x000fe40004800000 */
[----:B------:R-:W-:Y:S02]  /*caa0*/  SEL R5, RZ, 0x1, !P3 ;  /* 0x00000001ff057807 */ /* 0x000fe40005800000 */
[----:B------:R-:W-:-:S02]  /*cab0*/  SEL R22, RZ, 0x1, !P2 ;  /* 0x00000001ff167807 */ /* 0x000fc40005000000 */
[----:B------:R-:W-:Y:S02]  /*cac0*/  SEL R16, RZ, 0x1, !P0 ;  /* 0x00000001ff107807 */ /* 0x000fe40004000000 */
[----:B------:R-:W-:-:S07]  /*cad0*/  @!P4 PRMT R17, R0, 0x7610, R17 ;  /* 0x000076100011c816 */ /* 0x000fce0000000011 */
.L_x_22960:
[----:B------:R-:W-:Y:S05]  /*cae0*/  BSYNC B0 ;  /* 0x0000000000007941 */ /* 0x000fea0003800000 */
.L_x_22958:
[----:B------:R-:W0:Y:S01]  /*caf0*/  LDC.U8 R18, c[0x0][0x25c] ;  /* 0x00009700ff127b82 */ /* 0x000e220000000000 */
[----:B------:R-:W-:Y:S01]  /*cb00*/  ISETP.GE.AND P0, PT, R19, R2, PT ;  /* 0x000000021300720c */ /* 0x000fe20003f06270 */
[----:B------:R-:W-:-:S12]  /*cb10*/  BSSY B6, `(.L_x_22961) ;  /* 0x0000100000067945 */ /* 0x000fd80003800000 */
[----:B------:R-:W-:Y:S05]  /*cb20*/  @P0 BRA `(.L_x_22962) ;  /* 0x0000000c00f80947 */ /* 0x000fea0003800000 */
[----:B------:R-:W1:Y:S01]  /*cb30*/  S2R R0, SR_CTAID.X ;  /* 0x0000000000007919 */ /* 0x000e620000002500 */
[----:B------:R-:W2:Y:S01]  /*cb40*/  LDC.64 R8, c[0x0][0x228] ;  /* 0x00008a00ff087b82 */ /* 0x000ea20000000a00 */
[----:B0-----:R-:W-:Y:S01]  /*cb50*/  PRMT R4, R18, 0x9910, RZ ;  /* 0x0000991012047816 */ /* 0x001fe200000000ff */
[----:B------:R-:W-:Y:S01]  /*cb60*/  ULDC UR4, c[0x0][0x260] ;  /* 0x0000980000047ab9 */ /* 0x000fe20000000800 */
[----:B-1----:R-:W-:-:S04]  /*cb70*/  IMAD R0, R0, 0x200, R19 ;  /* 0x0000020000007824 */ /* 0x002fc800078e0213 */
[----:B------:R-:W-:Y:S02]  /*cb80*/  IMAD R3, R0, UR4, RZ ;  /* 0x0000000400037c24 */ /* 0x000fe4000f8e02ff */
[----:B------:R-:W-:-:S03]  /*cb90*/  IMAD.MOV.U32 R0, RZ, RZ, R4 ;  /* 0x000000ffff007224 */ /* 0x000fc600078e0004 */
[----:B--2---:R-:W-:Y:S02]  /*cba0*/  IADD3 R8, P1, R3, R8, RZ ;  /* 0x0000000803087210 */ /* 0x004fe40007f3e0ff */
        /* <DEDUP_REMOVED lines=13> */
.L_x_22966:
[----:B------:R0:W-:Y:S01]  /*cc80*/  STG.E.U8 desc[UR36][R8.64], R5 ;  /* 0x0000000508007986 */ /* 0x0001e2000c101124 */
[----:B------:R-:W-:Y:S05]  /*cc90*/  BRA `(.L_x_22968) ;  /* 0x0000000c00987947 */ /* 0x000fea0003800000 */
.L_x_22965:
        /* <DEDUP_REMOVED lines=12> */
.L_x_22970:
[----:B------:R-:W-:-:S04]  /*cd60*/  LOP3.LUT R5, R5, 0xffff, RZ, 0xc0, !PT ;  /* 0x0000ffff05057812 */ /* 0x000fc800078ec0ff */
[----:B------:R-:W-:-:S05]  /*cd70*/  PRMT R3, R5, 0x8880, RZ ;  /* 0x0000888005037816 */ /* 0x000fca00000000ff */
[----:B------:R0:W-:Y:S01]  /*cd80*/  STG.E desc[UR36][R8.64], R3 ;  /* 0x0000000308007986 */ /* 0x0001e2000c101924 */
[----:B------:R-:W-:Y:S05]  /*cd90*/  BRA `(.L_x_22968) ;  /* 0x0000000c00587947 */ /* 0x000fea0003800000 */
.L_x_22969:
[----:B------:R-:W-:-:S04]  /*cda0*/  PRMT R3, R5, 0x8880, RZ ;  /* 0x0000888005037816 */ /* 0x000fc800000000ff */
[----:B------:R-:W-:-:S05]  /*cdb0*/  PRMT R3, R3, 0x7710, RZ ;  /* 0x0000771003037816 */ /* 0x000fca00000000ff */
[----:B------:R0:W-:Y:S01]  /*cdc0*/  STG.E.U16 desc[UR36][R8.64], R3 ;  /* 0x0000000308007986 */ /* 0x0001e2000c101524 */
[----:B------:R-:W-:Y:S05]  /*cdd0*/  BRA `(.L_x_22968) ;  /* 0x0000000c00487947 */ /* 0x000fea0003800000 */
.L_x_22964:
        /* <DEDUP_REMOVED lines=9> */
.L_x_22972:
[----:B------:R-:W0:Y:S02]  /*ce70*/  I2F.S8 R0, R5 ;  /* 0x0000000500007306 */ /* 0x000e240000001400 */
[----:B0-----:R-:W-:-:S05]  /*ce80*/  F2FP.F16.F32.PACK_AB R0, RZ, R0 ;  /* 0x00000000ff00723e */ /* 0x001fca00000000ff */
[----:B------:R1:W-:Y:S01]  /*ce90*/  STG.E.U16 desc[UR36][R8.64], R0 ;  /* 0x0000000008007986 */ /* 0x0003e2000c101524 */
[----:B------:R-:W-:Y:S05]  /*cea0*/  BRA `(.L_x_22968) ;  /* 0x0000000c00147947 */ /* 0x000fea0003800000 */
.L_x_22971:
        /* <DEDUP_REMOVED lines=10> */
.L_x_22974:
[----:B------:R-:W0:Y:S02]  /*cf50*/  I2F.S8 R5, R5 ;  /* 0x0000000500057306 */ /* 0x000e240000001400 */
[----:B0-----:R-:W-:-:S04]  /*cf60*/  F2FP.F16.F32.PACK_AB R3, RZ, R5 ;  /* 0x00000005ff03723e */ /* 0x001fc800000000ff */
[----:B------:R-:W-:-:S05]  /*cf70*/  PRMT R3, R3, 0x5410, RZ ;  /* 0x0000541003037816 */ /* 0x000fca00000000ff */
[----:B------:R4:W-:Y:S01]  /*cf80*/  STG.E desc[UR36][R8.64], R3 ;  /* 0x0000000308007986 */ /* 0x0009e2000c101924 */
[----:B------:R-:W-:Y:S05]  /*cf90*/  BRA `(.L_x_22968) ;  /* 0x0000000800d87947 */ /* 0x000fea0003800000 */
.L_x_22973:
[----:B------:R-:W-:-:S04]  /*cfa0*/  PRMT R4, R5, 0x8880, RZ ;  /* 0x0000888005047816 */ /* 0x000fc800000000ff */
[----:B------:R-:W-:-:S06]  /*cfb0*/  PRMT R4, R4, 0x7710, RZ ;  /* 0x0000771004047816 */ /* 0x000fcc00000000ff */
[----:B------:R-:W0:Y:S02]  /*cfc0*/  I2F.F64.S16 R4, R4 ;  /* 0x0000000400047312 */ /* 0x000e240000101c00 */
[----:B0-----:R2:W-:Y:S01]  /*cfd0*/  STG.E.64 desc[UR36][R8.64], R4 ;  /* 0x0000000408007986 */ /* 0x0015e2000c101b24 */
[----:B------:R-:W-:Y:S05]  /*cfe0*/  BRA `(.L_x_22968) ;  /* 0x0000000800c47947 */ /* 0x000fea0003800000 */
.L_x_22963:
        /* <DEDUP_REMOVED lines=12> */
.L_x_22977:
[----:B------:R-:W-:Y:S02]  /*d0b0*/  PRMT R4, R5, 0x8880, RZ ;  /* 0x0000888005047816 */ /* 0x000fe400000000ff */
[----:B------:R-:W-:Y:S02]  /*d0c0*/  CS2R R6, SRZ ;  /* 0x0000000000067805 */ /* 0x000fe4000001ff00 */
[----:B------:R-:W-:-:S06]  /*d0d0*/  PRMT R4, R4, 0x7710, RZ ;  /* 0x0000771004047816 */ /* 0x000fcc00000000ff */
[----:B------:R-:W0:Y:S02]  /*d0e0*/  I2F.F64.S16 R4, R4 ;  /* 0x0000000400047312 */ /* 0x000e240000101c00 */
[----:B0-----:R0:W-:Y:S01]  /*d0f0*/  STG.E.128 desc[UR36][R8.64], R4 ;  /* 0x0000000408007986 */ /* 0x0011e2000c101d24 */
[----:B------:R-:W-:Y:S05]  /*d100*/  BRA `(.L_x_22968) ;  /* 0x00000008007c7947 */ /* 0x000fea0003800000 */
.L_x_22976:
        /* <DEDUP_REMOVED lines=21> */
.L_x_22981:
[----:B------:R-:W-:Y:S05]  /*d260*/  BSYNC B0 ;  /* 0x0000000000007941 */ /* 0x000fea0003800000 */
.L_x_22980:
[----:B------:R-:W-:-:S05]  /*d270*/  LOP3.LUT R7, R0, R7, RZ, 0xfc, !PT ;  /* 0x0000000700077212 */ /* 0x000fca00078efcff */
[----:B------:R0:W-:Y:S01]  /*d280*/  STG.E.U8 desc[UR36][R8.64], R7 ;  /* 0x0000000708007986 */ /* 0x0001e2000c101124 */
[----:B------:R-:W-:Y:S05]  /*d290*/  BRA `(.L_x_22968) ;  /* 0x0000000800187947 */ /* 0x000fea0003800000 */
.L_x_22979:
        /* <DEDUP_REMOVED lines=13> */
.L_x_22983:
[----:B------:R-:W-:Y:S01]  /*d370*/  IMAD.MOV.U32 R0, RZ, RZ, 0x7f ;  /* 0x0000007fff007424 */ /* 0x000fe200078e00ff */
[----:B------:R-:W-:-:S04]  /*d380*/  ISETP.GT.U32.AND P0, PT, R3, 0x7f800000, PT ;  /* 0x7f8000000300780c */ /* 0x000fc80003f04070 */
[----:B------:R-:W-:-:S09]  /*d390*/  SEL R0, R0, 0x7c, P0 ;  /* 0x0000007c00007807 */ /* 0x000fd20000000000 */
.L_x_22984:
[----:B------:R-:W-:Y:S05]  /*d3a0*/  BSYNC B0 ;  /* 0x0000000000007941 */ /* 0x000fea0003800000 */
.L_x_22982:
[----:B------:R-:W-:-:S04]  /*d3b0*/  LOP3.LUT R3, R5, 0x80000000, RZ, 0xc0, !PT ;  /* 0x8000000005037812 */ /* 0x000fc800078ec0ff */
[----:B------:R-:W-:-:S04]  /*d3c0*/  SHF.R.U32.HI R3, RZ, 0x18, R3 ;  /* 0x00000018ff037819 */ /* 0x000fc80000011603 */
[----:B------:R-:W-:-:S05]  /*d3d0*/  LOP3.LUT R3, R0, R3, RZ, 0xfc, !PT ;  /* 0x0000000300037212 */ /* 0x000fca00078efcff */
[----:B------:R0:W-:Y:S01]  /*d3e0*/  STG.E.U8 desc[UR36][R8.64], R3 ;  /* 0x0000000308007986 */ /* 0x0001e2000c101124 */
[----:B------:R-:W-:Y:S05]  /*d3f0*/  BRA `(.L_x_22968) ;  /* 0x0000000400c07947 */ /* 0x000fea0003800000 */
.L_x_22978:
[----:B------:R-:W0:Y:S02]  /*d400*/  I2F.S8 R0, R5 ;  /* 0x0000000500007306 */ /* 0x000e240000001400 */
[----:B0-----:R-:W-:-:S05]  /*d410*/  F2FP.BF16.F32.PACK_AB R0, RZ, R0 ;  /* 0x00000000ff00723e */ /* 0x001fca00000010ff */
[----:B------:R0:W-:Y:S01]  /*d420*/  STG.E.U16 desc[UR36][R8.64], R0 ;  /* 0x0000000008007986 */ /* 0x0001e2000c101524 */
[----:B------:R-:W-:Y:S05]  /*d430*/  BRA `(.L_x_22968) ;  /* 0x0000000400b07947 */ /* 0x000fea0003800000 */
.L_x_22975:
        /* <DEDUP_REMOVED lines=12> */
.L_x_22987:
        /* <DEDUP_REMOVED lines=17> */
.L_x_22990:
[----:B------:R-:W-:-:S04]  /*d610*/  LOP3.LUT R3, R5, 0x80000000, RZ, 0xc0, !PT ;  /* 0x8000000005037812 */ /* 0x000fc800078ec0ff */
[----:B------:R-:W-:-:S04]  /*d620*/  SHF.R.U32.HI R3, RZ, 0x18, R3 ;  /* 0x00000018ff037819 */ /* 0x000fc80000011603 */
[----:B------:R-:W-:-:S04]  /*d630*/  LOP3.LUT R0, R0, R3, RZ, 0xfc, !PT ;  /* 0x0000000300007212 */ /* 0x000fc800078efcff */
[----:B------:R-:W-:-:S07]  /*d640*/  PRMT R4, R0, 0x7610, R4 ;  /* 0x0000761000047816 */ /* 0x000fce0000000004 */
.L_x_22989:
[----:B------:R-:W-:Y:S05]  /*d650*/  BSYNC B0 ;  /* 0x0000000000007941 */ /* 0x000fea0003800000 */
.L_x_22988:
[----:B------:R0:W-:Y:S01]  /*d660*/  STG.E.U8 desc[UR36][R8.64], R4 ;  /* 0x0000000408007986 */ /* 0x0001e2000c101124 */
[----:B------:R-:W-:Y:S05]  /*d670*/  BRA `(.L_x_22968) ;  /* 0x0000000400207947 */ /* 0x000fea0003800000 */
.L_x_22986:
        /* <DEDUP_REMOVED lines=17> */
.L_x_22993:
[----:B------:R-:W-:-:S04]  /*d790*/  LOP3.LUT R3, R5, 0x80000000, RZ, 0xc0, !PT ;  /* 0x8000000005037812 */ /* 0x000fc800078ec0ff */
[----:B------:R-:W-:-:S04]  /*d7a0*/  SHF.R.U32.HI R3, RZ, 0x18, R3 ;  /* 0x00000018ff037819 */ /* 0x000fc80000011603 */
[----:B------:R-:W-:-:S04]  /*d7b0*/  LOP3.LUT R0, R0, R3, RZ, 0xfc, !PT ;  /* 0x0000000300007212 */ /* 0x000fc800078efcff */
[----:B------:R-:W-:-:S07]  /*d7c0*/  PRMT R4, R0, 0x7610, R4 ;  /* 0x0000761000047816 */ /* 0x000fce0000000004 */
.L_x_22992:
[----:B------:R-:W-:Y:S05]  /*d7d0*/  BSYNC B0 ;  /* 0x0000000000007941 */ /* 0x000fea0003800000 */
.L_x_22991:
[----:B------:R0:W-:Y:S01]  /*d7e0*/  STG.E.U8 desc[UR36][R8.64], R4 ;  /* 0x0000000408007986 */ /* 0x0001e2000c101124 */
[----:B------:R-:W-:Y:S05]  /*d7f0*/  BRA `(.L_x_22968) ;  /* 0x0000000000c07947 */ /* 0x000fea0003800000 */
.L_x_22985:
        /* <DEDUP_REMOVED lines=22> */
.L_x_22967:
        /* <DEDUP_REMOVED lines=16> */
.L_x_22996:
[----:B------:R-:W-:Y:S05]  /*da60*/  BRA `(.L_x_22968) ;  /* 0x0000000000247947 */ /* 0x000fea0003800000 */
.L_x_22995:
[----:B------:R-:W-:-:S04]  /*da70*/  LOP3.LUT R5, R5, 0xffff, RZ, 0xc0, !PT ;  /* 0x0000ffff05057812 */ /* 0x000fc800078ec0ff */
[----:B------:R-:W-:-:S05]  /*da80*/  PRMT R5, R5, 0x8880, RZ ;  /* 0x0000888005057816 */ /* 0x000fca00000000ff */
[----:B------:R-:W-:-:S05]  /*da90*/  IMAD.MOV.U32 R4, RZ, RZ, R5 ;  /* 0x000000ffff047224 */ /* 0x000fca00078e0005 */
[----:B------:R-:W-:-:S05]  /*daa0*/  SHF.R.S32.HI R5, RZ, 0x1f, R4 ;  /* 0x0000001fff057819 */ /* 0x000fca0000011404 */
[----:B------:R0:W-:Y:S01]  /*dab0*/  STG.E.64 desc[UR36][R8.64], R4 ;  /* 0x0000000408007986 */ /* 0x0001e2000c101b24 */
[----:B------:R-:W-:Y:S05]  /*dac0*/  BRA `(.L_x_22968) ;  /* 0x00000000000c7947 */ /* 0x000fea0003800000 */
.L_x_22994:
[----:B------:R-:W-:-:S04]  /*dad0*/  LOP3.LUT R5, R5, 0xffff, RZ, 0xc0, !PT ;  /* 0x0000ffff05057812 */ /* 0x000fc800078ec0ff */
[----:B------:R-:W-:-:S05]  /*dae0*/  PRMT R3, R5, 0x8880, RZ ;  /* 0x0000888005037816 */ /* 0x000fca00000000ff */
[----:B------:R0:W-:Y:S02]  /*daf0*/  STG.E desc[UR36][R8.64], R3 ;  /* 0x0000000308007986 */ /* 0x0001e4000c101924 */
.L_x_22968:
[----:B------:R-:W-:-:S07]  /*db00*/  VIADD R19, R19, 0x80 ;  /* 0x0000008013137836 */ /* 0x000fce0000000000 */
.L_x_22962:
[----:B------:R-:W-:Y:S05]  /*db10*/  BSYNC B6 ;  /* 0x0000000000067941 */ /* 0x000fea0003800000 */
.L_x_22961:
[----:B------:R-:W-:Y:S01]  /*db20*/  ISETP.GE.AND P0, PT, R19, R2, PT ;  /* 0x000000021300720c */ /* 0x000fe20003f06270 */
[----:B------:R-:W-:-:S12]  /*db30*/  BSSY B6, `(.L_x_22997) ;  /* 0x00001ff000067945 */ /* 0x000fd80003800000 */
[----:B------:R-:W-:Y:S05]  /*db40*/  @P0 BRA `(.L_x_22998) ;  /* 0x0000001c00f40947 */ /* 0x000fea0003800000 */
[----:B------:R-:W5:Y:S01]  /*db50*/  S2R R24, SR_CTAID.X ;  /* 0x0000000000187919 */ /* 0x000f620000002500 */
[----:B01234-:R-:W0:Y:S01]  /*db60*/  LDC.64 R8, c[0x0][0x228] ;  /* 0x00008a00ff087b82 */ /* 0x01fe220000000a00 */
[----:B------:R-:W-:Y:S01]  /*db70*/  PRMT R4, R18, 0x9910, RZ ;  /* 0x0000991012047816 */ /* 0x000fe200000000ff */
[----:B------:R-:W-:Y:S01]  /*db80*/  ULDC UR4, c[0x0][0x260] ;  /* 0x0000980000047ab9 */ /* 0x000fe20000000800 */
[----:B-----5:R-:W-:-:S04]  /*db90*/  IMAD R0, R24, 0x200, R19 ;  /* 0x0000020018007824 */ /* 0x020fc800078e0213 */
        /* <DEDUP_REMOVED lines=16> */
.L_x_23002:
[----:B------:R0:W-:Y:S01]  /*dca0*/  STG.E.U8 desc[UR36][R8.64], R22 ;  /* 0x0000001608007986 */ /* 0x0001e2000c101124 */
[----:B------:R-:W-:Y:S05]  /*dcb0*/  BRA `(.L_x_23004) ;  /* 0x0000000c00987947 */ /* 0x000fea0003800000 */
.L_x_23001:
        /* <DEDUP_REMOVED lines=12> */
.L_x_23006:
[----:B------:R-:W-:-:S04]  /*dd80*/  LOP3.LUT R22, R22, 0xffff, RZ, 0xc0, !PT ;  /* 0x0000ffff16167812 */ /* 0x000fc800078ec0ff */
[----:B------:R-:W-:-:S05]  /*dd90*/  PRMT R3, R22, 0x8880, RZ ;  /* 0x0000888016037816 */ /* 0x000fca00000000ff */
[----:B------:R0:W-:Y:S01]  /*dda0*/  STG.E desc[UR36][R8.64], R3 ;  /* 0x0000000308007986 */ /* 0x0001e2000c101924 */
[----:B------:R-:W-:Y:S05]  /*ddb0*/  BRA `(.L_x_23004) ;  /* 0x0000000c00587947 */ /* 0x000fea0003800000 */
.L_x_23005:
[----:B------:R-:W-:-:S04]  /*ddc0*/  PRMT R3, R22, 0x8880, RZ ;  /* 0x0000888016037816 */ /* 0x000fc800000000ff */
[----:B------:R-:W-:-:S05]  /*ddd0*/  PRMT R3, R3, 0x7710, RZ ;  /* 0x0000771003037816 */ /* 0x000fca00000000ff */
[----:B------:R0:W-:Y:S01]  /*dde0*/  STG.E.U16 desc[UR36][R8.64], R3 ;  /* 0x0000000308007986 */ /* 0x0001e2000c101524 */
[----:B------:R-:W-:Y:S05]  /*ddf0*/  BRA `(.L_x_23004) ;  /* 0x0000000c00487947 */ /* 0x000fea0003800000 */
.L_x_23000:
        /* <DEDUP_REMOVED lines=9> */
.L_x_23008:
[----:B------:R-:W0:Y:S02]  /*de90*/  I2F.S8 R0, R22 ;  /* 0x0000001600007306 */ /* 0x000e240000001400 */
[----:B0-----:R-:W-:-:S05]  /*dea0*/  F2FP.F16.F32.PACK_AB R0, RZ, R0 ;  /* 0x00000000ff00723e */ /* 0x001fca00000000ff */
[----:B------:R0:W-:Y:S01]  /*deb0*/  STG.E.U16 desc[UR36][R8.64], R0 ;  /* 0x0000000008007986 */ /* 0x0001e2000c101524 */
[----:B------:R-:W-:Y:S05]  /*dec0*/  BRA `(.L_x_23004) ;  /* 0x0000000c00147947 */ /* 0x000fea0003800000 */
.L_x_23007:
        /* <DEDUP_REMOVED lines=10> */
.L_x_23010:
[----:B------:R-:W0:Y:S02]  /*df70*/  I2F.S8 R22, R22 ;  /* 0x0000001600167306 */ /* 0x000e240000001400 */
[----:B0-----:R-:W-:-:S04]  /*df80*/  F2FP.F16.F32.PACK_AB R3, RZ, R22 ;  /* 0x00000016ff03723e */ /* 0x001fc800000000ff */
[----:B------:R-:W-:-:S05]  /*df90*/  PRMT R3, R3, 0x5410, RZ ;  /* 0x0000541003037816 */ /* 0x000fca00000000ff */
[----:B------:R0:W-:Y:S01]  /*dfa0*/  STG.E desc[UR36][R8.64], R3 ;  /* 0x0000000308007986 */ /* 0x0001e2000c101924 */
[----:B------:R-:W-:Y:S05]  /*dfb0*/  BRA `(.L_x_23004) ;  /* 0x0000000800d87947 */ /* 0x000fea0003800000 */
.L_x_23009:
[----:B------:R-:W-:-:S04]  /*dfc0*/  PRMT R4, R22, 0x8880, RZ ;  /* 0x0000888016047816 */ /* 0x000fc800000000ff */
[----:B------:R-:W-:-:S06]  /*dfd0*/  PRMT R4, R4, 0x7710, RZ ;  /* 0x0000771004047816 */ /* 0x000fcc00000000ff */
[----:B------:R-:W0:Y:S02]  /*dfe0*/  I2F.F64.S16 R4, R4 ;  /* 0x0000000400047312 */ /* 0x000e240000101c00 */
[----:B0-----:R0:W-:Y:S01]  /*dff0*/  STG.E.64 desc[UR36][R8.64], R4 ;  /* 0x0000000408007986 */ /* 0x0011e2000c101b24 */
[----:B------:R-:W-:Y:S05]  /*e000*/  BRA `(.L_x_23004) ;  /* 0x0000000800c47947 */ /* 0x000fea0003800000 */
.L_x_22999:
        /* <DEDUP_REMOVED lines=12> */
.L_x_23013:
[----:B------:R-:W-:Y:S02]  /*e0d0*/  PRMT R4, R22, 0x8880, RZ ;  /* 0x0000888016047816 */ /* 0x000fe400000000ff */
[----:B------:R-:W-:Y:S02]  /*e0e0*/  CS2R R6, SRZ ;  /* 0x0000000000067805 */ /* 0x000fe4000001ff00 */
[----:B------:R-:W-:-:S06]  /*e0f0*/  PRMT R4, R4, 0x7710, RZ ;  /* 0x0000771004047816 */ /* 0x000fcc00000000ff */
[----:B------:R-:W0:Y:S02]  /*e100*/  I2F.F64.S16 R4, R4 ;  /* 0x0000000400047312 */ /* 0x000e240000101c00 */
[----:B0-----:R0:W-:Y:S01]  /*e110*/  STG.E.128 desc[UR36][R8.64], R4 ;  /* 0x0000000408007986 */ /* 0x0011e2000c101d24 */
[----:B------:R-:W-:Y:S05]  /*e120*/  BRA `(.L_x_23004) ;  /* 0x00000008007c7947 */ /* 0x000fea0003800000 */
.L_x_23012:
        /* <DEDUP_REMOVED lines=21> */
.L_x_23017:
[----:B------:R-:W-:Y:S05]  /*e280*/  BSYNC B0 ;  /* 0x0000000000007941 */ /* 0x000fea0003800000 */
.L_x_23016:
[----:B------:R-:W-:-:S05]  /*e290*/  LOP3.LUT R5, R0, R5, RZ, 0xfc, !PT ;  /* 0x0000000500057212 */ /* 0x000fca00078efcff */
[----:B------:R0:W-:Y:S01]  /*e2a0*/  STG.E.U8 desc[UR36][R8.64], R5 ;  /* 0x0000000508007986 */ /* 0x0001e2000c101124 */
[----:B------:R-:W-:Y:S05]  /*e2b0*/  BRA `(.L_x_23004) ;  /* 0x0000000800187947 */ /* 0x000fea0003800000 */
.L_x_23015:
        /* <DEDUP_REMOVED lines=13> */
.L_x_23019:
[----:B------:R-:W-:Y:S01]  /*e390*/  IMAD.MOV.U32 R0, RZ, RZ, 0x7f ;  /* 0x0000007fff007424 */ /* 0x000fe200078e00ff */
[----:B------:R-:W-:-:S04]  /*e3a0*/  ISETP.GT.U32.AND P0, PT, R3, 0x7f800000, PT ;  /* 0x7f8000000300780c */ /* 0x000fc80003f04070 */
[----:B------:R-:W-:-:S09]  /*e3b0*/  SEL R0, R0, 0x7c, P0 ;  /* 0x0000007c00007807 */ /* 0x000fd20000000000 */
.L_x_23020:
[----:B------:R-:W-:Y:S05]  /*e3c0*/  BSYNC B0 ;  /* 0x0000000000007941 */ /* 0x000fea0003800000 */
.L_x_23018:
[----:B------:R-:W-:-:S04]  /*e3d0*/  LOP3.LUT R3, R5, 0x80000000, RZ, 0xc0, !PT ;  /* 0x8000000005037812 */ /* 0x000fc800078ec0ff */
[----:B------:R-:W-:-:S04]  /*e3e0*/  SHF.R.U32.HI R3, RZ, 0x18, R3 ;  /* 0x00000018ff037819 */ /* 0x000fc80000011603 */
[----:B------:R-:W-:-:S05]  /*e3f0*/  LOP3.LUT R3, R0, R3, RZ, 0xfc, !PT ;  /* 0x0000000300037212 */ /* 0x000fca00078efcff */
[----:B------:R0:W-:Y:S01]  /*e400*/  STG.E.U8 desc[UR36][R8.64], R3 ;  /* 0x0000000308007986 */ /* 0x0001e2000c101124 */
[----:B------:R-:W-:Y:S05]  /*e410*/  BRA `(.L_x_23004) ;  /* 0x0000000400c07947 */ /* 0x000fea0003800000 */
.L_x_23014:
[----:B------:R-:W0:Y:S02]  /*e420*/  I2F.S8 R0, R22 ;  /* 0x0000001600007306 */ /* 0x000e240000001400 */
[----:B0-----:R-:W-:-:S05]  /*e430*/  F2FP.BF16.F32.PACK_AB R0, RZ, R0 ;  /* 0x00000000ff00723e */ /* 0x001fca00000010ff */
[----:B------:R0:W-:Y:S01]  /*e440*/  STG.E.U16 desc[UR36][R8.64], R0 ;  /* 0x0000000008007986 */ /* 0x0001e2000c101524 */
[----:B------:R-:W-:Y:S05]  /*e450*/  BRA `(.L_x_23004) ;  /* 0x0000000400b07947 */ /* 0x000fea0003800000 */
.L_x_23011:
        /* <DEDUP_REMOVED lines=12> */
.L_x_23023:
        /* <DEDUP_REMOVED lines=17> */
.L_x_23026:
[----:B------:R-:W-:-:S04]  /*e630*/  LOP3.LUT R3, R5, 0x80000000, RZ, 0xc0, !PT ;  /* 0x8000000005037812 */ /* 0x000fc800078ec0ff */
[----:B------:R-:W-:-:S04]  /*e640*/  SHF.R.U32.HI R3, RZ, 0x18, R3 ;  /* 0x00000018ff037819 */ /* 0x000fc80000011603 */
[----:B------:R-:W-:-:S04]  /*e650*/  LOP3.LUT R0, R0, R3, RZ, 0xfc, !PT ;  /* 0x0000000300007212 */ /* 0x000fc800078efcff */
[----:B------:R-:W-:-:S07]  /*e660*/  PRMT R4, R0, 0x7610, R4 ;  /* 0x0000761000047816 */ /* 0x000fce0000000004 */
.L_x_23025:
[----:B------:R-:W-:Y:S05]  /*e670*/  BSYNC B0 ;  /* 0x0000000000007941 */ /* 0x000fea0003800000 */
.L_x_23024:
[----:B------:R0:W-:Y:S01]  /*e680*/  STG.E.U8 desc[UR36][R8.64], R4 ;  /* 0x0000000408007986 */ /* 0x0001e2000c101124 */
[----:B------:R-:W-:Y:S05]  /*e690*/  BRA `(.L_x_23004) ;  /* 0x0000000400207947 */ /* 0x000fea0003800000 */
.L_x_23022:
        /* <DEDUP_REMOVED lines=17> */
.L_x_23029:
[----:B------:R-:W-:-:S04]  /*e7b0*/  LOP3.LUT R3, R5, 0x80000000, RZ, 0xc0, !PT ;  /* 0x8000000005037812 */ /* 0x000fc800078ec0ff */
[----:B------:R-:W-:-:S04]  /*e7c0*/  SHF.R.U32.HI R3, RZ, 0x18, R3 ;  /* 0x00000018ff037819 */ /* 0x000fc80000011603 */
[----:B------:R-:W-:-:S04]  /*e7d0*/  LOP3.LUT R0, R0, R3, RZ, 0xfc, !PT ;  /* 0x0000000300007212 */ /* 0x000fc800078efcff */
[----:B------:R-:W-:-:S07]  /*e7e0*/  PRMT R4, R0, 0x7610, R4 ;  /* 0x0000761000047816 */ /* 0x000fce0000000004 */
.L_x_23028:
[----:B------:R-:W-:Y:S05]  /*e7f0*/  BSYNC B0 ;  /* 0x0000000000007941 */ /* 0x000fea0003800000 */
.L_x_23027:
[----:B------:R3:W-:Y:S01]  /*e800*/  STG.E.U8 desc[UR36][R8.64], R4 ;  /* 0x0000000408007986 */ /* 0x0007e2000c101124 */
[----:B------:R-:W-:Y:S05]  /*e810*/  BRA `(.L_x_23004) ;  /* 0x0000000000c07947 */ /* 0x000fea0003800000 */
.L_x_23021:
        /* <DEDUP_REMOVED lines=22> */
.L_x_23003:
        /* <DEDUP_REMOVED lines=16> */
.L_x_23032:
[----:B------:R-:W-:Y:S05]  /*ea80*/  BRA `(.L_x_23004) ;  /* 0x0000000000247947 */ /* 0x000fea0003800000 */
.L_x_23031:
[----:B------:R-:W-:-:S04]  /*ea90*/  LOP3.LUT R22, R22, 0xffff, RZ, 0xc0, !PT ;  /* 0x0000ffff16167812 */ /* 0x000fc800078ec0ff */
[----:B------:R-:W-:-:S05]  /*eaa0*/  PRMT R22, R22, 0x8880, RZ ;  /* 0x0000888016167816 */ /* 0x000fca00000000ff */
[----:B------:R-:W-:-:S05]  /*eab0*/  IMAD.MOV.U32 R4, RZ, RZ, R22 ;  /* 0x000000ffff047224 */ /* 0x000fca00078e0016 */
[----:B------:R-:W-:-:S05]  /*eac0*/  SHF.R.S32.HI R5, RZ, 0x1f, R4 ;  /* 0x0000001fff057819 */ /* 0x000fca0000011404 */
[----:B------:R1:W-:Y:S01]  /*ead0*/  STG.E.64 desc[UR36][R8.64], R4 ;  /* 0x0000000408007986 */ /* 0x0003e2000c101b24 */
[----:B------:R-:W-:Y:S05]  /*eae0*/  BRA `(.L_x_23004) ;  /* 0x00000000000c7947 */ /* 0x000fea0003800000 */
.L_x_23030:
[----:B------:R-:W-:-:S04]  /*eaf0*/  LOP3.LUT R22, R22, 0xffff, RZ, 0xc0, !PT ;  /* 0x0000ffff16167812 */ /* 0x000fc800078ec0ff */
[----:B------:R-:W-:-:S05]  /*eb00*/  PRMT R3, R22, 0x8880, RZ ;  /* 0x0000888016037816 */ /* 0x000fca00000000ff */
[----:B------:R0:W-:Y:S02]  /*eb10*/  STG.E desc[UR36][R8.64], R3 ;  /* 0x0000000308007986 */ /* 0x0001e4000c101924 */
.L_x_23004:
        /* <DEDUP_REMOVED lines=23> */
.L_x_23036:
[----:B------:R0:W-:Y:S01]  /*ec90*/  STG.E.U8 desc[UR36][R8.64], R16 ;  /* 0x0000001008007986 */ /* 0x0001e2000c101124 */
[----:B------:R-:W-:Y:S05]  /*eca0*/  BRA `(.L_x_23038) ;  /* 0x0000000c00987947 */ /* 0x000fea0003800000 */
.L_x_23035:
        /* <DEDUP_REMOVED lines=12> */
.L_x_23040:
[----:B------:R-:W-:-:S04]  /*ed70*/  LOP3.LUT R16, R16, 0xffff, RZ, 0xc0, !PT ;  /* 0x0000ffff10107812 */ /* 0x000fc800078ec0ff */
[----:B------:R-:W-:-:S05]  /*ed80*/  PRMT R3, R16, 0x8880, RZ ;  /* 0x0000888010037816 */ /* 0x000fca00000000ff */
[----:B------:R0:W-:Y:S01]  /*ed90*/  STG.E desc[UR36][R8.64], R3 ;  /* 0x0000000308007986 */ /* 0x0001e2000c101924 */
[----:B------:R-:W-:Y:S05]  /*eda0*/  BRA `(.L_x_23038) ;  /* 0x0000000c00587947 */ /* 0x000fea0003800000 */
.L_x_23039:
[----:B------:R-:W-:-:S04]  /*edb0*/  PRMT R3, R16, 0x8880, RZ ;  /* 0x0000888010037816 */ /* 0x000fc800000000ff */
[----:B------:R-:W-:-:S05]  /*edc0*/  PRMT R3, R3, 0x7710, RZ ;  /* 0x0000771003037816 */ /* 0x000fca00000000ff */
[----:B------:R0:W-:Y:S01]  /*edd0*/  STG.E.U16 desc[UR36][R8.64], R3 ;  /* 0x0000000308007986 */ /* 0x0001e2000c101524 */
[----:B------:R-:W-:Y:S05]  /*ede0*/  BRA `(.L_x_23038) ;  /* 0x0000000c00487947 */ /* 0x000fea0003800000 */
.L_x_23034:
        /* <DEDUP_REMOVED lines=9> */
.L_x_23042:
[----:B------:R-:W0:Y:S02]  /*ee80*/  I2F.S8 R0, R16 ;  /* 0x0000001000007306 */ /* 0x000e240000001400 */
[----:B0-----:R-:W-:-:S05]  /*ee90*/  F2FP.F16.F32.PACK_AB R0, RZ, R0 ;  /* 0x00000000ff00723e */ /* 0x001fca00000000ff */
[----:B------:R0:W-:Y:S01]  /*eea0*/  STG.E.U16 desc[UR36][R8.64], R0 ;  /* 0x0000000008007986 */ /* 0x0001e2000c101524 */
[----:B------:R-:W-:Y:S05]  /*eeb0*/  BRA `(.L_x_23038) ;  /* 0x0000000c00147947 */ /* 0x000fea0003800000 */
.L_x_23041:
        /* <DEDUP_REMOVED lines=10> */
.L_x_23044:
[----:B------:R-:W0:Y:S02]  /*ef60*/  I2F.S8 R16, R16 ;  /* 0x0000001000107306 */ /* 0x000e240000001400 */
[----:B0-----:R-:W-:-:S04]  /*ef70*/  F2FP.F16.F32.PACK_AB R3, RZ, R16 ;  /* 0x00000010ff03723e */ /* 0x001fc800000000ff */
[----:B------:R-:W-:-:S05]  /*ef80*/  PRMT R3, R3, 0x5410, RZ ;  /* 0x0000541003037816 */ /* 0x000fca00000000ff */
[----:B------:R0:W-:Y:S01]  /*ef90*/  STG.E desc[UR36][R8.64], R3 ;  /* 0x0000000308007986 */ /* 0x0001e2000c101924 */
[----:B------:R-:W-:Y:S05]  /*efa0*/  BRA `(.L_x_23038) ;  /* 0x0000000800d87947 */ /* 0x000fea0003800000 */
.L_x_23043:
[----:B------:R-:W-:-:S04]  /*efb0*/  PRMT R4, R16, 0x8880, RZ ;  /* 0x0000888010047816 */ /* 0x000fc800000000ff */
[----:B------:R-:W-:-:S06]  /*efc0*/  PRMT R4, R4, 0x7710, RZ ;  /* 0x0000771004047816 */ /* 0x000fcc00000000ff */
[----:B------:R-:W0:Y:S02]  /*efd0*/  I2F.F64.S16 R4, R4 ;  /* 0x0000000400047312 */ /* 0x000e240000101c00 */
[----:B0-----:R0:W-:Y:S01]  /*efe0*/  STG.E.64 desc[UR36][R8.64], R4 ;  /* 0x0000000408007986 */ /* 0x0011e2000c101b24 */
[----:B------:R-:W-:Y:S05]  /*eff0*/  BRA `(.L_x_23038) ;  /* 0x0000000800c47947 */ /* 0x000fea0003800000 */
.L_x_23033:
        /* <DEDUP_REMOVED lines=12> */
.L_x_23047:
[----:B------:R-:W-:Y:S02]  /*f0c0*/  PRMT R4, R16, 0x8880, RZ ;  /* 0x0000888010047816 */ /* 0x000fe400000000ff */
[----:B------:R-:W-:Y:S02]  /*f0d0*/  CS2R R6, SRZ ;  /* 0x0000000000067805 */ /* 0x000fe4000001ff00 */
[----:B------:R-:W-:-:S06]  /*f0e0*/  PRMT R4, R4, 0x7710, RZ ;  /* 0x0000771004047816 */ /* 0x000fcc00000000ff */
[----:B------:R-:W0:Y:S02]  /*f0f0*/  I2F.F64.S16 R4, R4 ;  /* 0x0000000400047312 */ /* 0x000e240000101c00 */
[----:B0-----:R0:W-:Y:S01]  /*f100*/  STG.E.128 desc[UR36][R8.64], R4 ;  /* 0x0000000408007986 */ /* 0x0011e2000c101d24 */
[----:B------:R-:W-:Y:S05]  /*f110*/  BRA `(.L_x_23038) ;  /* 0x00000008007c7947 */ /* 0x000fea0003800000 */
.L_x_23046:
        /* <DEDUP_REMOVED lines=21> */
.L_x_23051:
[----:B------:R-:W-:Y:S05]  /*f270*/  BSYNC B0 ;  /* 0x0000000000007941 */ /* 0x000fea0003800000 */
.L_x_23050:
[----:B------:R-:W-:-:S05]  /*f280*/  LOP3.LUT R5, R0, R5, RZ, 0xfc, !PT ;  /* 0x0000000500057212 */ /* 0x000fca00078efcff */
[----:B------:R0:W-:Y:S01]  /*f290*/  STG.E.U8 desc[UR36][R8.64], R5 ;  /* 0x0000000508007986 */ /* 0x0001e2000c101124 */
[----:B------:R-:W-:Y:S05]  /*f2a0*/  BRA `(.L_x_23038) ;  /* 0x0000000800187947 */ /* 0x000fea0003800000 */
.L_x_23049:
        /* <DEDUP_REMOVED lines=13> */
.L_x_23053:
[----:B------:R-:W-:Y:S01]  /*f380*/  IMAD.MOV.U32 R0, RZ, RZ, 0x7f ;  /* 0x0000007fff007424 */ /* 0x000fe200078e00ff */
[----:B------:R-:W-:-:S04]  /*f390*/  ISETP.GT.U32.AND P0, PT, R3, 0x7f800000, PT ;  /* 0x7f8000000300780c */ /* 0x000fc80003f04070 */
[----:B------:R-:W-:-:S09]  /*f3a0*/  SEL R0, R0, 0x7c, P0 ;  /* 0x0000007c00007807 */ /* 0x000fd20000000000 */
.L_x_23054:
[----:B------:R-:W-:Y:S05]  /*f3b0*/  BSYNC B0 ;  /* 0x0000000000007941 */ /* 0x000fea0003800000 */
.L_x_23052:
[----:B------:R-:W-:-:S04]  /*f3c0*/  LOP3.LUT R3, R5, 0x80000000, RZ, 0xc0, !PT ;  /* 0x8000000005037812 */ /* 0x000fc800078ec0ff */
[----:B------:R-:W-:-:S04]  /*f3d0*/  SHF.R.U32.HI R3, RZ, 0x18, R3 ;  /* 0x00000018ff037819 */ /* 0x000fc80000011603 */
[----:B------:R-:W-:-:S05]  /*f3e0*/  LOP3.LUT R3, R0, R3, RZ, 0xfc, !PT ;  /* 0x0000000300037212 */ /* 0x000fca00078efcff */
[----:B------:R0:W-:Y:S01]  /*f3f0*/  STG.E.U8 desc[UR36][R8.64], R3 ;  /* 0x0000000308007986 */ /* 0x0001e2000c101124 */
[----:B------:R-:W-:Y:S05]  /*f400*/  BRA `(.L_x_23038) ;  /* 0x0000000400c07947 */ /* 0x000fea0003800000 */
.L_x_23048:
[----:B------:R-:W0:Y:S02]  /*f410*/  I2F.S8 R0, R16 ;  /* 0x0000001000007306 */ /* 0x000e240000001400 */
[----:B0-----:R-:W-:-:S05]  /*f420*/  F2FP.BF16.F32.PACK_AB R0, RZ, R0 ;  /* 0x00000000ff00723e */ /* 0x001fca00000010ff */
[----:B------:R0:W-:Y:S01]  /*f430*/  STG.E.U16 desc[UR36][R8.64], R0 ;  /* 0x0000000008007986 */ /* 0x0001e2000c101524 */
[----:B------:R-:W-:Y:S05]  /*f440*/  BRA `(.L_x_23038) ;  /* 0x0000000400b07947 */ /* 0x000fea0003800000 */
.L_x_23045:
        /* <DEDUP_REMOVED lines=12> */
.L_x_23057:
        /* <DEDUP_REMOVED lines=17> */
.L_x_23060:
[----:B------:R-:W-:-:S04]  /*f620*/  LOP3.LUT R3, R5, 0x80000000, RZ, 0xc0, !PT ;  /* 0x8000000005037812 */ /* 0x000fc800078ec0ff */
[----:B------:R-:W-:-:S04]  /*f630*/  SHF.R.U32.HI R3, RZ, 0x18, R3 ;  /* 0x00000018ff037819 */ /* 0x000fc80000011603 */
[----:B------:R-:W-:-:S04]  /*f640*/  LOP3.LUT R0, R0, R3, RZ, 0xfc, !PT ;  /* 0x0000000300007212 */ /* 0x000fc800078efcff */
[----:B------:R-:W-:-:S07]  /*f650*/  PRMT R4, R0, 0x7610, R4 ;  /* 0x0000761000047816 */ /* 0x000fce0000000004 */
.L_x_23059:
[----:B------:R-:W-:Y:S05]  /*f660*/  BSYNC B0 ;  /* 0x0000000000007941 */ /* 0x000fea0003800000 */
.L_x_23058:
[----:B------:R3:W-:Y:S01]  /*f670*/  STG.E.U8 desc[UR36][R8.64], R4 ;  /* 0x0000000408007986 */ /* 0x0007e2000c101124 */
[----:B------:R-:W-:Y:S05]  /*f680*/  BRA `(.L_x_23038) ;  /* 0x0000000400207947 */ /* 0x000fea0003800000 */
.L_x_23056:
        /* <DEDUP_REMOVED lines=17> */
.L_x_23063:
[----:B------:R-:W-:-:S04]  /*f7a0*/  LOP3.LUT R3, R5, 0x80000000, RZ, 0xc0, !PT ;  /* 0x8000000005037812 */ /* 0x000fc800078ec0ff */
[----:B------:R-:W-:-:S04]  /*f7b0*/  SHF.R.U32.HI R3, RZ, 0x18, R3 ;  /* 0x00000018ff037819 */ /* 0x000fc80000011603 */
[----:B------:R-:W-:-:S04]  /*f7c0*/  LOP3.LUT R0, R0, R3, RZ, 0xfc, !PT ;  /* 0x0000000300007212 */ /* 0x000fc800078efcff */
[----:B------:R-:W-:-:S07]  /*f7d0*/  PRMT R4, R0, 0x7610, R4 ;  /* 0x0000761000047816 */ /* 0x000fce0000000004 */
.L_x_23062:
[----:B------:R-:W-:Y:S05]  /*f7e0*/  BSYNC B0 ;  /* 0x0000000000007941 */ /* 0x000fea0003800000 */
.L_x_23061:
[----:B------:R0:W-:Y:S01]  /*f7f0*/  STG.E.U8 desc[UR36][R8.64], R4 ;  /* 0x0000000408007986 */ /* 0x0001e2000c101124 */
[----:B------:R-:W-:Y:S05]  /*f800*/  BRA `(.L_x_23038) ;  /* 0x0000000000c07947 */ /* 0x000fea0003800000 */
.L_x_23055:
        /* <DEDUP_REMOVED lines=22> */
.L_x_23037:
        /* <DEDUP_REMOVED lines=16> */
.L_x_23066:
[----:B------:R-:W-:Y:S05]  /*fa70*/  BRA `(.L_x_23038) ;  /* 0x0000000000247947 */ /* 0x000fea0003800000 */
.L_x_23065:
[----:B------:R-:W-:-:S04]  /*fa80*/  LOP3.LUT R16, R16, 0xffff, RZ, 0xc0, !PT ;  /* 0x0000ffff10107812 */ /* 0x000fc800078ec0ff */
[----:B------:R-:W-:-:S05]  /*fa90*/  PRMT R16, R16, 0x8880, RZ ;  /* 0x0000888010107816 */ /* 0x000fca00000000ff */
[----:B------:R-:W-:-:S05]  /*faa0*/  IMAD.MOV.U32 R4, RZ, RZ, R16 ;  /* 0x000000ffff047224 */ /* 0x000fca00078e0010 */
[----:B------:R-:W-:-:S05]  /*fab0*/  SHF.R.S32.HI R5, RZ, 0x1f, R4 ;  /* 0x0000001fff057819 */ /* 0x000fca0000011404 */
[----:B------:R1:W-:Y:S01]  /*fac0*/  STG.E.64 desc[UR36][R8.64], R4 ;  /* 0x0000000408007986 */ /* 0x0003e2000c101b24 */
[----:B------:R-:W-:Y:S05]  /*fad0*/  BRA `(.L_x_23038) ;  /* 0x00000000000c7947 */ /* 0x000fea0003800000 */
.L_x_23064:
[----:B------:R-:W-:-:S04]  /*fae0*/  LOP3.LUT R16, R16, 0xffff, RZ, 0xc0, !PT ;  /* 0x0000ffff10107812 */ /* 0x000fc800078ec0ff */
[----:B------:R-:W-:-:S05]  /*faf0*/  PRMT R3, R16, 0x8880, RZ ;  /* 0x0000888010037816 */ /* 0x000fca00000000ff */
[----:B------:R0:W-:Y:S02]  /*fb00*/  STG.E desc[UR36][R8.64], R3 ;  /* 0x0000000308007986 */ /* 0x0001e4000c101924 */
.L_x_23038:
[----:B------:R-:W-:-:S07]  /*fb10*/  VIADD R19, R19, 0x80 ;  /* 0x0000008013137836 */ /* 0x000fce0000000000 */
.L_x_22998:
[----:B------:R-:W-:Y:S05]  /*fb20*/  BSYNC B6 ;  /* 0x0000000000067941 */ /* 0x000fea0003800000 */
.L_x_22997:
[----:B------:R-:W-:-:S13]  /*fb30*/  ISETP.GE.AND P0, PT, R19, R2, PT ;  /* 0x000000021300720c */ /* 0x000fda0003f06270 */
[----:B------:R-:W-:Y:S05]  /*fb40*/  @P0 EXIT ;  /* 0x000000000000094d */ /* 0x000fea0003800000 */
[----:B01----:R-:W0:Y:S01]  /*fb50*/  S2R R0, SR_CTAID.X ;  /* 0x0000000000007919 */ /* 0x003e220000002500 */
[----:B--2-4-:R-:W1:Y:S01]  /*fb60*/  LDC.64 R2, c[0x0][0x228] ;  /* 0x00008a00ff027b82 */ /* 0x014e620000000a00 */
        /* <DEDUP_REMOVED lines=18> */
.L_x_23070:
[----:B------:R-:W-:Y:S01]  /*fc90*/  STG.E.U8 desc[UR36][R2.64], R17 ;  /* 0x0000001102007986 */ /* 0x000fe2000c101124 */
[----:B------:R-:W-:Y:S05]  /*fca0*/  EXIT ;  /* 0x000000000000794d */ /* 0x000fea0003800000 */
.L_x_23069:
        /* <DEDUP_REMOVED lines=8> */
[----:B---3--:R-:W-:-:S05]  /*fd30*/  IMAD.MOV.U32 R4, RZ, RZ, R17 ;  /* 0x000000ffff047224 */ /* 0x008fca00078e0011 */
[----:B------:R-:W-:-:S05]  /*fd40*/  SHF.R.S32.HI R5, RZ, 0x1f, R4 ;  /* 0x0000001fff057819 */ /* 0x000fca0000011404 */
[----:B------:R-:W-:Y:S01]  /*fd50*/  STG.E.64 desc[UR36][R2.64], R4 ;  /* 0x0000000402007986 */ /* 0x000fe2000c101b24 */
[----:B------:R-:W-:Y:S05]  /*fd60*/  EXIT ;  /* 0x000000000000794d */ /* 0x000fea0003800000 */
.L_x_23073:
[----:B------:R-:W-:-:S04]  /*fd70*/  LOP3.LUT R17, R17, 0xffff, RZ, 0xc0, !PT ;  /* 0x0000ffff11117812 */ /* 0x000fc800078ec0ff */
[----:B------:R-:W-:-:S05]  /*fd80*/  PRMT R5, R17, 0x8880, RZ ;  /* 0x0000888011057816 */ /* 0x000fca00000000ff */
[----:B------:R-:W-:Y:S01]  /*fd90*/  STG.E desc[UR36][R2.64], R5 ;  /* 0x0000000502007986 */ /* 0x000fe2000c101924 */
[----:B------:R-:W-:Y:S05]  /*fda0*/  EXIT ;  /* 0x000000000000794d */ /* 0x000fea0003800000 */
.L_x_23072:
[----:B------:R-:W-:-:S04]  /*fdb0*/  PRMT R5, R17, 0x8880, RZ ;  /* 0x0000888011057816 */ /* 0x000fc800000000ff */
[----:B------:R-:W-:-:S05]  /*fdc0*/  PRMT R5, R5, 0x7710, RZ ;  /* 0x0000771005057816 */ /* 0x000fca00000000ff */
[----:B------:R-:W-:Y:S01]  /*fdd0*/  STG.E.U16 desc[UR36][R2.64], R5 ;  /* 0x0000000502007986 */ /* 0x000fe2000c101524 */
[----:B------:R-:W-:Y:S05]  /*fde0*/  EXIT ;  /* 0x000000000000794d */ /* 0x000fea0003800000 */
.L_x_23068:
        /* <DEDUP_REMOVED lines=9> */
.L_x_23075:
[----:B------:R-:W0:Y:S02]  /*fe80*/  I2F.S8 R0, R17 ;  /* 0x0000001100007306 */ /* 0x000e240000001400 */
[----:B0-----:R-:W-:-:S05]  /*fe90*/  F2FP.F16.F32.PACK_AB R0, RZ, R0 ;  /* 0x00000000ff00723e */ /* 0x001fca00000000ff */
[----:B------:R-:W-:Y:S01]  /*fea0*/  STG.E.U16 desc[UR36][R2.64], R0 ;  /* 0x0000000002007986 */ /* 0x000fe2000c101524 */
[----:B------:R-:W-:Y:S05]  /*feb0*/  EXIT ;  /* 0x000000000000794d */ /* 0x000fea0003800000 */
.L_x_23074:
[----:B------:R-:W-:-:S13]  /*fec0*/  ISETP.NE.AND P0, PT, R0, 0x7, PT ;  /* 0x000000070000780c */ /* 0x000fda0003f05270 */
[----:B------:R-:W-:Y:S05]  /*fed0*/  @!P0 BRA `(.L_x_23076) ;  /* 0x0000000000348947 */ /* 0x000fea0003800000 */
[----:B------:R-:W-:-:S13]  /*fee0*/  ISETP.NE.AND P0, PT, R0, 0x8, PT ;  /* 0x000000080000780c */ /* 0x000fda0003f05270 */
[----:B------:R-:W-:Y:S05]  /*fef0*/  @!P0 BRA `(.L_x_23077) ;  /* 0x0000000000188947 */ /* 0x000fea0003800000 */
[----:B------:R-:W-:-:S13]  /*ff00*/  ISETP.NE.AND P0, PT, R0, 0x9, PT ;  /* 0x000000090000780c */ /* 0x000fda0003f05270 */
[----:B------:R-:W-:Y:S05]  /*ff10*/  @P0 BRA `(.L_x_23071) ;  /* 0x0000000800940947 */ /* 0x000fea0003800000 */
[----:B---3--:R-:W0:Y:S01]  /*ff20*/  I2F.S8 R4, R17 ;  /* 0x0000001100047306 */ /* 0x008e220000001400 */
[----:B------:R-:W-:-:S05]  /*ff30*/  IMAD.MOV.U32 R5, RZ, RZ, RZ ;  /* 0x000000ffff057224 */ /* 0x000fca00078e00ff */
[----:B0-----:R-:W-:Y:S01]  /*ff40*/  STG.E.64 desc[UR36][R2.64], R4 ;  /* 0x0000000402007986 */ /* 0x001fe2000c101b24 */
[----:B------:R-:W-:Y:S05]  /*ff50*/  EXIT ;  /* 0x000000000000794d */ /* 0x000fea0003800000 */
.L_x_23077:
[----:B------:R-:W0:Y:S02]  /*ff60*/  I2F.S8 R17, R17 ;  /* 0x0000001100117306 */ /* 0x000e240000001400 */
[----:B0-----:R-:W-:-:S04]  /*ff70*/  F2FP.F16.F32.PACK_AB R5, RZ, R17 ;  /* 0x00000011ff05723e */ /* 0x001fc800000000ff */
[----:B------:R-:W-:-:S05]  /*ff80*/  PRMT R5, R5, 0x5410, RZ ;  /* 0x0000541005057816 */ /* 0x000fca00000000ff */
[----:B------:R-:W-:Y:S01]  /*ff90*/  STG.E desc[UR36][R2.64], R5 ;  /* 0x0000000502007986 */ /* 0x000fe2000c101924 */
[----:B------:R-:W-:Y:S05]  /*ffa0*/  EXIT ;  /* 0x000000000000794d */ /* 0x000fea0003800000 */
.L_x_23076:
[----:B---3--:R-:W-:-:S04]  /*ffb0*/  PRMT R4, R17, 0x8880, RZ ;  /* 0x0000888011047816 */ /* 0x008fc800000000ff */
[----:B------:R-:W-:-:S06]  /*ffc0*/  PRMT R4, R4, 0x7710, RZ ;  /* 0x0000771004047816 */ /* 0x000fcc00000000ff */
[----:B------:R-:W0:Y:S02]  /*ffd0*/  I2F.F64.S16 R4, R4 ;  /* 0x0000000400047312 */ /* 0x000e240000101c00 */
[----:B0-----:R-:W-:Y:S01]  /*ffe0*/  STG.E.64 desc[UR36][R2.64], R4 ;  /* 0x0000000402007986 */ /* 0x001fe2000c101b24 */
[----:B------:R-:W-:Y:S05]  /*fff0*/  EXIT ;  /* 0x000000000000794d */ /* 0x000fea0003800000 */
.L_x_23067:
        /* <DEDUP_REMOVED lines=12> */
.L_x_23080:
[----:B---3--:R-:W-:Y:S02]  /*100c0*/  PRMT R4, R17, 0x8880, RZ ;  /* 0x0000888011047816 */ /* 0x008fe400000000ff */
[----:B------:R-:W-:Y:S02]  /*100d0*/  CS2R R6, SRZ ;  /* 0x0000000000067805 */ /* 0x000fe4000001ff00 */
[----:B------:R-:W-:-:S06]  /*100e0*/  PRMT R4, R4, 0x7710, RZ ;  /* 0x0000771004047816 */ /* 0x000fcc00000000ff */
[----:B------:R-:W0:Y:S02]  /*100f0*/  I2F.F64.S16 R4, R4 ;  /* 0x0000000400047312 */ /* 0x000e240000101c00 */
[----:B0-----:R-:W-:Y:S01]  /*10100*/  STG.E.128 desc[UR36][R2.64], R4 ;  /* 0x0000000402007986 */ /* 0x001fe2000c101d24 */
[----:B------:R-:W-:Y:S05]  /*10110*/  EXIT ;  /* 0x000000000000794d */ /* 0x000fea0003800000 */
.L_x_23079:
[----:B------:R-:W-:-:S13]  /*10120*/  ISETP.NE.AND P0, PT, R0, 0xf, PT ;  /* 0x0000000f0000780c */ /* 0x000fda0003f05270 */
[----:B------:R-:W-:Y:S05]  /*10130*/  @!P0 BRA `(.L_x_23081) ;  /* 0x0000000000b48947 */ /* 0x000fea0003800000 */
[----:B------:R-:W-:-:S13]  /*10140*/  ISETP.NE.AND P0, PT, R0, 0x17, PT ;  /* 0x000000170000780c */ /* 0x000fda0003f05270 */
[----:B------:R-:W-:Y:S05]  /*10150*/  @!P0 BRA `(.L_x_23082) ;  /* 0x0000000000548947 */ /* 0x000fea0003800000 */
[----:B------:R-:W-:-:S13]  /*10160*/  ISETP.NE.AND P0, PT, R0, 0x18, PT ;  /* 0x000000180000780c */ /* 0x000fda0003f05270 */
[----:B------:R-:W-:Y:S05]  /*10170*/  @P0 BRA `(.L_x_23071) ;  /* 0x0000000400fc0947 */ /* 0x000fea0003800000 */
[----:B------:R-:W3:Y:S01]  /*10180*/  I2F.S8 R17, R17 ;  /* 0x0000001100117306 */ /* 0x000ee20000001400 */
[----:B------:R-:W-:Y:S01]  /*10190*/  BSSY B0, `(.L_x_23083) ;  /* 0x000000e000007945 */ /* 0x000fe20003800000 */
[C---:B---3--:R-:W-:Y:S02]  /*101a0*/  LOP3.LUT R4, R17.reuse, 0x7fffffff, RZ, 0xc0, !PT ;  /* 0x7fffffff11047812 */ /* 0x048fe400078ec0ff */
        /* <DEDUP_REMOVED lines=12> */
.L_x_23084:
[----:B------:R-:W-:Y:S05]  /*10270*/  BSYNC B0 ;  /* 0x0000000000007941 */ /* 0x000fea0003800000 */
.L_x_23083:
[----:B------:R-:W-:-:S05]  /*10280*/  LOP3.LUT R5, R0, R5, RZ, 0xfc, !PT ;  /* 0x0000000500057212 */ /* 0x000fca00078efcff */
[----:B------:R-:W-:Y:S01]  /*10290*/  STG.E.U8 desc[UR36][R2.64], R5 ;  /* 0x0000000502007986 */ /* 0x000fe2000c101124 */
[----:B------:R-:W-:Y:S05]  /*102a0*/  EXIT ;  /* 0x000000000000794d */ /* 0x000fea0003800000 */
.L_x_23082:
[----:B------:R-:W3:Y:S01]  /*102b0*/  I2F.S8 R17, R17 ;  /* 0x0000001100117306 */ /* 0x000ee20000001400 */
[----:B------:R-:W-:Y:S01]  /*102c0*/  BSSY B0, `(.L_x_23085) ;  /* 0x000000f000007945 */ /* 0x000fe20003800000 */
        /* <DEDUP_REMOVED lines=11> */
.L_x_23086:
[----:B------:R-:W-:Y:S01]  /*10380*/  IMAD.MOV.U32 R0, RZ, RZ, 0x7f ;  /* 0x0000007fff007424 */ /* 0x000fe200078e00ff */
[----:B------:R-:W-:-:S04]  /*10390*/  ISETP.GT.U32.AND P0, PT, R4, 0x7f800000, PT ;  /* 0x7f8000000400780c */ /* 0x000fc80003f04070 */
[----:B------:R-:W-:-:S09]  /*103a0*/  SEL R0, R0, 0x7c, P0 ;  /* 0x0000007c00007807 */ /* 0x000fd20000000000 */
.L_x_23087:
[----:B------:R-:W-:Y:S05]  /*103b0*/  BSYNC B0 ;  /* 0x0000000000007941 */ /* 0x000fea0003800000 */
.L_x_23085:
[----:B------:R-:W-:-:S04]  /*103c0*/  LOP3.LUT R4, R17, 0x80000000, RZ, 0xc0, !PT ;  /* 0x8000000011047812 */ /* 0x000fc800078ec0ff */
[----:B------:R-:W-:-:S04]  /*103d0*/  SHF.R.U32.HI R5, RZ, 0x18, R4 ;  /* 0x00000018ff057819 */ /* 0x000fc80000011604 */
[----:B------:R-:W-:-:S05]  /*103e0*/  LOP3.LUT R5, R0, R5, RZ, 0xfc, !PT ;  /* 0x0000000500057212 */ /* 0x000fca00078efcff */
[----:B------:R-:W-:Y:S01]  /*103f0*/  STG.E.U8 desc[UR36][R2.64], R5 ;  /* 0x0000000502007986 */ /* 0x000fe2000c101124 */
[----:B------:R-:W-:Y:S05]  /*10400*/  EXIT ;  /* 0x000000000000794d */ /* 0x000fea0003800000 */
.L_x_23081:
[----:B------:R-:W0:Y:S02]  /*10410*/  I2F.S8 R0, R17 ;  /* 0x0000001100007306 */ /* 0x000e240000001400 */
[----:B0-----:R-:W-:-:S05]  /*10420*/  F2FP.BF16.F32.PACK_AB R0, RZ, R0 ;  /* 0x00000000ff00723e */ /* 0x001fca00000010ff */
[----:B------:R-:W-:Y:S01]  /*10430*/  STG.E.U16 desc[UR36][R2.64], R0 ;  /* 0x0000000002007986 */ /* 0x000fe2000c101524 */
[----:B------:R-:W-:Y:S05]  /*10440*/  EXIT ;  /* 0x000000000000794d */ /* 0x000fea0003800000 */
.L_x_23078:
        /* <DEDUP_REMOVED lines=12> */
.L_x_23090:
        /* <DEDUP_REMOVED lines=11> */
[----:B---3--:R-:W-:Y:S01]  /*105c0*/  @P0 LOP3.LUT R4, R0, 0xff, RZ, 0xc0, !PT ;  /* 0x000000ff00040812 */ /* 0x008fe200078ec0ff */
[----:B------:R-:W-:Y:S06]  /*105d0*/  @P0 BRA `(.L_x_23093) ;  /* 0x0000000000100947 */ /* 0x000fec0003800000 */
[----:B------:R-:W-:-:S05]  /*105e0*/  FADD.FTZ R0, R5, 8192 ;  /* 0x4600000005007421 */ /* 0x000fca0000010000 */
[----:B------:R-:W-:Y:S02]  /*105f0*/  LOP3.LUT P0, R4, R0, 0xff, RZ, 0xc0, !PT ;  /* 0x000000ff00047812 */ /* 0x000fe4000780c0ff */
[----:B------:R-:W-:-:S11]  /*10600*/  PRMT R0, RZ, 0x7610, R0 ;  /* 0x00007610ff007816 */ /* 0x000fd60000000000 */
[----:B------:R-:W-:Y:S05]  /*10610*/  @!P0 BRA `(.L_x_23092) ;  /* 0x0000000000108947 */ /* 0x000fea0003800000 */
.L_x_23093:
[----:B------:R-:W-:-:S04]  /*10620*/  LOP3.LUT R0, R17, 0x80000000, RZ, 0xc0, !PT ;  /* 0x8000000011007812 */ /* 0x000fc800078ec0ff */
[----:B------:R-:W-:-:S04]  /*10630*/  SHF.R.U32.HI R5, RZ, 0x18, R0 ;  /* 0x00000018ff057819 */ /* 0x000fc80000011600 */
[----:B------:R-:W-:-:S04]  /*10640*/  LOP3.LUT R4, R4, R5, RZ, 0xfc, !PT ;  /* 0x0000000504047212 */ /* 0x000fc800078efcff */
[----:B------:R-:W-:-:S07]  /*10650*/  PRMT R0, R4, 0x7610, R0 ;  /* 0x0000761004007816 */ /* 0x000fce0000000000 */
.L_x_23092:
[----:B------:R-:W-:Y:S05]  /*10660*/  BSYNC B0 ;  /* 0x0000000000007941 */ /* 0x000fea0003800000 */
.L_x_23091:
[----:B------:R-:W-:Y:S01]  /*10670*/  STG.E.U8 desc[UR36][R2.64], R0 ;  /* 0x0000000002007986 */ /* 0x000fe2000c101124 */
[----:B------:R-:W-:Y:S05]  /*10680*/  EXIT ;  /* 0x000000000000794d */ /* 0x000fea0003800000 */
.L_x_23089:
        /* <DEDUP_REMOVED lines=17> */
.L_x_23096:
[----:B------:R-:W-:-:S04]  /*107a0*/  LOP3.LUT R0, R17, 0x80000000, RZ, 0xc0, !PT ;  /* 0x8000000011007812 */ /* 0x000fc800078ec0ff */
[----:B------:R-:W-:-:S04]  /*107b0*/  SHF.R.U32.HI R5, RZ, 0x18, R0 ;  /* 0x00000018ff057819 */ /* 0x000fc80000011600 */
[----:B------:R-:W-:-:S04]  /*107c0*/  LOP3.LUT R4, R4, R5, RZ, 0xfc, !PT ;  /* 0x0000000504047212 */ /* 0x000fc800078efcff */
[----:B------:R-:W-:-:S07]  /*107d0*/  PRMT R0, R4, 0x7610, R0 ;  /* 0x0000761004007816 */ /* 0x000fce0000000000 */
.L_x_23095:
[----:B------:R-:W-:Y:S05]  /*107e0*/  BSYNC B0 ;  /* 0x0000000000007941 */ /* 0x000fea0003800000 */
.L_x_23094:
[----:B------:R-:W-:Y:S01]  /*107f0*/  STG.E.U8 desc[UR36][R2.64], R0 ;  /* 0x0000000002007986 */ /* 0x000fe2000c101124 */
[----:B------:R-:W-:Y:S05]  /*10800*/  EXIT ;  /* 0x000000000000794d */ /* 0x000fea0003800000 */
.L_x_23088:
[----:B------:R-:W-:-:S13]  /*10810*/  ISETP.NE.AND P0, PT, R0, 0x1c, PT ;  /* 0x0000001c0000780c */ /* 0x000fda0003f05270 */
[----:B------:R-:W-:Y:S05]  /*10820*/  @!P0 BRA `(.L_x_23097) ;  /* 0x0000000000ac8947 */ /* 0x000fea0003800000 */
[----:B------:R-:W-:-:S13]  /*10830*/  ISETP.NE.AND P0, PT, R0, 0x1d, PT ;  /* 0x0000001d0000780c */ /* 0x000fda0003f05270 */
[----:B------:R-:W-:Y:S05]  /*10840*/  @!P0 BRA `(.L_x_23098) ;  /* 0x00000000008c8947 */ /* 0x000fea0003800000 */
[----:B------:R-:W-:-:S13]  /*10850*/  ISETP.NE.AND P0, PT, R0, 0x2c, PT ;  /* 0x0000002c0000780c */ /* 0x000fda0003f05270 */
[----:B------:R-:W-:Y:S05]  /*10860*/  @P0 BRA `(.L_x_23071) ;  /* 0x0000000000400947 */ /* 0x000fea0003800000 */
[----:B---3--:R-:W0:Y:S02]  /*10870*/  I2F.S8 R6, R17 ;  /* 0x0000001100067306 */ /* 0x008e240000001400 */
        /* <DEDUP_REMOVED lines=15> */
.L_x_23071:
[----:B------:R-:W-:Y:S01]  /*10970*/  MOV R0, 0x228 ;  /* 0x0000022800007802 */ /* 0x000fe20000000f00 */
[----:B------:R-:W-:Y:S01]  /*10980*/  ULDC.64 UR4, c[0x4][0x218] ;  /* 0x0100860000047ab9 */ /* 0x000fe20000000a00 */
[----:B------:R-:W-:Y:S01]  /*10990*/  ULDC.64 UR6, c[0x4][0x8] ;  /* 0x0100020000067ab9 */ /* 0x000fe20000000a00 */
[----:B---3--:R-:W-:Y:S01]  /*109a0*/  IMAD.U32 R4, RZ, RZ, UR4 ;  /* 0x00000004ff047e24 */ /* 0x008fe2000f8e00ff */
        /* <DEDUP_REMOVED lines=12> */
.L_x_23099:
[----:B------:R-:W-:Y:S05]  /*10a70*/  EXIT ;  /* 0x000000000000794d */ /* 0x000fea0003800000 */
.L_x_23098:
[----:B------:R-:W-:-:S04]  /*10a80*/  LOP3.LUT R17, R17, 0xffff, RZ, 0xc0, !PT ;  /* 0x0000ffff11117812 */ /* 0x000fc800078ec0ff */
[----:B------:R-:W-:-:S05]  /*10a90*/  PRMT R17, R17, 0x8880, RZ ;  /* 0x0000888011117816 */ /* 0x000fca00000000ff */
[----:B---3--:R-:W-:-:S05]  /*10aa0*/  IMAD.MOV.U32 R4, RZ, RZ, R17 ;  /* 0x000000ffff047224 */ /* 0x008fca00078e0011 */
[----:B------:R-:W-:-:S05]  /*10ab0*/  SHF.R.S32.HI R5, RZ, 0x1f, R4 ;  /* 0x0000001fff057819 */ /* 0x000fca0000011404 */
[----:B------:R-:W-:Y:S01]  /*10ac0*/  STG.E.64 desc[UR36][R2.64], R4 ;  /* 0x0000000402007986 */ /* 0x000fe2000c101b24 */
[----:B------:R-:W-:Y:S05]  /*10ad0*/  EXIT ;  /* 0x000000000000794d */ /* 0x000fea0003800000 */
.L_x_23097:
[----:B------:R-:W-:-:S04]  /*10ae0*/  LOP3.LUT R17, R17, 0xffff, RZ, 0xc0, !PT ;  /* 0x0000ffff11117812 */ /* 0x000fc800078ec0ff */
[----:B------:R-:W-:-:S05]  /*10af0*/  PRMT R5, R17, 0x8880, RZ ;  /* 0x0000888011057816 */ /* 0x000fca00000000ff */
[----:B------:R-:W-:Y:S01]  /*10b00*/  STG.E desc[UR36][R2.64], R5 ;  /* 0x0000000502007986 */ /* 0x000fe2000c101924 */
[----:B------:R-:W-:Y:S05]  /*10b10*/  EXIT ;  /* 0x000000000000794d */ /* 0x000fea0003800000 */
.L_x_23100:
        /* <DEDUP_REMOVED lines=14> */
.L_x_24239:


//--------------------- .text._ZN2at6native18elementwise_kernelILi128ELi4EZNS0_22gpu_kernel_impl_nocastIZNS0_54_GLOBAL__N__d8c5977b_16_LinearAlgebra_cu_140f0503_289316addr_kernel_cudaERNS_14TensorIteratorERKN3c106ScalarES9_EUlbbbE0_EEvRNS_18TensorIteratorBaseERKT_EUliE_EEviT1_ --------------------------
	.section	.text._ZN2at6native18elementwise_kernelILi128ELi4EZNS0_22gpu_kernel_impl_nocastIZNS0_54_GLOBAL__N__d8c5977b_16_LinearAlgebra_cu_140f0503_289316addr_kernel_cudaERNS_14TensorIteratorERKN3c106ScalarES9_EUlbbbE0_EEvRNS_18TensorIteratorBaseERKT_EUliE_EEviT1_,"ax",@progbits
	.align	128
        .global         _ZN2at6native18elementwise_kernelILi128ELi4EZNS0_22gpu_kernel_impl_nocastIZNS0_54_GLOBAL__N__d8c5977b_16_LinearAlgebra_cu_140f0503_289316addr_kernel_cudaERNS_14TensorIteratorERKN3c106ScalarES9_EUlbbbE0_EEvRNS_18TensorIteratorBaseERKT_EUliE_EEviT1_
        .type           _ZN2at6native18elementwise_kernelILi128ELi4EZNS0_22gpu_kernel_impl_nocastIZNS0_54_GLOBAL__N__d8c5977b_16_LinearAlgebra_cu_140f0503_289316addr_kernel_cudaERNS_14TensorIteratorERKN3c106ScalarES9_EUlbbbE0_EEvRNS_18TensorIteratorBaseERKT_EUliE_EEviT1_,@function
        .size           _ZN2at6native18elementwise_kernelILi128ELi4EZNS0_22gpu_kernel_impl_nocastIZNS0_54_GLOBAL__N__d8c5977b_16_LinearAlgebra_cu_140f0503_289316addr_kernel_cudaERNS_14TensorIteratorERKN3c106ScalarES9_EUlbbbE0_EEvRNS_18TensorIteratorBaseERKT_EUliE_EEviT1_,(.L_x_24240 - _ZN2at6native18elementwise_kernelILi128ELi4EZNS0_22gpu_kernel_impl_nocastIZNS0_54_GLOBAL__N__d8c5977b_16_LinearAlgebra_cu_140f0503_289316addr_kernel_cudaERNS_14TensorIteratorERKN3c106ScalarES9_EUlbbbE0_EEvRNS_18TensorIteratorBaseERKT_EUliE_EEviT1_)
        .other          _ZN2at6native18elementwise_kernelILi128ELi4EZNS0_22gpu_kernel_impl_nocastIZNS0_54_GLOBAL__N__d8c5977b_16_LinearAlgebra_cu_140f0503_289316addr_kernel_cudaERNS_14TensorIteratorERKN3c106ScalarES9_EUlbbbE0_EEvRNS_18TensorIteratorBaseERKT_EUliE_EEviT1_,@"STO_CUDA_ENTRY STV_DEFAULT"
_ZN2at6native18elementwise_kernelILi128ELi4EZNS0_22gpu_kernel_impl_nocastIZNS0_54_GLOBAL__N__d8c5977b_16_LinearAlgebra_cu_140f0503_289316addr_kernel_cudaERNS_14TensorIteratorERKN3c106ScalarES9_EUlbbbE0_EEvRNS_18TensorIteratorBaseERKT_EUliE_EEviT1_:
.text._ZN2at6native18elementwise_kernelILi128ELi4EZNS0_22gpu_kernel_impl_nocastIZNS0_54_GLOBAL__N__d8c5977b_16_LinearAlgebra_cu_140f0503_289316addr_kernel_cudaERNS_14TensorIteratorERKN3c106ScalarES9_EUlbbbE0_EEvRNS_18TensorIteratorBaseERKT_EUliE_EEviT1_:
        /* <DEDUP_REMOVED lines=391> */
.L_x_23103:
[----:B------:R-:W-:Y:S01]  /*1870*/  ULDC.64 UR10, c[0x0][0x4e0] ;  /* 0x00013800000a7ab9 */ /* 0x000fe20000000a00 */
[----:B------:R-:W-:Y:S01]  /*1880*/  ULDC.64 UR12, c[0x0][0x4f0] ;  /* 0x00013c00000c7ab9 */ /* 0x000fe20000000a00 */
[----:B------:R-:W-:-:S04]  /*1890*/  IADD3 R8, P0, R2, UR10, RZ ;  /* 0x0000000a02087c10 */ /* 0x000fc8000ff1e0ff */
[----:B------:R-:W-:Y:S01]  /*18a0*/  IADD3.X R9, RZ, UR11, RZ, P0, !PT ;  /* 0x0000000bff097c10 */ /* 0x000fe200087fe4ff */
[----:B------:R-:W-:-:S04]  /*18b0*/  ULDC.64 UR10, c[0x0][0x4e8] ;  /* 0x00013a00000a7ab9 */ /* 0x000fc80000000a00 */
[----:B------:R-:W2:Y:S01]  /*18c0*/  LDG.E.U8 R8, desc[UR4][R8.64] ;  /* 0x0000000408087981 */ /* 0x000ea2000c1e1100 */
[----:B------:R-:W-:Y:S02]  /*18d0*/  ISETP.NE.AND P0, PT, RZ, UR7, PT ;  /* 0x00000007ff007c0c */ /* 0x000fe4000bf05270 */
[----:B------:R-:W-:Y:S02]  /*18e0*/  IADD3 R10, P1, R7, UR10, RZ ;  /* 0x0000000a070a7c10 */ /* 0x000fe4000ff3e0ff */
[----:B------:R-:W-:Y:S02]  /*18f0*/  IADD3 R6, P2, R0, UR12, RZ ;  /* 0x0000000c00067c10 */ /* 0x000fe4000ff5e0ff */
[----:B------:R-:W-:Y:S01]  /*1900*/  IADD3.X R11, RZ, UR11, RZ, P1, !PT ;  /* 0x0000000bff0b7c10 */ /* 0x000fe20008ffe4ff */
[----:B------:R-:W-:Y:S01]  /*1910*/  ULDC.64 UR10, c[0x0][0x4d8] ;  /* 0x00013600000a7ab9 */ /* 0x000fe20000000a00 */
[----:B------:R-:W-:Y:S02]  /*1920*/  IADD3.X R7, RZ, UR13, RZ, P2, !PT ;  /* 0x0000000dff077c10 */ /* 0x000fe400097fe4ff */
[----:B--2---:R-:W-:-:S13]  /*1930*/  ISETP.NE.AND P0, PT, R8, RZ, P0 ;  /* 0x000000ff0800720c */ /* 0x004fda0000705270 */
[----:B------:R-:W2:Y:S04]  /*1940*/  @!P0 LDG.E.U8 R10, desc[UR4][R10.64] ;  /* 0x000000040a0a8981 */ /* 0x000ea8000c1e1100 */
[----:B------:R-:W3:Y:S01]  /*1950*/  @!P0 LDG.E.U8 R6, desc[UR4][R6.64] ;  /* 0x0000000406068981 */ /* 0x000ee2000c1e1100 */
[----:B------:R-:W-:Y:S02]  /*1960*/  @!P0 ISETP.NE.AND P1, PT, RZ, UR8, PT ;  /* 0x00000008ff008c0c */ /* 0x000fe4000bf25270 */
[----:B------:R-:W-:Y:S02]  /*1970*/  IADD3 R4, P2, R5, UR10, RZ ;  /* 0x0000000a05047c10 */ /* 0x000fe4000ff5e0ff */
[----:B------:R-:W-:Y:S02]  /*1980*/  MOV R9, 0x1 ;  /* 0x0000000100097802 */ /* 0x000fe40000000f00 */
[----:B------:R-:W-:-:S02]  /*1990*/  IADD3.X R5, RZ, UR11, RZ, P2, !PT ;  /* 0x0000000bff057c10 */ /* 0x000fc400097fe4ff */
[----:B------:R-:W-:Y:S02]  /*19a0*/  IADD3 R3, R3, 0x80, RZ ;  /* 0x0000008003037810 */ /* 0x000fe40007ffe0ff */
[----:B--2---:R-:W-:-:S04]  /*19b0*/  @!P0 ISETP.NE.AND P1, PT, R10, RZ, P1 ;  /* 0x000000ff0a00820c */ /* 0x004fc80000f25270 */
[----:B---3--:R-:W-:-:S04]  /*19c0*/  @!P0 ISETP.NE.AND P1, PT, R6, RZ, P1 ;  /* 0x000000ff0600820c */ /* 0x008fc80000f25270 */
[----:B------:R-:W-:-:S05]  /*19d0*/  @!P0 SEL R9, RZ, 0x1, !P1 ;  /* 0x00000001ff098807 */ /* 0x000fca0004800000 */
[----:B------:R0:W-:Y:S04]  /*19e0*/  STG.E.U8 desc[UR4][R4.64], R9 ;  /* 0x0000000904007986 */ /* 0x0001e8000c101104 */
.L_x_23102:
[----:B------:R-:W-:Y:S05]  /*19f0*/  BSYNC B0 ;  /* 0x0000000000007941 */ /* 0x000fea0003800000 */
.L_x_23101:
        /* <DEDUP_REMOVED lines=382> */
.L_x_23106:
        /* <DEDUP_REMOVED lines=22> */
[----:B------:R-:W-:Y:S02]  /*3340*/  @!P0 SEL R9, RZ, 0x1, !P1 ;  /* 0x00000001ff098807 */ /* 0x000fe40004800000 */
[----:B------:R-:W-:-:S03]  /*3350*/  ISETP.GE.AND P0, PT, R3, UR6, PT ;  /* 0x0000000603007c0c */ /* 0x000fc6000bf06270 */
[----:B------:R1:W-:Y:S10]  /*3360*/  STG.E.U8 desc[UR4][R4.64], R9 ;  /* 0x0000000904007986 */ /* 0x0003f4000c101104 */
        /* <DEDUP_REMOVED lines=380> */
.L_x_23107:
        /* <DEDUP_REMOVED lines=24> */
.L_x_23105:
[----:B------:R-:W-:Y:S05]  /*4cb0*/  BSYNC B0 ;  /* 0x0000000000007941 */ /* 0x000fea0003800000 */
.L_x_23104:
        /* <DEDUP_REMOVED lines=381> */
.L_x_23108:
        /* <DEDUP_REMOVED lines=19> */
[----:B--2---:R-:W-:-:S04]  /*65c0*/  @!P0 ISETP.NE.AND P1, PT, R8, RZ, P1 ;  /* 0x000000ff0800820c */ /* 0x004fc80000f25270 */
[----:B---3--:R-:W-:-:S04]  /*65d0*/  @!P0 ISETP.NE.AND P1, PT, R6, RZ, P1 ;  /* 0x000000ff0600820c */ /* 0x008fc80000f25270 */
[----:B------:R-:W-:-:S05]  /*65e0*/  @!P0 SEL R11, RZ, 0x1, !P1 ;  /* 0x00000001ff0b8807 */ /* 0x000fca0004800000 */
[----:B------:R-:W-:Y:S01]  /*65f0*/  STG.E.U8 desc[UR4][R2.64], R11 ;  /* 0x0000000b02007986 */ /* 0x000fe2000c101104 */
[----:B------:R-:W-:Y:S05]  /*6600*/  EXIT ;  /* 0x000000000000794d */ /* 0x000fea0003800000 */
.L_x_23109:
        /* <DEDUP_REMOVED lines=15> */
.L_x_24240:


//--------------------- .text._ZN2at6native27unrolled_elementwise_kernelIZNS0_54_GLOBAL__N__d8c5977b_16_LinearAlgebra_cu_140f0503_289316addr_kernel_cudaERNS_14TensorIteratorERKN3c106ScalarES8_EUlbbbE0_St5arrayIPcLm4EELi4E23TrivialOffsetCalculatorILi3EjESD_ILi1EjENS0_6memory15LoadWithoutCastENSG_16StoreWithoutCastEEEviT_T0_T2_T3_T4_T5_ --------------------------
	.section	.text._ZN2at6native27unrolled_elementwise_kernelIZNS0_54_GLOBAL__N__d8c5977b_16_LinearAlgebra_cu_140f0503_289316addr_kernel_cudaERNS_14TensorIteratorERKN3c106ScalarES8_EUlbbbE0_St5arrayIPcLm4EELi4E23TrivialOffsetCalculatorILi3EjESD_ILi1EjENS0_6memory15LoadWithoutCastENSG_16StoreWithoutCastEEEviT_T0_T2_T3_T4_T5_,"ax",@progbits
	.align	128
        .global         _ZN2at6native27unrolled_elementwise_kernelIZNS0_54_GLOBAL__N__d8c5977b_16_LinearAlgebra_cu_140f0503_289316addr_kernel_cudaERNS_14TensorIteratorERKN3c106ScalarES8_EUlbbbE0_St5arrayIPcLm4EELi4E23TrivialOffsetCalculatorILi3EjESD_ILi1EjENS0_6memory15LoadWithoutCastENSG_16StoreWithoutCastEEEviT_T0_T2_T3_T4_T5_
        .type           _ZN2at6native27unrolled_elementwise_kernelIZNS0_54_GLOBAL__N__d8c5977b_16_LinearAlgebra_cu_140f0503_289316addr_kernel_cudaERNS_14TensorIteratorERKN3c106ScalarES8_EUlbbbE0_St5arrayIPcLm4EELi4E23TrivialOffsetCalculatorILi3EjESD_ILi1EjENS0_6memory15LoadWithoutCastENSG_16StoreWithoutCastEEEviT_T0_T2_T3_T4_T5_,@function
        .size           _ZN2at6native27unrolled_elementwise_kernelIZNS0_54_GLOBAL__N__d8c5977b_16_LinearAlgebra_cu_140f0503_289316addr_kernel_cudaERNS_14TensorIteratorERKN3c106ScalarES8_EUlbbbE0_St5arrayIPcLm4EELi4E23TrivialOffsetCalculatorILi3EjESD_ILi1EjENS0_6memory15LoadWithoutCastENSG_16StoreWithoutCastEEEviT_T0_T2_T3_T4_T5_,(.L_x_24241 - _ZN2at6native27unrolled_elementwise_kernelIZNS0_54_GLOBAL__N__d8c5977b_16_LinearAlgebra_cu_140f0503_289316addr_kernel_cudaERNS_14TensorIteratorERKN3c106ScalarES8_EUlbbbE0_St5arrayIPcLm4EELi4E23TrivialOffsetCalculatorILi3EjESD_ILi1EjENS0_6memory15LoadWithoutCastENSG_16StoreWithoutCastEEEviT_T0_T2_T3_T4_T5_)
        .other          _ZN2at6native27unrolled_elementwise_kernelIZNS0_54_GLOBAL__N__d8c5977b_16_LinearAlgebra_cu_140f0503_289316addr_kernel_cudaERNS_14TensorIteratorERKN3c106ScalarES8_EUlbbbE0_St5arrayIPcLm4EELi4E23TrivialOffsetCalculatorILi3EjESD_ILi1EjENS0_6memory15LoadWithoutCastENSG_16StoreWithoutCastEEEviT_T0_T2_T3_T4_T5_,@"STO_CUDA_ENTRY STV_DEFAULT"
_ZN2at6native27unrolled_elementwise_kernelIZNS0_54_GLOBAL__N__d8c5977b_16_LinearAlgebra_cu_140f0503_289316addr_kernel_cudaERNS_14TensorIteratorERKN3c106ScalarES8_EUlbbbE0_St5arrayIPcLm4EELi4E23TrivialOffsetCalculatorILi3EjESD_ILi1EjENS0_6memory15LoadWithoutCastENSG_16StoreWithoutCastEEEviT_T0_T2_T3_T4_T5_:
.text._ZN2at6native27unrolled_elementwise_kernelIZNS0_54_GLOBAL__N__d8c5977b_16_LinearAlgebra_cu_140f0503_289316addr_kernel_cudaERNS_14TensorIteratorERKN3c106ScalarES8_EUlbbbE0_St5arrayIPcLm4EELi4E23TrivialOffsetCalculatorILi3EjESD_ILi1EjENS0_6memory15LoadWithoutCastENSG_16StoreWithoutCastEEEviT_T0_T2_T3_T4_T5_:
[----:B------:R-:W-:Y:S01]  /*0000*/  LDC R1, c[0x0][0x28] ;  /* 0x00000a00ff017b82 */ /* 0x000fe20000000800 */
[----:B------:R-:W0:Y:S07]  /*0010*/  S2R R0, SR_CTAID.X ;  /* 0x0000000000007919 */ /* 0x000e2e0000002500 */
[----:B------:R-:W0:Y:S01]  /*0020*/  LDC R3, c[0x0][0x210] ;  /* 0x00008400ff037b82 */ /* 0x000e220000000800 */
[----:B------:R-:W-:Y:S01]  /*0030*/  ULDC.64 UR4, c[0x0][0x208] ;  /* 0x0000820000047ab9 */ /* 0x000fe20000000a00 */
[----:B------:R-:W-:Y:S01]  /*0040*/  BSSY B0, `(.L_x_23110) ;  /* 0x000001e000007945 */ /* 0x000fe20003800000 */
[----:B------:R-:W1:Y:S01]  /*0050*/  S2R R9, SR_TID.X ;  /* 0x0000000000097919 */ /* 0x000e620000002100 */
[----:B------:R-:W-:-:S02]  /*0060*/  PRMT R10, RZ, 0x7610, R10 ;  /* 0x00007610ff0a7816 */ /* 0x000fc4000000000a */
[----:B------:R-:W-:Y:S02]  /*0070*/  PRMT R11, RZ, 0x7610, R11 ;  /* 0x00007610ff0b7816 */ /* 0x000fe4000000000b */
[----:B------:R-:W-:Y:S02]  /*0080*/  PRMT R12, RZ, 0x7610, R12 ;  /* 0x00007610ff0c7816 */ /* 0x000fe4000000000c */
[----:B------:R-:W-:Y:S01]  /*0090*/  PRMT R13, RZ, 0x7610, R13 ;  /* 0x00007610ff0d7816 */ /* 0x000fe2000000000d */
[----:B0-----:R-:W-:Y:S02]  /*00a0*/  IMAD R8, R0, -0x200, R3 ;  /* 0xfffffe0000087824 */ /* 0x001fe400078e0203 */
[----:B-1----:R-:W-:-:S03]  /*00b0*/  IMAD.MOV.U32 R3, RZ, RZ, R9 ;  /* 0x000000ffff037224 */ /* 0x002fc600078e0009 */
[----:B------:R-:W-:-:S13]  /*00c0*/  ISETP.GE.AND P3, PT, R9, R8, PT ;  /* 0x000000080900720c */ /* 0x000fda0003f66270 */
[----:B------:R-:W-:Y:S05]  /*00d0*/  @P3 BRA `(.L_x_23111) ;  /* 0x0000000000503947 */ /* 0x000fea0003800000 */
[----:B------:R-:W-:Y:S01]  /*00e0*/  IMAD R14, R0, 0x200, R3 ;  /* 0x00000200000e7824 */ /* 0x000fe200078e0203 */
[----:B------:R-:W-:Y:S01]  /*00f0*/  ULDC.64 UR6, c[0x0][0x230] ;  /* 0x00008c0000067ab9 */ /* 0x000fe20000000a00 */
[----:B------:R-:W-:Y:S01]  /*0100*/  ULDC.64 UR8, c[0x0][0x238] ;  /* 0x00008e0000087ab9 */ /* 0x000fe20000000a00 */
[----:B------:R-:W-:Y:S02]  /*0110*/  ULDC.64 UR10, c[0x0][0x240] ;  /* 0x00009000000a7ab9 */ /* 0x000fe40000000a00 */
[C---:B------:R-:W-:Y:S02]  /*0120*/  IADD3 R4, P0, R14.reuse, UR6, RZ ;  /* 0x000000060e047c10 */ /* 0x040fe4000ff1e0ff */
[C---:B------:R-:W-:Y:S02]  /*0130*/  IADD3 R6, P1, R14.reuse, UR8, RZ ;  /* 0x000000080e067c10 */ /* 0x040fe4000ff3e0ff */
[----:B------:R-:W-:Y:S01]  /*0140*/  IADD3 R14, P2, R14, UR10, RZ ;  /* 0x0000000a0e0e7c10 */ /* 0x000fe2000ff5e0ff */
[----:B------:R-:W-:-:S02]  /*0150*/  IMAD.X R5, RZ, RZ, UR7, P0 ;  /* 0x00000007ff057e24 */ /* 0x000fc400080e06ff */
[----:B------:R-:W-:Y:S02]  /*0160*/  IMAD.X R7, RZ, RZ, UR9, P1 ;  /* 0x00000009ff077e24 */ /* 0x000fe400088e06ff */
[----:B------:R-:W-:Y:S01]  /*0170*/  IMAD.X R15, RZ, RZ, UR11, P2 ;  /* 0x0000000bff0f7e24 */ /* 0x000fe200090e06ff */
[----:B------:R-:W2:Y:S04]  /*0180*/  LDG.E.U8 R4, desc[UR4][R4.64] ;  /* 0x0000000404047981 */ /* 0x000ea8000c1e1100 */
[----:B------:R-:W3:Y:S04]  /*0190*/  LDG.E.U8 R6, desc[UR4][R6.64] ;  /* 0x0000000406067981 */ /* 0x000ee8000c1e1100 */
[----:B------:R-:W4:Y:S01]  /*01a0*/  LDG.E.U8 R14, desc[UR4][R14.64] ;  /* 0x000000040e0e7981 */ /* 0x000f22000c1e1100 */
[----:B------:R-:W-:Y:S01]  /*01b0*/  VIADD R3, R3, 0x80 ;  /* 0x0000008003037836 */ /* 0x000fe20000000000 */
[----:B--2---:R-:W-:-:S02]  /*01c0*/  ISETP.NE.AND P0, PT, R4, RZ, PT ;  /* 0x000000ff0400720c */ /* 0x004fc40003f05270 */
[----:B---3--:R-:W-:Y:S02]  /*01d0*/  ISETP.NE.AND P1, PT, R6, RZ, PT ;  /* 0x000000ff0600720c */ /* 0x008fe40003f25270 */
[----:B------:R-:W-:Y:S02]  /*01e0*/  SEL R11, RZ, 0x1, !P0 ;  /* 0x00000001ff0b7807 */ /* 0x000fe40004000000 */
[----:B----4-:R-:W-:Y:S02]  /*01f0*/  ISETP.NE.AND P2, PT, R14, RZ, PT ;  /* 0x000000ff0e00720c */ /* 0x010fe40003f45270 */
[----:B------:R-:W-:Y:S02]  /*0200*/  SEL R12, RZ, 0x1, !P1 ;  /* 0x00000001ff0c7807 */ /* 0x000fe40004800000 */
[----:B------:R-:W-:-:S09]  /*0210*/  SEL R13, RZ, 0x1, !P2 ;  /* 0x00000001ff0d7807 */ /* 0x000fd20005000000 */
.L_x_23111:
[----:B------:R-:W-:Y:S05]  /*0220*/  BSYNC B0 ;  /* 0x0000000000007941 */ /* 0x000fea0003800000 */
.L_x_23110:
[----:B------:R-:W-:Y:S01]  /*0230*/  ISETP.GE.AND P0, PT, R3, R8, PT ;  /* 0x000000080300720c */ /* 0x000fe20003f06270 */
[----:B------:R-:W-:Y:S01]  /*0240*/  BSSY B0, `(.L_x_23112) ;  /* 0x0000018000007945 */ /* 0x000fe20003800000 */
[----:B------:R-:W-:Y:S02]  /*0250*/  PRMT R14, RZ, 0x7610, R14 ;  /* 0x00007610ff0e7816 */ /* 0x000fe4000000000e */
[----:B------:R-:W-:-:S09]  /*0260*/  PRMT R15, RZ, 0x7610, R15 ;  /* 0x00007610ff0f7816 */ /* 0x000fd2000000000f */
        /* <DEDUP_REMOVED lines=21> */
.L_x_23113:
[----:B------:R-:W-:Y:S05]  /*03c0*/  BSYNC B0 ;  /* 0x0000000000007941 */ /* 0x000fea0003800000 */
.L_x_23112:
[----:B------:R-:W-:Y:S01]  /*03d0*/  ISETP.GE.AND P0, PT, R3, R8, PT ;  /* 0x000000080300720c */ /* 0x000fe20003f06270 */
[----:B------:R-:W-:Y:S01]  /*03e0*/  ULDC.U8 UR6, c[0x0][0x218] ;  /* 0x0000860000067ab9 */ /* 0x000fe20000000000 */
[----:B------:R-:W-:Y:S01]  /*03f0*/  BSSY B0, `(.L_x_23114) ;  /* 0x000001a000007945 */ /* 0x000fe20003800000 */
[----:B------:R-:W-:Y:S02]  /*0400*/  PRMT R19, RZ, 0x7610, R19 ;  /* 0x00007610ff137816 */ /* 0x000fe40000000013 */
[----:B------:R-:W-:Y:S02]  /*0410*/  PRMT R16, RZ, 0x7610, R16 ;  /* 0x00007610ff107816 */ /* 0x000fe40000000010 */
[----:B------:R-:W-:Y:S02]  /*0420*/  PRMT R18, RZ, 0x7610, R18 ;  /* 0x00007610ff127816 */ /* 0x000fe40000000012 */
[----:B------:R-:W-:-:S04]  /*0430*/  PRMT R17, RZ, 0x7610, R17 ;  /* 0x00007610ff117816 */ /* 0x000fc80000000011 */
        /* <DEDUP_REMOVED lines=21> */
.L_x_23115:
[----:B------:R-:W-:Y:S05]  /*0590*/  BSYNC B0 ;  /* 0x0000000000007941 */ /* 0x000fea0003800000 */
.L_x_23114:
[----:B------:R-:W-:Y:S01]  /*05a0*/  ISETP.GE.AND P1, PT, R3, R8, PT ;  /* 0x000000080300720c */ /* 0x000fe20003f26270 */
[----:B------:R-:W-:Y:S01]  /*05b0*/  BSSY B0, `(.L_x_23116) ;  /* 0x0000018000007945 */ /* 0x000fe20003800000 */
[----:B------:R-:W-:Y:S02]  /*05c0*/  ISETP.NE.AND P0, PT, RZ, UR6, PT ;  /* 0x00000006ff007c0c */ /* 0x000fe4000bf05270 */
[----:B------:R-:W-:Y:S02]  /*05d0*/  PRMT R20, RZ, 0x7610, R20 ;  /* 0x00007610ff147816 */ /* 0x000fe40000000014 */
[----:B------:R-:W-:-:S07]  /*05e0*/  PRMT R21, RZ, 0x7610, R21 ;  /* 0x00007610ff157816 */ /* 0x000fce0000000015 */
        /* <DEDUP_REMOVED lines=14> */
[----:B--2---:R-:W-:-:S02]  /*06d0*/  ISETP.NE.AND P1, PT, R2, RZ, PT ;  /* 0x000000ff0200720c */ /* 0x004fc40003f25270 */
[----:B---3--:R-:W-:Y:S02]  /*06e0*/  ISETP.NE.AND P2, PT, R4, RZ, PT ;  /* 0x000000ff0400720c */ /* 0x008fe40003f45270 */
[----:B------:R-:W-:Y:S02]  /*06f0*/  SEL R19, RZ, 0x1, !P1 ;  /* 0x00000001ff137807 */ /* 0x000fe40004800000 */
[----:B----4-:R-:W-:Y:S02]  /*0700*/  ISETP.NE.AND P4, PT, R6, RZ, PT ;  /* 0x000000ff0600720c */ /* 0x010fe40003f85270 */
[----:B------:R-:W-:Y:S02]  /*0710*/  SEL R20, RZ, 0x1, !P2 ;  /* 0x00000001ff147807 */ /* 0x000fe40005000000 */
[----:B------:R-:W-:-:S09]  /*0720*/  SEL R21, RZ, 0x1, !P4 ;  /* 0x00000001ff157807 */ /* 0x000fd20006000000 */
.L_x_23117:
[----:B------:R-:W-:Y:S05]  /*0730*/  BSYNC B0 ;  /* 0x0000000000007941 */ /* 0x000fea0003800000 */
.L_x_23116:
[----:B------:R-:W-:Y:S01]  /*0740*/  ULDC.U8 UR6, c[0x0][0x219] ;  /* 0x0000864000067ab9 */ /* 0x000fe20000000000 */
[----:B------:R-:W-:Y:S04]  /*0750*/  BSSY B0, `(.L_x_23118) ;  /* 0x0000047000007945 */ /* 0x000fe80003800000 */
[----:B------:R-:W-:Y:S05]  /*0760*/  @!P0 BRA `(.L_x_23119) ;  /* 0x0000000000b48947 */ /* 0x000fea0003800000 */
[----:B------:R-:W-:-:S05]  /*0770*/  VIADD R5, R9, 0x80 ;  /* 0x0000008009057836 */ /* 0x000fca0000000000 */
[----:B------:R-:W-:Y:S01]  /*0780*/  ISETP.GE.AND P5, PT, R5, R8, PT ;  /* 0x000000080500720c */ /* 0x000fe20003fa6270 */
[----:B------:R-:W-:-:S05]  /*0790*/  VIADD R5, R9, 0x100 ;  /* 0x0000010009057836 */ /* 0x000fca0000000000 */
[----:B------:R-:W-:Y:S02]  /*07a0*/  ISETP.GE.AND P4, PT, R5, R8, PT ;  /* 0x000000080500720c */ /* 0x000fe40003f86270 */
[----:B------:R-:W-:-:S04]  /*07b0*/  @!P3 PRMT R5, R12, 0x9910, RZ ;  /* 0x000099100c05b816 */ /* 0x000fc800000000ff */
[----:B------:R-:W-:Y:S02]  /*07c0*/  @!P3 ISETP.NE.AND P0, PT, R5, RZ, PT ;  /* 0x000000ff0500b20c */ /* 0x000fe40003f05270 */
[----:B------:R-:W-:Y:S02]  /*07d0*/  @!P5 PRMT R6, R14, 0x9910, RZ ;  /* 0x000099100e06d816 */ /* 0x000fe400000000ff */
[----:B------:R-:W-:Y:S02]  /*07e0*/  @!P3 PRMT R5, R13, 0x9910, RZ ;  /* 0x000099100d05b816 */ /* 0x000fe400000000ff */
[----:B------:R-:W-:Y:S02]  /*07f0*/  @!P5 ISETP.NE.AND P1, PT, R6, RZ, PT ;  /* 0x000000ff0600d20c */ /* 0x000fe40003f25270 */
[----:B------:R-:W-:Y:S02]  /*0800*/  @!P4 PRMT R7, R18, 0x9910, RZ ;  /* 0x000099101207c816 */ /* 0x000fe400000000ff */
[----:B------:R-:W-:-:S02]  /*0810*/  @!P3 ISETP.NE.AND P0, PT, RZ, UR6, P0 ;  /* 0x00000006ff00bc0c */ /* 0x000fc40008705270 */
[----:B------:R-:W-:Y:S02]  /*0820*/  @!P4 PRMT R17, R17, 0x9910, RZ ;  /* 0x000099101111c816 */ /* 0x000fe400000000ff */
[----:B------:R-:W-:Y:S02]  /*0830*/  @!P5 ISETP.NE.AND P6, PT, RZ, UR6, P1 ;  /* 0x00000006ff00dc0c */ /* 0x000fe40008fc5270 */
[----:B------:R-:W-:Y:S02]  /*0840*/  @!P4 ISETP.NE.AND P1, PT, R7, RZ, PT ;  /* 0x000000ff0700c20c */ /* 0x000fe40003f25270 */
[----:B------:R-:W-:Y:S01]  /*0850*/  @!P3 ISETP.NE.AND P2, PT, R5, RZ, P0 ;  /* 0x000000ff0500b20c */ /* 0x000fe20000745270 */
[----:B------:R-:W-:Y:S01]  /*0860*/  @!P4 IMAD.MOV.U32 R5, RZ, RZ, R17 ;  /* 0x000000ffff05c224 */ /* 0x000fe200078e0011 */
[----:B------:R-:W-:Y:S02]  /*0870*/  @!P4 ISETP.NE.AND P1, PT, RZ, UR6, P1 ;  /* 0x00000006ff00cc0c */ /* 0x000fe40008f25270 */
[----:B------:R-:W-:-:S02]  /*0880*/  @!P5 PRMT R6, R15, 0x9910, RZ ;  /* 0x000099100f06d816 */ /* 0x000fc400000000ff */
[----:B------:R-:W-:Y:S01]  /*0890*/  @!P4 ISETP.NE.AND P1, PT, R5, RZ, P1 ;  /* 0x000000ff0500c20c */ /* 0x000fe20000f25270 */
[----:B------:R-:W-:Y:S01]  /*08a0*/  VIADD R5, R9, 0x180 ;  /* 0x0000018009057836 */ /* 0x000fe20000000000 */
[----:B------:R-:W-:Y:S02]  /*08b0*/  @!P5 ISETP.NE.AND P0, PT, R6, RZ, P6 ;  /* 0x000000ff0600d20c */ /* 0x000fe40003705270 */
[----:B------:R-:W-:Y:S02]  /*08c0*/  @!P5 PRMT R7, R10, 0x9910, RZ ;  /* 0x000099100a07d816 */ /* 0x000fe400000000ff */
[----:B------:R-:W-:Y:S02]  /*08d0*/  ISETP.GE.AND P6, PT, R5, R8, PT ;  /* 0x000000080500720c */ /* 0x000fe40003fc6270 */
        /* <DEDUP_REMOVED lines=15> */
[----:B------:R-:W-:Y:S01]  /*09d0*/  PRMT R6, R19, 0x9910, RZ ;  /* 0x0000991013067816 */ /* 0x000fe200000000ff */
[----:B------:R-:W-:Y:S01]  /*09e0*/  IMAD.MOV.U32 R5, RZ, RZ, R21 ;  /* 0x000000ffff057224 */ /* 0x000fe200078e0015 */
[----:B------:R-:W-:-:S04]  /*09f0*/  ISETP.NE.AND P0, PT, RZ, UR6, P0 ;  /* 0x00000006ff007c0c */ /* 0x000fc80008705270 */
[----:B------:R-:W-:-:S04]  /*0a00*/  ISETP.NE.AND P0, PT, R5, RZ, P0 ;  /* 0x000000ff0500720c */ /* 0x000fc80000705270 */
[----:B------:R-:W-:-:S04]  /*0a10*/  ISETP.NE.OR P0, PT, R6, RZ, P0 ;  /* 0x000000ff0600720c */ /* 0x000fc80000705670 */
[----:B------:R-:W-:Y:S01]  /*0a20*/  SEL R5, RZ, 0x1, !P0 ;  /* 0x00000001ff057807 */ /* 0x000fe20004000000 */
[----:B------:R-:W-:Y:S08]  /*0a30*/  BRA `(.L_x_23120) ;  /* 0x0000000000607947 */ /* 0x000ff00003800000 */
.L_x_23119:
[----:B------:R-:W-:Y:S01]  /*0a40*/  VIADD R3, R9, 0x180 ;  /* 0x0000018009037836 */ /* 0x000fe20000000000 */
[----:B------:R-:W-:Y:S02]  /*0a50*/  PRMT R2, R12, 0x9910, RZ ;  /* 0x000099100c027816 */ /* 0x000fe400000000ff */
[----:B------:R-:W-:Y:S02]  /*0a60*/  PRMT R4, R18, 0x9910, RZ ;  /* 0x0000991012047816 */ /* 0x000fe400000000ff */
[----:B------:R-:W-:Y:S02]  /*0a70*/  ISETP.GE.AND P5, PT, R3, R8, PT ;  /* 0x000000080300720c */ /* 0x000fe40003fa6270 */
[----:B------:R-:W-:Y:S02]  /*0a80*/  PRMT R3, R14, 0x9910, RZ ;  /* 0x000099100e037816 */ /* 0x000fe400000000ff */
[----:B------:R-:W-:-:S04]  /*0a90*/  ISETP.NE.AND P2, PT, RZ, UR6, PT ;  /* 0x00000006ff007c0c */ /* 0x000fc8000bf45270 */
[----:B------:R-:W-:Y:S02]  /*0aa0*/  ISETP.NE.AND P4, PT, R2, RZ, P2 ;  /* 0x000000ff0200720c */ /* 0x000fe40001785270 */
[----:B------:R-:W-:Y:S02]  /*0ab0*/  ISETP.NE.AND P1, PT, R3, RZ, P2 ;  /* 0x000000ff0300720c */ /* 0x000fe40001725270 */
[----:B------:R-:W-:Y:S02]  /*0ac0*/  ISETP.NE.AND P0, PT, R4, RZ, P2 ;  /* 0x000000ff0400720c */ /* 0x000fe40001705270 */
[----:B------:R-:W-:Y:S02]  /*0ad0*/  @!P5 PRMT R6, R20, 0x9910, RZ ;  /* 0x000099101406d816 */ /* 0x000fe400000000ff */
[----:B------:R-:W-:Y:S02]  /*0ae0*/  PRMT R2, R13, 0x9910, RZ ;  /* 0x000099100d027816 */ /* 0x000fe400000000ff */
[----:B------:R-:W-:-:S02]  /*0af0*/  @!P5 ISETP.NE.AND P2, PT, R6, RZ, P2 ;  /* 0x000000ff0600d20c */ /* 0x000fc40001745270 */
[----:B------:R-:W-:Y:S02]  /*0b00*/  @!P5 PRMT R6, R21, 0x9910, RZ ;  /* 0x000099101506d816 */ /* 0x000fe400000000ff */
[----:B------:R-:W-:Y:S02]  /*0b10*/  PRMT R3, R15, 0x9910, RZ ;  /* 0x000099100f037816 */ /* 0x000fe400000000ff */
[----:B------:R-:W-:Y:S02]  /*0b20*/  PRMT R4, R17, 0x9910, RZ ;  /* 0x0000991011047816 */ /* 0x000fe400000000ff */
[----:B------:R-:W-:Y:S02]  /*0b30*/  @!P5 ISETP.NE.AND P2, PT, R6, RZ, P2 ;  /* 0x000000ff0600d20c */ /* 0x000fe40001745270 */
[----:B------:R-:W-:Y:S02]  /*0b40*/  ISETP.NE.AND P4, PT, R2, RZ, P4 ;  /* 0x000000ff0200720c */ /* 0x000fe40002785270 */
[----:B------:R-:W-:-:S02]  /*0b50*/  ISETP.NE.AND P1, PT, R3, RZ, P1 ;  /* 0x000000ff0300720c */ /* 0x000fc40000f25270 */
[----:B------:R-:W-:Y:S02]  /*0b60*/  ISETP.NE.AND P0, PT, R4, RZ, P0 ;  /* 0x000000ff0400720c */ /* 0x000fe40000705270 */
[----:B------:R-:W-:Y:S02]  /*0b70*/  @!P5 SEL R6, RZ, 0x1, !P2 ;  /* 0x00000001ff06d807 */ /* 0x000fe40005000000 */
[----:B------:R-:W-:Y:S02]  /*0b80*/  SEL R4, RZ, 0x1, !P4 ;  /* 0x00000001ff047807 */ /* 0x000fe40006000000 */
[----:B------:R-:W-:Y:S02]  /*0b90*/  SEL R2, RZ, 0x1, !P1 ;  /* 0x00000001ff027807 */ /* 0x000fe40004800000 */
[----:B------:R-:W-:Y:S02]  /*0ba0*/  SEL R3, RZ, 0x1, !P0 ;  /* 0x00000001ff037807 */ /* 0x000fe40004000000 */
[----:B------:R-:W-:-:S07]  /*0bb0*/  @!P5 PRMT R5, R6, 0x7610, R5 ;  /* 0x000076100605d816 */ /* 0x000fce0000000005 */
.L_x_23120:
[----:B------:R-:W-:Y:S05]  /*0bc0*/  BSYNC B0 ;  /* 0x0000000000007941 */ /* 0x000fea0003800000 */
.L_x_23118:
[----:B------:R-:W0:Y:S01]  /*0bd0*/  @!P3 LDC.64 R10, c[0x0][0x228] ;  /* 0x00008a00ff0abb82 */ /* 0x000e220000000a00 */
[----:B------:R-:W-:Y:S01]  /*0be0*/  @!P3 IMAD R7, R0, 0x200, R9 ;  /* 0x000002000007b824 */ /* 0x000fe200078e0209 */
[----:B------:R-:W-:Y:S01]  /*0bf0*/  BSSY B0, `(.L_x_23121) ;  /* 0x0000013000007945 */ /* 0x000fe20003800000 */
[----:B------:R-:W-:-:S05]  /*0c00*/  @!P3 VIADD R9, R9, 0x80 ;  /* 0x000000800909b836 */ /* 0x000fca0000000000 */
[----:B------:R-:W-:Y:S02]  /*0c10*/  ISETP.GE.AND P0, PT, R9, R8, PT ;  /* 0x000000080900720c */ /* 0x000fe40003f06270 */
[----:B0-----:R-:W-:-:S05]  /*0c20*/  @!P3 IADD3 R6, P1, R7, R10, RZ ;  /* 0x0000000a0706b210 */ /* 0x001fca0007f3e0ff */
[----:B------:R-:W-:-:S05]  /*0c30*/  @!P3 IMAD.X R7, RZ, RZ, R11, P1 ;  /* 0x000000ffff07b224 */ /* 0x000fca00008e060b */
[----:B------:R0:W-:Y:S01]  /*0c40*/  @!P3 STG.E.U8 desc[UR4][R6.64], R4 ;  /* 0x000000040600b986 */ /* 0x0001e2000c101104 */
[----:B------:R-:W-:Y:S05]  /*0c50*/  @P0 BRA `(.L_x_23122) ;  /* 0x0000000000300947 */ /* 0x000fea0003800000 */
[----:B0-----:R-:W-:Y:S01]  /*0c60*/  IMAD R6, R0, 0x200, R9 ;  /* 0x0000020000067824 */ /* 0x001fe200078e0209 */
[----:B------:R-:W-:Y:S01]  /*0c70*/  ULDC.64 UR6, c[0x0][0x228] ;  /* 0x00008a0000067ab9 */ /* 0x000fe20000000a00 */
[----:B------:R-:W-:-:S03]  /*0c80*/  VIADD R9, R9, 0x80 ;  /* 0x0000008009097836 */ /* 0x000fc60000000000 */
[----:B------:R-:W-:Y:S02]  /*0c90*/  IADD3 R6, P0, R6, UR6, RZ ;  /* 0x0000000606067c10 */ /* 0x000fe4000ff1e0ff */
[----:B------:R-:W-:-:S03]  /*0ca0*/  ISETP.GE.AND P1, PT, R9, R8, PT ;  /* 0x000000080900720c */ /* 0x000fc60003f26270 */
[----:B------:R-:W-:-:S05]  /*0cb0*/  IMAD.X R7, RZ, RZ, UR7, P0 ;  /* 0x00000007ff077e24 */ /* 0x000fca00080e06ff */
[----:B------:R1:W-:Y:S05]  /*0cc0*/  STG.E.U8 desc[UR4][R6.64], R2 ;  /* 0x0000000206007986 */ /* 0x0003ea000c101104 */
[----:B------:R-:W-:Y:S02]  /*0cd0*/  @!P1 IMAD R10, R0, 0x200, R9 ;  /* 0x00000200000a9824 */ /* 0x000fe400078e0209 */
[----:B------:R-:W-:-:S03]  /*0ce0*/  @!P1 VIADD R9, R9, 0x80 ;  /* 0x0000008009099836 */ /* 0x000fc60000000000 */
[----:B------:R-:W-:-:S05]  /*0cf0*/  @!P1 IADD3 R10, P2, R10, UR6, RZ ;  /* 0x000000060a0a9c10 */ /* 0x000fca000ff5e0ff */
[----:B------:R-:W-:-:S05]  /*0d00*/  @!P1 IMAD.X R11, RZ, RZ, UR7, P2 ;  /* 0x00000007ff0b9e24 */ /* 0x000fca00090e06ff */
[----:B------:R1:W-:Y:S03]  /*0d10*/  @!P1 STG.E.U8 desc[UR4][R10.64], R3 ;  /* 0x000000030a009986 */ /* 0x0003e6000c101104 */
.L_x_23122:
[----:B------:R-:W-:Y:S05]  /*0d20*/  BSYNC B0 ;  /* 0x0000000000007941 */ /* 0x000fea0003800000 */
.L_x_23121:
[----:B------:R-:W-:-:S13]  /*0d30*/  ISETP.GE.AND P0, PT, R9, R8, PT ;  /* 0x000000080900720c */ /* 0x000fda0003f06270 */
[----:B------:R-:W-:Y:S05]  /*0d40*/  @P0 EXIT ;  /* 0x000000000000094d */ /* 0x000fea0003800000 */
[----:B------:R-:W-:Y:S01]  /*0d50*/  IMAD R0, R0, 0x200, R9 ;  /* 0x0000020000007824 */ /* 0x000fe200078e0209 */
[----:B------:R-:W-:-:S04]  /*0d60*/  ULDC.64 UR6, c[0x0][0x228] ;  /* 0x00008a0000067ab9 */ /* 0x000fc80000000a00 */
[----:B-1----:R-:W-:-:S05]  /*0d70*/  IADD3 R2, P0, R0, UR6, RZ ;  /* 0x0000000600027c10 */ /* 0x002fca000ff1e0ff */
[----:B------:R-:W-:-:S05]  /*0d80*/  IMAD.X R3, RZ, RZ, UR7, P0 ;  /* 0x00000007ff037e24 */ /* 0x000fca00080e06ff */
[----:B------:R-:W-:Y:S01]  /*0d90*/  STG.E.U8 desc[UR4][R2.64], R5 ;  /* 0x0000000502007986 */ /* 0x000fe2000c101104 */
[----:B------:R-:W-:Y:S05]  /*0da0*/  EXIT ;  /* 0x000000000000794d */ /* 0x000fea0003800000 */
.L_x_23123:
        /* <DEDUP_REMOVED lines=13> */
.L_x_24241:


//--------------------- .text._ZN2at6native29vectorized_elementwise_kernelILi2EZNS0_54_GLOBAL__N__d8c5977b_16_LinearAlgebra_cu_140f0503_289316addr_kernel_cudaERNS_14TensorIteratorERKN3c106ScalarES8_EUlbbbE0_St5arrayIPcLm4EEEEviT0_T1_ --------------------------
	.section	.text._ZN2at6native29vectorized_elementwise_kernelILi2EZNS0_54_GLOBAL__N__d8c5977b_16_LinearAlgebra_cu_140f0503_289316addr_kernel_cudaERNS_14TensorIteratorERKN3c106ScalarES8_EUlbbbE0_St5arrayIPcLm4EEEEviT0_T1_,"ax",@progbits
	.align	128
        .global         _ZN2at6native29vectorized_elementwise_kernelILi2EZNS0_54_GLOBAL__N__d8c5977b_16_LinearAlgebra_cu_140f0503_289316addr_kernel_cudaERNS_14TensorIteratorERKN3c106ScalarES8_EUlbbbE0_St5arrayIPcLm4EEEEviT0_T1_
        .type           _ZN2at6native29vectorized_elementwise_kernelILi2EZNS0_54_GLOBAL__N__d8c5977b_16_LinearAlgebra_cu_140f0503_289316addr_kernel_cudaERNS_14TensorIteratorERKN3c106ScalarES8_EUlbbbE0_St5arrayIPcLm4EEEEviT0_T1_,@function
        .size           _ZN2at6native29vectorized_elementwise_kernelILi2EZNS0_54_GLOBAL__N__d8c5977b_16_LinearAlgebra_cu_140f0503_289316addr_kernel_cudaERNS_14TensorIteratorERKN3c106ScalarES8_EUlbbbE0_St5arrayIPcLm4EEEEviT0_T1_,(.L_x_24242 - _ZN2at6native29vectorized_elementwise_kernelILi2EZNS0_54_GLOBAL__N__d8c5977b_16_LinearAlgebra_cu_140f0503_289316addr_kernel_cudaERNS_14TensorIteratorERKN3c106ScalarES8_EUlbbbE0_St5arrayIPcLm4EEEEviT0_T1_)
        .other          _ZN2at6native29vectorized_elementwise_kernelILi2EZNS0_54_GLOBAL__N__d8c5977b_16_LinearAlgebra_cu_140f0503_289316addr_kernel_cudaERNS_14TensorIteratorERKN3c106ScalarES8_EUlbbbE0_St5arrayIPcLm4EEEEviT0_T1_,@"STO_CUDA_ENTRY STV_DEFAULT"
_ZN2at6native29vectorized_elementwise_kernelILi2EZNS0_54_GLOBAL__N__d8c5977b_16_LinearAlgebra_cu_140f0503_289316addr_kernel_cudaERNS_14TensorIteratorERKN3c106ScalarES8_EUlbbbE0_St5arrayIPcLm4EEEEviT0_T1_:
.text._ZN2at6native29vectorized_elementwise_kernelILi2EZNS0_54_GLOBAL__N__d8c5977b_16_LinearAlgebra_cu_140f0503_289316addr_kernel_cudaERNS_14TensorIteratorERKN3c106ScalarES8_EUlbbbE0_St5arrayIPcLm4EEEEviT0_T1_:
        /* <DEDUP_REMOVED lines=16> */
[----:B------:R-:W-:Y:S01]  /*0100*/  UIADD3 UR6, UP0, UR4, UR10, URZ ;  /* 0x0000000a04067290 */ /* 0x000fe2000ff1e03f */
[----:B------:R-:W-:-:S03]  /*0110*/  IMAD.U32 R4, RZ, RZ, UR7 ;  /* 0x00000007ff047e24 */ /* 0x000fc6000f8e00ff */
[----:B------:R-:W-:Y:S01]  /*0120*/  UIADD3.X UR7, UR5, UR11, URZ, UP0, !UPT ;  /* 0x0000000b05077290 */ /* 0x000fe200087fe43f */
[----:B------:R-:W-:Y:S02]  /*0130*/  IMAD.U32 R5, RZ, RZ, UR8 ;  /* 0x00000008ff057e24 */ /* 0x000fe4000f8e00ff */
[----:B------:R-:W-:-:S03]  /*0140*/  IMAD.U32 R6, RZ, RZ, UR6 ;  /* 0x00000006ff067e24 */ /* 0x000fc6000f8e00ff */
[----:B------:R-:W-:Y:S01]  /*0150*/  IMAD.U32 R7, RZ, RZ, UR7 ;  /* 0x00000007ff077e24 */ /* 0x000fe2000f8e00ff */
[----:B------:R-:W-:Y:S01]  /*0160*/  ULDC.64 UR6, c[0x0][0x230] ;  /* 0x00008c0000067ab9 */ /* 0x000fe20000000a00 */
[----:B0-----:R-:W-:-:S04]  /*0170*/  IMAD.WIDE.U32 R4, R0, 0x2, R4 ;  /* 0x0000000200047825 */ /* 0x001fc800078e0004 */
[----:B------:R-:W-:Y:S01]  /*0180*/  IMAD.WIDE.U32 R6, R0, 0x2, R6 ;  /* 0x0000000200067825 */ /* 0x000fe200078e0006 */
[----:B------:R-:W2:Y:S04]  /*0190*/  LDG.E.U16 R8, desc[UR12][R4.64] ;  /* 0x0000000c04087981 */ /* 0x000ea8000c1e1500 */
[----:B------:R-:W3:Y:S04]  /*01a0*/  LDG.E.U16 R10, desc[UR12][R4.64+0x200] ;  /* 0x0002000c040a7981 */ /* 0x000ee8000c1e1500 */
[----:B------:R-:W4:Y:S04]  /*01b0*/  LDG.E.U16 R11, desc[UR12][R4.64+0x300] ;  /* 0x0003000c040b7981 */ /* 0x000f28000c1e1500 */
[----:B------:R2:W5:Y:S04]  /*01c0*/  LDG.E.U16 R9, desc[UR12][R4.64+0x100] ;  /* 0x0001000c04097981 */ /* 0x000568000c1e1500 */
[----:B------:R-:W5:Y:S04]  /*01d0*/  LDG.E.U16 R12, desc[UR12][R6.64] ;  /* 0x0000000c060c7981 */ /* 0x000f68000c1e1500 */
[----:B------:R-:W5:Y:S04]  /*01e0*/  LDG.E.U16 R13, desc[UR12][R6.64+0x100] ;  /* 0x0001000c060d7981 */ /* 0x000f68000c1e1500 */
[----:B------:R-:W5:Y:S04]  /*01f0*/  LDG.E.U16 R14, desc[UR12][R6.64+0x200] ;  /* 0x0002000c060e7981 */ /* 0x000f68000c1e1500 */
[----:B------:R0:W5:Y:S01]  /*0200*/  LDG.E.U16 R15, desc[UR12][R6.64+0x300] ;  /* 0x0003000c060f7981 */ /* 0x000162000c1e1500 */
[----:B------:R-:W-:Y:S01]  /*0210*/  ISETP.NE.AND P0, PT, RZ, UR14, PT ;  /* 0x0000000eff007c0c */ /* 0x000fe2000bf05270 */
[----:B------:R-:W-:-:S04]  /*0220*/  UIADD3 UR6, UP0, UR4, UR6, URZ ;  /* 0x0000000604067290 */ /* 0x000fc8000ff1e03f */
[----:B------:R-:W-:Y:S02]  /*0230*/  UIADD3.X UR5, UR5, UR7, URZ, UP0, !UPT ;  /* 0x0000000705057290 */ /* 0x000fe400087fe43f */
[----:B------:R-:W-:-:S04]  /*0240*/  IMAD.U32 R2, RZ, RZ, UR6 ;  /* 0x00000006ff027e24 */ /* 0x000fc8000f8e00ff */
[----:B------:R-:W-:Y:S01]  /*0250*/  IMAD.U32 R3, RZ, RZ, UR5 ;  /* 0x00000005ff037e24 */ /* 0x000fe2000f8e00ff */
[C---:B--2---:R-:W-:Y:S02]  /*0260*/  PRMT R4, R8.reuse, 0x7770, RZ ;  /* 0x0000777008047816 */ /* 0x044fe400000000ff */
[----:B------:R-:W-:Y:S02]  /*0270*/  PRMT R5, R8, 0x7771, RZ ;  /* 0x0000777108057816 */ /* 0x000fe400000000ff */
[C---:B---3--:R-:W-:Y:S02]  /*0280*/  PRMT R18, R10.reuse, 0x7770, RZ ;  /* 0x000077700a127816 */ /* 0x048fe400000000ff */
[----:B0-----:R-:W-:Y:S02]  /*0290*/  PRMT R6, R10, 0x7771, RZ ;  /* 0x000077710a067816 */ /* 0x001fe400000000ff */
[C---:B----4-:R-:W-:Y:S02]  /*02a0*/  PRMT R19, R11.reuse, 0x7770, RZ ;  /* 0x000077700b137816 */ /* 0x050fe400000000ff */
[----:B------:R-:W-:-:S02]  /*02b0*/  PRMT R7, R11, 0x7771, RZ ;  /* 0x000077710b077816 */ /* 0x000fc400000000ff */
[C---:B-----5:R-:W-:Y:S02]  /*02c0*/  PRMT R8, R9.reuse, 0x7770, RZ ;  /* 0x0000777009087816 */ /* 0x060fe400000000ff */
[----:B------:R-:W-:Y:S02]  /*02d0*/  PRMT R9, R9, 0x7771, RZ ;  /* 0x0000777109097816 */ /* 0x000fe400000000ff */
[C---:B------:R-:W-:Y:S02]  /*02e0*/  PRMT R20, R12.reuse, 0x7770, RZ ;  /* 0x000077700c147816 */ /* 0x040fe400000000ff */
[----:B------:R-:W-:Y:S02]  /*02f0*/  PRMT R10, R12, 0x7771, RZ ;  /* 0x000077710c0a7816 */ /* 0x000fe400000000ff */
[C---:B------:R-:W-:Y:S02]  /*0300*/  PRMT R21, R13.reuse, 0x7770, RZ ;  /* 0x000077700d157816 */ /* 0x040fe400000000ff */
[----:B------:R-:W-:-:S02]  /*0310*/  PRMT R11, R13, 0x7771, RZ ;  /* 0x000077710d0b7816 */ /* 0x000fc400000000ff */
[C---:B------:R-:W-:Y:S02]  /*0320*/  PRMT R22, R14.reuse, 0x7770, RZ ;  /* 0x000077700e167816 */ /* 0x040fe400000000ff */
[----:B------:R-:W-:Y:S02]  /*0330*/  PRMT R12, R14, 0x7771, RZ ;  /* 0x000077710e0c7816 */ /* 0x000fe400000000ff */
[C---:B------:R-:W-:Y:S02]  /*0340*/  PRMT R23, R15.reuse, 0x7770, RZ ;  /* 0x000077700f177816 */ /* 0x040fe400000000ff */
[----:B------:R-:W-:Y:S01]  /*0350*/  PRMT R13, R15, 0x7771, RZ ;  /* 0x000077710f0d7816 */ /* 0x000fe200000000ff */
[----:B------:R-:W-:Y:S06]  /*0360*/  @!P0 BRA `(.L_x_23125) ;  /* 0x0000000000c88947 */ /* 0x000fec0003800000 */
[----:B------:R-:W-:-:S05]  /*0370*/  IMAD.WIDE.U32 R2, R0, 0x2, R2 ;  /* 0x0000000200027825 */ /* 0x000fca00078e0002 */
[----:B------:R-:W2:Y:S04]  /*0380*/  LDG.E.U16 R15, desc[UR12][R2.64+0x200] ;  /* 0x0002000c020f7981 */ /* 0x000ea8000c1e1500 */
[----:B------:R-:W3:Y:S04]  /*0390*/  LDG.E.U16 R16, desc[UR12][R2.64+0x100] ;  /* 0x0001000c02107981 */ /* 0x000ee8000c1e1500 */
[----:B------:R-:W4:Y:S04]  /*03a0*/  LDG.E.U16 R14, desc[UR12][R2.64+0x300] ;  /* 0x0003000c020e7981 */ /* 0x000f28000c1e1500 */
[----:B------:R0:W5:Y:S01]  /*03b0*/  LDG.E.U16 R17, desc[UR12][R2.64] ;  /* 0x0000000c02117981 */ /* 0x000162000c1e1500 */
[----:B------:R-:W-:-:S04]  /*03c0*/  ISETP.NE.AND P6, PT, RZ, UR15, PT ;  /* 0x0000000fff007c0c */ /* 0x000fc8000bfc5270 */
[----:B------:R-:W-:Y:S02]  /*03d0*/  ISETP.NE.AND P4, PT, R5, RZ, P6 ;  /* 0x000000ff0500720c */ /* 0x000fe40003785270 */
[----:B------:R-:W-:Y:S02]  /*03e0*/  ISETP.NE.AND P5, PT, R8, RZ, P6 ;  /* 0x000000ff0800720c */ /* 0x000fe400037a5270 */
[----:B------:R-:W-:Y:S02]  /*03f0*/  ISETP.NE.AND P2, PT, R18, RZ, P6 ;  /* 0x000000ff1200720c */ /* 0x000fe40003745270 */
[----:B0-----:R-:W-:Y:S02]  /*0400*/  P2R R2, PR, RZ, 0x10 ;  /* 0x00000010ff027803 */ /* 0x001fe40000000000 */
[----:B------:R-:W-:Y:S02]  /*0410*/  ISETP.NE.AND P4, PT, R4, RZ, P6 ;  /* 0x000000ff0400720c */ /* 0x000fe40003785270 */
[----:B------:R-:W-:-:S02]  /*0420*/  ISETP.NE.AND P3, PT, R6, RZ, P6 ;  /* 0x000000ff0600720c */ /* 0x000fc40003765270 */
[----:B------:R-:W-:Y:S02]  /*0430*/  ISETP.NE.AND P4, PT, R20, RZ, P4 ;  /* 0x000000ff1400720c */ /* 0x000fe40002785270 */
[----:B------:R-:W-:Y:S02]  /*0440*/  ISETP.NE.AND P1, PT, R9, RZ, P6 ;  /* 0x000000ff0900720c */ /* 0x000fe40003725270 */
[----:B------:R-:W-:Y:S02]  /*0450*/  P2R R5, PR, RZ, 0x10 ;  /* 0x00000010ff057803 */ /* 0x000fe40000000000 */
[----:B------:R-:W-:Y:S02]  /*0460*/  ISETP.NE.AND P4, PT, R2, RZ, PT ;  /* 0x000000ff0200720c */ /* 0x000fe40003f85270 */
[----:B------:R-:W-:Y:S02]  /*0470*/  ISETP.NE.AND P0, PT, R19, RZ, P6 ;  /* 0x000000ff1300720c */ /* 0x000fe40003705270 */
[----:B------:R-:W-:-:S02]  /*0480*/  ISETP.NE.AND P4, PT, R10, RZ, P4 ;  /* 0x000000ff0a00720c */ /* 0x000fc40002785270 */
[----:B------:R-:W-:Y:S02]  /*0490*/  ISETP.NE.AND P6, PT, R7, RZ, P6 ;  /* 0x000000ff0700720c */ /* 0x000fe400037c5270 */
[----:B------:R-:W-:Y:S02]  /*04a0*/  P2R R6, PR, RZ, 0x10 ;  /* 0x00000010ff067803 */ /* 0x000fe40000000000 */
[----:B------:R-:W-:Y:S02]  /*04b0*/  ISETP.NE.AND P4, PT, R21, RZ, P5 ;  /* 0x000000ff1500720c */ /* 0x000fe40002f85270 */
[----:B------:R-:W-:Y:S02]  /*04c0*/  ISETP.NE.AND P2, PT, R22, RZ, P2 ;  /* 0x000000ff1600720c */ /* 0x000fe40001745270 */
[----:B------:R-:W-:Y:S02]  /*04d0*/  P2R R4, PR, RZ, 0x10 ;  /* 0x00000010ff047803 */ /* 0x000fe40000000000 */
[----:B------:R-:W-:-:S02]  /*04e0*/  ISETP.NE.AND P3, PT, R12, RZ, P3 ;  /* 0x000000ff0c00720c */ /* 0x000fc40001f65270 */
[----:B------:R-:W-:Y:S02]  /*04f0*/  ISETP.NE.AND P1, PT, R11, RZ, P1 ;  /* 0x000000ff0b00720c */ /* 0x000fe40000f25270 */
[----:B------:R-:W-:Y:S02]  /*0500*/  ISETP.NE.AND P0, PT, R23, RZ, P0 ;  /* 0x000000ff1700720c */ /* 0x000fe40000705270 */
[----:B------:R-:W-:Y:S02]  /*0510*/  ISETP.NE.AND P6, PT, R13, RZ, P6 ;  /* 0x000000ff0d00720c */ /* 0x000fe400037c5270 */
[C---:B--2---:R-:W-:Y:S02]  /*0520*/  PRMT R7, R15.reuse, 0x7770, RZ ;  /* 0x000077700f077816 */ /* 0x044fe400000000ff */
[----:B------:R-:W-:Y:S02]  /*0530*/  PRMT R2, R15, 0x7771, RZ ;  /* 0x000077710f027816 */ /* 0x000fe400000000ff */
[----:B------:R-:W-:-:S02]  /*0540*/  ISETP.NE.OR P5, PT, R7, RZ, P2 ;  /* 0x000000ff0700720c */ /* 0x000fc400017a5670 */
[----:B------:R-:W-:Y:S02]  /*0550*/  ISETP.NE.AND P2, PT, R4, RZ, PT ;  /* 0x000000ff0400720c */ /* 0x000fe40003f45270 */
[C---:B---3--:R-:W-:Y:S02]  /*0560*/  PRMT R8, R16.reuse, 0x7770, RZ ;  /* 0x0000777010087816 */ /* 0x048fe400000000ff */
[----:B------:R-:W-:Y:S02]  /*0570*/  P2R R4, PR, RZ, 0x20 ;  /* 0x00000020ff047803 */ /* 0x000fe40000000000 */
[----:B------:R-:W-:Y:S02]  /*0580*/  PRMT R3, R16, 0x7771, RZ ;  /* 0x0000777110037816 */ /* 0x000fe400000000ff */
[----:B------:R-:W-:Y:S02]  /*0590*/  ISETP.NE.AND P5, PT, R5, RZ, PT ;  /* 0x000000ff0500720c */ /* 0x000fe40003fa5270 */
[----:B------:R-:W-:-:S02]  /*05a0*/  ISETP.NE.OR P4, PT, R2, RZ, P3 ;  /* 0x000000ff0200720c */ /* 0x000fc40001f85670 */
[C---:B----4-:R-:W-:Y:S02]  /*05b0*/  PRMT R5, R14.reuse, 0x7770, RZ ;  /* 0x000077700e057816 */ /* 0x050fe400000000ff */
[----:B------:R-:W-:Y:S02]  /*05c0*/  PRMT R2, R14, 0x7771, RZ ;  /* 0x000077710e027816 */ /* 0x000fe400000000ff */
[----:B-----5:R-:W-:Y:S02]  /*05d0*/  PRMT R7, R17, 0x7770, RZ ;  /* 0x0000777011077816 */ /* 0x020fe400000000ff */
[----:B------:R-:W-:Y:S02]  /*05e0*/  ISETP.NE.OR P3, PT, R8, RZ, P2 ;  /* 0x000000ff0800720c */ /* 0x000fe40001765670 */
[----:B------:R-:W-:Y:S02]  /*05f0*/  ISETP.NE.OR P2, PT, R3, RZ, P1 ;  /* 0x000000ff0300720c */ /* 0x000fe40000f45670 */
[----:B------:R-:W-:-:S02]  /*0600*/  ISETP.NE.OR P1, PT, R5, RZ, P0 ;  /* 0x000000ff0500720c */ /* 0x000fc40000725670 */
[----:B------:R-:W-:Y:S02]  /*0610*/  ISETP.NE.OR P0, PT, R2, RZ, P6 ;  /* 0x000000ff0200720c */ /* 0x000fe40003705670 */
[----:B------:R-:W-:Y:S02]  /*0620*/  ISETP.NE.OR P5, PT, R7, RZ, P5 ;  /* 0x000000ff0700720c */ /* 0x000fe40002fa5670 */
[----:B------:R-:W-:Y:S02]  /*0630*/  PRMT R3, R17, 0x7771, RZ ;  /* 0x0000777111037816 */ /* 0x000fe400000000ff */
[----:B------:R-:W-:Y:S02]  /*0640*/  ISETP.NE.AND P6, PT, R6, RZ, PT ;  /* 0x000000ff0600720c */ /* 0x000fe40003fc5270 */
[----:B------:R-:W-:Y:S02]  /*0650*/  P2R R2, PR, RZ, 0x20 ;  /* 0x00000020ff027803 */ /* 0x000fe40000000000 */
[----:B------:R-:W-:-:S02]  /*0660*/  ISETP.NE.AND P5, PT, R4, RZ, PT ;  /* 0x000000ff0400720c */ /* 0x000fc40003fa5270 */
[----:B------:R-:W-:Y:S01]  /*0670*/  ISETP.NE.OR P6, PT, R3, RZ, P6 ;  /* 0x000000ff0300720c */ /* 0x000fe200037c5670 */
[----:B------:R-:W-:-:S12]  /*0680*/  BRA `(.L_x_23126) ;  /* 0x0000000000587947 */ /* 0x000fd80003800000 */
.L_x_23125:
[----:B------:R-:W-:-:S04]  /*0690*/  ISETP.NE.AND P0, PT, RZ, UR15, PT ;  /* 0x0000000fff007c0c */ /* 0x000fc8000bf05270 */
[----:B------:R-:W-:Y:S02]  /*06a0*/  ISETP.NE.AND P1, PT, R4, RZ, P0 ;  /* 0x000000ff0400720c */ /* 0x000fe40000725270 */
[----:B------:R-:W-:Y:S02]  /*06b0*/  ISETP.NE.AND P6, PT, R5, RZ, P0 ;  /* 0x000000ff0500720c */ /* 0x000fe400007c5270 */
[----:B------:R-:W-:Y:S02]  /*06c0*/  P2R R2, PR, RZ, 0x2 ;  /* 0x00000002ff027803 */ /* 0x000fe40000000000 */
[----:B------:R-:W-:Y:S02]  /*06d0*/  ISETP.NE.AND P1, PT, R19, RZ, P0 ;  /* 0x000000ff1300720c */ /* 0x000fe40000725270 */
[----:B------:R-:W-:Y:S02]  /*06e0*/  ISETP.NE.AND P3, PT, R8, RZ, P0 ;  /* 0x000000ff0800720c */ /* 0x000fe40000765270 */
[----:B------:R-:W-:-:S02]  /*06f0*/  P2R R3, PR, RZ, 0x2 ;  /* 0x00000002ff037803 */ /* 0x000fc40000000000 */
[----:B------:R-:W-:Y:S02]  /*0700*/  ISETP.NE.AND P1, PT, R2, RZ, PT ;  /* 0x000000ff0200720c */ /* 0x000fe40003f25270 */
[----:B------:R-:W-:Y:S02]  /*0710*/  ISETP.NE.AND P2, PT, R9, RZ, P0 ;  /* 0x000000ff0900720c */ /* 0x000fe40000745270 */
[----:B------:R-:W-:Y:S02]  /*0720*/  ISETP.NE.AND P1, PT, R20, RZ, P1 ;  /* 0x000000ff1400720c */ /* 0x000fe40000f25270 */
[----:B------:R-:W-:Y:S02]  /*0730*/  ISETP.NE.AND P5, PT, R18, RZ, P0 ;  /* 0x000000ff1200720c */ /* 0x000fe400007a5270 */
[----:B------:R-:W-:Y:S02]  /*0740*/  ISETP.NE.AND P4, PT, R6, RZ, P0 ;  /* 0x000000ff0600720c */ /* 0x000fe40000785270 */
[----:B------:R-:W-:-:S02]  /*0750*/  P2R R2, PR, RZ, 0x2 ;  /* 0x00000002ff027803 */ /* 0x000fc40000000000 */
[----:B------:R-:W-:Y:S02]  /*0760*/  ISETP.NE.AND P0, PT, R7, RZ, P0 ;  /* 0x000000ff0700720c */ /* 0x000fe40000705270 */
[----:B------:R-:W-:Y:S02]  /*0770*/  ISETP.NE.AND P1, PT, R3, RZ, PT ;  /* 0x000000ff0300720c */ /* 0x000fe40003f25270 */
[----:B------:R-:W-:Y:S02]  /*0780*/  ISETP.NE.AND P6, PT, R10, RZ, P6 ;  /* 0x000000ff0a00720c */ /* 0x000fe400037c5270 */
[----:B------:R-:W-:Y:S02]  /*0790*/  ISETP.NE.AND P3, PT, R21, RZ, P3 ;  /* 0x000000ff1500720c */ /* 0x000fe40001f65270 */
[----:B------:R-:W-:Y:S02]  /*07a0*/  ISETP.NE.AND P2, PT, R11, RZ, P2 ;  /* 0x000000ff0b00720c */ /* 0x000fe40001745270 */
[----:B------:R-:W-:-:S02]  /*07b0*/  ISETP.NE.AND P5, PT, R22, RZ, P5 ;  /* 0x000000ff1600720c */ /* 0x000fc40002fa5270 */
[----:B------:R-:W-:Y:S02]  /*07c0*/  ISETP.NE.AND P4, PT, R12, RZ, P4 ;  /* 0x000000ff0c00720c */ /* 0x000fe40002785270 */
[----:B------:R-:W-:Y:S02]  /*07d0*/  ISETP.NE.AND P1, PT, R23, RZ, P1 ;  /* 0x000000ff1700720c */ /* 0x000fe40000f25270 */
[----:B------:R-:W-:-:S13]  /*07e0*/  ISETP.NE.AND P0, PT, R13, RZ, P0 ;  /* 0x000000ff0d00720c */ /* 0x000fda0000705270 */
.L_x_23126:
[----:B------:R-:W-:Y:S01]  /*07f0*/  P2R R3, PR, RZ, 0x1 ;  /* 0x00000001ff037803 */ /* 0x000fe20000000000 */
[----:B------:R-:W-:Y:S01]  /*0800*/  ULDC.64 UR6, c[0x0][0x228] ;  /* 0x00008a0000067ab9 */ /* 0x000fe20000000a00 */
[----:B------:R-:W-:Y:S01]  /*0810*/  ISETP.NE.AND P0, PT, R2, RZ, PT ;  /* 0x000000ff0200720c */ /* 0x000fe20003f05270 */
[----:B------:R-:W-:Y:S01]  /*0820*/  UIADD3 UR5, UP0, UR4, UR6, URZ ;  /* 0x0000000604057290 */ /* 0x000fe2000ff1e03f */
[----:B------:R-:W-:Y:S02]  /*0830*/  SEL R4, RZ, 0x1, !P3 ;  /* 0x00000001ff047807 */ /* 0x000fe40005800000 */
[----:B------:R-:W-:Y:S01]  /*0840*/  SEL R2, RZ, 0x1, !P0 ;  /* 0x00000001ff027807 */ /* 0x000fe20004000000 */
[----:B------:R-:W-:Y:S01]  /*0850*/  UIADD3.X UR6, URZ, UR7, URZ, UP0, !UPT ;  /* 0x000000073f067290 */ /* 0x000fe200087fe43f */
[----:B------:R-:W-:Y:S02]  /*0860*/  ISETP.NE.AND P0, PT, R3, RZ, PT ;  /* 0x000000ff0300720c */ /* 0x000fe40003f05270 */
[----:B------:R-:W-:-:S02]  /*0870*/  SEL R3, RZ, 0x1, !P6 ;  /* 0x00000001ff037807 */ /* 0x000fc40007000000 */
[----:B------:R-:W-:Y:S02]  /*0880*/  SEL R5, RZ, 0x1, !P2 ;  /* 0x00000001ff057807 */ /* 0x000fe40005000000 */
[----:B------:R-:W-:Y:S01]  /*0890*/  PRMT R11, R3, 0x7604, R2 ;  /* 0x00007604030b7816 */ /* 0x000fe20000000002 */
[----:B------:R-:W-:Y:S01]  /*08a0*/  IMAD.U32 R2, RZ, RZ, UR5 ;  /* 0x00000005ff027e24 */ /* 0x000fe2000f8e00ff */
[----:B------:R-:W-:Y:S01]  /*08b0*/  SEL R6, RZ, 0x1, !P5 ;  /* 0x00000001ff067807 */ /* 0x000fe20006800000 */
[----:B------:R-:W-:Y:S01]  /*08c0*/  IMAD.U32 R3, RZ, RZ, UR6 ;  /* 0x00000006ff037e24 */ /* 0x000fe2000f8e00ff */
[----:B------:R-:W-:Y:S02]  /*08d0*/  SEL R7, RZ, 0x1, !P4 ;  /* 0x00000001ff077807 */ /* 0x000fe40006000000 */
[----:B------:R-:W-:Y:S01]  /*08e0*/  SEL R8, RZ, 0x1, !P1 ;  /* 0x00000001ff087807 */ /* 0x000fe20004800000 */
[----:B------:R-:W-:Y:S01]  /*08f0*/  IMAD.WIDE R2, R0, 0x2, R2 ;  /* 0x0000000200027825 */ /* 0x000fe200078e0202 */
[----:B------:R-:W-:-:S02]  /*0900*/  SEL R9, RZ, 0x1, !P0 ;  /* 0x00000001ff097807 */ /* 0x000fc40004000000 */
[----:B------:R-:W-:Y:S02]  /*0910*/  PRMT R5, R5, 0x7604, R4 ;  /* 0x0000760405057816 */ /* 0x000fe40000000004 */
[----:B------:R-:W-:Y:S01]  /*0920*/  PRMT R7, R7, 0x7604, R6 ;  /* 0x0000760407077816 */ /* 0x000fe20000000006 */
[----:B------:R-:W-:Y:S01]  /*0930*/  STG.E.U16 desc[UR12][R2.64], R11 ;  /* 0x0000000b02007986 */ /* 0x000fe2000c10150c */
[----:B------:R-:W-:-:S03]  /*0940*/  PRMT R9, R9, 0x7604, R8 ;  /* 0x0000760409097816 */ /* 0x000fc60000000008 */
[----:B------:R-:W-:Y:S04]  /*0950*/  STG.E.U16 desc[UR12][R2.64+0x100], R5 ;  /* 0x0001000502007986 */ /* 0x000fe8000c10150c */
[----:B------:R-:W-:Y:S04]  /*0960*/  STG.E.U16 desc[UR12][R2.64+0x200], R7 ;  /* 0x0002000702007986 */ /* 0x000fe8000c10150c */
[----:B------:R-:W-:Y:S01]  /*0970*/  STG.E.U16 desc[UR12][R2.64+0x300], R9 ;  /* 0x0003000902007986 */ /* 0x000fe2000c10150c */
[----:B------:R-:W-:Y:S05]  /*0980*/  EXIT ;  /* 0x000000000000794d */ /* 0x000fea0003800000 */
.L_x_23124:
[----:B------:R-:W0:Y:S01]  /*0990*/  S2R R3, SR_TID.X ;  /* 0x0000000000037919 */ /* 0x000e220000002100 */
[----:B------:R-:W-:Y:S01]  /*09a0*/  BSSY B0, `(.L_x_23127) ;  /* 0x000001d000007945 */ /* 0x000fe20003800000 */
[----:B------:R-:W-:Y:S02]  /*09b0*/  PRMT R2, RZ, 0x7610, R2 ;  /* 0x00007610ff027816 */ /* 0x000fe40000000002 */
[----:B------:R-:W-:Y:S02]  /*09c0*/  PRMT R4, RZ, 0x7610, R4 ;  /* 0x00007610ff047816 */ /* 0x000fe40000000004 */
[----:B------:R-:W-:Y:S02]  /*09d0*/  PRMT R5, RZ, 0x7610, R5 ;  /* 0x00007610ff057816 */ /* 0x000fe40000000005 */
[----:B------:R-:W-:Y:S02]  /*09e0*/  PRMT R6, RZ, 0x7610, R6 ;  /* 0x00007610ff067816 */ /* 0x000fe40000000006 */
[----:B0-----:R-:W-:Y:S01]  /*09f0*/  ISETP.GE.AND P2, PT, R3, R0, PT ;  /* 0x000000000300720c */ /* 0x001fe20003f46270 */
[----:B------:R-:W-:-:S12]  /*0a00*/  IMAD.MOV.U32 R25, RZ, RZ, R3 ;  /* 0x000000ffff197224 */ /* 0x000fd800078e0003 */
[----:B------:R-:W-:Y:S05]  /*0a10*/  @P2 BRA `(.L_x_23128) ;  /* 0x0000000000542947 */ /* 0x000fea0003800000 */
[----:B------:R-:W-:Y:S01]  /*0a20*/  VIADD R10, R25, UR4 ;  /* 0x00000004190a7c36 */ /* 0x000fe20008000000 */
        /* <DEDUP_REMOVED lines=15> */
[----:B----4-:R-:W-:Y:S02]  /*0b20*/  ISETP.NE.AND P1, PT, R8, RZ, PT ;  /* 0x000000ff0800720c */ /* 0x010fe40003f25270 */
[----:B------:R-:W-:Y:S02]  /*0b30*/  SEL R12, RZ, 0x1, !P3 ;  /* 0x00000001ff0c7807 */ /* 0x000fe40005800000 */
[----:B------:R-:W-:Y:S02]  /*0b40*/  SEL R4, RZ, 0x1, !P0 ;  /* 0x00000001ff047807 */ /* 0x000fe40004000000 */
[----:B------:R-:W-:Y:S02]  /*0b50*/  SEL R5, RZ, 0x1, !P1 ;  /* 0x00000001ff057807 */ /* 0x000fe40004800000 */
[----:B------:R-:W-:-:S07]  /*0b60*/  PRMT R6, R12, 0x7610, R6 ;  /* 0x000076100c067816 */ /* 0x000fce0000000006 */
.L_x_23128:
[----:B------:R-:W-:Y:S05]  /*0b70*/  BSYNC B0 ;  /* 0x0000000000007941 */ /* 0x000fea0003800000 */
.L_x_23127:
[----:B------:R-:W-:Y:S01]  /*0b80*/  ISETP.GE.AND P0, PT, R25, R0, PT ;  /* 0x000000001900720c */ /* 0x000fe20003f06270 */
[----:B------:R-:W-:Y:S01]  /*0b90*/  BSSY B0, `(.L_x_23129) ;  /* 0x0000019000007945 */ /* 0x000fe20003800000 */
[----:B------:R-:W-:Y:S02]  /*0ba0*/  PRMT R7, RZ, 0x7610, R7 ;  /* 0x00007610ff077816 */ /* 0x000fe40000000007 */
[----:B------:R-:W-:-:S09]  /*0bb0*/  PRMT R8, RZ, 0x7610, R8 ;  /* 0x00007610ff087816 */ /* 0x000fd20000000008 */
        /* <DEDUP_REMOVED lines=22> */
.L_x_23130:
[----:B------:R-:W-:Y:S05]  /*0d20*/  BSYNC B0 ;  /* 0x0000000000007941 */ /* 0x000fea0003800000 */
.L_x_23129:
[----:B------:R-:W-:Y:S01]  /*0d30*/  ISETP.GE.AND P0, PT, R25, R0, PT ;  /* 0x000000001900720c */ /* 0x000fe20003f06270 */
[----:B------:R-:W-:Y:S01]  /*0d40*/  BSSY B0, `(.L_x_23131) ;  /* 0x000001b000007945 */ /* 0x000fe20003800000 */
[----:B------:R-:W-:Y:S02]  /*0d50*/  PRMT R9, RZ, 0x7610, R9 ;  /* 0x00007610ff097816 */ /* 0x000fe40000000009 */
[----:B------:R-:W-:Y:S02]  /*0d60*/  PRMT R10, RZ, 0x7610, R10 ;  /* 0x00007610ff0a7816 */ /* 0x000fe4000000000a */
[----:B------:R-:W-:Y:S02]  /*0d70*/  PRMT R11, RZ, 0x7610, R11 ;  /* 0x00007610ff0b7816 */ /* 0x000fe4000000000b */
[----:B------:R-:W-:-:S05]  /*0d80*/  PRMT R12, RZ, 0x7610, R12 ;  /* 0x00007610ff0c7816 */ /* 0x000fca000000000c */
        /* <DEDUP_REMOVED lines=22> */
.L_x_23132:
[----:B------:R-:W-:Y:S05]  /*0ef0*/  BSYNC B0 ;  /* 0x0000000000007941 */ /* 0x000fea0003800000 */
.L_x_23131:
        /* <DEDUP_REMOVED lines=26> */
.L_x_23134:
[----:B------:R-:W-:Y:S05]  /*10a0*/  BSYNC B0 ;  /* 0x0000000000007941 */ /* 0x000fea0003800000 */
.L_x_23133:
        /* <DEDUP_REMOVED lines=27> */
.L_x_23136:
[----:B------:R-:W-:Y:S05]  /*1260*/  BSYNC B0 ;  /* 0x0000000000007941 */ /* 0x000fea0003800000 */
.L_x_23135:
        /* <DEDUP_REMOVED lines=25> */
.L_x_23138:
[----:B------:R-:W-:Y:S05]  /*1400*/  BSYNC B0 ;  /* 0x0000000000007941 */ /* 0x000fea0003800000 */
.L_x_23137:
        /* <DEDUP_REMOVED lines=27> */
.L_x_23140:
[----:B------:R-:W-:Y:S05]  /*15c0*/  BSYNC B0 ;  /* 0x0000000000007941 */ /* 0x000fea0003800000 */
.L_x_23139:
[----:B------:R-:W-:Y:S01]  /*15d0*/  ISETP.GE.AND P1, PT, R25, R0, PT ;  /* 0x000000001900720c */ /* 0x000fe20003f26270 */
[----:B------:R-:W-:Y:S01]  /*15e0*/  BSSY B0, `(.L_x_23141) ;  /* 0x0000019000007945 */ /* 0x000fe20003800000 */
[----:B------:R-:W-:Y:S02]  /*15f0*/  ISETP.NE.AND P0, PT, RZ, UR14, PT ;  /* 0x0000000eff007c0c */ /* 0x000fe4000bf05270 */
[----:B------:R-:W-:Y:S02]  /*1600*/  PRMT R32, RZ, 0x7610, R32 ;  /* 0x00007610ff207816 */ /* 0x000fe40000000020 */
[----:B------:R-:W-:-:S07]  /*1610*/  PRMT R16, RZ, 0x7610, R16 ;  /* 0x00007610ff107816 */ /* 0x000fce0000000010 */
        /* <DEDUP_REMOVED lines=16> */
[----:B----4-:R-:W-:Y:S02]  /*1720*/  ISETP.NE.AND P3, PT, R18, RZ, PT ;  /* 0x000000ff1200720c */ /* 0x010fe40003f65270 */
[----:B------:R-:W-:Y:S02]  /*1730*/  SEL R25, RZ, 0x1, !P4 ;  /* 0x00000001ff197807 */ /* 0x000fe40006000000 */
[----:B------:R-:W-:Y:S02]  /*1740*/  SEL R28, RZ, 0x1, !P1 ;  /* 0x00000001ff1c7807 */ /* 0x000fe40004800000 */
[----:B------:R-:W-:Y:S02]  /*1750*/  SEL R32, RZ, 0x1, !P3 ;  /* 0x00000001ff207807 */ /* 0x000fe40005800000 */
[----:B------:R-:W-:-:S07]  /*1760*/  PRMT R16, R25, 0x7610, R16 ;  /* 0x0000761019107816 */ /* 0x000fce0000000010 */
.L_x_23142:
[----:B------:R-:W-:Y:S05]  /*1770*/  BSYNC B0 ;  /* 0x0000000000007941 */ /* 0x000fea0003800000 */
.L_x_23141:
[----:B------:R-:W-:Y:S04]  /*1780*/  BSSY B0, `(.L_x_23143) ;  /* 0x0000097000007945 */ /* 0x000fe80003800000 */
[----:B------:R-:W-:Y:S05]  /*1790*/  @!P0 BRA `(.L_x_23144) ;  /* 0x00000004008c8947 */ /* 0x000fea0003800000 */
[C---:B------:R-:W-:Y:S01]  /*17a0*/  VIADD R17, R3.reuse, 0x80 ;  /* 0x0000008003117836 */ /* 0x040fe20000000000 */
[----:B------:R-:W-:Y:S01]  /*17b0*/  @!P2 PRMT R18, R6, 0x9910, RZ ;  /* 0x000099100612a816 */ /* 0x000fe200000000ff */
[----:B------:R-:W-:-:S03]  /*17c0*/  VIADD R19, R3, 0x100 ;  /* 0x0000010003137836 */ /* 0x000fc60000000000 */
[-C--:B------:R-:W-:Y:S02]  /*17d0*/  ISETP.GE.AND P3, PT, R17, R0.reuse, PT ;  /* 0x000000001100720c */ /* 0x080fe40003f66270 */
[----:B------:R-:W-:Y:S02]  /*17e0*/  ISETP.GE.AND P0, PT, R19, R0, PT ;  /* 0x000000001300720c */ /* 0x000fe40003f06270 */
[----:B------:R-:W-:-:S04]  /*17f0*/  @!P2 PRMT R17, R5, 0x9910, RZ ;  /* 0x000099100511a816 */ /* 0x000fc800000000ff */
[----:B------:R-:W-:Y:S01]  /*1800*/  @!P2 ISETP.NE.AND P1, PT, R17, RZ, PT ;  /* 0x000000ff1100a20c */ /* 0x000fe20003f25270 */
[----:B------:R-:W-:-:S03]  /*1810*/  VIADD R17, R3, 0x180 ;  /* 0x0000018003117836 */ /* 0x000fc60000000000 */
[----:B------:R-:W-:Y:S02]  /*1820*/  @!P2 ISETP.NE.AND P1, PT, RZ, UR15, P1 ;  /* 0x0000000fff00ac0c */ /* 0x000fe40008f25270 */
[----:B------:R-:W-:Y:S02]  /*1830*/  @!P3 PRMT R19, R7, 0x9910, RZ ;  /* 0x000099100713b816 */ /* 0x000fe400000000ff */
[----:B------:R-:W-:Y:S02]  /*1840*/  ISETP.GE.AND P6, PT, R17, R0, PT ;  /* 0x000000001100720c */ /* 0x000fe40003fc6270 */
[----:B------:R-:W-:Y:S01]  /*1850*/  @!P0 PRMT R17, R11, 0x9910, RZ ;  /* 0x000099100b118816 */ /* 0x000fe200000000ff */
[----:B------:R-:W-:Y:S01]  /*1860*/  @!P3 IMAD.MOV.U32 R11, RZ, RZ, R19 ;  /* 0x000000ffff0bb224 */ /* 0x000fe200078e0013 */
[----:B------:R-:W-:Y:S02]  /*1870*/  @!P2 ISETP.NE.AND P5, PT, R18, RZ, P1 ;  /* 0x000000ff1200a20c */ /* 0x000fe40000fa5270 */
[----:B------:R-:W-:-:S02]  /*1880*/  @!P2 PRMT R18, R4, 0x9910, RZ ;  /* 0x000099100412a816 */ /* 0x000fc400000000ff */
[----:B------:R-:W-:Y:S02]  /*1890*/  @!P3 ISETP.NE.AND P4, PT, R11, RZ, PT ;  /* 0x000000ff0b00b20c */ /* 0x000fe40003f85270 */
[----:B------:R-:W-:Y:S01]  /*18a0*/  @!P3 PRMT R19, R8, 0x9910, RZ ;  /* 0x000099100813b816 */ /* 0x000fe200000000ff */
[----:B------:R-:W-:Y:S01]  /*18b0*/  @!P2 IMAD.MOV.U32 R11, RZ, RZ, R18 ;  /* 0x000000ffff0ba224 */ /* 0x000fe200078e0012 */
[----:B------:R-:W-:Y:S02]  /*18c0*/  @!P3 PRMT R18, R2, 0x9910, RZ ;  /* 0x000099100212b816 */ /* 0x000fe400000000ff */
[----:B------:R-:W-:Y:S01]  /*18d0*/  @!P0 ISETP.NE.AND P1, PT, R17, RZ, PT ;  /* 0x000000ff1100820c */ /* 0x000fe20003f25270 */
[----:B------:R-:W-:Y:S01]  /*18e0*/  @!P3 IMAD.MOV.U32 R17, RZ, RZ, R19 ;  /* 0x000000ffff11b224 */ /* 0x000fe200078e0013 */
[----:B------:R-:W-:Y:S01]  /*18f0*/  @!P2 ISETP.NE.OR P5, PT, R11, RZ, P5 ;  /* 0x000000ff0b00a20c */ /* 0x000fe20002fa5670 */
[----:B------:R-:W-:Y:S01]  /*1900*/  VIADD R11, R3, 0x200 ;  /* 0x00000200030b7836 */ /* 0x000fe20000000000 */
[----:B------:R-:W-:Y:S01]  /*1910*/  @!P0 PRMT R19, R12, 0x9910, RZ ;  /* 0x000099100c138816 */ /* 0x000fe200000000ff */
[----:B------:R-:W-:Y:S01]  /*1920*/  @!P3 IMAD.MOV.U32 R12, RZ, RZ, R18 ;  /* 0x000000ffff0cb224 */ /* 0x000fe200078e0012 */
[----:B------:R-:W-:-:S02]  /*1930*/  @!P3 ISETP.NE.AND P4, PT, RZ, UR15, P4 ;  /* 0x0000000fff00bc0c */ /* 0x000fc4000a785270 */
[----:B------:R-:W-:Y:S02]  /*1940*/  @!P2 SEL R18, RZ, 0x1, !P5 ;  /* 0x00000001ff12a807 */ /* 0x000fe40006800000 */
[----:B------:R-:W-:Y:S01]  /*1950*/  ISETP.GE.AND P5, PT, R11, R0, PT ;  /* 0x000000000b00720c */ /* 0x000fe20003fa6270 */
[----:B------:R-:W-:Y:S01]  /*1960*/  VIADD R11, R3, 0x280 ;  /* 0x00000280030b7836 */ /* 0x000fe20000000000 */
[----:B------:R-:W-:Y:S01]  /*1970*/  @!P3 ISETP.NE.AND P4, PT, R17, RZ, P4 ;  /* 0x000000ff1100b20c */ /* 0x000fe20002785270 */
[----:B------:R-:W-:Y:S01]  /*1980*/  @!P0 IMAD.MOV.U32 R17, RZ, RZ, R19 ;  /* 0x000000ffff118224 */ /* 0x000fe200078e0013 */
[----:B------:R-:W-:Y:S02]  /*1990*/  @!P0 ISETP.NE.AND P1, PT, RZ, UR15, P1 ;  /* 0x0000000fff008c0c */ /* 0x000fe40008f25270 */
[----:B------:R-:W-:Y:S02]  /*19a0*/  @!P3 ISETP.NE.OR P4, PT, R12, RZ, P4 ;  /* 0x000000ff0c00b20c */ /* 0x000fe40002785670 */
[----:B------:R-:W-:-:S02]  /*19b0*/  @!P0 PRMT R10, R10, 0x9910, RZ ;  /* 0x000099100a0a8816 */ /* 0x000fc400000000ff */
[----:B------:R-:W-:Y:S02]  /*19c0*/  @!P0 ISETP.NE.AND P1, PT, R17, RZ, P1 ;  /* 0x000000ff1100820c */ /* 0x000fe40000f25270 */
[----:B------:R-:W-:Y:S02]  /*19d0*/  @!P3 SEL R12, RZ, 0x1, !P4 ;  /* 0x00000001ff0cb807 */ /* 0x000fe40006000000 */
[----:B------:R-:W-:Y:S01]  /*19e0*/  ISETP.GE.AND P4, PT, R11, R0, PT ;  /* 0x000000000b00720c */ /* 0x000fe20003f86270 */
[----:B------:R-:W-:Y:S01]  /*19f0*/  VIADD R11, R3, 0x300 ;  /* 0x00000300030b7836 */ /* 0x000fe20000000000 */
[----:B------:R-:W-:Y:S02]  /*1a00*/  @!P0 ISETP.NE.OR P1, PT, R10, RZ, P1 ;  /* 0x000000ff0a00820c */ /* 0x000fe40000f25670 */
[----:B------:R-:W-:Y:S02]  /*1a10*/  @!P6 PRMT R10, R13, 0x9910, RZ ;  /* 0x000099100d0ae816 */ /* 0x000fe400000000ff */
[----:B------:R-:W-:-:S02]  /*1a20*/  @!P5 PRMT R23, R23, 0x9910, RZ ;  /* 0x000099101717d816 */ /* 0x000fc400000000ff */
[----:B------:R-:W-:Y:S02]  /*1a30*/  @!P3 PRMT R4, R12, 0x7610, R4 ;  /* 0x000076100c04b816 */ /* 0x000fe40000000004 */
[----:B------:R-:W-:Y:S02]  /*1a40*/  @!P0 SEL R12, RZ, 0x1, !P1 ;  /* 0x00000001ff0c8807 */ /* 0x000fe40004800000 */
[----:B------:R-:W-:Y:S01]  /*1a50*/  ISETP.GE.AND P3, PT, R11, R0, PT ;  /* 0x000000000b00720c */ /* 0x000fe20003f66270 */
[----:B------:R-:W-:Y:S01]  /*1a60*/  @!P5 IMAD.MOV.U32 R11, RZ, RZ, R23 ;  /* 0x000000ffff0bd224 */ /* 0x000fe200078e0017 */
[----:B------:R-:W-:Y:S02]  /*1a70*/  @!P6 ISETP.NE.AND P1, PT, R10, RZ, PT ;  /* 0x000000ff0a00e20c */ /* 0x000fe40003f25270 */
[----:B------:R-:W-:Y:S02]  /*1a80*/  @!P0 PRMT R2, R12, 0x7610, R2 ;  /* 0x000076100c028816 */ /* 0x000fe40000000002 */
[----:B------:R-:W-:-:S02]  /*1a90*/  @!P6 PRMT R10, R14, 0x9910, RZ ;  /* 0x000099100e0ae816 */ /* 0x000fc400000000ff */
[----:B------:R-:W-:Y:S02]  /*1aa0*/  @!P6 PRMT R12, R9, 0x9910, RZ ;  /* 0x00009910090ce816 */ /* 0x000fe400000000ff */
[----:B------:R-:W-:Y:S02]  /*1ab0*/  @!P6 ISETP.NE.AND P1, PT, RZ, UR15, P1 ;  /* 0x0000000fff00ec0c */ /* 0x000fe40008f25270 */
[----:B------:R-:W-:Y:S02]  /*1ac0*/  @!P5 ISETP.NE.AND P0, PT, R11, RZ, PT ;  /* 0x000000ff0b00d20c */ /* 0x000fe40003f05270 */
[----:B------:R-:W-:Y:S01]  /*1ad0*/  @!P6 ISETP.NE.AND P1, PT, R10, RZ, P1 ;  /* 0x000000ff0a00e20c */ /* 0x000fe20000f25270 */
[----:B------:R-:W-:Y:S01]  /*1ae0*/  @!P6 IMAD.MOV.U32 R10, RZ, RZ, R12 ;  /* 0x000000ffff0ae224 */ /* 0x000fe200078e000c */
[----:B------:R-:W-:Y:S02]  /*1af0*/  @!P5 PRMT R11, R24, 0x9910, RZ ;  /* 0x00009910180bd816 */ /* 0x000fe400000000ff */
[----:B------:R-:W-:-:S02]  /*1b00*/  @!P5 ISETP.NE.AND P0, PT, RZ, UR15, P0 ;  /* 0x0000000fff00dc0c */ /* 0x000fc40008705270 */
[----:B------:R-:W-:Y:S02]  /*1b10*/  @!P5 PRMT R22, R22, 0x9910, RZ ;  /* 0x000099101616d816 */ /* 0x000fe400000000ff */
[----:B------:R-:W-:Y:S02]  /*1b20*/  @!P5 ISETP.NE.AND P0, PT, R11, RZ, P0 ;  /* 0x000000ff0b00d20c */ /* 0x000fe40000705270 */
[----:B------:R-:W-:Y:S01]  /*1b30*/  @!P6 ISETP.NE.OR P1, PT, R10, RZ, P1 ;  /* 0x000000ff0a00e20c */ /* 0x000fe20000f25670 */
[----:B------:R-:W-:Y:S01]  /*1b40*/  @!P5 IMAD.MOV.U32 R10, RZ, RZ, R22 ;  /* 0x000000ffff0ad224 */ /* 0x000fe200078e0016 */
[----:B------:R-:W-:Y:S02]  /*1b50*/  @!P4 PRMT R11, R26, 0x9910, RZ ;  /* 0x000099101a0bc816 */ /* 0x000fe400000000ff */
[----:B------:R-:W-:Y:S02]  /*1b60*/  @!P3 PRMT R30, R30, 0x9910, RZ ;  /* 0x000099101e1eb816 */ /* 0x000fe400000000ff */
[----:B------:R-:W-:-:S02]  /*1b70*/  @!P6 SEL R13, RZ, 0x1, !P1 ;  /* 0x00000001ff0de807 */ /* 0x000fc40004800000 */
[----:B------:R-:W-:Y:S02]  /*1b80*/  @!P4 PRMT R27, R27, 0x9910, RZ ;  /* 0x000099101b1bc816 */ /* 0x000fe400000000ff */
[----:B------:R-:W-:Y:S01]  /*1b90*/  @!P4 ISETP.NE.AND P1, PT, R11, RZ, PT ;  /* 0x000000ff0b00c20c */ /* 0x000fe20003f25270 */
[----:B------:R-:W-:Y:S01]  /*1ba0*/  @!P3 IMAD.MOV.U32 R11, RZ, RZ, R30 ;  /* 0x000000ffff0bb224 */ /* 0x000fe200078e001e */
[----:B------:R-:W-:Y:S01]  /*1bb0*/  @!P5 ISETP.NE.OR P0, PT, R10, RZ, P0 ;  /* 0x000000ff0a00d20c */ /* 0x000fe20000705670 */
[----:B------:R-:W-:Y:S01]  /*1bc0*/  @!P4 IMAD.MOV.U32 R10, RZ, RZ, R27 ;  /* 0x000000ffff0ac224 */ /* 0x000fe200078e001b */
[----:B------:R-:W-:Y:S02]  /*1bd0*/  @!P3 PRMT R31, R31, 0x9910, RZ ;  /* 0x000099101f1fb816 */ /* 0x000fe400000000ff */
[----:B------:R-:W-:Y:S02]  /*1be0*/  @!P5 SEL R14, RZ, 0x1, !P0 ;  /* 0x00000001ff0ed807 */ /* 0x000fe40004000000 */
[----:B------:R-:W-:-:S02]  /*1bf0*/  @!P4 ISETP.NE.AND P1, PT, RZ, UR15, P1 ;  /* 0x0000000fff00cc0c */ /* 0x000fc40008f25270 */
[----:B------:R-:W-:Y:S01]  /*1c00*/  @!P3 ISETP.NE.AND P0, PT, R11, RZ, PT ;  /* 0x000000ff0b00b20c */ /* 0x000fe20003f05270 */
[----:B------:R-:W-:Y:S01]  /*1c10*/  @!P3 IMAD.MOV.U32 R11, RZ, RZ, R31 ;  /* 0x000000ffff0bb224 */ /* 0x000fe200078e001f */
[----:B------:R-:W-:Y:S02]  /*1c20*/  @!P4 ISETP.NE.AND P1, PT, R10, RZ, P1 ;  /* 0x000000ff0a00c20c */ /* 0x000fe40000f25270 */
[----:B------:R-:W-:Y:S02]  /*1c30*/  @!P3 ISETP.NE.AND P0, PT, RZ, UR15, P0 ;  /* 0x0000000fff00bc0c */ /* 0x000fe40008705270 */
[----:B------:R-:W-:Y:S02]  /*1c40*/  @!P4 PRMT R10, R15, 0x9910, RZ ;  /* 0x000099100f0ac816 */ /* 0x000fe400000000ff */
[----:B------:R-:W-:Y:S01]  /*1c50*/  @!P3 ISETP.NE.AND P0, PT, R11, RZ, P0 ;  /* 0x000000ff0b00b20c */ /* 0x000fe20000705270 */
[----:B------:R-:W-:Y:S01]  /*1c60*/  VIADD R11, R3, 0x380 ;  /* 0x00000380030b7836 */ /* 0x000fe20000000000 */
[----:B------:R-:W-:-:S02]  /*1c70*/  @!P4 ISETP.NE.OR P1, PT, R10, RZ, P1 ;  /* 0x000000ff0a00c20c */ /* 0x000fc40000f25670 */
[----:B------:R-:W-:Y:S02]  /*1c80*/  @!P3 PRMT R12, R29, 0x9910, RZ ;  /* 0x000099101d0cb816 */ /* 0x000fe400000000ff */
[----:B------:R-:W-:Y:S02]  /*1c90*/  @!P4 SEL R10, RZ, 0x1, !P1 ;  /* 0x00000001ff0ac807 */ /* 0x000fe40004800000 */
[----:B------:R-:W-:Y:S02]  /*1ca0*/  ISETP.GE.AND P1, PT, R11, R0, PT ;  /* 0x000000000b00720c */ /* 0x000fe40003f26270 */
[----:B------:R-:W-:Y:S02]  /*1cb0*/  @!P3 ISETP.NE.OR P0, PT, R12, RZ, P0 ;  /* 0x000000ff0c00b20c */ /* 0x000fe40000705670 */
[----:B------:R-:W-:Y:S02]  /*1cc0*/  @!P2 PRMT R9, R18, 0x7610, R9 ;  /* 0x000076101209a816 */ /* 0x000fe40000000009 */
[----:B------:R-:W-:-:S02]  /*1cd0*/  @!P3 SEL R11, RZ, 0x1, !P0 ;  /* 0x00000001ff0bb807 */ /* 0x000fc40004000000 */
[----:B------:R-:W-:Y:S02]  /*1ce0*/  @!P6 PRMT R8, R13, 0x7610, R8 ;  /* 0x000076100d08e816 */ /* 0x000fe40000000008 */
        /* <DEDUP_REMOVED lines=14> */
.L_x_23144:
[----:B------:R-:W-:Y:S01]  /*1dd0*/  PRMT R2, R5, 0x9910, RZ ;  /* 0x0000991005027816 */ /* 0x000fe200000000ff */
[----:B------:R-:W-:Y:S01]  /*1de0*/  VIADD R5, R3, 0x380 ;  /* 0x0000038003057836 */ /* 0x000fe20000000000 */
[----:B------:R-:W-:Y:S02]  /*1df0*/  ISETP.NE.AND P4, PT, RZ, UR15, PT ;  /* 0x0000000fff007c0c */ /* 0x000fe4000bf85270 */
[----:B------:R-:W-:Y:S02]  /*1e00*/  PRMT R11, R11, 0x9910, RZ ;  /* 0x000099100b0b7816 */ /* 0x000fe400000000ff */
[----:B------:R-:W-:Y:S02]  /*1e10*/  ISETP.NE.AND P0, PT, R2, RZ, P4 ;  /* 0x000000ff0200720c */ /* 0x000fe40002705270 */
[----:B------:R-:W-:Y:S01]  /*1e20*/  PRMT R6, R6, 0x9910, RZ ;  /* 0x0000991006067816 */ /* 0x000fe200000000ff */
[----:B------:R-:W-:Y:S01]  /*1e30*/  IMAD.MOV.U32 R2, RZ, RZ, R11 ;  /* 0x000000ffff027224 */ /* 0x000fe200078e000b */
[----:B------:R-:W-:-:S02]  /*1e40*/  PRMT R4, R7, 0x9910, RZ ;  /* 0x0000991007047816 */ /* 0x000fc400000000ff */
[----:B------:R-:W-:Y:S02]  /*1e50*/  PRMT R13, R13, 0x9910, RZ ;  /* 0x000099100d0d7816 */ /* 0x000fe400000000ff */
[----:B------:R-:W-:Y:S01]  /*1e60*/  ISETP.NE.AND P1, PT, R2, RZ, P4 ;  /* 0x000000ff0200720c */ /* 0x000fe20002725270 */
[----:B------:R-:W-:Y:S01]  /*1e70*/  IMAD.MOV.U32 R2, RZ, RZ, R6 ;  /* 0x000000ffff027224 */ /* 0x000fe200078e0006 */
[----:B------:R-:W-:Y:S02]  /*1e80*/  PRMT R23, R23, 0x9910, RZ ;  /* 0x0000991017177816 */ /* 0x000fe400000000ff */
[----:B------:R-:W-:Y:S01]  /*1e90*/  ISETP.NE.AND P3, PT, R4, RZ, P4 ;  /* 0x000000ff0400720c */ /* 0x000fe20002765270 */
[----:B------:R-:W-:Y:S01]  /*1ea0*/  IMAD.MOV.U32 R4, RZ, RZ, R13 ;  /* 0x000000ffff047224 */ /* 0x000fe200078e000d */
[----:B------:R-:W-:Y:S01]  /*1eb0*/  ISETP.NE.AND P0, PT, R2, RZ, P0 ;  /* 0x000000ff0200720c */ /* 0x000fe20000705270 */
[----:B------:R-:W-:Y:S01]  /*1ec0*/  IMAD.MOV.U32 R2, RZ, RZ, R23 ;  /* 0x000000ffff027224 */ /* 0x000fe200078e0017 */
[----:B------:R-:W-:-:S02]  /*1ed0*/  ISETP.GE.AND P6, PT, R5, R0, PT ;  /* 0x000000000500720c */ /* 0x000fc40003fc6270 */
[----:B------:R-:W-:Y:S02]  /*1ee0*/  PRMT R8, R8, 0x9910, RZ ;  /* 0x0000991008087816 */ /* 0x000fe400000000ff */
[----:B------:R-:W-:Y:S02]  /*1ef0*/  PRMT R12, R12, 0x9910, RZ ;  /* 0x000099100c0c7816 */ /* 0x000fe400000000ff */
[----:B------:R-:W-:Y:S01]  /*1f00*/  ISETP.NE.AND P5, PT, R4, RZ, P4 ;  /* 0x000000ff0400720c */ /* 0x000fe200027a5270 */
[----:B------:R-:W-:Y:S01]  /*1f10*/  IMAD.MOV.U32 R4, RZ, RZ, R8 ;  /* 0x000000ffff047224 */ /* 0x000fe200078e0008 */
[----:B------:R-:W-:Y:S02]  /*1f20*/  SEL R9, RZ, 0x1, !P0 ;  /* 0x00000001ff097807 */ /* 0x000fe40004000000 */
[----:B------:R-:W-:Y:S01]  /*1f30*/  ISETP.NE.AND P0, PT, R2, RZ, P4 ;  /* 0x000000ff0200720c */ /* 0x000fe20002705270 */
[----:B------:R-:W-:Y:S01]  /*1f40*/  IMAD.MOV.U32 R2, RZ, RZ, R12 ;  /* 0x000000ffff027224 */ /* 0x000fe200078e000c */
[----:B------:R-:W-:-:S02]  /*1f50*/  ISETP.NE.AND P3, PT, R4, RZ, P3 ;  /* 0x000000ff0400720c */ /* 0x000fc40001f65270 */
[----:B------:R-:W-:Y:S02]  /*1f60*/  PRMT R5, R26, 0x9910, RZ ;  /* 0x000099101a057816 */ /* 0x000fe400000000ff */
[----:B------:R-:W-:Y:S02]  /*1f70*/  ISETP.NE.AND P1, PT, R2, RZ, P1 ;  /* 0x000000ff0200720c */ /* 0x000fe40000f25270 */
[----:B------:R-:W-:Y:S02]  /*1f80*/  PRMT R6, R30, 0x9910, RZ ;  /* 0x000099101e067816 */ /* 0x000fe400000000ff */
[----:B------:R-:W-:Y:S02]  /*1f90*/  @!P6 PRMT R7, R32, 0x9910, RZ ;  /* 0x000099102007e816 */ /* 0x000fe400000000ff */
[----:B------:R-:W-:Y:S02]  /*1fa0*/  SEL R4, RZ, 0x1, !P3 ;  /* 0x00000001ff047807 */ /* 0x000fe40005800000 */
[----:B------:R-:W-:-:S02]  /*1fb0*/  ISETP.NE.AND P3, PT, R5, RZ, P4 ;  /* 0x000000ff0500720c */ /* 0x000fc40002765270 */
[----:B------:R-:W-:Y:S02]  /*1fc0*/  SEL R2, RZ, 0x1, !P1 ;  /* 0x00000001ff027807 */ /* 0x000fe40004800000 */
[----:B------:R-:W-:Y:S02]  /*1fd0*/  PRMT R5, R14, 0x9910, RZ ;  /* 0x000099100e057816 */ /* 0x000fe400000000ff */
[----:B------:R-:W-:Y:S02]  /*1fe0*/  ISETP.NE.AND P1, PT, R6, RZ, P4 ;  /* 0x000000ff0600720c */ /* 0x000fe40002725270 */
[----:B------:R-:W-:Y:S02]  /*1ff0*/  @!P6 ISETP.NE.AND P4, PT, R7, RZ, P4 ;  /* 0x000000ff0700e20c */ /* 0x000fe40002785270 */
[----:B------:R-:W-:Y:S02]  /*2000*/  @!P6 PRMT R8, R16, 0x9910, RZ ;  /* 0x000099101008e816 */ /* 0x000fe400000000ff */
[----:B------:R-:W-:-:S02]  /*2010*/  ISETP.NE.AND P5, PT, R5, RZ, P5 ;  /* 0x000000ff0500720c */ /* 0x000fc40002fa5270 */
[----:B------:R-:W-:Y:S02]  /*2020*/  PRMT R5, R24, 0x9910, RZ ;  /* 0x0000991018057816 */ /* 0x000fe400000000ff */
        /* <DEDUP_REMOVED lines=10> */
[----:B------:R-:W-:-:S02]  /*20d0*/  SEL R5, RZ, 0x1, !P1 ;  /* 0x00000001ff057807 */ /* 0x000fc40004800000 */
[----:B------:R-:W-:-:S07]  /*20e0*/  @!P6 PRMT R10, R11, 0x7610, R10 ;  /* 0x000076100b0ae816 */ /* 0x000fce000000000a */
.L_x_23145:
[----:B------:R-:W-:Y:S05]  /*20f0*/  BSYNC B0 ;  /* 0x0000000000007941 */ /* 0x000fea0003800000 */
.L_x_23143:
[----:B------:R-:W0:Y:S01]  /*2100*/  @!P2 LDC.64 R14, c[0x0][0x228] ;  /* 0x00008a00ff0eab82 */ /* 0x000e220000000a00 */
[----:B------:R-:W-:Y:S01]  /*2110*/  @!P2 VIADD R13, R3, UR4 ;  /* 0x00000004030dac36 */ /* 0x000fe20008000000 */
[----:B------:R-:W-:Y:S01]  /*2120*/  BSSY B0, `(.L_x_23146) ;  /* 0x0000038000007945 */ /* 0x000fe20003800000 */
[----:B------:R-:W-:-:S03]  /*2130*/  IMAD.MOV.U32 R11, RZ, RZ, R3 ;  /* 0x000000ffff0b7224 */ /* 0x000fc600078e0003 */
[----:B------:R-:W-:Y:S01]  /*2140*/  BSSY B1, `(.L_x_23147) ;  /* 0x000002e000017945 */ /* 0x000fe20003800000 */
[----:B------:R-:W-:Y:S01]  /*2150*/  @!P2 VIADD R11, R3, 0x80 ;  /* 0x00000080030ba836 */ /* 0x000fe20000000000 */
[----:B0-----:R-:W-:-:S05]  /*2160*/  @!P2 IADD3 R12, P0, R13, R14, RZ ;  /* 0x0000000e0d0ca210 */ /* 0x001fca0007f1e0ff */
[----:B------:R-:W-:Y:S01]  /*2170*/  @!P2 IMAD.X R13, RZ, RZ, R15, P0 ;  /* 0x000000ffff0da224 */ /* 0x000fe200000e060f */
[----:B------:R-:W-:-:S04]  /*2180*/  ISETP.GE.AND P0, PT, R11, R0, PT ;  /* 0x000000000b00720c */ /* 0x000fc80003f06270 */
[----:B------:R0:W-:Y:S09]  /*2190*/  @!P2 STG.E.U8 desc[UR12][R12.64], R9 ;  /* 0x000000090c00a986 */ /* 0x0001f2000c10110c */
[----:B------:R-:W-:Y:S05]  /*21a0*/  @P0 BRA `(.L_x_23148) ;  /* 0x0000000000380947 */ /* 0x000fea0003800000 */
[C---:B0-----:R-:W-:Y:S01]  /*21b0*/  VIADD R12, R11.reuse, UR4 ;  /* 0x000000040b0c7c36 */ /* 0x041fe20008000000 */
        /* <DEDUP_REMOVED lines=13> */
.L_x_23148:
[----:B------:R-:W-:-:S13]  /*2290*/  ISETP.GE.AND P0, PT, R11, R0, PT ;  /* 0x000000000b00720c */ /* 0x000fda0003f06270 */
[----:B------:R-:W-:Y:S05]  /*22a0*/  @P0 BRA `(.L_x_23150) ;  /* 0x0000000000380947 */ /* 0x000fea0003800000 */
[C---:B-1----:R-:W-:Y:S01]  /*22b0*/  VIADD R2, R11.reuse, UR4 ;  /* 0x000000040b027c36 */ /* 0x042fe20008000000 */
[----:B------:R-:W-:Y:S01]  /*22c0*/  ULDC.64 UR6, c[0x0][0x228] ;  /* 0x00008a0000067ab9 */ /* 0x000fe20000000a00 */
[----:B------:R-:W-:-:S03]  /*22d0*/  VIADD R11, R11, 0x80 ;  /* 0x000000800b0b7836 */ /* 0x000fc60000000000 */
[----:B------:R-:W-:-:S05]  /*22e0*/  IADD3 R2, P0, R2, UR6, RZ ;  /* 0x0000000602027c10 */ /* 0x000fca000ff1e0ff */
[----:B------:R-:W-:-:S05]  /*22f0*/  IMAD.X R3, RZ, RZ, UR7, P0 ;  /* 0x00000007ff037e24 */ /* 0x000fca00080e06ff */
[----:B------:R1:W-:Y:S03]  /*2300*/  STG.E.U8 desc[UR12][R2.64], R8 ;  /* 0x0000000802007986 */ /* 0x0003e6000c10110c */
.L_x_23149:
        /* <DEDUP_REMOVED lines=8> */
.L_x_23150:
[----:B------:R-:W-:-:S13]  /*2390*/  ISETP.GE.AND P0, PT, R11, R0, PT ;  /* 0x000000000b00720c */ /* 0x000fda0003f06270 */
[----:B------:R-:W-:Y:S05]  /*23a0*/  @P0 BREAK B1 ;  /* 0x0000000000010942 */ /* 0x000fea0003800000 */
[----:B------:R-:W-:Y:S05]  /*23b0*/  @P0 BRA `(.L_x_23152) ;  /* 0x0000000000380947 */ /* 0x000fea0003800000 */
[C---:B-12---:R-:W-:Y:S01]  /*23c0*/  VIADD R2, R11.reuse, UR4 ;  /* 0x000000040b027c36 */ /* 0x046fe20008000000 */
[----:B------:R-:W-:Y:S01]  /*23d0*/  ULDC.64 UR6, c[0x0][0x228] ;  /* 0x00008a0000067ab9 */ /* 0x000fe20000000a00 */
[----:B------:R-:W-:-:S03]  /*23e0*/  VIADD R11, R11, 0x80 ;  /* 0x000000800b0b7836 */ /* 0x000fc60000000000 */
[----:B------:R-:W-:-:S05]  /*23f0*/  IADD3 R2, P0, R2, UR6, RZ ;  /* 0x0000000602027c10 */ /* 0x000fca000ff1e0ff */
[----:B------:R-:W-:-:S05]  /*2400*/  IMAD.X R3, RZ, RZ, UR7, P0 ;  /* 0x00000007ff037e24 */ /* 0x000fca00080e06ff */
[----:B------:R2:W-:Y:S03]  /*2410*/  STG.E.U8 desc[UR12][R2.64], R6 ;  /* 0x0000000602007986 */ /* 0x0005e6000c10110c */
.L_x_23151:
[----:B------:R-:W-:Y:S05]  /*2420*/  BSYNC B1 ;  /* 0x0000000000017941 */ /* 0x000fea0003800000 */
.L_x_23147:
[----:B------:R-:W-:-:S13]  /*2430*/  ISETP.GE.AND P0, PT, R11, R0, PT ;  /* 0x000000000b00720c */ /* 0x000fda0003f06270 */
[----:B--2---:R-:W2:Y:S01]  /*2440*/  @!P0 LDC.64 R6, c[0x0][0x228] ;  /* 0x00008a00ff068b82 */ /* 0x004ea20000000a00 */
[C---:B-1----:R-:W-:Y:S02]  /*2450*/  @!P0 VIADD R3, R11.reuse, UR4 ;  /* 0x000000040b038c36 */ /* 0x042fe40008000000 */
[----:B------:R-:W-:-:S03]  /*2460*/  @!P0 VIADD R11, R11, 0x80 ;  /* 0x000000800b0b8836 */ /* 0x000fc60000000000 */
[----:B--2---:R-:W-:-:S05]  /*2470*/  @!P0 IADD3 R2, P1, R3, R6, RZ ;  /* 0x0000000603028210 */ /* 0x004fca0007f3e0ff */
[----:B------:R-:W-:-:S05]  /*2480*/  @!P0 IMAD.X R3, RZ, RZ, R7, P1 ;  /* 0x000000ffff038224 */ /* 0x000fca00008e0607 */
[----:B------:R3:W-:Y:S03]  /*2490*/  @!P0 STG.E.U8 desc[UR12][R2.64], R5 ;  /* 0x0000000502008986 */ /* 0x0007e6000c10110c */
.L_x_23152:
[----:B------:R-:W-:Y:S05]  /*24a0*/  BSYNC B0 ;  /* 0x0000000000007941 */ /* 0x000fea0003800000 */
.L_x_23146:
[----:B------:R-:W-:Y:S05]  /*24b0*/  WARPSYNC.ALL ;  /* 0x0000000000007948 */ /* 0x000fea0003800000 */
[----:B------:R-:W-:-:S13]  /*24c0*/  ISETP.GE.AND P0, PT, R11, R0, PT ;  /* 0x000000000b00720c */ /* 0x000fda0003f06270 */
[----:B------:R-:W-:Y:S05]  /*24d0*/  @P0 EXIT ;  /* 0x000000000000094d */ /* 0x000fea0003800000 */
[----:B-123--:R-:W-:Y:S01]  /*24e0*/  VIADD R2, R11, UR4 ;  /* 0x000000040b027c36 */ /* 0x00efe20008000000 */
[----:B------:R-:W-:-:S04]  /*24f0*/  ULDC.64 UR6, c[0x0][0x228] ;  /* 0x00008a0000067ab9 */ /* 0x000fc80000000a00 */
[----:B------:R-:W-:-:S05]  /*2500*/  IADD3 R2, P0, R2, UR6, RZ ;  /* 0x0000000602027c10 */ /* 0x000fca000ff1e0ff */
[----:B------:R-:W-:-:S05]  /*2510*/  IMAD.X R3, RZ, RZ, UR7, P0 ;  /* 0x00000007ff037e24 */ /* 0x000fca00080e06ff */
[----:B------:R-:W-:Y:S01]  /*2520*/  STG.E.U8 desc[UR12][R2.64], R10 ;  /* 0x0000000a02007986 */ /* 0x000fe2000c10110c */
[----:B------:R-:W-:Y:S05]  /*2530*/  EXIT ;  /* 0x000000000000794d */ /* 0x000fea0003800000 */
.L_x_23153:
        /* <DEDUP_REMOVED lines=12> */
.L_x_24242:


//--------------------- .text._ZN2at6native29vectorized_elementwise_kernelILi4EZNS0_54_GLOBAL__N__d8c5977b_16_LinearAlgebra_cu_140f0503_289316addr_kernel_cudaERNS_14TensorIteratorERKN3c106ScalarES8_EUlbbbE0_St5arrayIPcLm4EEEEviT0_T1_ --------------------------
	.section	.text._ZN2at6native29vectorized_elementwise_kernelILi4EZNS0_54_GLOBAL__N__d8c5977b_16_LinearAlgebra_cu_140f0503_289316addr_kernel_cudaERNS_14TensorIteratorERKN3c106ScalarES8_EUlbbbE0_St5arrayIPcLm4EEEEviT0_T1_,"ax",@progbits
	.align	128
        .global         _ZN2at6native29vectorized_elementwise_kernelILi4EZNS0_54_GLOBAL__N__d8c5977b_16_LinearAlgebra_cu_140f0503_289316addr_kernel_cudaERNS_14TensorIteratorERKN3c106ScalarES8_EUlbbbE0_St5arrayIPcLm4EEEEviT0_T1_
        .type           _ZN2at6native29vectorized_elementwise_kernelILi4EZNS0_54_GLOBAL__N__d8c5977b_16_LinearAlgebra_cu_140f0503_289316addr_kernel_cudaERNS_14TensorIteratorERKN3c106ScalarES8_EUlbbbE0_St5arrayIPcLm4EEEEviT0_T1_,@function
        .size           _ZN2at6native29vectorized_elementwise_kernelILi4EZNS0_54_GLOBAL__N__d8c5977b_16_LinearAlgebra_cu_140f0503_289316addr_kernel_cudaERNS_14TensorIteratorERKN3c106ScalarES8_EUlbbbE0_St5arrayIPcLm4EEEEviT0_T1_,(.L_x_24243 - _ZN2at6native29vectorized_elementwise_kernelILi4EZNS0_54_GLOBAL__N__d8c5977b_16_LinearAlgebra_cu_140f0503_289316addr_kernel_cudaERNS_14TensorIteratorERKN3c106ScalarES8_EUlbbbE0_St5arrayIPcLm4EEEEviT0_T1_)
        .other          _ZN2at6native29vectorized_elementwise_kernelILi4EZNS0_54_GLOBAL__N__d8c5977b_16_LinearAlgebra_cu_140f0503_289316addr_kernel_cudaERNS_14TensorIteratorERKN3c106ScalarES8_EUlbbbE0_St5arrayIPcLm4EEEEviT0_T1_,@"STO_CUDA_ENTRY STV_DEFAULT"
_ZN2at6native29vectorized_elementwise_kernelILi4EZNS0_54_GLOBAL__N__d8c5977b_16_LinearAlgebra_cu_140f0503_289316addr_kernel_cudaERNS_14TensorIteratorERKN3c106ScalarES8_EUlbbbE0_St5arrayIPcLm4EEEEviT0_T1_:
.text._ZN2at6native29vectorized_elementwise_kernelILi4EZNS0_54_GLOBAL__N__d8c5977b_16_LinearAlgebra_cu_140f0503_289316addr_kernel_cudaERNS_14TensorIteratorERKN3c106ScalarES8_EUlbbbE0_St5arrayIPcLm4EEEEviT0_T1_:
        /* <DEDUP_REMOVED lines=25> */
[----:B------:R-:W2:Y:S04]  /*0190*/  LDG.E R10, desc[UR12][R4.64] ;  /* 0x0000000c040a7981 */ /* 0x000ea8000c1e1900 */
[----:B------:R0:W3:Y:S04]  /*01a0*/  LDG.E R11, desc[UR12][R4.64+0x200] ;  /* 0x0002000c040b7981 */ /* 0x0000e8000c1e1900 */
[----:B------:R-:W4:Y:S04]  /*01b0*/  LDG.E R12, desc[UR12][R6.64] ;  /* 0x0000000c060c7981 */ /* 0x000f28000c1e1900 */
[----:B------:R1:W5:Y:S01]  /*01c0*/  LDG.E R13, desc[UR12][R6.64+0x200] ;  /* 0x0002000c060d7981 */ /* 0x000362000c1e1900 */
[----:B------:R-:W-:Y:S01]  /*01d0*/  ISETP.NE.AND P0, PT, RZ, UR14, PT ;  /* 0x0000000eff007c0c */ /* 0x000fe2000bf05270 */
[----:B------:R-:W-:-:S04]  /*01e0*/  UIADD3 UR6, UP0, UR4, UR6, URZ ;  /* 0x0000000604067290 */ /* 0x000fc8000ff1e03f */
[----:B------:R-:W-:Y:S02]  /*01f0*/  UIADD3.X UR5, UR5, UR7, URZ, UP0, !UPT ;  /* 0x0000000705057290 */ /* 0x000fe400087fe43f */
[----:B------:R-:W-:-:S04]  /*0200*/  IMAD.U32 R2, RZ, RZ, UR6 ;  /* 0x00000006ff027e24 */ /* 0x000fc8000f8e00ff */
[----:B------:R-:W-:Y:S01]  /*0210*/  IMAD.U32 R3, RZ, RZ, UR5 ;  /* 0x00000005ff037e24 */ /* 0x000fe2000f8e00ff */
[C---:B--2---:R-:W-:Y:S02]  /*0220*/  PRMT R8, R10.reuse, 0x7770, RZ ;  /* 0x000077700a087816 */ /* 0x044fe400000000ff */
[C---:B------:R-:W-:Y:S02]  /*0230*/  PRMT R9, R10.reuse, 0x7771, RZ ;  /* 0x000077710a097816 */ /* 0x040fe400000000ff */
[C---:B0-----:R-:W-:Y:S02]  /*0240*/  PRMT R4, R10.reuse, 0x7772, RZ ;  /* 0x000077720a047816 */ /* 0x041fe400000000ff */
[----:B------:R-:W-:Y:S02]  /*0250*/  PRMT R5, R10, 0x7773, RZ ;  /* 0x000077730a057816 */ /* 0x000fe400000000ff */
[C---:B---3--:R-:W-:Y:S02]  /*0260*/  PRMT R14, R11.reuse, 0x7770, RZ ;  /* 0x000077700b0e7816 */ /* 0x048fe400000000ff */
[----:B------:R-:W-:-:S02]  /*0270*/  PRMT R15, R11, 0x7771, RZ ;  /* 0x000077710b0f7816 */ /* 0x000fc400000000ff */
[C---:B------:R-:W-:Y:S02]  /*0280*/  PRMT R16, R11.reuse, 0x7772, RZ ;  /* 0x000077720b107816 */ /* 0x040fe400000000ff */
[----:B-1----:R-:W-:Y:S02]  /*0290*/  PRMT R6, R11, 0x7773, RZ ;  /* 0x000077730b067816 */ /* 0x002fe400000000ff */
[C---:B----4-:R-:W-:Y:S02]  /*02a0*/  PRMT R17, R12.reuse, 0x7770, RZ ;  /* 0x000077700c117816 */ /* 0x050fe400000000ff */
[C---:B------:R-:W-:Y:S02]  /*02b0*/  PRMT R18, R12.reuse, 0x7771, RZ ;  /* 0x000077710c127816 */ /* 0x040fe400000000ff */
[C---:B------:R-:W-:Y:S02]  /*02c0*/  PRMT R19, R12.reuse, 0x7772, RZ ;  /* 0x000077720c137816 */ /* 0x040fe400000000ff */
[----:B------:R-:W-:-:S02]  /*02d0*/  PRMT R7, R12, 0x7773, RZ ;  /* 0x000077730c077816 */ /* 0x000fc400000000ff */
[C---:B-----5:R-:W-:Y:S02]  /*02e0*/  PRMT R20, R13.reuse, 0x7770, RZ ;  /* 0x000077700d147816 */ /* 0x060fe400000000ff */
[C---:B------:R-:W-:Y:S02]  /*02f0*/  PRMT R21, R13.reuse, 0x7771, RZ ;  /* 0x000077710d157816 */ /* 0x040fe400000000ff */
[C---:B------:R-:W-:Y:S02]  /*0300*/  PRMT R22, R13.reuse, 0x7772, RZ ;  /* 0x000077720d167816 */ /* 0x040fe400000000ff */
[----:B------:R-:W-:Y:S01]  /*0310*/  PRMT R10, R13, 0x7773, RZ ;  /* 0x000077730d0a7816 */ /* 0x000fe200000000ff */
[----:B------:R-:W-:Y:S06]  /*0320*/  @!P0 BRA `(.L_x_23155) ;  /* 0x0000000000c88947 */ /* 0x000fec0003800000 */
[----:B------:R-:W-:-:S05]  /*0330*/  IMAD.WIDE.U32 R2, R0, 0x4, R2 ;  /* 0x0000000400027825 */ /* 0x000fca00078e0002 */
[----:B------:R-:W2:Y:S04]  /*0340*/  LDG.E R11, desc[UR12][R2.64+0x200] ;  /* 0x0002000c020b7981 */ /* 0x000ea8000c1e1900 */
[----:B------:R0:W3:Y:S01]  /*0350*/  LDG.E R12, desc[UR12][R2.64] ;  /* 0x0000000c020c7981 */ /* 0x0000e2000c1e1900 */
        /* <DEDUP_REMOVED lines=16> */
[----:B------:R-:W-:Y:S02]  /*0460*/  ISETP.NE.AND P4, PT, R2, RZ, PT ;  /* 0x000000ff0200720c */ /* 0x000fe40003f85270 */
[----:B------:R-:W-:Y:S02]  /*0470*/  ISETP.NE.AND P0, PT, R16, RZ, P6 ;  /* 0x000000ff1000720c */ /* 0x000fe40003705270 */
[----:B------:R-:W-:-:S02]  /*0480*/  P2R R3, PR, RZ, 0x10 ;  /* 0x00000010ff037803 */ /* 0x000fc40000000000 */
[----:B------:R-:W-:Y:S02]  /*0490*/  ISETP.NE.AND P4, PT, R4, RZ, PT ;  /* 0x000000ff0400720c */ /* 0x000fe40003f85270 */
[----:B------:R-:W-:Y:S02]  /*04a0*/  P2R R5, PR, RZ, 0x8 ;  /* 0x00000008ff057803 */ /* 0x000fe40000000000 */
[----:B------:R-:W-:Y:S02]  /*04b0*/  ISETP.NE.AND P6, PT, R6, RZ, P6 ;  /* 0x000000ff0600720c */ /* 0x000fe400037c5270 */
[----:B------:R-:W-:Y:S02]  /*04c0*/  ISETP.NE.AND P1, PT, R21, RZ, P1 ;  /* 0x000000ff1500720c */ /* 0x000fe40000f25270 */
[----:B------:R-:W-:Y:S02]  /*04d0*/  ISETP.NE.AND P0, PT, R22, RZ, P0 ;  /* 0x000000ff1600720c */ /* 0x000fe40000705270 */
[----:B------:R-:W-:-:S02]  /*04e0*/  ISETP.NE.AND P6, PT, R10, RZ, P6 ;  /* 0x000000ff0a00720c */ /* 0x000fc400037c5270 */
[----:B------:R-:W-:Y:S02]  /*04f0*/  P2R R6, PR, RZ, 0x4 ;  /* 0x00000004ff067803 */ /* 0x000fe40000000000 */
[C---:B--2---:R-:W-:Y:S02]  /*0500*/  PRMT R4, R11.reuse, 0x7770, RZ ;  /* 0x000077700b047816 */ /* 0x044fe400000000ff */
[C---:B------:R-:W-:Y:S02]  /*0510*/  PRMT R7, R11.reuse, 0x7771, RZ ;  /* 0x000077710b077816 */ /* 0x040fe400000000ff */
[----:B------:R-:W-:Y:S02]  /*0520*/  ISETP.NE.OR P3, PT, R4, RZ, P5 ;  /* 0x000000ff0400720c */ /* 0x000fe40002f65670 */
[----:B---3--:R-:W-:Y:S02]  /*0530*/  PRMT R4, R12, 0x7770, RZ ;  /* 0x000077700c047816 */ /* 0x008fe400000000ff */
[----:B------:R-:W-:-:S02]  /*0540*/  PRMT R8, R11, 0x7772, RZ ;  /* 0x000077720b087816 */ /* 0x000fc400000000ff */
[----:B------:R-:W-:Y:S02]  /*0550*/  PRMT R2, R11, 0x7773, RZ ;  /* 0x000077730b027816 */ /* 0x000fe400000000ff */
[----:B------:R-:W-:Y:S02]  /*0560*/  ISETP.NE.OR P4, PT, R4, RZ, P4 ;  /* 0x000000ff0400720c */ /* 0x000fe40002785670 */
[----:B------:R-:W-:Y:S02]  /*0570*/  ISETP.NE.OR P2, PT, R7, RZ, P1 ;  /* 0x000000ff0700720c */ /* 0x000fe40000f45670 */
[----:B------:R-:W-:Y:S02]  /*0580*/  ISETP.NE.OR P1, PT, R8, RZ, P0 ;  /* 0x000000ff0800720c */ /* 0x000fe40000725670 */
[----:B------:R-:W-:Y:S02]  /*0590*/  ISETP.NE.OR P0, PT, R2, RZ, P6 ;  /* 0x000000ff0200720c */ /* 0x000fe40003705670 */
[----:B------:R-:W-:-:S02]  /*05a0*/  ISETP.NE.AND P5, PT, R5, RZ, PT ;  /* 0x000000ff0500720c */ /* 0x000fc40003fa5270 */
[----:B------:R-:W-:Y:S02]  /*05b0*/  ISETP.NE.AND P6, PT, R6, RZ, PT ;  /* 0x000000ff0600720c */ /* 0x000fe40003fc5270 */
[----:B------:R-:W-:Y:S02]  /*05c0*/  P2R R4, PR, RZ, 0x10 ;  /* 0x00000010ff047803 */ /* 0x000fe40000000000 */
[C---:B------:R-:W-:Y:S02]  /*05d0*/  PRMT R5, R12.reuse, 0x7771, RZ ;  /* 0x000077710c057816 */ /* 0x040fe400000000ff */
[C---:B------:R-:W-:Y:S02]  /*05e0*/  PRMT R6, R12.reuse, 0x7772, RZ ;  /* 0x000077720c067816 */ /* 0x040fe400000000ff */
[----:B------:R-:W-:Y:S02]  /*05f0*/  PRMT R2, R12, 0x7773, RZ ;  /* 0x000077730c027816 */ /* 0x000fe400000000ff */
[----:B------:R-:W-:-:S02]  /*0600*/  ISETP.NE.AND P4, PT, R3, RZ, PT ;  /* 0x000000ff0300720c */ /* 0x000fc40003f85270 */
[----:B------:R-:W-:Y:S02]  /*0610*/  ISETP.NE.OR P5, PT, R6, RZ, P5 ;  /* 0x000000ff0600720c */ /* 0x000fe40002fa5670 */
[----:B------:R-:W-:Y:S02]  /*0620*/  ISETP.NE.OR P4, PT, R5, RZ, P4 ;  /* 0x000000ff0500720c */ /* 0x000fe40002785670 */
[----:B------:R-:W-:Y:S01]  /*0630*/  ISETP.NE.OR P6, PT, R2, RZ, P6 ;  /* 0x000000ff0200720c */ /* 0x000fe200037c5670 */
[----:B------:R-:W-:-:S12]  /*0640*/  BRA `(.L_x_23156) ;  /* 0x0000000000587947 */ /* 0x000fd80003800000 */
.L_x_23155:
        /* <DEDUP_REMOVED lines=22> */
.L_x_23156:
        /* <DEDUP_REMOVED lines=8> */
[----:B------:R-:W-:-:S04]  /*0830*/  SEL R3, RZ, 0x1, !P4 ;  /* 0x00000001ff037807 */ /* 0x000fc80006000000 */
[----:B------:R-:W-:Y:S02]  /*0840*/  PRMT R5, R3, 0x7604, R2 ;  /* 0x0000760403057816 */ /* 0x000fe40000000002 */
[----:B------:R-:W-:Y:S02]  /*0850*/  SEL R2, RZ, 0x1, !P5 ;  /* 0x00000001ff027807 */ /* 0x000fe40006800000 */
[----:B------:R-:W-:Y:S02]  /*0860*/  SEL R3, RZ, 0x1, !P2 ;  /* 0x00000001ff037807 */ /* 0x000fe40005000000 */
[----:B------:R-:W-:Y:S01]  /*0870*/  PRMT R7, R2, 0x7054, R5 ;  /* 0x0000705402077816 */ /* 0x000fe20000000005 */
[----:B------:R-:W-:Y:S01]  /*0880*/  IMAD.U32 R2, RZ, RZ, UR5 ;  /* 0x00000005ff027e24 */ /* 0x000fe2000f8e00ff */
[----:B------:R-:W-:Y:S01]  /*0890*/  PRMT R6, R3, 0x7604, R4 ;  /* 0x0000760403067816 */ /* 0x000fe20000000004 */
[----:B------:R-:W-:Y:S01]  /*08a0*/  IMAD.U32 R3, RZ, RZ, UR6 ;  /* 0x00000006ff037e24 */ /* 0x000fe2000f8e00ff */
[----:B------:R-:W-:-:S02]  /*08b0*/  SEL R5, RZ, 0x1, !P1 ;  /* 0x00000001ff057807 */ /* 0x000fc40004800000 */
[----:B------:R-:W-:Y:S01]  /*08c0*/  SEL R4, RZ, 0x1, !P6 ;  /* 0x00000001ff047807 */ /* 0x000fe20007000000 */
[----:B------:R-:W-:Y:S01]  /*08d0*/  IMAD.WIDE R2, R0, 0x4, R2 ;  /* 0x0000000400027825 */ /* 0x000fe200078e0202 */
[----:B------:R-:W-:Y:S02]  /*08e0*/  PRMT R6, R5, 0x7054, R6 ;  /* 0x0000705405067816 */ /* 0x000fe40000000006 */
[----:B------:R-:W-:Y:S02]  /*08f0*/  SEL R5, RZ, 0x1, !P0 ;  /* 0x00000001ff057807 */ /* 0x000fe40004000000 */
[----:B------:R-:W-:Y:S02]  /*0900*/  PRMT R7, R4, 0x654, R7 ;  /* 0x0000065404077816 */ /* 0x000fe40000000007 */
[----:B------:R-:W-:-:S03]  /*0910*/  PRMT R5, R5, 0x654, R6 ;  /* 0x0000065405057816 */ /* 0x000fc60000000006 */
[----:B------:R-:W-:Y:S04]  /*0920*/  STG.E desc[UR12][R2.64], R7 ;  /* 0x0000000702007986 */ /* 0x000fe8000c10190c */
[----:B------:R-:W-:Y:S01]  /*0930*/  STG.E desc[UR12][R2.64+0x200], R5 ;  /* 0x0002000502007986 */ /* 0x000fe2000c10190c */
[----:B------:R-:W-:Y:S05]  /*0940*/  EXIT ;  /* 0x000000000000794d */ /* 0x000fea0003800000 */
.L_x_23154:
        /* <DEDUP_REMOVED lines=30> */
.L_x_23158:
[----:B------:R-:W-:Y:S05]  /*0b30*/  BSYNC B0 ;  /* 0x0000000000007941 */ /* 0x000fea0003800000 */
.L_x_23157:
        /* <DEDUP_REMOVED lines=26> */
.L_x_23160:
[----:B------:R-:W-:Y:S05]  /*0ce0*/  BSYNC B0 ;  /* 0x0000000000007941 */ /* 0x000fea0003800000 */
.L_x_23159:
        /* <DEDUP_REMOVED lines=28> */
.L_x_23162:
[----:B------:R-:W-:Y:S05]  /*0eb0*/  BSYNC B0 ;  /* 0x0000000000007941 */ /* 0x000fea0003800000 */
.L_x_23161:
        /* <DEDUP_REMOVED lines=26> */
.L_x_23164:
[----:B------:R-:W-:Y:S05]  /*1060*/  BSYNC B0 ;  /* 0x0000000000007941 */ /* 0x000fea0003800000 */
.L_x_23163:
        /* <DEDUP_REMOVED lines=27> */
.L_x_23166:
[----:B------:R-:W-:Y:S05]  /*1220*/  BSYNC B0 ;  /* 0x0000000000007941 */ /* 0x000fea0003800000 */
.L_x_23165:
        /* <DEDUP_REMOVED lines=25> */
.L_x_23168:
[----:B------:R-:W-:Y:S05]  /*13c0*/  BSYNC B0 ;  /* 0x0000000000007941 */ /* 0x000fea0003800000 */
.L_x_23167:
        /* <DEDUP_REMOVED lines=27> */
.L_x_23170:
[----:B------:R-:W-:Y:S05]  /*1580*/  BSYNC B0 ;  /* 0x0000000000007941 */ /* 0x000fea0003800000 */
.L_x_23169:
        /* <DEDUP_REMOVED lines=26> */
.L_x_23172:
[----:B------:R-:W-:Y:S05]  /*1730*/  BSYNC B0 ;  /* 0x0000000000007941 */ /* 0x000fea0003800000 */
.L_x_23171:
        /* <DEDUP_REMOVED lines=101> */
.L_x_23174:
        /* <DEDUP_REMOVED lines=50> */
.L_x_23175:
[----:B------:R-:W-:Y:S05]  /*20b0*/  BSYNC B0 ;  /* 0x0000000000007941 */ /* 0x000fea0003800000 */
.L_x_23173:
        /* <DEDUP_REMOVED lines=25> */
.L_x_23178:
        /* <DEDUP_REMOVED lines=8> */
.L_x_23179:
        /* <DEDUP_REMOVED lines=8> */
.L_x_23180:
        /* <DEDUP_REMOVED lines=9> */
.L_x_23181:
[----:B------:R-:W-:Y:S05]  /*23e0*/  BSYNC B1 ;  /* 0x0000000000017941 */ /* 0x000fea0003800000 */
.L_x_23177:
[----:B------:R-:W-:-:S13]  /*23f0*/  ISETP.GE.AND P0, PT, R11, R0, PT ;  /* 0x000000000b00720c */ /* 0x000fda0003f06270 */
[----:B--2---:R-:W2:Y:S01]  /*2400*/  @!P0 LDC.64 R6, c[0x0][0x228] ;  /* 0x00008a00ff068b82 */ /* 0x004ea20000000a00 */
[C---:B-1----:R-:W-:Y:S02]  /*2410*/  @!P0 VIADD R3, R11.reuse, UR4 ;  /* 0x000000040b038c36 */ /* 0x042fe40008000000 */
[----:B------:R-:W-:-:S03]  /*2420*/  @!P0 VIADD R11, R11, 0x80 ;  /* 0x000000800b0b8836 */ /* 0x000fc60000000000 */
[----:B--2---:R-:W-:-:S05]  /*2430*/  @!P0 IADD3 R2, P1, R3, R6, RZ ;  /* 0x0000000603028210 */ /* 0x004fca0007f3e0ff */
[----:B------:R-:W-:-:S05]  /*2440*/  @!P0 IMAD.X R3, RZ, RZ, R7, P1 ;  /* 0x000000ffff038224 */ /* 0x000fca00008e0607 */
[----:B------:R3:W-:Y:S03]  /*2450*/  @!P0 STG.E.U8 desc[UR12][R2.64], R5 ;  /* 0x0000000502008986 */ /* 0x0007e6000c10110c */
.L_x_23182:
[----:B------:R-:W-:Y:S05]  /*2460*/  BSYNC B0 ;  /* 0x0000000000007941 */ /* 0x000fea0003800000 */
.L_x_23176:
        /* <DEDUP_REMOVED lines=9> */
.L_x_23183:
        /* <DEDUP_REMOVED lines=16> */
.L_x_24243:


//--------------------- .text._ZN2at6native29vectorized_elementwise_kernelILi8EZNS0_54_GLOBAL__N__d8c5977b_16_LinearAlgebra_cu_140f0503_289316addr_kernel_cudaERNS_14TensorIteratorERKN3c106ScalarES8_EUlbbbE0_St5arrayIPcLm4EEEEviT0_T1_ --------------------------
	.section	.text._ZN2at6native29vectorized_elementwise_kernelILi8EZNS0_54_GLOBAL__N__d8c5977b_16_LinearAlgebra_cu_140f0503_289316addr_kernel_cudaERNS_14TensorIteratorERKN3c106ScalarES8_EUlbbbE0_St5arrayIPcLm4EEEEviT0_T1_,"ax",@progbits
	.align	128
        .global         _ZN2at6native29vectorized_elementwise_kernelILi8EZNS0_54_GLOBAL__N__d8c5977b_16_LinearAlgebra_cu_140f0503_289316addr_kernel_cudaERNS_14TensorIteratorERKN3c106ScalarES8_EUlbbbE0_St5arrayIPcLm4EEEEviT0_T1_
        .type           _ZN2at6native29vectorized_elementwise_kernelILi8EZNS0_54_GLOBAL__N__d8c5977b_16_LinearAlgebra_cu_140f0503_289316addr_kernel_cudaERNS_14TensorIteratorERKN3c106ScalarES8_EUlbbbE0_St5arrayIPcLm4EEEEviT0_T1_,@function
        .size           _ZN2at6native29vectorized_elementwise_kernelILi8EZNS0_54_GLOBAL__N__d8c5977b_16_LinearAlgebra_cu_140f0503_289316addr_kernel_cudaERNS_14TensorIteratorERKN3c106ScalarES8_EUlbbbE0_St5arrayIPcLm4EEEEviT0_T1_,(.L_x_24244 - _ZN2at6native29vectorized_elementwise_kernelILi8EZNS0_54_GLOBAL__N__d8c5977b_16_LinearAlgebra_cu_140f0503_289316addr_kernel_cudaERNS_14TensorIteratorERKN3c106ScalarES8_EUlbbbE0_St5arrayIPcLm4EEEEviT0_T1_)
        .other          _ZN2at6native29vectorized_elementwise_kernelILi8EZNS0_54_GLOBAL__N__d8c5977b_16_LinearAlgebra_cu_140f0503_289316addr_kernel_cudaERNS_14TensorIteratorERKN3c106ScalarES8_EUlbbbE0_St5arrayIPcLm4EEEEviT0_T1_,@"STO_CUDA_ENTRY STV_DEFAULT"
_ZN2at6native29vectorized_elementwise_kernelILi8EZNS0_54_GLOBAL__N__d8c5977b_16_LinearAlgebra_cu_140f0503_289316addr_kernel_cudaERNS_14TensorIteratorERKN3c106ScalarES8_EUlbbbE0_St5arrayIPcLm4EEEEviT0_T1_:
.text._ZN2at6native29vectorized_elementwise_kernelILi8EZNS0_54_GLOBAL__N__d8c5977b_16_LinearAlgebra_cu_140f0503_289316addr_kernel_cudaERNS_14TensorIteratorERKN3c106ScalarES8_EUlbbbE0_St5arrayIPcLm4EEEEviT0_T1_:
        /* <DEDUP_REMOVED lines=18> */
[----:B------:R-:W-:-:S02]  /*0120*/  IMAD.U32 R2, RZ, RZ, UR8 ;  /* 0x00000008ff027e24 */ /* 0x000fc4000f8e00ff */
[----:B------:R-:W-:Y:S02]  /*0130*/  IMAD.U32 R4, RZ, RZ, UR6 ;  /* 0x00000006ff047e24 */ /* 0x000fe4000f8e00ff */
[----:B------:R-:W-:Y:S02]  /*0140*/  IMAD.U32 R3, RZ, RZ, UR9 ;  /* 0x00000009ff037e24 */ /* 0x000fe4000f8e00ff */
[----:B------:R-:W-:Y:S01]  /*0150*/  IMAD.U32 R5, RZ, RZ, UR7 ;  /* 0x00000007ff057e24 */ /* 0x000fe2000f8e00ff */
[----:B------:R-:W-:Y:S01]  /*0160*/  ULDC.64 UR6, c[0x0][0x230] ;  /* 0x00008c0000067ab9 */ /* 0x000fe20000000a00 */
[----:B0-----:R-:W-:-:S04]  /*0170*/  IMAD.WIDE.U32 R2, R0, 0x8, R2 ;  /* 0x0000000800027825 */ /* 0x001fc800078e0002 */
[----:B------:R-:W-:Y:S02]  /*0180*/  IMAD.WIDE.U32 R4, R0, 0x8, R4 ;  /* 0x0000000800047825 */ /* 0x000fe400078e0004 */
[----:B------:R-:W2:Y:S04]  /*0190*/  LDG.E.64 R2, desc[UR10][R2.64] ;  /* 0x0000000a02027981 */ /* 0x000ea8000c1e1b00 */
[----:B------:R-:W3:Y:S01]  /*01a0*/  LDG.E.64 R4, desc[UR10][R4.64] ;  /* 0x0000000a04047981 */ /* 0x000ee2000c1e1b00 */
[----:B------:R-:W-:Y:S01]  /*01b0*/  ISETP.NE.AND P0, PT, RZ, UR12, PT ;  /* 0x0000000cff007c0c */ /* 0x000fe2000bf05270 */
[----:B------:R-:W-:-:S04]  /*01c0*/  UIADD3 UR6, UP0, UR4, UR6, URZ ;  /* 0x0000000604067290 */ /* 0x000fc8000ff1e03f */
[----:B------:R-:W-:Y:S02]  /*01d0*/  UIADD3.X UR5, UR5, UR7, URZ, UP0, !UPT ;  /* 0x0000000705057290 */ /* 0x000fe400087fe43f */
[----:B------:R-:W-:-:S04]  /*01e0*/  IMAD.U32 R6, RZ, RZ, UR6 ;  /* 0x00000006ff067e24 */ /* 0x000fc8000f8e00ff */
[----:B------:R-:W-:Y:S01]  /*01f0*/  IMAD.U32 R7, RZ, RZ, UR5 ;  /* 0x00000005ff077e24 */ /* 0x000fe2000f8e00ff */
[C---:B--2---:R-:W-:Y:S02]  /*0200*/  PRMT R14, R2.reuse, 0x7732, RZ ;  /* 0x00007732020e7816 */ /* 0x044fe400000000ff */
[C---:B------:R-:W-:Y:S02]  /*0210*/  PRMT R15, R3.reuse, 0x7732, RZ ;  /* 0x00007732030f7816 */ /* 0x040fe400000000ff */
[----:B------:R-:W-:Y:S02]  /*0220*/  LOP3.LUT R13, R2, 0xffff, RZ, 0xc0, !PT ;  /* 0x0000ffff020d7812 */ /* 0x000fe400078ec0ff */
[----:B------:R-:W-:Y:S02]  /*0230*/  LOP3.LUT R12, R3, 0xffff, RZ, 0xc0, !PT ;  /* 0x0000ffff030c7812 */ /* 0x000fe400078ec0ff */
[----:B---3--:R-:W-:Y:S02]  /*0240*/  PRMT R11, R4, 0x7732, RZ ;  /* 0x00007732040b7816 */ /* 0x008fe400000000ff */
[----:B------:R-:W-:-:S02]  /*0250*/  PRMT R10, R5, 0x7732, RZ ;  /* 0x00007732050a7816 */ /* 0x000fc400000000ff */
[----:B------:R-:W-:Y:S02]  /*0260*/  LOP3.LUT R9, R4, 0xffff, RZ, 0xc0, !PT ;  /* 0x0000ffff04097812 */ /* 0x000fe400078ec0ff */
[----:B------:R-:W-:Y:S02]  /*0270*/  LOP3.LUT R8, R5, 0xffff, RZ, 0xc0, !PT ;  /* 0x0000ffff05087812 */ /* 0x000fe400078ec0ff */
[----:B------:R-:W-:Y:S02]  /*0280*/  PRMT R16, R2, 0x7632, R16 ;  /* 0x0000763202107816 */ /* 0x000fe40000000010 */
[----:B------:R-:W-:Y:S02]  /*0290*/  PRMT R18, R3, 0x7632, R18 ;  /* 0x0000763203127816 */ /* 0x000fe40000000012 */
[----:B------:R-:W-:Y:S02]  /*02a0*/  PRMT R19, R4, 0x7632, R19 ;  /* 0x0000763204137816 */ /* 0x000fe40000000013 */
[----:B------:R-:W-:-:S02]  /*02b0*/  PRMT R17, R5, 0x7632, R17 ;  /* 0x0000763205117816 */ /* 0x000fc40000000011 */
[----:B------:R-:W-:Y:S02]  /*02c0*/  SHF.R.U32.HI R13, RZ, 0x8, R13 ;  /* 0x00000008ff0d7819 */ /* 0x000fe4000001160d */
[----:B------:R-:W-:Y:S02]  /*02d0*/  SHF.R.U32.HI R12, RZ, 0x8, R12 ;  /* 0x00000008ff0c7819 */ /* 0x000fe4000001160c */
[----:B------:R-:W-:Y:S02]  /*02e0*/  SHF.R.U32.HI R9, RZ, 0x8, R9 ;  /* 0x00000008ff097819 */ /* 0x000fe40000011609 */
[----:B------:R-:W-:Y:S02]  /*02f0*/  SHF.R.U32.HI R8, RZ, 0x8, R8 ;  /* 0x00000008ff087819 */ /* 0x000fe40000011608 */
[----:B------:R-:W-:Y:S02]  /*0300*/  SHF.R.U32.HI R14, RZ, 0x8, R14 ;  /* 0x00000008ff0e7819 */ /* 0x000fe4000001160e */
[----:B------:R-:W-:-:S02]  /*0310*/  SHF.R.U32.HI R15, RZ, 0x8, R15 ;  /* 0x00000008ff0f7819 */ /* 0x000fc4000001160f */
[----:B------:R-:W-:Y:S02]  /*0320*/  SHF.R.U32.HI R11, RZ, 0x8, R11 ;  /* 0x00000008ff0b7819 */ /* 0x000fe4000001160b */
[----:B------:R-:W-:Y:S01]  /*0330*/  SHF.R.U32.HI R10, RZ, 0x8, R10 ;  /* 0x00000008ff0a7819 */ /* 0x000fe2000001160a */
[----:B------:R-:W-:Y:S06]  /*0340*/  @!P0 BRA `(.L_x_23185) ;  /* 0x0000000000ec8947 */ /* 0x000fec0003800000 */
[----:B------:R-:W-:-:S06]  /*0350*/  IMAD.WIDE.U32 R6, R0, 0x8, R6 ;  /* 0x0000000800067825 */ /* 0x000fcc00078e0006 */
[----:B------:R-:W2:Y:S01]  /*0360*/  LDG.E.64 R6, desc[UR10][R6.64] ;  /* 0x0000000a06067981 */ /* 0x000ea2000c1e1b00 */
[----:B------:R-:W-:Y:S02]  /*0370*/  LOP3.LUT P0, RZ, R2, 0xff, RZ, 0xc0, !PT ;  /* 0x000000ff02ff7812 */ /* 0x000fe4000780c0ff */
[----:B------:R-:W-:Y:S02]  /*0380*/  LOP3.LUT P1, RZ, R4, 0xff, RZ, 0xc0, !PT ;  /* 0x000000ff04ff7812 */ /* 0x000fe4000782c0ff */
[----:B------:R-:W-:Y:S02]  /*0390*/  ISETP.NE.AND P6, PT, RZ, UR13, P0 ;  /* 0x0000000dff007c0c */ /* 0x000fe400087c5270 */
[----:B------:R-:W-:Y:S02]  /*03a0*/  LOP3.LUT P3, RZ, R16, 0xff, RZ, 0xc0, !PT ;  /* 0x000000ff10ff7812 */ /* 0x000fe4000786c0ff */
[----:B------:R-:W-:Y:S02]  /*03b0*/  LOP3.LUT P4, RZ, R19, 0xff, RZ, 0xc0, !PT ;  /* 0x000000ff13ff7812 */ /* 0x000fe4000788c0ff */
[----:B------:R-:W-:-:S02]  /*03c0*/  LOP3.LUT P0, RZ, R3, 0xff, RZ, 0xc0, !PT ;  /* 0x000000ff03ff7812 */ /* 0x000fc4000780c0ff */
[----:B------:R-:W-:Y:S02]  /*03d0*/  ISETP.NE.AND P3, PT, RZ, UR13, P3 ;  /* 0x0000000dff007c0c */ /* 0x000fe40009f65270 */
[----:B------:R-:W-:Y:S02]  /*03e0*/  LOP3.LUT P5, RZ, R5, 0xff, RZ, 0xc0, !PT ;  /* 0x000000ff05ff7812 */ /* 0x000fe400078ac0ff */
[----:B------:R-:W-:Y:S02]  /*03f0*/  ISETP.NE.AND P0, PT, RZ, UR13, P0 ;  /* 0x0000000dff007c0c */ /* 0x000fe40008705270 */
[----:B------:R-:W-:Y:S02]  /*0400*/  PRMT R3, R14, 0x9910, RZ ;  /* 0x000099100e037816 */ /* 0x000fe400000000ff */
[----:B------:R-:W-:Y:S02]  /*0410*/  PRMT R4, R12, 0x9910, RZ ;  /* 0x000099100c047816 */ /* 0x000fe400000000ff */
[----:B------:R-:W-:-:S02]  /*0420*/  PRMT R5, R15, 0x9910, RZ ;  /* 0x000099100f057816 */ /* 0x000fc400000000ff */
[C---:B--2---:R-:W-:Y:S02]  /*0430*/  LOP3.LUT P2, RZ, R6.reuse, 0xff, RZ, 0xc0, !PT ;  /* 0x000000ff06ff7812 */ /* 0x044fe4000784c0ff */
[----:B------:R-:W-:Y:S02]  /*0440*/  PRMT R2, R6, 0x7632, R2 ;  /* 0x0000763206027816 */ /* 0x000fe40000000002 */
[----:B------:R-:W-:Y:S02]  /*0450*/  PLOP3.LUT P2, PT, P2, P1, P6, 0xf8, 0x0 ;  /* 0x000000000000781c */ /* 0x000fe40001743f60 */
[----:B------:R-:W-:Y:S02]  /*0460*/  LOP3.LUT P1, RZ, R2, 0xff, RZ, 0xc0, !PT ;  /* 0x000000ff02ff7812 */ /* 0x000fe4000782c0ff */
[----:B------:R-:W-:Y:S02]  /*0470*/  P2R R16, PR, RZ, 0x4 ;  /* 0x00000004ff107803 */ /* 0x000fe40000000000 */
[----:B------:R-:W-:-:S02]  /*0480*/  LOP3.LUT P2, RZ, R7, 0xff, RZ, 0xc0, !PT ;  /* 0x000000ff07ff7812 */ /* 0x000fc4000784c0ff */
[----:B------:R-:W-:Y:S02]  /*0490*/  PLOP3.LUT P4, PT, P1, P4, P3, 0xf8, 0x0 ;  /* 0x000000000000781c */ /* 0x000fe40000f89f30 */
[----:B------:R-:W-:Y:S02]  /*04a0*/  PRMT R2, R7, 0x7632, R2 ;  /* 0x0000763207027816 */ /* 0x000fe40000000002 */
[----:B------:R-:W-:Y:S02]  /*04b0*/  LOP3.LUT P1, RZ, R18, 0xff, RZ, 0xc0, !PT ;  /* 0x000000ff12ff7812 */ /* 0x000fe4000782c0ff */
[----:B------:R-:W-:Y:S02]  /*04c0*/  PLOP3.LUT P5, PT, P2, P5, P0, 0xf8, 0x0 ;  /* 0x000000000000781c */ /* 0x000fe400017abf00 */
[----:B------:R-:W-:Y:S02]  /*04d0*/  LOP3.LUT P6, RZ, R17, 0xff, RZ, 0xc0, !PT ;  /* 0x000000ff11ff7812 */ /* 0x000fe400078cc0ff */
[----:B------:R-:W-:-:S02]  /*04e0*/  LOP3.LUT P2, RZ, R2, 0xff, RZ, 0xc0, !PT ;  /* 0x000000ff02ff7812 */ /* 0x000fc4000784c0ff */
[----:B------:R-:W-:Y:S02]  /*04f0*/  ISETP.NE.AND P1, PT, RZ, UR13, P1 ;  /* 0x0000000dff007c0c */ /* 0x000fe40008f25270 */
[----:B------:R-:W-:Y:S02]  /*0500*/  PRMT R2, R13, 0x9910, RZ ;  /* 0x000099100d027816 */ /* 0x000fe400000000ff */
[----:B------:R-:W-:Y:S02]  /*0510*/  ISETP.NE.AND P0, PT, RZ, UR13, PT ;  /* 0x0000000dff007c0c */ /* 0x000fe4000bf05270 */
[----:B------:R-:W-:Y:S02]  /*0520*/  PLOP3.LUT P6, PT, P2, P6, P1, 0xf8, 0x0 ;  /* 0x000000000000781c */ /* 0x000fe400017cdf10 */
[----:B------:R-:W-:Y:S02]  /*0530*/  ISETP.NE.AND P3, PT, R2, RZ, P0 ;  /* 0x000000ff0200720c */ /* 0x000fe40000765270 */
[----:B------:R-:W-:-:S02]  /*0540*/  ISETP.NE.AND P1, PT, R3, RZ, P0 ;  /* 0x000000ff0300720c */ /* 0x000fc40000725270 */
[----:B------:R-:W-:Y:S02]  /*0550*/  ISETP.NE.AND P2, PT, R4, RZ, P0 ;  /* 0x000000ff0400720c */ /* 0x000fe40000745270 */
[----:B------:R-:W-:Y:S02]  /*0560*/  ISETP.NE.AND P0, PT, R5, RZ, P0 ;  /* 0x000000ff0500720c */ /* 0x000fe40000705270 */
[----:B------:R-:W-:Y:S02]  /*0570*/  PRMT R2, R9, 0x9910, RZ ;  /* 0x0000991009027816 */ /* 0x000fe400000000ff */
[----:B------:R-:W-:Y:S02]  /*0580*/  PRMT R3, R11, 0x9910, RZ ;  /* 0x000099100b037816 */ /* 0x000fe400000000ff */
[----:B------:R-:W-:Y:S02]  /*0590*/  PRMT R4, R8, 0x9910, RZ ;  /* 0x0000991008047816 */ /* 0x000fe400000000ff */
[----:B------:R-:W-:-:S02]  /*05a0*/  PRMT R5, R10, 0x9910, RZ ;  /* 0x000099100a057816 */ /* 0x000fc400000000ff */
[----:B------:R-:W-:Y:S02]  /*05b0*/  ISETP.NE.AND P3, PT, R2, RZ, P3 ;  /* 0x000000ff0200720c */ /* 0x000fe40001f65270 */
[----:B------:R-:W-:Y:S02]  /*05c0*/  ISETP.NE.AND P1, PT, R3, RZ, P1 ;  /* 0x000000ff0300720c */ /* 0x000fe40000f25270 */
[----:B------:R-:W-:Y:S02]  /*05d0*/  ISETP.NE.AND P2, PT, R4, RZ, P2 ;  /* 0x000000ff0400720c */ /* 0x000fe40001745270 */
[----:B------:R-:W-:Y:S02]  /*05e0*/  ISETP.NE.AND P0, PT, R5, RZ, P0 ;  /* 0x000000ff0500720c */ /* 0x000fe40000705270 */
[----:B------:R-:W-:Y:S02]  /*05f0*/  PRMT R4, R6, 0x7732, RZ ;  /* 0x0000773206047816 */ /* 0x000fe400000000ff */
[----:B------:R-:W-:-:S02]  /*0600*/  PRMT R2, R7, 0x7732, RZ ;  /* 0x0000773207027816 */ /* 0x000fc400000000ff */
[----:B------:R-:W-:Y:S02]  /*0610*/  LOP3.LUT R5, R6, 0xffff, RZ, 0xc0, !PT ;  /* 0x0000ffff06057812 */ /* 0x000fe400078ec0ff */
[----:B------:R-:W-:Y:S02]  /*0620*/  LOP3.LUT R3, R7, 0xffff, RZ, 0xc0, !PT ;  /* 0x0000ffff07037812 */ /* 0x000fe400078ec0ff */
[----:B------:R-:W-:Y:S02]  /*0630*/  SHF.R.U32.HI R5, RZ, 0x8, R5 ;  /* 0x00000008ff057819 */ /* 0x000fe40000011605 */
[----:B------:R-:W-:Y:S02]  /*0640*/  SHF.R.U32.HI R3, RZ, 0x8, R3 ;  /* 0x00000008ff037819 */ /* 0x000fe40000011603 */
[----:B------:R-:W-:Y:S02]  /*0650*/  SHF.R.U32.HI R4, RZ, 0x8, R4 ;  /* 0x00000008ff047819 */ /* 0x000fe40000011604 */
[----:B------:R-:W-:-:S02]  /*0660*/  SHF.R.U32.HI R2, RZ, 0x8, R2 ;  /* 0x00000008ff027819 */ /* 0x000fc40000011602 */
[----:B------:R-:W-:Y:S02]  /*0670*/  PRMT R5, R5, 0x9910, RZ ;  /* 0x0000991005057816 */ /* 0x000fe400000000ff */
[----:B------:R-:W-:Y:S02]  /*0680*/  PRMT R3, R3, 0x9910, RZ ;  /* 0x0000991003037816 */ /* 0x000fe400000000ff */
[----:B------:R-:W-:Y:S02]  /*0690*/  PRMT R4, R4, 0x9910, RZ ;  /* 0x0000991004047816 */ /* 0x000fe400000000ff */
[----:B------:R-:W-:Y:S02]  /*06a0*/  PRMT R2, R2, 0x9910, RZ ;  /* 0x0000991002027816 */ /* 0x000fe400000000ff */
[----:B------:R-:W-:Y:S02]  /*06b0*/  ISETP.NE.OR P3, PT, R5, RZ, P3 ;  /* 0x000000ff0500720c */ /* 0x000fe40001f65670 */
[----:B------:R-:W-:-:S02]  /*06c0*/  ISETP.NE.OR P2, PT, R3, RZ, P2 ;  /* 0x000000ff0300720c */ /* 0x000fc40001745670 */
[----:B------:R-:W-:Y:S02]  /*06d0*/  ISETP.NE.OR P1, PT, R4, RZ, P1 ;  /* 0x000000ff0400720c */ /* 0x000fe40000f25670 */
[----:B------:R-:W-:Y:S01]  /*06e0*/  ISETP.NE.OR P0, PT, R2, RZ, P0 ;  /* 0x000000ff0200720c */ /* 0x000fe20000705670 */
[----:B------:R-:W-:-:S12]  /*06f0*/  BRA `(.L_x_23186) ;  /* 0x0000000000887947 */ /* 0x000fd80003800000 */
.L_x_23185:
[----:B------:R-:W-:Y:S02]  /*0700*/  LOP3.LUT P6, RZ, R2, 0xff, RZ, 0xc0, !PT ;  /* 0x000000ff02ff7812 */ /* 0x000fe400078cc0ff */
[----:B------:R-:W-:Y:S02]  /*0710*/  LOP3.LUT P0, RZ, R4, 0xff, RZ, 0xc0, !PT ;  /* 0x000000ff04ff7812 */ /* 0x000fe4000780c0ff */
[----:B------:R-:W-:Y:S02]  /*0720*/  LOP3.LUT P3, RZ, R16, 0xff, RZ, 0xc0, !PT ;  /* 0x000000ff10ff7812 */ /* 0x000fe4000786c0ff */
[----:B------:R-:W-:Y:S02]  /*0730*/  ISETP.NE.AND P6, PT, RZ, UR13, P6 ;  /* 0x0000000dff007c0c */ /* 0x000fe4000b7c5270 */
[----:B------:R-:W-:Y:S02]  /*0740*/  LOP3.LUT P4, RZ, R19, 0xff, RZ, 0xc0, !PT ;  /* 0x000000ff13ff7812 */ /* 0x000fe4000788c0ff */
[----:B------:R-:W-:-:S02]  /*0750*/  ISETP.NE.AND P3, PT, RZ, UR13, P3 ;  /* 0x0000000dff007c0c */ /* 0x000fc40009f65270 */
[----:B------:R-:W-:Y:S02]  /*0760*/  PLOP3.LUT P6, PT, P0, P6, PT, 0x80, 0x0 ;  /* 0x000000000000781c */ /* 0x000fe400007cd070 */
[----:B------:R-:W-:Y:S02]  /*0770*/  LOP3.LUT P2, RZ, R3, 0xff, RZ, 0xc0, !PT ;  /* 0x000000ff03ff7812 */ /* 0x000fe4000784c0ff */
[----:B------:R-:W-:Y:S02]  /*0780*/  LOP3.LUT P1, RZ, R18, 0xff, RZ, 0xc0, !PT ;  /* 0x000000ff12ff7812 */ /* 0x000fe4000782c0ff */
[----:B------:R-:W-:Y:S02]  /*0790*/  PRMT R2, R13, 0x9910, RZ ;  /* 0x000099100d027816 */ /* 0x000fe400000000ff */
[----:B------:R-:W-:Y:S02]  /*07a0*/  ISETP.NE.AND P0, PT, RZ, UR13, PT ;  /* 0x0000000dff007c0c */ /* 0x000fe4000bf05270 */
[----:B------:R-:W-:-:S02]  /*07b0*/  P2R R16, PR, RZ, 0x40 ;  /* 0x00000040ff107803 */ /* 0x000fc40000000000 */
[----:B------:R-:W-:Y:S02]  /*07c0*/  PLOP3.LUT P4, PT, P4, P3, PT, 0x80, 0x0 ;  /* 0x000000000000781c */ /* 0x000fe40002787070 */
[----:B------:R-:W-:Y:S02]  /*07d0*/  LOP3.LUT P5, RZ, R5, 0xff, RZ, 0xc0, !PT ;  /* 0x000000ff05ff7812 */ /* 0x000fe400078ac0ff */
[----:B------:R-:W-:Y:S02]  /*07e0*/  ISETP.NE.AND P2, PT, RZ, UR13, P2 ;  /* 0x0000000dff007c0c */ /* 0x000fe40009745270 */
[----:B------:R-:W-:Y:S02]  /*07f0*/  LOP3.LUT P6, RZ, R17, 0xff, RZ, 0xc0, !PT ;  /* 0x000000ff11ff7812 */ /* 0x000fe400078cc0ff */
[----:B------:R-:W-:Y:S02]  /*0800*/  ISETP.NE.AND P3, PT, R2, RZ, P0 ;  /* 0x000000ff0200720c */ /* 0x000fe40000765270 */
[----:B------:R-:W-:-:S02]  /*0810*/  ISETP.NE.AND P1, PT, RZ, UR13, P1 ;  /* 0x0000000dff007c0c */ /* 0x000fc40008f25270 */
[----:B------:R-:W-:Y:S02]  /*0820*/  PRMT R2, R14, 0x9910, RZ ;  /* 0x000099100e027816 */ /* 0x000fe400000000ff */
[----:B------:R-:W-:Y:S02]  /*0830*/  PRMT R3, R12, 0x9910, RZ ;  /* 0x000099100c037816 */ /* 0x000fe400000000ff */
[----:B------:R-:W-:Y:S02]  /*0840*/  PRMT R4, R15, 0x9910, RZ ;  /* 0x000099100f047816 */ /* 0x000fe400000000ff */
[----:B------:R-:W-:Y:S02]  /*0850*/  PLOP3.LUT P5, PT, P5, P2, PT, 0x80, 0x0 ;  /* 0x000000000000781c */ /* 0x000fe40002fa5070 */
[----:B------:R-:W-:Y:S02]  /*0860*/  PLOP3.LUT P6, PT, P6, P1, PT, 0x80, 0x0 ;  /* 0x000000000000781c */ /* 0x000fe400037c3070 */
        /* <DEDUP_REMOVED lines=10> */
[----:B------:R-:W-:-:S13]  /*0910*/  ISETP.NE.AND P0, PT, R5, RZ, P0 ;  /* 0x000000ff0500720c */ /* 0x000fda0000705270 */
.L_x_23186:
[----:B------:R-:W-:Y:S01]  /*0920*/  ULDC.64 UR6, c[0x0][0x228] ;  /* 0x00008a0000067ab9 */ /* 0x000fe20000000a00 */
[----:B------:R-:W-:Y:S01]  /*0930*/  SEL R7, RZ, 0xffffffff, !P1 ;  /* 0xffffffffff077807 */ /* 0x000fe20004800000 */
[----:B------:R-:W-:Y:S01]  /*0940*/  UIADD3 UR5, UP0, UR4, UR6, URZ ;  /* 0x0000000604057290 */ /* 0x000fe2000ff1e03f */
[----:B------:R-:W-:Y:S02]  /*0950*/  SEL R9, RZ, 0xffffffff, !P3 ;  /* 0xffffffffff097807 */ /* 0x000fe40005800000 */
[----:B------:R-:W-:Y:S01]  /*0960*/  SEL R2, RZ, 0xffffffff, !P0 ;  /* 0xffffffffff027807 */ /* 0x000fe20004000000 */
[----:B------:R-:W-:Y:S01]  /*0970*/  IMAD.SHL.U32 R7, R7, 0x100, RZ ;  /* 0x0000010007077824 */ /* 0x000fe200078e00ff */
[----:B------:R-:W-:Y:S01]  /*0980*/  SEL R3, RZ, 0xffffffff, !P2 ;  /* 0xffffffffff037807 */ /* 0x000fe20005000000 */
[----:B------:R-:W-:Y:S01]  /*0990*/  UIADD3.X UR6, URZ, UR7, URZ, UP0, !UPT ;  /* 0x000000073f067290 */ /* 0x000fe200087fe43f */
[----:B------:R-:W-:Y:S01]  /*09a0*/  ISETP.NE.AND P0, PT, R16, RZ, PT ;  /* 0x000000ff1000720c */ /* 0x000fe20003f05270 */
[----:B------:R-:W-:Y:S01]  /*09b0*/  IMAD.SHL.U32 R9, R9, 0x100, RZ ;  /* 0x0000010009097824 */ /* 0x000fe200078e00ff */
[----:B------:R-:W-:Y:S01]  /*09c0*/  SEL R6, RZ, 0x1, !P4 ;  /* 0x00000001ff067807 */ /* 0x000fe20006000000 */
[----:B------:R-:W-:Y:S01]  /*09d0*/  IMAD.SHL.U32 R11, R2, 0x100, RZ ;  /* 0x00000100020b7824 */ /* 0x000fe200078e00ff */
[----:B------:R-:W-:Y:S01]  /*09e0*/  SEL R8, RZ, 0x1, !P0 ;  /* 0x00000001ff087807 */ /* 0x000fe20004000000 */
[----:B------:R-:W-:Y:S01]  /*09f0*/  IMAD.SHL.U32 R10, R3, 0x100, RZ ;  /* 0x00000100030a7824 */ /* 0x000fe200078e00ff */
[----:B------:R-:W-:Y:S01]  /*0a00*/  SEL R4, RZ, 0x1, !P6 ;  /* 0x00000001ff047807 */ /* 0x000fe20007000000 */
[----:B------:R-:W-:Y:S01]  /*0a10*/  IMAD.U32 R2, RZ, RZ, UR5 ;  /* 0x00000005ff027e24 */ /* 0x000fe2000f8e00ff */
[----:B------:R-:W-:Y:S01]  /*0a20*/  SEL R5, RZ, 0x1, !P5 ;  /* 0x00000001ff057807 */ /* 0x000fe20006800000 */
[----:B------:R-:W-:Y:S01]  /*0a30*/  IMAD.U32 R3, RZ, RZ, UR6 ;  /* 0x00000006ff037e24 */ /* 0x000fe2000f8e00ff */
[----:B------:R-:W-:-:S02]  /*0a40*/  LOP3.LUT R6, R7, 0x100, R6, 0xe2, !PT ;  /* 0x0000010007067812 */ /* 0x000fc400078ee206 */
[----:B------:R-:W-:Y:S01]  /*0a50*/  LOP3.LUT R7, R9, 0x100, R8, 0xe2, !PT ;  /* 0x0000010009077812 */ /* 0x000fe200078ee208 */
[----:B------:R-:W-:Y:S01]  /*0a60*/  IMAD.WIDE R2, R0, 0x8, R2 ;  /* 0x0000000800027825 */ /* 0x000fe200078e0202 */
[----:B------:R-:W-:Y:S02]  /*0a70*/  LOP3.LUT R4, R11, 0x100, R4, 0xe2, !PT ;  /* 0x000001000b047812 */ /* 0x000fe400078ee204 */
[----:B------:R-:W-:Y:S02]  /*0a80*/  LOP3.LUT R5, R10, 0x100, R5, 0xe2, !PT ;  /* 0x000001000a057812 */ /* 0x000fe400078ee205 */
[----:B------:R-:W-:Y:S02]  /*0a90*/  PRMT R6, R7, 0x5410, R6 ;  /* 0x0000541007067816 */ /* 0x000fe40000000006 */
[----:B------:R-:W-:-:S05]  /*0aa0*/  PRMT R7, R5, 0x5410, R4 ;  /* 0x0000541005077816 */ /* 0x000fca0000000004 */
[----:B------:R-:W-:Y:S01]  /*0ab0*/  STG.E.64 desc[UR10][R2.64], R6 ;  /* 0x0000000602007986 */ /* 0x000fe2000c101b0a */
[----:B------:R-:W-:Y:S05]  /*0ac0*/  EXIT ;  /* 0x000000000000794d */ /* 0x000fea0003800000 */
.L_x_23184:
        /* <DEDUP_REMOVED lines=30> */
.L_x_23188:
[----:B------:R-:W-:Y:S05]  /*0cb0*/  BSYNC B0 ;  /* 0x0000000000007941 */ /* 0x000fea0003800000 */
.L_x_23187:
        /* <DEDUP_REMOVED lines=26> */
.L_x_23190:
[----:B------:R-:W-:Y:S05]  /*0e60*/  BSYNC B0 ;  /* 0x0000000000007941 */ /* 0x000fea0003800000 */
.L_x_23189:
        /* <DEDUP_REMOVED lines=28> */
.L_x_23192:
[----:B------:R-:W-:Y:S05]  /*1030*/  BSYNC B0 ;  /* 0x0000000000007941 */ /* 0x000fea0003800000 */
.L_x_23191:
        /* <DEDUP_REMOVED lines=26> */
.L_x_23194:
[----:B------:R-:W-:Y:S05]  /*11e0*/  BSYNC B0 ;  /* 0x0000000000007941 */ /* 0x000fea0003800000 */
.L_x_23193:
        /* <DEDUP_REMOVED lines=27> */
.L_x_23196:
[----:B------:R-:W-:Y:S05]  /*13a0*/  BSYNC B0 ;  /* 0x0000000000007941 */ /* 0x000fea0003800000 */
.L_x_23195:
        /* <DEDUP_REMOVED lines=25> */
.L_x_23198:
[----:B------:R-:W-:Y:S05]  /*1540*/  BSYNC B0 ;  /* 0x0000000000007941 */ /* 0x000fea0003800000 */
.L_x_23197:
        /* <DEDUP_REMOVED lines=27> */
.L_x_23200:
[----:B------:R-:W-:Y:S05]  /*1700*/  BSYNC B0 ;  /* 0x0000000000007941 */ /* 0x000fea0003800000 */
.L_x_23199:
        /* <DEDUP_REMOVED lines=26> */
.L_x_23202:
[----:B------:R-:W-:Y:S05]  /*18b0*/  BSYNC B0 ;  /* 0x0000000000007941 */ /* 0x000fea0003800000 */
.L_x_23201:
        /* <DEDUP_REMOVED lines=101> */
.L_x_23204:
        /* <DEDUP_REMOVED lines=50> */
.L_x_23205:
[----:B------:R-:W-:Y:S05]  /*2230*/  BSYNC B0 ;  /* 0x0000000000007941 */ /* 0x000fea0003800000 */
.L_x_23203:
        /* <DEDUP_REMOVED lines=25> */
.L_x_23208:
        /* <DEDUP_REMOVED lines=8> */
.L_x_23209:
        /* <DEDUP_REMOVED lines=8> */
.L_x_23210:
        /* <DEDUP_REMOVED lines=9> */
.L_x_23211:
[----:B------:R-:W-:Y:S05]  /*2560*/  BSYNC B1 ;  /* 0x0000000000017941 */ /* 0x000fea0003800000 */
.L_x_23207:
[----:B------:R-:W-:-:S13]  /*2570*/  ISETP.GE.AND P0, PT, R11, R0, PT ;  /* 0x000000000b00720c */ /* 0x000fda0003f06270 */
[----:B--2---:R-:W2:Y:S01]  /*2580*/  @!P0 LDC.64 R6, c[0x0][0x228] ;  /* 0x00008a00ff068b82 */ /* 0x004ea20000000a00 */
[C---:B-1----:R-:W-:Y:S02]  /*2590*/  @!P0 VIADD R3, R11.reuse, UR4 ;  /* 0x000000040b038c36 */ /* 0x042fe40008000000 */
[----:B------:R-:W-:-:S03]  /*25a0*/  @!P0 VIADD R11, R11, 0x80 ;  /* 0x000000800b0b8836 */ /* 0x000fc60000000000 */
[----:B--2---:R-:W-:-:S05]  /*25b0*/  @!P0 IADD3 R2, P1, R3, R6, RZ ;  /* 0x0000000603028210 */ /* 0x004fca0007f3e0ff */
[----:B------:R-:W-:-:S05]  /*25c0*/  @!P0 IMAD.X R3, RZ, RZ, R7, P1 ;  /* 0x000000ffff038224 */ /* 0x000fca00008e0607 */
[----:B------:R3:W-:Y:S03]  /*25d0*/  @!P0 STG.E.U8 desc[UR10][R2.64], R5 ;  /* 0x0000000502008986 */ /* 0x0007e6000c10110a */
.L_x_23212:
[----:B------:R-:W-:Y:S05]  /*25e0*/  BSYNC B0 ;  /* 0x0000000000007941 */ /* 0x000fea0003800000 */
.L_x_23206:
        /* <DEDUP_REMOVED lines=9> */
.L_x_23213:
        /* <DEDUP_REMOVED lines=16> */
.L_x_24244:


//--------------------- .text._ZN2at6native18elementwise_kernelILi128ELi4EZNS0_15gpu_kernel_implIZNS0_54_GLOBAL__N__d8c5977b_16_LinearAlgebra_cu_140f0503_289316addr_kernel_cudaERNS_14TensorIteratorERKN3c106ScalarES9_EUlbbbE_EEvRNS_18TensorIteratorBaseERKT_EUliE_EEviT1_ --------------------------
	.section	.text._ZN2at6native18elementwise_kernelILi128ELi4EZNS0_15gpu_kernel_implIZNS0_54_GLOBAL__N__d8c5977b_16_LinearAlgebra_cu_140f0503_289316addr_kernel_cudaERNS_14TensorIteratorERKN3c106ScalarES9_EUlbbbE_EEvRNS_18TensorIteratorBaseERKT_EUliE_EEviT1_,"ax",@progbits
	.align	128
        .global         _ZN2at6native18elementwise_kernelILi128ELi4EZNS0_15gpu_kernel_implIZNS0_54_GLOBAL__N__d8c5977b_16_LinearAlgebra_cu_140f0503_289316addr_kernel_cudaERNS_14TensorIteratorERKN3c106ScalarES9_EUlbbbE_EEvRNS_18TensorIteratorBaseERKT_EUliE_EEviT1_
        .type           _ZN2at6native18elementwise_kernelILi128ELi4EZNS0_15gpu_kernel_implIZNS0_54_GLOBAL__N__d8c5977b_16_LinearAlgebra_cu_140f0503_289316addr_kernel_cudaERNS_14TensorIteratorERKN3c106ScalarES9_EUlbbbE_EEvRNS_18TensorIteratorBaseERKT_EUliE_EEviT1_,@function
        .size           _ZN2at6native18elementwise_kernelILi128ELi4EZNS0_15gpu_kernel_implIZNS0_54_GLOBAL__N__d8c5977b_16_LinearAlgebra_cu_140f0503_289316addr_kernel_cudaERNS_14TensorIteratorERKN3c106ScalarES9_EUlbbbE_EEvRNS_18TensorIteratorBaseERKT_EUliE_EEviT1_,(.L_x_24245 - _ZN2at6native18elementwise_kernelILi128ELi4EZNS0_15gpu_kernel_implIZNS0_54_GLOBAL__N__d8c5977b_16_LinearAlgebra_cu_140f0503_289316addr_kernel_cudaERNS_14TensorIteratorERKN3c106ScalarES9_EUlbbbE_EEvRNS_18TensorIteratorBaseERKT_EUliE_EEviT1_)
        .other          _ZN2at6native18elementwise_kernelILi128ELi4EZNS0_15gpu_kernel_implIZNS0_54_GLOBAL__N__d8c5977b_16_LinearAlgebra_cu_140f0503_289316addr_kernel_cudaERNS_14TensorIteratorERKN3c106ScalarES9_EUlbbbE_EEvRNS_18TensorIteratorBaseERKT_EUliE_EEviT1_,@"STO_CUDA_ENTRY STV_DEFAULT"
_ZN2at6native18elementwise_kernelILi128ELi4EZNS0_15gpu_kernel_implIZNS0_54_GLOBAL__N__d8c5977b_16_LinearAlgebra_cu_140f0503_289316addr_kernel_cudaERNS_14TensorIteratorERKN3c106ScalarES9_EUlbbbE_EEvRNS_18TensorIteratorBaseERKT_EUliE_EEviT1_:
.text._ZN2at6native18elementwise_kernelILi128ELi4EZNS0_15gpu_kernel_implIZNS0_54_GLOBAL__N__d8c5977b_16_LinearAlgebra_cu_140f0503_289316addr_kernel_cudaERNS_14TensorIteratorERKN3c106ScalarES9_EUlbbbE_EEvRNS_18TensorIteratorBaseERKT_EUliE_EEviT1_:
        /* <DEDUP_REMOVED lines=364> */
.L_x_23216:
        /* <DEDUP_REMOVED lines=27> */
.L_x_23217:
        /* <DEDUP_REMOVED lines=19> */
.L_x_23221:
[----:B------:R-:W2:Y:S02]  /*19a0*/  LDG.E.U8 R2, desc[UR36][R2.64] ;  /* 0x0000002402027981 */ /* 0x000ea4000c1e1100 */
[----:B--2---:R-:W-:-:S04]  /*19b0*/  ISETP.NE.AND P0, PT, R2, RZ, PT ;  /* 0x000000ff0200720c */ /* 0x004fc80003f05270 */
[----:B------:R-:W-:Y:S01]  /*19c0*/  P2R R19, PR, RZ, 0x1 ;  /* 0x00000001ff137803 */ /* 0x000fe20000000000 */
[----:B------:R-:W-:Y:S08]  /*19d0*/  BRA `(.L_x_23223) ;  /* 0x0000000c00c47947 */ /* 0x000ff00003800000 */
.L_x_23220:
        /* <DEDUP_REMOVED lines=11> */
.L_x_23225:
[----:B------:R-:W2:Y:S02]  /*1a90*/  LDG.E R2, desc[UR36][R2.64] ;  /* 0x0000002402027981 */ /* 0x000ea4000c1e1900 */
[----:B--2---:R-:W-:-:S04]  /*1aa0*/  ISETP.NE.AND P0, PT, R2, RZ, PT ;  /* 0x000000ff0200720c */ /* 0x004fc80003f05270 */
[----:B------:R-:W-:Y:S01]  /*1ab0*/  P2R R19, PR, RZ, 0x1 ;  /* 0x00000001ff137803 */ /* 0x000fe20000000000 */
[----:B------:R-:W-:Y:S08]  /*1ac0*/  BRA `(.L_x_23223) ;  /* 0x0000000c00887947 */ /* 0x000ff00003800000 */
.L_x_23224:
[----:B------:R-:W2:Y:S02]  /*1ad0*/  LDG.E.U16 R2, desc[UR36][R2.64] ;  /* 0x0000002402027981 */ /* 0x000ea4000c1e1500 */
[----:B--2---:R-:W-:-:S04]  /*1ae0*/  ISETP.NE.AND P0, PT, R2, RZ, PT ;  /* 0x000000ff0200720c */ /* 0x004fc80003f05270 */
[----:B------:R-:W-:Y:S01]  /*1af0*/  P2R R19, PR, RZ, 0x1 ;  /* 0x00000001ff137803 */ /* 0x000fe20000000000 */
[----:B------:R-:W-:Y:S08]  /*1b00*/  BRA `(.L_x_23223) ;  /* 0x0000000c00787947 */ /* 0x000ff00003800000 */
.L_x_23219:
        /* <DEDUP_REMOVED lines=10> */
.L_x_23227:
[----:B------:R-:W2:Y:S02]  /*1bb0*/  LDG.E.U16 R0, desc[UR36][R2.64] ;  /* 0x0000002402007981 */ /* 0x000ea4000c1e1500 */
[----:B--2---:R-:W-:-:S05]  /*1bc0*/  HADD2.F32 R0, -RZ, R0.H0_H0 ;  /* 0x20000000ff007230 */ /* 0x004fca0000004100 */
[----:B------:R-:W-:-:S04]  /*1bd0*/  FSETP.NEU.FTZ.AND P0, PT, R0, RZ, PT ;  /* 0x000000ff0000720b */ /* 0x000fc80003f1d000 */
[----:B------:R-:W-:Y:S01]  /*1be0*/  P2R R19, PR, RZ, 0x1 ;  /* 0x00000001ff137803 */ /* 0x000fe20000000000 */
[----:B------:R-:W-:Y:S08]  /*1bf0*/  BRA `(.L_x_23223) ;  /* 0x0000000c003c7947 */ /* 0x000ff00003800000 */
.L_x_23226:
        /* <DEDUP_REMOVED lines=12> */
.L_x_23229:
        /* <DEDUP_REMOVED lines=11> */
.L_x_23228:
[----:B------:R-:W2:Y:S02]  /*1d70*/  LDG.E.64 R2, desc[UR36][R2.64] ;  /* 0x0000002402027981 */ /* 0x000ea4000c1e1b00 */
[----:B--2---:R-:W-:-:S06]  /*1d80*/  DSETP.NEU.AND P0, PT, R2, RZ, PT ;  /* 0x000000ff0200722a */ /* 0x004fcc0003f0d000 */
[----:B------:R-:W-:Y:S01]  /*1d90*/  P2R R19, PR, RZ, 0x1 ;  /* 0x00000001ff137803 */ /* 0x000fe20000000000 */
[----:B------:R-:W-:Y:S07]  /*1da0*/  BRA `(.L_x_23223) ;  /* 0x0000000800d07947 */ /* 0x000fee0003800000 */
.L_x_23218:
        /* <DEDUP_REMOVED lines=12> */
.L_x_23232:
[----:B------:R-:W2:Y:S02]  /*1e70*/  LDG.E.128 R4, desc[UR36][R2.64] ;  /* 0x0000002402047981 */ /* 0x000ea4000c1e1d00 */
[----:B--2---:R-:W-:-:S06]  /*1e80*/  DSETP.NEU.AND P0, PT, R6, RZ, PT ;  /* 0x000000ff0600722a */ /* 0x004fcc0003f0d000 */
[----:B------:R-:W-:-:S06]  /*1e90*/  DSETP.NEU.OR P0, PT, R4, RZ, P0 ;  /* 0x000000ff0400722a */ /* 0x000fcc000070d400 */
[----:B------:R-:W-:Y:S01]  /*1ea0*/  P2R R19, PR, RZ, 0x1 ;  /* 0x00000001ff137803 */ /* 0x000fe20000000000 */
[----:B------:R-:W-:Y:S07]  /*1eb0*/  BRA `(.L_x_23223) ;  /* 0x00000008008c7947 */ /* 0x000fee0003800000 */
.L_x_23231:
        /* <DEDUP_REMOVED lines=28> */
.L_x_23234:
        /* <DEDUP_REMOVED lines=15> */
.L_x_23233:
[----:B------:R-:W2:Y:S02]  /*2170*/  LDG.E.U16 R0, desc[UR36][R2.64] ;  /* 0x0000002402007981 */ /* 0x000ea4000c1e1500 */
[----:B--2---:R-:W-:-:S05]  /*2180*/  IMAD.U32 R0, R0, 0x10000, RZ ;  /* 0x0001000000007824 */ /* 0x004fca00078e00ff */
[----:B------:R-:W-:-:S04]  /*2190*/  FSETP.NEU.FTZ.AND P0, PT, R0, RZ, PT ;  /* 0x000000ff0000720b */ /* 0x000fc80003f1d000 */
[----:B------:R-:W-:Y:S01]  /*21a0*/  P2R R19, PR, RZ, 0x1 ;  /* 0x00000001ff137803 */ /* 0x000fe20000000000 */
[----:B------:R-:W-:Y:S08]  /*21b0*/  BRA `(.L_x_23223) ;  /* 0x0000000400cc7947 */ /* 0x000ff00003800000 */
.L_x_23230:
        /* <DEDUP_REMOVED lines=12> */
.L_x_23237:
        /* <DEDUP_REMOVED lines=21> */
.L_x_23241:
[----:B------:R-:W-:Y:S05]  /*23d0*/  BSYNC B1 ;  /* 0x0000000000017941 */ /* 0x000fea0003800000 */
.L_x_23240:
[----:B------:R-:W-:Y:S01]  /*23e0*/  LEA R3, R0, 0x3b800000, 0x17 ;  /* 0x3b80000000037811 */ /* 0x000fe200078eb8ff */
[----:B------:R-:W-:-:S05]  /*23f0*/  IMAD.SHL.U32 R0, R2, 0x100000, RZ ;  /* 0x0010000002007824 */ /* 0x000fca00078e00ff */
[----:B------:R-:W-:-:S07]  /*2400*/  LOP3.LUT R0, R3, R0, R4, 0xfe, !PT ;  /* 0x0000000003007212 */ /* 0x000fce00078efe04 */
.L_x_23239:
[----:B------:R-:W-:Y:S05]  /*2410*/  BSYNC B0 ;  /* 0x0000000000007941 */ /* 0x000fea0003800000 */
.L_x_23238:
[----:B------:R-:W-:-:S04]  /*2420*/  FSETP.NEU.FTZ.AND P0, PT, R0, RZ, PT ;  /* 0x000000ff0000720b */ /* 0x000fc80003f1d000 */
[----:B------:R-:W-:Y:S01]  /*2430*/  P2R R19, PR, RZ, 0x1 ;  /* 0x00000001ff137803 */ /* 0x000fe20000000000 */
[----:B------:R-:W-:Y:S08]  /*2440*/  BRA `(.L_x_23223) ;  /* 0x0000000400287947 */ /* 0x000ff00003800000 */
.L_x_23236:
        /* <DEDUP_REMOVED lines=21> */
.L_x_23245:
[----:B------:R-:W-:Y:S05]  /*25a0*/  BSYNC B1 ;  /* 0x0000000000017941 */ /* 0x000fea0003800000 */
.L_x_23244:
[----:B------:R-:W-:Y:S01]  /*25b0*/  LEA R3, R0, 0x37800000, 0x17 ;  /* 0x3780000000037811 */ /* 0x000fe200078eb8ff */
[----:B------:R-:W-:-:S05]  /*25c0*/  IMAD.SHL.U32 R0, R2, 0x200000, RZ ;  /* 0x0020000002007824 */ /* 0x000fca00078e00ff */
[----:B------:R-:W-:-:S07]  /*25d0*/  LOP3.LUT R0, R3, R0, R4, 0xfe, !PT ;  /* 0x0000000003007212 */ /* 0x000fce00078efe04 */
.L_x_23243:
[----:B------:R-:W-:Y:S05]  /*25e0*/  BSYNC B0 ;  /* 0x0000000000007941 */ /* 0x000fea0003800000 */
.L_x_23242:
[----:B------:R-:W-:-:S04]  /*25f0*/  FSETP.NEU.FTZ.AND P0, PT, R0, RZ, PT ;  /* 0x000000ff0000720b */ /* 0x000fc80003f1d000 */
[----:B------:R-:W-:Y:S01]  /*2600*/  P2R R19, PR, RZ, 0x1 ;  /* 0x00000001ff137803 */ /* 0x000fe20000000000 */
[----:B------:R-:W-:Y:S08]  /*2610*/  BRA `(.L_x_23223) ;  /* 0x0000000000b47947 */ /* 0x000ff00003800000 */
.L_x_23235:
        /* <DEDUP_REMOVED lines=14> */
.L_x_23249:
[----:B------:R-:W-:Y:S05]  /*2700*/  BSYNC B0 ;  /* 0x0000000000007941 */ /* 0x000fea0003800000 */
.L_x_23248:
[----:B------:R-:W-:-:S04]  /*2710*/  FSETP.NEU.FTZ.AND P0, PT, R0, RZ, PT ;  /* 0x000000ff0000720b */ /* 0x000fc80003f1d000 */
[----:B------:R-:W-:Y:S01]  /*2720*/  P2R R19, PR, RZ, 0x1 ;  /* 0x00000001ff137803 */ /* 0x000fe20000000000 */
[----:B------:R-:W-:Y:S08]  /*2730*/  BRA `(.L_x_23223) ;  /* 0x00000000006c7947 */ /* 0x000ff00003800000 */
.L_x_23222:
        /* <DEDUP_REMOVED lines=16> */
.L_x_23250:
[----:B------:R-:W-:-:S04]  /*2840*/  PLOP3.LUT P0, PT, PT, PT, PT, 0x8, 0x0 ;  /* 0x000000000000781c */ /* 0x000fc80003f0e170 */
[----:B------:R-:W-:Y:S01]  /*2850*/  P2R R19, PR, RZ, 0x1 ;  /* 0x00000001ff137803 */ /* 0x000fe20000000000 */
[----:B------:R-:W-:Y:S08]  /*2860*/  BRA `(.L_x_23223) ;  /* 0x0000000000207947 */ /* 0x000ff00003800000 */
.L_x_23247:
[----:B------:R-:W2:Y:S02]  /*2870*/  LDG.E.64 R2, desc[UR36][R2.64] ;  /* 0x0000002402027981 */ /* 0x000ea4000c1e1b00 */
[----:B--2---:R-:W-:-:S04]  /*2880*/  ISETP.NE.U32.AND P0, PT, R2, RZ, PT ;  /* 0x000000ff0200720c */ /* 0x004fc80003f05070 */
[----:B------:R-:W-:-:S04]  /*2890*/  ISETP.NE.AND.EX P0, PT, R3, RZ, PT, P0 ;  /* 0x000000ff0300720c */ /* 0x000fc80003f05300 */
[----:B------:R-:W-:Y:S01]  /*28a0*/  P2R R19, PR, RZ, 0x1 ;  /* 0x00000001ff137803 */ /* 0x000fe20000000000 */
[----:B------:R-:W-:Y:S08]  /*28b0*/  BRA `(.L_x_23223) ;  /* 0x00000000000c7947 */ /* 0x000ff00003800000 */
.L_x_23246:
[----:B------:R-:W2:Y:S02]  /*28c0*/  LDG.E R2, desc[UR36][R2.64] ;  /* 0x0000002402027981 */ /* 0x000ea4000c1e1900 */
[----:B--2---:R-:W-:-:S04]  /*28d0*/  ISETP.NE.AND P0, PT, R2, RZ, PT ;  /* 0x000000ff0200720c */ /* 0x004fc80003f05270 */
[----:B------:R-:W-:-:S09]  /*28e0*/  P2R R19, PR, RZ, 0x1 ;  /* 0x00000001ff137803 */ /* 0x000fd20000000000 */
.L_x_23223:
        /* <DEDUP_REMOVED lines=18> */
.L_x_23254:
[----:B------:R-:W2:Y:S02]  /*2a10*/  LDG.E.U8 R2, desc[UR36][R2.64] ;  /* 0x0000002402027981 */ /* 0x000ea4000c1e1100 */
[----:B--2---:R-:W-:Y:S01]  /*2a20*/  ISETP.NE.AND P0, PT, R2, RZ, PT ;  /* 0x000000ff0200720c */ /* 0x004fe20003f05270 */
[----:B------:R-:W-:-:S12]  /*2a30*/  BRA `(.L_x_23256) ;  /* 0x0000000c00747947 */ /* 0x000fd80003800000 */
.L_x_23253:
        /* <DEDUP_REMOVED lines=10> */
.L_x_23258:
[----:B------:R-:W2:Y:S02]  /*2ae0*/  LDG.E R2, desc[UR36][R2.64] ;  /* 0x0000002402027981 */ /* 0x000ea4000c1e1900 */
[----:B--2---:R-:W-:Y:S01]  /*2af0*/  ISETP.NE.AND P0, PT, R2, RZ, PT ;  /* 0x000000ff0200720c */ /* 0x004fe20003f05270 */
[----:B------:R-:W-:-:S12]  /*2b00*/  BRA `(.L_x_23256) ;  /* 0x0000000c00407947 */ /* 0x000fd80003800000 */
.L_x_23257:
[----:B------:R-:W2:Y:S02]  /*2b10*/  LDG.E.U16 R2, desc[UR36][R2.64] ;  /* 0x0000002402027981 */ /* 0x000ea4000c1e1500 */
[----:B--2---:R-:W-:Y:S01]  /*2b20*/  ISETP.NE.AND P0, PT, R2, RZ, PT ;  /* 0x000000ff0200720c */ /* 0x004fe20003f05270 */
[----:B------:R-:W-:-:S12]  /*2b30*/  BRA `(.L_x_23256) ;  /* 0x0000000c00347947 */ /* 0x000fd80003800000 */
.L_x_23252:
        /* <DEDUP_REMOVED lines=9> */
.L_x_23260:
[----:B------:R-:W2:Y:S02]  /*2bd0*/  LDG.E.U16 R0, desc[UR36][R2.64] ;  /* 0x0000002402007981 */ /* 0x000ea4000c1e1500 */
[----:B--2---:R-:W-:-:S05]  /*2be0*/  HADD2.F32 R0, -RZ, R0.H0_H0 ;  /* 0x20000000ff007230 */ /* 0x004fca0000004100 */
[----:B------:R-:W-:Y:S01]  /*2bf0*/  FSETP.NEU.FTZ.AND P0, PT, R0, RZ, PT ;  /* 0x000000ff0000720b */ /* 0x000fe20003f1d000 */
[----:B------:R-:W-:-:S12]  /*2c00*/  BRA `(.L_x_23256) ;  /* 0x0000000c00007947 */ /* 0x000fd80003800000 */
.L_x_23259:
        /* <DEDUP_REMOVED lines=11> */
.L_x_23262:
        /* <DEDUP_REMOVED lines=10> */
.L_x_23261:
[----:B------:R-:W2:Y:S02]  /*2d60*/  LDG.E.64 R2, desc[UR36][R2.64] ;  /* 0x0000002402027981 */ /* 0x000ea4000c1e1b00 */
[----:B--2---:R-:W-:Y:S01]  /*2d70*/  DSETP.NEU.AND P0, PT, R2, RZ, PT ;  /* 0x000000ff0200722a */ /* 0x004fe20003f0d000 */
[----:B------:R-:W-:-:S13]  /*2d80*/  BRA `(.L_x_23256) ;  /* 0x0000000800a07947 */ /* 0x000fda0003800000 */
.L_x_23251:
        /* <DEDUP_REMOVED lines=11> */
.L_x_23265:
[----:B------:R-:W2:Y:S02]  /*2e40*/  LDG.E.128 R4, desc[UR36][R2.64] ;  /* 0x0000002402047981 */ /* 0x000ea4000c1e1d00 */
[----:B--2---:R-:W-:-:S06]  /*2e50*/  DSETP.NEU.AND P0, PT, R6, RZ, PT ;  /* 0x000000ff0600722a */ /* 0x004fcc0003f0d000 */
[----:B------:R-:W-:Y:S01]  /*2e60*/  DSETP.NEU.OR P0, PT, R4, RZ, P0 ;  /* 0x000000ff0400722a */ /* 0x000fe2000070d400 */
[----:B------:R-:W-:-:S13]  /*2e70*/  BRA `(.L_x_23256) ;  /* 0x0000000800647947 */ /* 0x000fda0003800000 */
.L_x_23264:
        /* <DEDUP_REMOVED lines=27> */
.L_x_23267:
        /* <DEDUP_REMOVED lines=14> */
.L_x_23266:
[----:B------:R-:W2:Y:S02]  /*3110*/  LDG.E.U16 R0, desc[UR36][R2.64] ;  /* 0x0000002402007981 */ /* 0x000ea4000c1e1500 */
[----:B--2---:R-:W-:-:S05]  /*3120*/  IMAD.U32 R0, R0, 0x10000, RZ ;  /* 0x0001000000007824 */ /* 0x004fca00078e00ff */
[----:B------:R-:W-:Y:S01]  /*3130*/  FSETP.NEU.FTZ.AND P0, PT, R0, RZ, PT ;  /* 0x000000ff0000720b */ /* 0x000fe20003f1d000 */
[----:B------:R-:W-:-:S12]  /*3140*/  BRA `(.L_x_23256) ;  /* 0x0000000400b07947 */ /* 0x000fd80003800000 */
.L_x_23263:
        /* <DEDUP_REMOVED lines=11> */
.L_x_23270:
        /* <DEDUP_REMOVED lines=21> */
.L_x_23274:
[----:B------:R-:W-:Y:S05]  /*3350*/  BSYNC B1 ;  /* 0x0000000000017941 */ /* 0x000fea0003800000 */
.L_x_23273:
[----:B------:R-:W-:Y:S01]  /*3360*/  LEA R3, R0, 0x3b800000, 0x17 ;  /* 0x3b80000000037811 */ /* 0x000fe200078eb8ff */
[----:B------:R-:W-:-:S05]  /*3370*/  IMAD.SHL.U32 R0, R2, 0x100000, RZ ;  /* 0x0010000002007824 */ /* 0x000fca00078e00ff */
[----:B------:R-:W-:-:S07]  /*3380*/  LOP3.LUT R0, R3, R0, R4, 0xfe, !PT ;  /* 0x0000000003007212 */ /* 0x000fce00078efe04 */
.L_x_23272:
[----:B------:R-:W-:Y:S05]  /*3390*/  BSYNC B0 ;  /* 0x0000000000007941 */ /* 0x000fea0003800000 */
.L_x_23271:
[----:B------:R-:W-:Y:S01]  /*33a0*/  FSETP.NEU.FTZ.AND P0, PT, R0, RZ, PT ;  /* 0x000000ff0000720b */ /* 0x000fe20003f1d000 */
[----:B------:R-:W-:-:S12]  /*33b0*/  BRA `(.L_x_23256) ;  /* 0x0000000400147947 */ /* 0x000fd80003800000 */
.L_x_23269:
        /* <DEDUP_REMOVED lines=21> */
.L_x_23278:
[----:B------:R-:W-:Y:S05]  /*3510*/  BSYNC B1 ;  /* 0x0000000000017941 */ /* 0x000fea0003800000 */
.L_x_23277:
[----:B------:R-:W-:Y:S01]  /*3520*/  LEA R3, R0, 0x37800000, 0x17 ;  /* 0x3780000000037811 */ /* 0x000fe200078eb8ff */
[----:B------:R-:W-:-:S05]  /*3530*/  IMAD.SHL.U32 R0, R2, 0x200000, RZ ;  /* 0x0020000002007824 */ /* 0x000fca00078e00ff */
[----:B------:R-:W-:-:S07]  /*3540*/  LOP3.LUT R0, R3, R0, R4, 0xfe, !PT ;  /* 0x0000000003007212 */ /* 0x000fce00078efe04 */
.L_x_23276:
[----:B------:R-:W-:Y:S05]  /*3550*/  BSYNC B0 ;  /* 0x0000000000007941 */ /* 0x000fea0003800000 */
.L_x_23275:
[----:B------:R-:W-:Y:S01]  /*3560*/  FSETP.NEU.FTZ.AND P0, PT, R0, RZ, PT ;  /* 0x000000ff0000720b */ /* 0x000fe20003f1d000 */
[----:B------:R-:W-:-:S12]  /*3570*/  BRA `(.L_x_23256) ;  /* 0x0000000000a47947 */ /* 0x000fd80003800000 */
.L_x_23268:
        /* <DEDUP_REMOVED lines=14> */
.L_x_23282:
[----:B------:R-:W-:Y:S05]  /*3660*/  BSYNC B0 ;  /* 0x0000000000007941 */ /* 0x000fea0003800000 */
.L_x_23281:
[----:B------:R-:W-:Y:S01]  /*3670*/  FSETP.NEU.FTZ.AND P0, PT, R0, RZ, PT ;  /* 0x000000ff0000720b */ /* 0x000fe20003f1d000 */
[----:B------:R-:W-:-:S12]  /*3680*/  BRA `(.L_x_23256) ;  /* 0x0000000000607947 */ /* 0x000fd80003800000 */
.L_x_23255:
        /* <DEDUP_REMOVED lines=16> */
.L_x_23283:
[----:B------:R-:W-:Y:S01]  /*3790*/  PLOP3.LUT P0, PT, PT, PT, PT, 0x8, 0x0 ;  /* 0x000000000000781c */ /* 0x000fe20003f0e170 */
[----:B------:R-:W-:-:S12]  /*37a0*/  BRA `(.L_x_23256) ;  /* 0x0000000000187947 */ /* 0x000fd80003800000 */
.L_x_23280:
[----:B------:R-:W2:Y:S02]  /*37b0*/  LDG.E.64 R2, desc[UR36][R2.64] ;  /* 0x0000002402027981 */ /* 0x000ea4000c1e1b00 */
[----:B--2---:R-:W-:-:S04]  /*37c0*/  ISETP.NE.U32.AND P0, PT, R2, RZ, PT ;  /* 0x000000ff0200720c */ /* 0x004fc80003f05070 */
[----:B------:R-:W-:Y:S01]  /*37d0*/  ISETP.NE.AND.EX P0, PT, R3, RZ, PT, P0 ;  /* 0x000000ff0300720c */ /* 0x000fe20003f05300 */
[----:B------:R-:W-:-:S12]  /*37e0*/  BRA `(.L_x_23256) ;  /* 0x0000000000087947 */ /* 0x000fd80003800000 */
.L_x_23279:
[----:B------:R-:W2:Y:S02]  /*37f0*/  LDG.E R2, desc[UR36][R2.64] ;  /* 0x0000002402027981 */ /* 0x000ea4000c1e1900 */
[----:B--2---:R-:W-:-:S13]  /*3800*/  ISETP.NE.AND P0, PT, R2, RZ, PT ;  /* 0x000000ff0200720c */ /* 0x004fda0003f05270 */
.L_x_23256:
[----:B------:R-:W0:Y:S01]  /*3810*/  LDC.U8 R3, c[0x0][0x508] ;  /* 0x00014200ff037b82 */ /* 0x000e220000000000 */
[----:B------:R-:W-:Y:S01]  /*3820*/  ISETP.NE.AND P1, PT, R19, RZ, PT ;  /* 0x000000ff1300720c */ /* 0x000fe20003f25270 */
[----:B------:R-:W-:-:S03]  /*3830*/  ULDC.U8 UR4, c[0x0][0x4f8] ;  /* 0x00013e0000047ab9 */ /* 0x000fc60000000000 */
[----:B------:R-:W-:-:S04]  /*3840*/  ISETP.NE.AND P1, PT, RZ, UR4, P1 ;  /* 0x00000004ff007c0c */ /* 0x000fc80008f25270 */
[----:B------:R-:W-:-:S04]  /*3850*/  PLOP3.LUT P0, PT, P0, P1, PT, 0x80, 0x0 ;  /* 0x000000000000781c */ /* 0x000fc80000703070 */
        /* <DEDUP_REMOVED lines=14> */
.L_x_23287:
[----:B------:R0:W-:Y:S01]  /*3940*/  STG.E.U8 desc[UR36][R16.64], R2 ;  /* 0x0000000210007986 */ /* 0x0001e2000c101124 */
[----:B------:R-:W-:Y:S05]  /*3950*/  BRA `(.L_x_23289) ;  /* 0x0000000c00487947 */ /* 0x000fea0003800000 */
.L_x_23286:
        /* <DEDUP_REMOVED lines=9> */
.L_x_23291:
[----:B------:R0:W-:Y:S01]  /*39f0*/  STG.E desc[UR36][R16.64], R2 ;  /* 0x0000000210007986 */ /* 0x0001e2000c101924 */
[----:B------:R-:W-:Y:S05]  /*3a00*/  BRA `(.L_x_23289) ;  /* 0x0000000c001c7947 */ /* 0x000fea0003800000 */
.L_x_23290:
[----:B------:R0:W-:Y:S01]  /*3a10*/  STG.E.U16 desc[UR36][R16.64], R2 ;  /* 0x0000000210007986 */ /* 0x0001e2000c101524 */
[----:B------:R-:W-:Y:S05]  /*3a20*/  BRA `(.L_x_23289) ;  /* 0x0000000c00147947 */ /* 0x000fea0003800000 */
.L_x_23285:
        /* <DEDUP_REMOVED lines=9> */
.L_x_23293:
[----:B------:R-:W-:-:S04]  /*3ac0*/  I2FP.F32.U32 R0, R2 ;  /* 0x0000000200007245 */ /* 0x000fc80000201000 */
[----:B------:R-:W-:-:S05]  /*3ad0*/  F2FP.F16.F32.PACK_AB R0, RZ, R0 ;  /* 0x00000000ff00723e */ /* 0x000fca00000000ff */
[----:B------:R0:W-:Y:S01]  /*3ae0*/  STG.E.U16 desc[UR36][R16.64], R0 ;  /* 0x0000000010007986 */ /* 0x0001e2000c101524 */
[----:B------:R-:W-:Y:S05]  /*3af0*/  BRA `(.L_x_23289) ;  /* 0x0000000800e07947 */ /* 0x000fea0003800000 */
.L_x_23292:
        /* <DEDUP_REMOVED lines=10> */
.L_x_23295:
[----:B------:R-:W-:-:S04]  /*3ba0*/  I2FP.F32.U32 R2, R2 ;  /* 0x0000000200027245 */ /* 0x000fc80000201000 */
[----:B------:R-:W-:-:S04]  /*3bb0*/  F2FP.F16.F32.PACK_AB R3, RZ, R2 ;  /* 0x00000002ff03723e */ /* 0x000fc800000000ff */
[----:B------:R-:W-:-:S05]  /*3bc0*/  PRMT R3, R3, 0x5410, RZ ;  /* 0x0000541003037816 */ /* 0x000fca00000000ff */
[----:B------:R0:W-:Y:S01]  /*3bd0*/  STG.E desc[UR36][R16.64], R3 ;  /* 0x0000000310007986 */ /* 0x0001e2000c101924 */
[----:B------:R-:W-:Y:S05]  /*3be0*/  BRA `(.L_x_23289) ;  /* 0x0000000800a47947 */ /* 0x000fea0003800000 */
.L_x_23294:
[----:B------:R-:W0:Y:S02]  /*3bf0*/  I2F.F64.U32 R2, R2 ;  /* 0x0000000200027312 */ /* 0x000e240000201800 */
[----:B0-----:R0:W-:Y:S01]  /*3c00*/  STG.E.64 desc[UR36][R16.64], R2 ;  /* 0x0000000210007986 */ /* 0x0011e2000c101b24 */
[----:B------:R-:W-:Y:S05]  /*3c10*/  BRA `(.L_x_23289) ;  /* 0x0000000800987947 */ /* 0x000fea0003800000 */
.L_x_23284:
        /* <DEDUP_REMOVED lines=10> */
.L_x_23298:
[----:B------:R-:W0:Y:S01]  /*3cc0*/  I2F.F64.U32 R4, R2 ;  /* 0x0000000200047312 */ /* 0x000e220000201800 */
[----:B------:R-:W-:-:S05]  /*3cd0*/  CS2R R6, SRZ ;  /* 0x0000000000067805 */ /* 0x000fca000001ff00 */
[----:B0-----:R0:W-:Y:S01]  /*3ce0*/  STG.E.128 desc[UR36][R16.64], R4 ;  /* 0x0000000410007986 */ /* 0x0011e2000c101d24 */
[----:B------:R-:W-:Y:S05]  /*3cf0*/  BRA `(.L_x_23289) ;  /* 0x0000000800607947 */ /* 0x000fea0003800000 */
.L_x_23297:
        /* <DEDUP_REMOVED lines=21> */
.L_x_23302:
[----:B------:R-:W-:Y:S05]  /*3e50*/  BSYNC B0 ;  /* 0x0000000000007941 */ /* 0x000fea0003800000 */
.L_x_23301:
[----:B------:R-:W-:-:S05]  /*3e60*/  LOP3.LUT R3, R0, R3, RZ, 0xfc, !PT ;  /* 0x0000000300037212 */ /* 0x000fca00078efcff */
[----:B------:R0:W-:Y:S01]  /*3e70*/  STG.E.U8 desc[UR36][R16.64], R3 ;  /* 0x0000000310007986 */ /* 0x0001e2000c101124 */
[----:B------:R-:W-:Y:S05]  /*3e80*/  BRA `(.L_x_23289) ;  /* 0x0000000400fc7947 */ /* 0x000fea0003800000 */
.L_x_23300:
        /* <DEDUP_REMOVED lines=13> */
.L_x_23304:
[----:B------:R-:W-:Y:S01]  /*3f60*/  IMAD.MOV.U32 R0, RZ, RZ, 0x7f ;  /* 0x0000007fff007424 */ /* 0x000fe200078e00ff */
[----:B------:R-:W-:-:S04]  /*3f70*/  ISETP.GT.U32.AND P0, PT, R2, 0x7f800000, PT ;  /* 0x7f8000000200780c */ /* 0x000fc80003f04070 */
[----:B------:R-:W-:-:S09]  /*3f80*/  SEL R0, R0, 0x7c, P0 ;  /* 0x0000007c00007807 */ /* 0x000fd20000000000 */
.L_x_23305:
[----:B------:R-:W-:Y:S05]  /*3f90*/  BSYNC B0 ;  /* 0x0000000000007941 */ /* 0x000fea0003800000 */
.L_x_23303:
[----:B------:R-:W-:-:S04]  /*3fa0*/  LOP3.LUT R2, R3, 0x80000000, RZ, 0xc0, !PT ;  /* 0x8000000003027812 */ /* 0x000fc800078ec0ff */
[----:B------:R-:W-:-:S04]  /*3fb0*/  SHF.R.U32.HI R3, RZ, 0x18, R2 ;  /* 0x00000018ff037819 */ /* 0x000fc80000011602 */
[----:B------:R-:W-:-:S05]  /*3fc0*/  LOP3.LUT R3, R0, R3, RZ, 0xfc, !PT ;  /* 0x0000000300037212 */ /* 0x000fca00078efcff */
[----:B------:R0:W-:Y:S01]  /*3fd0*/  STG.E.U8 desc[UR36][R16.64], R3 ;  /* 0x0000000310007986 */ /* 0x0001e2000c101124 */
[----:B------:R-:W-:Y:S05]  /*3fe0*/  BRA `(.L_x_23289) ;  /* 0x0000000400a47947 */ /* 0x000fea0003800000 */
.L_x_23299:
[----:B------:R-:W-:-:S04]  /*3ff0*/  I2FP.F32.U32 R0, R2 ;  /* 0x0000000200007245 */ /* 0x000fc80000201000 */
[----:B------:R-:W-:-:S05]  /*4000*/  F2FP.BF16.F32.PACK_AB R0, RZ, R0 ;  /* 0x00000000ff00723e */ /* 0x000fca00000010ff */
[----:B------:R0:W-:Y:S01]  /*4010*/  STG.E.U16 desc[UR36][R16.64], R0 ;  /* 0x0000000010007986 */ /* 0x0001e2000c101524 */
[----:B------:R-:W-:Y:S05]  /*4020*/  BRA `(.L_x_23289) ;  /* 0x0000000400947947 */ /* 0x000fea0003800000 */
.L_x_23296:
        /* <DEDUP_REMOVED lines=10> */
.L_x_23308:
        /* <DEDUP_REMOVED lines=17> */
.L_x_23311:
[----:B------:R-:W-:-:S04]  /*41e0*/  LOP3.LUT R2, R3, 0x80000000, RZ, 0xc0, !PT ;  /* 0x8000000003027812 */ /* 0x000fc800078ec0ff */
[----:B------:R-:W-:-:S04]  /*41f0*/  SHF.R.U32.HI R3, RZ, 0x18, R2 ;  /* 0x00000018ff037819 */ /* 0x000fc80000011602 */
[----:B------:R-:W-:-:S04]  /*4200*/  LOP3.LUT R0, R0, R3, RZ, 0xfc, !PT ;  /* 0x0000000300007212 */ /* 0x000fc800078efcff */
[----:B------:R-:W-:-:S07]  /*4210*/  PRMT R8, R0, 0x7610, R8 ;  /* 0x0000761000087816 */ /* 0x000fce0000000008 */
.L_x_23310:
[----:B------:R-:W-:Y:S05]  /*4220*/  BSYNC B0 ;  /* 0x0000000000007941 */ /* 0x000fea0003800000 */
.L_x_23309:
[----:B------:R3:W-:Y:S01]  /*4230*/  STG.E.U8 desc[UR36][R16.64], R8 ;  /* 0x0000000810007986 */ /* 0x0007e2000c101124 */
[----:B------:R-:W-:Y:S05]  /*4240*/  BRA `(.L_x_23289) ;  /* 0x00000004000c7947 */ /* 0x000fea0003800000 */
.L_x_23307:
        /* <DEDUP_REMOVED lines=17> */
.L_x_23314:
[----:B------:R-:W-:-:S04]  /*4360*/  LOP3.LUT R2, R3, 0x80000000, RZ, 0xc0, !PT ;  /* 0x8000000003027812 */ /* 0x000fc800078ec0ff */
[----:B------:R-:W-:-:S04]  /*4370*/  SHF.R.U32.HI R3, RZ, 0x18, R2 ;  /* 0x00000018ff037819 */ /* 0x000fc80000011602 */
[----:B------:R-:W-:-:S04]  /*4380*/  LOP3.LUT R0, R0, R3, RZ, 0xfc, !PT ;  /* 0x0000000300007212 */ /* 0x000fc800078efcff */
[----:B------:R-:W-:-:S07]  /*4390*/  PRMT R8, R0, 0x7610, R8 ;  /* 0x0000761000087816 */ /* 0x000fce0000000008 */
.L_x_23313:
[----:B------:R-:W-:Y:S05]  /*43a0*/  BSYNC B0 ;  /* 0x0000000000007941 */ /* 0x000fea0003800000 */
.L_x_23312:
[----:B------:R0:W-:Y:S01]  /*43b0*/  STG.E.U8 desc[UR36][R16.64], R8 ;  /* 0x0000000810007986 */ /* 0x0001e2000c101124 */
[----:B------:R-:W-:Y:S05]  /*43c0*/  BRA `(.L_x_23289) ;  /* 0x0000000000ac7947 */ /* 0x000fea0003800000 */
.L_x_23306:
        /* <DEDUP_REMOVED lines=22> */
.L_x_23288:
        /* <DEDUP_REMOVED lines=16> */
.L_x_23317:
[----:B------:R-:W-:Y:S05]  /*4630*/  BRA `(.L_x_23289) ;  /* 0x0000000000107947 */ /* 0x000fea0003800000 */
.L_x_23316:
[----:B------:R-:W-:-:S05]  /*4640*/  IMAD.MOV.U32 R3, RZ, RZ, RZ ;  /* 0x000000ffff037224 */ /* 0x000fca00078e00ff */
[----:B------:R2:W-:Y:S01]  /*4650*/  STG.E.64 desc[UR36][R16.64], R2 ;  /* 0x0000000210007986 */ /* 0x0005e2000c101b24 */
[----:B------:R-:W-:Y:S05]  /*4660*/  BRA `(.L_x_23289) ;  /* 0x0000000000047947 */ /* 0x000fea0003800000 */
.L_x_23315:
[----:B------:R0:W-:Y:S02]  /*4670*/  STG.E desc[UR36][R16.64], R2 ;  /* 0x0000000210007986 */ /* 0x0001e4000c101924 */
.L_x_23289:
[----:B------:R-:W-:-:S04]  /*4680*/  IMAD R18, R23, 0x200, R18 ;  /* 0x0000020017127824 */ /* 0x000fc800078e0212 */
[----:B------:R-:W-:-:S07]  /*4690*/  VIADD R19, R18, 0x80 ;  /* 0x0000008012137836 */ /* 0x000fce0000000000 */
.L_x_23215:
[----:B------:R-:W-:Y:S05]  /*46a0*/  BSYNC B6 ;  /* 0x0000000000067941 */ /* 0x000fea0003800000 */
.L_x_23214:
        /* <DEDUP_REMOVED lines=358> */
.L_x_23320:
        /* <DEDUP_REMOVED lines=27> */
.L_x_23321:
        /* <DEDUP_REMOVED lines=19> */
.L_x_23325:
[----:B------:R-:W2:Y:S02]  /*5ff0*/  LDG.E.U8 R2, desc[UR36][R2.64] ;  /* 0x0000002402027981 */ /* 0x000ea4000c1e1100 */
[----:B--2---:R-:W-:-:S04]  /*6000*/  ISETP.NE.AND P0, PT, R2, RZ, PT ;  /* 0x000000ff0200720c */ /* 0x004fc80003f05270 */
[----:B------:R-:W-:Y:S01]  /*6010*/  P2R R22, PR, RZ, 0x1 ;  /* 0x00000001ff167803 */ /* 0x000fe20000000000 */
[----:B------:R-:W-:Y:S08]  /*6020*/  BRA `(.L_x_23327) ;  /* 0x0000000c00c47947 */ /* 0x000ff00003800000 */
.L_x_23324:
        /* <DEDUP_REMOVED lines=11> */
.L_x_23329:
[----:B------:R-:W2:Y:S02]  /*60e0*/  LDG.E R2, desc[UR36][R2.64] ;  /* 0x0000002402027981 */ /* 0x000ea4000c1e1900 */
[----:B--2---:R-:W-:-:S04]  /*60f0*/  ISETP.NE.AND P0, PT, R2, RZ, PT ;  /* 0x000000ff0200720c */ /* 0x004fc80003f05270 */
[----:B------:R-:W-:Y:S01]  /*6100*/  P2R R22, PR, RZ, 0x1 ;  /* 0x00000001ff167803 */ /* 0x000fe20000000000 */
[----:B------:R-:W-:Y:S08]  /*6110*/  BRA `(.L_x_23327) ;  /* 0x0000000c00887947 */ /* 0x000ff00003800000 */
.L_x_23328:
[----:B------:R-:W2:Y:S02]  /*6120*/  LDG.E.U16 R2, desc[UR36][R2.64] ;  /* 0x0000002402027981 */ /* 0x000ea4000c1e1500 */
[----:B--2---:R-:W-:-:S04]  /*6130*/  ISETP.NE.AND P0, PT, R2, RZ, PT ;  /* 0x000000ff0200720c */ /* 0x004fc80003f05270 */
[----:B------:R-:W-:Y:S01]  /*6140*/  P2R R22, PR, RZ, 0x1 ;  /* 0x00000001ff167803 */ /* 0x000fe20000000000 */
[----:B------:R-:W-:Y:S08]  /*6150*/  BRA `(.L_x_23327) ;  /* 0x0000000c00787947 */ /* 0x000ff00003800000 */
.L_x_23323:
        /* <DEDUP_REMOVED lines=10> */
.L_x_23331:
[----:B------:R-:W2:Y:S02]  /*6200*/  LDG.E.U16 R0, desc[UR36][R2.64] ;  /* 0x0000002402007981 */ /* 0x000ea4000c1e1500 */
[----:B--2---:R-:W-:-:S05]  /*6210*/  HADD2.F32 R0, -RZ, R0.H0_H0 ;  /* 0x20000000ff007230 */ /* 0x004fca0000004100 */
[----:B------:R-:W-:-:S04]  /*6220*/  FSETP.NEU.FTZ.AND P0, PT, R0, RZ, PT ;  /* 0x000000ff0000720b */ /* 0x000fc80003f1d000 */
[----:B------:R-:W-:Y:S01]  /*6230*/  P2R R22, PR, RZ, 0x1 ;  /* 0x00000001ff167803 */ /* 0x000fe20000000000 */
[----:B------:R-:W-:Y:S08]  /*6240*/  BRA `(.L_x_23327) ;  /* 0x0000000c003c7947 */ /* 0x000ff00003800000 */
.L_x_23330:
        /* <DEDUP_REMOVED lines=12> */
.L_x_23333:
        /* <DEDUP_REMOVED lines=11> */
.L_x_23332:
[----:B------:R-:W2:Y:S02]  /*63c0*/  LDG.E.64 R2, desc[UR36][R2.64] ;  /* 0x0000002402027981 */ /* 0x000ea4000c1e1b00 */
[----:B--2---:R-:W-:-:S06]  /*63d0*/  DSETP.NEU.AND P0, PT, R2, RZ, PT ;  /* 0x000000ff0200722a */ /* 0x004fcc0003f0d000 */
[----:B------:R-:W-:Y:S01]  /*63e0*/  P2R R22, PR, RZ, 0x1 ;  /* 0x00000001ff167803 */ /* 0x000fe20000000000 */
[----:B------:R-:W-:Y:S07]  /*63f0*/  BRA `(.L_x_23327) ;  /* 0x0000000800d07947 */ /* 0x000fee0003800000 */
.L_x_23322:
        /* <DEDUP_REMOVED lines=12> */
.L_x_23336:
[----:B------:R-:W2:Y:S02]  /*64c0*/  LDG.E.128 R4, desc[UR36][R2.64] ;  /* 0x0000002402047981 */ /* 0x000ea4000c1e1d00 */
[----:B--2---:R-:W-:-:S06]  /*64d0*/  DSETP.NEU.AND P0, PT, R6, RZ, PT ;  /* 0x000000ff0600722a */ /* 0x004fcc0003f0d000 */
[----:B------:R-:W-:-:S06]  /*64e0*/  DSETP.NEU.OR P0, PT, R4, RZ, P0 ;  /* 0x000000ff0400722a */ /* 0x000fcc000070d400 */
[----:B------:R-:W-:Y:S01]  /*64f0*/  P2R R22, PR, RZ, 0x1 ;  /* 0x00000001ff167803 */ /* 0x000fe20000000000 */
[----:B------:R-:W-:Y:S07]  /*6500*/  BRA `(.L_x_23327) ;  /* 0x00000008008c7947 */ /* 0x000fee0003800000 */
.L_x_23335:
        /* <DEDUP_REMOVED lines=28> */
.L_x_23338:
        /* <DEDUP_REMOVED lines=15> */
.L_x_23337:
[----:B------:R-:W2:Y:S02]  /*67c0*/  LDG.E.U16 R0, desc[UR36][R2.64] ;  /* 0x0000002402007981 */ /* 0x000ea4000c1e1500 */
[----:B--2---:R-:W-:-:S05]  /*67d0*/  IMAD.U32 R0, R0, 0x10000, RZ ;  /* 0x0001000000007824 */ /* 0x004fca00078e00ff */
[----:B------:R-:W-:-:S04]  /*67e0*/  FSETP.NEU.FTZ.AND P0, PT, R0, RZ, PT ;  /* 0x000000ff0000720b */ /* 0x000fc80003f1d000 */
[----:B------:R-:W-:Y:S01]  /*67f0*/  P2R R22, PR, RZ, 0x1 ;  /* 0x00000001ff167803 */ /* 0x000fe20000000000 */
[----:B------:R-:W-:Y:S08]  /*6800*/  BRA `(.L_x_23327) ;  /* 0x0000000400cc7947 */ /* 0x000ff00003800000 */
.L_x_23334:
        /* <DEDUP_REMOVED lines=12> */
.L_x_23341:
        /* <DEDUP_REMOVED lines=21> */
.L_x_23345:
[----:B------:R-:W-:Y:S05]  /*6a20*/  BSYNC B1 ;  /* 0x0000000000017941 */ /* 0x000fea0003800000 */
.L_x_23344:
[----:B------:R-:W-:Y:S01]  /*6a30*/  LEA R3, R0, 0x3b800000, 0x17 ;  /* 0x3b80000000037811 */ /* 0x000fe200078eb8ff */
[----:B------:R-:W-:-:S05]  /*6a40*/  IMAD.SHL.U32 R0, R2, 0x100000, RZ ;  /* 0x0010000002007824 */ /* 0x000fca00078e00ff */
[----:B------:R-:W-:-:S07]  /*6a50*/  LOP3.LUT R0, R3, R0, R4, 0xfe, !PT ;  /* 0x0000000003007212 */ /* 0x000fce00078efe04 */
.L_x_23343:
[----:B------:R-:W-:Y:S05]  /*6a60*/  BSYNC B0 ;  /* 0x0000000000007941 */ /* 0x000fea0003800000 */
.L_x_23342:
[----:B------:R-:W-:-:S04]  /*6a70*/  FSETP.NEU.FTZ.AND P0, PT, R0, RZ, PT ;  /* 0x000000ff0000720b */ /* 0x000fc80003f1d000 */
[----:B------:R-:W-:Y:S01]  /*6a80*/  P2R R22, PR, RZ, 0x1 ;  /* 0x00000001ff167803 */ /* 0x000fe20000000000 */
[----:B------:R-:W-:Y:S08]  /*6a90*/  BRA `(.L_x_23327) ;  /* 0x0000000400287947 */ /* 0x000ff00003800000 */
.L_x_23340:
        /* <DEDUP_REMOVED lines=21> */
.L_x_23349:
[----:B------:R-:W-:Y:S05]  /*6bf0*/  BSYNC B1 ;  /* 0x0000000000017941 */ /* 0x000fea0003800000 */
.L_x_23348:
[----:B------:R-:W-:Y:S01]  /*6c00*/  LEA R3, R0, 0x37800000, 0x17 ;  /* 0x3780000000037811 */ /* 0x000fe200078eb8ff */
[----:B------:R-:W-:-:S05]  /*6c10*/  IMAD.SHL.U32 R0, R2, 0x200000, RZ ;  /* 0x0020000002007824 */ /* 0x000fca00078e00ff */
[----:B------:R-:W-:-:S07]  /*6c20*/  LOP3.LUT R0, R3, R0, R4, 0xfe, !PT ;  /* 0x0000000003007212 */ /* 0x000fce00078efe04 */
.L_x_23347:
[----:B------:R-:W-:Y:S05]  /*6c30*/  BSYNC B0 ;  /* 0x0000000000007941 */ /* 0x000fea0003800000 */
.L_x_23346:
[----:B------:R-:W-:-:S04]  /*6c40*/  FSETP.NEU.FTZ.AND P0, PT, R0, RZ, PT ;  /* 0x000000ff0000720b */ /* 0x000fc80003f1d000 */
[----:B------:R-:W-:Y:S01]  /*6c50*/  P2R R22, PR, RZ, 0x1 ;  /* 0x00000001ff167803 */ /* 0x000fe20000000000 */
[----:B------:R-:W-:Y:S08]  /*6c60*/  BRA `(.L_x_23327) ;  /* 0x0000000000b47947 */ /* 0x000ff00003800000 */
.L_x_23339:
        /* <DEDUP_REMOVED lines=14> */
.L_x_23353:
[----:B------:R-:W-:Y:S05]  /*6d50*/  BSYNC B0 ;  /* 0x0000000000007941 */ /* 0x000fea0003800000 */
.L_x_23352:
[----:B------:R-:W-:-:S04]  /*6d60*/  FSETP.NEU.FTZ.AND P0, PT, R0, RZ, PT ;  /* 0x000000ff0000720b */ /* 0x000fc80003f1d000 */
[----:B------:R-:W-:Y:S01]  /*6d70*/  P2R R22, PR, RZ, 0x1 ;  /* 0x00000001ff167803 */ /* 0x000fe20000000000 */
[----:B------:R-:W-:Y:S08]  /*6d80*/  BRA `(.L_x_23327) ;  /* 0x00000000006c7947 */ /* 0x000ff00003800000 */
.L_x_23326:
        /* <DEDUP_REMOVED lines=16> */
.L_x_23354:
[----:B------:R-:W-:-:S04]  /*6e90*/  PLOP3.LUT P0, PT, PT, PT, PT, 0x8, 0x0 ;  /* 0x000000000000781c */ /* 0x000fc80003f0e170 */
[----:B------:R-:W-:Y:S01]  /*6ea0*/  P2R R22, PR, RZ, 0x1 ;  /* 0x00000001ff167803 */ /* 0x000fe20000000000 */
[----:B------:R-:W-:Y:S08]  /*6eb0*/  BRA `(.L_x_23327) ;  /* 0x0000000000207947 */ /* 0x000ff00003800000 */
.L_x_23351:
[----:B------:R-:W2:Y:S02]  /*6ec0*/  LDG.E.64 R2, desc[UR36][R2.64] ;  /* 0x0000002402027981 */ /* 0x000ea4000c1e1b00 */
[----:B--2---:R-:W-:-:S04]  /*6ed0*/  ISETP.NE.U32.AND P0, PT, R2, RZ, PT ;  /* 0x000000ff0200720c */ /* 0x004fc80003f05070 */
[----:B------:R-:W-:-:S04]  /*6ee0*/  ISETP.NE.AND.EX P0, PT, R3, RZ, PT, P0 ;  /* 0x000000ff0300720c */ /* 0x000fc80003f05300 */
[----:B------:R-:W-:Y:S01]  /*6ef0*/  P2R R22, PR, RZ, 0x1 ;  /* 0x00000001ff167803 */ /* 0x000fe20000000000 */
[----:B------:R-:W-:Y:S08]  /*6f00*/  BRA `(.L_x_23327) ;  /* 0x00000000000c7947 */ /* 0x000ff00003800000 */
.L_x_23350:
[----:B------:R-:W2:Y:S02]  /*6f10*/  LDG.E R2, desc[UR36][R2.64] ;  /* 0x0000002402027981 */ /* 0x000ea4000c1e1900 */
[----:B--2---:R-:W-:-:S04]  /*6f20*/  ISETP.NE.AND P0, PT, R2, RZ, PT ;  /* 0x000000ff0200720c */ /* 0x004fc80003f05270 */
[----:B------:R-:W-:-:S09]  /*6f30*/  P2R R22, PR, RZ, 0x1 ;  /* 0x00000001ff167803 */ /* 0x000fd20000000000 */
.L_x_23327:
        /* <DEDUP_REMOVED lines=18> */
.L_x_23358:
[----:B------:R-:W2:Y:S02]  /*7060*/  LDG.E.U8 R2, desc[UR36][R2.64] ;  /* 0x0000002402027981 */ /* 0x000ea4000c1e1100 */
[----:B--2---:R-:W-:Y:S01]  /*7070*/  ISETP.NE.AND P0, PT, R2, RZ, PT ;  /* 0x000000ff0200720c */ /* 0x004fe20003f05270 */
[----:B------:R-:W-:-:S12]  /*7080*/  BRA `(.L_x_23360) ;  /* 0x0000000c00747947 */ /* 0x000fd80003800000 */
.L_x_23357:
        /* <DEDUP_REMOVED lines=10> */
.L_x_23362:
[----:B------:R-:W2:Y:S02]  /*7130*/  LDG.E R2, desc[UR36][R2.64] ;  /* 0x0000002402027981 */ /* 0x000ea4000c1e1900 */
[----:B--2---:R-:W-:Y:S01]  /*7140*/  ISETP.NE.AND P0, PT, R2, RZ, PT ;  /* 0x000000ff0200720c */ /* 0x004fe20003f05270 */
[----:B------:R-:W-:-:S12]  /*7150*/  BRA `(.L_x_23360) ;  /* 0x0000000c00407947 */ /* 0x000fd80003800000 */
.L_x_23361:
[----:B------:R-:W2:Y:S02]  /*7160*/  LDG.E.U16 R2, desc[UR36][R2.64] ;  /* 0x0000002402027981 */ /* 0x000ea4000c1e1500 */
[----:B--2---:R-:W-:Y:S01]  /*7170*/  ISETP.NE.AND P0, PT, R2, RZ, PT ;  /* 0x000000ff0200720c */ /* 0x004fe20003f05270 */
[----:B------:R-:W-:-:S12]  /*7180*/  BRA `(.L_x_23360) ;  /* 0x0000000c00347947 */ /* 0x000fd80003800000 */
.L_x_23356:
        /* <DEDUP_REMOVED lines=9> */
.L_x_23364:
[----:B------:R-:W2:Y:S02]  /*7220*/  LDG.E.U16 R0, desc[UR36][R2.64] ;  /* 0x0000002402007981 */ /* 0x000ea4000c1e1500 */
[----:B--2---:R-:W-:-:S05]  /*7230*/  HADD2.F32 R0, -RZ, R0.H0_H0 ;  /* 0x20000000ff007230 */ /* 0x004fca0000004100 */
[----:B------:R-:W-:Y:S01]  /*7240*/  FSETP.NEU.FTZ.AND P0, PT, R0, RZ, PT ;  /* 0x000000ff0000720b */ /* 0x000fe20003f1d000 */
[----:B------:R-:W-:-:S12]  /*7250*/  BRA `(.L_x_23360) ;  /* 0x0000000c00007947 */ /* 0x000fd80003800000 */
.L_x_23363:
        /* <DEDUP_REMOVED lines=11> */
.L_x_23366:
        /* <DEDUP_REMOVED lines=10> */
.L_x_23365:
[----:B------:R-:W2:Y:S02]  /*73b0*/  LDG.E.64 R2, desc[UR36][R2.64] ;  /* 0x0000002402027981 */ /* 0x000ea4000c1e1b00 */
[----:B--2---:R-:W-:Y:S01]  /*73c0*/  DSETP.NEU.AND P0, PT, R2, RZ, PT ;  /* 0x000000ff0200722a */ /* 0x004fe20003f0d000 */
[----:B------:R-:W-:-:S13]  /*73d0*/  BRA `(.L_x_23360) ;  /* 0x0000000800a07947 */ /* 0x000fda0003800000 */
.L_x_23355:
        /* <DEDUP_REMOVED lines=11> */
.L_x_23369:
[----:B------:R-:W2:Y:S02]  /*7490*/  LDG.E.128 R4, desc[UR36][R2.64] ;  /* 0x0000002402047981 */ /* 0x000ea4000c1e1d00 */
[----:B--2---:R-:W-:-:S06]  /*74a0*/  DSETP.NEU.AND P0, PT, R6, RZ, PT ;  /* 0x000000ff0600722a */ /* 0x004fcc0003f0d000 */
[----:B------:R-:W-:Y:S01]  /*74b0*/  DSETP.NEU.OR P0, PT, R4, RZ, P0 ;  /* 0x000000ff0400722a */ /* 0x000fe2000070d400 */
[----:B------:R-:W-:-:S13]  /*74c0*/  BRA `(.L_x_23360) ;  /* 0x0000000800647947 */ /* 0x000fda0003800000 */
.L_x_23368:
        /* <DEDUP_REMOVED lines=27> */
.L_x_23371:
        /* <DEDUP_REMOVED lines=14> */
.L_x_23370:
[----:B------:R-:W2:Y:S02]  /*7760*/  LDG.E.U16 R0, desc[UR36][R2.64] ;  /* 0x0000002402007981 */ /* 0x000ea4000c1e1500 */
[----:B--2---:R-:W-:-:S05]  /*7770*/  IMAD.U32 R0, R0, 0x10000, RZ ;  /* 0x0001000000007824 */ /* 0x004fca00078e00ff */
[----:B------:R-:W-:Y:S01]  /*7780*/  FSETP.NEU.FTZ.AND P0, PT, R0, RZ, PT ;  /* 0x000000ff0000720b */ /* 0x000fe20003f1d000 */
[----:B------:R-:W-:-:S12]  /*7790*/  BRA `(.L_x_23360) ;  /* 0x0000000400b07947 */ /* 0x000fd80003800000 */
.L_x_23367:
        /* <DEDUP_REMOVED lines=11> */
.L_x_23374:
        /* <DEDUP_REMOVED lines=21> */
.L_x_23378:
[----:B------:R-:W-:Y:S05]  /*79a0*/  BSYNC B1 ;  /* 0x0000000000017941 */ /* 0x000fea0003800000 */
.L_x_23377:
[----:B------:R-:W-:Y:S01]  /*79b0*/  LEA R3, R0, 0x3b800000, 0x17 ;  /* 0x3b80000000037811 */ /* 0x000fe200078eb8ff */
[----:B------:R-:W-:-:S05]  /*79c0*/  IMAD.SHL.U32 R0, R2, 0x100000, RZ ;  /* 0x0010000002007824 */ /* 0x000fca00078e00ff */
[----:B------:R-:W-:-:S07]  /*79d0*/  LOP3.LUT R0, R3, R0, R4, 0xfe, !PT ;  /* 0x0000000003007212 */ /* 0x000fce00078efe04 */
.L_x_23376:
[----:B------:R-:W-:Y:S05]  /*79e0*/  BSYNC B0 ;  /* 0x0000000000007941 */ /* 0x000fea0003800000 */
.L_x_23375:
[----:B------:R-:W-:Y:S01]  /*79f0*/  FSETP.NEU.FTZ.AND P0, PT, R0, RZ, PT ;  /* 0x000000ff0000720b */ /* 0x000fe20003f1d000 */
[----:B------:R-:W-:-:S12]  /*7a00*/  BRA `(.L_x_23360) ;  /* 0x0000000400147947 */ /* 0x000fd80003800000 */
.L_x_23373:
        /* <DEDUP_REMOVED lines=21> */
.L_x_23382:
[----:B------:R-:W-:Y:S05]  /*7b60*/  BSYNC B1 ;  /* 0x0000000000017941 */ /* 0x000fea0003800000 */
.L_x_23381:
[----:B------:R-:W-:Y:S01]  /*7b70*/  LEA R3, R0, 0x37800000, 0x17 ;  /* 0x3780000000037811 */ /* 0x000fe200078eb8ff */
[----:B------:R-:W-:-:S05]  /*7b80*/  IMAD.SHL.U32 R0, R2, 0x200000, RZ ;  /* 0x0020000002007824 */ /* 0x000fca00078e00ff */
[----:B------:R-:W-:-:S07]  /*7b90*/  LOP3.LUT R0, R3, R0, R4, 0xfe, !PT ;  /* 0x0000000003007212 */ /* 0x000fce00078efe04 */
.L_x_23380:
[----:B------:R-:W-:Y:S05]  /*7ba0*/  BSYNC B0 ;  /* 0x0000000000007941 */ /* 0x000fea0003800000 */
.L_x_23379:
[----:B------:R-:W-:Y:S01]  /*7bb0*/  FSETP.NEU.FTZ.AND P0, PT, R0, RZ, PT ;  /* 0x000000ff0000720b */ /* 0x000fe20003f1d000 */
[----:B------:R-:W-:-:S12]  /*7bc0*/  BRA `(.L_x_23360) ;  /* 0x0000000000a47947 */ /* 0x000fd80003800000 */
.L_x_23372:
        /* <DEDUP_REMOVED lines=14> */
.L_x_23386:
[----:B------:R-:W-:Y:S05]  /*7cb0*/  BSYNC B0 ;  /* 0x0000000000007941 */ /* 0x000fea0003800000 */
.L_x_23385:
[----:B------:R-:W-:Y:S01]  /*7cc0*/  FSETP.NEU.FTZ.AND P0, PT, R0, RZ, PT ;  /* 0x000000ff0000720b */ /* 0x000fe20003f1d000 */
[----:B------:R-:W-:-:S12]  /*7cd0*/  BRA `(.L_x_23360) ;  /* 0x0000000000607947 */ /* 0x000fd80003800000 */
.L_x_23359:
        /* <DEDUP_REMOVED lines=16> */
.L_x_23387:
[----:B------:R-:W-:Y:S01]  /*7de0*/  PLOP3.LUT P0, PT, PT, PT, PT, 0x8, 0x0 ;  /* 0x000000000000781c */ /* 0x000fe20003f0e170 */
[----:B------:R-:W-:-:S12]  /*7df0*/  BRA `(.L_x_23360) ;  /* 0x0000000000187947 */ /* 0x000fd80003800000 */
.L_x_23384:
[----:B------:R-:W2:Y:S02]  /*7e00*/  LDG.E.64 R2, desc[UR36][R2.64] ;  /* 0x0000002402027981 */ /* 0x000ea4000c1e1b00 */
[----:B--2---:R-:W-:-:S04]  /*7e10*/  ISETP.NE.U32.AND P0, PT, R2, RZ, PT ;  /* 0x000000ff0200720c */ /* 0x004fc80003f05070 */
[----:B------:R-:W-:Y:S01]  /*7e20*/  ISETP.NE.AND.EX P0, PT, R3, RZ, PT, P0 ;  /* 0x000000ff0300720c */ /* 0x000fe20003f05300 */
[----:B------:R-:W-:-:S12]  /*7e30*/  BRA `(.L_x_23360) ;  /* 0x0000000000087947 */ /* 0x000fd80003800000 */
.L_x_23383:
[----:B------:R-:W2:Y:S02]  /*7e40*/  LDG.E R2, desc[UR36][R2.64] ;  /* 0x0000002402027981 */ /* 0x000ea4000c1e1900 */
[----:B--2---:R-:W-:-:S13]  /*7e50*/  ISETP.NE.AND P0, PT, R2, RZ, PT ;  /* 0x000000ff0200720c */ /* 0x004fda0003f05270 */
.L_x_23360:
        /* <DEDUP_REMOVED lines=19> */
.L_x_23391:
[----:B------:R0:W-:Y:S01]  /*7f90*/  STG.E.U8 desc[UR36][R16.64], R2 ;  /* 0x0000000210007986 */ /* 0x0001e2000c101124 */
[----:B------:R-:W-:Y:S05]  /*7fa0*/  BRA `(.L_x_23393) ;  /* 0x0000000c00487947 */ /* 0x000fea0003800000 */
.L_x_23390:
        /* <DEDUP_REMOVED lines=9> */
.L_x_23395:
[----:B------:R3:W-:Y:S01]  /*8040*/  STG.E desc[UR36][R16.64], R2 ;  /* 0x0000000210007986 */ /* 0x0007e2000c101924 */
[----:B------:R-:W-:Y:S05]  /*8050*/  BRA `(.L_x_23393) ;  /* 0x0000000c001c7947 */ /* 0x000fea0003800000 */
.L_x_23394:
[----:B------:R2:W-:Y:S01]  /*8060*/  STG.E.U16 desc[UR36][R16.64], R2 ;  /* 0x0000000210007986 */ /* 0x0005e2000c101524 */
[----:B------:R-:W-:Y:S05]  /*8070*/  BRA `(.L_x_23393) ;  /* 0x0000000c00147947 */ /* 0x000fea0003800000 */
.L_x_23389:
        /* <DEDUP_REMOVED lines=9> */
.L_x_23397:
[----:B------:R-:W-:-:S04]  /*8110*/  I2FP.F32.U32 R0, R2 ;  /* 0x0000000200007245 */ /* 0x000fc80000201000 */
[----:B------:R-:W-:-:S05]  /*8120*/  F2FP.F16.F32.PACK_AB R0, RZ, R0 ;  /* 0x00000000ff00723e */ /* 0x000fca00000000ff */
[----:B------:R0:W-:Y:S01]  /*8130*/  STG.E.U16 desc[UR36][R16.64], R0 ;  /* 0x0000000010007986 */ /* 0x0001e2000c101524 */
[----:B------:R-:W-:Y:S05]  /*8140*/  BRA `(.L_x_23393) ;  /* 0x0000000800e07947 */ /* 0x000fea0003800000 */
.L_x_23396:
        /* <DEDUP_REMOVED lines=10> */
.L_x_23399:
[----:B------:R-:W-:-:S04]  /*81f0*/  I2FP.F32.U32 R2, R2 ;  /* 0x0000000200027245 */ /* 0x000fc80000201000 */
[----:B------:R-:W-:-:S04]  /*8200*/  F2FP.F16.F32.PACK_AB R3, RZ, R2 ;  /* 0x00000002ff03723e */ /* 0x000fc800000000ff */
[----:B------:R-:W-:-:S05]  /*8210*/  PRMT R3, R3, 0x5410, RZ ;  /* 0x0000541003037816 */ /* 0x000fca00000000ff */
[----:B------:R0:W-:Y:S01]  /*8220*/  STG.E desc[UR36][R16.64], R3 ;  /* 0x0000000310007986 */ /* 0x0001e2000c101924 */
[----:B------:R-:W-:Y:S05]  /*8230*/  BRA `(.L_x_23393) ;  /* 0x0000000800a47947 */ /* 0x000fea0003800000 */
.L_x_23398:
[----:B------:R-:W0:Y:S02]  /*8240*/  I2F.F64.U32 R2, R2 ;  /* 0x0000000200027312 */ /* 0x000e240000201800 */
[----:B0-----:R0:W-:Y:S01]  /*8250*/  STG.E.64 desc[UR36][R16.64], R2 ;  /* 0x0000000210007986 */ /* 0x0011e2000c101b24 */
[----:B------:R-:W-:Y:S05]  /*8260*/  BRA `(.L_x_23393) ;  /* 0x0000000800987947 */ /* 0x000fea0003800000 */
.L_x_23388:
        /* <DEDUP_REMOVED lines=10> */
.L_x_23402:
[----:B------:R-:W0:Y:S01]  /*8310*/  I2F.F64.U32 R4, R2 ;  /* 0x0000000200047312 */ /* 0x000e220000201800 */
[----:B------:R-:W-:-:S05]  /*8320*/  CS2R R6, SRZ ;  /* 0x0000000000067805 */ /* 0x000fca000001ff00 */
[----:B0-----:R0:W-:Y:S01]  /*8330*/  STG.E.128 desc[UR36][R16.64], R4 ;  /* 0x0000000410007986 */ /* 0x0011e2000c101d24 */
[----:B------:R-:W-:Y:S05]  /*8340*/  BRA `(.L_x_23393) ;  /* 0x0000000800607947 */ /* 0x000fea0003800000 */
.L_x_23401:
        /* <DEDUP_REMOVED lines=21> */
.L_x_23406:
[----:B------:R-:W-:Y:S05]  /*84a0*/  BSYNC B0 ;  /* 0x0000000000007941 */ /* 0x000fea0003800000 */
.L_x_23405:
[----:B------:R-:W-:-:S05]  /*84b0*/  LOP3.LUT R3, R0, R3, RZ, 0xfc, !PT ;  /* 0x0000000300037212 */ /* 0x000fca00078efcff */
[----:B------:R0:W-:Y:S01]  /*84c0*/  STG.E.U8 desc[UR36][R16.64], R3 ;  /* 0x0000000310007986 */ /* 0x0001e2000c101124 */
[----:B------:R-:W-:Y:S05]  /*84d0*/  BRA `(.L_x_23393) ;  /* 0x0000000400fc7947 */ /* 0x000fea0003800000 */
.L_x_23404:
        /* <DEDUP_REMOVED lines=13> */
.L_x_23408:
[----:B------:R-:W-:Y:S01]  /*85b0*/  IMAD.MOV.U32 R0, RZ, RZ, 0x7f ;  /* 0x0000007fff007424 */ /* 0x000fe200078e00ff */
[----:B------:R-:W-:-:S04]  /*85c0*/  ISETP.GT.U32.AND P0, PT, R2, 0x7f800000, PT ;  /* 0x7f8000000200780c */ /* 0x000fc80003f04070 */
[----:B------:R-:W-:-:S09]  /*85d0*/  SEL R0, R0, 0x7c, P0 ;  /* 0x0000007c00007807 */ /* 0x000fd20000000000 */
.L_x_23409:
[----:B------:R-:W-:Y:S05]  /*85e0*/  BSYNC B0 ;  /* 0x0000000000007941 */ /* 0x000fea0003800000 */
.L_x_23407:
[----:B------:R-:W-:-:S04]  /*85f0*/  LOP3.LUT R2, R3, 0x80000000, RZ, 0xc0, !PT ;  /* 0x8000000003027812 */ /* 0x000fc800078ec0ff */
[----:B------:R-:W-:-:S04]  /*8600*/  SHF.R.U32.HI R3, RZ, 0x18, R2 ;  /* 0x00000018ff037819 */ /* 0x000fc80000011602 */
[----:B------:R-:W-:-:S05]  /*8610*/  LOP3.LUT R3, R0, R3, RZ, 0xfc, !PT ;  /* 0x0000000300037212 */ /* 0x000fca00078efcff */
[----:B------:R0:W-:Y:S01]  /*8620*/  STG.E.U8 desc[UR36][R16.64], R3 ;  /* 0x0000000310007986 */ /* 0x0001e2000c101124 */
[----:B------:R-:W-:Y:S05]  /*8630*/  BRA `(.L_x_23393) ;  /* 0x0000000400a47947 */ /* 0x000fea0003800000 */
.L_x_23403:
[----:B------:R-:W-:-:S04]  /*8640*/  I2FP.F32.U32 R0, R2 ;  /* 0x0000000200007245 */ /* 0x000fc80000201000 */
[----:B------:R-:W-:-:S05]  /*8650*/  F2FP.BF16.F32.PACK_AB R0, RZ, R0 ;  /* 0x00000000ff00723e */ /* 0x000fca00000010ff */
[----:B------:R0:W-:Y:S01]  /*8660*/  STG.E.U16 desc[UR36][R16.64], R0 ;  /* 0x0000000010007986 */ /* 0x0001e2000c101524 */
[----:B------:R-:W-:Y:S05]  /*8670*/  BRA `(.L_x_23393) ;  /* 0x0000000400947947 */ /* 0x000fea0003800000 */
.L_x_23400:
        /* <DEDUP_REMOVED lines=10> */
.L_x_23412:
        /* <DEDUP_REMOVED lines=17> */
.L_x_23415:
[----:B------:R-:W-:-:S04]  /*8830*/  LOP3.LUT R2, R3, 0x80000000, RZ, 0xc0, !PT ;  /* 0x8000000003027812 */ /* 0x000fc800078ec0ff */
[----:B------:R-:W-:-:S04]  /*8840*/  SHF.R.U32.HI R3, RZ, 0x18, R2 ;  /* 0x00000018ff037819 */ /* 0x000fc80000011602 */
[----:B------:R-:W-:-:S04]  /*8850*/  LOP3.LUT R0, R0, R3, RZ, 0xfc, !PT ;  /* 0x0000000300007212 */ /* 0x000fc800078efcff */
[----:B------:R-:W-:-:S07]  /*8860*/  PRMT R8, R0, 0x7610, R8 ;  /* 0x0000761000087816 */ /* 0x000fce0000000008 */
.L_x_23414:
[----:B------:R-:W-:Y:S05]  /*8870*/  BSYNC B0 ;  /* 0x0000000000007941 */ /* 0x000fea0003800000 */
.L_x_23413:
[----:B------:R0:W-:Y:S01]  /*8880*/  STG.E.U8 desc[UR36][R16.64], R8 ;  /* 0x0000000810007986 */ /* 0x0001e2000c101124 */
[----:B------:R-:W-:Y:S05]  /*8890*/  BRA `(.L_x_23393) ;  /* 0x00000004000c7947 */ /* 0x000fea0003800000 */
.L_x_23411:
        /* <DEDUP_REMOVED lines=17> */
.L_x_23418:
[----:B------:R-:W-:-:S04]  /*89b0*/  LOP3.LUT R2, R3, 0x80000000, RZ, 0xc0, !PT ;  /* 0x8000000003027812 */ /* 0x000fc800078ec0ff */
[----:B------:R-:W-:-:S04]  /*89c0*/  SHF.R.U32.HI R3, RZ, 0x18, R2 ;  /* 0x00000018ff037819 */ /* 0x000fc80000011602 */
[----:B------:R-:W-:-:S04]  /*89d0*/  LOP3.LUT R0, R0, R3, RZ, 0xfc, !PT ;  /* 0x0000000300007212 */ /* 0x000fc800078efcff */
[----:B------:R-:W-:-:S07]  /*89e0*/  PRMT R8, R0, 0x7610, R8 ;  /* 0x0000761000087816 */ /* 0x000fce0000000008 */
.L_x_23417:
[----:B------:R-:W-:Y:S05]  /*89f0*/  BSYNC B0 ;  /* 0x0000000000007941 */ /* 0x000fea0003800000 */
.L_x_23416:
[----:B------:R0:W-:Y:S01]  /*8a00*/  STG.E.U8 desc[UR36][R16.64], R8 ;  /* 0x0000000810007986 */ /* 0x0001e2000c101124 */
[----:B------:R-:W-:Y:S05]  /*8a10*/  BRA `(.L_x_23393) ;  /* 0x0000000000ac7947 */ /* 0x000fea0003800000 */
.L_x_23410:
        /* <DEDUP_REMOVED lines=22> */
.L_x_23392:
        /* <DEDUP_REMOVED lines=16> */
.L_x_23421:
[----:B------:R-:W-:Y:S05]  /*8c80*/  BRA `(.L_x_23393) ;  /* 0x0000000000107947 */ /* 0x000fea0003800000 */
.L_x_23420:
[----:B------:R-:W-:-:S05]  /*8c90*/  IMAD.MOV.U32 R3, RZ, RZ, RZ ;  /* 0x000000ffff037224 */ /* 0x000fca00078e00ff */
[----:B------:R0:W-:Y:S01]  /*8ca0*/  STG.E.64 desc[UR36][R16.64], R2 ;  /* 0x0000000210007986 */ /* 0x0001e2000c101b24 */
[----:B------:R-:W-:Y:S05]  /*8cb0*/  BRA `(.L_x_23393) ;  /* 0x0000000000047947 */ /* 0x000fea0003800000 */
.L_x_23419:
[----:B------:R0:W-:Y:S02]  /*8cc0*/  STG.E desc[UR36][R16.64], R2 ;  /* 0x0000000210007986 */ /* 0x0001e4000c101924 */
.L_x_23393:
[----:B------:R-:W-:-:S07]  /*8cd0*/  VIADD R19, R19, 0x80 ;  /* 0x0000008013137836 */ /* 0x000fce0000000000 */
.L_x_23319:
[----:B------:R-:W-:Y:S05]  /*8ce0*/  BSYNC B6 ;  /* 0x0000000000067941 */ /* 0x000fea0003800000 */
.L_x_23318:
        /* <DEDUP_REMOVED lines=358> */
.L_x_23424:
        /* <DEDUP_REMOVED lines=27> */
.L_x_23425:
        /* <DEDUP_REMOVED lines=19> */
.L_x_23429:
[----:B------:R-:W2:Y:S02]  /*a630*/  LDG.E.U8 R2, desc[UR36][R2.64] ;  /* 0x0000002402027981 */ /* 0x000ea4000c1e1100 */
[----:B--2---:R-:W-:-:S04]  /*a640*/  ISETP.NE.AND P0, PT, R2, RZ, PT ;  /* 0x000000ff0200720c */ /* 0x004fc80003f05270 */
[----:B------:R-:W-:Y:S01]  /*a650*/  P2R R22, PR, RZ, 0x1 ;  /* 0x00000001ff167803 */ /* 0x000fe20000000000 */
[----:B------:R-:W-:Y:S08]  /*a660*/  BRA `(.L_x_23431) ;  /* 0x0000000c00c47947 */ /* 0x000ff00003800000 */
.L_x_23428:
        /* <DEDUP_REMOVED lines=11> */
.L_x_23433:
[----:B------:R-:W2:Y:S02]  /*a720*/  LDG.E R2, desc[UR36][R2.64] ;  /* 0x0000002402027981 */ /* 0x000ea4000c1e1900 */
[----:B--2---:R-:W-:-:S04]  /*a730*/  ISETP.NE.AND P0, PT, R2, RZ, PT ;  /* 0x000000ff0200720c */ /* 0x004fc80003f05270 */
[----:B------:R-:W-:Y:S01]  /*a740*/  P2R R22, PR, RZ, 0x1 ;  /* 0x00000001ff167803 */ /* 0x000fe20000000000 */
[----:B------:R-:W-:Y:S08]  /*a750*/  BRA `(.L_x_23431) ;  /* 0x0000000c00887947 */ /* 0x000ff00003800000 */
.L_x_23432:
[----:B------:R-:W2:Y:S02]  /*a760*/  LDG.E.U16 R2, desc[UR36][R2.64] ;  /* 0x0000002402027981 */ /* 0x000ea4000c1e1500 */
[----:B--2---:R-:W-:-:S04]  /*a770*/  ISETP.NE.AND P0, PT, R2, RZ, PT ;  /* 0x000000ff0200720c */ /* 0x004fc80003f05270 */
[----:B------:R-:W-:Y:S01]  /*a780*/  P2R R22, PR, RZ, 0x1 ;  /* 0x00000001ff167803 */ /* 0x000fe20000000000 */
[----:B------:R-:W-:Y:S08]  /*a790*/  BRA `(.L_x_23431) ;  /* 0x0000000c00787947 */ /* 0x000ff00003800000 */
.L_x_23427:
        /* <DEDUP_REMOVED lines=10> */
.L_x_23435:
[----:B------:R-:W2:Y:S02]  /*a840*/  LDG.E.U16 R0, desc[UR36][R2.64] ;  /* 0x0000002402007981 */ /* 0x000ea4000c1e1500 */
[----:B--2---:R-:W-:-:S05]  /*a850*/  HADD2.F32 R0, -RZ, R0.H0_H0 ;  /* 0x20000000ff007230 */ /* 0x004fca0000004100 */
[----:B------:R-:W-:-:S04]  /*a860*/  FSETP.NEU.FTZ.AND P0, PT, R0, RZ, PT ;  /* 0x000000ff0000720b */ /* 0x000fc80003f1d000 */
[----:B------:R-:W-:Y:S01]  /*a870*/  P2R R22, PR, RZ, 0x1 ;  /* 0x00000001ff167803 */ /* 0x000fe20000000000 */
[----:B------:R-:W-:Y:S08]  /*a880*/  BRA `(.L_x_23431) ;  /* 0x0000000c003c7947 */ /* 0x000ff00003800000 */
.L_x_23434:
        /* <DEDUP_REMOVED lines=12> */
.L_x_23437:
        /* <DEDUP_REMOVED lines=11> */
.L_x_23436:
[----:B------:R-:W2:Y:S02]  /*aa00*/  LDG.E.64 R2, desc[UR36][R2.64] ;  /* 0x0000002402027981 */ /* 0x000ea4000c1e1b00 */
[----:B--2---:R-:W-:-:S06]  /*aa10*/  DSETP.NEU.AND P0, PT, R2, RZ, PT ;  /* 0x000000ff0200722a */ /* 0x004fcc0003f0d000 */
[----:B------:R-:W-:Y:S01]  /*aa20*/  P2R R22, PR, RZ, 0x1 ;  /* 0x00000001ff167803 */ /* 0x000fe20000000000 */
[----:B------:R-:W-:Y:S07]  /*aa30*/  BRA `(.L_x_23431) ;  /* 0x0000000800d07947 */ /* 0x000fee0003800000 */
.L_x_23426:
        /* <DEDUP_REMOVED lines=12> */
.L_x_23440:
[----:B------:R-:W2:Y:S02]  /*ab00*/  LDG.E.128 R4, desc[UR36][R2.64] ;  /* 0x0000002402047981 */ /* 0x000ea4000c1e1d00 */
[----:B--2---:R-:W-:-:S06]  /*ab10*/  DSETP.NEU.AND P0, PT, R6, RZ, PT ;  /* 0x000000ff0600722a */ /* 0x004fcc0003f0d000 */
[----:B------:R-:W-:-:S06]  /*ab20*/  DSETP.NEU.OR P0, PT, R4, RZ, P0 ;  /* 0x000000ff0400722a */ /* 0x000fcc000070d400 */
[----:B------:R-:W-:Y:S01]  /*ab30*/  P2R R22, PR, RZ, 0x1 ;  /* 0x00000001ff167803 */ /* 0x000fe20000000000 */
[----:B------:R-:W-:Y:S07]  /*ab40*/  BRA `(.L_x_23431) ;  /* 0x00000008008c7947 */ /* 0x000fee0003800000 */
.L_x_23439:
        /* <DEDUP_REMOVED lines=28> */
.L_x_23442:
        /* <DEDUP_REMOVED lines=15> */
.L_x_23441:
[----:B------:R-:W2:Y:S02]  /*ae00*/  LDG.E.U16 R0, desc[UR36][R2.64] ;  /* 0x0000002402007981 */ /* 0x000ea4000c1e1500 */
[----:B--2---:R-:W-:-:S05]  /*ae10*/  IMAD.U32 R0, R0, 0x10000, RZ ;  /* 0x0001000000007824 */ /* 0x004fca00078e00ff */
[----:B------:R-:W-:-:S04]  /*ae20*/  FSETP.NEU.FTZ.AND P0, PT, R0, RZ, PT ;  /* 0x000000ff0000720b */ /* 0x000fc80003f1d000 */
[----:B------:R-:W-:Y:S01]  /*ae30*/  P2R R22, PR, RZ, 0x1 ;  /* 0x00000001ff167803 */ /* 0x000fe20000000000 */
[----:B------:R-:W-:Y:S08]  /*ae40*/  BRA `(.L_x_23431) ;  /* 0x0000000400cc7947 */ /* 0x000ff00003800000 */
.L_x_23438:
        /* <DEDUP_REMOVED lines=12> */
.L_x_23445:
        /* <DEDUP_REMOVED lines=21> */
.L_x_23449:
[----:B------:R-:W-:Y:S05]  /*b060*/  BSYNC B1 ;  /* 0x0000000000017941 */ /* 0x000fea0003800000 */
.L_x_23448:
[----:B------:R-:W-:Y:S01]  /*b070*/  LEA R3, R0, 0x3b800000, 0x17 ;  /* 0x3b80000000037811 */ /* 0x000fe200078eb8ff */
[----:B------:R-:W-:-:S05]  /*b080*/  IMAD.SHL.U32 R0, R2, 0x100000, RZ ;  /* 0x0010000002007824 */ /* 0x000fca00078e00ff */
[----:B------:R-:W-:-:S07]  /*b090*/  LOP3.LUT R0, R3, R0, R4, 0xfe, !PT ;  /* 0x0000000003007212 */ /* 0x000fce00078efe04 */
.L_x_23447:
[----:B------:R-:W-:Y:S05]  /*b0a0*/  BSYNC B0 ;  /* 0x0000000000007941 */ /* 0x000fea0003800000 */
.L_x_23446:
[----:B------:R-:W-:-:S04]  /*b0b0*/  FSETP.NEU.FTZ.AND P0, PT, R0, RZ, PT ;  /* 0x000000ff0000720b */ /* 0x000fc80003f1d000 */
[----:B------:R-:W-:Y:S01]  /*b0c0*/  P2R R22, PR, RZ, 0x1 ;  /* 0x00000001ff167803 */ /* 0x000fe20000000000 */
[----:B------:R-:W-:Y:S08]  /*b0d0*/  BRA `(.L_x_23431) ;  /* 0x0000000400287947 */ /* 0x000ff00003800000 */
.L_x_23444:
        /* <DEDUP_REMOVED lines=21> */
.L_x_23453:
[----:B------:R-:W-:Y:S05]  /*b230*/  BSYNC B1 ;  /* 0x0000000000017941 */ /* 0x000fea0003800000 */
.L_x_23452:
[----:B------:R-:W-:Y:S01]  /*b240*/  LEA R3, R0, 0x37800000, 0x17 ;  /* 0x3780000000037811 */ /* 0x000fe200078eb8ff */
[----:B------:R-:W-:-:S05]  /*b250*/  IMAD.SHL.U32 R0, R2, 0x200000, RZ ;  /* 0x0020000002007824 */ /* 0x000fca00078e00ff */
[----:B------:R-:W-:-:S07]  /*b260*/  LOP3.LUT R0, R3, R0, R4, 0xfe, !PT ;  /* 0x0000000003007212 */ /* 0x000fce00078efe04 */
.L_x_23451:
[----:B------:R-:W-:Y:S05]  /*b270*/  BSYNC B0 ;  /* 0x0000000000007941 */ /* 0x000fea0003800000 */
.L_x_23450:
[----:B------:R-:W-:-:S04]  /*b280*/  FSETP.NEU.FTZ.AND P0, PT, R0, RZ, PT ;  /* 0x000000ff0000720b */ /* 0x000fc80003f1d000 */
[----:B------:R-:W-:Y:S01]  /*b290*/  P2R R22, PR, RZ, 0x1 ;  /* 0x00000001ff167803 */ /* 0x000fe20000000000 */
[----:B------:R-:W-:Y:S08]  /*b2a0*/  BRA `(.L_x_23431) ;  /* 0x0000000000b47947 */ /* 0x000ff00003800000 */
.L_x_23443:
        /* <DEDUP_REMOVED lines=14> */
.L_x_23457:
[----:B------:R-:W-:Y:S05]  /*b390*/  BSYNC B0 ;  /* 0x0000000000007941 */ /* 0x000fea0003800000 */
.L_x_23456:
[----:B------:R-:W-:-:S04]  /*b3a0*/  FSETP.NEU.FTZ.AND P0, PT, R0, RZ, PT ;  /* 0x000000ff0000720b */ /* 0x000fc80003f1d000 */
[----:B------:R-:W-:Y:S01]  /*b3b0*/  P2R R22, PR, RZ, 0x1 ;  /* 0x00000001ff167803 */ /* 0x000fe20000000000 */
[----:B------:R-:W-:Y:S08]  /*b3c0*/  BRA `(.L_x_23431) ;  /* 0x00000000006c7947 */ /* 0x000ff00003800000 */
.L_x_23430:
        /* <DEDUP_REMOVED lines=16> */
.L_x_23458:
[----:B------:R-:W-:-:S04]  /*b4d0*/  PLOP3.LUT P0, PT, PT, PT, PT, 0x8, 0x0 ;  /* 0x000000000000781c */ /* 0x000fc80003f0e170 */
[----:B------:R-:W-:Y:S01]  /*b4e0*/  P2R R22, PR, RZ, 0x1 ;  /* 0x00000001ff167803 */ /* 0x000fe20000000000 */
[----:B------:R-:W-:Y:S08]  /*b4f0*/  BRA `(.L_x_23431) ;  /* 0x0000000000207947 */ /* 0x000ff00003800000 */
.L_x_23455:
[----:B------:R-:W2:Y:S02]  /*b500*/  LDG.E.64 R2, desc[UR36][R2.64] ;  /* 0x0000002402027981 */ /* 0x000ea4000c1e1b00 */
[----:B--2---:R-:W-:-:S04]  /*b510*/  ISETP.NE.U32.AND P0, PT, R2, RZ, PT ;  /* 0x000000ff0200720c */ /* 0x004fc80003f05070 */
[----:B------:R-:W-:-:S04]  /*b520*/  ISETP.NE.AND.EX P0, PT, R3, RZ, PT, P0 ;  /* 0x000000ff0300720c */ /* 0x000fc80003f05300 */
[----:B------:R-:W-:Y:S01]  /*b530*/  P2R R22, PR, RZ, 0x1 ;  /* 0x00000001ff167803 */ /* 0x000fe20000000000 */
[----:B------:R-:W-:Y:S08]  /*b540*/  BRA `(.L_x_23431) ;  /* 0x00000000000c7947 */ /* 0x000ff00003800000 */
.L_x_23454:
[----:B------:R-:W2:Y:S02]  /*b550*/  LDG.E R2, desc[UR36][R2.64] ;  /* 0x0000002402027981 */ /* 0x000ea4000c1e1900 */
[----:B--2---:R-:W-:-:S04]  /*b560*/  ISETP.NE.AND P0, PT, R2, RZ, PT ;  /* 0x000000ff0200720c */ /* 0x004fc80003f05270 */
[----:B------:R-:W-:-:S09]  /*b570*/  P2R R22, PR, RZ, 0x1 ;  /* 0x00000001ff167803 */ /* 0x000fd20000000000 */
.L_x_23431:
        /* <DEDUP_REMOVED lines=18> */
.L_x_23462:
[----:B------:R-:W2:Y:S02]  /*b6a0*/  LDG.E.U8 R2, desc[UR36][R2.64] ;  /* 0x0000002402027981 */ /* 0x000ea4000c1e1100 */
[----:B--2---:R-:W-:Y:S01]  /*b6b0*/  ISETP.NE.AND P0, PT, R2, RZ, PT ;  /* 0x000000ff0200720c */ /* 0x004fe20003f05270 */
[----:B------:R-:W-:-:S12]  /*b6c0*/  BRA `(.L_x_23464) ;  /* 0x0000000c00747947 */ /* 0x000fd80003800000 */
.L_x_23461:
        /* <DEDUP_REMOVED lines=10> */
.L_x_23466:
[----:B------:R-:W2:Y:S02]  /*b770*/  LDG.E R2, desc[UR36][R2.64] ;  /* 0x0000002402027981 */ /* 0x000ea4000c1e1900 */
[----:B--2---:R-:W-:Y:S01]  /*b780*/  ISETP.NE.AND P0, PT, R2, RZ, PT ;  /* 0x000000ff0200720c */ /* 0x004fe20003f05270 */
[----:B------:R-:W-:-:S12]  /*b790*/  BRA `(.L_x_23464) ;  /* 0x0000000c00407947 */ /* 0x000fd80003800000 */
.L_x_23465:
[----:B------:R-:W2:Y:S02]  /*b7a0*/  LDG.E.U16 R2, desc[UR36][R2.64] ;  /* 0x0000002402027981 */ /* 0x000ea4000c1e1500 */
[----:B--2---:R-:W-:Y:S01]  /*b7b0*/  ISETP.NE.AND P0, PT, R2, RZ, PT ;  /* 0x000000ff0200720c */ /* 0x004fe20003f05270 */
[----:B------:R-:W-:-:S12]  /*b7c0*/  BRA `(.L_x_23464) ;  /* 0x0000000c00347947 */ /* 0x000fd80003800000 */
.L_x_23460:
        /* <DEDUP_REMOVED lines=9> */
.L_x_23468:
[----:B------:R-:W2:Y:S02]  /*b860*/  LDG.E.U16 R0, desc[UR36][R2.64] ;  /* 0x0000002402007981 */ /* 0x000ea4000c1e1500 */
[----:B--2---:R-:W-:-:S05]  /*b870*/  HADD2.F32 R0, -RZ, R0.H0_H0 ;  /* 0x20000000ff007230 */ /* 0x004fca0000004100 */
[----:B------:R-:W-:Y:S01]  /*b880*/  FSETP.NEU.FTZ.AND P0, PT, R0, RZ, PT ;  /* 0x000000ff0000720b */ /* 0x000fe20003f1d000 */
[----:B------:R-:W-:-:S12]  /*b890*/  BRA `(.L_x_23464) ;  /* 0x0000000c00007947 */ /* 0x000fd80003800000 */
.L_x_23467:
        /* <DEDUP_REMOVED lines=11> */
.L_x_23470:
        /* <DEDUP_REMOVED lines=10> */
.L_x_23469:
[----:B------:R-:W2:Y:S02]  /*b9f0*/  LDG.E.64 R2, desc[UR36][R2.64] ;  /* 0x0000002402027981 */ /* 0x000ea4000c1e1b00 */
[----:B--2---:R-:W-:Y:S01]  /*ba00*/  DSETP.NEU.AND P0, PT, R2, RZ, PT ;  /* 0x000000ff0200722a */ /* 0x004fe20003f0d000 */
[----:B------:R-:W-:-:S13]  /*ba10*/  BRA `(.L_x_23464) ;  /* 0x0000000800a07947 */ /* 0x000fda0003800000 */
.L_x_23459:
        /* <DEDUP_REMOVED lines=11> */
.L_x_23473:
[----:B------:R-:W2:Y:S02]  /*bad0*/  LDG.E.128 R4, desc[UR36][R2.64] ;  /* 0x0000002402047981 */ /* 0x000ea4000c1e1d00 */
[----:B--2---:R-:W-:-:S06]  /*bae0*/  DSETP.NEU.AND P0, PT, R6, RZ, PT ;  /* 0x000000ff0600722a */ /* 0x004fcc0003f0d000 */
[----:B------:R-:W-:Y:S01]  /*baf0*/  DSETP.NEU.OR P0, PT, R4, RZ, P0 ;  /* 0x000000ff0400722a */ /* 0x000fe2000070d400 */
[----:B------:R-:W-:-:S13]  /*bb00*/  BRA `(.L_x_23464) ;  /* 0x0000000800647947 */ /* 0x000fda0003800000 */
.L_x_23472:
        /* <DEDUP_REMOVED lines=27> */
.L_x_23475:
        /* <DEDUP_REMOVED lines=14> */
.L_x_23474:
[----:B------:R-:W2:Y:S02]  /*bda0*/  LDG.E.U16 R0, desc[UR36][R2.64] ;  /* 0x0000002402007981 */ /* 0x000ea4000c1e1500 */
[----:B--2---:R-:W-:-:S05]  /*bdb0*/  IMAD.U32 R0, R0, 0x10000, RZ ;  /* 0x0001000000007824 */ /* 0x004fca00078e00ff */
[----:B------:R-:W-:Y:S01]  /*bdc0*/  FSETP.NEU.FTZ.AND P0, PT, R0, RZ, PT ;  /* 0x000000ff0000720b */ /* 0x000fe20003f1d000 */
[----:B------:R-:W-:-:S12]  /*bdd0*/  BRA `(.L_x_23464) ;  /* 0x0000000400b07947 */ /* 0x000fd80003800000 */
.L_x_23471:
        /* <DEDUP_REMOVED lines=11> */
.L_x_23478:
        /* <DEDUP_REMOVED lines=21> */
.L_x_23482:
[----:B------:R-:W-:Y:S05]  /*bfe0*/  BSYNC B1 ;  /* 0x0000000000017941 */ /* 0x000fea0003800000 */
.L_x_23481:
[----:B------:R-:W-:Y:S01]  /*bff0*/  LEA R3, R0, 0x3b800000, 0x17 ;  /* 0x3b80000000037811 */ /* 0x000fe200078eb8ff */
[----:B------:R-:W-:-:S05]  /*c000*/  IMAD.SHL.U32 R0, R2, 0x100000, RZ ;  /* 0x0010000002007824 */ /* 0x000fca00078e00ff */
[----:B------:R-:W-:-:S07]  /*c010*/  LOP3.LUT R0, R3, R0, R4, 0xfe, !PT ;  /* 0x0000000003007212 */ /* 0x000fce00078efe04 */
.L_x_23480:
[----:B------:R-:W-:Y:S05]  /*c020*/  BSYNC B0 ;  /* 0x0000000000007941 */ /* 0x000fea0003800000 */
.L_x_23479:
[----:B------:R-:W-:Y:S01]  /*c030*/  FSETP.NEU.FTZ.AND P0, PT, R0, RZ, PT ;  /* 0x000000ff0000720b */ /* 0x000fe20003f1d000 */
[----:B------:R-:W-:-:S12]  /*c040*/  BRA `(.L_x_23464) ;  /* 0x0000000400147947 */ /* 0x000fd80003800000 */
.L_x_23477:
        /* <DEDUP_REMOVED lines=21> */
.L_x_23486:
[----:B------:R-:W-:Y:S05]  /*c1a0*/  BSYNC B1 ;  /* 0x0000000000017941 */ /* 0x000fea0003800000 */
.L_x_23485:
[----:B------:R-:W-:Y:S01]  /*c1b0*/  LEA R3, R0, 0x37800000, 0x17 ;  /* 0x3780000000037811 */ /* 0x000fe200078eb8ff */
[----:B------:R-:W-:-:S05]  /*c1c0*/  IMAD.SHL.U32 R0, R2, 0x200000, RZ ;  /* 0x0020000002007824 */ /* 0x000fca00078e00ff */
[----:B------:R-:W-:-:S07]  /*c1d0*/  LOP3.LUT R0, R3, R0, R4, 0xfe, !PT ;  /* 0x0000000003007212 */ /* 0x000fce00078efe04 */
.L_x_23484:
[----:B------:R-:W-:Y:S05]  /*c1e0*/  BSYNC B0 ;  /* 0x0000000000007941 */ /* 0x000fea0003800000 */
.L_x_23483:
[----:B------:R-:W-:Y:S01]  /*c1f0*/  FSETP.NEU.FTZ.AND P0, PT, R0, RZ, PT ;  /* 0x000000ff0000720b */ /* 0x000fe20003f1d000 */
[----:B------:R-:W-:-:S12]  /*c200*/  BRA `(.L_x_23464) ;  /* 0x0000000000a47947 */ /* 0x000fd80003800000 */
.L_x_23476:
        /* <DEDUP_REMOVED lines=14> */
.L_x_23490:
[----:B------:R-:W-:Y:S05]  /*c2f0*/  BSYNC B0 ;  /* 0x0000000000007941 */ /* 0x000fea0003800000 */
.L_x_23489:
[----:B------:R-:W-:Y:S01]  /*c300*/  FSETP.NEU.FTZ.AND P0, PT, R0, RZ, PT ;  /* 0x000000ff0000720b */ /* 0x000fe20003f1d000 */
[----:B------:R-:W-:-:S12]  /*c310*/  BRA `(.L_x_23464) ;  /* 0x0000000000607947 */ /* 0x000fd80003800000 */
.L_x_23463:
        /* <DEDUP_REMOVED lines=16> */
.L_x_23491:
[----:B------:R-:W-:Y:S01]  /*c420*/  PLOP3.LUT P0, PT, PT, PT, PT, 0x8, 0x0 ;  /* 0x000000000000781c */ /* 0x000fe20003f0e170 */
[----:B------:R-:W-:-:S12]  /*c430*/  BRA `(.L_x_23464) ;  /* 0x0000000000187947 */ /* 0x000fd80003800000 */
.L_x_23488:
[----:B------:R-:W2:Y:S02]  /*c440*/  LDG.E.64 R2, desc[UR36][R2.64] ;  /* 0x0000002402027981 */ /* 0x000ea4000c1e1b00 */
[----:B--2---:R-:W-:-:S04]  /*c450*/  ISETP.NE.U32.AND P0, PT, R2, RZ, PT ;  /* 0x000000ff0200720c */ /* 0x004fc80003f05070 */
[----:B------:R-:W-:Y:S01]  /*c460*/  ISETP.NE.AND.EX P0, PT, R3, RZ, PT, P0 ;  /* 0x000000ff0300720c */ /* 0x000fe20003f05300 */
[----:B------:R-:W-:-:S12]  /*c470*/  BRA `(.L_x_23464) ;  /* 0x0000000000087947 */ /* 0x000fd80003800000 */
.L_x_23487:
[----:B------:R-:W2:Y:S02]  /*c480*/  LDG.E R2, desc[UR36][R2.64] ;  /* 0x0000002402027981 */ /* 0x000ea4000c1e1900 */
[----:B--2---:R-:W-:-:S13]  /*c490*/  ISETP.NE.AND P0, PT, R2, RZ, PT ;  /* 0x000000ff0200720c */ /* 0x004fda0003f05270 */
.L_x_23464:
        /* <DEDUP_REMOVED lines=19> */
.L_x_23495:
[----:B------:R0:W-:Y:S01]  /*c5d0*/  STG.E.U8 desc[UR36][R16.64], R2 ;  /* 0x0000000210007986 */ /* 0x0001e2000c101124 */
[----:B------:R-:W-:Y:S05]  /*c5e0*/  BRA `(.L_x_23497) ;  /* 0x0000000c00487947 */ /* 0x000fea0003800000 */
.L_x_23494:
        /* <DEDUP_REMOVED lines=9> */
.L_x_23499:
[----:B------:R0:W-:Y:S01]  /*c680*/  STG.E desc[UR36][R16.64], R2 ;  /* 0x0000000210007986 */ /* 0x0001e2000c101924 */
[----:B------:R-:W-:Y:S05]  /*c690*/  BRA `(.L_x_23497) ;  /* 0x0000000c001c7947 */ /* 0x000fea0003800000 */
.L_x_23498:
[----:B------:R0:W-:Y:S01]  /*c6a0*/  STG.E.U16 desc[UR36][R16.64], R2 ;  /* 0x0000000210007986 */ /* 0x0001e2000c101524 */
[----:B------:R-:W-:Y:S05]  /*c6b0*/  BRA `(.L_x_23497) ;  /* 0x0000000c00147947 */ /* 0x000fea0003800000 */
.L_x_23493:
        /* <DEDUP_REMOVED lines=9> */
.L_x_23501:
[----:B------:R-:W-:-:S04]  /*c750*/  I2FP.F32.U32 R0, R2 ;  /* 0x0000000200007245 */ /* 0x000fc80000201000 */
[----:B------:R-:W-:-:S05]  /*c760*/  F2FP.F16.F32.PACK_AB R0, RZ, R0 ;  /* 0x00000000ff00723e */ /* 0x000fca00000000ff */
[----:B------:R1:W-:Y:S01]  /*c770*/  STG.E.U16 desc[UR36][R16.64], R0 ;  /* 0x0000000010007986 */ /* 0x0003e2000c101524 */
[----:B------:R-:W-:Y:S05]  /*c780*/  BRA `(.L_x_23497) ;  /* 0x0000000800e07947 */ /* 0x000fea0003800000 */
.L_x_23500:
        /* <DEDUP_REMOVED lines=10> */
.L_x_23503:
[----:B------:R-:W-:-:S04]  /*c830*/  I2FP.F32.U32 R2, R2 ;  /* 0x0000000200027245 */ /* 0x000fc80000201000 */
[----:B------:R-:W-:-:S04]  /*c840*/  F2FP.F16.F32.PACK_AB R3, RZ, R2 ;  /* 0x00000002ff03723e */ /* 0x000fc800000000ff */
[----:B------:R-:W-:-:S05]  /*c850*/  PRMT R3, R3, 0x5410, RZ ;  /* 0x0000541003037816 */ /* 0x000fca00000000ff */
[----:B------:R4:W-:Y:S01]  /*c860*/  STG.E desc[UR36][R16.64], R3 ;  /* 0x0000000310007986 */ /* 0x0009e2000c101924 */
[----:B------:R-:W-:Y:S05]  /*c870*/  BRA `(.L_x_23497) ;  /* 0x0000000800a47947 */ /* 0x000fea0003800000 */
.L_x_23502:
[----:B------:R-:W0:Y:S02]  /*c880*/  I2F.F64.U32 R2, R2 ;  /* 0x0000000200027312 */ /* 0x000e240000201800 */
[----:B0-----:R2:W-:Y:S01]  /*c890*/  STG.E.64 desc[UR36][R16.64], R2 ;  /* 0x0000000210007986 */ /* 0x0015e2000c101b24 */
[----:B------:R-:W-:Y:S05]  /*c8a0*/  BRA `(.L_x_23497) ;  /* 0x0000000800987947 */ /* 0x000fea0003800000 */
.L_x_23492:
        /* <DEDUP_REMOVED lines=10> */
.L_x_23506:
[----:B------:R-:W0:Y:S01]  /*c950*/  I2F.F64.U32 R4, R2 ;  /* 0x0000000200047312 */ /* 0x000e220000201800 */
[----:B------:R-:W-:-:S05]  /*c960*/  CS2R R6, SRZ ;  /* 0x0000000000067805 */ /* 0x000fca000001ff00 */
[----:B0-----:R0:W-:Y:S01]  /*c970*/  STG.E.128 desc[UR36][R16.64], R4 ;  /* 0x0000000410007986 */ /* 0x0011e2000c101d24 */
[----:B------:R-:W-:Y:S05]  /*c980*/  BRA `(.L_x_23497) ;  /* 0x0000000800607947 */ /* 0x000fea0003800000 */
.L_x_23505:
        /* <DEDUP_REMOVED lines=21> */
.L_x_23510:
[----:B------:R-:W-:Y:S05]  /*cae0*/  BSYNC B0 ;  /* 0x0000000000007941 */ /* 0x000fea0003800000 */
.L_x_23509:
[----:B------:R-:W-:-:S05]  /*caf0*/  LOP3.LUT R3, R0, R3, RZ, 0xfc, !PT ;  /* 0x0000000300037212 */ /* 0x000fca00078efcff */
[----:B------:R0:W-:Y:S01]  /*cb00*/  STG.E.U8 desc[UR36][R16.64], R3 ;  /* 0x0000000310007986 */ /* 0x0001e2000c101124 */
[----:B------:R-:W-:Y:S05]  /*cb10*/  BRA `(.L_x_23497) ;  /* 0x0000000400fc7947 */ /* 0x000fea0003800000 */
.L_x_23508:
        /* <DEDUP_REMOVED lines=13> */
.L_x_23512:
[----:B------:R-:W-:Y:S01]  /*cbf0*/  IMAD.MOV.U32 R0, RZ, RZ, 0x7f ;  /* 0x0000007fff007424 */ /* 0x000fe200078e00ff */
[----:B------:R-:W-:-:S04]  /*cc00*/  ISETP.GT.U32.AND P0, PT, R2, 0x7f800000, PT ;  /* 0x7f8000000200780c */ /* 0x000fc80003f04070 */
[----:B------:R-:W-:-:S09]  /*cc10*/  SEL R0, R0, 0x7c, P0 ;  /* 0x0000007c00007807 */ /* 0x000fd20000000000 */
.L_x_23513:
[----:B------:R-:W-:Y:S05]  /*cc20*/  BSYNC B0 ;  /* 0x0000000000007941 */ /* 0x000fea0003800000 */
.L_x_23511:
[----:B------:R-:W-:-:S04]  /*cc30*/  LOP3.LUT R2, R3, 0x80000000, RZ, 0xc0, !PT ;  /* 0x8000000003027812 */ /* 0x000fc800078ec0ff */
[----:B------:R-:W-:-:S04]  /*cc40*/  SHF.R.U32.HI R3, RZ, 0x18, R2 ;  /* 0x00000018ff037819 */ /* 0x000fc80000011602 */
[----:B------:R-:W-:-:S05]  /*cc50*/  LOP3.LUT R3, R0, R3, RZ, 0xfc, !PT ;  /* 0x0000000300037212 */ /* 0x000fca00078efcff */
[----:B------:R0:W-:Y:S01]  /*cc60*/  STG.E.U8 desc[UR36][R16.64], R3 ;  /* 0x0000000310007986 */ /* 0x0001e2000c101124 */
[----:B------:R-:W-:Y:S05]  /*cc70*/  BRA `(.L_x_23497) ;  /* 0x0000000400a47947 */ /* 0x000fea0003800000 */
.L_x_23507:
[----:B------:R-:W-:-:S04]  /*cc80*/  I2FP.F32.U32 R0, R2 ;  /* 0x0000000200007245 */ /* 0x000fc80000201000 */
[----:B------:R-:W-:-:S05]  /*cc90*/  F2FP.BF16.F32.PACK_AB R0, RZ, R0 ;  /* 0x00000000ff00723e */ /* 0x000fca00000010ff */
[----:B------:R0:W-:Y:S01]  /*cca0*/  STG.E.U16 desc[UR36][R16.64], R0 ;  /* 0x0000000010007986 */ /* 0x0001e2000c101524 */
[----:B------:R-:W-:Y:S05]  /*ccb0*/  BRA `(.L_x_23497) ;  /* 0x0000000400947947 */ /* 0x000fea0003800000 */
.L_x_23504:
        /* <DEDUP_REMOVED lines=10> */
.L_x_23516:
        /* <DEDUP_REMOVED lines=17> */
.L_x_23519:
[----:B------:R-:W-:-:S04]  /*ce70*/  LOP3.LUT R2, R3, 0x80000000, RZ, 0xc0, !PT ;  /* 0x8000000003027812 */ /* 0x000fc800078ec0ff */
[----:B------:R-:W-:-:S04]  /*ce80*/  SHF.R.U32.HI R3, RZ, 0x18, R2 ;  /* 0x00000018ff037819 */ /* 0x000fc80000011602 */
[----:B------:R-:W-:-:S04]  /*ce90*/  LOP3.LUT R0, R0, R3, RZ, 0xfc, !PT ;  /* 0x0000000300007212 */ /* 0x000fc800078efcff */
[----:B------:R-:W-:-:S07]  /*cea0*/  PRMT R8, R0, 0x7610, R8 ;  /* 0x0000761000087816 */ /* 0x000fce0000000008 */
.L_x_23518:
[----:B------:R-:W-:Y:S05]  /*ceb0*/  BSYNC B0 ;  /* 0x0000000000007941 */ /* 0x000fea0003800000 */
.L_x_23517:
[----:B------:R0:W-:Y:S01]  /*cec0*/  STG.E.U8 desc[UR36][R16.64], R8 ;  /* 0x0000000810007986 */ /* 0x0001e2000c101124 */
[----:B------:R-:W-:Y:S05]  /*ced0*/  BRA `(.L_x_23497) ;  /* 0x00000004000c7947 */ /* 0x000fea0003800000 */
.L_x_23515:
        /* <DEDUP_REMOVED lines=17> */
.L_x_23522:
[----:B------:R-:W-:-:S04]  /*cff0*/  LOP3.LUT R2, R3, 0x80000000, RZ, 0xc0, !PT ;  /* 0x8000000003027812 */ /* 0x000fc800078ec0ff */
[----:B------:R-:W-:-:S04]  /*d000*/  SHF.R.U32.HI R3, RZ, 0x18, R2 ;  /* 0x00000018ff037819 */ /* 0x000fc80000011602 */
[----:B------:R-:W-:-:S04]  /*d010*/  LOP3.LUT R0, R0, R3, RZ, 0xfc, !PT ;  /* 0x0000000300007212 */ /* 0x000fc800078efcff */
[----:B------:R-:W-:-:S07]  /*d020*/  PRMT R8, R0, 0x7610, R8 ;  /* 0x0000761000087816 */ /* 0x000fce0000000008 */
.L_x_23521:
[----:B------:R-:W-:Y:S05]  /*d030*/  BSYNC B0 ;  /* 0x0000000000007941 */ /* 0x000fea0003800000 */
.L_x_23520:
[----:B------:R0:W-:Y:S01]  /*d040*/  STG.E.U8 desc[UR36][R16.64], R8 ;  /* 0x0000000810007986 */ /* 0x0001e2000c101124 */
[----:B------:R-:W-:Y:S05]  /*d050*/  BRA `(.L_x_23497) ;  /* 0x0000000000ac7947 */ /* 0x000fea0003800000 */
.L_x_23514:
        /* <DEDUP_REMOVED lines=22> */
.L_x_23496:
        /* <DEDUP_REMOVED lines=16> */
.L_x_23525:
[----:B------:R-:W-:Y:S05]  /*d2c0*/  BRA `(.L_x_23497) ;  /* 0x0000000000107947 */ /* 0x000fea0003800000 */
.L_x_23524:
[----:B------:R-:W-:-:S05]  /*d2d0*/  IMAD.MOV.U32 R3, RZ, RZ, RZ ;  /* 0x000000ffff037224 */ /* 0x000fca00078e00ff */
[----:B------:R0:W-:Y:S01]  /*d2e0*/  STG.E.64 desc[UR36][R16.64], R2 ;  /* 0x0000000210007986 */ /* 0x0001e2000c101b24 */
[----:B------:R-:W-:Y:S05]  /*d2f0*/  BRA `(.L_x_23497) ;  /* 0x0000000000047947 */ /* 0x000fea0003800000 */
.L_x_23523:
[----:B------:R0:W-:Y:S02]  /*d300*/  STG.E desc[UR36][R16.64], R2 ;  /* 0x0000000210007986 */ /* 0x0001e4000c101924 */
.L_x_23497:
[----:B------:R-:W-:-:S07]  /*d310*/  VIADD R19, R19, 0x80 ;  /* 0x0000008013137836 */ /* 0x000fce0000000000 */
.L_x_23423:
[----:B------:R-:W-:Y:S05]  /*d320*/  BSYNC B6 ;  /* 0x0000000000067941 */ /* 0x000fea0003800000 */
.L_x_23422:
        /* <DEDUP_REMOVED lines=357> */
.L_x_23526:
        /* <DEDUP_REMOVED lines=27> */
.L_x_23527:
        /* <DEDUP_REMOVED lines=19> */
.L_x_23531:
[----:B------:R-:W2:Y:S02]  /*ec60*/  LDG.E.U8 R2, desc[UR36][R2.64] ;  /* 0x0000002402027981 */ /* 0x000ea4000c1e1100 */
[----:B--2---:R-:W-:-:S04]  /*ec70*/  ISETP.NE.AND P0, PT, R2, RZ, PT ;  /* 0x000000ff0200720c */ /* 0x004fc80003f05270 */
[----:B------:R-:W-:Y:S01]  /*ec80*/  P2R R19, PR, RZ, 0x1 ;  /* 0x00000001ff137803 */ /* 0x000fe20000000000 */
[----:B------:R-:W-:Y:S08]  /*ec90*/  BRA `(.L_x_23533) ;  /* 0x0000000c00c47947 */ /* 0x000ff00003800000 */
.L_x_23530:
        /* <DEDUP_REMOVED lines=11> */
.L_x_23535:
[----:B------:R-:W2:Y:S02]  /*ed50*/  LDG.E R2, desc[UR36][R2.64] ;  /* 0x0000002402027981 */ /* 0x000ea4000c1e1900 */
[----:B--2---:R-:W-:-:S04]  /*ed60*/  ISETP.NE.AND P0, PT, R2, RZ, PT ;  /* 0x000000ff0200720c */ /* 0x004fc80003f05270 */
[----:B------:R-:W-:Y:S01]  /*ed70*/  P2R R19, PR, RZ, 0x1 ;  /* 0x00000001ff137803 */ /* 0x000fe20000000000 */
[----:B------:R-:W-:Y:S08]  /*ed80*/  BRA `(.L_x_23533) ;  /* 0x0000000c00887947 */ /* 0x000ff00003800000 */
.L_x_23534:
[----:B------:R-:W2:Y:S02]  /*ed90*/  LDG.E.U16 R2, desc[UR36][R2.64] ;  /* 0x0000002402027981 */ /* 0x000ea4000c1e1500 */
[----:B--2---:R-:W-:-:S04]  /*eda0*/  ISETP.NE.AND P0, PT, R2, RZ, PT ;  /* 0x000000ff0200720c */ /* 0x004fc80003f05270 */
[----:B------:R-:W-:Y:S01]  /*edb0*/  P2R R19, PR, RZ, 0x1 ;  /* 0x00000001ff137803 */ /* 0x000fe20000000000 */
[----:B------:R-:W-:Y:S08]  /*edc0*/  BRA `(.L_x_23533) ;  /* 0x0000000c00787947 */ /* 0x000ff00003800000 */
.L_x_23529:
        /* <DEDUP_REMOVED lines=10> */
.L_x_23537:
[----:B------:R-:W2:Y:S02]  /*ee70*/  LDG.E.U16 R0, desc[UR36][R2.64] ;  /* 0x0000002402007981 */ /* 0x000ea4000c1e1500 */
[----:B--2---:R-:W-:-:S05]  /*ee80*/  HADD2.F32 R0, -RZ, R0.H0_H0 ;  /* 0x20000000ff007230 */ /* 0x004fca0000004100 */
[----:B------:R-:W-:-:S04]  /*ee90*/  FSETP.NEU.FTZ.AND P0, PT, R0, RZ, PT ;  /* 0x000000ff0000720b */ /* 0x000fc80003f1d000 */
[----:B------:R-:W-:Y:S01]  /*eea0*/  P2R R19, PR, RZ, 0x1 ;  /* 0x00000001ff137803 */ /* 0x000fe20000000000 */
[----:B------:R-:W-:Y:S08]  /*eeb0*/  BRA `(.L_x_23533) ;  /* 0x0000000c003c7947 */ /* 0x000ff00003800000 */
.L_x_23536:
        /* <DEDUP_REMOVED lines=12> */
.L_x_23539:
        /* <DEDUP_REMOVED lines=11> */
.L_x_23538:
[----:B------:R-:W2:Y:S02]  /*f030*/  LDG.E.64 R2, desc[UR36][R2.64] ;  /* 0x0000002402027981 */ /* 0x000ea4000c1e1b00 */
[----:B--2---:R-:W-:-:S06]  /*f040*/  DSETP.NEU.AND P0, PT, R2, RZ, PT ;  /* 0x000000ff0200722a */ /* 0x004fcc0003f0d000 */
[----:B------:R-:W-:Y:S01]  /*f050*/  P2R R19, PR, RZ, 0x1 ;  /* 0x00000001ff137803 */ /* 0x000fe20000000000 */
[----:B------:R-:W-:Y:S07]  /*f060*/  BRA `(.L_x_23533) ;  /* 0x0000000800d07947 */ /* 0x000fee0003800000 */
.L_x_23528:
        /* <DEDUP_REMOVED lines=12> */
.L_x_23542:
[----:B------:R-:W2:Y:S02]  /*f130*/  LDG.E.128 R4, desc[UR36][R2.64] ;  /* 0x0000002402047981 */ /* 0x000ea4000c1e1d00 */
[----:B--2---:R-:W-:-:S06]  /*f140*/  DSETP.NEU.AND P0, PT, R6, RZ, PT ;  /* 0x000000ff0600722a */ /* 0x004fcc0003f0d000 */
[----:B------:R-:W-:-:S06]  /*f150*/  DSETP.NEU.OR P0, PT, R4, RZ, P0 ;  /* 0x000000ff0400722a */ /* 0x000fcc000070d400 */
[----:B------:R-:W-:Y:S01]  /*f160*/  P2R R19, PR, RZ, 0x1 ;  /* 0x00000001ff137803 */ /* 0x000fe20000000000 */
[----:B------:R-:W-:Y:S07]  /*f170*/  BRA `(.L_x_23533) ;  /* 0x00000008008c7947 */ /* 0x000fee0003800000 */
.L_x_23541:
        /* <DEDUP_REMOVED lines=28> */
.L_x_23544:
        /* <DEDUP_REMOVED lines=15> */
.L_x_23543:
[----:B------:R-:W2:Y:S02]  /*f430*/  LDG.E.U16 R0, desc[UR36][R2.64] ;  /* 0x0000002402007981 */ /* 0x000ea4000c1e1500 */
[----:B--2---:R-:W-:-:S05]  /*f440*/  IMAD.U32 R0, R0, 0x10000, RZ ;  /* 0x0001000000007824 */ /* 0x004fca00078e00ff */
[----:B------:R-:W-:-:S04]  /*f450*/  FSETP.NEU.FTZ.AND P0, PT, R0, RZ, PT ;  /* 0x000000ff0000720b */ /* 0x000fc80003f1d000 */
[----:B------:R-:W-:Y:S01]  /*f460*/  P2R R19, PR, RZ, 0x1 ;  /* 0x00000001ff137803 */ /* 0x000fe20000000000 */
[----:B------:R-:W-:Y:S08]  /*f470*/  BRA `(.L_x_23533) ;  /* 0x0000000400cc7947 */ /* 0x000ff00003800000 */
.L_x_23540:
        /* <DEDUP_REMOVED lines=12> */
.L_x_23547:
        /* <DEDUP_REMOVED lines=21> */
.L_x_23551:
[----:B------:R-:W-:Y:S05]  /*f690*/  BSYNC B1 ;  /* 0x0000000000017941 */ /* 0x000fea0003800000 */
.L_x_23550:
[----:B------:R-:W-:Y:S01]  /*f6a0*/  LEA R3, R0, 0x3b800000, 0x17 ;  /* 0x3b80000000037811 */ /* 0x000fe200078eb8ff */
[----:B------:R-:W-:-:S05]  /*f6b0*/  IMAD.SHL.U32 R0, R2, 0x100000, RZ ;  /* 0x0010000002007824 */ /* 0x000fca00078e00ff */
[----:B------:R-:W-:-:S07]  /*f6c0*/  LOP3.LUT R0, R3, R0, R4, 0xfe, !PT ;  /* 0x0000000003007212 */ /* 0x000fce00078efe04 */
.L_x_23549:
[----:B------:R-:W-:Y:S05]  /*f6d0*/  BSYNC B0 ;  /* 0x0000000000007941 */ /* 0x000fea0003800000 */
.L_x_23548:
[----:B------:R-:W-:-:S04]  /*f6e0*/  FSETP.NEU.FTZ.AND P0, PT, R0, RZ, PT ;  /* 0x000000ff0000720b */ /* 0x000fc80003f1d000 */
[----:B------:R-:W-:Y:S01]  /*f6f0*/  P2R R19, PR, RZ, 0x1 ;  /* 0x00000001ff137803 */ /* 0x000fe20000000000 */
[----:B------:R-:W-:Y:S08]  /*f700*/  BRA `(.L_x_23533) ;  /* 0x0000000400287947 */ /* 0x000ff00003800000 */
.L_x_23546:
        /* <DEDUP_REMOVED lines=21> */
.L_x_23555:
[----:B------:R-:W-:Y:S05]  /*f860*/  BSYNC B1 ;  /* 0x0000000000017941 */ /* 0x000fea0003800000 */
.L_x_23554:
[----:B------:R-:W-:Y:S01]  /*f870*/  LEA R3, R0, 0x37800000, 0x17 ;  /* 0x3780000000037811 */ /* 0x000fe200078eb8ff */
[----:B------:R-:W-:-:S05]  /*f880*/  IMAD.SHL.U32 R0, R2, 0x200000, RZ ;  /* 0x0020000002007824 */ /* 0x000fca00078e00ff */
[----:B------:R-:W-:-:S07]  /*f890*/  LOP3.LUT R0, R3, R0, R4, 0xfe, !PT ;  /* 0x0000000003007212 */ /* 0x000fce00078efe04 */
.L_x_23553:
[----:B------:R-:W-:Y:S05]  /*f8a0*/  BSYNC B0 ;  /* 0x0000000000007941 */ /* 0x000fea0003800000 */
.L_x_23552:
[----:B------:R-:W-:-:S04]  /*f8b0*/  FSETP.NEU.FTZ.AND P0, PT, R0, RZ, PT ;  /* 0x000000ff0000720b */ /* 0x000fc80003f1d000 */
[----:B------:R-:W-:Y:S01]  /*f8c0*/  P2R R19, PR, RZ, 0x1 ;  /* 0x00000001ff137803 */ /* 0x000fe20000000000 */
[----:B------:R-:W-:Y:S08]  /*f8d0*/  BRA `(.L_x_23533) ;  /* 0x0000000000b47947 */ /* 0x000ff00003800000 */
.L_x_23545:
        /* <DEDUP_REMOVED lines=14> */
.L_x_23559:
[----:B------:R-:W-:Y:S05]  /*f9c0*/  BSYNC B0 ;  /* 0x0000000000007941 */ /* 0x000fea0003800000 */
.L_x_23558:
[----:B------:R-:W-:-:S04]  /*f9d0*/  FSETP.NEU.FTZ.AND P0, PT, R0, RZ, PT ;  /* 0x000000ff0000720b */ /* 0x000fc80003f1d000 */
[----:B------:R-:W-:Y:S01]  /*f9e0*/  P2R R19, PR, RZ, 0x1 ;  /* 0x00000001ff137803 */ /* 0x000fe20000000000 */
[----:B------:R-:W-:Y:S08]  /*f9f0*/  BRA `(.L_x_23533) ;  /* 0x00000000006c7947 */ /* 0x000ff00003800000 */
.L_x_23532:
        /* <DEDUP_REMOVED lines=16> */
.L_x_23560:
[----:B------:R-:W-:-:S04]  /*fb00*/  PLOP3.LUT P0, PT, PT, PT, PT, 0x8, 0x0 ;  /* 0x000000000000781c */ /* 0x000fc80003f0e170 */
[----:B------:R-:W-:Y:S01]  /*fb10*/  P2R R19, PR, RZ, 0x1 ;  /* 0x00000001ff137803 */ /* 0x000fe20000000000 */
[----:B------:R-:W-:Y:S08]  /*fb20*/  BRA `(.L_x_23533) ;  /* 0x0000000000207947 */ /* 0x000ff00003800000 */
.L_x_23557:
[----:B------:R-:W2:Y:S02]  /*fb30*/  LDG.E.64 R2, desc[UR36][R2.64] ;  /* 0x0000002402027981 */ /* 0x000ea4000c1e1b00 */
[----:B--2---:R-:W-:-:S04]  /*fb40*/  ISETP.NE.U32.AND P0, PT, R2, RZ, PT ;  /* 0x000000ff0200720c */ /* 0x004fc80003f05070 */
[----:B------:R-:W-:-:S04]  /*fb50*/  ISETP.NE.AND.EX P0, PT, R3, RZ, PT, P0 ;  /* 0x000000ff0300720c */ /* 0x000fc80003f05300 */
[----:B------:R-:W-:Y:S01]  /*fb60*/  P2R R19, PR, RZ, 0x1 ;  /* 0x00000001ff137803 */ /* 0x000fe20000000000 */
[----:B------:R-:W-:Y:S08]  /*fb70*/  BRA `(.L_x_23533) ;  /* 0x00000000000c7947 */ /* 0x000ff00003800000 */
.L_x_23556:
[----:B------:R-:W2:Y:S02]  /*fb80*/  LDG.E R2, desc[UR36][R2.64] ;  /* 0x0000002402027981 */ /* 0x000ea4000c1e1900 */
[----:B--2---:R-:W-:-:S04]  /*fb90*/  ISETP.NE.AND P0, PT, R2, RZ, PT ;  /* 0x000000ff0200720c */ /* 0x004fc80003f05270 */
[----:B------:R-:W-:-:S09]  /*fba0*/  P2R R19, PR, RZ, 0x1 ;  /* 0x00000001ff137803 */ /* 0x000fd20000000000 */
.L_x_23533:
        /* <DEDUP_REMOVED lines=18> */
.L_x_23564:
[----:B------:R-:W2:Y:S02]  /*fcd0*/  LDG.E.U8 R2, desc[UR36][R2.64] ;  /* 0x0000002402027981 */ /* 0x000ea4000c1e1100 */
[----:B--2---:R-:W-:Y:S01]  /*fce0*/  ISETP.NE.AND P0, PT, R2, RZ, PT ;  /* 0x000000ff0200720c */ /* 0x004fe20003f05270 */
[----:B------:R-:W-:-:S12]  /*fcf0*/  BRA `(.L_x_23566) ;  /* 0x0000000c00747947 */ /* 0x000fd80003800000 */
.L_x_23563:
        /* <DEDUP_REMOVED lines=10> */
.L_x_23568:
[----:B------:R-:W2:Y:S02]  /*fda0*/  LDG.E R2, desc[UR36][R2.64] ;  /* 0x0000002402027981 */ /* 0x000ea4000c1e1900 */
[----:B--2---:R-:W-:Y:S01]  /*fdb0*/  ISETP.NE.AND P0, PT, R2, RZ, PT ;  /* 0x000000ff0200720c */ /* 0x004fe20003f05270 */
[----:B------:R-:W-:-:S12]  /*fdc0*/  BRA `(.L_x_23566) ;  /* 0x0000000c00407947 */ /* 0x000fd80003800000 */
.L_x_23567:
[----:B------:R-:W2:Y:S02]  /*fdd0*/  LDG.E.U16 R2, desc[UR36][R2.64] ;  /* 0x0000002402027981 */ /* 0x000ea4000c1e1500 */
[----:B--2---:R-:W-:Y:S01]  /*fde0*/  ISETP.NE.AND P0, PT, R2, RZ, PT ;  /* 0x000000ff0200720c */ /* 0x004fe20003f05270 */
[----:B------:R-:W-:-:S12]  /*fdf0*/  BRA `(.L_x_23566) ;  /* 0x0000000c00347947 */ /* 0x000fd80003800000 */
.L_x_23562:
        /* <DEDUP_REMOVED lines=9> */
.L_x_23570:
[----:B------:R-:W2:Y:S02]  /*fe90*/  LDG.E.U16 R0, desc[UR36][R2.64] ;  /* 0x0000002402007981 */ /* 0x000ea4000c1e1500 */
[----:B--2---:R-:W-:-:S05]  /*fea0*/  HADD2.F32 R0, -RZ, R0.H0_H0 ;  /* 0x20000000ff007230 */ /* 0x004fca0000004100 */
[----:B------:R-:W-:Y:S01]  /*feb0*/  FSETP.NEU.FTZ.AND P0, PT, R0, RZ, PT ;  /* 0x000000ff0000720b */ /* 0x000fe20003f1d000 */
[----:B------:R-:W-:-:S12]  /*fec0*/  BRA `(.L_x_23566) ;  /* 0x0000000c00007947 */ /* 0x000fd80003800000 */
.L_x_23569:
        /* <DEDUP_REMOVED lines=11> */
.L_x_23572:
        /* <DEDUP_REMOVED lines=10> */
.L_x_23571:
[----:B------:R-:W2:Y:S02]  /*10020*/  LDG.E.64 R2, desc[UR36][R2.64] ;  /* 0x0000002402027981 */ /* 0x000ea4000c1e1b00 */
[----:B--2---:R-:W-:Y:S01]  /*10030*/  DSETP.NEU.AND P0, PT, R2, RZ, PT ;  /* 0x000000ff0200722a */ /* 0x004fe20003f0d000 */
[----:B------:R-:W-:-:S13]  /*10040*/  BRA `(.L_x_23566) ;  /* 0x0000000800a07947 */ /* 0x000fda0003800000 */
.L_x_23561:
        /* <DEDUP_REMOVED lines=11> */
.L_x_23575:
[----:B------:R-:W2:Y:S02]  /*10100*/  LDG.E.128 R4, desc[UR36][R2.64] ;  /* 0x0000002402047981 */ /* 0x000ea4000c1e1d00 */
[----:B--2---:R-:W-:-:S06]  /*10110*/  DSETP.NEU.AND P0, PT, R6, RZ, PT ;  /* 0x000000ff0600722a */ /* 0x004fcc0003f0d000 */
[----:B------:R-:W-:Y:S01]  /*10120*/  DSETP.NEU.OR P0, PT, R4, RZ, P0 ;  /* 0x000000ff0400722a */ /* 0x000fe2000070d400 */
[----:B------:R-:W-:-:S13]  /*10130*/  BRA `(.L_x_23566) ;  /* 0x0000000800647947 */ /* 0x000fda0003800000 */
.L_x_23574:
        /* <DEDUP_REMOVED lines=27> */
.L_x_23577:
        /* <DEDUP_REMOVED lines=14> */
.L_x_23576:
[----:B------:R-:W2:Y:S02]  /*103d0*/  LDG.E.U16 R0, desc[UR36][R2.64] ;  /* 0x0000002402007981 */ /* 0x000ea4000c1e1500 */
[----:B--2---:R-:W-:-:S05]  /*103e0*/  IMAD.U32 R0, R0, 0x10000, RZ ;  /* 0x0001000000007824 */ /* 0x004fca00078e00ff */
[----:B------:R-:W-:Y:S01]  /*103f0*/  FSETP.NEU.FTZ.AND P0, PT, R0, RZ, PT ;  /* 0x000000ff0000720b */ /* 0x000fe20003f1d000 */
[----:B------:R-:W-:-:S12]  /*10400*/  BRA `(.L_x_23566) ;  /* 0x0000000400b07947 */ /* 0x000fd80003800000 */
.L_x_23573:
        /* <DEDUP_REMOVED lines=11> */
.L_x_23580:
        /* <DEDUP_REMOVED lines=21> */
.L_x_23584:
[----:B------:R-:W-:Y:S05]  /*10610*/  BSYNC B1 ;  /* 0x0000000000017941 */ /* 0x000fea0003800000 */
.L_x_23583:
[----:B------:R-:W-:Y:S01]  /*10620*/  LEA R3, R0, 0x3b800000, 0x17 ;  /* 0x3b80000000037811 */ /* 0x000fe200078eb8ff */
[----:B------:R-:W-:-:S05]  /*10630*/  IMAD.SHL.U32 R0, R2, 0x100000, RZ ;  /* 0x0010000002007824 */ /* 0x000fca00078e00ff */
[----:B------:R-:W-:-:S07]  /*10640*/  LOP3.LUT R0, R3, R0, R4, 0xfe, !PT ;  /* 0x0000000003007212 */ /* 0x000fce00078efe04 */
.L_x_23582:
[----:B------:R-:W-:Y:S05]  /*10650*/  BSYNC B0 ;  /* 0x0000000000007941 */ /* 0x000fea0003800000 */
.L_x_23581:
[----:B------:R-:W-:Y:S01]  /*10660*/  FSETP.NEU.FTZ.AND P0, PT, R0, RZ, PT ;  /* 0x000000ff0000720b */ /* 0x000fe20003f1d000 */
[----:B------:R-:W-:-:S12]  /*10670*/  BRA `(.L_x_23566) ;  /* 0x0000000400147947 */ /* 0x000fd80003800000 */
.L_x_23579:
        /* <DEDUP_REMOVED lines=21> */
.L_x_23588:
[----:B------:R-:W-:Y:S05]  /*107d0*/  BSYNC B1 ;  /* 0x0000000000017941 */ /* 0x000fea0003800000 */
.L_x_23587:
[----:B------:R-:W-:Y:S01]  /*107e0*/  LEA R3, R0, 0x37800000, 0x17 ;  /* 0x3780000000037811 */ /* 0x000fe200078eb8ff */
[----:B------:R-:W-:-:S05]  /*107f0*/  IMAD.SHL.U32 R0, R2, 0x200000, RZ ;  /* 0x0020000002007824 */ /* 0x000fca00078e00ff */
[----:B------:R-:W-:-:S07]  /*10800*/  LOP3.LUT R0, R3, R0, R4, 0xfe, !PT ;  /* 0x0000000003007212 */ /* 0x000fce00078efe04 */
.L_x_23586:
[----:B------:R-:W-:Y:S05]  /*10810*/  BSYNC B0 ;  /* 0x0000000000007941 */ /* 0x000fea0003800000 */
.L_x_23585:
[----:B------:R-:W-:Y:S01]  /*10820*/  FSETP.NEU.FTZ.AND P0, PT, R0, RZ, PT ;  /* 0x000000ff0000720b */ /* 0x000fe20003f1d000 */
[----:B------:R-:W-:-:S12]  /*10830*/  BRA `(.L_x_23566) ;  /* 0x0000000000a47947 */ /* 0x000fd80003800000 */
.L_x_23578:
        /* <DEDUP_REMOVED lines=14> */
.L_x_23592:
[----:B------:R-:W-:Y:S05]  /*10920*/  BSYNC B0 ;  /* 0x0000000000007941 */ /* 0x000fea0003800000 */
.L_x_23591:
[----:B------:R-:W-:Y:S01]  /*10930*/  FSETP.NEU.FTZ.AND P0, PT, R0, RZ, PT ;  /* 0x000000ff0000720b */ /* 0x000fe20003f1d000 */
[----:B------:R-:W-:-:S12]  /*10940*/  BRA `(.L_x_23566) ;  /* 0x0000000000607947 */ /* 0x000fd80003800000 */
.L_x_23565:
        /* <DEDUP_REMOVED lines=16> */
.L_x_23593:
[----:B------:R-:W-:Y:S01]  /*10a50*/  PLOP3.LUT P0, PT, PT, PT, PT, 0x8, 0x0 ;  /* 0x000000000000781c */ /* 0x000fe20003f0e170 */
[----:B------:R-:W-:-:S12]  /*10a60*/  BRA `(.L_x_23566) ;  /* 0x0000000000187947 */ /* 0x000fd80003800000 */
.L_x_23590:
[----:B------:R-:W2:Y:S02]  /*10a70*/  LDG.E.64 R2, desc[UR36][R2.64] ;  /* 0x0000002402027981 */ /* 0x000ea4000c1e1b00 */
[----:B--2---:R-:W-:-:S04]  /*10a80*/  ISETP.NE.U32.AND P0, PT, R2, RZ, PT ;  /* 0x000000ff0200720c */ /* 0x004fc80003f05070 */
[----:B------:R-:W-:Y:S01]  /*10a90*/  ISETP.NE.AND.EX P0, PT, R3, RZ, PT, P0 ;  /* 0x000000ff0300720c */ /* 0x000fe20003f05300 */
[----:B------:R-:W-:-:S12]  /*10aa0*/  BRA `(.L_x_23566) ;  /* 0x0000000000087947 */ /* 0x000fd80003800000 */
.L_x_23589:
[----:B------:R-:W2:Y:S02]  /*10ab0*/  LDG.E R2, desc[UR36][R2.64] ;  /* 0x0000002402027981 */ /* 0x000ea4000c1e1900 */
[----:B--2---:R-:W-:-:S13]  /*10ac0*/  ISETP.NE.AND P0, PT, R2, RZ, PT ;  /* 0x000000ff0200720c */ /* 0x004fda0003f05270 */
.L_x_23566:
        /* <DEDUP_REMOVED lines=19> */
.L_x_23597:
[----:B------:R-:W-:Y:S01]  /*10c00*/  STG.E.U8 desc[UR36][R16.64], R2 ;  /* 0x0000000210007986 */ /* 0x000fe2000c101124 */
[----:B------:R-:W-:Y:S05]  /*10c10*/  EXIT ;  /* 0x000000000000794d */ /* 0x000fea0003800000 */
.L_x_23596:
        /* <DEDUP_REMOVED lines=9> */
.L_x_23600:
[----:B------:R-:W-:Y:S01]  /*10cb0*/  STG.E desc[UR36][R16.64], R2 ;  /* 0x0000000210007986 */ /* 0x000fe2000c101924 */
[----:B------:R-:W-:Y:S05]  /*10cc0*/  EXIT ;  /* 0x000000000000794d */ /* 0x000fea0003800000 */
.L_x_23599:
[----:B------:R-:W-:Y:S01]  /*10cd0*/  STG.E.U16 desc[UR36][R16.64], R2 ;  /* 0x0000000210007986 */ /* 0x000fe2000c101524 */
[----:B------:R-:W-:Y:S05]  /*10ce0*/  EXIT ;  /* 0x000000000000794d */ /* 0x000fea0003800000 */
.L_x_23595:
        /* <DEDUP_REMOVED lines=9> */
.L_x_23602:
[----:B------:R-:W-:-:S04]  /*10d80*/  I2FP.F32.U32 R0, R2 ;  /* 0x0000000200007245 */ /* 0x000fc80000201000 */
[----:B------:R-:W-:-:S05]  /*10d90*/  F2FP.F16.F32.PACK_AB R0, RZ, R0 ;  /* 0x00000000ff00723e */ /* 0x000fca00000000ff */
[----:B------:R-:W-:Y:S01]  /*10da0*/  STG.E.U16 desc[UR36][R16.64], R0 ;  /* 0x0000000010007986 */ /* 0x000fe2000c101524 */
[----:B------:R-:W-:Y:S05]  /*10db0*/  EXIT ;  /* 0x000000000000794d */ /* 0x000fea0003800000 */
.L_x_23601:
        /* <DEDUP_REMOVED lines=10> */
.L_x_23604:
[----:B------:R-:W-:-:S04]  /*10e60*/  I2FP.F32.U32 R2, R2 ;  /* 0x0000000200027245 */ /* 0x000fc80000201000 */
[----:B------:R-:W-:-:S04]  /*10e70*/  F2FP.F16.F32.PACK_AB R3, RZ, R2 ;  /* 0x00000002ff03723e */ /* 0x000fc800000000ff */
[----:B------:R-:W-:-:S05]  /*10e80*/  PRMT R3, R3, 0x5410, RZ ;  /* 0x0000541003037816 */ /* 0x000fca00000000ff */
[----:B------:R-:W-:Y:S01]  /*10e90*/  STG.E desc[UR36][R16.64], R3 ;  /* 0x0000000310007986 */ /* 0x000fe2000c101924 */
[----:B------:R-:W-:Y:S05]  /*10ea0*/  EXIT ;  /* 0x000000000000794d */ /* 0x000fea0003800000 */
.L_x_23603:
[----:B------:R-:W0:Y:S02]  /*10eb0*/  I2F.F64.U32 R2, R2 ;  /* 0x0000000200027312 */ /* 0x000e240000201800 */
[----:B0-----:R-:W-:Y:S01]  /*10ec0*/  STG.E.64 desc[UR36][R16.64], R2 ;  /* 0x0000000210007986 */ /* 0x001fe2000c101b24 */
[----:B------:R-:W-:Y:S05]  /*10ed0*/  EXIT ;  /* 0x000000000000794d */ /* 0x000fea0003800000 */
.L_x_23594:
        /* <DEDUP_REMOVED lines=10> */
.L_x_23607:
[----:B------:R-:W0:Y:S01]  /*10f80*/  I2F.F64.U32 R4, R2 ;  /* 0x0000000200047312 */ /* 0x000e220000201800 */
[----:B------:R-:W-:-:S05]  /*10f90*/  CS2R R6, SRZ ;  /* 0x0000000000067805 */ /* 0x000fca000001ff00 */
[----:B0-----:R-:W-:Y:S01]  /*10fa0*/  STG.E.128 desc[UR36][R16.64], R4 ;  /* 0x0000000410007986 */ /* 0x001fe2000c101d24 */
[----:B------:R-:W-:Y:S05]  /*10fb0*/  EXIT ;  /* 0x000000000000794d */ /* 0x000fea0003800000 */
.L_x_23606:
        /* <DEDUP_REMOVED lines=21> */
.L_x_23611:
[----:B------:R-:W-:Y:S05]  /*11110*/  BSYNC B0 ;  /* 0x0000000000007941 */ /* 0x000fea0003800000 */
.L_x_23610:
[----:B------:R-:W-:-:S05]  /*11120*/  LOP3.LUT R3, R0, R3, RZ, 0xfc, !PT ;  /* 0x0000000300037212 */ /* 0x000fca00078efcff */
[----:B------:R-:W-:Y:S01]  /*11130*/  STG.E.U8 desc[UR36][R16.64], R3 ;  /* 0x0000000310007986 */ /* 0x000fe2000c101124 */
[----:B------:R-:W-:Y:S05]  /*11140*/  EXIT ;  /* 0x000000000000794d */ /* 0x000fea0003800000 */
.L_x_23609:
        /* <DEDUP_REMOVED lines=13> */
.L_x_23613:
[----:B------:R-:W-:Y:S01]  /*11220*/  IMAD.MOV.U32 R0, RZ, RZ, 0x7f ;  /* 0x0000007fff007424 */ /* 0x000fe200078e00ff */
[----:B------:R-:W-:-:S04]  /*11230*/  ISETP.GT.U32.AND P0, PT, R2, 0x7f800000, PT ;  /* 0x7f8000000200780c */ /* 0x000fc80003f04070 */
[----:B------:R-:W-:-:S09]  /*11240*/  SEL R0, R0, 0x7c, P0 ;  /* 0x0000007c00007807 */ /* 0x000fd20000000000 */
.L_x_23614:
[----:B------:R-:W-:Y:S05]  /*11250*/  BSYNC B0 ;  /* 0x0000000000007941 */ /* 0x000fea0003800000 */
.L_x_23612:
[----:B------:R-:W-:-:S04]  /*11260*/  LOP3.LUT R2, R3, 0x80000000, RZ, 0xc0, !PT ;  /* 0x8000000003027812 */ /* 0x000fc800078ec0ff */
[----:B------:R-:W-:-:S04]  /*11270*/  SHF.R.U32.HI R3, RZ, 0x18, R2 ;  /* 0x00000018ff037819 */ /* 0x000fc80000011602 */
[----:B------:R-:W-:-:S05]  /*11280*/  LOP3.LUT R3, R0, R3, RZ, 0xfc, !PT ;  /* 0x0000000300037212 */ /* 0x000fca00078efcff */
[----:B------:R-:W-:Y:S01]  /*11290*/  STG.E.U8 desc[UR36][R16.64], R3 ;  /* 0x0000000310007986 */ /* 0x000fe2000c101124 */
[----:B------:R-:W-:Y:S05]  /*112a0*/  EXIT ;  /* 0x000000000000794d */ /* 0x000fea0003800000 */
.L_x_23608:
[----:B------:R-:W-:-:S04]  /*112b0*/  I2FP.F32.U32 R0, R2 ;  /* 0x0000000200007245 */ /* 0x000fc80000201000 */
[----:B------:R-:W-:-:S05]  /*112c0*/  F2FP.BF16.F32.PACK_AB R0, RZ, R0 ;  /* 0x00000000ff00723e */ /* 0x000fca00000010ff */
[----:B------:R-:W-:Y:S01]  /*112d0*/  STG.E.U16 desc[UR36][R16.64], R0 ;  /* 0x0000000010007986 */ /* 0x000fe2000c101524 */
[----:B------:R-:W-:Y:S05]  /*112e0*/  EXIT ;  /* 0x000000000000794d */ /* 0x000fea0003800000 */
.L_x_23605:
        /* <DEDUP_REMOVED lines=10> */
.L_x_23617:
        /* <DEDUP_REMOVED lines=17> */
.L_x_23620:
[----:B------:R-:W-:-:S04]  /*114a0*/  LOP3.LUT R2, R3, 0x80000000, RZ, 0xc0, !PT ;  /* 0x8000000003027812 */ /* 0x000fc800078ec0ff */
[----:B------:R-:W-:-:S04]  /*114b0*/  SHF.R.U32.HI R3, RZ, 0x18, R2 ;  /* 0x00000018ff037819 */ /* 0x000fc80000011602 */
[----:B------:R-:W-:-:S04]  /*114c0*/  LOP3.LUT R0, R0, R3, RZ, 0xfc, !PT ;  /* 0x0000000300007212 */ /* 0x000fc800078efcff */
[----:B------:R-:W-:-:S07]  /*114d0*/  PRMT R8, R0, 0x7610, R8 ;  /* 0x0000761000087816 */ /* 0x000fce0000000008 */
.L_x_23619:
[----:B------:R-:W-:Y:S05]  /*114e0*/  BSYNC B0 ;  /* 0x0000000000007941 */ /* 0x000fea0003800000 */
.L_x_23618:
[----:B------:R-:W-:Y:S01]  /*114f0*/  STG.E.U8 desc[UR36][R16.64], R8 ;  /* 0x0000000810007986 */ /* 0x000fe2000c101124 */
[----:B------:R-:W-:Y:S05]  /*11500*/  EXIT ;  /* 0x000000000000794d */ /* 0x000fea0003800000 */
.L_x_23616:
        /* <DEDUP_REMOVED lines=17> */
.L_x_23623:
[----:B------:R-:W-:-:S04]  /*11620*/  LOP3.LUT R2, R3, 0x80000000, RZ, 0xc0, !PT ;  /* 0x8000000003027812 */ /* 0x000fc800078ec0ff */
[----:B------:R-:W-:-:S04]  /*11630*/  SHF.R.U32.HI R3, RZ, 0x18, R2 ;  /* 0x00000018ff037819 */ /* 0x000fc80000011602 */
[----:B------:R-:W-:-:S04]  /*11640*/  LOP3.LUT R0, R0, R3, RZ, 0xfc, !PT ;  /* 0x0000000300007212 */ /* 0x000fc800078efcff */
[----:B------:R-:W-:-:S07]  /*11650*/  PRMT R8, R0, 0x7610, R8 ;  /* 0x0000761000087816 */ /* 0x000fce0000000008 */
.L_x_23622:
[----:B------:R-:W-:Y:S05]  /*11660*/  BSYNC B0 ;  /* 0x0000000000007941 */ /* 0x000fea0003800000 */
.L_x_23621:
[----:B------:R-:W-:Y:S01]  /*11670*/  STG.E.U8 desc[UR36][R16.64], R8 ;  /* 0x0000000810007986 */ /* 0x000fe2000c101124 */
[----:B------:R-:W-:Y:S05]  /*11680*/  EXIT ;  /* 0x000000000000794d */ /* 0x000fea0003800000 */
.L_x_23615:
        /* <DEDUP_REMOVED lines=22> */
.L_x_23598:
        /* <DEDUP_REMOVED lines=16> */
.L_x_23626:
[----:B------:R-:W-:Y:S05]  /*118f0*/  EXIT ;  /* 0x000000000000794d */ /* 0x000fea0003800000 */
.L_x_23625:
[----:B------:R-:W-:-:S05]  /*11900*/  IMAD.MOV.U32 R3, RZ, RZ, RZ ;  /* 0x000000ffff037224 */ /* 0x000fca00078e00ff */
[----:B------:R-:W-:Y:S01]  /*11910*/  STG.E.64 desc[UR36][R16.64], R2 ;  /* 0x0000000210007986 */ /* 0x000fe2000c101b24 */
[----:B------:R-:W-:Y:S05]  /*11920*/  EXIT ;  /* 0x000000000000794d */ /* 0x000fea0003800000 */
.L_x_23624:
[----:B------:R-:W-:Y:S01]  /*11930*/  STG.E desc[UR36][R16.64], R2 ;  /* 0x0000000210007986 */ /* 0x000fe2000c101924 */
[----:B------:R-:W-:Y:S05]  /*11940*/  EXIT ;  /* 0x000000000000794d */ /* 0x000fea0003800000 */
.L_x_23627:
        /* <DEDUP_REMOVED lines=11> */
.L_x_24245:


//--------------------- .text._ZN2at6native27unrolled_elementwise_kernelIZNS0_54_GLOBAL__N__d8c5977b_16_LinearAlgebra_cu_140f0503_289316addr_kernel_cudaERNS_14TensorIteratorERKN3c106ScalarES8_EUlbbbE_St5arrayIPcLm4EELi4E23TrivialOffsetCalculatorILi3EjESD_ILi1EjENS0_6memory12LoadWithCastILi3EEENSG_13StoreWithCastILi1EEEEEviT_T0_T2_T3_T4_T5_ --------------------------
	.section	.text._ZN2at6native27unrolled_elementwise_kernelIZNS0_54_GLOBAL__N__d8c5977b_16_LinearAlgebra_cu_140f0503_289316addr_kernel_cudaERNS_14TensorIteratorERKN3c106ScalarES8_EUlbbbE_St5arrayIPcLm4EELi4E23TrivialOffsetCalculatorILi3EjESD_ILi1EjENS0_6memory12LoadWithCastILi3EEENSG_13StoreWithCastILi1EEEEEviT_T0_T2_T3_T4_T5_,"ax",@progbits
	.align	128
        .global         _ZN2at6native27unrolled_elementwise_kernelIZNS0_54_GLOBAL__N__d8c5977b_16_LinearAlgebra_cu_140f0503_289316addr_kernel_cudaERNS_14TensorIteratorERKN3c106ScalarES8_EUlbbbE_St5arrayIPcLm4EELi4E23TrivialOffsetCalculatorILi3EjESD_ILi1EjENS0_6memory12LoadWithCastILi3EEENSG_13StoreWithCastILi1EEEEEviT_T0_T2_T3_T4_T5_
        .type           _ZN2at6native27unrolled_elementwise_kernelIZNS0_54_GLOBAL__N__d8c5977b_16_LinearAlgebra_cu_140f0503_289316addr_kernel_cudaERNS_14TensorIteratorERKN3c106ScalarES8_EUlbbbE_St5arrayIPcLm4EELi4E23TrivialOffsetCalculatorILi3EjESD_ILi1EjENS0_6memory12LoadWithCastILi3EEENSG_13StoreWithCastILi1EEEEEviT_T0_T2_T3_T4_T5_,@function
        .size           _ZN2at6native27unrolled_elementwise_kernelIZNS0_54_GLOBAL__N__d8c5977b_16_LinearAlgebra_cu_140f0503_289316addr_kernel_cudaERNS_14TensorIteratorERKN3c106ScalarES8_EUlbbbE_St5arrayIPcLm4EELi4E23TrivialOffsetCalculatorILi3EjESD_ILi1EjENS0_6memory12LoadWithCastILi3EEENSG_13StoreWithCastILi1EEEEEviT_T0_T2_T3_T4_T5_,(.L_x_24246 - _ZN2at6native27unrolled_elementwise_kernelIZNS0_54_GLOBAL__N__d8c5977b_16_LinearAlgebra_cu_140f0503_289316addr_kernel_cudaERNS_14TensorIteratorERKN3c106ScalarES8_EUlbbbE_St5arrayIPcLm4EELi4E23TrivialOffsetCalculatorILi3EjESD_ILi1EjENS0_6memory12LoadWithCastILi3EEENSG_13StoreWithCastILi1EEEEEviT_T0_T2_T3_T4_T5_)
        .other          _ZN2at6native27unrolled_elementwise_kernelIZNS0_54_GLOBAL__N__d8c5977b_16_LinearAlgebra_cu_140f0503_289316addr_kernel_cudaERNS_14TensorIteratorERKN3c106ScalarES8_EUlbbbE_St5arrayIPcLm4EELi4E23TrivialOffsetCalculatorILi3EjESD_ILi1EjENS0_6memory12LoadWithCastILi3EEENSG_13StoreWithCastILi1EEEEEviT_T0_T2_T3_T4_T5_,@"STO_CUDA_ENTRY STV_DEFAULT"
_ZN2at6native27unrolled_elementwise_kernelIZNS0_54_GLOBAL__N__d8c5977b_16_LinearAlgebra_cu_140f0503_289316addr_kernel_cudaERNS_14TensorIteratorERKN3c106ScalarES8_EUlbbbE_St5arrayIPcLm4EELi4E23TrivialOffsetCalculatorILi3EjESD_ILi1EjENS0_6memory12LoadWithCastILi3EEENSG_13StoreWithCastILi1EEEEEviT_T0_T2_T3_T4_T5_:
.text._ZN2at6native27unrolled_elementwise_kernelIZNS0_54_GLOBAL__N__d8c5977b_16_LinearAlgebra_cu_140f0503_289316addr_kernel_cudaERNS_14TensorIteratorERKN3c106ScalarES8_EUlbbbE_St5arrayIPcLm4EELi4E23TrivialOffsetCalculatorILi3EjESD_ILi1EjENS0_6memory12LoadWithCastILi3EEENSG_13StoreWithCastILi1EEEEEviT_T0_T2_T3_T4_T5_:
        /* <DEDUP_REMOVED lines=40> */
.L_x_23630:
        /* <DEDUP_REMOVED lines=20> */
.L_x_23634:
[----:B------:R-:W2:Y:S02]  /*03c0*/  LDG.E.U8 R4, desc[UR36][R4.64] ;  /* 0x0000002404047981 */ /* 0x000ea4000c1e1100 */
[----:B--2---:R-:W-:-:S04]  /*03d0*/  ISETP.NE.AND P0, PT, R4, RZ, PT ;  /* 0x000000ff0400720c */ /* 0x004fc80003f05270 */
[----:B------:R-:W-:Y:S01]  /*03e0*/  P2R R18, PR, RZ, 0x1 ;  /* 0x00000001ff127803 */ /* 0x000fe20000000000 */
[----:B------:R-:W-:Y:S08]  /*03f0*/  BRA `(.L_x_23636) ;  /* 0x0000000c00c47947 */ /* 0x000ff00003800000 */
.L_x_23633:
        /* <DEDUP_REMOVED lines=11> */
.L_x_23638:
[----:B------:R-:W2:Y:S02]  /*04b0*/  LDG.E R4, desc[UR36][R4.64] ;  /* 0x0000002404047981 */ /* 0x000ea4000c1e1900 */
[----:B--2---:R-:W-:-:S04]  /*04c0*/  ISETP.NE.AND P0, PT, R4, RZ, PT ;  /* 0x000000ff0400720c */ /* 0x004fc80003f05270 */
[----:B------:R-:W-:Y:S01]  /*04d0*/  P2R R18, PR, RZ, 0x1 ;  /* 0x00000001ff127803 */ /* 0x000fe20000000000 */
[----:B------:R-:W-:Y:S08]  /*04e0*/  BRA `(.L_x_23636) ;  /* 0x0000000c00887947 */ /* 0x000ff00003800000 */
.L_x_23637:
[----:B------:R-:W2:Y:S02]  /*04f0*/  LDG.E.U16 R4, desc[UR36][R4.64] ;  /* 0x0000002404047981 */ /* 0x000ea4000c1e1500 */
[----:B--2---:R-:W-:-:S04]  /*0500*/  ISETP.NE.AND P0, PT, R4, RZ, PT ;  /* 0x000000ff0400720c */ /* 0x004fc80003f05270 */
[----:B------:R-:W-:Y:S01]  /*0510*/  P2R R18, PR, RZ, 0x1 ;  /* 0x00000001ff127803 */ /* 0x000fe20000000000 */
[----:B------:R-:W-:Y:S08]  /*0520*/  BRA `(.L_x_23636) ;  /* 0x0000000c00787947 */ /* 0x000ff00003800000 */
.L_x_23632:
        /* <DEDUP_REMOVED lines=10> */
.L_x_23640:
[----:B------:R-:W2:Y:S02]  /*05d0*/  LDG.E.U16 R0, desc[UR36][R4.64] ;  /* 0x0000002404007981 */ /* 0x000ea4000c1e1500 */
[----:B--2---:R-:W-:-:S05]  /*05e0*/  HADD2.F32 R0, -RZ, R0.H0_H0 ;  /* 0x20000000ff007230 */ /* 0x004fca0000004100 */
[----:B------:R-:W-:-:S04]  /*05f0*/  FSETP.NEU.FTZ.AND P0, PT, R0, RZ, PT ;  /* 0x000000ff0000720b */ /* 0x000fc80003f1d000 */
[----:B------:R-:W-:Y:S01]  /*0600*/  P2R R18, PR, RZ, 0x1 ;  /* 0x00000001ff127803 */ /* 0x000fe20000000000 */
[----:B------:R-:W-:Y:S08]  /*0610*/  BRA `(.L_x_23636) ;  /* 0x0000000c003c7947 */ /* 0x000ff00003800000 */
.L_x_23639:
        /* <DEDUP_REMOVED lines=12> */
.L_x_23642:
        /* <DEDUP_REMOVED lines=11> */
.L_x_23641:
[----:B------:R-:W2:Y:S02]  /*0790*/  LDG.E.64 R4, desc[UR36][R4.64] ;  /* 0x0000002404047981 */ /* 0x000ea4000c1e1b00 */
[----:B--2---:R-:W-:-:S06]  /*07a0*/  DSETP.NEU.AND P0, PT, R4, RZ, PT ;  /* 0x000000ff0400722a */ /* 0x004fcc0003f0d000 */
[----:B------:R-:W-:Y:S01]  /*07b0*/  P2R R18, PR, RZ, 0x1 ;  /* 0x00000001ff127803 */ /* 0x000fe20000000000 */
[----:B------:R-:W-:Y:S07]  /*07c0*/  BRA `(.L_x_23636) ;  /* 0x0000000800d07947 */ /* 0x000fee0003800000 */
.L_x_23631:
        /* <DEDUP_REMOVED lines=12> */
.L_x_23645:
[----:B------:R-:W2:Y:S02]  /*0890*/  LDG.E.128 R4, desc[UR36][R4.64] ;  /* 0x0000002404047981 */ /* 0x000ea4000c1e1d00 */
[----:B--2---:R-:W-:-:S06]  /*08a0*/  DSETP.NEU.AND P0, PT, R6, RZ, PT ;  /* 0x000000ff0600722a */ /* 0x004fcc0003f0d000 */
[----:B------:R-:W-:-:S06]  /*08b0*/  DSETP.NEU.OR P0, PT, R4, RZ, P0 ;  /* 0x000000ff0400722a */ /* 0x000fcc000070d400 */
[----:B------:R-:W-:Y:S01]  /*08c0*/  P2R R18, PR, RZ, 0x1 ;  /* 0x00000001ff127803 */ /* 0x000fe20000000000 */
[----:B------:R-:W-:Y:S07]  /*08d0*/  BRA `(.L_x_23636) ;  /* 0x00000008008c7947 */ /* 0x000fee0003800000 */
.L_x_23644:
        /* <DEDUP_REMOVED lines=28> */
.L_x_23647:
        /* <DEDUP_REMOVED lines=15> */
.L_x_23646:
[----:B------:R-:W2:Y:S02]  /*0b90*/  LDG.E.U16 R0, desc[UR36][R4.64] ;  /* 0x0000002404007981 */ /* 0x000ea4000c1e1500 */
[----:B--2---:R-:W-:-:S05]  /*0ba0*/  IMAD.U32 R0, R0, 0x10000, RZ ;  /* 0x0001000000007824 */ /* 0x004fca00078e00ff */
[----:B------:R-:W-:-:S04]  /*0bb0*/  FSETP.NEU.FTZ.AND P0, PT, R0, RZ, PT ;  /* 0x000000ff0000720b */ /* 0x000fc80003f1d000 */
[----:B------:R-:W-:Y:S01]  /*0bc0*/  P2R R18, PR, RZ, 0x1 ;  /* 0x00000001ff127803 */ /* 0x000fe20000000000 */
[----:B------:R-:W-:Y:S08]  /*0bd0*/  BRA `(.L_x_23636) ;  /* 0x0000000400cc7947 */ /* 0x000ff00003800000 */
.L_x_23643:
        /* <DEDUP_REMOVED lines=12> */
.L_x_23650:
        /* <DEDUP_REMOVED lines=21> */
.L_x_23654:
[----:B------:R-:W-:Y:S05]  /*0df0*/  BSYNC B1 ;  /* 0x0000000000017941 */ /* 0x000fea0003800000 */
.L_x_23653:
[----:B------:R-:W-:Y:S01]  /*0e00*/  LEA R5, R0, 0x3b800000, 0x17 ;  /* 0x3b80000000057811 */ /* 0x000fe200078eb8ff */
[----:B------:R-:W-:-:S05]  /*0e10*/  IMAD.SHL.U32 R0, R3, 0x100000, RZ ;  /* 0x0010000003007824 */ /* 0x000fca00078e00ff */
[----:B------:R-:W-:-:S07]  /*0e20*/  LOP3.LUT R0, R5, R0, R6, 0xfe, !PT ;  /* 0x0000000005007212 */ /* 0x000fce00078efe06 */
.L_x_23652:
[----:B------:R-:W-:Y:S05]  /*0e30*/  BSYNC B0 ;  /* 0x0000000000007941 */ /* 0x000fea0003800000 */
.L_x_23651:
[----:B------:R-:W-:-:S04]  /*0e40*/  FSETP.NEU.FTZ.AND P0, PT, R0, RZ, PT ;  /* 0x000000ff0000720b */ /* 0x000fc80003f1d000 */
[----:B------:R-:W-:Y:S01]  /*0e50*/  P2R R18, PR, RZ, 0x1 ;  /* 0x00000001ff127803 */ /* 0x000fe20000000000 */
[----:B------:R-:W-:Y:S08]  /*0e60*/  BRA `(.L_x_23636) ;  /* 0x0000000400287947 */ /* 0x000ff00003800000 */
.L_x_23649:
        /* <DEDUP_REMOVED lines=21> */
.L_x_23658:
[----:B------:R-:W-:Y:S05]  /*0fc0*/  BSYNC B1 ;  /* 0x0000000000017941 */ /* 0x000fea0003800000 */
.L_x_23657:
[----:B------:R-:W-:Y:S01]  /*0fd0*/  LEA R5, R0, 0x37800000, 0x17 ;  /* 0x3780000000057811 */ /* 0x000fe200078eb8ff */
[----:B------:R-:W-:-:S05]  /*0fe0*/  IMAD.SHL.U32 R0, R3, 0x200000, RZ ;  /* 0x0020000003007824 */ /* 0x000fca00078e00ff */
[----:B------:R-:W-:-:S07]  /*0ff0*/  LOP3.LUT R0, R5, R0, R6, 0xfe, !PT ;  /* 0x0000000005007212 */ /* 0x000fce00078efe06 */
.L_x_23656:
[----:B------:R-:W-:Y:S05]  /*1000*/  BSYNC B0 ;  /* 0x0000000000007941 */ /* 0x000fea0003800000 */
.L_x_23655:
[----:B------:R-:W-:-:S04]  /*1010*/  FSETP.NEU.FTZ.AND P0, PT, R0, RZ, PT ;  /* 0x000000ff0000720b */ /* 0x000fc80003f1d000 */
[----:B------:R-:W-:Y:S01]  /*1020*/  P2R R18, PR, RZ, 0x1 ;  /* 0x00000001ff127803 */ /* 0x000fe20000000000 */
[----:B------:R-:W-:Y:S08]  /*1030*/  BRA `(.L_x_23636) ;  /* 0x0000000000b47947 */ /* 0x000ff00003800000 */
.L_x_23648:
        /* <DEDUP_REMOVED lines=14> */
.L_x_23662:
[----:B------:R-:W-:Y:S05]  /*1120*/  BSYNC B0 ;  /* 0x0000000000007941 */ /* 0x000fea0003800000 */
.L_x_23661:
[----:B------:R-:W-:-:S04]  /*1130*/  FSETP.NEU.FTZ.AND P0, PT, R0, RZ, PT ;  /* 0x000000ff0000720b */ /* 0x000fc80003f1d000 */
[----:B------:R-:W-:Y:S01]  /*1140*/  P2R R18, PR, RZ, 0x1 ;  /* 0x00000001ff127803 */ /* 0x000fe20000000000 */
[----:B------:R-:W-:Y:S08]  /*1150*/  BRA `(.L_x_23636) ;  /* 0x00000000006c7947 */ /* 0x000ff00003800000 */
.L_x_23635:
        /* <DEDUP_REMOVED lines=16> */
.L_x_23663:
[----:B------:R-:W-:-:S04]  /*1260*/  PLOP3.LUT P0, PT, PT, PT, PT, 0x8, 0x0 ;  /* 0x000000000000781c */ /* 0x000fc80003f0e170 */
[----:B------:R-:W-:Y:S01]  /*1270*/  P2R R18, PR, RZ, 0x1 ;  /* 0x00000001ff127803 */ /* 0x000fe20000000000 */
[----:B------:R-:W-:Y:S08]  /*1280*/  BRA `(.L_x_23636) ;  /* 0x0000000000207947 */ /* 0x000ff00003800000 */
.L_x_23660:
[----:B------:R-:W2:Y:S02]  /*1290*/  LDG.E.64 R4, desc[UR36][R4.64] ;  /* 0x0000002404047981 */ /* 0x000ea4000c1e1b00 */
[----:B--2---:R-:W-:-:S04]  /*12a0*/  ISETP.NE.U32.AND P0, PT, R4, RZ, PT ;  /* 0x000000ff0400720c */ /* 0x004fc80003f05070 */
[----:B------:R-:W-:-:S04]  /*12b0*/  ISETP.NE.AND.EX P0, PT, R5, RZ, PT, P0 ;  /* 0x000000ff0500720c */ /* 0x000fc80003f05300 */
[----:B------:R-:W-:Y:S01]  /*12c0*/  P2R R18, PR, RZ, 0x1 ;  /* 0x00000001ff127803 */ /* 0x000fe20000000000 */
[----:B------:R-:W-:Y:S08]  /*12d0*/  BRA `(.L_x_23636) ;  /* 0x00000000000c7947 */ /* 0x000ff00003800000 */
.L_x_23659:
[----:B------:R-:W2:Y:S02]  /*12e0*/  LDG.E R4, desc[UR36][R4.64] ;  /* 0x0000002404047981 */ /* 0x000ea4000c1e1900 */
[----:B--2---:R-:W-:-:S04]  /*12f0*/  ISETP.NE.AND P0, PT, R4, RZ, PT ;  /* 0x000000ff0400720c */ /* 0x004fc80003f05270 */
[----:B------:R-:W-:-:S09]  /*1300*/  P2R R18, PR, RZ, 0x1 ;  /* 0x00000001ff127803 */ /* 0x000fd20000000000 */
.L_x_23636:
        /* <DEDUP_REMOVED lines=19> */
.L_x_23667:
[----:B------:R-:W2:Y:S02]  /*1440*/  LDG.E.U8 R4, desc[UR36][R4.64] ;  /* 0x0000002404047981 */ /* 0x000ea4000c1e1100 */
[----:B--2---:R-:W-:Y:S01]  /*1450*/  ISETP.NE.AND P0, PT, R4, RZ, PT ;  /* 0x000000ff0400720c */ /* 0x004fe20003f05270 */
[----:B------:R-:W-:-:S12]  /*1460*/  BRA `(.L_x_23669) ;  /* 0x0000000c00747947 */ /* 0x000fd80003800000 */
.L_x_23666:
        /* <DEDUP_REMOVED lines=10> */
.L_x_23671:
[----:B------:R-:W2:Y:S02]  /*1510*/  LDG.E R4, desc[UR36][R4.64] ;  /* 0x0000002404047981 */ /* 0x000ea4000c1e1900 */
[----:B--2---:R-:W-:Y:S01]  /*1520*/  ISETP.NE.AND P0, PT, R4, RZ, PT ;  /* 0x000000ff0400720c */ /* 0x004fe20003f05270 */
[----:B------:R-:W-:-:S12]  /*1530*/  BRA `(.L_x_23669) ;  /* 0x0000000c00407947 */ /* 0x000fd80003800000 */
.L_x_23670:
[----:B------:R-:W2:Y:S02]  /*1540*/  LDG.E.U16 R4, desc[UR36][R4.64] ;  /* 0x0000002404047981 */ /* 0x000ea4000c1e1500 */
[----:B--2---:R-:W-:Y:S01]  /*1550*/  ISETP.NE.AND P0, PT, R4, RZ, PT ;  /* 0x000000ff0400720c */ /* 0x004fe20003f05270 */
[----:B------:R-:W-:-:S12]  /*1560*/  BRA `(.L_x_23669) ;  /* 0x0000000c00347947 */ /* 0x000fd80003800000 */
.L_x_23665:
        /* <DEDUP_REMOVED lines=9> */
.L_x_23673:
[----:B------:R-:W2:Y:S02]  /*1600*/  LDG.E.U16 R0, desc[UR36][R4.64] ;  /* 0x0000002404007981 */ /* 0x000ea4000c1e1500 */
[----:B--2---:R-:W-:-:S05]  /*1610*/  HADD2.F32 R0, -RZ, R0.H0_H0 ;  /* 0x20000000ff007230 */ /* 0x004fca0000004100 */
[----:B------:R-:W-:Y:S01]  /*1620*/  FSETP.NEU.FTZ.AND P0, PT, R0, RZ, PT ;  /* 0x000000ff0000720b */ /* 0x000fe20003f1d000 */
[----:B------:R-:W-:-:S12]  /*1630*/  BRA `(.L_x_23669) ;  /* 0x0000000c00007947 */ /* 0x000fd80003800000 */
.L_x_23672:
        /* <DEDUP_REMOVED lines=11> */
.L_x_23675:
        /* <DEDUP_REMOVED lines=10> */
.L_x_23674:
[----:B------:R-:W2:Y:S02]  /*1790*/  LDG.E.64 R4, desc[UR36][R4.64] ;  /* 0x0000002404047981 */ /* 0x000ea4000c1e1b00 */
[----:B--2---:R-:W-:Y:S01]  /*17a0*/  DSETP.NEU.AND P0, PT, R4, RZ, PT ;  /* 0x000000ff0400722a */ /* 0x004fe20003f0d000 */
[----:B------:R-:W-:-:S13]  /*17b0*/  BRA `(.L_x_23669) ;  /* 0x0000000800a07947 */ /* 0x000fda0003800000 */
.L_x_23664:
        /* <DEDUP_REMOVED lines=11> */
.L_x_23678:
[----:B------:R-:W2:Y:S02]  /*1870*/  LDG.E.128 R4, desc[UR36][R4.64] ;  /* 0x0000002404047981 */ /* 0x000ea4000c1e1d00 */
[----:B--2---:R-:W-:-:S06]  /*1880*/  DSETP.NEU.AND P0, PT, R6, RZ, PT ;  /* 0x000000ff0600722a */ /* 0x004fcc0003f0d000 */
[----:B------:R-:W-:Y:S01]  /*1890*/  DSETP.NEU.OR P0, PT, R4, RZ, P0 ;  /* 0x000000ff0400722a */ /* 0x000fe2000070d400 */
[----:B------:R-:W-:-:S13]  /*18a0*/  BRA `(.L_x_23669) ;  /* 0x0000000800647947 */ /* 0x000fda0003800000 */
.L_x_23677:
        /* <DEDUP_REMOVED lines=27> */
.L_x_23680:
        /* <DEDUP_REMOVED lines=14> */
.L_x_23679:
[----:B------:R-:W2:Y:S02]  /*1b40*/  LDG.E.U16 R0, desc[UR36][R4.64] ;  /* 0x0000002404007981 */ /* 0x000ea4000c1e1500 */
[----:B--2---:R-:W-:-:S05]  /*1b50*/  IMAD.U32 R0, R0, 0x10000, RZ ;  /* 0x0001000000007824 */ /* 0x004fca00078e00ff */
[----:B------:R-:W-:Y:S01]  /*1b60*/  FSETP.NEU.FTZ.AND P0, PT, R0, RZ, PT ;  /* 0x000000ff0000720b */ /* 0x000fe20003f1d000 */
[----:B------:R-:W-:-:S12]  /*1b70*/  BRA `(.L_x_23669) ;  /* 0x0000000400b07947 */ /* 0x000fd80003800000 */
.L_x_23676:
        /* <DEDUP_REMOVED lines=11> */
.L_x_23683:
        /* <DEDUP_REMOVED lines=21> */
.L_x_23687:
[----:B------:R-:W-:Y:S05]  /*1d80*/  BSYNC B1 ;  /* 0x0000000000017941 */ /* 0x000fea0003800000 */
.L_x_23686:
[----:B------:R-:W-:Y:S01]  /*1d90*/  LEA R5, R0, 0x3b800000, 0x17 ;  /* 0x3b80000000057811 */ /* 0x000fe200078eb8ff */
[----:B------:R-:W-:-:S05]  /*1da0*/  IMAD.SHL.U32 R0, R3, 0x100000, RZ ;  /* 0x0010000003007824 */ /* 0x000fca00078e00ff */
[----:B------:R-:W-:-:S07]  /*1db0*/  LOP3.LUT R0, R5, R0, R6, 0xfe, !PT ;  /* 0x0000000005007212 */ /* 0x000fce00078efe06 */
.L_x_23685:
[----:B------:R-:W-:Y:S05]  /*1dc0*/  BSYNC B0 ;  /* 0x0000000000007941 */ /* 0x000fea0003800000 */
.L_x_23684:
[----:B------:R-:W-:Y:S01]  /*1dd0*/  FSETP.NEU.FTZ.AND P0, PT, R0, RZ, PT ;  /* 0x000000ff0000720b */ /* 0x000fe20003f1d000 */
[----:B------:R-:W-:-:S12]  /*1de0*/  BRA `(.L_x_23669) ;  /* 0x0000000400147947 */ /* 0x000fd80003800000 */
.L_x_23682:
        /* <DEDUP_REMOVED lines=21> */
.L_x_23691:
[----:B------:R-:W-:Y:S05]  /*1f40*/  BSYNC B1 ;  /* 0x0000000000017941 */ /* 0x000fea0003800000 */
.L_x_23690:
[----:B------:R-:W-:Y:S01]  /*1f50*/  LEA R5, R0, 0x37800000, 0x17 ;  /* 0x3780000000057811 */ /* 0x000fe200078eb8ff */
[----:B------:R-:W-:-:S05]  /*1f60*/  IMAD.SHL.U32 R0, R3, 0x200000, RZ ;  /* 0x0020000003007824 */ /* 0x000fca00078e00ff */
[----:B------:R-:W-:-:S07]  /*1f70*/  LOP3.LUT R0, R5, R0, R6, 0xfe, !PT ;  /* 0x0000000005007212 */ /* 0x000fce00078efe06 */
.L_x_23689:
[----:B------:R-:W-:Y:S05]  /*1f80*/  BSYNC B0 ;  /* 0x0000000000007941 */ /* 0x000fea0003800000 */
.L_x_23688:
[----:B------:R-:W-:Y:S01]  /*1f90*/  FSETP.NEU.FTZ.AND P0, PT, R0, RZ, PT ;  /* 0x000000ff0000720b */ /* 0x000fe20003f1d000 */
[----:B------:R-:W-:-:S12]  /*1fa0*/  BRA `(.L_x_23669) ;  /* 0x0000000000a47947 */ /* 0x000fd80003800000 */
.L_x_23681:
        /* <DEDUP_REMOVED lines=14> */
.L_x_23695:
[----:B------:R-:W-:Y:S05]  /*2090*/  BSYNC B0 ;  /* 0x0000000000007941 */ /* 0x000fea0003800000 */
.L_x_23694:
[----:B------:R-:W-:Y:S01]  /*20a0*/  FSETP.NEU.FTZ.AND P0, PT, R0, RZ, PT ;  /* 0x000000ff0000720b */ /* 0x000fe20003f1d000 */
[----:B------:R-:W-:-:S12]  /*20b0*/  BRA `(.L_x_23669) ;  /* 0x0000000000607947 */ /* 0x000fd80003800000 */
.L_x_23668:
        /* <DEDUP_REMOVED lines=16> */
.L_x_23696:
[----:B------:R-:W-:Y:S01]  /*21c0*/  PLOP3.LUT P0, PT, PT, PT, PT, 0x8, 0x0 ;  /* 0x000000000000781c */ /* 0x000fe20003f0e170 */
[----:B------:R-:W-:-:S12]  /*21d0*/  BRA `(.L_x_23669) ;  /* 0x0000000000187947 */ /* 0x000fd80003800000 */
.L_x_23693:
[----:B------:R-:W2:Y:S02]  /*21e0*/  LDG.E.64 R4, desc[UR36][R4.64] ;  /* 0x0000002404047981 */ /* 0x000ea4000c1e1b00 */
[----:B--2---:R-:W-:-:S04]  /*21f0*/  ISETP.NE.U32.AND P0, PT, R4, RZ, PT ;  /* 0x000000ff0400720c */ /* 0x004fc80003f05070 */
[----:B------:R-:W-:Y:S01]  /*2200*/  ISETP.NE.AND.EX P0, PT, R5, RZ, PT, P0 ;  /* 0x000000ff0500720c */ /* 0x000fe20003f05300 */
[----:B------:R-:W-:-:S12]  /*2210*/  BRA `(.L_x_23669) ;  /* 0x0000000000087947 */ /* 0x000fd80003800000 */
.L_x_23692:
[----:B------:R-:W2:Y:S02]  /*2220*/  LDG.E R4, desc[UR36][R4.64] ;  /* 0x0000002404047981 */ /* 0x000ea4000c1e1900 */
[----:B--2---:R-:W-:-:S13]  /*2230*/  ISETP.NE.AND P0, PT, R4, RZ, PT ;  /* 0x000000ff0400720c */ /* 0x004fda0003f05270 */
.L_x_23669:
[----:B------:R-:W-:Y:S01]  /*2240*/  ISETP.NE.AND P1, PT, R18, RZ, PT ;  /* 0x000000ff1200720c */ /* 0x000fe20003f25270 */
[----:B------:R-:W-:Y:S01]  /*2250*/  VIADD R25, R25, 0x80 ;  /* 0x0000008019197836 */ /* 0x000fe20000000000 */
[----:B------:R-:W-:Y:S02]  /*2260*/  SEL R18, RZ, 0x1, !P0 ;  /* 0x00000001ff127807 */ /* 0x000fe40004000000 */
[----:B------:R-:W-:-:S09]  /*2270*/  SEL R17, RZ, 0x1, !P1 ;  /* 0x00000001ff117807 */ /* 0x000fd20004800000 */
.L_x_23629:
[----:B------:R-:W-:Y:S05]  /*2280*/  BSYNC B6 ;  /* 0x0000000000067941 */ /* 0x000fea0003800000 */
.L_x_23628:
        /* <DEDUP_REMOVED lines=29> */
.L_x_23699:
        /* <DEDUP_REMOVED lines=20> */
.L_x_23703:
[----:B------:R-:W2:Y:S02]  /*25a0*/  LDG.E.U8 R4, desc[UR36][R4.64] ;  /* 0x0000002404047981 */ /* 0x000ea4000c1e1100 */
[----:B--2---:R-:W-:-:S04]  /*25b0*/  ISETP.NE.AND P0, PT, R4, RZ, PT ;  /* 0x000000ff0400720c */ /* 0x004fc80003f05270 */
[----:B------:R-:W-:Y:S01]  /*25c0*/  P2R R19, PR, RZ, 0x1 ;  /* 0x00000001ff137803 */ /* 0x000fe20000000000 */
[----:B------:R-:W-:Y:S08]  /*25d0*/  BRA `(.L_x_23705) ;  /* 0x0000000c00c87947 */ /* 0x000ff00003800000 */
.L_x_23702:
        /* <DEDUP_REMOVED lines=11> */
.L_x_23707:
[----:B------:R-:W2:Y:S02]  /*2690*/  LDG.E R4, desc[UR36][R4.64] ;  /* 0x0000002404047981 */ /* 0x000ea4000c1e1900 */
[----:B--2---:R-:W-:-:S04]  /*26a0*/  ISETP.NE.AND P0, PT, R4, RZ, PT ;  /* 0x000000ff0400720c */ /* 0x004fc80003f05270 */
[----:B------:R-:W-:Y:S01]  /*26b0*/  P2R R19, PR, RZ, 0x1 ;  /* 0x00000001ff137803 */ /* 0x000fe20000000000 */
[----:B------:R-:W-:Y:S08]  /*26c0*/  BRA `(.L_x_23705) ;  /* 0x0000000c008c7947 */ /* 0x000ff00003800000 */
.L_x_23706:
[----:B------:R-:W2:Y:S02]  /*26d0*/  LDG.E.U16 R4, desc[UR36][R4.64] ;  /* 0x0000002404047981 */ /* 0x000ea4000c1e1500 */
[----:B--2---:R-:W-:-:S04]  /*26e0*/  ISETP.NE.AND P0, PT, R4, RZ, PT ;  /* 0x000000ff0400720c */ /* 0x004fc80003f05270 */
[----:B------:R-:W-:Y:S01]  /*26f0*/  P2R R19, PR, RZ, 0x1 ;  /* 0x00000001ff137803 */ /* 0x000fe20000000000 */
[----:B------:R-:W-:Y:S08]  /*2700*/  BRA `(.L_x_23705) ;  /* 0x0000000c007c7947 */ /* 0x000ff00003800000 */
.L_x_23701:
        /* <DEDUP_REMOVED lines=10> */
.L_x_23709:
[----:B------:R-:W2:Y:S02]  /*27b0*/  LDG.E.U16 R0, desc[UR36][R4.64] ;  /* 0x0000002404007981 */ /* 0x000ea4000c1e1500 */
[----:B--2---:R-:W-:-:S05]  /*27c0*/  HADD2.F32 R0, -RZ, R0.H0_H0 ;  /* 0x20000000ff007230 */ /* 0x004fca0000004100 */
[----:B------:R-:W-:-:S04]  /*27d0*/  FSETP.NEU.FTZ.AND P0, PT, R0, RZ, PT ;  /* 0x000000ff0000720b */ /* 0x000fc80003f1d000 */
[----:B------:R-:W-:Y:S01]  /*27e0*/  P2R R19, PR, RZ, 0x1 ;  /* 0x00000001ff137803 */ /* 0x000fe20000000000 */
[----:B------:R-:W-:Y:S08]  /*27f0*/  BRA `(.L_x_23705) ;  /* 0x0000000c00407947 */ /* 0x000ff00003800000 */
.L_x_23708:
        /* <DEDUP_REMOVED lines=12> */
.L_x_23711:
        /* <DEDUP_REMOVED lines=11> */
.L_x_23710:
[----:B------:R-:W2:Y:S02]  /*2970*/  LDG.E.64 R4, desc[UR36][R4.64] ;  /* 0x0000002404047981 */ /* 0x000ea4000c1e1b00 */
[----:B--2---:R-:W-:-:S06]  /*2980*/  DSETP.NEU.AND P0, PT, R4, RZ, PT ;  /* 0x000000ff0400722a */ /* 0x004fcc0003f0d000 */
[----:B------:R-:W-:Y:S01]  /*2990*/  P2R R19, PR, RZ, 0x1 ;  /* 0x00000001ff137803 */ /* 0x000fe20000000000 */
[----:B------:R-:W-:Y:S07]  /*29a0*/  BRA `(.L_x_23705) ;  /* 0x0000000800d47947 */ /* 0x000fee0003800000 */
.L_x_23700:
        /* <DEDUP_REMOVED lines=12> */
.L_x_23714:
[----:B------:R-:W2:Y:S02]  /*2a70*/  LDG.E.128 R4, desc[UR36][R4.64] ;  /* 0x0000002404047981 */ /* 0x000ea4000c1e1d00 */
[----:B--2---:R-:W-:-:S06]  /*2a80*/  DSETP.NEU.AND P0, PT, R6, RZ, PT ;  /* 0x000000ff0600722a */ /* 0x004fcc0003f0d000 */
[----:B------:R-:W-:-:S06]  /*2a90*/  DSETP.NEU.OR P0, PT, R4, RZ, P0 ;  /* 0x000000ff0400722a */ /* 0x000fcc000070d400 */
[----:B------:R-:W-:Y:S01]  /*2aa0*/  P2R R19, PR, RZ, 0x1 ;  /* 0x00000001ff137803 */ /* 0x000fe20000000000 */
[----:B------:R-:W-:Y:S07]  /*2ab0*/  BRA `(.L_x_23705) ;  /* 0x0000000800907947 */ /* 0x000fee0003800000 */
.L_x_23713:
        /* <DEDUP_REMOVED lines=28> */
.L_x_23716:
        /* <DEDUP_REMOVED lines=16> */
.L_x_23715:
[----:B------:R-:W2:Y:S02]  /*2d80*/  LDG.E.U16 R0, desc[UR36][R4.64] ;  /* 0x0000002404007981 */ /* 0x000ea4000c1e1500 */
[----:B--2---:R-:W-:-:S05]  /*2d90*/  IMAD.U32 R0, R0, 0x10000, RZ ;  /* 0x0001000000007824 */ /* 0x004fca00078e00ff */
[----:B------:R-:W-:-:S04]  /*2da0*/  FSETP.NEU.FTZ.AND P0, PT, R0, RZ, PT ;  /* 0x000000ff0000720b */ /* 0x000fc80003f1d000 */
[----:B------:R-:W-:Y:S01]  /*2db0*/  P2R R19, PR, RZ, 0x1 ;  /* 0x00000001ff137803 */ /* 0x000fe20000000000 */
[----:B------:R-:W-:Y:S08]  /*2dc0*/  BRA `(.L_x_23705) ;  /* 0x0000000400cc7947 */ /* 0x000ff00003800000 */
.L_x_23712:
        /* <DEDUP_REMOVED lines=12> */
.L_x_23719:
        /* <DEDUP_REMOVED lines=21> */
.L_x_23723:
[----:B------:R-:W-:Y:S05]  /*2fe0*/  BSYNC B1 ;  /* 0x0000000000017941 */ /* 0x000fea0003800000 */
.L_x_23722:
[----:B------:R-:W-:Y:S01]  /*2ff0*/  LEA R5, R0, 0x3b800000, 0x17 ;  /* 0x3b80000000057811 */ /* 0x000fe200078eb8ff */
[----:B------:R-:W-:-:S05]  /*3000*/  IMAD.SHL.U32 R0, R3, 0x100000, RZ ;  /* 0x0010000003007824 */ /* 0x000fca00078e00ff */
[----:B------:R-:W-:-:S07]  /*3010*/  LOP3.LUT R0, R5, R0, R6, 0xfe, !PT ;  /* 0x0000000005007212 */ /* 0x000fce00078efe06 */
.L_x_23721:
[----:B------:R-:W-:Y:S05]  /*3020*/  BSYNC B0 ;  /* 0x0000000000007941 */ /* 0x000fea0003800000 */
.L_x_23720:
[----:B------:R-:W-:-:S04]  /*3030*/  FSETP.NEU.FTZ.AND P0, PT, R0, RZ, PT ;  /* 0x000000ff0000720b */ /* 0x000fc80003f1d000 */
[----:B------:R-:W-:Y:S01]  /*3040*/  P2R R19, PR, RZ, 0x1 ;  /* 0x00000001ff137803 */ /* 0x000fe20000000000 */
[----:B------:R-:W-:Y:S08]  /*3050*/  BRA `(.L_x_23705) ;  /* 0x0000000400287947 */ /* 0x000ff00003800000 */
.L_x_23718:
        /* <DEDUP_REMOVED lines=21> */
.L_x_23727:
[----:B------:R-:W-:Y:S05]  /*31b0*/  BSYNC B1 ;  /* 0x0000000000017941 */ /* 0x000fea0003800000 */
.L_x_23726:
[----:B------:R-:W-:Y:S01]  /*31c0*/  LEA R5, R0, 0x37800000, 0x17 ;  /* 0x3780000000057811 */ /* 0x000fe200078eb8ff */
[----:B------:R-:W-:-:S05]  /*31d0*/  IMAD.SHL.U32 R0, R3, 0x200000, RZ ;  /* 0x0020000003007824 */ /* 0x000fca00078e00ff */
[----:B------:R-:W-:-:S07]  /*31e0*/  LOP3.LUT R0, R5, R0, R6, 0xfe, !PT ;  /* 0x0000000005007212 */ /* 0x000fce00078efe06 */
.L_x_23725:
[----:B------:R-:W-:Y:S05]  /*31f0*/  BSYNC B0 ;  /* 0x0000000000007941 */ /* 0x000fea0003800000 */
.L_x_23724:
[----:B------:R-:W-:-:S04]  /*3200*/  FSETP.NEU.FTZ.AND P0, PT, R0, RZ, PT ;  /* 0x000000ff0000720b */ /* 0x000fc80003f1d000 */
[----:B------:R-:W-:Y:S01]  /*3210*/  P2R R19, PR, RZ, 0x1 ;  /* 0x00000001ff137803 */ /* 0x000fe20000000000 */
[----:B------:R-:W-:Y:S08]  /*3220*/  BRA `(.L_x_23705) ;  /* 0x0000000000b47947 */ /* 0x000ff00003800000 */
.L_x_23717:
        /* <DEDUP_REMOVED lines=14> */
.L_x_23731:
[----:B------:R-:W-:Y:S05]  /*3310*/  BSYNC B0 ;  /* 0x0000000000007941 */ /* 0x000fea0003800000 */
.L_x_23730:
[----:B------:R-:W-:-:S04]  /*3320*/  FSETP.NEU.FTZ.AND P0, PT, R0, RZ, PT ;  /* 0x000000ff0000720b */ /* 0x000fc80003f1d000 */
[----:B------:R-:W-:Y:S01]  /*3330*/  P2R R19, PR, RZ, 0x1 ;  /* 0x00000001ff137803 */ /* 0x000fe20000000000 */
[----:B------:R-:W-:Y:S08]  /*3340*/  BRA `(.L_x_23705) ;  /* 0x00000000006c7947 */ /* 0x000ff00003800000 */
.L_x_23704:
        /* <DEDUP_REMOVED lines=16> */
.L_x_23732:
[----:B------:R-:W-:-:S04]  /*3450*/  PLOP3.LUT P0, PT, PT, PT, PT, 0x8, 0x0 ;  /* 0x000000000000781c */ /* 0x000fc80003f0e170 */
[----:B------:R-:W-:Y:S01]  /*3460*/  P2R R19, PR, RZ, 0x1 ;  /* 0x00000001ff137803 */ /* 0x000fe20000000000 */
[----:B------:R-:W-:Y:S08]  /*3470*/  BRA `(.L_x_23705) ;  /* 0x0000000000207947 */ /* 0x000ff00003800000 */
.L_x_23729:
[----:B------:R-:W2:Y:S02]  /*3480*/  LDG.E.64 R4, desc[UR36][R4.64] ;  /* 0x0000002404047981 */ /* 0x000ea4000c1e1b00 */
[----:B--2---:R-:W-:-:S04]  /*3490*/  ISETP.NE.U32.AND P0, PT, R4, RZ, PT ;  /* 0x000000ff0400720c */ /* 0x004fc80003f05070 */
[----:B------:R-:W-:-:S04]  /*34a0*/  ISETP.NE.AND.EX P0, PT, R5, RZ, PT, P0 ;  /* 0x000000ff0500720c */ /* 0x000fc80003f05300 */
[----:B------:R-:W-:Y:S01]  /*34b0*/  P2R R19, PR, RZ, 0x1 ;  /* 0x00000001ff137803 */ /* 0x000fe20000000000 */
[----:B------:R-:W-:Y:S08]  /*34c0*/  BRA `(.L_x_23705) ;  /* 0x00000000000c7947 */ /* 0x000ff00003800000 */
.L_x_23728:
[----:B------:R-:W2:Y:S02]  /*34d0*/  LDG.E R4, desc[UR36][R4.64] ;  /* 0x0000002404047981 */ /* 0x000ea4000c1e1900 */
[----:B--2---:R-:W-:-:S04]  /*34e0*/  ISETP.NE.AND P0, PT, R4, RZ, PT ;  /* 0x000000ff0400720c */ /* 0x004fc80003f05270 */
[----:B------:R-:W-:-:S09]  /*34f0*/  P2R R19, PR, RZ, 0x1 ;  /* 0x00000001ff137803 */ /* 0x000fd20000000000 */
.L_x_23705:
        /* <DEDUP_REMOVED lines=19> */
.L_x_23736:
[----:B------:R-:W2:Y:S02]  /*3630*/  LDG.E.U8 R4, desc[UR36][R4.64] ;  /* 0x0000002404047981 */ /* 0x000ea4000c1e1100 */
[----:B--2---:R-:W-:Y:S01]  /*3640*/  ISETP.NE.AND P0, PT, R4, RZ, PT ;  /* 0x000000ff0400720c */ /* 0x004fe20003f05270 */
[----:B------:R-:W-:-:S12]  /*3650*/  BRA `(.L_x_23738) ;  /* 0x0000000c00747947 */ /* 0x000fd80003800000 */
.L_x_23735:
        /* <DEDUP_REMOVED lines=10> */
.L_x_23740:
[----:B------:R-:W2:Y:S02]  /*3700*/  LDG.E R4, desc[UR36][R4.64] ;  /* 0x0000002404047981 */ /* 0x000ea4000c1e1900 */
[----:B--2---:R-:W-:Y:S01]  /*3710*/  ISETP.NE.AND P0, PT, R4, RZ, PT ;  /* 0x000000ff0400720c */ /* 0x004fe20003f05270 */
[----:B------:R-:W-:-:S12]  /*3720*/  BRA `(.L_x_23738) ;  /* 0x0000000c00407947 */ /* 0x000fd80003800000 */
.L_x_23739:
[----:B------:R-:W2:Y:S02]  /*3730*/  LDG.E.U16 R4, desc[UR36][R4.64] ;  /* 0x0000002404047981 */ /* 0x000ea4000c1e1500 */
[----:B--2---:R-:W-:Y:S01]  /*3740*/  ISETP.NE.AND P0, PT, R4, RZ, PT ;  /* 0x000000ff0400720c */ /* 0x004fe20003f05270 */
[----:B------:R-:W-:-:S12]  /*3750*/  BRA `(.L_x_23738) ;  /* 0x0000000c00347947 */ /* 0x000fd80003800000 */
.L_x_23734:
        /* <DEDUP_REMOVED lines=9> */
.L_x_23742:
[----:B------:R-:W2:Y:S02]  /*37f0*/  LDG.E.U16 R0, desc[UR36][R4.64] ;  /* 0x0000002404007981 */ /* 0x000ea4000c1e1500 */
[----:B--2---:R-:W-:-:S05]  /*3800*/  HADD2.F32 R0, -RZ, R0.H0_H0 ;  /* 0x20000000ff007230 */ /* 0x004fca0000004100 */
[----:B------:R-:W-:Y:S01]  /*3810*/  FSETP.NEU.FTZ.AND P0, PT, R0, RZ, PT ;  /* 0x000000ff0000720b */ /* 0x000fe20003f1d000 */
[----:B------:R-:W-:-:S12]  /*3820*/  BRA `(.L_x_23738) ;  /* 0x0000000c00007947 */ /* 0x000fd80003800000 */
.L_x_23741:
        /* <DEDUP_REMOVED lines=11> */
.L_x_23744:
        /* <DEDUP_REMOVED lines=10> */
.L_x_23743:
[----:B------:R-:W2:Y:S02]  /*3980*/  LDG.E.64 R4, desc[UR36][R4.64] ;  /* 0x0000002404047981 */ /* 0x000ea4000c1e1b00 */
[----:B--2---:R-:W-:Y:S01]  /*3990*/  DSETP.NEU.AND P0, PT, R4, RZ, PT ;  /* 0x000000ff0400722a */ /* 0x004fe20003f0d000 */
[----:B------:R-:W-:-:S13]  /*39a0*/  BRA `(.L_x_23738) ;  /* 0x0000000800a07947 */ /* 0x000fda0003800000 */
.L_x_23733:
        /* <DEDUP_REMOVED lines=11> */
.L_x_23747:
[----:B------:R-:W2:Y:S02]  /*3a60*/  LDG.E.128 R4, desc[UR36][R4.64] ;  /* 0x0000002404047981 */ /* 0x000ea4000c1e1d00 */
[----:B--2---:R-:W-:-:S06]  /*3a70*/  DSETP.NEU.AND P0, PT, R6, RZ, PT ;  /* 0x000000ff0600722a */ /* 0x004fcc0003f0d000 */
[----:B------:R-:W-:Y:S01]  /*3a80*/  DSETP.NEU.OR P0, PT, R4, RZ, P0 ;  /* 0x000000ff0400722a */ /* 0x000fe2000070d400 */
[----:B------:R-:W-:-:S13]  /*3a90*/  BRA `(.L_x_23738) ;  /* 0x0000000800647947 */ /* 0x000fda0003800000 */
.L_x_23746:
        /* <DEDUP_REMOVED lines=27> */
.L_x_23749:
        /* <DEDUP_REMOVED lines=14> */
.L_x_23748:
[----:B------:R-:W2:Y:S02]  /*3d30*/  LDG.E.U16 R0, desc[UR36][R4.64] ;  /* 0x0000002404007981 */ /* 0x000ea4000c1e1500 */
[----:B--2---:R-:W-:-:S05]  /*3d40*/  IMAD.U32 R0, R0, 0x10000, RZ ;  /* 0x0001000000007824 */ /* 0x004fca00078e00ff */
[----:B------:R-:W-:Y:S01]  /*3d50*/  FSETP.NEU.FTZ.AND P0, PT, R0, RZ, PT ;  /* 0x000000ff0000720b */ /* 0x000fe20003f1d000 */
[----:B------:R-:W-:-:S12]  /*3d60*/  BRA `(.L_x_23738) ;  /* 0x0000000400b07947 */ /* 0x000fd80003800000 */
.L_x_23745:
        /* <DEDUP_REMOVED lines=11> */
.L_x_23752:
        /* <DEDUP_REMOVED lines=21> */
.L_x_23756:
[----:B------:R-:W-:Y:S05]  /*3f70*/  BSYNC B1 ;  /* 0x0000000000017941 */ /* 0x000fea0003800000 */
.L_x_23755:
[----:B------:R-:W-:Y:S01]  /*3f80*/  LEA R5, R0, 0x3b800000, 0x17 ;  /* 0x3b80000000057811 */ /* 0x000fe200078eb8ff */
[----:B------:R-:W-:-:S05]  /*3f90*/  IMAD.SHL.U32 R0, R3, 0x100000, RZ ;  /* 0x0010000003007824 */ /* 0x000fca00078e00ff */
[----:B------:R-:W-:-:S07]  /*3fa0*/  LOP3.LUT R0, R5, R0, R6, 0xfe, !PT ;  /* 0x0000000005007212 */ /* 0x000fce00078efe06 */
.L_x_23754:
[----:B------:R-:W-:Y:S05]  /*3fb0*/  BSYNC B0 ;  /* 0x0000000000007941 */ /* 0x000fea0003800000 */
.L_x_23753:
[----:B------:R-:W-:Y:S01]  /*3fc0*/  FSETP.NEU.FTZ.AND P0, PT, R0, RZ, PT ;  /* 0x000000ff0000720b */ /* 0x000fe20003f1d000 */
[----:B------:R-:W-:-:S12]  /*3fd0*/  BRA `(.L_x_23738) ;  /* 0x0000000400147947 */ /* 0x000fd80003800000 */
.L_x_23751:
        /* <DEDUP_REMOVED lines=21> */
.L_x_23760:
[----:B------:R-:W-:Y:S05]  /*4130*/  BSYNC B1 ;  /* 0x0000000000017941 */ /* 0x000fea0003800000 */
.L_x_23759:
[----:B------:R-:W-:Y:S01]  /*4140*/  LEA R5, R0, 0x37800000, 0x17 ;  /* 0x3780000000057811 */ /* 0x000fe200078eb8ff */
[----:B------:R-:W-:-:S05]  /*4150*/  IMAD.SHL.U32 R0, R3, 0x200000, RZ ;  /* 0x0020000003007824 */ /* 0x000fca00078e00ff */
[----:B------:R-:W-:-:S07]  /*4160*/  LOP3.LUT R0, R5, R0, R6, 0xfe, !PT ;  /* 0x0000000005007212 */ /* 0x000fce00078efe06 */
.L_x_23758:
[----:B------:R-:W-:Y:S05]  /*4170*/  BSYNC B0 ;  /* 0x0000000000007941 */ /* 0x000fea0003800000 */
.L_x_23757:
[----:B------:R-:W-:Y:S01]  /*4180*/  FSETP.NEU.FTZ.AND P0, PT, R0, RZ, PT ;  /* 0x000000ff0000720b */ /* 0x000fe20003f1d000 */
[----:B------:R-:W-:-:S12]  /*4190*/  BRA `(.L_x_23738) ;  /* 0x0000000000a47947 */ /* 0x000fd80003800000 */
.L_x_23750:
        /* <DEDUP_REMOVED lines=14> */
.L_x_23764:
[----:B------:R-:W-:Y:S05]  /*4280*/  BSYNC B0 ;  /* 0x0000000000007941 */ /* 0x000fea0003800000 */
.L_x_23763:
[----:B------:R-:W-:Y:S01]  /*4290*/  FSETP.NEU.FTZ.AND P0, PT, R0, RZ, PT ;  /* 0x000000ff0000720b */ /* 0x000fe20003f1d000 */
[----:B------:R-:W-:-:S12]  /*42a0*/  BRA `(.L_x_23738) ;  /* 0x0000000000607947 */ /* 0x000fd80003800000 */
.L_x_23737:
        /* <DEDUP_REMOVED lines=16> */
.L_x_23765:
[----:B------:R-:W-:Y:S01]  /*43b0*/  PLOP3.LUT P0, PT, PT, PT, PT, 0x8, 0x0 ;  /* 0x000000000000781c */ /* 0x000fe20003f0e170 */
[----:B------:R-:W-:-:S12]  /*43c0*/  BRA `(.L_x_23738) ;  /* 0x0000000000187947 */ /* 0x000fd80003800000 */
.L_x_23762:
[----:B------:R-:W2:Y:S02]  /*43d0*/  LDG.E.64 R4, desc[UR36][R4.64] ;  /* 0x0000002404047981 */ /* 0x000ea4000c1e1b00 */
[----:B--2---:R-:W-:-:S04]  /*43e0*/  ISETP.NE.U32.AND P0, PT, R4, RZ, PT ;  /* 0x000000ff0400720c */ /* 0x004fc80003f05070 */
[----:B------:R-:W-:Y:S01]  /*43f0*/  ISETP.NE.AND.EX P0, PT, R5, RZ, PT, P0 ;  /* 0x000000ff0500720c */ /* 0x000fe20003f05300 */
[----:B------:R-:W-:-:S12]  /*4400*/  BRA `(.L_x_23738) ;  /* 0x0000000000087947 */ /* 0x000fd80003800000 */
.L_x_23761:
[----:B------:R-:W2:Y:S02]  /*4410*/  LDG.E R4, desc[UR36][R4.64] ;  /* 0x0000002404047981 */ /* 0x000ea4000c1e1900 */
[----:B--2---:R-:W-:-:S13]  /*4420*/  ISETP.NE.AND P0, PT, R4, RZ, PT ;  /* 0x000000ff0400720c */ /* 0x004fda0003f05270 */
.L_x_23738:
[----:B------:R-:W-:Y:S01]  /*4430*/  ISETP.NE.AND P1, PT, R19, RZ, PT ;  /* 0x000000ff1300720c */ /* 0x000fe20003f25270 */
[----:B------:R-:W-:Y:S01]  /*4440*/  VIADD R25, R25, 0x80 ;  /* 0x0000008019197836 */ /* 0x000fe20000000000 */
[----:B------:R-:W-:Y:S02]  /*4450*/  SEL R19, RZ, 0x1, !P0 ;  /* 0x00000001ff137807 */ /* 0x000fe40004000000 */
[----:B------:R-:W-:-:S09]  /*4460*/  SEL R16, RZ, 0x1, !P1 ;  /* 0x00000001ff107807 */ /* 0x000fd20004800000 */
.L_x_23698:
[----:B------:R-:W-:Y:S05]  /*4470*/  BSYNC B6 ;  /* 0x0000000000067941 */ /* 0x000fea0003800000 */
.L_x_23697:
[----:B------:R-:W-:Y:S01]  /*4480*/  ISETP.GE.AND P0, PT, R25, R22, PT ;  /* 0x000000161900720c */ /* 0x000fe20003f06270 */
[----:B------:R-:W-:Y:S01]  /*4490*/  BSSY B6, `(.L_x_23766) ;  /* 0x0000220000067945 */ /* 0x000fe20003800000 */
[----:B------:R-:W-:Y:S02]  /*44a0*/  PRMT R28, RZ, 0x7610, R28 ;  /* 0x00007610ff1c7816 */ /* 0x000fe4000000001c */
[----:B------:R-:W-:Y:S02]  /*44b0*/  PRMT R27, RZ, 0x7610, R27 ;  /* 0x00007610ff1b7816 */ /* 0x000fe4000000001b */
[----:B------:R-:W-:-:S07]  /*44c0*/  PRMT R26, RZ, 0x7610, R26 ;  /* 0x00007610ff1a7816 */ /* 0x000fce000000001a */
[----:B------:R-:W-:Y:S05]  /*44d0*/  @P0 BRA `(.L_x_23767) ;  /* 0x00000020006c0947 */ /* 0x000fea0003800000 */
[----:B------:R-:W-:Y:S01]  /*44e0*/  IMAD.MOV.U32 R3, RZ, RZ, 0x1 ;  /* 0x00000001ff037424 */ /* 0x000fe200078e00ff */
[C---:B------:R-:W-:Y:S01]  /*44f0*/  LOP3.LUT R0, R23.reuse, 0xff, RZ, 0xc0, !PT ;  /* 0x000000ff17007812 */ /* 0x040fe200078ec0ff */
[----:B0-----:R-:W-:Y:S01]  /*4500*/  IMAD R24, R2, 0x200, R25 ;  /* 0x0000020002187824 */ /* 0x001fe200078e0219 */
        /* <DEDUP_REMOVED lines=22> */
.L_x_23768:
        /* <DEDUP_REMOVED lines=21> */
.L_x_23772:
[----:B------:R-:W2:Y:S02]  /*47c0*/  LDG.E.U8 R4, desc[UR36][R4.64] ;  /* 0x0000002404047981 */ /* 0x000ea4000c1e1100 */
[----:B--2---:R-:W-:-:S04]  /*47d0*/  ISETP.NE.AND P0, PT, R4, RZ, PT ;  /* 0x000000ff0400720c */ /* 0x004fc80003f05270 */
[----:B------:R-:W-:Y:S01]  /*47e0*/  P2R R26, PR, RZ, 0x1 ;  /* 0x00000001ff1a7803 */ /* 0x000fe20000000000 */
[----:B------:R-:W-:Y:S08]  /*47f0*/  BRA `(.L_x_23774) ;  /* 0x0000000c00c47947 */ /* 0x000ff00003800000 */
.L_x_23771:
        /* <DEDUP_REMOVED lines=11> */
.L_x_23776:
[----:B------:R-:W2:Y:S02]  /*48b0*/  LDG.E R4, desc[UR36][R4.64] ;  /* 0x0000002404047981 */ /* 0x000ea4000c1e1900 */
[----:B--2---:R-:W-:-:S04]  /*48c0*/  ISETP.NE.AND P0, PT, R4, RZ, PT ;  /* 0x000000ff0400720c */ /* 0x004fc80003f05270 */
[----:B------:R-:W-:Y:S01]  /*48d0*/  P2R R26, PR, RZ, 0x1 ;  /* 0x00000001ff1a7803 */ /* 0x000fe20000000000 */
[----:B------:R-:W-:Y:S08]  /*48e0*/  BRA `(.L_x_23774) ;  /* 0x0000000c00887947 */ /* 0x000ff00003800000 */
.L_x_23775:
[----:B------:R-:W2:Y:S02]  /*48f0*/  LDG.E.U16 R4, desc[UR36][R4.64] ;  /* 0x0000002404047981 */ /* 0x000ea4000c1e1500 */
[----:B--2---:R-:W-:-:S04]  /*4900*/  ISETP.NE.AND P0, PT, R4, RZ, PT ;  /* 0x000000ff0400720c */ /* 0x004fc80003f05270 */
[----:B------:R-:W-:Y:S01]  /*4910*/  P2R R26, PR, RZ, 0x1 ;  /* 0x00000001ff1a7803 */ /* 0x000fe20000000000 */
[----:B------:R-:W-:Y:S08]  /*4920*/  BRA `(.L_x_23774) ;  /* 0x0000000c00787947 */ /* 0x000ff00003800000 */
.L_x_23770:
        /* <DEDUP_REMOVED lines=10> */
.L_x_23778:
[----:B------:R-:W2:Y:S02]  /*49d0*/  LDG.E.U16 R0, desc[UR36][R4.64] ;  /* 0x0000002404007981 */ /* 0x000ea4000c1e1500 */
[----:B--2---:R-:W-:-:S05]  /*49e0*/  HADD2.F32 R0, -RZ, R0.H0_H0 ;  /* 0x20000000ff007230 */ /* 0x004fca0000004100 */
[----:B------:R-:W-:-:S04]  /*49f0*/  FSETP.NEU.FTZ.AND P0, PT, R0, RZ, PT ;  /* 0x000000ff0000720b */ /* 0x000fc80003f1d000 */
[----:B------:R-:W-:Y:S01]  /*4a00*/  P2R R26, PR, RZ, 0x1 ;  /* 0x00000001ff1a7803 */ /* 0x000fe20000000000 */
[----:B------:R-:W-:Y:S08]  /*4a10*/  BRA `(.L_x_23774) ;  /* 0x0000000c003c7947 */ /* 0x000ff00003800000 */
.L_x_23777:
        /* <DEDUP_REMOVED lines=12> */
.L_x_23780:
        /* <DEDUP_REMOVED lines=11> */
.L_x_23779:
[----:B------:R-:W2:Y:S02]  /*4b90*/  LDG.E.64 R4, desc[UR36][R4.64] ;  /* 0x0000002404047981 */ /* 0x000ea4000c1e1b00 */
[----:B--2---:R-:W-:-:S06]  /*4ba0*/  DSETP.NEU.AND P0, PT, R4, RZ, PT ;  /* 0x000000ff0400722a */ /* 0x004fcc0003f0d000 */
[----:B------:R-:W-:Y:S01]  /*4bb0*/  P2R R26, PR, RZ, 0x1 ;  /* 0x00000001ff1a7803 */ /* 0x000fe20000000000 */
[----:B------:R-:W-:Y:S07]  /*4bc0*/  BRA `(.L_x_23774) ;  /* 0x0000000800d07947 */ /* 0x000fee0003800000 */
.L_x_23769:
        /* <DEDUP_REMOVED lines=12> */
.L_x_23783:
[----:B------:R-:W2:Y:S02]  /*4c90*/  LDG.E.128 R4, desc[UR36][R4.64] ;  /* 0x0000002404047981 */ /* 0x000ea4000c1e1d00 */
[----:B--2---:R-:W-:-:S06]  /*4ca0*/  DSETP.NEU.AND P0, PT, R6, RZ, PT ;  /* 0x000000ff0600722a */ /* 0x004fcc0003f0d000 */
[----:B------:R-:W-:-:S06]  /*4cb0*/  DSETP.NEU.OR P0, PT, R4, RZ, P0 ;  /* 0x000000ff0400722a */ /* 0x000fcc000070d400 */
[----:B------:R-:W-:Y:S01]  /*4cc0*/  P2R R26, PR, RZ, 0x1 ;  /* 0x00000001ff1a7803 */ /* 0x000fe20000000000 */
[----:B------:R-:W-:Y:S07]  /*4cd0*/  BRA `(.L_x_23774) ;  /* 0x00000008008c7947 */ /* 0x000fee0003800000 */
.L_x_23782:
        /* <DEDUP_REMOVED lines=28> */
.L_x_23785:
        /* <DEDUP_REMOVED lines=15> */
.L_x_23784:
[----:B------:R-:W2:Y:S02]  /*4f90*/  LDG.E.U16 R0, desc[UR36][R4.64] ;  /* 0x0000002404007981 */ /* 0x000ea4000c1e1500 */
[----:B--2---:R-:W-:-:S05]  /*4fa0*/  IMAD.U32 R0, R0, 0x10000, RZ ;  /* 0x0001000000007824 */ /* 0x004fca00078e00ff */
[----:B------:R-:W-:-:S04]  /*4fb0*/  FSETP.NEU.FTZ.AND P0, PT, R0, RZ, PT ;  /* 0x000000ff0000720b */ /* 0x000fc80003f1d000 */
[----:B------:R-:W-:Y:S01]  /*4fc0*/  P2R R26, PR, RZ, 0x1 ;  /* 0x00000001ff1a7803 */ /* 0x000fe20000000000 */
[----:B------:R-:W-:Y:S08]  /*4fd0*/  BRA `(.L_x_23774) ;  /* 0x0000000400cc7947 */ /* 0x000ff00003800000 */
.L_x_23781:
        /* <DEDUP_REMOVED lines=12> */
.L_x_23788:
        /* <DEDUP_REMOVED lines=21> */
.L_x_23792:
[----:B------:R-:W-:Y:S05]  /*51f0*/  BSYNC B1 ;  /* 0x0000000000017941 */ /* 0x000fea0003800000 */
.L_x_23791:
[----:B------:R-:W-:Y:S01]  /*5200*/  LEA R5, R0, 0x3b800000, 0x17 ;  /* 0x3b80000000057811 */ /* 0x000fe200078eb8ff */
[----:B------:R-:W-:-:S05]  /*5210*/  IMAD.SHL.U32 R0, R3, 0x100000, RZ ;  /* 0x0010000003007824 */ /* 0x000fca00078e00ff */
[----:B------:R-:W-:-:S07]  /*5220*/  LOP3.LUT R0, R5, R0, R6, 0xfe, !PT ;  /* 0x0000000005007212 */ /* 0x000fce00078efe06 */
.L_x_23790:
[----:B------:R-:W-:Y:S05]  /*5230*/  BSYNC B0 ;  /* 0x0000000000007941 */ /* 0x000fea0003800000 */
.L_x_23789:
[----:B------:R-:W-:-:S04]  /*5240*/  FSETP.NEU.FTZ.AND P0, PT, R0, RZ, PT ;  /* 0x000000ff0000720b */ /* 0x000fc80003f1d000 */
[----:B------:R-:W-:Y:S01]  /*5250*/  P2R R26, PR, RZ, 0x1 ;  /* 0x00000001ff1a7803 */ /* 0x000fe20000000000 */
[----:B------:R-:W-:Y:S08]  /*5260*/  BRA `(.L_x_23774) ;  /* 0x0000000400287947 */ /* 0x000ff00003800000 */
.L_x_23787:
        /* <DEDUP_REMOVED lines=21> */
.L_x_23796:
[----:B------:R-:W-:Y:S05]  /*53c0*/  BSYNC B1 ;  /* 0x0000000000017941 */ /* 0x000fea0003800000 */
.L_x_23795:
[----:B------:R-:W-:Y:S01]  /*53d0*/  LEA R5, R0, 0x37800000, 0x17 ;  /* 0x3780000000057811 */ /* 0x000fe200078eb8ff */
[----:B------:R-:W-:-:S05]  /*53e0*/  IMAD.SHL.U32 R0, R3, 0x200000, RZ ;  /* 0x0020000003007824 */ /* 0x000fca00078e00ff */
[----:B------:R-:W-:-:S07]  /*53f0*/  LOP3.LUT R0, R5, R0, R6, 0xfe, !PT ;  /* 0x0000000005007212 */ /* 0x000fce00078efe06 */
.L_x_23794:
[----:B------:R-:W-:Y:S05]  /*5400*/  BSYNC B0 ;  /* 0x0000000000007941 */ /* 0x000fea0003800000 */
.L_x_23793:
[----:B------:R-:W-:-:S04]  /*5410*/  FSETP.NEU.FTZ.AND P0, PT, R0, RZ, PT ;  /* 0x000000ff0000720b */ /* 0x000fc80003f1d000 */
[----:B------:R-:W-:Y:S01]  /*5420*/  P2R R26, PR, RZ, 0x1 ;  /* 0x00000001ff1a7803 */ /* 0x000fe20000000000 */
[----:B------:R-:W-:Y:S08]  /*5430*/  BRA `(.L_x_23774) ;  /* 0x0000000000b47947 */ /* 0x000ff00003800000 */
.L_x_23786:
        /* <DEDUP_REMOVED lines=14> */
.L_x_23800:
[----:B------:R-:W-:Y:S05]  /*5520*/  BSYNC B0 ;  /* 0x0000000000007941 */ /* 0x000fea0003800000 */
.L_x_23799:
[----:B------:R-:W-:-:S04]  /*5530*/  FSETP.NEU.FTZ.AND P0, PT, R0, RZ, PT ;  /* 0x000000ff0000720b */ /* 0x000fc80003f1d000 */
[----:B------:R-:W-:Y:S01]  /*5540*/  P2R R26, PR, RZ, 0x1 ;  /* 0x00000001ff1a7803 */ /* 0x000fe20000000000 */
[----:B------:R-:W-:Y:S08]  /*5550*/  BRA `(.L_x_23774) ;  /* 0x00000000006c7947 */ /* 0x000ff00003800000 */
.L_x_23773:
        /* <DEDUP_REMOVED lines=16> */
.L_x_23801:
[----:B------:R-:W-:-:S04]  /*5660*/  PLOP3.LUT P0, PT, PT, PT, PT, 0x8, 0x0 ;  /* 0x000000000000781c */ /* 0x000fc80003f0e170 */
[----:B------:R-:W-:Y:S01]  /*5670*/  P2R R26, PR, RZ, 0x1 ;  /* 0x00000001ff1a7803 */ /* 0x000fe20000000000 */
[----:B------:R-:W-:Y:S08]  /*5680*/  BRA `(.L_x_23774) ;  /* 0x0000000000207947 */ /* 0x000ff00003800000 */
.L_x_23798:
[----:B------:R-:W2:Y:S02]  /*5690*/  LDG.E.64 R4, desc[UR36][R4.64] ;  /* 0x0000002404047981 */ /* 0x000ea4000c1e1b00 */
[----:B--2---:R-:W-:-:S04]  /*56a0*/  ISETP.NE.U32.AND P0, PT, R4, RZ, PT ;  /* 0x000000ff0400720c */ /* 0x004fc80003f05070 */
[----:B------:R-:W-:-:S04]  /*56b0*/  ISETP.NE.AND.EX P0, PT, R5, RZ, PT, P0 ;  /* 0x000000ff0500720c */ /* 0x000fc80003f05300 */
[----:B------:R-:W-:Y:S01]  /*56c0*/  P2R R26, PR, RZ, 0x1 ;  /* 0x00000001ff1a7803 */ /* 0x000fe20000000000 */
[----:B------:R-:W-:Y:S08]  /*56d0*/  BRA `(.L_x_23774) ;  /* 0x00000000000c7947 */ /* 0x000ff00003800000 */
.L_x_23797:
[----:B------:R-:W2:Y:S02]  /*56e0*/  LDG.E R4, desc[UR36][R4.64] ;  /* 0x0000002404047981 */ /* 0x000ea4000c1e1900 */
[----:B--2---:R-:W-:-:S04]  /*56f0*/  ISETP.NE.AND P0, PT, R4, RZ, PT ;  /* 0x000000ff0400720c */ /* 0x004fc80003f05270 */
[----:B------:R-:W-:-:S09]  /*5700*/  P2R R26, PR, RZ, 0x1 ;  /* 0x00000001ff1a7803 */ /* 0x000fd20000000000 */
.L_x_23774:
        /* <DEDUP_REMOVED lines=20> */
.L_x_23805:
[----:B------:R-:W2:Y:S02]  /*5850*/  LDG.E.U8 R4, desc[UR36][R4.64] ;  /* 0x0000002404047981 */ /* 0x000ea4000c1e1100 */
[----:B--2---:R-:W-:Y:S01]  /*5860*/  ISETP.NE.AND P0, PT, R4, RZ, PT ;  /* 0x000000ff0400720c */ /* 0x004fe20003f05270 */
[----:B------:R-:W-:-:S12]  /*5870*/  BRA `(.L_x_23807) ;  /* 0x0000000c00747947 */ /* 0x000fd80003800000 */
.L_x_23804:
        /* <DEDUP_REMOVED lines=10> */
.L_x_23809:
[----:B------:R-:W2:Y:S02]  /*5920*/  LDG.E R4, desc[UR36][R4.64] ;  /* 0x0000002404047981 */ /* 0x000ea4000c1e1900 */
[----:B--2---:R-:W-:Y:S01]  /*5930*/  ISETP.NE.AND P0, PT, R4, RZ, PT ;  /* 0x000000ff0400720c */ /* 0x004fe20003f05270 */
[----:B------:R-:W-:-:S12]  /*5940*/  BRA `(.L_x_23807) ;  /* 0x0000000c00407947 */ /* 0x000fd80003800000 */
.L_x_23808:
[----:B------:R-:W2:Y:S02]  /*5950*/  LDG.E.U16 R4, desc[UR36][R4.64] ;  /* 0x0000002404047981 */ /* 0x000ea4000c1e1500 */
[----:B--2---:R-:W-:Y:S01]  /*5960*/  ISETP.NE.AND P0, PT, R4, RZ, PT ;  /* 0x000000ff0400720c */ /* 0x004fe20003f05270 */
[----:B------:R-:W-:-:S12]  /*5970*/  BRA `(.L_x_23807) ;  /* 0x0000000c00347947 */ /* 0x000fd80003800000 */
.L_x_23803:
        /* <DEDUP_REMOVED lines=9> */
.L_x_23811:
[----:B------:R-:W2:Y:S02]  /*5a10*/  LDG.E.U16 R0, desc[UR36][R4.64] ;  /* 0x0000002404007981 */ /* 0x000ea4000c1e1500 */
[----:B--2---:R-:W-:-:S05]  /*5a20*/  HADD2.F32 R0, -RZ, R0.H0_H0 ;  /* 0x20000000ff007230 */ /* 0x004fca0000004100 */
[----:B------:R-:W-:Y:S01]  /*5a30*/  FSETP.NEU.FTZ.AND P0, PT, R0, RZ, PT ;  /* 0x000000ff0000720b */ /* 0x000fe20003f1d000 */
[----:B------:R-:W-:-:S12]  /*5a40*/  BRA `(.L_x_23807) ;  /* 0x0000000c00007947 */ /* 0x000fd80003800000 */
.L_x_23810:
        /* <DEDUP_REMOVED lines=11> */
.L_x_23813:
        /* <DEDUP_REMOVED lines=10> */
.L_x_23812:
[----:B------:R-:W2:Y:S02]  /*5ba0*/  LDG.E.64 R4, desc[UR36][R4.64] ;  /* 0x0000002404047981 */ /* 0x000ea4000c1e1b00 */
[----:B--2---:R-:W-:Y:S01]  /*5bb0*/  DSETP.NEU.AND P0, PT, R4, RZ, PT ;  /* 0x000000ff0400722a */ /* 0x004fe20003f0d000 */
[----:B------:R-:W-:-:S13]  /*5bc0*/  BRA `(.L_x_23807) ;  /* 0x0000000800a07947 */ /* 0x000fda0003800000 */
.L_x_23802:
        /* <DEDUP_REMOVED lines=11> */
.L_x_23816:
[----:B------:R-:W2:Y:S02]  /*5c80*/  LDG.E.128 R4, desc[UR36][R4.64] ;  /* 0x0000002404047981 */ /* 0x000ea4000c1e1d00 */
[----:B--2---:R-:W-:-:S06]  /*5c90*/  DSETP.NEU.AND P0, PT, R6, RZ, PT ;  /* 0x000000ff0600722a */ /* 0x004fcc0003f0d000 */
[----:B------:R-:W-:Y:S01]  /*5ca0*/  DSETP.NEU.OR P0, PT, R4, RZ, P0 ;  /* 0x000000ff0400722a */ /* 0x000fe2000070d400 */
[----:B------:R-:W-:-:S13]  /*5cb0*/  BRA `(.L_x_23807) ;  /* 0x0000000800647947 */ /* 0x000fda0003800000 */
.L_x_23815:
        /* <DEDUP_REMOVED lines=27> */
.L_x_23818:
        /* <DEDUP_REMOVED lines=14> */
.L_x_23817:
[----:B------:R-:W2:Y:S02]  /*5f50*/  LDG.E.U16 R0, desc[UR36][R4.64] ;  /* 0x0000002404007981 */ /* 0x000ea4000c1e1500 */
[----:B--2---:R-:W-:-:S05]  /*5f60*/  IMAD.U32 R0, R0, 0x10000, RZ ;  /* 0x0001000000007824 */ /* 0x004fca00078e00ff */
[----:B------:R-:W-:Y:S01]  /*5f70*/  FSETP.NEU.FTZ.AND P0, PT, R0, RZ, PT ;  /* 0x000000ff0000720b */ /* 0x000fe20003f1d000 */
[----:B------:R-:W-:-:S12]  /*5f80*/  BRA `(.L_x_23807) ;  /* 0x0000000400b07947 */ /* 0x000fd80003800000 */
.L_x_23814:
        /* <DEDUP_REMOVED lines=11> */
.L_x_23821:
        /* <DEDUP_REMOVED lines=21> */
.L_x_23825:
[----:B------:R-:W-:Y:S05]  /*6190*/  BSYNC B1 ;  /* 0x0000000000017941 */ /* 0x000fea0003800000 */
.L_x_23824:
[----:B------:R-:W-:Y:S01]  /*61a0*/  LEA R5, R0, 0x3b800000, 0x17 ;  /* 0x3b80000000057811 */ /* 0x000fe200078eb8ff */
[----:B------:R-:W-:-:S05]  /*61b0*/  IMAD.SHL.U32 R0, R3, 0x100000, RZ ;  /* 0x0010000003007824 */ /* 0x000fca00078e00ff */
[----:B------:R-:W-:-:S07]  /*61c0*/  LOP3.LUT R0, R5, R0, R6, 0xfe, !PT ;  /* 0x0000000005007212 */ /* 0x000fce00078efe06 */
.L_x_23823:
[----:B------:R-:W-:Y:S05]  /*61d0*/  BSYNC B0 ;  /* 0x0000000000007941 */ /* 0x000fea0003800000 */
.L_x_23822:
[----:B------:R-:W-:Y:S01]  /*61e0*/  FSETP.NEU.FTZ.AND P0, PT, R0, RZ, PT ;  /* 0x000000ff0000720b */ /* 0x000fe20003f1d000 */
[----:B------:R-:W-:-:S12]  /*61f0*/  BRA `(.L_x_23807) ;  /* 0x0000000400147947 */ /* 0x000fd80003800000 */
.L_x_23820:
        /* <DEDUP_REMOVED lines=21> */
.L_x_23829:
[----:B------:R-:W-:Y:S05]  /*6350*/  BSYNC B1 ;  /* 0x0000000000017941 */ /* 0x000fea0003800000 */
.L_x_23828:
[----:B------:R-:W-:Y:S01]  /*6360*/  LEA R5, R0, 0x37800000, 0x17 ;  /* 0x3780000000057811 */ /* 0x000fe200078eb8ff */
[----:B------:R-:W-:-:S05]  /*6370*/  IMAD.SHL.U32 R0, R3, 0x200000, RZ ;  /* 0x0020000003007824 */ /* 0x000fca00078e00ff */
[----:B------:R-:W-:-:S07]  /*6380*/  LOP3.LUT R0, R5, R0, R6, 0xfe, !PT ;  /* 0x0000000005007212 */ /* 0x000fce00078efe06 */
.L_x_23827:
[----:B------:R-:W-:Y:S05]  /*6390*/  BSYNC B0 ;  /* 0x0000000000007941 */ /* 0x000fea0003800000 */
.L_x_23826:
[----:B------:R-:W-:Y:S01]  /*63a0*/  FSETP.NEU.FTZ.AND P0, PT, R0, RZ, PT ;  /* 0x000000ff0000720b */ /* 0x000fe20003f1d000 */
[----:B------:R-:W-:-:S12]  /*63b0*/  BRA `(.L_x_23807) ;  /* 0x0000000000a47947 */ /* 0x000fd80003800000 */
.L_x_23819:
        /* <DEDUP_REMOVED lines=14> */
.L_x_23833:
[----:B------:R-:W-:Y:S05]  /*64a0*/  BSYNC B0 ;  /* 0x0000000000007941 */ /* 0x000fea0003800000 */
.L_x_23832:
[----:B------:R-:W-:Y:S01]  /*64b0*/  FSETP.NEU.FTZ.AND P0, PT, R0, RZ, PT ;  /* 0x000000ff0000720b */ /* 0x000fe20003f1d000 */
[----:B------:R-:W-:-:S12]  /*64c0*/  BRA `(.L_x_23807) ;  /* 0x0000000000607947 */ /* 0x000fd80003800000 */
.L_x_23806:
        /* <DEDUP_REMOVED lines=16> */
.L_x_23834:
[----:B------:R-:W-:Y:S01]  /*65d0*/  PLOP3.LUT P0, PT, PT, PT, PT, 0x8, 0x0 ;  /* 0x000000000000781c */ /* 0x000fe20003f0e170 */
[----:B------:R-:W-:-:S12]  /*65e0*/  BRA `(.L_x_23807) ;  /* 0x0000000000187947 */ /* 0x000fd80003800000 */
.L_x_23831:
[----:B------:R-:W2:Y:S02]  /*65f0*/  LDG.E.64 R4, desc[UR36][R4.64] ;  /* 0x0000002404047981 */ /* 0x000ea4000c1e1b00 */
[----:B--2---:R-:W-:-:S04]  /*6600*/  ISETP.NE.U32.AND P0, PT, R4, RZ, PT ;  /* 0x000000ff0400720c */ /* 0x004fc80003f05070 */
[----:B------:R-:W-:Y:S01]  /*6610*/  ISETP.NE.AND.EX P0, PT, R5, RZ, PT, P0 ;  /* 0x000000ff0500720c */ /* 0x000fe20003f05300 */
[----:B------:R-:W-:-:S12]  /*6620*/  BRA `(.L_x_23807) ;  /* 0x0000000000087947 */ /* 0x000fd80003800000 */
.L_x_23830:
[----:B------:R-:W2:Y:S02]  /*6630*/  LDG.E R4, desc[UR36][R4.64] ;  /* 0x0000002404047981 */ /* 0x000ea4000c1e1900 */
[----:B--2---:R-:W-:-:S13]  /*6640*/  ISETP.NE.AND P0, PT, R4, RZ, PT ;  /* 0x000000ff0400720c */ /* 0x004fda0003f05270 */
.L_x_23807:
[----:B------:R-:W-:Y:S01]  /*6650*/  ISETP.NE.AND P1, PT, R26, RZ, PT ;  /* 0x000000ff1a00720c */ /* 0x000fe20003f25270 */
[----:B------:R-:W-:Y:S01]  /*6660*/  VIADD R25, R25, 0x80 ;  /* 0x0000008019197836 */ /* 0x000fe20000000000 */
[----:B------:R-:W-:Y:S02]  /*6670*/  SEL R26, RZ, 0x1, !P0 ;  /* 0x00000001ff1a7807 */ /* 0x000fe40004000000 */
[----:B------:R-:W-:-:S09]  /*6680*/  SEL R27, RZ, 0x1, !P1 ;  /* 0x00000001ff1b7807 */ /* 0x000fd20004800000 */
.L_x_23767:
[----:B------:R-:W-:Y:S05]  /*6690*/  BSYNC B6 ;  /* 0x0000000000067941 */ /* 0x000fea0003800000 */
.L_x_23766:
[----:B0-----:R-:W0:Y:S01]  /*66a0*/  LDC.U8 R24, c[0x0][0x218] ;  /* 0x00008600ff187b82 */ /* 0x001e220000000000 */
        /* <DEDUP_REMOVED lines=29> */
.L_x_23837:
[----:B------:R-:W1:Y:S01]  /*6880*/  LDC.U8 R6, c[0x0][0x24d] ;  /* 0x00009340ff067b82 */ /* 0x000e620000000000 */
[----:B------:R-:W-:Y:S02]  /*6890*/  ULDC UR4, c[0x0][0x254] ;  /* 0x0000950000047ab9 */ /* 0x000fe40000000800 */
[----:B------:R-:W-:-:S05]  /*68a0*/  IMAD R3, R25, UR4, RZ ;  /* 0x0000000419037c24 */ /* 0x000fca000f8e02ff */
[----:B------:R-:W2:Y:S01]  /*68b0*/  LDC.64 R4, c[0x0][0x238] ;  /* 0x00008e00ff047b82 */ /* 0x000ea20000000a00 */
[----:B-1----:R-:W-:-:S04]  /*68c0*/  PRMT R0, R6, 0x9910, RZ ;  /* 0x0000991006007816 */ /* 0x002fc800000000ff */
        /* <DEDUP_REMOVED lines=16> */
.L_x_23841:
[----:B------:R-:W2:Y:S02]  /*69d0*/  LDG.E.U8 R4, desc[UR36][R4.64] ;  /* 0x0000002404047981 */ /* 0x000ea4000c1e1100 */
[----:B--2---:R-:W-:-:S04]  /*69e0*/  ISETP.NE.AND P0, PT, R4, RZ, PT ;  /* 0x000000ff0400720c */ /* 0x004fc80003f05270 */
[----:B------:R-:W-:Y:S01]  /*69f0*/  P2R R23, PR, RZ, 0x1 ;  /* 0x00000001ff177803 */ /* 0x000fe20000000000 */
[----:B------:R-:W-:Y:S08]  /*6a00*/  BRA `(.L_x_23843) ;  /* 0x0000000c00c47947 */ /* 0x000ff00003800000 */
.L_x_23840:
        /* <DEDUP_REMOVED lines=11> */
.L_x_23845:
[----:B------:R-:W2:Y:S02]  /*6ac0*/  LDG.E R4, desc[UR36][R4.64] ;  /* 0x0000002404047981 */ /* 0x000ea4000c1e1900 */
[----:B--2---:R-:W-:-:S04]  /*6ad0*/  ISETP.NE.AND P0, PT, R4, RZ, PT ;  /* 0x000000ff0400720c */ /* 0x004fc80003f05270 */
[----:B------:R-:W-:Y:S01]  /*6ae0*/  P2R R23, PR, RZ, 0x1 ;  /* 0x00000001ff177803 */ /* 0x000fe20000000000 */
[----:B------:R-:W-:Y:S08]  /*6af0*/  BRA `(.L_x_23843) ;  /* 0x0000000c00887947 */ /* 0x000ff00003800000 */
.L_x_23844:
[----:B------:R-:W2:Y:S02]  /*6b00*/  LDG.E.U16 R4, desc[UR36][R4.64] ;  /* 0x0000002404047981 */ /* 0x000ea4000c1e1500 */
[----:B--2---:R-:W-:-:S04]  /*6b10*/  ISETP.NE.AND P0, PT, R4, RZ, PT ;  /* 0x000000ff0400720c */ /* 0x004fc80003f05270 */
[----:B------:R-:W-:Y:S01]  /*6b20*/  P2R R23, PR, RZ, 0x1 ;  /* 0x00000001ff177803 */ /* 0x000fe20000000000 */
[----:B------:R-:W-:Y:S08]  /*6b30*/  BRA `(.L_x_23843) ;  /* 0x0000000c00787947 */ /* 0x000ff00003800000 */
.L_x_23839:
        /* <DEDUP_REMOVED lines=10> */
.L_x_23847:
[----:B------:R-:W2:Y:S02]  /*6be0*/  LDG.E.U16 R0, desc[UR36][R4.64] ;  /* 0x0000002404007981 */ /* 0x000ea4000c1e1500 */
[----:B--2---:R-:W-:-:S05]  /*6bf0*/  HADD2.F32 R0, -RZ, R0.H0_H0 ;  /* 0x20000000ff007230 */ /* 0x004fca0000004100 */
[----:B------:R-:W-:-:S04]  /*6c00*/  FSETP.NEU.FTZ.AND P0, PT, R0, RZ, PT ;  /* 0x000000ff0000720b */ /* 0x000fc80003f1d000 */
[----:B------:R-:W-:Y:S01]  /*6c10*/  P2R R23, PR, RZ, 0x1 ;  /* 0x00000001ff177803 */ /* 0x000fe20000000000 */
[----:B------:R-:W-:Y:S08]  /*6c20*/  BRA `(.L_x_23843) ;  /* 0x0000000c003c7947 */ /* 0x000ff00003800000 */
.L_x_23846:
        /* <DEDUP_REMOVED lines=12> */
.L_x_23849:
        /* <DEDUP_REMOVED lines=11> */
.L_x_23848:
[----:B------:R-:W2:Y:S02]  /*6da0*/  LDG.E.64 R4, desc[UR36][R4.64] ;  /* 0x0000002404047981 */ /* 0x000ea4000c1e1b00 */
[----:B--2---:R-:W-:-:S06]  /*6db0*/  DSETP.NEU.AND P0, PT, R4, RZ, PT ;  /* 0x000000ff0400722a */ /* 0x004fcc0003f0d000 */
[----:B------:R-:W-:Y:S01]  /*6dc0*/  P2R R23, PR, RZ, 0x1 ;  /* 0x00000001ff177803 */ /* 0x000fe20000000000 */
[----:B------:R-:W-:Y:S07]  /*6dd0*/  BRA `(.L_x_23843) ;  /* 0x0000000800d07947 */ /* 0x000fee0003800000 */
.L_x_23838:
        /* <DEDUP_REMOVED lines=12> */
.L_x_23852:
[----:B------:R-:W2:Y:S02]  /*6ea0*/  LDG.E.128 R4, desc[UR36][R4.64] ;  /* 0x0000002404047981 */ /* 0x000ea4000c1e1d00 */
[----:B--2---:R-:W-:-:S06]  /*6eb0*/  DSETP.NEU.AND P0, PT, R6, RZ, PT ;  /* 0x000000ff0600722a */ /* 0x004fcc0003f0d000 */
[----:B------:R-:W-:-:S06]  /*6ec0*/  DSETP.NEU.OR P0, PT, R4, RZ, P0 ;  /* 0x000000ff0400722a */ /* 0x000fcc000070d400 */
[----:B------:R-:W-:Y:S01]  /*6ed0*/  P2R R23, PR, RZ, 0x1 ;  /* 0x00000001ff177803 */ /* 0x000fe20000000000 */
[----:B------:R-:W-:Y:S07]  /*6ee0*/  BRA `(.L_x_23843) ;  /* 0x00000008008c7947 */ /* 0x000fee0003800000 */
.L_x_23851:
        /* <DEDUP_REMOVED lines=28> */
.L_x_23854:
        /* <DEDUP_REMOVED lines=15> */
.L_x_23853:
[----:B------:R-:W2:Y:S02]  /*71a0*/  LDG.E.U16 R0, desc[UR36][R4.64] ;  /* 0x0000002404007981 */ /* 0x000ea4000c1e1500 */
[----:B--2---:R-:W-:-:S05]  /*71b0*/  IMAD.U32 R0, R0, 0x10000, RZ ;  /* 0x0001000000007824 */ /* 0x004fca00078e00ff */
[----:B------:R-:W-:-:S04]  /*71c0*/  FSETP.NEU.FTZ.AND P0, PT, R0, RZ, PT ;  /* 0x000000ff0000720b */ /* 0x000fc80003f1d000 */
[----:B------:R-:W-:Y:S01]  /*71d0*/  P2R R23, PR, RZ, 0x1 ;  /* 0x00000001ff177803 */ /* 0x000fe20000000000 */
[----:B------:R-:W-:Y:S08]  /*71e0*/  BRA `(.L_x_23843) ;  /* 0x0000000400cc7947 */ /* 0x000ff00003800000 */
.L_x_23850:
        /* <DEDUP_REMOVED lines=12> */
.L_x_23857:
        /* <DEDUP_REMOVED lines=21> */
.L_x_23861:
[----:B------:R-:W-:Y:S05]  /*7400*/  BSYNC B1 ;  /* 0x0000000000017941 */ /* 0x000fea0003800000 */
.L_x_23860:
[----:B------:R-:W-:Y:S01]  /*7410*/  LEA R5, R0, 0x3b800000, 0x17 ;  /* 0x3b80000000057811 */ /* 0x000fe200078eb8ff */
[----:B------:R-:W-:-:S05]  /*7420*/  IMAD.SHL.U32 R0, R3, 0x100000, RZ ;  /* 0x0010000003007824 */ /* 0x000fca00078e00ff */
[----:B------:R-:W-:-:S07]  /*7430*/  LOP3.LUT R0, R5, R0, R6, 0xfe, !PT ;  /* 0x0000000005007212 */ /* 0x000fce00078efe06 */
.L_x_23859:
[----:B------:R-:W-:Y:S05]  /*7440*/  BSYNC B0 ;  /* 0x0000000000007941 */ /* 0x000fea0003800000 */
.L_x_23858:
[----:B------:R-:W-:-:S04]  /*7450*/  FSETP.NEU.FTZ.AND P0, PT, R0, RZ, PT ;  /* 0x000000ff0000720b */ /* 0x000fc80003f1d000 */
[----:B------:R-:W-:Y:S01]  /*7460*/  P2R R23, PR, RZ, 0x1 ;  /* 0x00000001ff177803 */ /* 0x000fe20000000000 */
[----:B------:R-:W-:Y:S08]  /*7470*/  BRA `(.L_x_23843) ;  /* 0x0000000400287947 */ /* 0x000ff00003800000 */
.L_x_23856:
        /* <DEDUP_REMOVED lines=21> */
.L_x_23865:
[----:B------:R-:W-:Y:S05]  /*75d0*/  BSYNC B1 ;  /* 0x0000000000017941 */ /* 0x000fea0003800000 */
.L_x_23864:
[----:B------:R-:W-:Y:S01]  /*75e0*/  LEA R5, R0, 0x37800000, 0x17 ;  /* 0x3780000000057811 */ /* 0x000fe200078eb8ff */
[----:B------:R-:W-:-:S05]  /*75f0*/  IMAD.SHL.U32 R0, R3, 0x200000, RZ ;  /* 0x0020000003007824 */ /* 0x000fca00078e00ff */
[----:B------:R-:W-:-:S07]  /*7600*/  LOP3.LUT R0, R5, R0, R6, 0xfe, !PT ;  /* 0x0000000005007212 */ /* 0x000fce00078efe06 */
.L_x_23863:
[----:B------:R-:W-:Y:S05]  /*7610*/  BSYNC B0 ;  /* 0x0000000000007941 */ /* 0x000fea0003800000 */
.L_x_23862:
[----:B------:R-:W-:-:S04]  /*7620*/  FSETP.NEU.FTZ.AND P0, PT, R0, RZ, PT ;  /* 0x000000ff0000720b */ /* 0x000fc80003f1d000 */
[----:B------:R-:W-:Y:S01]  /*7630*/  P2R R23, PR, RZ, 0x1 ;  /* 0x00000001ff177803 */ /* 0x000fe20000000000 */
[----:B------:R-:W-:Y:S08]  /*7640*/  BRA `(.L_x_23843) ;  /* 0x0000000000b47947 */ /* 0x000ff00003800000 */
.L_x_23855:
        /* <DEDUP_REMOVED lines=14> */
.L_x_23869:
[----:B------:R-:W-:Y:S05]  /*7730*/  BSYNC B0 ;  /* 0x0000000000007941 */ /* 0x000fea0003800000 */
.L_x_23868:
[----:B------:R-:W-:-:S04]  /*7740*/  FSETP.NEU.FTZ.AND P0, PT, R0, RZ, PT ;  /* 0x000000ff0000720b */ /* 0x000fc80003f1d000 */
[----:B------:R-:W-:Y:S01]  /*7750*/  P2R R23, PR, RZ, 0x1 ;  /* 0x00000001ff177803 */ /* 0x000fe20000000000 */
[----:B------:R-:W-:Y:S08]  /*7760*/  BRA `(.L_x_23843) ;  /* 0x00000000006c7947 */ /* 0x000ff00003800000 */
.L_x_23842:
        /* <DEDUP_REMOVED lines=16> */
.L_x_23870:
[----:B------:R-:W-:-:S04]  /*7870*/  PLOP3.LUT P0, PT, PT, PT, PT, 0x8, 0x0 ;  /* 0x000000000000781c */ /* 0x000fc80003f0e170 */
[----:B------:R-:W-:Y:S01]  /*7880*/  P2R R23, PR, RZ, 0x1 ;  /* 0x00000001ff177803 */ /* 0x000fe20000000000 */
[----:B------:R-:W-:Y:S08]  /*7890*/  BRA `(.L_x_23843) ;  /* 0x0000000000207947 */ /* 0x000ff00003800000 */
.L_x_23867:
[----:B------:R-:W2:Y:S02]  /*78a0*/  LDG.E.64 R4, desc[UR36][R4.64] ;  /* 0x0000002404047981 */ /* 0x000ea4000c1e1b00 */
[----:B--2---:R-:W-:-:S04]  /*78b0*/  ISETP.NE.U32.AND P0, PT, R4, RZ, PT ;  /* 0x000000ff0400720c */ /* 0x004fc80003f05070 */
[----:B------:R-:W-:-:S04]  /*78c0*/  ISETP.NE.AND.EX P0, PT, R5, RZ, PT, P0 ;  /* 0x000000ff0500720c */ /* 0x000fc80003f05300 */
[----:B------:R-:W-:Y:S01]  /*78d0*/  P2R R23, PR, RZ, 0x1 ;  /* 0x00000001ff177803 */ /* 0x000fe20000000000 */
[----:B------:R-:W-:Y:S08]  /*78e0*/  BRA `(.L_x_23843) ;  /* 0x00000000000c7947 */ /* 0x000ff00003800000 */
.L_x_23866:
[----:B------:R-:W2:Y:S02]  /*78f0*/  LDG.E R4, desc[UR36][R4.64] ;  /* 0x0000002404047981 */ /* 0x000ea4000c1e1900 */
[----:B--2---:R-:W-:-:S04]  /*7900*/  ISETP.NE.AND P0, PT, R4, RZ, PT ;  /* 0x000000ff0400720c */ /* 0x004fc80003f05270 */
[----:B------:R-:W-:-:S09]  /*7910*/  P2R R23, PR, RZ, 0x1 ;  /* 0x00000001ff177803 */ /* 0x000fd20000000000 */
.L_x_23843:
        /* <DEDUP_REMOVED lines=20> */
.L_x_23874:
[----:B------:R-:W2:Y:S02]  /*7a60*/  LDG.E.U8 R4, desc[UR36][R4.64] ;  /* 0x0000002404047981 */ /* 0x000ea4000c1e1100 */
[----:B--2---:R-:W-:Y:S01]  /*7a70*/  ISETP.NE.AND P0, PT, R4, RZ, PT ;  /* 0x000000ff0400720c */ /* 0x004fe20003f05270 */
[----:B------:R-:W-:-:S12]  /*7a80*/  BRA `(.L_x_23876) ;  /* 0x0000000c00747947 */ /* 0x000fd80003800000 */
.L_x_23873:
        /* <DEDUP_REMOVED lines=10> */
.L_x_23878:
[----:B------:R-:W2:Y:S02]  /*7b30*/  LDG.E R4, desc[UR36][R4.64] ;  /* 0x0000002404047981 */ /* 0x000ea4000c1e1900 */
[----:B--2---:R-:W-:Y:S01]  /*7b40*/  ISETP.NE.AND P0, PT, R4, RZ, PT ;  /* 0x000000ff0400720c */ /* 0x004fe20003f05270 */
[----:B------:R-:W-:-:S12]  /*7b50*/  BRA `(.L_x_23876) ;  /* 0x0000000c00407947 */ /* 0x000fd80003800000 */
.L_x_23877:
[----:B------:R-:W2:Y:S02]  /*7b60*/  LDG.E.U16 R4, desc[UR36][R4.64] ;  /* 0x0000002404047981 */ /* 0x000ea4000c1e1500 */
[----:B--2---:R-:W-:Y:S01]  /*7b70*/  ISETP.NE.AND P0, PT, R4, RZ, PT ;  /* 0x000000ff0400720c */ /* 0x004fe20003f05270 */
[----:B------:R-:W-:-:S12]  /*7b80*/  BRA `(.L_x_23876) ;  /* 0x0000000c00347947 */ /* 0x000fd80003800000 */
.L_x_23872:
        /* <DEDUP_REMOVED lines=9> */
.L_x_23880:
[----:B------:R-:W2:Y:S02]  /*7c20*/  LDG.E.U16 R0, desc[UR36][R4.64] ;  /* 0x0000002404007981 */ /* 0x000ea4000c1e1500 */
[----:B--2---:R-:W-:-:S05]  /*7c30*/  HADD2.F32 R0, -RZ, R0.H0_H0 ;  /* 0x20000000ff007230 */ /* 0x004fca0000004100 */
[----:B------:R-:W-:Y:S01]  /*7c40*/  FSETP.NEU.FTZ.AND P0, PT, R0, RZ, PT ;  /* 0x000000ff0000720b */ /* 0x000fe20003f1d000 */
[----:B------:R-:W-:-:S12]  /*7c50*/  BRA `(.L_x_23876) ;  /* 0x0000000c00007947 */ /* 0x000fd80003800000 */
.L_x_23879:
        /* <DEDUP_REMOVED lines=11> */
.L_x_23882:
        /* <DEDUP_REMOVED lines=10> */
.L_x_23881:
[----:B------:R-:W2:Y:S02]  /*7db0*/  LDG.E.64 R4, desc[UR36][R4.64] ;  /* 0x0000002404047981 */ /* 0x000ea4000c1e1b00 */
[----:B--2---:R-:W-:Y:S01]  /*7dc0*/  DSETP.NEU.AND P0, PT, R4, RZ, PT ;  /* 0x000000ff0400722a */ /* 0x004fe20003f0d000 */
[----:B------:R-:W-:-:S13]  /*7dd0*/  BRA `(.L_x_23876) ;  /* 0x0000000800a07947 */ /* 0x000fda0003800000 */
.L_x_23871:
        /* <DEDUP_REMOVED lines=11> */
.L_x_23885:
[----:B------:R-:W2:Y:S02]  /*7e90*/  LDG.E.128 R4, desc[UR36][R4.64] ;  /* 0x0000002404047981 */ /* 0x000ea4000c1e1d00 */
[----:B--2---:R-:W-:-:S06]  /*7ea0*/  DSETP.NEU.AND P0, PT, R6, RZ, PT ;  /* 0x000000ff0600722a */ /* 0x004fcc0003f0d000 */
[----:B------:R-:W-:Y:S01]  /*7eb0*/  DSETP.NEU.OR P0, PT, R4, RZ, P0 ;  /* 0x000000ff0400722a */ /* 0x000fe2000070d400 */
[----:B------:R-:W-:-:S13]  /*7ec0*/  BRA `(.L_x_23876) ;  /* 0x0000000800647947 */ /* 0x000fda0003800000 */
.L_x_23884:
        /* <DEDUP_REMOVED lines=27> */
.L_x_23887:
        /* <DEDUP_REMOVED lines=14> */
.L_x_23886:
[----:B------:R-:W2:Y:S02]  /*8160*/  LDG.E.U16 R0, desc[UR36][R4.64] ;  /* 0x0000002404007981 */ /* 0x000ea4000c1e1500 */
[----:B--2---:R-:W-:-:S05]  /*8170*/  IMAD.U32 R0, R0, 0x10000, RZ ;  /* 0x0001000000007824 */ /* 0x004fca00078e00ff */
[----:B------:R-:W-:Y:S01]  /*8180*/  FSETP.NEU.FTZ.AND P0, PT, R0, RZ, PT ;  /* 0x000000ff0000720b */ /* 0x000fe20003f1d000 */
[----:B------:R-:W-:-:S12]  /*8190*/  BRA `(.L_x_23876) ;  /* 0x0000000400b07947 */ /* 0x000fd80003800000 */
.L_x_23883:
        /* <DEDUP_REMOVED lines=11> */
.L_x_23890:
        /* <DEDUP_REMOVED lines=21> */
.L_x_23894:
[----:B------:R-:W-:Y:S05]  /*83a0*/  BSYNC B1 ;  /* 0x0000000000017941 */ /* 0x000fea0003800000 */
.L_x_23893:
[----:B------:R-:W-:Y:S01]  /*83b0*/  LEA R5, R0, 0x3b800000, 0x17 ;  /* 0x3b80000000057811 */ /* 0x000fe200078eb8ff */
[----:B------:R-:W-:-:S05]  /*83c0*/  IMAD.SHL.U32 R0, R3, 0x100000, RZ ;  /* 0x0010000003007824 */ /* 0x000fca00078e00ff */
[----:B------:R-:W-:-:S07]  /*83d0*/  LOP3.LUT R0, R5, R0, R6, 0xfe, !PT ;  /* 0x0000000005007212 */ /* 0x000fce00078efe06 */
.L_x_23892:
[----:B------:R-:W-:Y:S05]  /*83e0*/  BSYNC B0 ;  /* 0x0000000000007941 */ /* 0x000fea0003800000 */
.L_x_23891:
[----:B------:R-:W-:Y:S01]  /*83f0*/  FSETP.NEU.FTZ.AND P0, PT, R0, RZ, PT ;  /* 0x000000ff0000720b */ /* 0x000fe20003f1d000 */
[----:B------:R-:W-:-:S12]  /*8400*/  BRA `(.L_x_23876) ;  /* 0x0000000400147947 */ /* 0x000fd80003800000 */
.L_x_23889:
        /* <DEDUP_REMOVED lines=21> */
.L_x_23898:
[----:B------:R-:W-:Y:S05]  /*8560*/  BSYNC B1 ;  /* 0x0000000000017941 */ /* 0x000fea0003800000 */
.L_x_23897:
[----:B------:R-:W-:Y:S01]  /*8570*/  LEA R5, R0, 0x37800000, 0x17 ;  /* 0x3780000000057811 */ /* 0x000fe200078eb8ff */
[----:B------:R-:W-:-:S05]  /*8580*/  IMAD.SHL.U32 R0, R3, 0x200000, RZ ;  /* 0x0020000003007824 */ /* 0x000fca00078e00ff */
[----:B------:R-:W-:-:S07]  /*8590*/  LOP3.LUT R0, R5, R0, R6, 0xfe, !PT ;  /* 0x0000000005007212 */ /* 0x000fce00078efe06 */
.L_x_23896:
[----:B------:R-:W-:Y:S05]  /*85a0*/  BSYNC B0 ;  /* 0x0000000000007941 */ /* 0x000fea0003800000 */
.L_x_23895:
[----:B------:R-:W-:Y:S01]  /*85b0*/  FSETP.NEU.FTZ.AND P0, PT, R0, RZ, PT ;  /* 0x000000ff0000720b */ /* 0x000fe20003f1d000 */
[----:B------:R-:W-:-:S12]  /*85c0*/  BRA `(.L_x_23876) ;  /* 0x0000000000a47947 */ /* 0x000fd80003800000 */
.L_x_23888:
        /* <DEDUP_REMOVED lines=14> */
.L_x_23902:
[----:B------:R-:W-:Y:S05]  /*86b0*/  BSYNC B0 ;  /* 0x0000000000007941 */ /* 0x000fea0003800000 */
.L_x_23901:
[----:B------:R-:W-:Y:S01]  /*86c0*/  FSETP.NEU.FTZ.AND P0, PT, R0, RZ, PT ;  /* 0x000000ff0000720b */ /* 0x000fe20003f1d000 */
[----:B------:R-:W-:-:S12]  /*86d0*/  BRA `(.L_x_23876) ;  /* 0x0000000000607947 */ /* 0x000fd80003800000 */
.L_x_23875:
        /* <DEDUP_REMOVED lines=16> */
.L_x_23903:
[----:B------:R-:W-:Y:S01]  /*87e0*/  PLOP3.LUT P0, PT, PT, PT, PT, 0x8, 0x0 ;  /* 0x000000000000781c */ /* 0x000fe20003f0e170 */
[----:B------:R-:W-:-:S12]  /*87f0*/  BRA `(.L_x_23876) ;  /* 0x0000000000187947 */ /* 0x000fd80003800000 */
.L_x_23900:
[----:B------:R-:W2:Y:S02]  /*8800*/  LDG.E.64 R4, desc[UR36][R4.64] ;  /* 0x0000002404047981 */ /* 0x000ea4000c1e1b00 */
[----:B--2---:R-:W-:-:S04]  /*8810*/  ISETP.NE.U32.AND P0, PT, R4, RZ, PT ;  /* 0x000000ff0400720c */ /* 0x004fc80003f05070 */
[----:B------:R-:W-:Y:S01]  /*8820*/  ISETP.NE.AND.EX P0, PT, R5, RZ, PT, P0 ;  /* 0x000000ff0500720c */ /* 0x000fe20003f05300 */
[----:B------:R-:W-:-:S12]  /*8830*/  BRA `(.L_x_23876) ;  /* 0x0000000000087947 */ /* 0x000fd80003800000 */
.L_x_23899:
[----:B------:R-:W2:Y:S02]  /*8840*/  LDG.E R4, desc[UR36][R4.64] ;  /* 0x0000002404047981 */ /* 0x000ea4000c1e1900 */
[----:B--2---:R-:W-:-:S13]  /*8850*/  ISETP.NE.AND P0, PT, R4, RZ, PT ;  /* 0x000000ff0400720c */ /* 0x004fda0003f05270 */
.L_x_23876:
[----:B------:R-:W-:Y:S02]  /*8860*/  ISETP.NE.AND P1, PT, R23, RZ, PT ;  /* 0x000000ff1700720c */ /* 0x000fe40003f25270 */
[----:B------:R-:W-:Y:S02]  /*8870*/  SEL R0, RZ, 0x1, !P0 ;  /* 0x00000001ff007807 */ /* 0x000fe40004000000 */
[----:B------:R-:W-:-:S09]  /*8880*/  SEL R28, RZ, 0x1, !P1 ;  /* 0x00000001ff1c7807 */ /* 0x000fd20004800000 */
.L_x_23836:
[----:B------:R-:W-:Y:S05]  /*8890*/  BSYNC B6 ;  /* 0x0000000000067941 */ /* 0x000fea0003800000 */
.L_x_23835:
[----:B------:R-:W1:Y:S01]  /*88a0*/  S2R R3, SR_TID.X ;  /* 0x0000000000037919 */ /* 0x000e620000002100 */
[----:B------:R-:W-:Y:S01]  /*88b0*/  PRMT R5, R16, 0x9910, RZ ;  /* 0x0000991010057816 */ /* 0x000fe200000000ff */
[----:B------:R-:W-:Y:S01]  /*88c0*/  BSSY B6, `(.L_x_23904) ;  /* 0x0000105000067945 */ /* 0x000fe20003800000 */
[----:B------:R-:W2:Y:S01]  /*88d0*/  LDC.U8 R16, c[0x0][0x25c] ;  /* 0x00009700ff107b82 */ /* 0x000ea20000000000 */
[----:B0-----:R-:W-:Y:S02]  /*88e0*/  ISETP.NE.AND P1, PT, R24, RZ, PT ;  /* 0x000000ff1800720c */ /* 0x001fe40003f25270 */
[----:B------:R-:W-:Y:S02]  /*88f0*/  PRMT R6, R27, 0x9910, RZ ;  /* 0x000099101b067816 */ /* 0x000fe400000000ff */
[----:B------:R-:W-:Y:S02]  /*8900*/  PRMT R18, R18, 0x9910, RZ ;  /* 0x0000991012127816 */ /* 0x000fe400000000ff */
[----:B------:R-:W-:-:S02]  /*8910*/  PRMT R4, R17, 0x9910, RZ ;  /* 0x0000991011047816 */ /* 0x000fc400000000ff */
[----:B------:R-:W-:Y:S02]  /*8920*/  PRMT R7, R28, 0x9910, RZ ;  /* 0x000099101c077816 */ /* 0x000fe400000000ff */
[----:B------:R-:W-:Y:S02]  /*8930*/  ISETP.NE.AND P2, PT, R6, RZ, P1 ;  /* 0x000000ff0600720c */ /* 0x000fe40000f45270 */
[----:B------:R-:W-:Y:S01]  /*8940*/  PRMT R6, R0, 0x9910, RZ ;  /* 0x0000991000067816 */ /* 0x000fe200000000ff */
[----:B------:R-:W-:Y:S01]  /*8950*/  IMAD.MOV.U32 R0, RZ, RZ, R18 ;  /* 0x000000ffff007224 */ /* 0x000fe200078e0012 */
[----:B------:R-:W-:Y:S02]  /*8960*/  ISETP.NE.AND P0, PT, R4, RZ, P1 ;  /* 0x000000ff0400720c */ /* 0x000fe40000f05270 */
[----:B------:R-:W-:Y:S02]  /*8970*/  ISETP.NE.AND P3, PT, R5, RZ, P1 ;  /* 0x000000ff0500720c */ /* 0x000fe40000f65270 */
[----:B------:R-:W-:-:S02]  /*8980*/  ISETP.NE.AND P1, PT, R7, RZ, P1 ;  /* 0x000000ff0700720c */ /* 0x000fc40000f25270 */
[----:B------:R-:W-:Y:S02]  /*8990*/  PRMT R4, R19, 0x9910, RZ ;  /* 0x0000991013047816 */ /* 0x000fe400000000ff */
[----:B------:R-:W-:Y:S02]  /*89a0*/  PRMT R5, R26, 0x9910, RZ ;  /* 0x000099101a057816 */ /* 0x000fe400000000ff */
[----:B------:R-:W-:Y:S02]  /*89b0*/  ISETP.NE.AND P0, PT, R0, RZ, P0 ;  /* 0x000000ff0000720c */ /* 0x000fe40000705270 */
[----:B------:R-:W-:Y:S02]  /*89c0*/  ISETP.NE.AND P3, PT, R4, RZ, P3 ;  /* 0x000000ff0400720c */ /* 0x000fe40001f65270 */
[----:B-1----:R-:W-:Y:S01]  /*89d0*/  ISETP.GE.AND P4, PT, R3, R22, PT ;  /* 0x000000160300720c */ /* 0x002fe20003f86270 */
[----:B------:R-:W-:Y:S01]  /*89e0*/  IMAD.MOV.U32 R17, RZ, RZ, R3 ;  /* 0x000000ffff117224 */ /* 0x000fe200078e0003 */
[----:B------:R-:W-:-:S02]  /*89f0*/  ISETP.NE.AND P2, PT, R5, RZ, P2 ;  /* 0x000000ff0500720c */ /* 0x000fc40001745270 */
[----:B------:R-:W-:Y:S02]  /*8a00*/  ISETP.NE.AND P1, PT, R6, RZ, P1 ;  /* 0x000000ff0600720c */ /* 0x000fe40000f25270 */
[----:B------:R-:W-:Y:S02]  /*8a10*/  SEL R11, RZ, 0x1, !P0 ;  /* 0x00000001ff0b7807 */ /* 0x000fe40004000000 */
[----:B------:R-:W-:Y:S02]  /*8a20*/  SEL R26, RZ, 0x1, !P3 ;  /* 0x00000001ff1a7807 */ /* 0x000fe40005800000 */
[----:B------:R-:W-:Y:S02]  /*8a30*/  SEL R18, RZ, 0x1, !P2 ;  /* 0x00000001ff127807 */ /* 0x000fe40005000000 */
[----:B------:R-:W-:Y:S01]  /*8a40*/  SEL R24, RZ, 0x1, !P1 ;  /* 0x00000001ff187807 */ /* 0x000fe20004800000 */
[----:B------:R-:W-:Y:S06]  /*8a50*/  @P4 BRA `(.L_x_23905) ;  /* 0x0000000c00ac4947 */ /* 0x000fec0003800000 */
[----:B------:R-:W0:Y:S01]  /*8a60*/  LDC.64 R8, c[0x0][0x228] ;  /* 0x00008a00ff087b82 */ /* 0x000e220000000a00 */
[----:B------:R-:W-:Y:S01]  /*8a70*/  IMAD R0, R2, 0x200, R3 ;  /* 0x0000020002007824 */ /* 0x000fe200078e0203 */
[----:B--2---:R-:W-:Y:S01]  /*8a80*/  PRMT R4, R16, 0x9910, RZ ;  /* 0x0000991010047816 */ /* 0x004fe200000000ff */
        /* <DEDUP_REMOVED lines=18> */
.L_x_23909:
[----:B------:R0:W-:Y:S01]  /*8bb0*/  STG.E.U8 desc[UR36][R8.64], R11 ;  /* 0x0000000b08007986 */ /* 0x0001e2000c101124 */
[----:B------:R-:W-:Y:S05]  /*8bc0*/  BRA `(.L_x_23905) ;  /* 0x0000000c00507947 */ /* 0x000fea0003800000 */
.L_x_23908:
[----:B------:R-:W-:-:S13]  /*8bd0*/  ISETP.NE.AND P0, PT, R0, 0x2, PT ;  /* 0x000000020000780c */ /* 0x000fda0003f05270 */
[----:B------:R-:W-:Y:S05]  /*8be0*/  @!P0 BRA `(.L_x_23911) ;  /* 0x0000000000288947 */ /* 0x000fea0003800000 */
[----:B------:R-:W-:-:S13]  /*8bf0*/  ISETP.NE.AND P0, PT, R0, 0x3, PT ;  /* 0x000000030000780c */ /* 0x000fda0003f05270 */
[----:B------:R-:W-:Y:S05]  /*8c00*/  @!P0 BRA `(.L_x_23912) ;  /* 0x0000000000188947 */ /* 0x000fea0003800000 */
[----:B------:R-:W-:-:S13]  /*8c10*/  ISETP.NE.AND P0, PT, R0, 0x4, PT ;  /* 0x000000040000780c */ /* 0x000fda0003f05270 */
[----:B------:R-:W-:Y:S05]  /*8c20*/  @P0 BRA `(.L_x_23910) ;  /* 0x0000000800e00947 */ /* 0x000fea0003800000 */
[----:B------:R-:W-:Y:S02]  /*8c30*/  IMAD.MOV.U32 R4, RZ, RZ, R11 ;  /* 0x000000ffff047224 */ /* 0x000fe400078e000b */
[----:B------:R-:W-:-:S05]  /*8c40*/  IMAD.MOV.U32 R5, RZ, RZ, RZ ;  /* 0x000000ffff057224 */ /* 0x000fca00078e00ff */
[----:B------:R0:W-:Y:S01]  /*8c50*/  STG.E.64 desc[UR36][R8.64], R4 ;  /* 0x0000000408007986 */ /* 0x0001e2000c101b24 */
[----:B------:R-:W-:Y:S05]  /*8c60*/  BRA `(.L_x_23905) ;  /* 0x0000000c00287947 */ /* 0x000fea0003800000 */
.L_x_23912:
[----:B------:R0:W-:Y:S01]  /*8c70*/  STG.E desc[UR36][R8.64], R11 ;  /* 0x0000000b08007986 */ /* 0x0001e2000c101924 */
[----:B------:R-:W-:Y:S05]  /*8c80*/  BRA `(.L_x_23905) ;  /* 0x0000000c00207947 */ /* 0x000fea0003800000 */
.L_x_23911:
[----:B------:R0:W-:Y:S01]  /*8c90*/  STG.E.U16 desc[UR36][R8.64], R11 ;  /* 0x0000000b08007986 */ /* 0x0001e2000c101524 */
[----:B------:R-:W-:Y:S05]  /*8ca0*/  BRA `(.L_x_23905) ;  /* 0x0000000c00187947 */ /* 0x000fea0003800000 */
.L_x_23907:
        /* <DEDUP_REMOVED lines=9> */
.L_x_23914:
[----:B------:R-:W0:Y:S02]  /*8d40*/  I2F.S16 R0, R11 ;  /* 0x0000000b00007306 */ /* 0x000e240000101400 */
[----:B0-----:R-:W-:-:S05]  /*8d50*/  F2FP.F16.F32.PACK_AB R0, RZ, R0 ;  /* 0x00000000ff00723e */ /* 0x001fca00000000ff */
[----:B------:R0:W-:Y:S01]  /*8d60*/  STG.E.U16 desc[UR36][R8.64], R0 ;  /* 0x0000000008007986 */ /* 0x0001e2000c101524 */
[----:B------:R-:W-:Y:S05]  /*8d70*/  BRA `(.L_x_23905) ;  /* 0x0000000800e47947 */ /* 0x000fea0003800000 */
.L_x_23913:
        /* <DEDUP_REMOVED lines=10> */
.L_x_23916:
[----:B------:R-:W0:Y:S02]  /*8e20*/  I2F.S16 R11, R11 ;  /* 0x0000000b000b7306 */ /* 0x000e240000101400 */
[----:B0-----:R-:W-:-:S04]  /*8e30*/  F2FP.F16.F32.PACK_AB R3, RZ, R11 ;  /* 0x0000000bff03723e */ /* 0x001fc800000000ff */
[----:B------:R-:W-:-:S05]  /*8e40*/  PRMT R3, R3, 0x5410, RZ ;  /* 0x0000541003037816 */ /* 0x000fca00000000ff */
[----:B------:R0:W-:Y:S01]  /*8e50*/  STG.E desc[UR36][R8.64], R3 ;  /* 0x0000000308007986 */ /* 0x0001e2000c101924 */
[----:B------:R-:W-:Y:S05]  /*8e60*/  BRA `(.L_x_23905) ;  /* 0x0000000800a87947 */ /* 0x000fea0003800000 */
.L_x_23915:
[----:B------:R-:W0:Y:S02]  /*8e70*/  I2F.F64.S16 R4, R11 ;  /* 0x0000000b00047312 */ /* 0x000e240000101c00 */
[----:B0-----:R0:W-:Y:S01]  /*8e80*/  STG.E.64 desc[UR36][R8.64], R4 ;  /* 0x0000000408007986 */ /* 0x0011e2000c101b24 */
[----:B------:R-:W-:Y:S05]  /*8e90*/  BRA `(.L_x_23905) ;  /* 0x00000008009c7947 */ /* 0x000fea0003800000 */
.L_x_23906:
        /* <DEDUP_REMOVED lines=10> */
.L_x_23919:
[----:B------:R-:W0:Y:S01]  /*8f40*/  I2F.F64.S16 R4, R11 ;  /* 0x0000000b00047312 */ /* 0x000e220000101c00 */
[----:B------:R-:W-:-:S05]  /*8f50*/  CS2R R6, SRZ ;  /* 0x0000000000067805 */ /* 0x000fca000001ff00 */
[----:B0-----:R0:W-:Y:S01]  /*8f60*/  STG.E.128 desc[UR36][R8.64], R4 ;  /* 0x0000000408007986 */ /* 0x0011e2000c101d24 */
[----:B------:R-:W-:Y:S05]  /*8f70*/  BRA `(.L_x_23905) ;  /* 0x0000000800647947 */ /* 0x000fea0003800000 */
.L_x_23918:
        /* <DEDUP_REMOVED lines=21> */
.L_x_23923:
[----:B------:R-:W-:Y:S05]  /*90d0*/  BSYNC B0 ;  /* 0x0000000000007941 */ /* 0x000fea0003800000 */
.L_x_23922:
[----:B------:R-:W-:-:S05]  /*90e0*/  LOP3.LUT R5, R0, R5, RZ, 0xfc, !PT ;  /* 0x0000000500057212 */ /* 0x000fca00078efcff */
[----:B------:R0:W-:Y:S01]  /*90f0*/  STG.E.U8 desc[UR36][R8.64], R5 ;  /* 0x0000000508007986 */ /* 0x0001e2000c101124 */
[----:B------:R-:W-:Y:S05]  /*9100*/  BRA `(.L_x_23905) ;  /* 0x0000000800007947 */ /* 0x000fea0003800000 */
.L_x_23921:
        /* <DEDUP_REMOVED lines=13> */
.L_x_23925:
[----:B------:R-:W-:Y:S01]  /*91e0*/  IMAD.MOV.U32 R0, RZ, RZ, 0x7f ;  /* 0x0000007fff007424 */ /* 0x000fe200078e00ff */
[----:B------:R-:W-:-:S04]  /*91f0*/  ISETP.GT.U32.AND P0, PT, R3, 0x7f800000, PT ;  /* 0x7f8000000300780c */ /* 0x000fc80003f04070 */
[----:B------:R-:W-:-:S09]  /*9200*/  SEL R0, R0, 0x7c, P0 ;  /* 0x0000007c00007807 */ /* 0x000fd20000000000 */
.L_x_23926:
[----:B------:R-:W-:Y:S05]  /*9210*/  BSYNC B0 ;  /* 0x0000000000007941 */ /* 0x000fea0003800000 */
.L_x_23924:
[----:B------:R-:W-:-:S04]  /*9220*/  LOP3.LUT R3, R11, 0x80000000, RZ, 0xc0, !PT ;  /* 0x800000000b037812 */ /* 0x000fc800078ec0ff */
[----:B------:R-:W-:-:S04]  /*9230*/  SHF.R.U32.HI R3, RZ, 0x18, R3 ;  /* 0x00000018ff037819 */ /* 0x000fc80000011603 */
[----:B------:R-:W-:-:S05]  /*9240*/  LOP3.LUT R3, R0, R3, RZ, 0xfc, !PT ;  /* 0x0000000300037212 */ /* 0x000fca00078efcff */
[----:B------:R0:W-:Y:S01]  /*9250*/  STG.E.U8 desc[UR36][R8.64], R3 ;  /* 0x0000000308007986 */ /* 0x0001e2000c101124 */
[----:B------:R-:W-:Y:S05]  /*9260*/  BRA `(.L_x_23905) ;  /* 0x0000000400a87947 */ /* 0x000fea0003800000 */
.L_x_23920:
[----:B------:R-:W0:Y:S02]  /*9270*/  I2F.S16 R0, R11 ;  /* 0x0000000b00007306 */ /* 0x000e240000101400 */
[----:B0-----:R-:W-:-:S05]  /*9280*/  F2FP.BF16.F32.PACK_AB R0, RZ, R0 ;  /* 0x00000000ff00723e */ /* 0x001fca00000010ff */
[----:B------:R0:W-:Y:S01]  /*9290*/  STG.E.U16 desc[UR36][R8.64], R0 ;  /* 0x0000000008007986 */ /* 0x0001e2000c101524 */
[----:B------:R-:W-:Y:S05]  /*92a0*/  BRA `(.L_x_23905) ;  /* 0x0000000400987947 */ /* 0x000fea0003800000 */
.L_x_23917:
        /* <DEDUP_REMOVED lines=10> */
.L_x_23929:
        /* <DEDUP_REMOVED lines=17> */
.L_x_23932:
[----:B------:R-:W-:-:S04]  /*9460*/  LOP3.LUT R3, R11, 0x80000000, RZ, 0xc0, !PT ;  /* 0x800000000b037812 */ /* 0x000fc800078ec0ff */
[----:B------:R-:W-:-:S04]  /*9470*/  SHF.R.U32.HI R3, RZ, 0x18, R3 ;  /* 0x00000018ff037819 */ /* 0x000fc80000011603 */
[----:B------:R-:W-:-:S04]  /*9480*/  LOP3.LUT R0, R0, R3, RZ, 0xfc, !PT ;  /* 0x0000000300007212 */ /* 0x000fc800078efcff */
[----:B------:R-:W-:-:S07]  /*9490*/  PRMT R4, R0, 0x7610, R4 ;  /* 0x0000761000047816 */ /* 0x000fce0000000004 */
.L_x_23931:
[----:B------:R-:W-:Y:S05]  /*94a0*/  BSYNC B0 ;  /* 0x0000000000007941 */ /* 0x000fea0003800000 */
.L_x_23930:
[----:B------:R4:W-:Y:S01]  /*94b0*/  STG.E.U8 desc[UR36][R8.64], R4 ;  /* 0x0000000408007986 */ /* 0x0009e2000c101124 */
[----:B------:R-:W-:Y:S05]  /*94c0*/  BRA `(.L_x_23905) ;  /* 0x0000000400107947 */ /* 0x000fea0003800000 */
.L_x_23928:
        /* <DEDUP_REMOVED lines=17> */
.L_x_23935:
[----:B------:R-:W-:-:S04]  /*95e0*/  LOP3.LUT R3, R11, 0x80000000, RZ, 0xc0, !PT ;  /* 0x800000000b037812 */ /* 0x000fc800078ec0ff */
[----:B------:R-:W-:-:S04]  /*95f0*/  SHF.R.U32.HI R3, RZ, 0x18, R3 ;  /* 0x00000018ff037819 */ /* 0x000fc80000011603 */
[----:B------:R-:W-:-:S04]  /*9600*/  LOP3.LUT R0, R0, R3, RZ, 0xfc, !PT ;  /* 0x0000000300007212 */ /* 0x000fc800078efcff */
[----:B------:R-:W-:-:S07]  /*9610*/  PRMT R4, R0, 0x7610, R4 ;  /* 0x0000761000047816 */ /* 0x000fce0000000004 */
.L_x_23934:
[----:B------:R-:W-:Y:S05]  /*9620*/  BSYNC B0 ;  /* 0x0000000000007941 */ /* 0x000fea0003800000 */
.L_x_23933:
[----:B------:R0:W-:Y:S01]  /*9630*/  STG.E.U8 desc[UR36][R8.64], R4 ;  /* 0x0000000408007986 */ /* 0x0001e2000c101124 */
[----:B------:R-:W-:Y:S05]  /*9640*/  BRA `(.L_x_23905) ;  /* 0x0000000000b07947 */ /* 0x000fea0003800000 */
.L_x_23927:
        /* <DEDUP_REMOVED lines=22> */
.L_x_23910:
        /* <DEDUP_REMOVED lines=16> */
.L_x_23938:
[----:B------:R-:W-:Y:S05]  /*98b0*/  BRA `(.L_x_23905) ;  /* 0x0000000000147947 */ /* 0x000fea0003800000 */
.L_x_23937:
[----:B------:R-:W-:Y:S02]  /*98c0*/  IMAD.MOV.U32 R4, RZ, RZ, R11 ;  /* 0x000000ffff047224 */ /* 0x000fe400078e000b */
[----:B------:R-:W-:-:S05]  /*98d0*/  IMAD.MOV.U32 R5, RZ, RZ, RZ ;  /* 0x000000ffff057224 */ /* 0x000fca00078e00ff */
[----:B------:R1:W-:Y:S01]  /*98e0*/  STG.E.64 desc[UR36][R8.64], R4 ;  /* 0x0000000408007986 */ /* 0x0003e2000c101b24 */
[----:B------:R-:W-:Y:S05]  /*98f0*/  BRA `(.L_x_23905) ;  /* 0x0000000000047947 */ /* 0x000fea0003800000 */
.L_x_23936:
[----:B------:R0:W-:Y:S02]  /*9900*/  STG.E desc[UR36][R8.64], R11 ;  /* 0x0000000b08007986 */ /* 0x0001e4000c101924 */
.L_x_23905:
[----:B------:R-:W-:Y:S05]  /*9910*/  BSYNC B6 ;  /* 0x0000000000067941 */ /* 0x000fea0003800000 */
.L_x_23904:
[----:B------:R-:W-:Y:S01]  /*9920*/  ISETP.GE.AND P0, PT, R17, R22, PT ;  /* 0x000000161100720c */ /* 0x000fe20003f06270 */
[----:B------:R-:W-:-:S12]  /*9930*/  BSSY B6, `(.L_x_23939) ;  /* 0x00001d6000067945 */ /* 0x000fd80003800000 */
[----:B------:R-:W-:Y:S05]  /*9940*/  @P0 BRA `(.L_x_23940) ;  /* 0x0000001c00500947 */ /* 0x000fea0003800000 */
[----:B01-34-:R-:W0:Y:S01]  /*9950*/  LDC.64 R8, c[0x0][0x228] ;  /* 0x00008a00ff087b82 */ /* 0x01be220000000a00 */
[----:B------:R-:W-:Y:S01]  /*9960*/  IMAD R0, R2, 0x200, R17 ;  /* 0x0000020002007824 */ /* 0x000fe200078e0211 */
[----:B--2---:R-:W-:Y:S01]  /*9970*/  PRMT R4, R16, 0x9910, RZ ;  /* 0x0000991010047816 */ /* 0x004fe200000000ff */
        /* <DEDUP_REMOVED lines=17> */
.L_x_23944:
[----:B------:R0:W-:Y:S01]  /*9a90*/  STG.E.U8 desc[UR36][R8.64], R26 ;  /* 0x0000001a08007986 */ /* 0x0001e2000c101124 */
[----:B------:R-:W-:Y:S05]  /*9aa0*/  BRA `(.L_x_23946) ;  /* 0x0000000c00487947 */ /* 0x000fea0003800000 */
.L_x_23943:
        /* <DEDUP_REMOVED lines=9> */
.L_x_23948:
[----:B------:R0:W-:Y:S01]  /*9b40*/  STG.E desc[UR36][R8.64], R26 ;  /* 0x0000001a08007986 */ /* 0x0001e2000c101924 */
[----:B------:R-:W-:Y:S05]  /*9b50*/  BRA `(.L_x_23946) ;  /* 0x0000000c001c7947 */ /* 0x000fea0003800000 */
.L_x_23947:
[----:B------:R0:W-:Y:S01]  /*9b60*/  STG.E.U16 desc[UR36][R8.64], R26 ;  /* 0x0000001a08007986 */ /* 0x0001e2000c101524 */
[----:B------:R-:W-:Y:S05]  /*9b70*/  BRA `(.L_x_23946) ;  /* 0x0000000c00147947 */ /* 0x000fea0003800000 */
.L_x_23942:
        /* <DEDUP_REMOVED lines=9> */
.L_x_23950:
[----:B------:R-:W0:Y:S02]  /*9c10*/  I2F.S16 R0, R26 ;  /* 0x0000001a00007306 */ /* 0x000e240000101400 */
[----:B0-----:R-:W-:-:S05]  /*9c20*/  F2FP.F16.F32.PACK_AB R0, RZ, R0 ;  /* 0x00000000ff00723e */ /* 0x001fca00000000ff */
[----:B------:R0:W-:Y:S01]  /*9c30*/  STG.E.U16 desc[UR36][R8.64], R0 ;  /* 0x0000000008007986 */ /* 0x0001e2000c101524 */
[----:B------:R-:W-:Y:S05]  /*9c40*/  BRA `(.L_x_23946) ;  /* 0x0000000800e07947 */ /* 0x000fea0003800000 */
.L_x_23949:
        /* <DEDUP_REMOVED lines=10> */
.L_x_23952:
[----:B------:R-:W0:Y:S02]  /*9cf0*/  I2F.S16 R26, R26 ;  /* 0x0000001a001a7306 */ /* 0x000e240000101400 */
[----:B0-----:R-:W-:-:S04]  /*9d00*/  F2FP.F16.F32.PACK_AB R3, RZ, R26 ;  /* 0x0000001aff03723e */ /* 0x001fc800000000ff */
[----:B------:R-:W-:-:S05]  /*9d10*/  PRMT R3, R3, 0x5410, RZ ;  /* 0x0000541003037816 */ /* 0x000fca00000000ff */
[----:B------:R0:W-:Y:S01]  /*9d20*/  STG.E desc[UR36][R8.64], R3 ;  /* 0x0000000308007986 */ /* 0x0001e2000c101924 */
[----:B------:R-:W-:Y:S05]  /*9d30*/  BRA `(.L_x_23946) ;  /* 0x0000000800a47947 */ /* 0x000fea0003800000 */
.L_x_23951:
[----:B------:R-:W0:Y:S02]  /*9d40*/  I2F.F64.S16 R26, R26 ;  /* 0x0000001a001a7312 */ /* 0x000e240000101c00 */
[----:B0-----:R0:W-:Y:S01]  /*9d50*/  STG.E.64 desc[UR36][R8.64], R26 ;  /* 0x0000001a08007986 */ /* 0x0011e2000c101b24 */
[----:B------:R-:W-:Y:S05]  /*9d60*/  BRA `(.L_x_23946) ;  /* 0x0000000800987947 */ /* 0x000fea0003800000 */
.L_x_23941:
        /* <DEDUP_REMOVED lines=10> */
.L_x_23955:
[----:B------:R-:W0:Y:S01]  /*9e10*/  I2F.F64.S16 R4, R26 ;  /* 0x0000001a00047312 */ /* 0x000e220000101c00 */
[----:B------:R-:W-:-:S05]  /*9e20*/  CS2R R6, SRZ ;  /* 0x0000000000067805 */ /* 0x000fca000001ff00 */
[----:B0-----:R0:W-:Y:S01]  /*9e30*/  STG.E.128 desc[UR36][R8.64], R4 ;  /* 0x0000000408007986 */ /* 0x0011e2000c101d24 */
[----:B------:R-:W-:Y:S05]  /*9e40*/  BRA `(.L_x_23946) ;  /* 0x0000000800607947 */ /* 0x000fea0003800000 */
.L_x_23954:
        /* <DEDUP_REMOVED lines=21> */
.L_x_23959:
[----:B------:R-:W-:Y:S05]  /*9fa0*/  BSYNC B0 ;  /* 0x0000000000007941 */ /* 0x000fea0003800000 */
.L_x_23958:
[----:B------:R-:W-:-:S05]  /*9fb0*/  LOP3.LUT R5, R0, R5, RZ, 0xfc, !PT ;  /* 0x0000000500057212 */ /* 0x000fca00078efcff */
[----:B------:R0:W-:Y:S01]  /*9fc0*/  STG.E.U8 desc[UR36][R8.64], R5 ;  /* 0x0000000508007986 */ /* 0x0001e2000c101124 */
[----:B------:R-:W-:Y:S05]  /*9fd0*/  BRA `(.L_x_23946) ;  /* 0x0000000400fc7947 */ /* 0x000fea0003800000 */
.L_x_23957:
        /* <DEDUP_REMOVED lines=13> */
.L_x_23961:
[----:B------:R-:W-:Y:S01]  /*a0b0*/  IMAD.MOV.U32 R0, RZ, RZ, 0x7f ;  /* 0x0000007fff007424 */ /* 0x000fe200078e00ff */
[----:B------:R-:W-:-:S04]  /*a0c0*/  ISETP.GT.U32.AND P0, PT, R3, 0x7f800000, PT ;  /* 0x7f8000000300780c */ /* 0x000fc80003f04070 */
[----:B------:R-:W-:-:S09]  /*a0d0*/  SEL R0, R0, 0x7c, P0 ;  /* 0x0000007c00007807 */ /* 0x000fd20000000000 */
.L_x_23962:
[----:B------:R-:W-:Y:S05]  /*a0e0*/  BSYNC B0 ;  /* 0x0000000000007941 */ /* 0x000fea0003800000 */
.L_x_23960:
[----:B------:R-:W-:-:S04]  /*a0f0*/  LOP3.LUT R3, R5, 0x80000000, RZ, 0xc0, !PT ;  /* 0x8000000005037812 */ /* 0x000fc800078ec0ff */
[----:B------:R-:W-:-:S04]  /*a100*/  SHF.R.U32.HI R3, RZ, 0x18, R3 ;  /* 0x00000018ff037819 */ /* 0x000fc80000011603 */
[----:B------:R-:W-:-:S05]  /*a110*/  LOP3.LUT R3, R0, R3, RZ, 0xfc, !PT ;  /* 0x0000000300037212 */ /* 0x000fca00078efcff */
[----:B------:R0:W-:Y:S01]  /*a120*/  STG.E.U8 desc[UR36][R8.64], R3 ;  /* 0x0000000308007986 */ /* 0x0001e2000c101124 */
[----:B------:R-:W-:Y:S05]  /*a130*/  BRA `(.L_x_23946) ;  /* 0x0000000400a47947 */ /* 0x000fea0003800000 */
.L_x_23956:
[----:B------:R-:W0:Y:S02]  /*a140*/  I2F.S16 R0, R26 ;  /* 0x0000001a00007306 */ /* 0x000e240000101400 */
[----:B0-----:R-:W-:-:S05]  /*a150*/  F2FP.BF16.F32.PACK_AB R0, RZ, R0 ;  /* 0x00000000ff00723e */ /* 0x001fca00000010ff */
[----:B------:R0:W-:Y:S01]  /*a160*/  STG.E.U16 desc[UR36][R8.64], R0 ;  /* 0x0000000008007986 */ /* 0x0001e2000c101524 */
[----:B------:R-:W-:Y:S05]  /*a170*/  BRA `(.L_x_23946) ;  /* 0x0000000400947947 */ /* 0x000fea0003800000 */
.L_x_23953:
        /* <DEDUP_REMOVED lines=10> */
.L_x_23965:
        /* <DEDUP_REMOVED lines=17> */
.L_x_23968:
[----:B------:R-:W-:-:S04]  /*a330*/  LOP3.LUT R3, R5, 0x80000000, RZ, 0xc0, !PT ;  /* 0x8000000005037812 */ /* 0x000fc800078ec0ff */
[----:B------:R-:W-:-:S04]  /*a340*/  SHF.R.U32.HI R3, RZ, 0x18, R3 ;  /* 0x00000018ff037819 */ /* 0x000fc80000011603 */
[----:B------:R-:W-:-:S04]  /*a350*/  LOP3.LUT R0, R0, R3, RZ, 0xfc, !PT ;  /* 0x0000000300007212 */ /* 0x000fc800078efcff */
[----:B------:R-:W-:-:S07]  /*a360*/  PRMT R4, R0, 0x7610, R4 ;  /* 0x0000761000047816 */ /* 0x000fce0000000004 */
.L_x_23967:
[----:B------:R-:W-:Y:S05]  /*a370*/  BSYNC B0 ;  /* 0x0000000000007941 */ /* 0x000fea0003800000 */
.L_x_23966:
[----:B------:R3:W-:Y:S01]  /*a380*/  STG.E.U8 desc[UR36][R8.64], R4 ;  /* 0x0000000408007986 */ /* 0x0007e2000c101124 */
[----:B------:R-:W-:Y:S05]  /*a390*/  BRA `(.L_x_23946) ;  /* 0x00000004000c7947 */ /* 0x000fea0003800000 */
.L_x_23964:
        /* <DEDUP_REMOVED lines=17> */
.L_x_23971:
[----:B------:R-:W-:-:S04]  /*a4b0*/  LOP3.LUT R3, R5, 0x80000000, RZ, 0xc0, !PT ;  /* 0x8000000005037812 */ /* 0x000fc800078ec0ff */
[----:B------:R-:W-:-:S04]  /*a4c0*/  SHF.R.U32.HI R3, RZ, 0x18, R3 ;  /* 0x00000018ff037819 */ /* 0x000fc80000011603 */
[----:B------:R-:W-:-:S04]  /*a4d0*/  LOP3.LUT R0, R0, R3, RZ, 0xfc, !PT ;  /* 0x0000000300007212 */ /* 0x000fc800078efcff */
[----:B------:R-:W-:-:S07]  /*a4e0*/  PRMT R4, R0, 0x7610, R4 ;  /* 0x0000761000047816 */ /* 0x000fce0000000004 */
.L_x_23970:
[----:B------:R-:W-:Y:S05]  /*a4f0*/  BSYNC B0 ;  /* 0x0000000000007941 */ /* 0x000fea0003800000 */
.L_x_23969:
[----:B------:R0:W-:Y:S01]  /*a500*/  STG.E.U8 desc[UR36][R8.64], R4 ;  /* 0x0000000408007986 */ /* 0x0001e2000c101124 */
[----:B------:R-:W-:Y:S05]  /*a510*/  BRA `(.L_x_23946) ;  /* 0x0000000000ac7947 */ /* 0x000fea0003800000 */
.L_x_23963:
        /* <DEDUP_REMOVED lines=22> */
.L_x_23945:
        /* <DEDUP_REMOVED lines=16> */
.L_x_23974:
[----:B------:R-:W-:Y:S05]  /*a780*/  BRA `(.L_x_23946) ;  /* 0x0000000000107947 */ /* 0x000fea0003800000 */
.L_x_23973:
[----:B------:R-:W-:-:S05]  /*a790*/  IMAD.MOV.U32 R27, RZ, RZ, RZ ;  /* 0x000000ffff1b7224 */ /* 0x000fca00078e00ff */
[----:B------:R1:W-:Y:S01]  /*a7a0*/  STG.E.64 desc[UR36][R8.64], R26 ;  /* 0x0000001a08007986 */ /* 0x0003e2000c101b24 */
[----:B------:R-:W-:Y:S05]  /*a7b0*/  BRA `(.L_x_23946) ;  /* 0x0000000000047947 */ /* 0x000fea0003800000 */
.L_x_23972:
[----:B------:R0:W-:Y:S02]  /*a7c0*/  STG.E desc[UR36][R8.64], R26 ;  /* 0x0000001a08007986 */ /* 0x0001e4000c101924 */
.L_x_23946:
        /* <DEDUP_REMOVED lines=23> */
.L_x_23978:
[----:B------:R0:W-:Y:S01]  /*a940*/  STG.E.U8 desc[UR36][R8.64], R18 ;  /* 0x0000001208007986 */ /* 0x0001e2000c101124 */
[----:B------:R-:W-:Y:S05]  /*a950*/  BRA `(.L_x_23980) ;  /* 0x0000000c00487947 */ /* 0x000fea0003800000 */
.L_x_23977:
        /* <DEDUP_REMOVED lines=9> */
.L_x_23982:
[----:B------:R0:W-:Y:S01]  /*a9f0*/  STG.E desc[UR36][R8.64], R18 ;  /* 0x0000001208007986 */ /* 0x0001e2000c101924 */
[----:B------:R-:W-:Y:S05]  /*aa00*/  BRA `(.L_x_23980) ;  /* 0x0000000c001c7947 */ /* 0x000fea0003800000 */
.L_x_23981:
[----:B------:R0:W-:Y:S01]  /*aa10*/  STG.E.U16 desc[UR36][R8.64], R18 ;  /* 0x0000001208007986 */ /* 0x0001e2000c101524 */
[----:B------:R-:W-:Y:S05]  /*aa20*/  BRA `(.L_x_23980) ;  /* 0x0000000c00147947 */ /* 0x000fea0003800000 */
.L_x_23976:
        /* <DEDUP_REMOVED lines=9> */
.L_x_23984:
[----:B------:R-:W0:Y:S02]  /*aac0*/  I2F.S16 R0, R18 ;  /* 0x0000001200007306 */ /* 0x000e240000101400 */
[----:B0-----:R-:W-:-:S05]  /*aad0*/  F2FP.F16.F32.PACK_AB R0, RZ, R0 ;  /* 0x00000000ff00723e */ /* 0x001fca00000000ff */
[----:B------:R0:W-:Y:S01]  /*aae0*/  STG.E.U16 desc[UR36][R8.64], R0 ;  /* 0x0000000008007986 */ /* 0x0001e2000c101524 */
[----:B------:R-:W-:Y:S05]  /*aaf0*/  BRA `(.L_x_23980) ;  /* 0x0000000800e07947 */ /* 0x000fea0003800000 */
.L_x_23983:
        /* <DEDUP_REMOVED lines=10> */
.L_x_23986:
[----:B------:R-:W0:Y:S02]  /*aba0*/  I2F.S16 R18, R18 ;  /* 0x0000001200127306 */ /* 0x000e240000101400 */
[----:B0-----:R-:W-:-:S04]  /*abb0*/  F2FP.F16.F32.PACK_AB R3, RZ, R18 ;  /* 0x00000012ff03723e */ /* 0x001fc800000000ff */
[----:B------:R-:W-:-:S05]  /*abc0*/  PRMT R3, R3, 0x5410, RZ ;  /* 0x0000541003037816 */ /* 0x000fca00000000ff */
[----:B------:R3:W-:Y:S01]  /*abd0*/  STG.E desc[UR36][R8.64], R3 ;  /* 0x0000000308007986 */ /* 0x0007e2000c101924 */
[----:B------:R-:W-:Y:S05]  /*abe0*/  BRA `(.L_x_23980) ;  /* 0x0000000800a47947 */ /* 0x000fea0003800000 */
.L_x_23985:
[----:B------:R-:W0:Y:S02]  /*abf0*/  I2F.F64.S16 R18, R18 ;  /* 0x0000001200127312 */ /* 0x000e240000101c00 */
[----:B0-----:R4:W-:Y:S01]  /*ac00*/  STG.E.64 desc[UR36][R8.64], R18 ;  /* 0x0000001208007986 */ /* 0x0019e2000c101b24 */
[----:B------:R-:W-:Y:S05]  /*ac10*/  BRA `(.L_x_23980) ;  /* 0x0000000800987947 */ /* 0x000fea0003800000 */
.L_x_23975:
        /* <DEDUP_REMOVED lines=10> */
.L_x_23989:
[----:B------:R-:W0:Y:S01]  /*acc0*/  I2F.F64.S16 R4, R18 ;  /* 0x0000001200047312 */ /* 0x000e220000101c00 */
[----:B------:R-:W-:-:S05]  /*acd0*/  CS2R R6, SRZ ;  /* 0x0000000000067805 */ /* 0x000fca000001ff00 */
[----:B0-----:R0:W-:Y:S01]  /*ace0*/  STG.E.128 desc[UR36][R8.64], R4 ;  /* 0x0000000408007986 */ /* 0x0011e2000c101d24 */
[----:B------:R-:W-:Y:S05]  /*acf0*/  BRA `(.L_x_23980) ;  /* 0x0000000800607947 */ /* 0x000fea0003800000 */
.L_x_23988:
        /* <DEDUP_REMOVED lines=21> */
.L_x_23993:
[----:B------:R-:W-:Y:S05]  /*ae50*/  BSYNC B0 ;  /* 0x0000000000007941 */ /* 0x000fea0003800000 */
.L_x_23992:
[----:B------:R-:W-:-:S05]  /*ae60*/  LOP3.LUT R5, R0, R5, RZ, 0xfc, !PT ;  /* 0x0000000500057212 */ /* 0x000fca00078efcff */
[----:B------:R0:W-:Y:S01]  /*ae70*/  STG.E.U8 desc[UR36][R8.64], R5 ;  /* 0x0000000508007986 */ /* 0x0001e2000c101124 */
[----:B------:R-:W-:Y:S05]  /*ae80*/  BRA `(.L_x_23980) ;  /* 0x0000000400fc7947 */ /* 0x000fea0003800000 */
.L_x_23991:
        /* <DEDUP_REMOVED lines=13> */
.L_x_23995:
[----:B------:R-:W-:Y:S01]  /*af60*/  IMAD.MOV.U32 R0, RZ, RZ, 0x7f ;  /* 0x0000007fff007424 */ /* 0x000fe200078e00ff */
[----:B------:R-:W-:-:S04]  /*af70*/  ISETP.GT.U32.AND P0, PT, R3, 0x7f800000, PT ;  /* 0x7f8000000300780c */ /* 0x000fc80003f04070 */
[----:B------:R-:W-:-:S09]  /*af80*/  SEL R0, R0, 0x7c, P0 ;  /* 0x0000007c00007807 */ /* 0x000fd20000000000 */
.L_x_23996:
[----:B------:R-:W-:Y:S05]  /*af90*/  BSYNC B0 ;  /* 0x0000000000007941 */ /* 0x000fea0003800000 */
.L_x_23994:
[----:B------:R-:W-:-:S04]  /*afa0*/  LOP3.LUT R3, R5, 0x80000000, RZ, 0xc0, !PT ;  /* 0x8000000005037812 */ /* 0x000fc800078ec0ff */
[----:B------:R-:W-:-:S04]  /*afb0*/  SHF.R.U32.HI R3, RZ, 0x18, R3 ;  /* 0x00000018ff037819 */ /* 0x000fc80000011603 */
[----:B------:R-:W-:-:S05]  /*afc0*/  LOP3.LUT R3, R0, R3, RZ, 0xfc, !PT ;  /* 0x0000000300037212 */ /* 0x000fca00078efcff */
[----:B------:R0:W-:Y:S01]  /*afd0*/  STG.E.U8 desc[UR36][R8.64], R3 ;  /* 0x0000000308007986 */ /* 0x0001e2000c101124 */
[----:B------:R-:W-:Y:S05]  /*afe0*/  BRA `(.L_x_23980) ;  /* 0x0000000400a47947 */ /* 0x000fea0003800000 */
.L_x_23990:
[----:B------:R-:W0:Y:S02]  /*aff0*/  I2F.S16 R0, R18 ;  /* 0x0000001200007306 */ /* 0x000e240000101400 */
[----:B0-----:R-:W-:-:S05]  /*b000*/  F2FP.BF16.F32.PACK_AB R0, RZ, R0 ;  /* 0x00000000ff00723e */ /* 0x001fca00000010ff */
[----:B------:R0:W-:Y:S01]  /*b010*/  STG.E.U16 desc[UR36][R8.64], R0 ;  /* 0x0000000008007986 */ /* 0x0001e2000c101524 */
[----:B------:R-:W-:Y:S05]  /*b020*/  BRA `(.L_x_23980) ;  /* 0x0000000400947947 */ /* 0x000fea0003800000 */
.L_x_23987:
        /* <DEDUP_REMOVED lines=10> */
.L_x_23999:
        /* <DEDUP_REMOVED lines=17> */
.L_x_24002:
[----:B------:R-:W-:-:S04]  /*b1e0*/  LOP3.LUT R3, R5, 0x80000000, RZ, 0xc0, !PT ;  /* 0x8000000005037812 */ /* 0x000fc800078ec0ff */
[----:B------:R-:W-:-:S04]  /*b1f0*/  SHF.R.U32.HI R3, RZ, 0x18, R3 ;  /* 0x00000018ff037819 */ /* 0x000fc80000011603 */
[----:B------:R-:W-:-:S04]  /*b200*/  LOP3.LUT R0, R0, R3, RZ, 0xfc, !PT ;  /* 0x0000000300007212 */ /* 0x000fc800078efcff */
[----:B------:R-:W-:-:S07]  /*b210*/  PRMT R4, R0, 0x7610, R4 ;  /* 0x0000761000047816 */ /* 0x000fce0000000004 */
.L_x_24001:
[----:B------:R-:W-:Y:S05]  /*b220*/  BSYNC B0 ;  /* 0x0000000000007941 */ /* 0x000fea0003800000 */
.L_x_24000:
[----:B------:R0:W-:Y:S01]  /*b230*/  STG.E.U8 desc[UR36][R8.64], R4 ;  /* 0x0000000408007986 */ /* 0x0001e2000c101124 */
[----:B------:R-:W-:Y:S05]  /*b240*/  BRA `(.L_x_23980) ;  /* 0x00000004000c7947 */ /* 0x000fea0003800000 */
.L_x_23998:
        /* <DEDUP_REMOVED lines=17> */
.L_x_24005:
[----:B------:R-:W-:-:S04]  /*b360*/  LOP3.LUT R3, R5, 0x80000000, RZ, 0xc0, !PT ;  /* 0x8000000005037812 */ /* 0x000fc800078ec0ff */
[----:B------:R-:W-:-:S04]  /*b370*/  SHF.R.U32.HI R3, RZ, 0x18, R3 ;  /* 0x00000018ff037819 */ /* 0x000fc80000011603 */
[----:B------:R-:W-:-:S04]  /*b380*/  LOP3.LUT R0, R0, R3, RZ, 0xfc, !PT ;  /* 0x0000000300007212 */ /* 0x000fc800078efcff */
[----:B------:R-:W-:-:S07]  /*b390*/  PRMT R4, R0, 0x7610, R4 ;  /* 0x0000761000047816 */ /* 0x000fce0000000004 */
.L_x_24004:
[----:B------:R-:W-:Y:S05]  /*b3a0*/  BSYNC B0 ;  /* 0x0000000000007941 */ /* 0x000fea0003800000 */
.L_x_24003:
[----:B------:R0:W-:Y:S01]  /*b3b0*/  STG.E.U8 desc[UR36][R8.64], R4 ;  /* 0x0000000408007986 */ /* 0x0001e2000c101124 */
[----:B------:R-:W-:Y:S05]  /*b3c0*/  BRA `(.L_x_23980) ;  /* 0x0000000000ac7947 */ /* 0x000fea0003800000 */
.L_x_23997:
        /* <DEDUP_REMOVED lines=22> */
.L_x_23979:
        /* <DEDUP_REMOVED lines=16> */
.L_x_24008:
[----:B------:R-:W-:Y:S05]  /*b630*/  BRA `(.L_x_23980) ;  /* 0x0000000000107947 */ /* 0x000fea0003800000 */
.L_x_24007:
[----:B------:R-:W-:-:S05]  /*b640*/  IMAD.MOV.U32 R19, RZ, RZ, RZ ;  /* 0x000000ffff137224 */ /* 0x000fca00078e00ff */
[----:B------:R0:W-:Y:S01]  /*b650*/  STG.E.64 desc[UR36][R8.64], R18 ;  /* 0x0000001208007986 */ /* 0x0001e2000c101b24 */
[----:B------:R-:W-:Y:S05]  /*b660*/  BRA `(.L_x_23980) ;  /* 0x0000000000047947 */ /* 0x000fea0003800000 */
.L_x_24006:
[----:B------:R0:W-:Y:S02]  /*b670*/  STG.E desc[UR36][R8.64], R18 ;  /* 0x0000001208007986 */ /* 0x0001e4000c101924 */
.L_x_23980:
[----:B------:R-:W-:-:S07]  /*b680*/  VIADD R17, R17, 0x80 ;  /* 0x0000008011117836 */ /* 0x000fce0000000000 */
.L_x_23940:
[----:B------:R-:W-:Y:S05]  /*b690*/  BSYNC B6 ;  /* 0x0000000000067941 */ /* 0x000fea0003800000 */
.L_x_23939:
[----:B------:R-:W-:-:S13]  /*b6a0*/  ISETP.GE.AND P0, PT, R17, R22, PT ;  /* 0x000000161100720c */ /* 0x000fda0003f06270 */
[----:B------:R-:W-:Y:S05]  /*b6b0*/  @P0 EXIT ;  /* 0x000000000000094d */ /* 0x000fea0003800000 */
[----:B01-34-:R-:W0:Y:S01]  /*b6c0*/  LDC.64 R4, c[0x0][0x228] ;  /* 0x00008a00ff047b82 */ /* 0x01be220000000a00 */
[----:B--2---:R-:W-:Y:S01]  /*b6d0*/  PRMT R0, R16, 0x9910, RZ ;  /* 0x0000991010007816 */ /* 0x004fe200000000ff */
        /* <DEDUP_REMOVED lines=17> */
.L_x_24012:
[----:B------:R-:W-:Y:S01]  /*b7f0*/  STG.E.U8 desc[UR36][R2.64], R24 ;  /* 0x0000001802007986 */ /* 0x000fe2000c101124 */
[----:B------:R-:W-:Y:S05]  /*b800*/  EXIT ;  /* 0x000000000000794d */ /* 0x000fea0003800000 */
.L_x_24011:
        /* <DEDUP_REMOVED lines=9> */
.L_x_24015:
[----:B------:R-:W-:Y:S01]  /*b8a0*/  STG.E desc[UR36][R2.64], R24 ;  /* 0x0000001802007986 */ /* 0x000fe2000c101924 */
[----:B------:R-:W-:Y:S05]  /*b8b0*/  EXIT ;  /* 0x000000000000794d */ /* 0x000fea0003800000 */
.L_x_24014:
[----:B------:R-:W-:Y:S01]  /*b8c0*/  STG.E.U16 desc[UR36][R2.64], R24 ;  /* 0x0000001802007986 */ /* 0x000fe2000c101524 */
[----:B------:R-:W-:Y:S05]  /*b8d0*/  EXIT ;  /* 0x000000000000794d */ /* 0x000fea0003800000 */
.L_x_24010:
        /* <DEDUP_REMOVED lines=9> */
.L_x_24017:
[----:B------:R-:W0:Y:S02]  /*b970*/  I2F.S16 R0, R24 ;  /* 0x0000001800007306 */ /* 0x000e240000101400 */
[----:B0-----:R-:W-:-:S05]  /*b980*/  F2FP.F16.F32.PACK_AB R0, RZ, R0 ;  /* 0x00000000ff00723e */ /* 0x001fca00000000ff */
[----:B------:R-:W-:Y:S01]  /*b990*/  STG.E.U16 desc[UR36][R2.64], R0 ;  /* 0x0000000002007986 */ /* 0x000fe2000c101524 */
[----:B------:R-:W-:Y:S05]  /*b9a0*/  EXIT ;  /* 0x000000000000794d */ /* 0x000fea0003800000 */
.L_x_24016:
        /* <DEDUP_REMOVED lines=10> */
.L_x_24019:
[----:B------:R-:W0:Y:S02]  /*ba50*/  I2F.S16 R24, R24 ;  /* 0x0000001800187306 */ /* 0x000e240000101400 */
[----:B0-----:R-:W-:-:S04]  /*ba60*/  F2FP.F16.F32.PACK_AB R5, RZ, R24 ;  /* 0x00000018ff05723e */ /* 0x001fc800000000ff */
[----:B------:R-:W-:-:S05]  /*ba70*/  PRMT R5, R5, 0x5410, RZ ;  /* 0x0000541005057816 */ /* 0x000fca00000000ff */
[----:B------:R-:W-:Y:S01]  /*ba80*/  STG.E desc[UR36][R2.64], R5 ;  /* 0x0000000502007986 */ /* 0x000fe2000c101924 */
[----:B------:R-:W-:Y:S05]  /*ba90*/  EXIT ;  /* 0x000000000000794d */ /* 0x000fea0003800000 */
.L_x_24018:
[----:B------:R-:W0:Y:S02]  /*baa0*/  I2F.F64.S16 R24, R24 ;  /* 0x0000001800187312 */ /* 0x000e240000101c00 */
[----:B0-----:R-:W-:Y:S01]  /*bab0*/  STG.E.64 desc[UR36][R2.64], R24 ;  /* 0x0000001802007986 */ /* 0x001fe2000c101b24 */
[----:B------:R-:W-:Y:S05]  /*bac0*/  EXIT ;  /* 0x000000000000794d */ /* 0x000fea0003800000 */
.L_x_24009:
        /* <DEDUP_REMOVED lines=10> */
.L_x_24022:
[----:B------:R-:W0:Y:S01]  /*bb70*/  I2F.F64.S16 R24, R24 ;  /* 0x0000001800187312 */ /* 0x000e220000101c00 */
[----:B------:R-:W-:-:S05]  /*bb80*/  CS2R R26, SRZ ;  /* 0x00000000001a7805 */ /* 0x000fca000001ff00 */
[----:B0-----:R-:W-:Y:S01]  /*bb90*/  STG.E.128 desc[UR36][R2.64], R24 ;  /* 0x0000001802007986 */ /* 0x001fe2000c101d24 */
[----:B------:R-:W-:Y:S05]  /*bba0*/  EXIT ;  /* 0x000000000000794d */ /* 0x000fea0003800000 */
.L_x_24021:
        /* <DEDUP_REMOVED lines=21> */
.L_x_24026:
[----:B------:R-:W-:Y:S05]  /*bd00*/  BSYNC B0 ;  /* 0x0000000000007941 */ /* 0x000fea0003800000 */
.L_x_24025:
[----:B------:R-:W-:-:S05]  /*bd10*/  LOP3.LUT R5, R0, R5, RZ, 0xfc, !PT ;  /* 0x0000000500057212 */ /* 0x000fca00078efcff */
[----:B------:R-:W-:Y:S01]  /*bd20*/  STG.E.U8 desc[UR36][R2.64], R5 ;  /* 0x0000000502007986 */ /* 0x000fe2000c101124 */
[----:B------:R-:W-:Y:S05]  /*bd30*/  EXIT ;  /* 0x000000000000794d */ /* 0x000fea0003800000 */
.L_x_24024:
        /* <DEDUP_REMOVED lines=13> */
.L_x_24028:
[----:B------:R-:W-:Y:S01]  /*be10*/  IMAD.MOV.U32 R0, RZ, RZ, 0x7f ;  /* 0x0000007fff007424 */ /* 0x000fe200078e00ff */
[----:B------:R-:W-:-:S04]  /*be20*/  ISETP.GT.U32.AND P0, PT, R4, 0x7f800000, PT ;  /* 0x7f8000000400780c */ /* 0x000fc80003f04070 */
[----:B------:R-:W-:-:S09]  /*be30*/  SEL R0, R0, 0x7c, P0 ;  /* 0x0000007c00007807 */ /* 0x000fd20000000000 */
.L_x_24029:
[----:B------:R-:W-:Y:S05]  /*be40*/  BSYNC B0 ;  /* 0x0000000000007941 */ /* 0x000fea0003800000 */
.L_x_24027:
[----:B------:R-:W-:-:S04]  /*be50*/  LOP3.LUT R4, R5, 0x80000000, RZ, 0xc0, !PT ;  /* 0x8000000005047812 */ /* 0x000fc800078ec0ff */
[----:B------:R-:W-:-:S04]  /*be60*/  SHF.R.U32.HI R5, RZ, 0x18, R4 ;  /* 0x00000018ff057819 */ /* 0x000fc80000011604 */
[----:B------:R-:W-:-:S05]  /*be70*/  LOP3.LUT R5, R0, R5, RZ, 0xfc, !PT ;  /* 0x0000000500057212 */ /* 0x000fca00078efcff */
[----:B------:R-:W-:Y:S01]  /*be80*/  STG.E.U8 desc[UR36][R2.64], R5 ;  /* 0x0000000502007986 */ /* 0x000fe2000c101124 */
[----:B------:R-:W-:Y:S05]  /*be90*/  EXIT ;  /* 0x000000000000794d */ /* 0x000fea0003800000 */
.L_x_24023:
[----:B------:R-:W0:Y:S02]  /*bea0*/  I2F.S16 R0, R24 ;  /* 0x0000001800007306 */ /* 0x000e240000101400 */
[----:B0-----:R-:W-:-:S05]  /*beb0*/  F2FP.BF16.F32.PACK_AB R0, RZ, R0 ;  /* 0x00000000ff00723e */ /* 0x001fca00000010ff */
[----:B------:R-:W-:Y:S01]  /*bec0*/  STG.E.U16 desc[UR36][R2.64], R0 ;  /* 0x0000000002007986 */ /* 0x000fe2000c101524 */
[----:B------:R-:W-:Y:S05]  /*bed0*/  EXIT ;  /* 0x000000000000794d */ /* 0x000fea0003800000 */
.L_x_24020:
        /* <DEDUP_REMOVED lines=10> */
.L_x_24032:
        /* <DEDUP_REMOVED lines=17> */
.L_x_24035:
[----:B------:R-:W-:-:S04]  /*c090*/  LOP3.LUT R0, R7, 0x80000000, RZ, 0xc0, !PT ;  /* 0x8000000007007812 */ /* 0x000fc800078ec0ff */
[----:B------:R-:W-:-:S04]  /*c0a0*/  SHF.R.U32.HI R5, RZ, 0x18, R0 ;  /* 0x00000018ff057819 */ /* 0x000fc80000011600 */
[----:B------:R-:W-:-:S04]  /*c0b0*/  LOP3.LUT R4, R4, R5, RZ, 0xfc, !PT ;  /* 0x0000000504047212 */ /* 0x000fc800078efcff */
[----:B------:R-:W-:-:S07]  /*c0c0*/  PRMT R0, R4, 0x7610, R0 ;  /* 0x0000761004007816 */ /* 0x000fce0000000000 */
.L_x_24034:
[----:B------:R-:W-:Y:S05]  /*c0d0*/  BSYNC B0 ;  /* 0x0000000000007941 */ /* 0x000fea0003800000 */
.L_x_24033:
[----:B------:R-:W-:Y:S01]  /*c0e0*/  STG.E.U8 desc[UR36][R2.64], R0 ;  /* 0x0000000002007986 */ /* 0x000fe2000c101124 */
[----:B------:R-:W-:Y:S05]  /*c0f0*/  EXIT ;  /* 0x000000000000794d */ /* 0x000fea0003800000 */
.L_x_24031:
        /* <DEDUP_REMOVED lines=17> */
.L_x_24038:
[----:B------:R-:W-:-:S04]  /*c210*/  LOP3.LUT R0, R7, 0x80000000, RZ, 0xc0, !PT ;  /* 0x8000000007007812 */ /* 0x000fc800078ec0ff */
[----:B------:R-:W-:-:S04]  /*c220*/  SHF.R.U32.HI R5, RZ, 0x18, R0 ;  /* 0x00000018ff057819 */ /* 0x000fc80000011600 */
[----:B------:R-:W-:-:S04]  /*c230*/  LOP3.LUT R4, R4, R5, RZ, 0xfc, !PT ;  /* 0x0000000504047212 */ /* 0x000fc800078efcff */
[----:B------:R-:W-:-:S07]  /*c240*/  PRMT R0, R4, 0x7610, R0 ;  /* 0x0000761004007816 */ /* 0x000fce0000000000 */
.L_x_24037:
[----:B------:R-:W-:Y:S05]  /*c250*/  BSYNC B0 ;  /* 0x0000000000007941 */ /* 0x000fea0003800000 */
.L_x_24036:
[----:B------:R-:W-:Y:S01]  /*c260*/  STG.E.U8 desc[UR36][R2.64], R0 ;  /* 0x0000000002007986 */ /* 0x000fe2000c101124 */
[----:B------:R-:W-:Y:S05]  /*c270*/  EXIT ;  /* 0x000000000000794d */ /* 0x000fea0003800000 */
.L_x_24030:
        /* <DEDUP_REMOVED lines=22> */
.L_x_24013:
        /* <DEDUP_REMOVED lines=16> */
.L_x_24041:
[----:B------:R-:W-:Y:S05]  /*c4e0*/  EXIT ;  /* 0x000000000000794d */ /* 0x000fea0003800000 */
.L_x_24040:
[----:B------:R-:W-:-:S05]  /*c4f0*/  IMAD.MOV.U32 R25, RZ, RZ, RZ ;  /* 0x000000ffff197224 */ /* 0x000fca00078e00ff */
[----:B------:R-:W-:Y:S01]  /*c500*/  STG.E.64 desc[UR36][R2.64], R24 ;  /* 0x0000001802007986 */ /* 0x000fe2000c101b24 */
[----:B------:R-:W-:Y:S05]  /*c510*/  EXIT ;  /* 0x000000000000794d */ /* 0x000fea0003800000 */
.L_x_24039:
[----:B------:R-:W-:Y:S01]  /*c520*/  STG.E desc[UR36][R2.64], R24 ;  /* 0x0000001802007986 */ /* 0x000fe2000c101924 */
[----:B------:R-:W-:Y:S05]  /*c530*/  EXIT ;  /* 0x000000000000794d */ /* 0x000fea0003800000 */
.L_x_24042:
        /* <DEDUP_REMOVED lines=12> */
.L_x_24246:


//--------------------- .text._ZN2at6native18elementwise_kernelILi128ELi4EZNS0_22gpu_kernel_impl_nocastIZNS0_54_GLOBAL__N__d8c5977b_16_LinearAlgebra_cu_140f0503_289316addr_kernel_cudaERNS_14TensorIteratorERKN3c106ScalarES9_EUlbbbE_EEvRNS_18TensorIteratorBaseERKT_EUliE_EEviT1_ --------------------------
	.section	.text._ZN2at6native18elementwise_kernelILi128ELi4EZNS0_22gpu_kernel_impl_nocastIZNS0_54_GLOBAL__N__d8c5977b_16_LinearAlgebra_cu_140f0503_289316addr_kernel_cudaERNS_14TensorIteratorERKN3c106ScalarES9_EUlbbbE_EEvRNS_18TensorIteratorBaseERKT_EUliE_EEviT1_,"ax",@progbits
	.align	128
        .global         _ZN2at6native18elementwise_kernelILi128ELi4EZNS0_22gpu_kernel_impl_nocastIZNS0_54_GLOBAL__N__d8c5977b_16_LinearAlgebra_cu_140f0503_289316addr_kernel_cudaERNS_14TensorIteratorERKN3c106ScalarES9_EUlbbbE_EEvRNS_18TensorIteratorBaseERKT_EUliE_EEviT1_
        .type           _ZN2at6native18elementwise_kernelILi128ELi4EZNS0_22gpu_kernel_impl_nocastIZNS0_54_GLOBAL__N__d8c5977b_16_LinearAlgebra_cu_140f0503_289316addr_kernel_cudaERNS_14TensorIteratorERKN3c106ScalarES9_EUlbbbE_EEvRNS_18TensorIteratorBaseERKT_EUliE_EEviT1_,@function
        .size           _ZN2at6native18elementwise_kernelILi128ELi4EZNS0_22gpu_kernel_impl_nocastIZNS0_54_GLOBAL__N__d8c5977b_16_LinearAlgebra_cu_140f0503_289316addr_kernel_cudaERNS_14TensorIteratorERKN3c106ScalarES9_EUlbbbE_EEvRNS_18TensorIteratorBaseERKT_EUliE_EEviT1_,(.L_x_24247 - _ZN2at6native18elementwise_kernelILi128ELi4EZNS0_22gpu_kernel_impl_nocastIZNS0_54_GLOBAL__N__d8c5977b_16_LinearAlgebra_cu_140f0503_289316addr_kernel_cudaERNS_14TensorIteratorERKN3c106ScalarES9_EUlbbbE_EEvRNS_18TensorIteratorBaseERKT_EUliE_EEviT1_)
        .other          _ZN2at6native18elementwise_kernelILi128ELi4EZNS0_22gpu_kernel_impl_nocastIZNS0_54_GLOBAL__N__d8c5977b_16_LinearAlgebra_cu_140f0503_289316addr_kernel_cudaERNS_14TensorIteratorERKN3c106ScalarES9_EUlbbbE_EEvRNS_18TensorIteratorBaseERKT_EUliE_EEviT1_,@"STO_CUDA_ENTRY STV_DEFAULT"
_ZN2at6native18elementwise_kernelILi128ELi4EZNS0_22gpu_kernel_impl_nocastIZNS0_54_GLOBAL__N__d8c5977b_16_LinearAlgebra_cu_140f0503_289316addr_kernel_cudaERNS_14TensorIteratorERKN3c106ScalarES9_EUlbbbE_EEvRNS_18TensorIteratorBaseERKT_EUliE_EEviT1_:
.text._ZN2at6native18elementwise_kernelILi128ELi4EZNS0_22gpu_kernel_impl_nocastIZNS0_54_GLOBAL__N__d8c5977b_16_LinearAlgebra_cu_140f0503_289316addr_kernel_cudaERNS_14TensorIteratorERKN3c106ScalarES9_EUlbbbE_EEvRNS_18TensorIteratorBaseERKT_EUliE_EEviT1_:
        /* <DEDUP_REMOVED lines=364> */
.L_x_24045:
[----:B------:R-:W-:Y:S01]  /*16c0*/  ULDC.64 UR8, c[0x0][0x4e8] ;  /* 0x00013a0000087ab9 */ /* 0x000fe20000000a00 */
[----:B------:R-:W-:Y:S01]  /*16d0*/  ULDC.64 UR10, c[0x0][0x4f0] ;  /* 0x00013c00000a7ab9 */ /* 0x000fe20000000a00 */
[----:B------:R-:W-:Y:S02]  /*16e0*/  IADD3 R4, P0, R5, UR8, RZ ;  /* 0x0000000805047c10 */ /* 0x000fe4000ff1e0ff */
[----:B------:R-:W-:Y:S02]  /*16f0*/  IADD3 R6, P1, R2, UR10, RZ ;  /* 0x0000000a02067c10 */ /* 0x000fe4000ff3e0ff */
[----:B------:R-:W-:Y:S01]  /*1700*/  IADD3.X R5, RZ, UR9, RZ, P0, !PT ;  /* 0x00000009ff057c10 */ /* 0x000fe200087fe4ff */
[----:B------:R-:W-:Y:S01]  /*1710*/  ULDC.64 UR8, c[0x0][0x4d8] ;  /* 0x0001360000087ab9 */ /* 0x000fe20000000a00 */
[----:B------:R-:W-:-:S03]  /*1720*/  IADD3.X R7, RZ, UR11, RZ, P1, !PT ;  /* 0x0000000bff077c10 */ /* 0x000fc60008ffe4ff */
[----:B------:R-:W2:Y:S04]  /*1730*/  LDG.E.U8 R4, desc[UR4][R4.64] ;  /* 0x0000000404047981 */ /* 0x000ea8000c1e1100 */
[----:B------:R-:W3:Y:S01]  /*1740*/  LDG.E.U8 R6, desc[UR4][R6.64] ;  /* 0x0000000406067981 */ /* 0x000ee2000c1e1100 */
[----:B------:R-:W-:Y:S02]  /*1750*/  ISETP.NE.AND P0, PT, RZ, UR7, PT ;  /* 0x00000007ff007c0c */ /* 0x000fe4000bf05270 */
[----:B------:R-:W-:Y:S02]  /*1760*/  IADD3 R8, P1, R0, UR8, RZ ;  /* 0x0000000800087c10 */ /* 0x000fe4000ff3e0ff */
[----:B------:R-:W-:Y:S02]  /*1770*/  IADD3 R3, R3, 0x80, RZ ;  /* 0x0000008003037810 */ /* 0x000fe40007ffe0ff */
[----:B------:R-:W-:-:S02]  /*1780*/  IADD3.X R9, RZ, UR9, RZ, P1, !PT ;  /* 0x00000009ff097c10 */ /* 0x000fc40008ffe4ff */
[----:B--2---:R-:W-:-:S04]  /*1790*/  ISETP.NE.AND P0, PT, R4, RZ, P0 ;  /* 0x000000ff0400720c */ /* 0x004fc80000705270 */
[----:B---3--:R-:W-:-:S04]  /*17a0*/  ISETP.NE.AND P0, PT, R6, RZ, P0 ;  /* 0x000000ff0600720c */ /* 0x008fc80000705270 */
[----:B------:R-:W-:-:S05]  /*17b0*/  SEL R11, RZ, 0x1, !P0 ;  /* 0x00000001ff0b7807 */ /* 0x000fca0004000000 */
[----:B------:R0:W-:Y:S04]  /*17c0*/  STG.E.U8 desc[UR4][R8.64], R11 ;  /* 0x0000000b08007986 */ /* 0x0001e8000c101104 */
.L_x_24044:
[----:B------:R-:W-:Y:S05]  /*17d0*/  BSYNC B0 ;  /* 0x0000000000007941 */ /* 0x000fea0003800000 */
.L_x_24043:
        /* <DEDUP_REMOVED lines=356> */
.L_x_24048:
        /* <DEDUP_REMOVED lines=10> */
[----:B0-----:R-:W-:Y:S02]  /*2ec0*/  IADD3 R8, P1, R0, UR8, RZ ;  /* 0x0000000800087c10 */ /* 0x001fe4000ff3e0ff */
[----:B------:R-:W-:Y:S02]  /*2ed0*/  IADD3 R3, R3, 0x80, RZ ;  /* 0x0000008003037810 */ /* 0x000fe40007ffe0ff */
[----:B------:R-:W-:-:S02]  /*2ee0*/  IADD3.X R9, RZ, UR9, RZ, P1, !PT ;  /* 0x00000009ff097c10 */ /* 0x000fc40008ffe4ff */
[----:B--2---:R-:W-:-:S04]  /*2ef0*/  ISETP.NE.AND P0, PT, R4, RZ, P0 ;  /* 0x000000ff0400720c */ /* 0x004fc80000705270 */
[----:B---3--:R-:W-:-:S04]  /*2f00*/  ISETP.NE.AND P0, PT, R6, RZ, P0 ;  /* 0x000000ff0600720c */ /* 0x008fc80000705270 */
[----:B------:R-:W-:Y:S02]  /*2f10*/  SEL R11, RZ, 0x1, !P0 ;  /* 0x00000001ff0b7807 */ /* 0x000fe40004000000 */
[----:B------:R-:W-:-:S03]  /*2f20*/  ISETP.GE.AND P0, PT, R3, UR6, PT ;  /* 0x0000000603007c0c */ /* 0x000fc6000bf06270 */
[----:B------:R1:W-:Y:S10]  /*2f30*/  STG.E.U8 desc[UR4][R8.64], R11 ;  /* 0x0000000b08007986 */ /* 0x0003f4000c101104 */
        /* <DEDUP_REMOVED lines=354> */
.L_x_24049:
        /* <DEDUP_REMOVED lines=10> */
[----:B-1----:R-:W-:Y:S02]  /*4600*/  IADD3 R8, P1, R0, UR8, RZ ;  /* 0x0000000800087c10 */ /* 0x002fe4000ff3e0ff */
[----:B------:R-:W-:Y:S02]  /*4610*/  IADD3 R3, R3, 0x80, RZ ;  /* 0x0000008003037810 */ /* 0x000fe40007ffe0ff */
[----:B------:R-:W-:-:S02]  /*4620*/  IADD3.X R9, RZ, UR9, RZ, P1, !PT ;  /* 0x00000009ff097c10 */ /* 0x000fc40008ffe4ff */
[----:B--2---:R-:W-:-:S04]  /*4630*/  ISETP.NE.AND P0, PT, R4, RZ, P0 ;  /* 0x000000ff0400720c */ /* 0x004fc80000705270 */
[----:B---3--:R-:W-:-:S04]  /*4640*/  ISETP.NE.AND P0, PT, R6, RZ, P0 ;  /* 0x000000ff0600720c */ /* 0x008fc80000705270 */
[----:B------:R-:W-:-:S05]  /*4650*/  SEL R11, RZ, 0x1, !P0 ;  /* 0x00000001ff0b7807 */ /* 0x000fca0004000000 */
[----:B------:R2:W-:Y:S04]  /*4660*/  STG.E.U8 desc[UR4][R8.64], R11 ;  /* 0x0000000b08007986 */ /* 0x0005e8000c101104 */
.L_x_24047:
[----:B------:R-:W-:Y:S05]  /*4670*/  BSYNC B0 ;  /* 0x0000000000007941 */ /* 0x000fea0003800000 */
.L_x_24046:
        /* <DEDUP_REMOVED lines=355> */
.L_x_24050:
[----:B------:R-:W-:Y:S01]  /*5cb0*/  ULDC.64 UR8, c[0x0][0x4e8] ;  /* 0x00013a0000087ab9 */ /* 0x000fe20000000a00 */
[----:B------:R-:W-:Y:S01]  /*5cc0*/  ULDC.64 UR10, c[0x0][0x4f0] ;  /* 0x00013c00000a7ab9 */ /* 0x000fe20000000a00 */
[----:B------:R-:W-:Y:S02]  /*5cd0*/  IADD3 R4, P0, R5, UR8, RZ ;  /* 0x0000000805047c10 */ /* 0x000fe4000ff1e0ff */
[----:B------:R-:W-:Y:S02]  /*5ce0*/  IADD3 R2, P1, R2, UR10, RZ ;  /* 0x0000000a02027c10 */ /* 0x000fe4000ff3e0ff */
[----:B------:R-:W-:Y:S01]  /*5cf0*/  IADD3.X R5, RZ, UR9, RZ, P0, !PT ;  /* 0x00000009ff057c10 */ /* 0x000fe200087fe4ff */
[----:B------:R-:W-:Y:S01]  /*5d00*/  ULDC.64 UR8, c[0x0][0x4d8] ;  /* 0x0001360000087ab9 */ /* 0x000fe20000000a00 */
[----:B------:R-:W-:-:S03]  /*5d10*/  IADD3.X R3, RZ, UR11, RZ, P1, !PT ;  /* 0x0000000bff037c10 */ /* 0x000fc60008ffe4ff */
[----:B------:R-:W3:Y:S04]  /*5d20*/  LDG.E.U8 R4, desc[UR4][R4.64] ;  /* 0x0000000404047981 */ /* 0x000ee8000c1e1100 */
[----:B------:R-:W4:Y:S01]  /*5d30*/  LDG.E.U8 R2, desc[UR4][R2.64] ;  /* 0x0000000402027981 */ /* 0x000f22000c1e1100 */
[----:B------:R-:W-:Y:S02]  /*5d40*/  ISETP.NE.AND P0, PT, RZ, UR7, PT ;  /* 0x00000007ff007c0c */ /* 0x000fe4000bf05270 */
[----:B------:R-:W-:-:S04]  /*5d50*/  IADD3 R6, P1, R0, UR8, RZ ;  /* 0x0000000800067c10 */ /* 0x000fc8000ff3e0ff */
[----:B------:R-:W-:Y:S02]  /*5d60*/  IADD3.X R7, RZ, UR9, RZ, P1, !PT ;  /* 0x00000009ff077c10 */ /* 0x000fe40008ffe4ff */
[----:B---3--:R-:W-:-:S04]  /*5d70*/  ISETP.NE.AND P0, PT, R4, RZ, P0 ;  /* 0x000000ff0400720c */ /* 0x008fc80000705270 */
[----:B----4-:R-:W-:-:S04]  /*5d80*/  ISETP.NE.AND P0, PT, R2, RZ, P0 ;  /* 0x000000ff0200720c */ /* 0x010fc80000705270 */
[----:B012---:R-:W-:-:S05]  /*5d90*/  SEL R9, RZ, 0x1, !P0 ;  /* 0x00000001ff097807 */ /* 0x007fca0004000000 */
[----:B------:R-:W-:Y:S01]  /*5da0*/  STG.E.U8 desc[UR4][R6.64], R9 ;  /* 0x0000000906007986 */ /* 0x000fe2000c101104 */
[----:B------:R-:W-:Y:S05]  /*5db0*/  EXIT ;  /* 0x000000000000794d */ /* 0x000fea0003800000 */
.L_x_24051:
        /* <DEDUP_REMOVED lines=12> */
.L_x_24247:


//--------------------- .text._ZN2at6native27unrolled_elementwise_kernelIZNS0_54_GLOBAL__N__d8c5977b_16_LinearAlgebra_cu_140f0503_289316addr_kernel_cudaERNS_14TensorIteratorERKN3c106ScalarES8_EUlbbbE_St5arrayIPcLm4EELi4E23TrivialOffsetCalculatorILi3EjESD_ILi1EjENS0_6memory15LoadWithoutCastENSG_16StoreWithoutCastEEEviT_T0_T2_T3_T4_T5_ --------------------------
	.section	.text._ZN2at6native27unrolled_elementwise_kernelIZNS0_54_GLOBAL__N__d8c5977b_16_LinearAlgebra_cu_140f0503_289316addr_kernel_cudaERNS_14TensorIteratorERKN3c106ScalarES8_EUlbbbE_St5arrayIPcLm4EELi4E23TrivialOffsetCalculatorILi3EjESD_ILi1EjENS0_6memory15LoadWithoutCastENSG_16StoreWithoutCastEEEviT_T0_T2_T3_T4_T5_,"ax",@progbits
	.align	128
        .global         _ZN2at6native27unrolled_elementwise_kernelIZNS0_54_GLOBAL__N__d8c5977b_16_LinearAlgebra_cu_140f0503_289316addr_kernel_cudaERNS_14TensorIteratorERKN3c106ScalarES8_EUlbbbE_St5arrayIPcLm4EELi4E23TrivialOffsetCalculatorILi3EjESD_ILi1EjENS0_6memory15LoadWithoutCastENSG_16StoreWithoutCastEEEviT_T0_T2_T3_T4_T5_
        .type           _ZN2at6native27unrolled_elementwise_kernelIZNS0_54_GLOBAL__N__d8c5977b_16_LinearAlgebra_cu_140f0503_289316addr_kernel_cudaERNS_14TensorIteratorERKN3c106ScalarES8_EUlbbbE_St5arrayIPcLm4EELi4E23TrivialOffsetCalculatorILi3EjESD_ILi1EjENS0_6memory15LoadWithoutCastENSG_16StoreWithoutCastEEEviT_T0_T2_T3_T4_T5_,@function
        .size           _ZN2at6native27unrolled_elementwise_kernelIZNS0_54_GLOBAL__N__d8c5977b_16_LinearAlgebra_cu_140f0503_289316addr_kernel_cudaERNS_14TensorIteratorERKN3c106ScalarES8_EUlbbbE_St5arrayIPcLm4EELi4E23TrivialOffsetCalculatorILi3EjESD_ILi1EjENS0_6memory15LoadWithoutCastENSG_16StoreWithoutCastEEEviT_T0_T2_T3_T4_T5_,(.L_x_24248 - _ZN2at6native27unrolled_elementwise_kernelIZNS0_54_GLOBAL__N__d8c5977b_16_LinearAlgebra_cu_140f0503_289316addr_kernel_cudaERNS_14TensorIteratorERKN3c106ScalarES8_EUlbbbE_St5arrayIPcLm4EELi4E23TrivialOffsetCalculatorILi3EjESD_ILi1EjENS0_6memory15LoadWithoutCastENSG_16StoreWithoutCastEEEviT_T0_T2_T3_T4_T5_)
        .other          _ZN2at6native27unrolled_elementwise_kernelIZNS0_54_GLOBAL__N__d8c5977b_16_LinearAlgebra_cu_140f0503_289316addr_kernel_cudaERNS_14TensorIteratorERKN3c106ScalarES8_EUlbbbE_St5arrayIPcLm4EELi4E23TrivialOffsetCalculatorILi3EjESD_ILi1EjENS0_6memory15LoadWithoutCastENSG_16StoreWithoutCastEEEviT_T0_T2_T3_T4_T5_,@"STO_CUDA_ENTRY STV_DEFAULT"
_ZN2at6native27unrolled_elementwise_kernelIZNS0_54_GLOBAL__N__d8c5977b_16_LinearAlgebra_cu_140f0503_289316addr_kernel_cudaERNS_14TensorIteratorERKN3c106ScalarES8_EUlbbbE_St5arrayIPcLm4EELi4E23TrivialOffsetCalculatorILi3EjESD_ILi1EjENS0_6memory15LoadWithoutCastENSG_16StoreWithoutCastEEEviT_T0_T2_T3_T4_T5_:
.text._ZN2at6native27unrolled_elementwise_kernelIZNS0_54_GLOBAL__N__d8c5977b_16_LinearAlgebra_cu_140f0503_289316addr_kernel_cudaERNS_14TensorIteratorERKN3c106ScalarES8_EUlbbbE_St5arrayIPcLm4EELi4E23TrivialOffsetCalculatorILi3EjESD_ILi1EjENS0_6memory15LoadWithoutCastENSG_16StoreWithoutCastEEEviT_T0_T2_T3_T4_T5_:
[----:B------:R-:W-:Y:S01]  /*0000*/  LDC R1, c[0x0][0x28] ;  /* 0x00000a00ff017b82 */ /* 0x000fe20000000800 */
[----:B------:R-:W0:Y:S07]  /*0010*/  S2R R0, SR_CTAID.X ;  /* 0x0000000000007919 */ /* 0x000e2e0000002500 */
[----:B------:R-:W0:Y:S01]  /*0020*/  LDC R3, c[0x0][0x210] ;  /* 0x00008400ff037b82 */ /* 0x000e220000000800 */
[----:B------:R-:W-:Y:S01]  /*0030*/  ULDC.64 UR4, c[0x0][0x208] ;  /* 0x0000820000047ab9 */ /* 0x000fe20000000a00 */
[----:B------:R-:W-:Y:S01]  /*0040*/  ULDC.U8 UR6, c[0x0][0x218] ;  /* 0x0000860000067ab9 */ /* 0x000fe20000000000 */
[----:B------:R-:W1:Y:S01]  /*0050*/  S2R R7, SR_TID.X ;  /* 0x0000000000077919 */ /* 0x000e620000002100 */
        /* <DEDUP_REMOVED lines=14> */
[----:B-1----:R-:W-:Y:S01]  /*0140*/  @!P4 IADD3 R14, P0, R17, R14, RZ ;  /* 0x0000000e110ec210 */ /* 0x002fe20007f1e0ff */
[----:B------:R-:W-:-:S04]  /*0150*/  @!P4 IMAD.X R17, RZ, RZ, R3, P1 ;  /* 0x000000ffff11c224 */ /* 0x000fc800008e0603 */
[----:B------:R-:W-:-:S05]  /*0160*/  @!P4 IMAD.X R15, RZ, RZ, R15, P0 ;  /* 0x000000ffff0fc224 */ /* 0x000fca00000e060f */
[----:B------:R-:W1:Y:S01]  /*0170*/  @!P5 LDC.64 R4, c[0x0][0x238] ;  /* 0x00008e00ff04db82 */ /* 0x000e620000000a00 */
[----:B------:R-:W-:Y:S02]  /*0180*/  @!P5 IMAD R25, R0, 0x200, R11 ;  /* 0x000002000019d824 */ /* 0x000fe400078e020b */
[----:B------:R-:W-:Y:S01]  /*0190*/  @!P5 VIADD R11, R11, 0x80 ;  /* 0x000000800b0bd836 */ /* 0x000fe20000000000 */
[----:B------:R-:W3:Y:S01]  /*01a0*/  @!P4 LDG.E.U8 R10, desc[UR4][R14.64] ;  /* 0x000000040e0ac981 */ /* 0x000ee2000c1e1100 */
[----:B--2---:R-:W-:-:S03]  /*01b0*/  @!P2 IADD3 R18, P0, R23, R12, RZ ;  /* 0x0000000c1712a210 */ /* 0x004fc60007f1e0ff */
[----:B------:R-:W2:Y:S01]  /*01c0*/  @!P5 LDC.64 R2, c[0x0][0x240] ;  /* 0x00009000ff02db82 */ /* 0x000ea20000000a00 */
[----:B------:R4:W3:Y:S01]  /*01d0*/  @!P4 LDG.E.U8 R12, desc[UR4][R16.64] ;  /* 0x00000004100cc981 */ /* 0x0008e2000c1e1100 */
[----:B------:R-:W-:Y:S01]  /*01e0*/  @!P2 IMAD.X R19, RZ, RZ, R13, P0 ;  /* 0x000000ffff13a224 */ /* 0x000fe200000e060d */
[----:B0-----:R-:W-:Y:S02]  /*01f0*/  @!P2 IADD3 R22, P1, R23, R8, RZ ;  /* 0x000000081716a210 */ /* 0x001fe40007f3e0ff */
[----:B------:R-:W-:Y:S02]  /*0200*/  ISETP.GE.AND P0, PT, R11, R6, PT ;  /* 0x000000060b00720c */ /* 0x000fe40003f06270 */
[----:B------:R-:W3:Y:S01]  /*0210*/  @!P2 LDG.E.U8 R13, desc[UR4][R18.64] ;  /* 0x00000004120da981 */ /* 0x000ee2000c1e1100 */
[----:B------:R-:W-:Y:S01]  /*0220*/  @!P2 IMAD.X R23, RZ, RZ, R9, P1 ;  /* 0x000000ffff17a224 */ /* 0x000fe200008e0609 */
[----:B-1----:R-:W-:-:S04]  /*0230*/  @!P5 IADD3 R20, P1, R25, R4, RZ ;  /* 0x000000041914d210 */ /* 0x002fc80007f3e0ff */
[----:B------:R-:W3:Y:S05]  /*0240*/  @!P2 LDG.E.U8 R4, desc[UR4][R22.64] ;  /* 0x000000041604a981 */ /* 0x000eea000c1e1100 */
[----:B------:R-:W0:Y:S01]  /*0250*/  @!P0 LDC.64 R8, c[0x0][0x238] ;  /* 0x00008e00ff088b82 */ /* 0x000e220000000a00 */
[----:B------:R-:W-:Y:S01]  /*0260*/  @!P5 IMAD.X R21, RZ, RZ, R5, P1 ;  /* 0x000000ffff15d224 */ /* 0x000fe200008e0605 */
[----:B--2---:R-:W-:-:S04]  /*0270*/  @!P5 IADD3 R24, P1, R25, R2, RZ ;  /* 0x000000021918d210 */ /* 0x004fc80007f3e0ff */
[----:B------:R-:W2:Y:S02]  /*0280*/  @!P5 LDG.E.U8 R14, desc[UR4][R20.64] ;  /* 0x00000004140ed981 */ /* 0x000ea4000c1e1100 */
[----:B----4-:R-:W1:Y:S01]  /*0290*/  @!P0 LDC.64 R16, c[0x0][0x240] ;  /* 0x00009000ff108b82 */ /* 0x010e620000000a00 */
[----:B------:R-:W-:-:S05]  /*02a0*/  @!P5 IMAD.X R25, RZ, RZ, R3, P1 ;  /* 0x000000ffff19d224 */ /* 0x000fca00008e0603 */
[----:B------:R-:W4:Y:S01]  /*02b0*/  @!P5 LDG.E.U8 R15, desc[UR4][R24.64] ;  /* 0x00000004180fd981 */ /* 0x000f22000c1e1100 */
[----:B------:R-:W-:-:S05]  /*02c0*/  @!P0 IMAD R3, R0, 0x200, R11 ;  /* 0x0000020000038824 */ /* 0x000fca00078e020b */
[----:B0-----:R-:W-:-:S05]  /*02d0*/  @!P0 IADD3 R8, P1, R3, R8, RZ ;  /* 0x0000000803088210 */ /* 0x001fca0007f3e0ff */
[----:B------:R-:W-:-:S05]  /*02e0*/  @!P0 IMAD.X R9, RZ, RZ, R9, P1 ;  /* 0x000000ffff098224 */ /* 0x000fca00008e0609 */
[----:B------:R-:W4:Y:S01]  /*02f0*/  @!P0 LDG.E.U8 R8, desc[UR4][R8.64] ;  /* 0x0000000408088981 */ /* 0x000f22000c1e1100 */
[----:B-1----:R-:W-:-:S05]  /*0300*/  @!P0 IADD3 R2, P1, R3, R16, RZ ;  /* 0x0000001003028210 */ /* 0x002fca0007f3e0ff */
[----:B------:R-:W-:-:S05]  /*0310*/  @!P0 IMAD.X R3, RZ, RZ, R17, P1 ;  /* 0x000000ffff038224 */ /* 0x000fca00008e0611 */
[----:B------:R0:W5:Y:S02]  /*0320*/  @!P0 LDG.E.U8 R5, desc[UR4][R2.64] ;  /* 0x0000000402058981 */ /* 0x000164000c1e1100 */
[----:B0-----:R-:W0:Y:S01]  /*0330*/  @!P4 LDC.64 R2, c[0x0][0x228] ;  /* 0x00008a00ff02cb82 */ /* 0x001e220000000a00 */
[----:B------:R-:W-:Y:S02]  /*0340*/  PRMT R9, RZ, 0x7610, R9 ;  /* 0x00007610ff097816 */ /* 0x000fe40000000009 */
[----:B------:R-:W-:Y:S01]  /*0350*/  ISETP.NE.AND P3, PT, RZ, UR6, PT ;  /* 0x00000006ff007c0c */ /* 0x000fe2000bf65270 */
[----:B------:R-:W-:Y:S01]  /*0360*/  BSSY B0, `(.L_x_24052) ;  /* 0x0000039000007945 */ /* 0x000fe20003800000 */
[----:B---3--:R-:W-:Y:S02]  /*0370*/  @!P4 ISETP.NE.AND P1, PT, R10, RZ, PT ;  /* 0x000000ff0a00c20c */ /* 0x008fe40003f25270 */
[----:B------:R-:W-:Y:S02]  /*0380*/  PRMT R10, RZ, 0x7610, R10 ;  /* 0x00007610ff0a7816 */ /* 0x000fe4000000000a */
[----:B------:R-:W-:-:S02]  /*0390*/  @!P4 SEL R10, RZ, 0x1, !P1 ;  /* 0x00000001ff0ac807 */ /* 0x000fc40004800000 */
[----:B------:R-:W-:Y:S02]  /*03a0*/  @!P4 ISETP.NE.AND P6, PT, R12, RZ, PT ;  /* 0x000000ff0c00c20c */ /* 0x000fe40003fc5270 */
[----:B------:R-:W-:Y:S02]  /*03b0*/  PRMT R11, R10, 0x9910, RZ ;  /* 0x000099100a0b7816 */ /* 0x000fe400000000ff */
[----:B------:R-:W-:Y:S02]  /*03c0*/  @!P2 ISETP.NE.AND P1, PT, R13, RZ, PT ;  /* 0x000000ff0d00a20c */ /* 0x000fe40003f25270 */
[----:B------:R-:W-:Y:S02]  /*03d0*/  PRMT R10, RZ, 0x7610, R10 ;  /* 0x00007610ff0a7816 */ /* 0x000fe4000000000a */
[----:B------:R-:W-:Y:S02]  /*03e0*/  @!P2 SEL R10, RZ, 0x1, !P1 ;  /* 0x00000001ff0aa807 */ /* 0x000fe40004800000 */
[----:B------:R-:W-:-:S02]  /*03f0*/  @!P4 SEL R9, RZ, 0x1, !P6 ;  /* 0x00000001ff09c807 */ /* 0x000fc40007000000 */
[----:B------:R-:W-:Y:S02]  /*0400*/  ISETP.NE.AND P1, PT, R11, RZ, P3 ;  /* 0x000000ff0b00720c */ /* 0x000fe40001f25270 */
[----:B------:R-:W-:Y:S02]  /*0410*/  @!P2 ISETP.NE.AND P6, PT, R4, RZ, PT ;  /* 0x000000ff0400a20c */ /* 0x000fe40003fc5270 */
[----:B------:R-:W-:Y:S02]  /*0420*/  PRMT R12, R9, 0x9910, RZ ;  /* 0x00009910090c7816 */ /* 0x000fe400000000ff */
[----:B------:R-:W-:Y:S01]  /*0430*/  PRMT R10, R10, 0x9910, RZ ;  /* 0x000099100a0a7816 */ /* 0x000fe200000000ff */
[----:B------:R-:W-:Y:S01]  /*0440*/  VIADD R13, R7, 0x80 ;  /* 0x00000080070d7836 */ /* 0x000fe20000000000 */
[----:B------:R-:W-:Y:S01]  /*0450*/  PRMT R4, RZ, 0x7610, R4 ;  /* 0x00007610ff047816 */ /* 0x000fe20000000004 */
[--C-:B------:R-:W-:Y:S01]  /*0460*/  IMAD.MOV.U32 R9, RZ, RZ, R7.reuse ;  /* 0x000000ffff097224 */ /* 0x100fe200078e0007 */
[----:B------:R-:W-:Y:S01]  /*0470*/  @!P2 SEL R4, RZ, 0x1, !P6 ;  /* 0x00000001ff04a807 */ /* 0x000fe20007000000 */
[----:B------:R-:W-:Y:S01]  /*0480*/  @!P4 IMAD R7, R0, 0x200, R7 ;  /* 0x000002000007c824 */ /* 0x000fe200078e0207 */
[----:B--2---:R-:W-:-:S02]  /*0490*/  @!P5 ISETP.NE.AND P2, PT, R14, RZ, PT ;  /* 0x000000ff0e00d20c */ /* 0x004fc40003f45270 */
[----:B------:R-:W-:Y:S01]  /*04a0*/  ISETP.NE.AND P1, PT, R12, RZ, P1 ;  /* 0x000000ff0c00720c */ /* 0x000fe20000f25270 */
[--C-:B------:R-:W-:Y:S01]  /*04b0*/  IMAD.MOV.U32 R12, RZ, RZ, R10.reuse ;  /* 0x000000ffff0c7224 */ /* 0x100fe200078e000a */
[----:B----4-:R-:W-:Y:S02]  /*04c0*/  @!P5 ISETP.NE.AND P6, PT, R15, RZ, PT ;  /* 0x000000ff0f00d20c */ /* 0x010fe40003fc5270 */
[----:B------:R-:W-:Y:S02]  /*04d0*/  PRMT R11, RZ, 0x7610, R11 ;  /* 0x00007610ff0b7816 */ /* 0x000fe4000000000b */
[----:B------:R-:W-:Y:S02]  /*04e0*/  PRMT R10, RZ, 0x7610, R10 ;  /* 0x00007610ff0a7816 */ /* 0x000fe4000000000a */
[----:B------:R-:W-:Y:S02]  /*04f0*/  @!P5 SEL R11, RZ, 0x1, !P2 ;  /* 0x00000001ff0bd807 */ /* 0x000fe40005000000 */
[----:B------:R-:W-:-:S02]  /*0500*/  @!P5 SEL R10, RZ, 0x1, !P6 ;  /* 0x00000001ff0ad807 */ /* 0x000fc40007000000 */
[----:B0-----:R-:W-:Y:S02]  /*0510*/  @!P4 IADD3 R2, P5, R7, R2, RZ ;  /* 0x000000020702c210 */ /* 0x001fe40007fbe0ff */
[----:B------:R-:W-:-:S03]  /*0520*/  @!P4 SEL R7, RZ, 0x1, !P1 ;  /* 0x00000001ff07c807 */ /* 0x000fc60004800000 */
[----:B------:R-:W-:Y:S02]  /*0530*/  @!P4 IMAD.X R3, RZ, RZ, R3, P5 ;  /* 0x000000ffff03c224 */ /* 0x000fe400028e0603 */
[----:B------:R-:W-:-:S03]  /*0540*/  @!P4 IMAD.MOV.U32 R9, RZ, RZ, R13 ;  /* 0x000000ffff09c224 */ /* 0x000fc600078e000d */
[----:B------:R0:W-:Y:S02]  /*0550*/  @!P4 STG.E.U8 desc[UR4][R2.64], R7 ;  /* 0x000000070200c986 */ /* 0x0001e4000c101104 */
[----:B------:R-:W-:Y:S02]  /*0560*/  ISETP.GE.AND P5, PT, R9, R6, PT ;  /* 0x000000060900720c */ /* 0x000fe40003fa6270 */
[----:B------:R-:W-:Y:S02]  /*0570*/  PRMT R11, R11, 0x9910, RZ ;  /* 0x000099100b0b7816 */ /* 0x000fe400000000ff */
[----:B------:R-:W-:Y:S02]  /*0580*/  ISETP.NE.AND P2, PT, R12, RZ, P3 ;  /* 0x000000ff0c00720c */ /* 0x000fe40001f45270 */
[----:B------:R-:W-:Y:S02]  /*0590*/  PRMT R4, R4, 0x9910, RZ ;  /* 0x0000991004047816 */ /* 0x000fe400000000ff */
[----:B------:R-:W-:-:S02]  /*05a0*/  PRMT R10, R10, 0x9910, RZ ;  /* 0x000099100a0a7816 */ /* 0x000fc400000000ff */
[----:B------:R-:W-:Y:S02]  /*05b0*/  ISETP.NE.AND P3, PT, R11, RZ, P3 ;  /* 0x000000ff0b00720c */ /* 0x000fe40001f65270 */
[----:B------:R-:W-:Y:S02]  /*05c0*/  ISETP.NE.AND P1, PT, R8, RZ, !P0 ;  /* 0x000000ff0800720c */ /* 0x000fe40004725270 */
[----:B------:R-:W-:Y:S02]  /*05d0*/  ISETP.NE.AND P2, PT, R4, RZ, P2 ;  /* 0x000000ff0400720c */ /* 0x000fe40001745270 */
[----:B------:R-:W-:Y:S02]  /*05e0*/  ISETP.NE.AND P3, PT, R10, RZ, P3 ;  /* 0x000000ff0a00720c */ /* 0x000fe40001f65270 */
[----:B------:R-:W-:Y:S02]  /*05f0*/  ISETP.NE.AND P1, PT, RZ, UR6, P1 ;  /* 0x00000006ff007c0c */ /* 0x000fe40008f25270 */
[----:B------:R-:W-:-:S02]  /*0600*/  SEL R13, RZ, 0x1, !P2 ;  /* 0x00000001ff0d7807 */ /* 0x000fc40005000000 */
[----:B------:R-:W-:Y:S01]  /*0610*/  SEL R15, RZ, 0x1, !P3 ;  /* 0x00000001ff0f7807 */ /* 0x000fe20005800000 */
[----:B0-----:R-:W-:Y:S08]  /*0620*/  @P5 BRA `(.L_x_24053) ;  /* 0x0000000000305947 */ /* 0x001ff00003800000 */
[----:B------:R-:W-:Y:S01]  /*0630*/  IMAD R2, R0, 0x200, R9 ;  /* 0x0000020000027824 */ /* 0x000fe200078e0209 */
        /* <DEDUP_REMOVED lines=11> */
.L_x_24053:
[----:B------:R-:W-:Y:S05]  /*06f0*/  BSYNC B0 ;  /* 0x0000000000007941 */ /* 0x000fea0003800000 */
.L_x_24052:
[----:B------:R-:W-:-:S13]  /*0700*/  ISETP.GE.AND P2, PT, R9, R6, PT ;  /* 0x000000060900720c */ /* 0x000fda0003f46270 */
[----:B------:R-:W-:Y:S05]  /*0710*/  @P2 EXIT ;  /* 0x000000000000294d */ /* 0x000fea0003800000 */
[----:B------:R-:W-:Y:S01]  /*0720*/  IMAD R0, R0, 0x200, R9 ;  /* 0x0000020000007824 */ /* 0x000fe200078e0209 */
[----:B-----5:R-:W-:Y:S01]  /*0730*/  ISETP.NE.AND P0, PT, R5, RZ, !P0 ;  /* 0x000000ff0500720c */ /* 0x020fe20004705270 */
[----:B------:R-:W-:-:S03]  /*0740*/  ULDC.64 UR6, c[0x0][0x228] ;  /* 0x00008a0000067ab9 */ /* 0x000fc60000000a00 */
[----:B0-----:R-:W-:Y:S02]  /*0750*/  IADD3 R2, P2, R0, UR6, RZ ;  /* 0x0000000600027c10 */ /* 0x001fe4000ff5e0ff */
[----:B------:R-:W-:-:S03]  /*0760*/  PLOP3.LUT P0, PT, P1, P0, PT, 0x80, 0x0 ;  /* 0x000000000000781c */ /* 0x000fc60000f01070 */
[----:B------:R-:W-:Y:S01]  /*0770*/  IMAD.X R3, RZ, RZ, UR7, P2 ;  /* 0x00000007ff037e24 */ /* 0x000fe200090e06ff */
[----:B------:R-:W-:-:S05]  /*0780*/  SEL R5, RZ, 0x1, !P0 ;  /* 0x00000001ff057807 */ /* 0x000fca0004000000 */
[----:B------:R-:W-:Y:S01]  /*0790*/  STG.E.U8 desc[UR4][R2.64], R5 ;  /* 0x0000000502007986 */ /* 0x000fe2000c101104 */
[----:B------:R-:W-:Y:S05]  /*07a0*/  EXIT ;  /* 0x000000000000794d */ /* 0x000fea0003800000 */
.L_x_24054:
        /* <DEDUP_REMOVED lines=13> */
.L_x_24248:


//--------------------- .text._ZN2at6native29vectorized_elementwise_kernelILi2EZNS0_54_GLOBAL__N__d8c5977b_16_LinearAlgebra_cu_140f0503_289316addr_kernel_cudaERNS_14TensorIteratorERKN3c106ScalarES8_EUlbbbE_St5arrayIPcLm4EEEEviT0_T1_ --------------------------
	.section	.text._ZN2at6native29vectorized_elementwise_kernelILi2EZNS0_54_GLOBAL__N__d8c5977b_16_LinearAlgebra_cu_140f0503_289316addr_kernel_cudaERNS_14TensorIteratorERKN3c106ScalarES8_EUlbbbE_St5arrayIPcLm4EEEEviT0_T1_,"ax",@progbits
	.align	128
        .global         _ZN2at6native29vectorized_elementwise_kernelILi2EZNS0_54_GLOBAL__N__d8c5977b_16_LinearAlgebra_cu_140f0503_289316addr_kernel_cudaERNS_14TensorIteratorERKN3c106ScalarES8_EUlbbbE_St5arrayIPcLm4EEEEviT0_T1_
        .type           _ZN2at6native29vectorized_elementwise_kernelILi2EZNS0_54_GLOBAL__N__d8c5977b_16_LinearAlgebra_cu_140f0503_289316addr_kernel_cudaERNS_14TensorIteratorERKN3c106ScalarES8_EUlbbbE_St5arrayIPcLm4EEEEviT0_T1_,@function
        .size           _ZN2at6native29vectorized_elementwise_kernelILi2EZNS0_54_GLOBAL__N__d8c5977b_16_LinearAlgebra_cu_140f0503_289316addr_kernel_cudaERNS_14TensorIteratorERKN3c106ScalarES8_EUlbbbE_St5arrayIPcLm4EEEEviT0_T1_,(.L_x_24249 - _ZN2at6native29vectorized_elementwise_kernelILi2EZNS0_54_GLOBAL__N__d8c5977b_16_LinearAlgebra_cu_140f0503_289316addr_kernel_cudaERNS_14TensorIteratorERKN3c106ScalarES8_EUlbbbE_St5arrayIPcLm4EEEEviT0_T1_)
        .other          _ZN2at6native29vectorized_elementwise_kernelILi2EZNS0_54_GLOBAL__N__d8c5977b_16_LinearAlgebra_cu_140f0503_289316addr_kernel_cudaERNS_14TensorIteratorERKN3c106ScalarES8_EUlbbbE_St5arrayIPcLm4EEEEviT0_T1_,@"STO_CUDA_ENTRY STV_DEFAULT"
_ZN2at6native29vectorized_elementwise_kernelILi2EZNS0_54_GLOBAL__N__d8c5977b_16_LinearAlgebra_cu_140f0503_289316addr_kernel_cudaERNS_14TensorIteratorERKN3c106ScalarES8_EUlbbbE_St5arrayIPcLm4EEEEviT0_T1_:
.text._ZN2at6native29vectorized_elementwise_kernelILi2EZNS0_54_GLOBAL__N__d8c5977b_16_LinearAlgebra_cu_140f0503_289316addr_kernel_cudaERNS_14TensorIteratorERKN3c106ScalarES8_EUlbbbE_St5arrayIPcLm4EEEEviT0_T1_:
        /* <DEDUP_REMOVED lines=19> */
[----:B------:R-:W-:Y:S01]  /*0130*/  IMAD.U32 R6, RZ, RZ, UR6 ;  /* 0x00000006ff067e24 */ /* 0x000fe2000f8e00ff */
[----:B------:R-:W-:Y:S01]  /*0140*/  ISETP.NE.AND P1, PT, RZ, UR14, PT ;  /* 0x0000000eff007c0c */ /* 0x000fe2000bf25270 */
[----:B------:R-:W-:Y:S01]  /*0150*/  ULDC.64 UR6, c[0x0][0x228] ;  /* 0x00008a0000067ab9 */ /* 0x000fe20000000a00 */
        /* <DEDUP_REMOVED lines=11> */
[----:B------:R-:W-:-:S04]  /*0210*/  UIADD3 UR5, UP0, UR4, UR6, URZ ;  /* 0x0000000604057290 */ /* 0x000fc8000ff1e03f */
[----:B------:R-:W-:Y:S02]  /*0220*/  UIADD3.X UR6, URZ, UR7, URZ, UP0, !UPT ;  /* 0x000000073f067290 */ /* 0x000fe400087fe43f */
[----:B------:R-:W-:-:S04]  /*0230*/  IMAD.U32 R2, RZ, RZ, UR5 ;  /* 0x00000005ff027e24 */ /* 0x000fc8000f8e00ff */
[----:B------:R-:W-:Y:S02]  /*0240*/  IMAD.U32 R3, RZ, RZ, UR6 ;  /* 0x00000006ff037e24 */ /* 0x000fe4000f8e00ff */
[----:B------:R-:W-:Y:S01]  /*0250*/  IMAD.WIDE R2, R17, 0x2, R2 ;  /* 0x0000000211027825 */ /* 0x000fe200078e0202 */
[C---:B--2---:R-:W-:Y:S02]  /*0260*/  PRMT R0, R8.reuse, 0x7770, RZ ;  /* 0x0000777008007816 */ /* 0x044fe400000000ff */
[----:B0-----:R-:W-:Y:S02]  /*0270*/  PRMT R4, R8, 0x7771, RZ ;  /* 0x0000777108047816 */ /* 0x001fe400000000ff */
[----:B------:R-:W-:Y:S02]  /*0280*/  ISETP.NE.AND P2, PT, R0, RZ, P1 ;  /* 0x000000ff0000720c */ /* 0x000fe40000f45270 */
[----:B------:R-:W-:Y:S02]  /*0290*/  ISETP.NE.AND P0, PT, R4, RZ, P1 ;  /* 0x000000ff0400720c */ /* 0x000fe40000f05270 */
[----:B---3--:R-:W-:-:S02]  /*02a0*/  PRMT R0, R9, 0x7771, RZ ;  /* 0x0000777109007816 */ /* 0x008fc400000000ff */
[----:B----4-:R-:W-:Y:S02]  /*02b0*/  PRMT R4, R12, 0x7771, RZ ;  /* 0x000077710c047816 */ /* 0x010fe400000000ff */
[----:B------:R-:W-:Y:S02]  /*02c0*/  PRMT R5, R9, 0x7770, RZ ;  /* 0x0000777009057816 */ /* 0x000fe400000000ff */
[----:B------:R-:W-:Y:S02]  /*02d0*/  ISETP.NE.AND P3, PT, R0, RZ, P1 ;  /* 0x000000ff0000720c */ /* 0x000fe40000f65270 */
[----:B-1----:R-:W-:Y:S02]  /*02e0*/  PRMT R6, R12, 0x7770, RZ ;  /* 0x000077700c067816 */ /* 0x002fe400000000ff */
[----:B-----5:R-:W-:Y:S02]  /*02f0*/  PRMT R0, R13, 0x7771, RZ ;  /* 0x000077710d007816 */ /* 0x020fe400000000ff */
[----:B------:R-:W-:-:S02]  /*0300*/  ISETP.NE.AND P0, PT, R4, RZ, P0 ;  /* 0x000000ff0400720c */ /* 0x000fc40000705270 */
[----:B------:R-:W-:Y:S02]  /*0310*/  PRMT R4, R10, 0x7770, RZ ;  /* 0x000077700a047816 */ /* 0x000fe400000000ff */
[----:B------:R-:W-:Y:S02]  /*0320*/  ISETP.NE.AND P4, PT, R5, RZ, P1 ;  /* 0x000000ff0500720c */ /* 0x000fe40000f85270 */
[----:B------:R-:W-:Y:S02]  /*0330*/  PRMT R5, R13, 0x7770, RZ ;  /* 0x000077700d057816 */ /* 0x000fe400000000ff */
[----:B------:R-:W-:Y:S02]  /*0340*/  ISETP.NE.AND P2, PT, R6, RZ, P2 ;  /* 0x000000ff0600720c */ /* 0x000fe40001745270 */
[----:B------:R-:W-:Y:S02]  /*0350*/  ISETP.NE.AND P3, PT, R0, RZ, P3 ;  /* 0x000000ff0000720c */ /* 0x000fe40001f65270 */
[----:B------:R-:W-:-:S02]  /*0360*/  PRMT R0, R10, 0x7771, RZ ;  /* 0x000077710a007816 */ /* 0x000fc400000000ff */
[----:B------:R-:W-:Y:S02]  /*0370*/  ISETP.NE.AND P6, PT, R4, RZ, P1 ;  /* 0x000000ff0400720c */ /* 0x000fe40000fc5270 */
[C---:B------:R-:W-:Y:S02]  /*0380*/  PRMT R6, R11.reuse, 0x7770, RZ ;  /* 0x000077700b067816 */ /* 0x040fe400000000ff */
[----:B------:R-:W-:Y:S02]  /*0390*/  PRMT R4, R11, 0x7771, RZ ;  /* 0x000077710b047816 */ /* 0x000fe400000000ff */
[----:B------:R-:W-:Y:S02]  /*03a0*/  ISETP.NE.AND P4, PT, R5, RZ, P4 ;  /* 0x000000ff0500720c */ /* 0x000fe40002785270 */
[----:B------:R-:W-:Y:S02]  /*03b0*/  SEL R5, RZ, 0x1, !P2 ;  /* 0x00000001ff057807 */ /* 0x000fe40005000000 */
[----:B------:R-:W-:-:S02]  /*03c0*/  ISETP.NE.AND P5, PT, R0, RZ, P1 ;  /* 0x000000ff0000720c */ /* 0x000fc40000fa5270 */
[----:B------:R-:W-:Y:S02]  /*03d0*/  ISETP.NE.AND P2, PT, R6, RZ, P1 ;  /* 0x000000ff0600720c */ /* 0x000fe40000f45270 */
[----:B------:R-:W-:Y:S02]  /*03e0*/  ISETP.NE.AND P1, PT, R4, RZ, P1 ;  /* 0x000000ff0400720c */ /* 0x000fe40000f25270 */
[C---:B------:R-:W-:Y:S02]  /*03f0*/  PRMT R6, R14.reuse, 0x7770, RZ ;  /* 0x000077700e067816 */ /* 0x040fe400000000ff */
[----:B------:R-:W-:Y:S02]  /*0400*/  PRMT R0, R14, 0x7771, RZ ;  /* 0x000077710e007816 */ /* 0x000fe400000000ff */
[C---:B------:R-:W-:Y:S02]  /*0410*/  PRMT R7, R15.reuse, 0x7770, RZ ;  /* 0x000077700f077816 */ /* 0x040fe400000000ff */
[----:B------:R-:W-:-:S02]  /*0420*/  PRMT R4, R15, 0x7771, RZ ;  /* 0x000077710f047816 */ /* 0x000fc400000000ff */
[----:B------:R-:W-:Y:S02]  /*0430*/  ISETP.NE.AND P6, PT, R6, RZ, P6 ;  /* 0x000000ff0600720c */ /* 0x000fe400037c5270 */
[----:B------:R-:W-:Y:S02]  /*0440*/  ISETP.NE.AND P5, PT, R0, RZ, P5 ;  /* 0x000000ff0000720c */ /* 0x000fe40002fa5270 */
[----:B------:R-:W-:Y:S02]  /*0450*/  ISETP.NE.AND P2, PT, R7, RZ, P2 ;  /* 0x000000ff0700720c */ /* 0x000fe40001745270 */
[----:B------:R-:W-:Y:S02]  /*0460*/  ISETP.NE.AND P1, PT, R4, RZ, P1 ;  /* 0x000000ff0400720c */ /* 0x000fe40000f25270 */
[----:B------:R-:W-:Y:S02]  /*0470*/  SEL R0, RZ, 0x1, !P0 ;  /* 0x00000001ff007807 */ /* 0x000fe40004000000 */
[----:B------:R-:W-:-:S02]  /*0480*/  SEL R4, RZ, 0x1, !P4 ;  /* 0x00000001ff047807 */ /* 0x000fc40006000000 */
[----:B------:R-:W-:Y:S02]  /*0490*/  SEL R7, RZ, 0x1, !P3 ;  /* 0x00000001ff077807 */ /* 0x000fe40005800000 */
[----:B------:R-:W-:Y:S02]  /*04a0*/  SEL R6, RZ, 0x1, !P6 ;  /* 0x00000001ff067807 */ /* 0x000fe40007000000 */
[----:B------:R-:W-:Y:S02]  /*04b0*/  SEL R9, RZ, 0x1, !P5 ;  /* 0x00000001ff097807 */ /* 0x000fe40006800000 */
[----:B------:R-:W-:Y:S02]  /*04c0*/  SEL R8, RZ, 0x1, !P2 ;  /* 0x00000001ff087807 */ /* 0x000fe40005000000 */
[----:B------:R-:W-:Y:S02]  /*04d0*/  SEL R11, RZ, 0x1, !P1 ;  /* 0x00000001ff0b7807 */ /* 0x000fe40004800000 */
[----:B------:R-:W-:-:S02]  /*04e0*/  PRMT R5, R0, 0x7604, R5 ;  /* 0x0000760400057816 */ /* 0x000fc40000000005 */
[----:B------:R-:W-:Y:S02]  /*04f0*/  PRMT R7, R7, 0x7604, R4 ;  /* 0x0000760407077816 */ /* 0x000fe40000000004 */
[----:B------:R-:W-:Y:S02]  /*0500*/  PRMT R9, R9, 0x7604, R6 ;  /* 0x0000760409097816 */ /* 0x000fe40000000006 */
[----:B------:R-:W-:Y:S01]  /*0510*/  PRMT R11, R11, 0x7604, R8 ;  /* 0x000076040b0b7816 */ /* 0x000fe20000000008 */
[----:B------:R-:W-:Y:S04]  /*0520*/  STG.E.U16 desc[UR12][R2.64], R5 ;  /* 0x0000000502007986 */ /* 0x000fe8000c10150c */
[----:B------:R-:W-:Y:S04]  /*0530*/  STG.E.U16 desc[UR12][R2.64+0x100], R7 ;  /* 0x0001000702007986 */ /* 0x000fe8000c10150c */
[----:B------:R-:W-:Y:S04]  /*0540*/  STG.E.U16 desc[UR12][R2.64+0x200], R9 ;  /* 0x0002000902007986 */ /* 0x000fe8000c10150c */
[----:B------:R-:W-:Y:S01]  /*0550*/  STG.E.U16 desc[UR12][R2.64+0x300], R11 ;  /* 0x0003000b02007986 */ /* 0x000fe2000c10150c */
[----:B------:R-:W-:Y:S05]  /*0560*/  EXIT ;  /* 0x000000000000794d */ /* 0x000fea0003800000 */
.L_x_24055:
[----:B------:R-:W0:Y:S02]  /*0570*/  S2R R3, SR_TID.X ;  /* 0x0000000000037919 */ /* 0x000e240000002100 */
[----:B0-----:R-:W-:Y:S01]  /*0580*/  ISETP.GE.AND P3, PT, R3, R0, PT ;  /* 0x000000000300720c */ /* 0x001fe20003f66270 */
[----:B------:R-:W-:-:S12]  /*0590*/  IMAD.MOV.U32 R9, RZ, RZ, R3 ;  /* 0x000000ffff097224 */ /* 0x000fd800078e0003 */
[C---:B------:R-:W-:Y:S01]  /*05a0*/  @!P3 VIADD R7, R9.reuse, UR4 ;  /* 0x000000040907bc36 */ /* 0x040fe20008000000 */
[----:B------:R-:W-:Y:S01]  /*05b0*/  PRMT R23, RZ, 0x7610, R23 ;  /* 0x00007610ff177816 */ /* 0x000fe20000000017 */
[----:B------:R-:W-:Y:S01]  /*05c0*/  @!P3 VIADD R9, R9, 0x80 ;  /* 0x000000800909b836 */ /* 0x000fe20000000000 */
[----:B------:R-:W0:Y:S04]  /*05d0*/  @!P3 LDC.64 R28, c[0x0][0x240] ;  /* 0x00009000ff1cbb82 */ /* 0x000e280000000a00 */
[----:B------:R-:W-:-:S13]  /*05e0*/  ISETP.GE.AND P4, PT, R9, R0, PT ;  /* 0x000000000900720c */ /* 0x000fda0003f86270 */
[----:B------:R-:W1:Y:S01]  /*05f0*/  @!P4 LDC.64 R4, c[0x0][0x238] ;  /* 0x00008e00ff04cb82 */ /* 0x000e620000000a00 */
[C---:B------:R-:W-:Y:S02]  /*0600*/  @!P4 VIADD R13, R9.reuse, UR4 ;  /* 0x00000004090dcc36 */ /* 0x040fe40008000000 */
[----:B------:R-:W-:-:S05]  /*0610*/  @!P4 VIADD R9, R9, 0x80 ;  /* 0x000000800909c836 */ /* 0x000fca0000000000 */
[----:B------:R-:W2:Y:S01]  /*0620*/  @!P4 LDC.64 R10, c[0x0][0x240] ;  /* 0x00009000ff0acb82 */ /* 0x000ea20000000a00 */
[----:B------:R-:W-:-:S13]  /*0630*/  ISETP.GE.AND P1, PT, R9, R0, PT ;  /* 0x000000000900720c */ /* 0x000fda0003f26270 */
[----:B------:R-:W3:Y:S01]  /*0640*/  @!P1 LDC.64 R16, c[0x0][0x238] ;  /* 0x00008e00ff109b82 */ /* 0x000ee20000000a00 */
[----:B-1----:R-:W-:-:S05]  /*0650*/  @!P4 IADD3 R4, P0, R13, R4, RZ ;  /* 0x000000040d04c210 */ /* 0x002fca0007f1e0ff */
[----:B------:R-:W-:Y:S02]  /*0660*/  @!P4 IMAD.X R5, RZ, RZ, R5, P0 ;  /* 0x000000ffff05c224 */ /* 0x000fe400000e0605 */
[----:B------:R-:W1:Y:S03]  /*0670*/  @!P1 LDC.64 R14, c[0x0][0x240] ;  /* 0x00009000ff0e9b82 */ /* 0x000e660000000a00 */
[----:B------:R4:W5:Y:S01]  /*0680*/  @!P4 LDG.E.U8 R8, desc[UR12][R4.64] ;  /* 0x0000000c0408c981 */ /* 0x000962000c1e1100 */
[----:B--2---:R-:W-:-:S05]  /*0690*/  @!P4 IADD3 R12, P0, R13, R10, RZ ;  /* 0x0000000a0d0cc210 */ /* 0x004fca0007f1e0ff */
[----:B------:R-:W-:Y:S02]  /*06a0*/  @!P4 IMAD.X R13, RZ, RZ, R11, P0 ;  /* 0x000000ffff0dc224 */ /* 0x000fe400000e060b */
[----:B------:R-:W-:-:S03]  /*06b0*/  @!P1 VIADD R11, R9, UR4 ;  /* 0x00000004090b9c36 */ /* 0x000fc60008000000 */
[----:B------:R-:W2:Y:S02]  /*06c0*/  @!P4 LDG.E.U8 R6, desc[UR12][R12.64] ;  /* 0x0000000c0c06c981 */ /* 0x000ea4000c1e1100 */
[----:B---3--:R-:W-:-:S05]  /*06d0*/  @!P1 IADD3 R16, P0, R11, R16, RZ ;  /* 0x000000100b109210 */ /* 0x008fca0007f1e0ff */
[----:B------:R-:W-:Y:S01]  /*06e0*/  @!P1 IMAD.X R17, RZ, RZ, R17, P0 ;  /* 0x000000ffff119224 */ /* 0x000fe200000e0611 */
[----:B-1----:R-:W-:-:S04]  /*06f0*/  @!P1 IADD3 R10, P0, R11, R14, RZ ;  /* 0x0000000e0b0a9210 */ /* 0x002fc80007f1e0ff */
[----:B------:R1:W3:Y:S01]  /*0700*/  @!P1 LDG.E.U8 R2, desc[UR12][R16.64] ;  /* 0x0000000c10029981 */ /* 0x0002e2000c1e1100 */
[----:B------:R-:W-:Y:S02]  /*0710*/  @!P1 IMAD.X R11, RZ, RZ, R15, P0 ;  /* 0x000000ffff0b9224 */ /* 0x000fe400000e060f */
[----:B------:R-:W-:Y:S01]  /*0720*/  @!P1 VIADD R9, R9, 0x80 ;  /* 0x0000008009099836 */ /* 0x000fe20000000000 */
[----:B------:R-:W0:Y:S02]  /*0730*/  @!P3 LDC.64 R14, c[0x0][0x238] ;  /* 0x00008e00ff0ebb82 */ /* 0x000e240000000a00 */
[----:B------:R1:W3:Y:S02]  /*0740*/  @!P1 LDG.E.U8 R10, desc[UR12][R10.64] ;  /* 0x0000000c0a0a9981 */ /* 0x0002e4000c1e1100 */
[----:B------:R-:W-:-:S13]  /*0750*/  ISETP.GE.AND P2, PT, R9, R0, PT ;  /* 0x000000000900720c */ /* 0x000fda0003f46270 */
[C---:B------:R-:W-:Y:S01]  /*0760*/  @!P2 VIADD R19, R9.reuse, UR4 ;  /* 0x000000040913ac36 */ /* 0x040fe20008000000 */
[----:B----4-:R-:W4:Y:S01]  /*0770*/  @!P2 LDC.64 R4, c[0x0][0x238] ;  /* 0x00008e00ff04ab82 */ /* 0x010f220000000a00 */
[----:B------:R-:W-:-:S05]  /*0780*/  @!P2 VIADD R9, R9, 0x80 ;  /* 0x000000800909a836 */ /* 0x000fca0000000000 */
[----:B------:R-:W-:Y:S02]  /*0790*/  ISETP.GE.AND P0, PT, R9, R0, PT ;  /* 0x000000000900720c */ /* 0x000fe40003f06270 */
[----:B------:R-:W4:Y:S01]  /*07a0*/  @!P2 LDC.64 R26, c[0x0][0x240] ;  /* 0x00009000ff1aab82 */ /* 0x000f220000000a00 */
[----:B0-----:R-:W-:-:S05]  /*07b0*/  @!P3 IADD3 R14, P6, R7, R14, RZ ;  /* 0x0000000e070eb210 */ /* 0x001fca0007fde0ff */
[----:B------:R-:W-:-:S05]  /*07c0*/  @!P3 IMAD.X R15, RZ, RZ, R15, P6 ;  /* 0x000000ffff0fb224 */ /* 0x000fca00030e060f */
[----:B-1----:R-:W0:Y:S01]  /*07d0*/  @!P0 LDC.64 R16, c[0x0][0x238] ;  /* 0x00008e00ff108b82 */ /* 0x002e220000000a00 */
[C---:B------:R-:W-:Y:S02]  /*07e0*/  @!P0 VIADD R11, R9.reuse, UR4 ;  /* 0x00000004090b8c36 */ /* 0x040fe40008000000 */
[----:B------:R-:W-:Y:S01]  /*07f0*/  @!P0 VIADD R9, R9, 0x80 ;  /* 0x0000008009098836 */ /* 0x000fe20000000000 */
[----:B----4-:R-:W-:-:S04]  /*0800*/  @!P2 IADD3 R4, P5, R19, R4, RZ ;  /* 0x000000041304a210 */ /* 0x010fc80007fbe0ff */
[----:B------:R-:W1:Y:S01]  /*0810*/  @!P0 LDC.64 R24, c[0x0][0x240] ;  /* 0x00009000ff188b82 */ /* 0x000e620000000a00 */
[----:B------:R-:W-:Y:S01]  /*0820*/  @!P2 IMAD.X R5, RZ, RZ, R5, P5 ;  /* 0x000000ffff05a224 */ /* 0x000fe200028e0605 */
[----:B------:R-:W-:Y:S02]  /*0830*/  @!P2 IADD3 R26, P5, R19, R26, RZ ;  /* 0x0000001a131aa210 */ /* 0x000fe40007fbe0ff */
[----:B------:R-:W-:-:S03]  /*0840*/  PRMT R22, RZ, 0x7610, R22 ;  /* 0x00007610ff167816 */ /* 0x000fc60000000016 */
[----:B------:R-:W4:Y:S01]  /*0850*/  @!P2 LDG.E.U8 R5, desc[UR12][R4.64] ;  /* 0x0000000c0405a981 */ /* 0x000f22000c1e1100 */
[----:B------:R-:W-:Y:S01]  /*0860*/  @!P2 IMAD.X R27, RZ, RZ, R27, P5 ;  /* 0x000000ffff1ba224 */ /* 0x000fe200028e061b */
[C---:B------:R-:W-:Y:S02]  /*0870*/  ISETP.GE.AND P5, PT, R9.reuse, R0, PT ;  /* 0x000000000900720c */ /* 0x040fe40003fa6270 */
[----:B------:R-:W-:Y:S02]  /*0880*/  PRMT R20, RZ, 0x7610, R20 ;  /* 0x00007610ff147816 */ /* 0x000fe40000000014 */
[----:B------:R-:W4:Y:S09]  /*0890*/  @!P2 LDG.E.U8 R4, desc[UR12][R26.64] ;  /* 0x0000000c1a04a981 */ /* 0x000f32000c1e1100 */
[C---:B------:R-:W-:Y:S01]  /*08a0*/  @!P5 VIADD R19, R9.reuse, UR4 ;  /* 0x000000040913dc36 */ /* 0x040fe20008000000 */
[----:B------:R-:W3:Y:S01]  /*08b0*/  @!P5 LDC.64 R12, c[0x0][0x238] ;  /* 0x00008e00ff0cdb82 */ /* 0x000ee20000000a00 */
[----:B------:R-:W-:Y:S01]  /*08c0*/  @!P5 VIADD R9, R9, 0x80 ;  /* 0x000000800909d836 */ /* 0x000fe20000000000 */
[----:B-----5:R-:W-:-:S04]  /*08d0*/  @!P4 ISETP.NE.AND P6, PT, R8, RZ, PT ;  /* 0x000000ff0800c20c */ /* 0x020fc80003fc5270 */
[----:B------:R-:W-:Y:S02]  /*08e0*/  @!P4 SEL R23, RZ, 0x1, !P6 ;  /* 0x00000001ff17c807 */ /* 0x000fe40007000000 */
[----:B0-----:R-:W-:-:S05]  /*08f0*/  @!P0 IADD3 R16, P6, R11, R16, RZ ;  /* 0x000000100b108210 */ /* 0x001fca0007fde0ff */
[----:B------:R-:W-:Y:S01]  /*0900*/  @!P0 IMAD.X R17, RZ, RZ, R17, P6 ;  /* 0x000000ffff118224 */ /* 0x000fe200030e0611 */
[----:B-1----:R-:W-:-:S04]  /*0910*/  @!P0 IADD3 R24, P6, R11, R24, RZ ;  /* 0x000000180b188210 */ /* 0x002fc80007fde0ff */
[----:B------:R0:W5:Y:S01]  /*0920*/  @!P0 LDG.E.U8 R21, desc[UR12][R16.64] ;  /* 0x0000000c10158981 */ /* 0x000162000c1e1100 */
[----:B------:R-:W-:Y:S01]  /*0930*/  @!P0 IMAD.X R25, RZ, RZ, R25, P6 ;  /* 0x000000ffff198224 */ /* 0x000fe200030e0619 */
[----:B--2---:R-:W-:-:S04]  /*0940*/  @!P4 ISETP.NE.AND P6, PT, R6, RZ, PT ;  /* 0x000000ff0600c20c */ /* 0x004fc80003fc5270 */
[----:B------:R-:W-:Y:S01]  /*0950*/  @!P4 SEL R22, RZ, 0x1, !P6 ;  /* 0x00000001ff16c807 */ /* 0x000fe20007000000 */
[----:B------:R1:W2:Y:S01]  /*0960*/  @!P0 LDG.E.U8 R6, desc[UR12][R24.64] ;  /* 0x0000000c18068981 */ /* 0x0002a2000c1e1100 */
[----:B------:R-:W-:Y:S02]  /*0970*/  ISETP.GE.AND P4, PT, R9, R0, PT ;  /* 0x000000000900720c */ /* 0x000fe40003f86270 */
[----:B------:R-:W-:Y:S02]  /*0980*/  @!P3 IADD3 R28, P6, R7, R28, RZ ;  /* 0x0000001c071cb210 */ /* 0x000fe40007fde0ff */
[----:B------:R1:W2:Y:S03]  /*0990*/  @!P3 LDG.E.U8 R7, desc[UR12][R14.64] ;  /* 0x0000000c0e07b981 */ /* 0x0002a6000c1e1100 */
[----:B------:R-:W-:Y:S01]  /*09a0*/  @!P3 IMAD.X R29, RZ, RZ, R29, P6 ;  /* 0x000000ffff1db224 */ /* 0x000fe200030e061d */
[----:B---3--:R-:W-:-:S02]  /*09b0*/  @!P1 ISETP.NE.AND P6, PT, R2, RZ, PT ;  /* 0x000000ff0200920c */ /* 0x008fc40003fc5270 */
[----:B------:R-:W-:-:S03]  /*09c0*/  PRMT R2, RZ, 0x7610, R2 ;  /* 0x00007610ff027816 */ /* 0x000fc60000000002 */
[----:B0-----:R-:W0:Y:S01]  /*09d0*/  @!P4 LDC.64 R16, c[0x0][0x238] ;  /* 0x00008e00ff10cb82 */ /* 0x001e220000000a00 */
[----:B------:R-:W-:Y:S01]  /*09e0*/  @!P1 SEL R2, RZ, 0x1, !P6 ;  /* 0x00000001ff029807 */ /* 0x000fe20007000000 */
[C---:B-1----:R-:W-:Y:S01]  /*09f0*/  @!P4 VIADD R25, R9.reuse, UR4 ;  /* 0x000000040919cc36 */ /* 0x042fe20008000000 */
[----:B------:R-:W-:Y:S01]  /*0a00*/  @!P1 ISETP.NE.AND P6, PT, R10, RZ, PT ;  /* 0x000000ff0a00920c */ /* 0x000fe20003fc5270 */
[----:B------:R-:W-:Y:S01]  /*0a10*/  @!P4 VIADD R9, R9, 0x80 ;  /* 0x000000800909c836 */ /* 0x000fe20000000000 */
[----:B------:R-:W3:Y:S03]  /*0a20*/  @!P3 LDG.E.U8 R8, desc[UR12][R28.64] ;  /* 0x0000000c1c08b981 */ /* 0x000ee6000c1e1100 */
[----:B------:R-:W1:Y:S01]  /*0a30*/  @!P5 LDC.64 R10, c[0x0][0x240] ;  /* 0x00009000ff0adb82 */ /* 0x000e620000000a00 */
[----:B------:R-:W-:Y:S02]  /*0a40*/  @!P1 SEL R20, RZ, 0x1, !P6 ;  /* 0x00000001ff149807 */ /* 0x000fe40007000000 */
[----:B------:R-:W-:-:S02]  /*0a50*/  ISETP.GE.AND P1, PT, R9, R0, PT ;  /* 0x000000000900720c */ /* 0x000fc40003f26270 */
[----:B------:R-:W-:-:S03]  /*0a60*/  @!P5 IADD3 R26, P6, R19, R12, RZ ;  /* 0x0000000c131ad210 */ /* 0x000fc60007fde0ff */
[----:B------:R-:W1:Y:S02]  /*0a70*/  @!P4 LDC.64 R14, c[0x0][0x240] ;  /* 0x00009000ff0ecb82 */ /* 0x000e640000000a00 */
[----:B------:R-:W-:-:S05]  /*0a80*/  @!P5 IMAD.X R27, RZ, RZ, R13, P6 ;  /* 0x000000ffff1bd224 */ /* 0x000fca00030e060d */
[----:B------:R-:W3:Y:S01]  /*0a90*/  @!P5 LDG.E.U8 R24, desc[UR12][R26.64] ;  /* 0x0000000c1a18d981 */ /* 0x000ee2000c1e1100 */
[----:B0-----:R-:W-:Y:S01]  /*0aa0*/  @!P4 IADD3 R16, P6, R25, R16, RZ ;  /* 0x000000101910c210 */ /* 0x001fe20007fde0ff */
[----:B------:R-:W0:Y:S04]  /*0ab0*/  @!P1 LDC.64 R12, c[0x0][0x238] ;  /* 0x00008e00ff0c9b82 */ /* 0x000e280000000a00 */
[----:B------:R-:W-:Y:S01]  /*0ac0*/  @!P4 IMAD.X R17, RZ, RZ, R17, P6 ;  /* 0x000000ffff11c224 */ /* 0x000fe200030e0611 */
[----:B-1----:R-:W-:-:S03]  /*0ad0*/  @!P5 IADD3 R10, P6, R19, R10, RZ ;  /* 0x0000000a130ad210 */ /* 0x002fc60007fde0ff */
[----:B------:R-:W1:Y:S01]  /*0ae0*/  @!P1 LDC.64 R18, c[0x0][0x240] ;  /* 0x00009000ff129b82 */ /* 0x000e620000000a00 */
[----:B------:R-:W-:Y:S01]  /*0af0*/  @!P1 VIADD R9, R9, UR4 ;  /* 0x0000000409099c36 */ /* 0x000fe20008000000 */
[----:B------:R4:W3:Y:S01]  /*0b00*/  @!P4 LDG.E.U8 R16, desc[UR12][R16.64] ;  /* 0x0000000c1010c981 */ /* 0x0008e2000c1e1100 */
[----:B------:R-:W-:Y:S01]  /*0b10*/  @!P5 IMAD.X R11, RZ, RZ, R11, P6 ;  /* 0x000000ffff0bd224 */ /* 0x000fe200030e060b */
[----:B------:R-:W-:-:S04]  /*0b20*/  @!P4 IADD3 R14, P6, R25, R14, RZ ;  /* 0x0000000e190ec210 */ /* 0x000fc80007fde0ff */
[----:B------:R4:W3:Y:S01]  /*0b30*/  @!P5 LDG.E.U8 R10, desc[UR12][R10.64] ;  /* 0x0000000c0a0ad981 */ /* 0x0008e2000c1e1100 */
[----:B------:R-:W-:Y:S01]  /*0b40*/  @!P4 IMAD.X R15, RZ, RZ, R15, P6 ;  /* 0x000000ffff0fc224 */ /* 0x000fe200030e060f */
[----:B0-----:R-:W-:-:S04]  /*0b50*/  @!P1 IADD3 R12, P6, R9, R12, RZ ;  /* 0x0000000c090c9210 */ /* 0x001fc80007fde0ff */
[----:B------:R-:W3:Y:S01]  /*0b60*/  @!P4 LDG.E.U8 R14, desc[UR12][R14.64] ;  /* 0x0000000c0e0ec981 */ /* 0x000ee2000c1e1100 */
[----:B------:R-:W-:Y:S01]  /*0b70*/  @!P1 IMAD.X R13, RZ, RZ, R13, P6 ;  /* 0x000000ffff0d9224 */ /* 0x000fe200030e060d */
[----:B-1----:R-:W-:-:S04]  /*0b80*/  @!P1 IADD3 R18, P6, R9, R18, RZ ;  /* 0x0000001209129210 */ /* 0x002fc80007fde0ff */
[----:B------:R0:W3:Y:S01]  /*0b90*/  @!P1 LDG.E.U8 R12, desc[UR12][R12.64] ;  /* 0x0000000c0c0c9981 */ /* 0x0000e2000c1e1100 */
[----:B------:R-:W-:-:S05]  /*0ba0*/  @!P1 IMAD.X R19, RZ, RZ, R19, P6 ;  /* 0x000000ffff139224 */ /* 0x000fca00030e0613 */
[----:B------:R-:W3:Y:S01]  /*0bb0*/  @!P1 LDG.E.U8 R18, desc[UR12][R18.64] ;  /* 0x0000000c12129981 */ /* 0x000ee2000c1e1100 */
[----:B----4-:R-:W-:Y:S02]  /*0bc0*/  @!P2 ISETP.NE.AND P6, PT, R5, RZ, PT ;  /* 0x000000ff0500a20c */ /* 0x010fe40003fc5270 */
[----:B------:R-:W-:Y:S02]  /*0bd0*/  PRMT R17, RZ, 0x7610, R17 ;  /* 0x00007610ff117816 */ /* 0x000fe40000000011 */
[----:B------:R-:W-:Y:S02]  /*0be0*/  @!P2 SEL R17, RZ, 0x1, !P6 ;  /* 0x00000001ff11a807 */ /* 0x000fe40007000000 */
[----:B------:R-:W-:Y:S02]  /*0bf0*/  @!P2 ISETP.NE.AND P6, PT, R4, RZ, PT ;  /* 0x000000ff0400a20c */ /* 0x000fe40003fc5270 */
[----:B------:R-:W-:Y:S02]  /*0c00*/  PRMT R11, RZ, 0x7610, R11 ;  /* 0x00007610ff0b7816 */ /* 0x000fe4000000000b */
[----:B------:R-:W-:-:S02]  /*0c10*/  @!P2 SEL R11, RZ, 0x1, !P6 ;  /* 0x00000001ff0ba807 */ /* 0x000fc40007000000 */
[----:B------:R-:W-:Y:S02]  /*0c20*/  PRMT R9, RZ, 0x7610, R9 ;  /* 0x00007610ff097816 */ /* 0x000fe40000000009 */
[----:B------:R-:W-:Y:S02]  /*0c30*/  PRMT R4, R23, 0x9910, RZ ;  /* 0x0000991017047816 */ /* 0x000fe400000000ff */
[----:B------:R-:W-:Y:S02]  /*0c40*/  PRMT R20, R20, 0x9910, RZ ;  /* 0x0000991014147816 */ /* 0x000fe400000000ff */
[----:B------:R-:W-:Y:S02]  /*0c50*/  PRMT R22, R22, 0x9910, RZ ;  /* 0x0000991016167816 */ /* 0x000fe400000000ff */
[----:B------:R-:W-:Y:S01]  /*0c60*/  PRMT R17, R17, 0x9910, RZ ;  /* 0x0000991011117816 */ /* 0x000fe200000000ff */
[----:B------:R-:W-:Y:S04]  /*0c70*/  BSSY B0, `(.L_x_24056) ;  /* 0x000007c000007945 */ /* 0x000fe80003800000 */
[----:B------:R-:W-:Y:S01]  /*0c80*/  BSSY B1, `(.L_x_24057) ;  /* 0x0000073000017945 */ /* 0x000fe20003800000 */
[----:B-----5:R-:W-:-:S04]  /*0c90*/  @!P0 ISETP.NE.AND P2, PT, R21, RZ, PT ;  /* 0x000000ff1500820c */ /* 0x020fc80003f45270 */
[----:B------:R-:W-:Y:S02]  /*0ca0*/  @!P0 SEL R9, RZ, 0x1, !P2 ;  /* 0x00000001ff098807 */ /* 0x000fe40005000000 */
[----:B--2---:R-:W-:Y:S02]  /*0cb0*/  @!P0 ISETP.NE.AND P6, PT, R6, RZ, PT ;  /* 0x000000ff0600820c */ /* 0x004fe40003fc5270 */
[----:B------:R-:W-:Y:S02]  /*0cc0*/  PRMT R6, RZ, 0x7610, R6 ;  /* 0x00007610ff067816 */ /* 0x000fe40000000006 */
[----:B------:R-:W-:Y:S02]  /*0cd0*/  @!P0 SEL R6, RZ, 0x1, !P6 ;  /* 0x00000001ff068807 */ /* 0x000fe40007000000 */
[----:B------:R-:W-:Y:S02]  /*0ce0*/  @!P3 ISETP.NE.AND P2, PT, R7, RZ, PT ;  /* 0x000000ff0700b20c */ /* 0x000fe40003f45270 */
[----:B------:R-:W-:-:S02]  /*0cf0*/  ISETP.NE.AND P0, PT, RZ, UR14, PT ;  /* 0x0000000eff007c0c */ /* 0x000fc4000bf05270 */
[----:B------:R-:W-:Y:S02]  /*0d00*/  PRMT R7, RZ, 0x7610, R7 ;  /* 0x00007610ff077816 */ /* 0x000fe40000000007 */
[----:B------:R-:W-:Y:S02]  /*0d10*/  @!P3 SEL R7, RZ, 0x1, !P2 ;  /* 0x00000001ff07b807 */ /* 0x000fe40005000000 */
[----:B------:R-:W-:Y:S02]  /*0d20*/  ISETP.NE.AND P2, PT, R4, RZ, P0 ;  /* 0x000000ff0400720c */ /* 0x000fe40000745270 */
[----:B------:R-:W1:Y:S01]  /*0d30*/  @!P3 LDC.64 R4, c[0x0][0x228] ;  /* 0x00008a00ff04bb82 */ /* 0x000e620000000a00 */
[----:B---3--:R-:W-:Y:S02]  /*0d40*/  @!P3 ISETP.NE.AND P6, PT, R8, RZ, PT ;  /* 0x000000ff0800b20c */ /* 0x008fe40003fc5270 */
[----:B------:R-:W-:Y:S02]  /*0d50*/  PRMT R8, R2, 0x9910, RZ ;  /* 0x0000991002087816 */ /* 0x000fe400000000ff */
[----:B------:R-:W-:-:S02]  /*0d60*/  PRMT R2, RZ, 0x7610, R2 ;  /* 0x00007610ff027816 */ /* 0x000fc40000000002 */
[----:B------:R-:W-:Y:S02]  /*0d70*/  @!P3 SEL R2, RZ, 0x1, !P6 ;  /* 0x00000001ff02b807 */ /* 0x000fe40007000000 */
[----:B0-----:R-:W-:Y:S01]  /*0d80*/  PRMT R13, R7, 0x9910, RZ ;  /* 0x00009910070d7816 */ /* 0x001fe200000000ff */
[----:B------:R-:W-:Y:S01]  /*0d90*/  IMAD.MOV.U32 R7, RZ, RZ, R20 ;  /* 0x000000ffff077224 */ /* 0x000fe200078e0014 */
[----:B------:R-:W-:Y:S01]  /*0da0*/  ISETP.NE.AND P6, PT, R8, RZ, P0 ;  /* 0x000000ff0800720c */ /* 0x000fe200007c5270 */
[----:B------:R-:W-:-:S03]  /*0db0*/  IMAD.MOV.U32 R8, RZ, RZ, R22 ;  /* 0x000000ffff087224 */ /* 0x000fc600078e0016 */
[----:B------:R-:W-:Y:S02]  /*0dc0*/  ISETP.NE.AND P6, PT, R7, RZ, P6 ;  /* 0x000000ff0700720c */ /* 0x000fe400037c5270 */
[----:B------:R-:W-:Y:S01]  /*0dd0*/  ISETP.NE.AND P2, PT, R8, RZ, P2 ;  /* 0x000000ff0800720c */ /* 0x000fe20001745270 */
[----:B------:R-:W-:Y:S01]  /*0de0*/  IMAD.MOV.U32 R8, RZ, RZ, R13 ;  /* 0x000000ffff087224 */ /* 0x000fe200078e000d */
[----:B------:R-:W-:Y:S01]  /*0df0*/  PRMT R15, R2, 0x9910, RZ ;  /* 0x00009910020f7816 */ /* 0x000fe200000000ff */
[----:B------:R-:W-:Y:S01]  /*0e00*/  @!P3 VIADD R13, R3, UR4 ;  /* 0x00000004030dbc36 */ /* 0x000fe20008000000 */
[----:B------:R-:W-:Y:S02]  /*0e10*/  SEL R2, RZ, 0x1, !P6 ;  /* 0x00000001ff027807 */ /* 0x000fe40007000000 */
[----:B------:R-:W-:Y:S02]  /*0e20*/  @!P5 ISETP.NE.AND P6, PT, R24, RZ, PT ;  /* 0x000000ff1800d20c */ /* 0x000fe40003fc5270 */
[----:B------:R-:W-:-:S02]  /*0e30*/  SEL R7, RZ, 0x1, !P2 ;  /* 0x00000001ff077807 */ /* 0x000fc40005000000 */
[----:B------:R-:W-:Y:S02]  /*0e40*/  ISETP.NE.AND P2, PT, R8, RZ, P0 ;  /* 0x000000ff0800720c */ /* 0x000fe40000745270 */
[----:B------:R-:W-:Y:S02]  /*0e50*/  PRMT R8, RZ, 0x7610, R8 ;  /* 0x00007610ff087816 */ /* 0x000fe40000000008 */
[----:B------:R-:W-:Y:S02]  /*0e60*/  @!P5 SEL R8, RZ, 0x1, !P6 ;  /* 0x00000001ff08d807 */ /* 0x000fe40007000000 */
[----:B-1----:R-:W-:Y:S02]  /*0e70*/  @!P3 IADD3 R4, P6, R13, R4, RZ ;  /* 0x000000040d04b210 */ /* 0x002fe40007fde0ff */
[----:B------:R-:W-:Y:S01]  /*0e80*/  ISETP.NE.AND P2, PT, R15, RZ, P2 ;  /* 0x000000ff0f00720c */ /* 0x000fe20001745270 */
[----:B------:R-:W-:Y:S02]  /*0e90*/  IMAD.MOV.U32 R15, RZ, RZ, R17 ;  /* 0x000000ffff0f7224 */ /* 0x000fe400078e0011 */
[----:B------:R-:W-:Y:S01]  /*0ea0*/  @!P3 IMAD.X R5, RZ, RZ, R5, P6 ;  /* 0x000000ffff05b224 */ /* 0x000fe200030e0605 */
[----:B------:R-:W-:-:S02]  /*0eb0*/  @!P3 SEL R13, RZ, 0x1, !P2 ;  /* 0x00000001ff0db807 */ /* 0x000fc40005000000 */
[----:B------:R-:W-:Y:S02]  /*0ec0*/  @!P4 ISETP.NE.AND P6, PT, R16, RZ, PT ;  /* 0x000000ff1000c20c */ /* 0x000fe40003fc5270 */
[----:B------:R-:W-:Y:S02]  /*0ed0*/  ISETP.NE.AND P2, PT, R15, RZ, P0 ;  /* 0x000000ff0f00720c */ /* 0x000fe40000745270 */
[----:B------:R-:W-:Y:S02]  /*0ee0*/  PRMT R15, R11, 0x9910, RZ ;  /* 0x000099100b0f7816 */ /* 0x000fe400000000ff */
[----:B------:R-:W-:Y:S02]  /*0ef0*/  PRMT R11, RZ, 0x7610, R11 ;  /* 0x00007610ff0b7816 */ /* 0x000fe4000000000b */
[----:B------:R-:W-:Y:S02]  /*0f00*/  @!P4 SEL R11, RZ, 0x1, !P6 ;  /* 0x00000001ff0bc807 */ /* 0x000fe40007000000 */
[----:B------:R-:W-:-:S02]  /*0f10*/  @!P4 ISETP.NE.AND P6, PT, R14, RZ, PT ;  /* 0x000000ff0e00c20c */ /* 0x000fc40003fc5270 */
[----:B------:R-:W-:Y:S02]  /*0f20*/  PRMT R14, R8, 0x9910, RZ ;  /* 0x00009910080e7816 */ /* 0x000fe400000000ff */
[----:B------:R-:W-:Y:S01]  /*0f30*/  PRMT R8, RZ, 0x7610, R8 ;  /* 0x00007610ff087816 */ /* 0x000fe20000000008 */
[----:B------:R-:W-:Y:S01]  /*0f40*/  VIADD R16, R3, 0x80 ;  /* 0x0000008003107836 */ /* 0x000fe20000000000 */
[----:B------:R-:W-:Y:S02]  /*0f50*/  @!P4 SEL R8, RZ, 0x1, !P6 ;  /* 0x00000001ff08c807 */ /* 0x000fe40007000000 */
[----:B------:R-:W-:Y:S01]  /*0f60*/  ISETP.NE.AND P4, PT, R12, RZ, !P1 ;  /* 0x000000ff0c00720c */ /* 0x000fe20004f85270 */
[----:B------:R-:W-:Y:S01]  /*0f70*/  @!P3 IMAD.MOV.U32 R3, RZ, RZ, R16 ;  /* 0x000000ffff03b224 */ /* 0x000fe200078e0010 */
[----:B------:R-:W-:Y:S02]  /*0f80*/  PRMT R9, R9, 0x9910, RZ ;  /* 0x0000991009097816 */ /* 0x000fe400000000ff */
[----:B------:R-:W-:-:S02]  /*0f90*/  ISETP.NE.AND P4, PT, RZ, UR14, P4 ;  /* 0x0000000eff007c0c */ /* 0x000fc4000a785270 */
[----:B------:R-:W-:Y:S01]  /*0fa0*/  ISETP.NE.AND P1, PT, R18, RZ, !P1 ;  /* 0x000000ff1200720c */ /* 0x000fe20004f25270 */
[----:B------:R0:W-:Y:S01]  /*0fb0*/  @!P3 STG.E.U8 desc[UR12][R4.64], R13 ;  /* 0x0000000d0400b986 */ /* 0x0001e2000c10110c */
[----:B------:R-:W-:Y:S02]  /*0fc0*/  PRMT R11, R11, 0x9910, RZ ;  /* 0x000099100b0b7816 */ /* 0x000fe400000000ff */
[----:B------:R-:W-:Y:S02]  /*0fd0*/  @!P5 ISETP.NE.AND P3, PT, R10, RZ, PT ;  /* 0x000000ff0a00d20c */ /* 0x000fe40003f65270 */
[----:B------:R-:W-:Y:S02]  /*0fe0*/  PLOP3.LUT P1, PT, P4, P1, PT, 0x80, 0x0 ;  /* 0x000000000000781c */ /* 0x000fe40002723070 */
[----:B------:R-:W-:Y:S02]  /*0ff0*/  ISETP.GE.AND P4, PT, R3, R0, PT ;  /* 0x000000000300720c */ /* 0x000fe40003f86270 */
[----:B------:R-:W-:Y:S01]  /*1000*/  PRMT R10, RZ, 0x7610, R10 ;  /* 0x00007610ff0a7816 */ /* 0x000fe2000000000a */
[----:B0-----:R-:W-:-:S02]  /*1010*/  IMAD.MOV.U32 R4, RZ, RZ, R9 ;  /* 0x000000ffff047224 */ /* 0x001fc400078e0009 */
[----:B------:R-:W-:Y:S01]  /*1020*/  IMAD.MOV.U32 R5, RZ, RZ, R14 ;  /* 0x000000ffff057224 */ /* 0x000fe200078e000e */
[----:B------:R-:W-:Y:S01]  /*1030*/  @!P5 SEL R10, RZ, 0x1, !P3 ;  /* 0x00000001ff0ad807 */ /* 0x000fe20005800000 */
[----:B------:R-:W-:Y:S01]  /*1040*/  IMAD.MOV.U32 R9, RZ, RZ, R11 ;  /* 0x000000ffff097224 */ /* 0x000fe200078e000b */
[----:B------:R-:W-:Y:S02]  /*1050*/  ISETP.NE.AND P5, PT, R4, RZ, P0 ;  /* 0x000000ff0400720c */ /* 0x000fe400007a5270 */
[----:B------:R-:W-:Y:S02]  /*1060*/  ISETP.NE.AND P3, PT, R5, RZ, P0 ;  /* 0x000000ff0500720c */ /* 0x000fe40000765270 */
[----:B------:R-:W-:Y:S02]  /*1070*/  PRMT R4, R6, 0x9910, RZ ;  /* 0x0000991006047816 */ /* 0x000fe400000000ff */
[----:B------:R-:W-:Y:S02]  /*1080*/  ISETP.NE.AND P0, PT, R9, RZ, P0 ;  /* 0x000000ff0900720c */ /* 0x000fe40000705270 */
[----:B------:R-:W-:-:S02]  /*1090*/  PRMT R5, R10, 0x9910, RZ ;  /* 0x000099100a057816 */ /* 0x000fc400000000ff */
[----:B------:R-:W-:Y:S02]  /*10a0*/  PRMT R6, R8, 0x9910, RZ ;  /* 0x0000991008067816 */ /* 0x000fe400000000ff */
[----:B------:R-:W-:Y:S02]  /*10b0*/  ISETP.NE.AND P2, PT, R15, RZ, P2 ;  /* 0x000000ff0f00720c */ /* 0x000fe40001745270 */
[----:B------:R-:W-:Y:S02]  /*10c0*/  ISETP.NE.AND P5, PT, R4, RZ, P5 ;  /* 0x000000ff0400720c */ /* 0x000fe40002fa5270 */
[----:B------:R-:W-:Y:S02]  /*10d0*/  ISETP.NE.AND P3, PT, R5, RZ, P3 ;  /* 0x000000ff0500720c */ /* 0x000fe40001f65270 */
[----:B------:R-:W-:Y:S02]  /*10e0*/  ISETP.NE.AND P0, PT, R6, RZ, P0 ;  /* 0x000000ff0600720c */ /* 0x000fe40000705270 */
[----:B------:R-:W-:-:S02]  /*10f0*/  SEL R9, RZ, 0x1, !P2 ;  /* 0x00000001ff097807 */ /* 0x000fc40005000000 */
[----:B------:R-:W-:Y:S02]  /*1100*/  SEL R11, RZ, 0x1, !P5 ;  /* 0x00000001ff0b7807 */ /* 0x000fe40006800000 */
[----:B------:R-:W-:Y:S02]  /*1110*/  SEL R13, RZ, 0x1, !P3 ;  /* 0x00000001ff0d7807 */ /* 0x000fe40005800000 */
[----:B------:R-:W-:Y:S01]  /*1120*/  SEL R15, RZ, 0x1, !P0 ;  /* 0x00000001ff0f7807 */ /* 0x000fe20004000000 */
        /* <DEDUP_REMOVED lines=15> */
.L_x_24058:
        /* <DEDUP_REMOVED lines=8> */
.L_x_24059:
[----:B------:R-:W-:-:S13]  /*12a0*/  ISETP.GE.AND P0, PT, R3, R0, PT ;  /* 0x000000000300720c */ /* 0x000fda0003f06270 */
[----:B------:R-:W-:Y:S05]  /*12b0*/  @P0 BRA `(.L_x_24061) ;  /* 0x00000000003c0947 */ /* 0x000fea0003800000 */
[C---:B01----:R-:W-:Y:S01]  /*12c0*/  VIADD R4, R3.reuse, UR4 ;  /* 0x0000000403047c36 */ /* 0x043fe20008000000 */
[----:B------:R-:W-:Y:S01]  /*12d0*/  ULDC.64 UR6, c[0x0][0x228] ;  /* 0x00008a0000067ab9 */ /* 0x000fe20000000a00 */
[----:B------:R-:W-:-:S03]  /*12e0*/  VIADD R3, R3, 0x80 ;  /* 0x0000008003037836 */ /* 0x000fc60000000000 */
[----:B------:R-:W-:-:S05]  /*12f0*/  IADD3 R4, P0, R4, UR6, RZ ;  /* 0x0000000604047c10 */ /* 0x000fca000ff1e0ff */
[----:B------:R-:W-:-:S05]  /*1300*/  IMAD.X R5, RZ, RZ, UR7, P0 ;  /* 0x00000007ff057e24 */ /* 0x000fca00080e06ff */
[----:B------:R1:W-:Y:S03]  /*1310*/  STG.E.U8 desc[UR12][R4.64], R11 ;  /* 0x0000000b04007986 */ /* 0x0003e6000c10110c */
.L_x_24060:
        /* <DEDUP_REMOVED lines=9> */
.L_x_24061:
[----:B------:R-:W-:Y:S05]  /*13b0*/  BSYNC B1 ;  /* 0x0000000000017941 */ /* 0x000fea0003800000 */
.L_x_24057:
[----:B------:R-:W-:-:S13]  /*13c0*/  ISETP.GE.AND P0, PT, R3, R0, PT ;  /* 0x000000000300720c */ /* 0x000fda0003f06270 */
[----:B0-----:R-:W0:Y:S01]  /*13d0*/  @!P0 LDC.64 R6, c[0x0][0x228] ;  /* 0x00008a00ff068b82 */ /* 0x001e220000000a00 */
[C---:B-12---:R-:W-:Y:S02]  /*13e0*/  @!P0 VIADD R5, R3.reuse, UR4 ;  /* 0x0000000403058c36 */ /* 0x046fe40008000000 */
[----:B------:R-:W-:-:S03]  /*13f0*/  @!P0 VIADD R3, R3, 0x80 ;  /* 0x0000008003038836 */ /* 0x000fc60000000000 */
[----:B0-----:R-:W-:-:S05]  /*1400*/  @!P0 IADD3 R4, P2, R5, R6, RZ ;  /* 0x0000000605048210 */ /* 0x001fca0007f5e0ff */
[----:B------:R-:W-:-:S05]  /*1410*/  @!P0 IMAD.X R5, RZ, RZ, R7, P2 ;  /* 0x000000ffff058224 */ /* 0x000fca00010e0607 */
[----:B------:R2:W-:Y:S03]  /*1420*/  @!P0 STG.E.U8 desc[UR12][R4.64], R15 ;  /* 0x0000000f04008986 */ /* 0x0005e6000c10110c */
.L_x_24062:
[----:B------:R-:W-:Y:S05]  /*1430*/  BSYNC B0 ;  /* 0x0000000000007941 */ /* 0x000fea0003800000 */
.L_x_24056:
[----:B------:R-:W-:Y:S05]  /*1440*/  WARPSYNC.ALL ;  /* 0x0000000000007948 */ /* 0x000fea0003800000 */
[----:B------:R-:W-:-:S13]  /*1450*/  ISETP.GE.AND P0, PT, R3, R0, PT ;  /* 0x000000000300720c */ /* 0x000fda0003f06270 */
[----:B------:R-:W-:Y:S05]  /*1460*/  @P0 EXIT ;  /* 0x000000000000094d */ /* 0x000fea0003800000 */
[----:B------:R-:W-:Y:S01]  /*1470*/  VIADD R3, R3, UR4 ;  /* 0x0000000403037c36 */ /* 0x000fe20008000000 */
[----:B------:R-:W-:Y:S01]  /*1480*/  ULDC.64 UR6, c[0x0][0x228] ;  /* 0x00008a0000067ab9 */ /* 0x000fe20000000a00 */
[----:B012---:R-:W-:-:S03]  /*1490*/  SEL R5, RZ, 0x1, !P1 ;  /* 0x00000001ff057807 */ /* 0x007fc60004800000 */
[----:B------:R-:W-:-:S05]  /*14a0*/  IADD3 R2, P0, R3, UR6, RZ ;  /* 0x0000000603027c10 */ /* 0x000fca000ff1e0ff */
[----:B------:R-:W-:-:S05]  /*14b0*/  IMAD.X R3, RZ, RZ, UR7, P0 ;  /* 0x00000007ff037e24 */ /* 0x000fca00080e06ff */
[----:B------:R-:W-:Y:S01]  /*14c0*/  STG.E.U8 desc[UR12][R2.64], R5 ;  /* 0x0000000502007986 */ /* 0x000fe2000c10110c */
[----:B------:R-:W-:Y:S05]  /*14d0*/  EXIT ;  /* 0x000000000000794d */ /* 0x000fea0003800000 */
.L_x_24063:
        /* <DEDUP_REMOVED lines=10> */
.L_x_24249:


//--------------------- .text._ZN2at6native29vectorized_elementwise_kernelILi4EZNS0_54_GLOBAL__N__d8c5977b_16_LinearAlgebra_cu_140f0503_289316addr_kernel_cudaERNS_14TensorIteratorERKN3c106ScalarES8_EUlbbbE_St5arrayIPcLm4EEEEviT0_T1_ --------------------------
	.section	.text._ZN2at6native29vectorized_elementwise_kernelILi4EZNS0_54_GLOBAL__N__d8c5977b_16_LinearAlgebra_cu_140f0503_289316addr_kernel_cudaERNS_14TensorIteratorERKN3c106ScalarES8_EUlbbbE_St5arrayIPcLm4EEEEviT0_T1_,"ax",@progbits
	.align	128
        .global         _ZN2at6native29vectorized_elementwise_kernelILi4EZNS0_54_GLOBAL__N__d8c5977b_16_LinearAlgebra_cu_140f0503_289316addr_kernel_cudaERNS_14TensorIteratorERKN3c106ScalarES8_EUlbbbE_St5arrayIPcLm4EEEEviT0_T1_
        .type           _ZN2at6native29vectorized_elementwise_kernelILi4EZNS0_54_GLOBAL__N__d8c5977b_16_LinearAlgebra_cu_140f0503_289316addr_kernel_cudaERNS_14TensorIteratorERKN3c106ScalarES8_EUlbbbE_St5arrayIPcLm4EEEEviT0_T1_,@function
        .size           _ZN2at6native29vectorized_elementwise_kernelILi4EZNS0_54_GLOBAL__N__d8c5977b_16_LinearAlgebra_cu_140f0503_289316addr_kernel_cudaERNS_14TensorIteratorERKN3c106ScalarES8_EUlbbbE_St5arrayIPcLm4EEEEviT0_T1_,(.L_x_24250 - _ZN2at6native29vectorized_elementwise_kernelILi4EZNS0_54_GLOBAL__N__d8c5977b_16_LinearAlgebra_cu_140f0503_289316addr_kernel_cudaERNS_14TensorIteratorERKN3c106ScalarES8_EUlbbbE_St5arrayIPcLm4EEEEviT0_T1_)
        .other          _ZN2at6native29vectorized_elementwise_kernelILi4EZNS0_54_GLOBAL__N__d8c5977b_16_LinearAlgebra_cu_140f0503_289316addr_kernel_cudaERNS_14TensorIteratorERKN3c106ScalarES8_EUlbbbE_St5arrayIPcLm4EEEEviT0_T1_,@"STO_CUDA_ENTRY STV_DEFAULT"
_ZN2at6native29vectorized_elementwise_kernelILi4EZNS0_54_GLOBAL__N__d8c5977b_16_LinearAlgebra_cu_140f0503_289316addr_kernel_cudaERNS_14TensorIteratorERKN3c106ScalarES8_EUlbbbE_St5arrayIPcLm4EEEEviT0_T1_:
.text._ZN2at6native29vectorized_elementwise_kernelILi4EZNS0_54_GLOBAL__N__d8c5977b_16_LinearAlgebra_cu_140f0503_289316addr_kernel_cudaERNS_14TensorIteratorERKN3c106ScalarES8_EUlbbbE_St5arrayIPcLm4EEEEviT0_T1_:
        /* <DEDUP_REMOVED lines=25> */
[----:B------:R-:W2:Y:S04]  /*0190*/  LDG.E R9, desc[UR12][R2.64] ;  /* 0x0000000c02097981 */ /* 0x000ea8000c1e1900 */
[----:B------:R-:W3:Y:S04]  /*01a0*/  LDG.E R11, desc[UR12][R4.64] ;  /* 0x0000000c040b7981 */ /* 0x000ee8000c1e1900 */
[----:B------:R-:W4:Y:S04]  /*01b0*/  LDG.E R10, desc[UR12][R2.64+0x200] ;  /* 0x0002000c020a7981 */ /* 0x000f28000c1e1900 */
[----:B------:R3:W5:Y:S01]  /*01c0*/  LDG.E R12, desc[UR12][R4.64+0x200] ;  /* 0x0002000c040c7981 */ /* 0x000762000c1e1900 */
[----:B------:R-:W-:-:S04]  /*01d0*/  UIADD3 UR5, UP0, UR4, UR6, URZ ;  /* 0x0000000604057290 */ /* 0x000fc8000ff1e03f */
[----:B------:R-:W-:Y:S01]  /*01e0*/  UIADD3.X UR6, URZ, UR7, URZ, UP0, !UPT ;  /* 0x000000073f067290 */ /* 0x000fe200087fe43f */
[----:B--2---:R-:W-:-:S04]  /*01f0*/  PRMT R6, R9, 0x7770, RZ ;  /* 0x0000777009067816 */ /* 0x004fc800000000ff */
[----:B------:R-:W-:Y:S02]  /*0200*/  ISETP.NE.AND P4, PT, R6, RZ, P6 ;  /* 0x000000ff0600720c */ /* 0x000fe40003785270 */
[----:B---3--:R-:W-:Y:S02]  /*0210*/  PRMT R4, R11, 0x7770, RZ ;  /* 0x000077700b047816 */ /* 0x008fe400000000ff */
[C---:B----4-:R-:W-:Y:S02]  /*0220*/  PRMT R2, R10.reuse, 0x7770, RZ ;  /* 0x000077700a027816 */ /* 0x050fe400000000ff */
[----:B------:R-:W-:Y:S02]  /*0230*/  PRMT R3, R10, 0x7771, RZ ;  /* 0x000077710a037816 */ /* 0x000fe400000000ff */
[----:B------:R-:W-:Y:S02]  /*0240*/  ISETP.NE.AND P4, PT, R4, RZ, P4 ;  /* 0x000000ff0400720c */ /* 0x000fe40002785270 */
[----:B------:R-:W-:-:S02]  /*0250*/  PRMT R7, R9, 0x7771, RZ ;  /* 0x0000777109077816 */ /* 0x000fc400000000ff */
[C---:B------:R-:W-:Y:S02]  /*0260*/  PRMT R8, R9.reuse, 0x7772, RZ ;  /* 0x0000777209087816 */ /* 0x040fe400000000ff */
[----:B------:R-:W-:Y:S02]  /*0270*/  PRMT R6, R9, 0x7773, RZ ;  /* 0x0000777309067816 */ /* 0x000fe400000000ff */
[----:B------:R-:W-:Y:S02]  /*0280*/  ISETP.NE.AND P2, PT, R2, RZ, P6 ;  /* 0x000000ff0200720c */ /* 0x000fe40003745270 */
[C---:B------:R-:W-:Y:S02]  /*0290*/  PRMT R4, R10.reuse, 0x7772, RZ ;  /* 0x000077720a047816 */ /* 0x040fe400000000ff */
[----:B------:R-:W-:Y:S02]  /*02a0*/  PRMT R2, R10, 0x7773, RZ ;  /* 0x000077730a027816 */ /* 0x000fe400000000ff */
[----:B------:R-:W-:-:S02]  /*02b0*/  ISETP.NE.AND P3, PT, R3, RZ, P6 ;  /* 0x000000ff0300720c */ /* 0x000fc40003765270 */
[----:B------:R-:W-:Y:S02]  /*02c0*/  SEL R3, RZ, 0x1, !P4 ;  /* 0x00000001ff037807 */ /* 0x000fe40006000000 */
[----:B------:R-:W-:Y:S02]  /*02d0*/  ISETP.NE.AND P5, PT, R7, RZ, P6 ;  /* 0x000000ff0700720c */ /* 0x000fe400037a5270 */
[----:B------:R-:W-:Y:S02]  /*02e0*/  ISETP.NE.AND P0, PT, R8, RZ, P6 ;  /* 0x000000ff0800720c */ /* 0x000fe40003705270 */
[----:B------:R-:W-:Y:S02]  /*02f0*/  ISETP.NE.AND P1, PT, R6, RZ, P6 ;  /* 0x000000ff0600720c */ /* 0x000fe40003725270 */
[----:B------:R-:W-:Y:S02]  /*0300*/  ISETP.NE.AND P4, PT, R4, RZ, P6 ;  /* 0x000000ff0400720c */ /* 0x000fe40003785270 */
[----:B------:R-:W-:-:S02]  /*0310*/  ISETP.NE.AND P6, PT, R2, RZ, P6 ;  /* 0x000000ff0200720c */ /* 0x000fc400037c5270 */
[C---:B------:R-:W-:Y:S02]  /*0320*/  PRMT R5, R11.reuse, 0x7771, RZ ;  /* 0x000077710b057816 */ /* 0x040fe400000000ff */
[C---:B------:R-:W-:Y:S02]  /*0330*/  PRMT R2, R11.reuse, 0x7773, RZ ;  /* 0x000077730b027816 */ /* 0x040fe400000000ff */
[----:B------:R-:W-:Y:S02]  /*0340*/  PRMT R4, R11, 0x7772, RZ ;  /* 0x000077720b047816 */ /* 0x000fe400000000ff */
[----:B------:R-:W-:Y:S02]  /*0350*/  ISETP.NE.AND P5, PT, R5, RZ, P5 ;  /* 0x000000ff0500720c */ /* 0x000fe40002fa5270 */
[----:B------:R-:W-:Y:S02]  /*0360*/  ISETP.NE.AND P1, PT, R2, RZ, P1 ;  /* 0x000000ff0200720c */ /* 0x000fe40000f25270 */
[----:B-----5:R-:W-:-:S02]  /*0370*/  PRMT R5, R12, 0x7770, RZ ;  /* 0x000077700c057816 */ /* 0x020fc400000000ff */
[----:B------:R-:W-:Y:S02]  /*0380*/  PRMT R2, R12, 0x7771, RZ ;  /* 0x000077710c027816 */ /* 0x000fe400000000ff */
[----:B------:R-:W-:Y:S02]  /*0390*/  ISETP.NE.AND P0, PT, R4, RZ, P0 ;  /* 0x000000ff0400720c */ /* 0x000fe40000705270 */
[----:B------:R-:W-:Y:S02]  /*03a0*/  SEL R4, RZ, 0x1, !P5 ;  /* 0x00000001ff047807 */ /* 0x000fe40006800000 */
[----:B------:R-:W-:Y:S02]  /*03b0*/  ISETP.NE.AND P2, PT, R5, RZ, P2 ;  /* 0x000000ff0500720c */ /* 0x000fe40001745270 */
[----:B------:R-:W-:Y:S02]  /*03c0*/  ISETP.NE.AND P3, PT, R2, RZ, P3 ;  /* 0x000000ff0200720c */ /* 0x000fe40001f65270 */
[----:B------:R-:W-:-:S02]  /*03d0*/  PRMT R5, R12, 0x7772, RZ ;  /* 0x000077720c057816 */ /* 0x000fc400000000ff */
[----:B------:R-:W-:Y:S02]  /*03e0*/  PRMT R7, R4, 0x7604, R3 ;  /* 0x0000760404077816 */ /* 0x000fe40000000003 */
[----:B------:R-:W-:Y:S02]  /*03f0*/  SEL R3, RZ, 0x1, !P2 ;  /* 0x00000001ff037807 */ /* 0x000fe40005000000 */
[----:B------:R-:W-:Y:S02]  /*0400*/  SEL R4, RZ, 0x1, !P3 ;  /* 0x00000001ff047807 */ /* 0x000fe40005800000 */
[----:B------:R-:W-:Y:S02]  /*0410*/  ISETP.NE.AND P4, PT, R5, RZ, P4 ;  /* 0x000000ff0500720c */ /* 0x000fe40002785270 */
[----:B------:R-:W-:Y:S02]  /*0420*/  PRMT R2, R12, 0x7773, RZ ;  /* 0x000077730c027816 */ /* 0x000fe400000000ff */
[----:B------:R-:W-:-:S02]  /*0430*/  PRMT R6, R4, 0x7604, R3 ;  /* 0x0000760404067816 */ /* 0x000fc40000000003 */
[----:B------:R-:W-:Y:S02]  /*0440*/  SEL R4, RZ, 0x1, !P0 ;  /* 0x00000001ff047807 */ /* 0x000fe40004000000 */
[----:B------:R-:W-:Y:S02]  /*0450*/  SEL R5, RZ, 0x1, !P4 ;  /* 0x00000001ff057807 */ /* 0x000fe40006000000 */
[----:B------:R-:W-:Y:S01]  /*0460*/  ISETP.NE.AND P6, PT, R2, RZ, P6 ;  /* 0x000000ff0200720c */ /* 0x000fe200037c5270 */
[----:B------:R-:W-:Y:S01]  /*0470*/  IMAD.U32 R2, RZ, RZ, UR5 ;  /* 0x00000005ff027e24 */ /* 0x000fe2000f8e00ff */
[----:B------:R-:W-:Y:S01]  /*0480*/  PRMT R7, R4, 0x7054, R7 ;  /* 0x0000705404077816 */ /* 0x000fe20000000007 */
[----:B------:R-:W-:Y:S01]  /*0490*/  IMAD.U32 R3, RZ, RZ, UR6 ;  /* 0x00000006ff037e24 */ /* 0x000fe2000f8e00ff */
[----:B------:R-:W-:Y:S02]  /*04a0*/  PRMT R6, R5, 0x7054, R6 ;  /* 0x0000705405067816 */ /* 0x000fe40000000006 */
[----:B------:R-:W-:-:S02]  /*04b0*/  SEL R4, RZ, 0x1, !P1 ;  /* 0x00000001ff047807 */ /* 0x000fc40004800000 */
[----:B------:R-:W-:Y:S01]  /*04c0*/  SEL R5, RZ, 0x1, !P6 ;  /* 0x00000001ff057807 */ /* 0x000fe20007000000 */
[----:B------:R-:W-:Y:S01]  /*04d0*/  IMAD.WIDE R2, R0, 0x4, R2 ;  /* 0x0000000400027825 */ /* 0x000fe200078e0202 */
[----:B------:R-:W-:Y:S02]  /*04e0*/  PRMT R7, R4, 0x654, R7 ;  /* 0x0000065404077816 */ /* 0x000fe40000000007 */
[----:B------:R-:W-:-:S03]  /*04f0*/  PRMT R5, R5, 0x654, R6 ;  /* 0x0000065405057816 */ /* 0x000fc60000000006 */
[----:B------:R-:W-:Y:S04]  /*0500*/  STG.E desc[UR12][R2.64], R7 ;  /* 0x0000000702007986 */ /* 0x000fe8000c10190c */
[----:B------:R-:W-:Y:S01]  /*0510*/  STG.E desc[UR12][R2.64+0x200], R5 ;  /* 0x0002000502007986 */ /* 0x000fe2000c10190c */
[----:B------:R-:W-:Y:S05]  /*0520*/  EXIT ;  /* 0x000000000000794d */ /* 0x000fea0003800000 */
.L_x_24064:
        /* <DEDUP_REMOVED lines=203> */
.L_x_24067:
        /* <DEDUP_REMOVED lines=8> */
.L_x_24068:
        /* <DEDUP_REMOVED lines=8> */
.L_x_24069:
        /* <DEDUP_REMOVED lines=9> */
.L_x_24070:
[----:B------:R-:W-:Y:S05]  /*1370*/  BSYNC B1 ;  /* 0x0000000000017941 */ /* 0x000fea0003800000 */
.L_x_24066:
[----:B------:R-:W-:-:S13]  /*1380*/  ISETP.GE.AND P0, PT, R3, R0, PT ;  /* 0x000000000300720c */ /* 0x000fda0003f06270 */
[----:B0-----:R-:W0:Y:S01]  /*1390*/  @!P0 LDC.64 R6, c[0x0][0x228] ;  /* 0x00008a00ff068b82 */ /* 0x001e220000000a00 */
[C---:B-12---:R-:W-:Y:S02]  /*13a0*/  @!P0 VIADD R5, R3.reuse, UR4 ;  /* 0x0000000403058c36 */ /* 0x046fe40008000000 */
[----:B------:R-:W-:-:S03]  /*13b0*/  @!P0 VIADD R3, R3, 0x80 ;  /* 0x0000008003038836 */ /* 0x000fc60000000000 */
[----:B0-----:R-:W-:-:S05]  /*13c0*/  @!P0 IADD3 R4, P2, R5, R6, RZ ;  /* 0x0000000605048210 */ /* 0x001fca0007f5e0ff */
[----:B------:R-:W-:-:S05]  /*13d0*/  @!P0 IMAD.X R5, RZ, RZ, R7, P2 ;  /* 0x000000ffff058224 */ /* 0x000fca00010e0607 */
[----:B------:R2:W-:Y:S03]  /*13e0*/  @!P0 STG.E.U8 desc[UR12][R4.64], R15 ;  /* 0x0000000f04008986 */ /* 0x0005e6000c10110c */
.L_x_24071:
[----:B------:R-:W-:Y:S05]  /*13f0*/  BSYNC B0 ;  /* 0x0000000000007941 */ /* 0x000fea0003800000 */
.L_x_24065:
        /* <DEDUP_REMOVED lines=10> */
.L_x_24072:
        /* <DEDUP_REMOVED lines=14> */
.L_x_24250:


//--------------------- .text._ZN2at6native29vectorized_elementwise_kernelILi8EZNS0_54_GLOBAL__N__d8c5977b_16_LinearAlgebra_cu_140f0503_289316addr_kernel_cudaERNS_14TensorIteratorERKN3c106ScalarES8_EUlbbbE_St5arrayIPcLm4EEEEviT0_T1_ --------------------------
	.section	.text._ZN2at6native29vectorized_elementwise_kernelILi8EZNS0_54_GLOBAL__N__d8c5977b_16_LinearAlgebra_cu_140f0503_289316addr_kernel_cudaERNS_14TensorIteratorERKN3c106ScalarES8_EUlbbbE_St5arrayIPcLm4EEEEviT0_T1_,"ax",@progbits
	.align	128
        .global         _ZN2at6native29vectorized_elementwise_kernelILi8EZNS0_54_GLOBAL__N__d8c5977b_16_LinearAlgebra_cu_140f0503_289316addr_kernel_cudaERNS_14TensorIteratorERKN3c106ScalarES8_EUlbbbE_St5arrayIPcLm4EEEEviT0_T1_
        .type           _ZN2at6native29vectorized_elementwise_kernelILi8EZNS0_54_GLOBAL__N__d8c5977b_16_LinearAlgebra_cu_140f0503_289316addr_kernel_cudaERNS_14TensorIteratorERKN3c106ScalarES8_EUlbbbE_St5arrayIPcLm4EEEEviT0_T1_,@function
        .size           _ZN2at6native29vectorized_elementwise_kernelILi8EZNS0_54_GLOBAL__N__d8c5977b_16_LinearAlgebra_cu_140f0503_289316addr_kernel_cudaERNS_14TensorIteratorERKN3c106ScalarES8_EUlbbbE_St5arrayIPcLm4EEEEviT0_T1_,(.L_x_24251 - _ZN2at6native29vectorized_elementwise_kernelILi8EZNS0_54_GLOBAL__N__d8c5977b_16_LinearAlgebra_cu_140f0503_289316addr_kernel_cudaERNS_14TensorIteratorERKN3c106ScalarES8_EUlbbbE_St5arrayIPcLm4EEEEviT0_T1_)
        .other          _ZN2at6native29vectorized_elementwise_kernelILi8EZNS0_54_GLOBAL__N__d8c5977b_16_LinearAlgebra_cu_140f0503_289316addr_kernel_cudaERNS_14TensorIteratorERKN3c106ScalarES8_EUlbbbE_St5arrayIPcLm4EEEEviT0_T1_,@"STO_CUDA_ENTRY STV_DEFAULT"
_ZN2at6native29vectorized_elementwise_kernelILi8EZNS0_54_GLOBAL__N__d8c5977b_16_LinearAlgebra_cu_140f0503_289316addr_kernel_cudaERNS_14TensorIteratorERKN3c106ScalarES8_EUlbbbE_St5arrayIPcLm4EEEEviT0_T1_:
.text._ZN2at6native29vectorized_elementwise_kernelILi8EZNS0_54_GLOBAL__N__d8c5977b_16_LinearAlgebra_cu_140f0503_289316addr_kernel_cudaERNS_14TensorIteratorERKN3c106ScalarES8_EUlbbbE_St5arrayIPcLm4EEEEviT0_T1_:
        /* <DEDUP_REMOVED lines=14> */
[----:B------:R-:W-:-:S04]  /*00e0*/  IMAD.U32 R4, RZ, RZ, UR6 ;  /* 0x00000006ff047e24 */ /* 0x000fc8000f8e00ff */
[----:B------:R-:W-:Y:S01]  /*00f0*/  IMAD.U32 R5, RZ, RZ, UR7 ;  /* 0x00000007ff057e24 */ /* 0x000fe2000f8e00ff */
[----:B------:R-:W-:Y:S02]  /*0100*/  ULDC.64 UR6, c[0x0][0x240] ;  /* 0x0000900000067ab9 */ /* 0x000fe40000000a00 */
[----:B------:R-:W-:-:S04]  /*0110*/  UIADD3 UR6, UP0, UR4, UR6, URZ ;  /* 0x0000000604067290 */ /* 0x000fc8000ff1e03f */
[----:B------:R-:W-:Y:S02]  /*0120*/  UIADD3.X UR5, UR5, UR7, URZ, UP0, !UPT ;  /* 0x0000000705057290 */ /* 0x000fe400087fe43f */
[----:B------:R-:W-:Y:S01]  /*0130*/  IMAD.U32 R2, RZ, RZ, UR6 ;  /* 0x00000006ff027e24 */ /* 0x000fe2000f8e00ff */
[----:B------:R-:W-:Y:S01]  /*0140*/  ISETP.NE.AND P2, PT, RZ, UR10, PT ;  /* 0x0000000aff007c0c */ /* 0x000fe2000bf45270 */
[----:B------:R-:W-:Y:S02]  /*0150*/  ULDC.64 UR6, c[0x0][0x228] ;  /* 0x00008a0000067ab9 */ /* 0x000fe40000000a00 */
[----:B------:R-:W-:Y:S02]  /*0160*/  IMAD.U32 R3, RZ, RZ, UR5 ;  /* 0x00000005ff037e24 */ /* 0x000fe4000f8e00ff */
[----:B0-----:R-:W-:-:S06]  /*0170*/  IMAD.WIDE.U32 R4, R0, 0x8, R4 ;  /* 0x0000000800047825 */ /* 0x001fcc00078e0004 */
[----:B------:R-:W2:Y:S01]  /*0180*/  LDG.E.64 R4, desc[UR8][R4.64] ;  /* 0x0000000804047981 */ /* 0x000ea2000c1e1b00 */
[----:B------:R-:W-:-:S06]  /*0190*/  IMAD.WIDE.U32 R2, R0, 0x8, R2 ;  /* 0x0000000800027825 */ /* 0x000fcc00078e0002 */
[----:B------:R-:W3:Y:S01]  /*01a0*/  LDG.E.64 R2, desc[UR8][R2.64] ;  /* 0x0000000802027981 */ /* 0x000ee2000c1e1b00 */
[----:B------:R-:W-:-:S04]  /*01b0*/  UIADD3 UR5, UP0, UR4, UR6, URZ ;  /* 0x0000000604057290 */ /* 0x000fc8000ff1e03f */
[----:B------:R-:W-:Y:S01]  /*01c0*/  UIADD3.X UR6, URZ, UR7, URZ, UP0, !UPT ;  /* 0x000000073f067290 */ /* 0x000fe200087fe43f */
[C---:B--2---:R-:W-:Y:S02]  /*01d0*/  LOP3.LUT R7, R4.reuse, 0xffff, RZ, 0xc0, !PT ;  /* 0x0000ffff04077812 */ /* 0x044fe400078ec0ff */
[----:B------:R-:W-:Y:S02]  /*01e0*/  PRMT R6, R4, 0x7632, R6 ;  /* 0x0000763204067816 */ /* 0x000fe40000000006 */
[----:B------:R-:W-:Y:S02]  /*01f0*/  SHF.R.U32.HI R7, RZ, 0x8, R7 ;  /* 0x00000008ff077819 */ /* 0x000fe40000011607 */
[----:B------:R-:W-:Y:S02]  /*0200*/  LOP3.LUT P5, RZ, R6, 0xff, RZ, 0xc0, !PT ;  /* 0x000000ff06ff7812 */ /* 0x000fe400078ac0ff */
[----:B------:R-:W-:Y:S02]  /*0210*/  PRMT R6, R5, 0x7632, R6 ;  /* 0x0000763205067816 */ /* 0x000fe40000000006 */
[----:B------:R-:W-:-:S02]  /*0220*/  PRMT R9, R7, 0x9910, RZ ;  /* 0x0000991007097816 */ /* 0x000fc400000000ff */
[----:B------:R-:W-:Y:S02]  /*0230*/  LOP3.LUT R8, R5, 0xffff, RZ, 0xc0, !PT ;  /* 0x0000ffff05087812 */ /* 0x000fe400078ec0ff */
[----:B---3--:R-:W-:Y:S02]  /*0240*/  PRMT R7, R2, 0x7632, R7 ;  /* 0x0000763202077816 */ /* 0x008fe40000000007 */
[----:B------:R-:W-:Y:S02]  /*0250*/  LOP3.LUT P6, RZ, R4, 0xff, RZ, 0xc0, !PT ;  /* 0x000000ff04ff7812 */ /* 0x000fe400078cc0ff */
[----:B------:R-:W-:Y:S02]  /*0260*/  LOP3.LUT P4, RZ, R6, 0xff, RZ, 0xc0, !PT ;  /* 0x000000ff06ff7812 */ /* 0x000fe4000788c0ff */
[----:B------:R-:W-:Y:S02]  /*0270*/  SHF.R.U32.HI R6, RZ, 0x8, R8 ;  /* 0x00000008ff067819 */ /* 0x000fe40000011608 */
[----:B------:R-:W-:-:S02]  /*0280*/  LOP3.LUT P0, RZ, R7, 0xff, RZ, 0xc0, !PT ;  /* 0x000000ff07ff7812 */ /* 0x000fc4000780c0ff */
[----:B------:R-:W-:Y:S02]  /*0290*/  ISETP.NE.AND P5, PT, RZ, UR10, P5 ;  /* 0x0000000aff007c0c */ /* 0x000fe4000afa5270 */
[----:B------:R-:W-:Y:S02]  /*02a0*/  LOP3.LUT P3, RZ, R2, 0xff, RZ, 0xc0, !PT ;  /* 0x000000ff02ff7812 */ /* 0x000fe4000786c0ff */
[----:B------:R-:W-:Y:S02]  /*02b0*/  ISETP.NE.AND P6, PT, RZ, UR10, P6 ;  /* 0x0000000aff007c0c */ /* 0x000fe4000b7c5270 */
[----:B------:R-:W-:Y:S02]  /*02c0*/  PRMT R7, R4, 0x7732, RZ ;  /* 0x0000773204077816 */ /* 0x000fe400000000ff */
[----:B------:R-:W-:Y:S02]  /*02d0*/  PRMT R4, R6, 0x9910, RZ ;  /* 0x0000991006047816 */ /* 0x000fe400000000ff */
[----:B------:R-:W-:-:S02]  /*02e0*/  PLOP3.LUT P0, PT, P5, P0, PT, 0x80, 0x0 ;  /* 0x000000000000781c */ /* 0x000fc40002f01070 */
[----:B------:R-:W-:Y:S02]  /*02f0*/  PLOP3.LUT P6, PT, P6, P3, PT, 0x80, 0x0 ;  /* 0x000000000000781c */ /* 0x000fe400037c7070 */
[C---:B------:R-:W-:Y:S02]  /*0300*/  LOP3.LUT P5, RZ, R5.reuse, 0xff, RZ, 0xc0, !PT ;  /* 0x000000ff05ff7812 */ /* 0x040fe400078ac0ff */
[----:B------:R-:W-:Y:S01]  /*0310*/  PRMT R6, R5, 0x7732, RZ ;  /* 0x0000773205067816 */ /* 0x000fe200000000ff */
[----:B------:R-:W-:Y:S01]  /*0320*/  IMAD.MOV.U32 R5, RZ, RZ, R7 ;  /* 0x000000ffff057224 */ /* 0x000fe200078e0007 */
[----:B------:R-:W-:Y:S02]  /*0330*/  PRMT R8, R3, 0x7632, R8 ;  /* 0x0000763203087816 */ /* 0x000fe40000000008 */
[----:B------:R-:W-:Y:S02]  /*0340*/  ISETP.NE.AND P3, PT, R4, RZ, P2 ;  /* 0x000000ff0400720c */ /* 0x000fe40001765270 */
[----:B------:R-:W-:-:S02]  /*0350*/  SEL R4, RZ, 0x1, !P6 ;  /* 0x00000001ff047807 */ /* 0x000fc40007000000 */
[----:B------:R-:W-:Y:S02]  /*0360*/  LOP3.LUT P6, RZ, R8, 0xff, RZ, 0xc0, !PT ;  /* 0x000000ff08ff7812 */ /* 0x000fe400078cc0ff */
[----:B------:R-:W-:Y:S02]  /*0370*/  ISETP.NE.AND P4, PT, RZ, UR10, P4 ;  /* 0x0000000aff007c0c */ /* 0x000fe4000a785270 */
[----:B------:R-:W-:Y:S02]  /*0380*/  SHF.R.U32.HI R5, RZ, 0x8, R5 ;  /* 0x00000008ff057819 */ /* 0x000fe40000011605 */
[----:B------:R-:W-:Y:S02]  /*0390*/  SHF.R.U32.HI R6, RZ, 0x8, R6 ;  /* 0x00000008ff067819 */ /* 0x000fe40000011606 */
[----:B------:R-:W-:Y:S02]  /*03a0*/  PLOP3.LUT P4, PT, P4, P6, PT, 0x80, 0x0 ;  /* 0x000000000000781c */ /* 0x000fe4000278d070 */
[----:B------:R-:W-:-:S02]  /*03b0*/  LOP3.LUT P6, RZ, R3, 0xff, RZ, 0xc0, !PT ;  /* 0x000000ff03ff7812 */ /* 0x000fc400078cc0ff */
[----:B------:R-:W-:Y:S02]  /*03c0*/  ISETP.NE.AND P5, PT, RZ, UR10, P5 ;  /* 0x0000000aff007c0c */ /* 0x000fe4000afa5270 */
[----:B------:R-:W-:Y:S02]  /*03d0*/  PRMT R5, R5, 0x9910, RZ ;  /* 0x0000991005057816 */ /* 0x000fe400000000ff */
[----:B------:R-:W-:Y:S02]  /*03e0*/  PRMT R6, R6, 0x9910, RZ ;  /* 0x0000991006067816 */ /* 0x000fe400000000ff */
[----:B------:R-:W-:Y:S02]  /*03f0*/  PLOP3.LUT P5, PT, P5, P6, PT, 0x80, 0x0 ;  /* 0x000000000000781c */ /* 0x000fe40002fad070 */
[----:B------:R-:W-:Y:S02]  /*0400*/  ISETP.NE.AND P1, PT, R9, RZ, P2 ;  /* 0x000000ff0900720c */ /* 0x000fe40001725270 */
[----:B------:R-:W-:-:S02]  /*0410*/  ISETP.NE.AND P6, PT, R5, RZ, P2 ;  /* 0x000000ff0500720c */ /* 0x000fc400017c5270 */
[----:B------:R-:W-:Y:S02]  /*0420*/  ISETP.NE.AND P2, PT, R6, RZ, P2 ;  /* 0x000000ff0600720c */ /* 0x000fe40001745270 */
[C---:B------:R-:W-:Y:S02]  /*0430*/  PRMT R6, R2.reuse, 0x7732, RZ ;  /* 0x0000773202067816 */ /* 0x040fe400000000ff */
[C---:B------:R-:W-:Y:S02]  /*0440*/  PRMT R7, R3.reuse, 0x7732, RZ ;  /* 0x0000773203077816 */ /* 0x040fe400000000ff */
[----:B------:R-:W-:Y:S01]  /*0450*/  LOP3.LUT R5, R3, 0xffff, RZ, 0xc0, !PT ;  /* 0x0000ffff03057812 */ /* 0x000fe200078ec0ff */
[----:B------:R-:W-:Y:S01]  /*0460*/  IMAD.MOV.U32 R3, RZ, RZ, R6 ;  /* 0x000000ffff037224 */ /* 0x000fe200078e0006 */
[----:B------:R-:W-:Y:S01]  /*0470*/  LOP3.LUT R2, R2, 0xffff, RZ, 0xc0, !PT ;  /* 0x0000ffff02027812 */ /* 0x000fe200078ec0ff */
[----:B------:R-:W-:Y:S01]  /*0480*/  IMAD.MOV.U32 R6, RZ, RZ, R7 ;  /* 0x000000ffff067224 */ /* 0x000fe200078e0007 */
[----:B------:R-:W-:-:S02]  /*0490*/  SHF.R.U32.HI R5, RZ, 0x8, R5 ;  /* 0x00000008ff057819 */ /* 0x000fc40000011605 */
[----:B------:R-:W-:Y:S02]  /*04a0*/  SHF.R.U32.HI R2, RZ, 0x8, R2 ;  /* 0x00000008ff027819 */ /* 0x000fe40000011602 */
[----:B------:R-:W-:Y:S02]  /*04b0*/  SHF.R.U32.HI R3, RZ, 0x8, R3 ;  /* 0x00000008ff037819 */ /* 0x000fe40000011603 */
[----:B------:R-:W-:Y:S02]  /*04c0*/  SHF.R.U32.HI R6, RZ, 0x8, R6 ;  /* 0x00000008ff067819 */ /* 0x000fe40000011606 */
[----:B------:R-:W-:Y:S02]  /*04d0*/  PRMT R2, R2, 0x9910, RZ ;  /* 0x0000991002027816 */ /* 0x000fe400000000ff */
[----:B------:R-:W-:Y:S02]  /*04e0*/  PRMT R5, R5, 0x9910, RZ ;  /* 0x0000991005057816 */ /* 0x000fe400000000ff */
[----:B------:R-:W-:-:S02]  /*04f0*/  PRMT R3, R3, 0x9910, RZ ;  /* 0x0000991003037816 */ /* 0x000fc400000000ff */
[----:B------:R-:W-:Y:S02]  /*0500*/  PRMT R6, R6, 0x9910, RZ ;  /* 0x0000991006067816 */ /* 0x000fe400000000ff */
[----:B------:R-:W-:Y:S01]  /*0510*/  ISETP.NE.AND P1, PT, R2, RZ, P1 ;  /* 0x000000ff0200720c */ /* 0x000fe20000f25270 */
[----:B------:R-:W-:Y:S01]  /*0520*/  IMAD.U32 R2, RZ, RZ, UR5 ;  /* 0x00000005ff027e24 */ /* 0x000fe2000f8e00ff */
[----:B------:R-:W-:Y:S02]  /*0530*/  ISETP.NE.AND P3, PT, R5, RZ, P3 ;  /* 0x000000ff0500720c */ /* 0x000fe40001f65270 */
[----:B------:R-:W-:Y:S01]  /*0540*/  ISETP.NE.AND P6, PT, R3, RZ, P6 ;  /* 0x000000ff0300720c */ /* 0x000fe200037c5270 */
[----:B------:R-:W-:Y:S01]  /*0550*/  IMAD.U32 R3, RZ, RZ, UR6 ;  /* 0x00000006ff037e24 */ /* 0x000fe2000f8e00ff */
[----:B------:R-:W-:Y:S02]  /*0560*/  ISETP.NE.AND P2, PT, R6, RZ, P2 ;  /* 0x000000ff0600720c */ /* 0x000fe40001745270 */
[----:B------:R-:W-:Y:S01]  /*0570*/  SEL R11, RZ, 0xffffffff, !P1 ;  /* 0xffffffffff0b7807 */ /* 0x000fe20004800000 */
[----:B------:R-:W-:Y:S01]  /*0580*/  IMAD.WIDE R2, R0, 0x8, R2 ;  /* 0x0000000800027825 */ /* 0x000fe200078e0202 */
[----:B------:R-:W-:-:S02]  /*0590*/  SEL R8, RZ, 0xffffffff, !P3 ;  /* 0xffffffffff087807 */ /* 0x000fc40005800000 */
[----:B------:R-:W-:Y:S01]  /*05a0*/  SEL R10, RZ, 0xffffffff, !P6 ;  /* 0xffffffffff0a7807 */ /* 0x000fe20007000000 */
[----:B------:R-:W-:Y:S01]  /*05b0*/  IMAD.SHL.U32 R11, R11, 0x100, RZ ;  /* 0x000001000b0b7824 */ /* 0x000fe200078e00ff */
[----:B------:R-:W-:Y:S01]  /*05c0*/  SEL R6, RZ, 0xffffffff, !P2 ;  /* 0xffffffffff067807 */ /* 0x000fe20005000000 */
[----:B------:R-:W-:Y:S01]  /*05d0*/  IMAD.SHL.U32 R12, R8, 0x100, RZ ;  /* 0x00000100080c7824 */ /* 0x000fe200078e00ff */
[----:B------:R-:W-:Y:S01]  /*05e0*/  SEL R7, RZ, 0x1, !P5 ;  /* 0x00000001ff077807 */ /* 0x000fe20006800000 */
[----:B------:R-:W-:Y:S01]  /*05f0*/  IMAD.SHL.U32 R10, R10, 0x100, RZ ;  /* 0x000001000a0a7824 */ /* 0x000fe200078e00ff */
[----:B------:R-:W-:Y:S01]  /*0600*/  SEL R9, RZ, 0x1, !P0 ;  /* 0x00000001ff097807 */ /* 0x000fe20004000000 */
[----:B------:R-:W-:Y:S01]  /*0610*/  IMAD.SHL.U32 R8, R6, 0x100, RZ ;  /* 0x0000010006087824 */ /* 0x000fe200078e00ff */
[----:B------:R-:W-:Y:S02]  /*0620*/  SEL R5, RZ, 0x1, !P4 ;  /* 0x00000001ff057807 */ /* 0x000fe40006000000 */
[----:B------:R-:W-:-:S02]  /*0630*/  LOP3.LUT R6, R11, 0x100, R4, 0xe2, !PT ;  /* 0x000001000b067812 */ /* 0x000fc400078ee204 */
[----:B------:R-:W-:Y:S02]  /*0640*/  LOP3.LUT R4, R12, 0x100, R7, 0xe2, !PT ;  /* 0x000001000c047812 */ /* 0x000fe400078ee207 */
[----:B------:R-:W-:Y:S02]  /*0650*/  LOP3.LUT R9, R10, 0x100, R9, 0xe2, !PT ;  /* 0x000001000a097812 */ /* 0x000fe400078ee209 */
[----:B------:R-:W-:Y:S02]  /*0660*/  LOP3.LUT R5, R8, 0x100, R5, 0xe2, !PT ;  /* 0x0000010008057812 */ /* 0x000fe400078ee205 */
[----:B------:R-:W-:Y:S02]  /*0670*/  PRMT R6, R6, 0x5410, R9 ;  /* 0x0000541006067816 */ /* 0x000fe40000000009 */
[----:B------:R-:W-:-:S05]  /*0680*/  PRMT R7, R4, 0x5410, R5 ;  /* 0x0000541004077816 */ /* 0x000fca0000000005 */
[----:B------:R-:W-:Y:S01]  /*0690*/  STG.E.64 desc[UR8][R2.64], R6 ;  /* 0x0000000602007986 */ /* 0x000fe2000c101b08 */
[----:B------:R-:W-:Y:S05]  /*06a0*/  EXIT ;  /* 0x000000000000794d */ /* 0x000fea0003800000 */
.L_x_24073:
        /* <DEDUP_REMOVED lines=203> */
.L_x_24076:
        /* <DEDUP_REMOVED lines=8> */
.L_x_24077:
        /* <DEDUP_REMOVED lines=8> */
.L_x_24078:
        /* <DEDUP_REMOVED lines=9> */
.L_x_24079:
[----:B------:R-:W-:Y:S05]  /*14f0*/  BSYNC B1 ;  /* 0x0000000000017941 */ /* 0x000fea0003800000 */
.L_x_24075:
[----:B------:R-:W-:-:S13]  /*1500*/  ISETP.GE.AND P0, PT, R3, R0, PT ;  /* 0x000000000300720c */ /* 0x000fda0003f06270 */
[----:B0-----:R-:W0:Y:S01]  /*1510*/  @!P0 LDC.64 R6, c[0x0][0x228] ;  /* 0x00008a00ff068b82 */ /* 0x001e220000000a00 */
[C---:B-12---:R-:W-:Y:S02]  /*1520*/  @!P0 VIADD R5, R3.reuse, UR4 ;  /* 0x0000000403058c36 */ /* 0x046fe40008000000 */
[----:B------:R-:W-:-:S03]  /*1530*/  @!P0 VIADD R3, R3, 0x80 ;  /* 0x0000008003038836 */ /* 0x000fc60000000000 */
[----:B0-----:R-:W-:-:S05]  /*1540*/  @!P0 IADD3 R4, P2, R5, R6, RZ ;  /* 0x0000000605048210 */ /* 0x001fca0007f5e0ff */
[----:B------:R-:W-:-:S05]  /*1550*/  @!P0 IMAD.X R5, RZ, RZ, R7, P2 ;  /* 0x000000ffff058224 */ /* 0x000fca00010e0607 */
[----:B------:R2:W-:Y:S03]  /*1560*/  @!P0 STG.E.U8 desc[UR8][R4.64], R15 ;  /* 0x0000000f04008986 */ /* 0x0005e6000c101108 */
.L_x_24080:
[----:B------:R-:W-:Y:S05]  /*1570*/  BSYNC B0 ;  /* 0x0000000000007941 */ /* 0x000fea0003800000 */
.L_x_24074:
        /* <DEDUP_REMOVED lines=10> */
.L_x_24081:
        /* <DEDUP_REMOVED lines=14> */
.L_x_24251:


//--------------------- .nv.global.init           --------------------------
	.section	.nv.global.init,"aw",@progbits
.nv.global.init:
	.type		$str$5,@object
	.size		$str$5,(__unnamed_9 - $str$5)
$str$5:
        /*0000*/ 	.byte	0x66, 0x61, 0x6c, 0x73, 0x65, 0x00
	.type		__unnamed_9,@object
	.size		__unnamed_9,(__unnamed_1 - __unnamed_9)
__unnamed_9:
        /*0006*/ 	.byte	0x66, 0x65, 0x74, 0x63, 0x68, 0x5f, 0x61, 0x6e, 0x64, 0x5f, 0x63, 0x61, 0x73, 0x74, 0x00
	.type		__unnamed_1,@object
	.size		__unnamed_1,(__unnamed_17 - __unnamed_1)
__unnamed_1:
        /*0015*/ 	.byte	0x66, 0x65, 0x74, 0x63, 0x68, 0x5f, 0x61, 0x6e, 0x64, 0x5f, 0x63, 0x61, 0x73, 0x74, 0x00
	.type		__unnamed_17,@object
	.size		__unnamed_17,(__unnamed_5 - __unnamed_17)
__unnamed_17:
        /*0024*/ 	.byte	0x66, 0x65, 0x74, 0x63, 0x68, 0x5f, 0x61, 0x6e, 0x64, 0x5f, 0x63, 0x61, 0x73, 0x74, 0x00
	.type		__unnamed_5,@object
	.size		__unnamed_5,(__unnamed_21 - __unnamed_5)
__unnamed_5:
        /*0033*/ 	.byte	0x66, 0x65, 0x74, 0x63, 0x68, 0x5f, 0x61, 0x6e, 0x64, 0x5f, 0x63, 0x61, 0x73, 0x74, 0x00
	.type		__unnamed_21,@object
	.size		__unnamed_21,(__unnamed_13 - __unnamed_21)
__unnamed_21:
        /*0042*/ 	.byte	0x66, 0x65, 0x74, 0x63, 0x68, 0x5f, 0x61, 0x6e, 0x64, 0x5f, 0x63, 0x61, 0x73, 0x74, 0x00
	.type		__unnamed_13,@object
	.size		__unnamed_13,(__unnamed_3 - __unnamed_13)
__unnamed_13:
        /*0051*/ 	.byte	0x66, 0x65, 0x74, 0x63, 0x68, 0x5f, 0x61, 0x6e, 0x64, 0x5f, 0x63, 0x61, 0x73, 0x74, 0x00
	.type		__unnamed_3,@object
	.size		__unnamed_3,(__unnamed_19 - __unnamed_3)
__unnamed_3:
        /*0060*/ 	.byte	0x66, 0x65, 0x74, 0x63, 0x68, 0x5f, 0x61, 0x6e, 0x64, 0x5f, 0x63, 0x61, 0x73, 0x74, 0x00
	.type		__unnamed_19,@object
	.size		__unnamed_19,(__unnamed_11 - __unnamed_19)
__unnamed_19:
        /*006f*/ 	.byte	0x66, 0x65, 0x74, 0x63, 0x68, 0x5f, 0x61, 0x6e, 0x64, 0x5f, 0x63, 0x61, 0x73, 0x74, 0x00
	.type		__unnamed_11,@object
	.size		__unnamed_11,(__unnamed_7 - __unnamed_11)
__unnamed_11:
        /*007e*/ 	.byte	0x66, 0x65, 0x74, 0x63, 0x68, 0x5f, 0x61, 0x6e, 0x64, 0x5f, 0x63, 0x61, 0x73, 0x74, 0x00
	.type		__unnamed_7,@object
	.size		__unnamed_7,(__unnamed_23 - __unnamed_7)
__unnamed_7:
        /*008d*/ 	.byte	0x66, 0x65, 0x74, 0x63, 0x68, 0x5f, 0x61, 0x6e, 0x64, 0x5f, 0x63, 0x61, 0x73, 0x74, 0x00
	.type		__unnamed_23,@object
	.size		__unnamed_23,(__unnamed_15 - __unnamed_23)
__unnamed_23:
        /*009c*/ 	.byte	0x66, 0x65, 0x74, 0x63, 0x68, 0x5f, 0x61, 0x6e, 0x64, 0x5f, 0x63, 0x61, 0x73, 0x74, 0x00
	.type		__unnamed_15,@object
	.size		__unnamed_15,(__unnamed_10 - __unnamed_15)
__unnamed_15:
        /*00ab*/ 	.byte	0x66, 0x65, 0x74, 0x63, 0x68, 0x5f, 0x61, 0x6e, 0x64, 0x5f, 0x63, 0x61, 0x73, 0x74, 0x00
	.type		__unnamed_10,@object
	.size		__unnamed_10,(__unnamed_2 - __unnamed_10)
__unnamed_10:
        /*00ba*/ 	.byte	0x63, 0x61, 0x73, 0x74, 0x5f, 0x61, 0x6e, 0x64, 0x5f, 0x73, 0x74, 0x6f, 0x72, 0x65, 0x00
	.type		__unnamed_2,@object
	.size		__unnamed_2,(__unnamed_18 - __unnamed_2)
__unnamed_2:
        /*00c9*/ 	.byte	0x63, 0x61, 0x73, 0x74, 0x5f, 0x61, 0x6e, 0x64, 0x5f, 0x73, 0x74, 0x6f, 0x72, 0x65, 0x00
	.type		__unnamed_18,@object
	.size		__unnamed_18,(__unnamed_6 - __unnamed_18)
__unnamed_18:
        /*00d8*/ 	.byte	0x63, 0x61, 0x73, 0x74, 0x5f, 0x61, 0x6e, 0x64, 0x5f, 0x73, 0x74, 0x6f, 0x72, 0x65, 0x00
	.type		__unnamed_6,@object
	.size		__unnamed_6,(__unnamed_22 - __unnamed_6)
__unnamed_6:
        /*00e7*/ 	.byte	0x63, 0x61, 0x73, 0x74, 0x5f, 0x61, 0x6e, 0x64, 0x5f, 0x73, 0x74, 0x6f, 0x72, 0x65, 0x00
	.type		__unnamed_22,@object
	.size		__unnamed_22,(__unnamed_14 - __unnamed_22)
__unnamed_22:
        /*00f6*/ 	.byte	0x63, 0x61, 0x73, 0x74, 0x5f, 0x61, 0x6e, 0x64, 0x5f, 0x73, 0x74, 0x6f, 0x72, 0x65, 0x00
	.type		__unnamed_14,@object
	.size		__unnamed_14,(__unnamed_4 - __unnamed_14)
__unnamed_14:
        /*0105*/ 	.byte	0x63, 0x61, 0x73, 0x74, 0x5f, 0x61, 0x6e, 0x64, 0x5f, 0x73, 0x74, 0x6f, 0x72, 0x65, 0x00
	.type		__unnamed_4,@object
	.size		__unnamed_4,(__unnamed_20 - __unnamed_4)
__unnamed_4:
        /*0114*/ 	.byte	0x63, 0x61, 0x73, 0x74, 0x5f, 0x61, 0x6e, 0x64, 0x5f, 0x73, 0x74, 0x6f, 0x72, 0x65, 0x00
	.type		__unnamed_20,@object
	.size		__unnamed_20,(__unnamed_12 - __unnamed_20)
__unnamed_20:
        /*0123*/ 	.byte	0x63, 0x61, 0x73, 0x74, 0x5f, 0x61, 0x6e, 0x64, 0x5f, 0x73, 0x74, 0x6f, 0x72, 0x65, 0x00
	.type		__unnamed_12,@object
	.size		__unnamed_12,(__unnamed_8 - __unnamed_12)
__unnamed_12:
        /*0132*/ 	.byte	0x63, 0x61, 0x73, 0x74, 0x5f, 0x61, 0x6e, 0x64, 0x5f, 0x73, 0x74, 0x6f, 0x72, 0x65, 0x00
	.type		__unnamed_8,@object
	.size		__unnamed_8,(__unnamed_24 - __unnamed_8)
__unnamed_8:
        /*0141*/ 	.byte	0x63, 0x61, 0x73, 0x74, 0x5f, 0x61, 0x6e, 0x64, 0x5f, 0x73, 0x74, 0x6f, 0x72, 0x65, 0x00
	.type		__unnamed_24,@object
	.size		__unnamed_24,(__unnamed_16 - __unnamed_24)
__unnamed_24:
        /*0150*/ 	.byte	0x63, 0x61, 0x73, 0x74, 0x5f, 0x61, 0x6e, 0x64, 0x5f, 0x73, 0x74, 0x6f, 0x72, 0x65, 0x00
	.type		__unnamed_16,@object
	.size		__unnamed_16,($str$6 - __unnamed_16)
__unnamed_16:
        /*015f*/ 	.byte	0x63, 0x61, 0x73, 0x74, 0x5f, 0x61, 0x6e, 0x64, 0x5f, 0x73, 0x74, 0x6f, 0x72, 0x65, 0x00
	.type		$str$6,@object
	.size		$str$6,(.L_68 - $str$6)
$str$6:
        /*016e*/ 	.byte	0x2f, 0x72, 0x6f, 0x6f, 0x74, 0x2f, 0x2e, 0x70, 0x79, 0x65, 0x6e, 0x76, 0x2f, 0x76, 0x65, 0x72
        /*017e*/ 	.byte	0x73, 0x69, 0x6f, 0x6e, 0x73, 0x2f, 0x33, 0x2e, 0x31, 0x33, 0x2e, 0x31, 0x32, 0x2f, 0x6c, 0x69
        /*018e*/ 	.byte	0x62, 0x2f, 0x70, 0x79, 0x74, 0x68, 0x6f, 0x6e, 0x33, 0x2e, 0x31, 0x33, 0x2f, 0x73, 0x69, 0x74
        /*019e*/ 	.byte	0x65, 0x2d, 0x70, 0x61, 0x63, 0x6b, 0x61, 0x67, 0x65, 0x73, 0x2f, 0x74, 0x6f, 0x72, 0x63, 0x68
        /*01ae*/ 	.byte	0x2f, 0x69, 0x6e, 0x63, 0x6c, 0x75, 0x64, 0x65, 0x2f, 0x63, 0x31, 0x30, 0x2f, 0x63, 0x6f, 0x72
        /*01be*/ 	.byte	0x65, 0x2f, 0x44, 0x79, 0x6e, 0x61, 0x6d, 0x69, 0x63, 0x43, 0x61, 0x73, 0x74, 0x2e, 0x68, 0x00
.L_68:


//--------------------- .nv.shared.reserved.0     --------------------------
	.section	.nv.shared.reserved.0,"aw",@nobits
	.weak		__nv_reservedSMEM_offset_0_alias
	.size		__nv_reservedSMEM_offset_0_alias, 0, 0
	.other		__nv_reservedSMEM_offset_0_alias,@"STO_CUDA_RESERVED_SHARED STV_DEFAULT"
__nv_reservedSMEM_offset_0_alias:
	.zero		0


//--------------------- .nv.global                --------------------------
	.section	.nv.global,"aw",@nobits
.nv.global:
	.type		_ZN52_INTERNAL_d8c5977b_16_LinearAlgebra_cu_140f0503_28936thrust23THRUST_300001_SM_900_NS3seqE,@object
	.size		_ZN52_INTERNAL_d8c5977b_16_LinearAlgebra_cu_140f0503_28936thrust23THRUST_300001_SM_900_NS3seqE,(_ZN52_INTERNAL_d8c5977b_16_LinearAlgebra_cu_140f0503_28934cuda3std3__48in_placeE - _ZN52_INTERNAL_d8c5977b_16_LinearAlgebra_cu_140f0503_28936thrust23THRUST_300001_SM_900_NS3seqE)
_ZN52_INTERNAL_d8c5977b_16_LinearAlgebra_cu_140f0503_28936thrust23THRUST_300001_SM_900_NS3seqE:
	.zero		1
	.type		_ZN52_INTERNAL_d8c5977b_16_LinearAlgebra_cu_140f0503_28934cuda3std3__48in_placeE,@object
	.size		_ZN52_INTERNAL_d8c5977b_16_LinearAlgebra_cu_140f0503_28934cuda3std3__48in_placeE,(_ZN52_INTERNAL_d8c5977b_16_LinearAlgebra_cu_140f0503_28934cuda3std6ranges3__45__cpo4sizeE - _ZN52_INTERNAL_d8c5977b_16_LinearAlgebra_cu_140f0503_28934cuda3std3__48in_placeE)
_ZN52_INTERNAL_d8c5977b_16_LinearAlgebra_cu_140f0503_28934cuda3std3__48in_placeE:
	.zero		1
	.type		_ZN52_INTERNAL_d8c5977b_16_LinearAlgebra_cu_140f0503_28934cuda3std6ranges3__45__cpo4sizeE,@object
	.size		_ZN52_INTERNAL_d8c5977b_16_LinearAlgebra_cu_140f0503_28934cuda3std6ranges3__45__cpo4sizeE,(_ZN52_INTERNAL_d8c5977b_16_LinearAlgebra_cu_140f0503_28936thrust23THRUST_300001_SM_900_NS12placeholders2_3E - _ZN52_INTERNAL_d8c5977b_16_LinearAlgebra_cu_140f0503_28934cuda3std6ranges3__45__cpo4sizeE)
_ZN52_INTERNAL_d8c5977b_16_LinearAlgebra_cu_140f0503_28934cuda3std6ranges3__45__cpo4sizeE:
	.zero		1
	.type		_ZN52_INTERNAL_d8c5977b_16_LinearAlgebra_cu_140f0503_28936thrust23THRUST_300001_SM_900_NS12placeholders2_3E,@object
	.size		_ZN52_INTERNAL_d8c5977b_16_LinearAlgebra_cu_140f0503_28936thrust23THRUST_300001_SM_900_NS12placeholders2_3E,(_ZN52_INTERNAL_d8c5977b_16_LinearAlgebra_cu_140f0503_28934cuda3std3__45__cpo6cbeginE - _ZN52_INTERNAL_d8c5977b_16_LinearAlgebra_cu_140f0503_28936thrust23THRUST_300001_SM_900_NS12placeholders2_3E)
_ZN52_INTERNAL_d8c5977b_16_LinearAlgebra_cu_140f0503_28936thrust23THRUST_300001_SM_900_NS12placeholders2_3E:
	.zero		1
	.type		_ZN52_INTERNAL_d8c5977b_16_LinearAlgebra_cu_140f0503_28934cuda3std3__45__cpo6cbeginE,@object
	.size		_ZN52_INTERNAL_d8c5977b_16_LinearAlgebra_cu_140f0503_28934cuda3std3__45__cpo6cbeginE,(_ZN52_INTERNAL_d8c5977b_16_LinearAlgebra_cu_140f0503_28934cuda3std6ranges3__45__cpo6cbeginE - _ZN52_INTERNAL_d8c5977b_16_LinearAlgebra_cu_140f0503_28934cuda3std3__45__cpo6cbeginE)
_ZN52_INTERNAL_d8c5977b_16_LinearAlgebra_cu_140f0503_28934cuda3std3__45__cpo6cbeginE:
	.zero		1
	.type		_ZN52_INTERNAL_d8c5977b_16_LinearAlgebra_cu_140f0503_28934cuda3std6ranges3__45__cpo6cbeginE,@object
	.size		_ZN52_INTERNAL_d8c5977b_16_LinearAlgebra_cu_140f0503_28934cuda3std6ranges3__45__cpo6cbeginE,(_ZN52_INTERNAL_d8c5977b_16_LinearAlgebra_cu_140f0503_28936thrust23THRUST_300001_SM_900_NS12placeholders2_7E - _ZN52_INTERNAL_d8c5977b_16_LinearAlgebra_cu_140f0503_28934cuda3std6ranges3__45__cpo6cbeginE)
_ZN52_INTERNAL_d8c5977b_16_LinearAlgebra_cu_140f0503_28934cuda3std6ranges3__45__cpo6cbeginE:
	.zero		1
	.type		_ZN52_INTERNAL_d8c5977b_16_LinearAlgebra_cu_140f0503_28936thrust23THRUST_300001_SM_900_NS12placeholders2_7E,@object
	.size		_ZN52_INTERNAL_d8c5977b_16_LinearAlgebra_cu_140f0503_28936thrust23THRUST_300001_SM_900_NS12placeholders2_7E,(_ZN52_INTERNAL_d8c5977b_16_LinearAlgebra_cu_140f0503_28934cuda3std3__45__cpo7crbeginE - _ZN52_INTERNAL_d8c5977b_16_LinearAlgebra_cu_140f0503_28936thrust23THRUST_300001_SM_900_NS12placeholders2_7E)
_ZN52_INTERNAL_d8c5977b_16_LinearAlgebra_cu_140f0503_28936thrust23THRUST_300001_SM_900_NS12placeholders2_7E:
	.zero		1
	.type		_ZN52_INTERNAL_d8c5977b_16_LinearAlgebra_cu_140f0503_28934cuda3std3__45__cpo7crbeginE,@object
	.size		_ZN52_INTERNAL_d8c5977b_16_LinearAlgebra_cu_140f0503_28934cuda3std3__45__cpo7crbeginE,(_ZN52_INTERNAL_d8c5977b_16_LinearAlgebra_cu_140f0503_28934cuda3std6ranges3__45__cpo4nextE - _ZN52_INTERNAL_d8c5977b_16_LinearAlgebra_cu_140f0503_28934cuda3std3__45__cpo7crbeginE)
_ZN52_INTERNAL_d8c5977b_16_LinearAlgebra_cu_140f0503_28934cuda3std3__45__cpo7crbeginE:
	.zero		1
	.type		_ZN52_INTERNAL_d8c5977b_16_LinearAlgebra_cu_140f0503_28934cuda3std6ranges3__45__cpo4nextE,@object
	.size		_ZN52_INTERNAL_d8c5977b_16_LinearAlgebra_cu_140f0503_28934cuda3std6ranges3__45__cpo4nextE,(_ZN52_INTERNAL_d8c5977b_16_LinearAlgebra_cu_140f0503_28934cuda3std6ranges3__45__cpo4swapE - _ZN52_INTERNAL_d8c5977b_16_LinearAlgebra_cu_140f0503_28934cuda3std6ranges3__45__cpo4nextE)
_ZN52_INTERNAL_d8c5977b_16_LinearAlgebra_cu_140f0503_28934cuda3std6ranges3__45__cpo4nextE:
	.zero		1
	.type		_ZN52_INTERNAL_d8c5977b_16_LinearAlgebra_cu_140f0503_28934cuda3std6ranges3__45__cpo4swapE,@object
	.size		_ZN52_INTERNAL_d8c5977b_16_LinearAlgebra_cu_140f0503_28934cuda3std6ranges3__45__cpo4swapE,(_ZN52_INTERNAL_d8c5977b_16_LinearAlgebra_cu_140f0503_28936thrust23THRUST_300001_SM_900_NS8cuda_cub10par_nosyncE - _ZN52_INTERNAL_d8c5977b_16_LinearAlgebra_cu_140f0503_28934cuda3std6ranges3__45__cpo4swapE)
_ZN52_INTERNAL_d8c5977b_16_LinearAlgebra_cu_140f0503_28934cuda3std6ranges3__45__cpo4swapE:
	.zero		1
	.type		_ZN52_INTERNAL_d8c5977b_16_LinearAlgebra_cu_140f0503_28936thrust23THRUST_300001_SM_900_NS8cuda_cub10par_nosyncE,@object
	.size		_ZN52_INTERNAL_d8c5977b_16_LinearAlgebra_cu_140f0503_28936thrust23THRUST_300001_SM_900_NS8cuda_cub10par_nosyncE,(_ZN52_INTERNAL_d8c5977b_16_LinearAlgebra_cu_140f0503_28936thrust23THRUST_300001_SM_900_NS12placeholders2_9E - _ZN52_INTERNAL_d8c5977b_16_LinearAlgebra_cu_140f0503_28936thrust23THRUST_300001_SM_900_NS8cuda_cub10par_nosyncE)
_ZN52_INTERNAL_d8c5977b_16_LinearAlgebra_cu_140f0503_28936thrust23THRUST_300001_SM_900_NS8cuda_cub10par_nosyncE:
	.zero		1
	.type		_ZN52_INTERNAL_d8c5977b_16_LinearAlgebra_cu_140f0503_28936thrust23THRUST_300001_SM_900_NS12placeholders2_9E,@object
	.size		_ZN52_INTERNAL_d8c5977b_16_LinearAlgebra_cu_140f0503_28936thrust23THRUST_300001_SM_900_NS12placeholders2_9E,(_ZN52_INTERNAL_d8c5977b_16_LinearAlgebra_cu_140f0503_28934cuda3std3__454_GLOBAL__N__d8c5977b_16_LinearAlgebra_cu_140f0503_28936ignoreE - _ZN52_INTERNAL_d8c5977b_16_LinearAlgebra_cu_140f0503_28936thrust23THRUST_300001_SM_900_NS12placeholders2_9E)
_ZN52_INTERNAL_d8c5977b_16_LinearAlgebra_cu_140f0503_28936thrust23THRUST_300001_SM_900_NS12placeholders2_9E:
	.zero		1
	.type		_ZN52_INTERNAL_d8c5977b_16_LinearAlgebra_cu_140f0503_28934cuda3std3__454_GLOBAL__N__d8c5977b_16_LinearAlgebra_cu_140f0503_28936ignoreE,@object
	.size		_ZN52_INTERNAL_d8c5977b_16_LinearAlgebra_cu_140f0503_28934cuda3std3__454_GLOBAL__N__d8c5977b_16_LinearAlgebra_cu_140f0503_28936ignoreE,(_ZN52_INTERNAL_d8c5977b_16_LinearAlgebra_cu_140f0503_28934cuda3std6ranges3__45__cpo4dataE - _ZN52_INTERNAL_d8c5977b_16_LinearAlgebra_cu_140f0503_28934cuda3std3__454_GLOBAL__N__d8c5977b_16_LinearAlgebra_cu_140f0503_28936ignoreE)
_ZN52_INTERNAL_d8c5977b_16_LinearAlgebra_cu_140f0503_28934cuda3std3__454_GLOBAL__N__d8c5977b_16_LinearAlgebra_cu_140f0503_28936ignoreE:
	.zero		1
	.type		_ZN52_INTERNAL_d8c5977b_16_LinearAlgebra_cu_140f0503_28934cuda3std6ranges3__45__cpo4dataE,@object
	.size		_ZN52_INTERNAL_d8c5977b_16_LinearAlgebra_cu_140f0503_28934cuda3std6ranges3__45__cpo4dataE,(_ZN52_INTERNAL_d8c5977b_16_LinearAlgebra_cu_140f0503_28936thrust23THRUST_300001_SM_900_NS12placeholders2_1E - _ZN52_INTERNAL_d8c5977b_16_LinearAlgebra_cu_140f0503_28934cuda3std6ranges3__45__cpo4dataE)
_ZN52_INTERNAL_d8c5977b_16_LinearAlgebra_cu_140f0503_28934cuda3std6ranges3__45__cpo4dataE:
	.zero		1
	.type		_ZN52_INTERNAL_d8c5977b_16_LinearAlgebra_cu_140f0503_28936thrust23THRUST_300001_SM_900_NS12placeholders2_1E,@object
	.size		_ZN52_INTERNAL_d8c5977b_16_LinearAlgebra_cu_140f0503_28936thrust23THRUST_300001_SM_900_NS12placeholders2_1E,(_ZN52_INTERNAL_d8c5977b_16_LinearAlgebra_cu_140f0503_28934cuda3std3__45__cpo5beginE - _ZN52_INTERNAL_d8c5977b_16_LinearAlgebra_cu_140f0503_28936thrust23THRUST_300001_SM_900_NS12placeholders2_1E)
_ZN52_INTERNAL_d8c5977b_16_LinearAlgebra_cu_140f0503_28936thrust23THRUST_300001_SM_900_NS12placeholders2_1E:
	.zero		1
	.type		_ZN52_INTERNAL_d8c5977b_16_LinearAlgebra_cu_140f0503_28934cuda3std3__45__cpo5beginE,@object
	.size		_ZN52_INTERNAL_d8c5977b_16_LinearAlgebra_cu_140f0503_28934cuda3std3__45__cpo5beginE,(_ZN52_INTERNAL_d8c5977b_16_LinearAlgebra_cu_140f0503_28934cuda3std6ranges3__45__cpo5beginE - _ZN52_INTERNAL_d8c5977b_16_LinearAlgebra_cu_140f0503_28934cuda3std3__45__cpo5beginE)
_ZN52_INTERNAL_d8c5977b_16_LinearAlgebra_cu_140f0503_28934cuda3std3__45__cpo5beginE:
	.zero		1
	.type		_ZN52_INTERNAL_d8c5977b_16_LinearAlgebra_cu_140f0503_28934cuda3std6ranges3__45__cpo5beginE,@object
	.size		_ZN52_INTERNAL_d8c5977b_16_LinearAlgebra_cu_140f0503_28934cuda3std6ranges3__45__cpo5beginE,(_ZN52_INTERNAL_d8c5977b_16_LinearAlgebra_cu_140f0503_28936thrust23THRUST_300001_SM_900_NS12placeholders2_5E - _ZN52_INTERNAL_d8c5977b_16_LinearAlgebra_cu_140f0503_28934cuda3std6ranges3__45__cpo5beginE)
_ZN52_INTERNAL_d8c5977b_16_LinearAlgebra_cu_140f0503_28934cuda3std6ranges3__45__cpo5beginE:
	.zero		1
	.type		_ZN52_INTERNAL_d8c5977b_16_LinearAlgebra_cu_140f0503_28936thrust23THRUST_300001_SM_900_NS12placeholders2_5E,@object
	.size		_ZN52_INTERNAL_d8c5977b_16_LinearAlgebra_cu_140f0503_28936thrust23THRUST_300001_SM_900_NS12placeholders2_5E,(_ZN52_INTERNAL_d8c5977b_16_LinearAlgebra_cu_140f0503_28934cuda3std3__45__cpo6rbeginE - _ZN52_INTERNAL_d8c5977b_16_LinearAlgebra_cu_140f0503_28936thrust23THRUST_300001_SM_900_NS12placeholders2_5E)
_ZN52_INTERNAL_d8c5977b_16_LinearAlgebra_cu_140f0503_28936thrust23THRUST_300001_SM_900_NS12placeholders2_5E:
	.zero		1
	.type		_ZN52_INTERNAL_d8c5977b_16_LinearAlgebra_cu_140f0503_28934cuda3std3__45__cpo6rbeginE,@object
	.size		_ZN52_INTERNAL_d8c5977b_16_LinearAlgebra_cu_140f0503_28934cuda3std3__45__cpo6rbeginE,(_ZN52_INTERNAL_d8c5977b_16_LinearAlgebra_cu_140f0503_28934cuda3std6ranges3__45__cpo7advanceE - _ZN52_INTERNAL_d8c5977b_16_LinearAlgebra_cu_140f0503_28934cuda3std3__45__cpo6rbeginE)
_ZN52_INTERNAL_d8c5977b_16_LinearAlgebra_cu_140f0503_28934cuda3std3__45__cpo6rbeginE:
	.zero		1
	.type		_ZN52_INTERNAL_d8c5977b_16_LinearAlgebra_cu_140f0503_28934cuda3std6ranges3__45__cpo7advanceE,@object
	.size		_ZN52_INTERNAL_d8c5977b_16_LinearAlgebra_cu_140f0503_28934cuda3std6ranges3__45__cpo7advanceE,(_ZN52_INTERNAL_d8c5977b_16_LinearAlgebra_cu_140f0503_28934cuda3std3__47nulloptE - _ZN52_INTERNAL_d8c5977b_16_LinearAlgebra_cu_140f0503_28934cuda3std6ranges3__45__cpo7advanceE)
_ZN52_INTERNAL_d8c5977b_16_LinearAlgebra_cu_140f0503_28934cuda3std6ranges3__45__cpo7advanceE:
	.zero		1
	.type		_ZN52_INTERNAL_d8c5977b_16_LinearAlgebra_cu_140f0503_28934cuda3std3__47nulloptE,@object
	.size		_ZN52_INTERNAL_d8c5977b_16_LinearAlgebra_cu_140f0503_28934cuda3std3__47nulloptE,(_ZN52_INTERNAL_d8c5977b_16_LinearAlgebra_cu_140f0503_28934cuda3std6ranges3__45__cpo8distanceE - _ZN52_INTERNAL_d8c5977b_16_LinearAlgebra_cu_140f0503_28934cuda3std3__47nulloptE)
_ZN52_INTERNAL_d8c5977b_16_LinearAlgebra_cu_140f0503_28934cuda3std3__47nulloptE:
	.zero		1
	.type		_ZN52_INTERNAL_d8c5977b_16_LinearAlgebra_cu_140f0503_28934cuda3std6ranges3__45__cpo8distanceE,@object
	.size		_ZN52_INTERNAL_d8c5977b_16_LinearAlgebra_cu_140f0503_28934cuda3std6ranges3__45__cpo8distanceE,(_ZN52_INTERNAL_d8c5977b_16_LinearAlgebra_cu_140f0503_28936thrust23THRUST_300001_SM_900_NS12placeholders3_10E - _ZN52_INTERNAL_d8c5977b_16_LinearAlgebra_cu_140f0503_28934cuda3std6ranges3__45__cpo8distanceE)
_ZN52_INTERNAL_d8c5977b_16_LinearAlgebra_cu_140f0503_28934cuda3std6ranges3__45__cpo8distanceE:
	.zero		1
	.type		_ZN52_INTERNAL_d8c5977b_16_LinearAlgebra_cu_140f0503_28936thrust23THRUST_300001_SM_900_NS12placeholders3_10E,@object
	.size		_ZN52_INTERNAL_d8c5977b_16_LinearAlgebra_cu_140f0503_28936thrust23THRUST_300001_SM_900_NS12placeholders3_10E,(_ZN52_INTERNAL_d8c5977b_16_LinearAlgebra_cu_140f0503_28934cuda3std3__419piecewise_constructE - _ZN52_INTERNAL_d8c5977b_16_LinearAlgebra_cu_140f0503_28936thrust23THRUST_300001_SM_900_NS12placeholders3_10E)
_ZN52_INTERNAL_d8c5977b_16_LinearAlgebra_cu_140f0503_28936thrust23THRUST_300001_SM_900_NS12placeholders3_10E:
	.zero		1
	.type		_ZN52_INTERNAL_d8c5977b_16_LinearAlgebra_cu_140f0503_28934cuda3std3__419piecewise_constructE,@object
	.size		_ZN52_INTERNAL_d8c5977b_16_LinearAlgebra_cu_140f0503_28934cuda3std3__419piecewise_constructE,(_ZN52_INTERNAL_d8c5977b_16_LinearAlgebra_cu_140f0503_28934cuda3std6ranges3__45__cpo5cdataE - _ZN52_INTERNAL_d8c5977b_16_LinearAlgebra_cu_140f0503_28934cuda3std3__419piecewise_constructE)
_ZN52_INTERNAL_d8c5977b_16_LinearAlgebra_cu_140f0503_28934cuda3std3__419piecewise_constructE:
	.zero		1
	.type		_ZN52_INTERNAL_d8c5977b_16_LinearAlgebra_cu_140f0503_28934cuda3std6ranges3__45__cpo5cdataE,@object
	.size		_ZN52_INTERNAL_d8c5977b_16_LinearAlgebra_cu_140f0503_28934cuda3std6ranges3__45__cpo5cdataE,(_ZN52_INTERNAL_d8c5977b_16_LinearAlgebra_cu_140f0503_28936thrust23THRUST_300001_SM_900_NS12placeholders2_2E - _ZN52_INTERNAL_d8c5977b_16_LinearAlgebra_cu_140f0503_28934cuda3std6ranges3__45__cpo5cdataE)
_ZN52_INTERNAL_d8c5977b_16_LinearAlgebra_cu_140f0503_28934cuda3std6ranges3__45__cpo5cdataE:
	.zero		1
	.type		_ZN52_INTERNAL_d8c5977b_16_LinearAlgebra_cu_140f0503_28936thrust23THRUST_300001_SM_900_NS12placeholders2_2E,@object
	.size		_ZN52_INTERNAL_d8c5977b_16_LinearAlgebra_cu_140f0503_28936thrust23THRUST_300001_SM_900_NS12placeholders2_2E,(_ZN52_INTERNAL_d8c5977b_16_LinearAlgebra_cu_140f0503_28934cuda3std3__45__cpo3endE - _ZN52_INTERNAL_d8c5977b_16_LinearAlgebra_cu_140f0503_28936thrust23THRUST_300001_SM_900_NS12placeholders2_2E)
_ZN52_INTERNAL_d8c5977b_16_LinearAlgebra_cu_140f0503_28936thrust23THRUST_300001_SM_900_NS12placeholders2_2E:
	.zero		1
	.type		_ZN52_INTERNAL_d8c5977b_16_LinearAlgebra_cu_140f0503_28934cuda3std3__45__cpo3endE,@object
	.size		_ZN52_INTERNAL_d8c5977b_16_LinearAlgebra_cu_140f0503_28934cuda3std3__45__cpo3endE,(_ZN52_INTERNAL_d8c5977b_16_LinearAlgebra_cu_140f0503_28934cuda3std6ranges3__45__cpo3endE - _ZN52_INTERNAL_d8c5977b_16_LinearAlgebra_cu_140f0503_28934cuda3std3__45__cpo3endE)
_ZN52_INTERNAL_d8c5977b_16_LinearAlgebra_cu_140f0503_28934cuda3std3__45__cpo3endE:
	.zero		1
	.type		_ZN52_INTERNAL_d8c5977b_16_LinearAlgebra_cu_140f0503_28934cuda3std6ranges3__45__cpo3endE,@object
	.size		_ZN52_INTERNAL_d8c5977b_16_LinearAlgebra_cu_140f0503_28934cuda3std6ranges3__45__cpo3endE,(_ZN52_INTERNAL_d8c5977b_16_LinearAlgebra_cu_140f0503_28936thrust23THRUST_300001_SM_900_NS12placeholders2_6E - _ZN52_INTERNAL_d8c5977b_16_LinearAlgebra_cu_140f0503_28934cuda3std6ranges3__45__cpo3endE)
_ZN52_INTERNAL_d8c5977b_16_LinearAlgebra_cu_140f0503_28934cuda3std6ranges3__45__cpo3endE:
	.zero		1
	.type		_ZN52_INTERNAL_d8c5977b_16_LinearAlgebra_cu_140f0503_28936thrust23THRUST_300001_SM_900_NS12placeholders2_6E,@object
	.size		_ZN52_INTERNAL_d8c5977b_16_LinearAlgebra_cu_140f0503_28936thrust23THRUST_300001_SM_900_NS12placeholders2_6E,(_ZN52_INTERNAL_d8c5977b_16_LinearAlgebra_cu_140f0503_28934cuda3std3__45__cpo4rendE - _ZN52_INTERNAL_d8c5977b_16_LinearAlgebra_cu_140f0503_28936thrust23THRUST_300001_SM_900_NS12placeholders2_6E)
_ZN52_INTERNAL_d8c5977b_16_LinearAlgebra_cu_140f0503_28936thrust23THRUST_300001_SM_900_NS12placeholders2_6E:
	.zero		1
	.type		_ZN52_INTERNAL_d8c5977b_16_LinearAlgebra_cu_140f0503_28934cuda3std3__45__cpo4rendE,@object
	.size		_ZN52_INTERNAL_d8c5977b_16_LinearAlgebra_cu_140f0503_28934cuda3std3__45__cpo4rendE,(_ZN52_INTERNAL_d8c5977b_16_LinearAlgebra_cu_140f0503_28934cuda3std6ranges3__45__cpo9iter_swapE - _ZN52_INTERNAL_d8c5977b_16_LinearAlgebra_cu_140f0503_28934cuda3std3__45__cpo4rendE)
_ZN52_INTERNAL_d8c5977b_16_LinearAlgebra_cu_140f0503_28934cuda3std3__45__cpo4rendE:
	.zero		1
	.type		_ZN52_INTERNAL_d8c5977b_16_LinearAlgebra_cu_140f0503_28934cuda3std6ranges3__45__cpo9iter_swapE,@object
	.size		_ZN52_INTERNAL_d8c5977b_16_LinearAlgebra_cu_140f0503_28934cuda3std6ranges3__45__cpo9iter_swapE,(_ZN52_INTERNAL_d8c5977b_16_LinearAlgebra_cu_140f0503_28934cuda3std3__48unexpectE - _ZN52_INTERNAL_d8c5977b_16_LinearAlgebra_cu_140f0503_28934cuda3std6ranges3__45__cpo9iter_swapE)
_ZN52_INTERNAL_d8c5977b_16_LinearAlgebra_cu_140f0503_28934cuda3std6ranges3__45__cpo9iter_swapE:
	.zero		1
	.type		_ZN52_INTERNAL_d8c5977b_16_LinearAlgebra_cu_140f0503_28934cuda3std3__48unexpectE,@object
	.size		_ZN52_INTERNAL_d8c5977b_16_LinearAlgebra_cu_140f0503_28934cuda3std3__48unexpectE,(_ZN52_INTERNAL_d8c5977b_16_LinearAlgebra_cu_140f0503_28936thrust23THRUST_300001_SM_900_NS8cuda_cub3parE - _ZN52_INTERNAL_d8c5977b_16_LinearAlgebra_cu_140f0503_28934cuda3std3__48unexpectE)
_ZN52_INTERNAL_d8c5977b_16_LinearAlgebra_cu_140f0503_28934cuda3std3__48unexpectE:
	.zero		1
	.type		_ZN52_INTERNAL_d8c5977b_16_LinearAlgebra_cu_140f0503_28936thrust23THRUST_300001_SM_900_NS8cuda_cub3parE,@object
	.size		_ZN52_INTERNAL_d8c5977b_16_LinearAlgebra_cu_140f0503_28936thrust23THRUST_300001_SM_900_NS8cuda_cub3parE,(_ZN52_INTERNAL_d8c5977b_16_LinearAlgebra_cu_140f0503_28936thrust23THRUST_300001_SM_900_NS12placeholders2_4E - _ZN52_INTERNAL_d8c5977b_16_LinearAlgebra_cu_140f0503_28936thrust23THRUST_300001_SM_900_NS8cuda_cub3parE)
_ZN52_INTERNAL_d8c5977b_16_LinearAlgebra_cu_140f0503_28936thrust23THRUST_300001_SM_900_NS8cuda_cub3parE:
	.zero		1
	.type		_ZN52_INTERNAL_d8c5977b_16_LinearAlgebra_cu_140f0503_28936thrust23THRUST_300001_SM_900_NS12placeholders2_4E,@object
	.size		_ZN52_INTERNAL_d8c5977b_16_LinearAlgebra_cu_140f0503_28936thrust23THRUST_300001_SM_900_NS12placeholders2_4E,(_ZN52_INTERNAL_d8c5977b_16_LinearAlgebra_cu_140f0503_28934cuda3std3__45__cpo4cendE - _ZN52_INTERNAL_d8c5977b_16_LinearAlgebra_cu_140f0503_28936thrust23THRUST_300001_SM_900_NS12placeholders2_4E)
_ZN52_INTERNAL_d8c5977b_16_LinearAlgebra_cu_140f0503_28936thrust23THRUST_300001_SM_900_NS12placeholders2_4E:
	.zero		1
	.type		_ZN52_INTERNAL_d8c5977b_16_LinearAlgebra_cu_140f0503_28934cuda3std3__45__cpo4cendE,@object
	.size		_ZN52_INTERNAL_d8c5977b_16_LinearAlgebra_cu_140f0503_28934cuda3std3__45__cpo4cendE,(_ZN52_INTERNAL_d8c5977b_16_LinearAlgebra_cu_140f0503_28934cuda3std6ranges3__45__cpo4cendE - _ZN52_INTERNAL_d8c5977b_16_LinearAlgebra_cu_140f0503_28934cuda3std3__45__cpo4cendE)
_ZN52_INTERNAL_d8c5977b_16_LinearAlgebra_cu_140f0503_28934cuda3std3__45__cpo4cendE:
	.zero		1
	.type		_ZN52_INTERNAL_d8c5977b_16_LinearAlgebra_cu_140f0503_28934cuda3std6ranges3__45__cpo4cendE,@object
	.size		_ZN52_INTERNAL_d8c5977b_16_LinearAlgebra_cu_140f0503_28934cuda3std6ranges3__45__cpo4cendE,(_ZN52_INTERNAL_d8c5977b_16_LinearAlgebra_cu_140f0503_28934cuda3std3__420unreachable_sentinelE - _ZN52_INTERNAL_d8c5977b_16_LinearAlgebra_cu_140f0503_28934cuda3std6ranges3__45__cpo4cendE)
_ZN52_INTERNAL_d8c5977b_16_LinearAlgebra_cu_140f0503_28934cuda3std6ranges3__45__cpo4cendE:
	.zero		1
	.type		_ZN52_INTERNAL_d8c5977b_16_LinearAlgebra_cu_140f0503_28934cuda3std3__420unreachable_sentinelE,@object
	.size		_ZN52_INTERNAL_d8c5977b_16_LinearAlgebra_cu_140f0503_28934cuda3std3__420unreachable_sentinelE,(_ZN52_INTERNAL_d8c5977b_16_LinearAlgebra_cu_140f0503_28934cuda3std6ranges3__45__cpo5ssizeE - _ZN52_INTERNAL_d8c5977b_16_LinearAlgebra_cu_140f0503_28934cuda3std3__420unreachable_sentinelE)
_ZN52_INTERNAL_d8c5977b_16_LinearAlgebra_cu_140f0503_28934cuda3std3__420unreachable_sentinelE:
	.zero		1
	.type		_ZN52_INTERNAL_d8c5977b_16_LinearAlgebra_cu_140f0503_28934cuda3std6ranges3__45__cpo5ssizeE,@object
	.size		_ZN52_INTERNAL_d8c5977b_16_LinearAlgebra_cu_140f0503_28934cuda3std6ranges3__45__cpo5ssizeE,(_ZN52_INTERNAL_d8c5977b_16_LinearAlgebra_cu_140f0503_28936thrust23THRUST_300001_SM_900_NS12placeholders2_8E - _ZN52_INTERNAL_d8c5977b_16_LinearAlgebra_cu_140f0503_28934cuda3std6ranges3__45__cpo5ssizeE)
_ZN52_INTERNAL_d8c5977b_16_LinearAlgebra_cu_140f0503_28934cuda3std6ranges3__45__cpo5ssizeE:
	.zero		1
	.type		_ZN52_INTERNAL_d8c5977b_16_LinearAlgebra_cu_140f0503_28936thrust23THRUST_300001_SM_900_NS12placeholders2_8E,@object
	.size		_ZN52_INTERNAL_d8c5977b_16_LinearAlgebra_cu_140f0503_28936thrust23THRUST_300001_SM_900_NS12placeholders2_8E,(_ZN52_INTERNAL_d8c5977b_16_LinearAlgebra_cu_140f0503_28934cuda3std3__45__cpo5crendE - _ZN52_INTERNAL_d8c5977b_16_LinearAlgebra_cu_140f0503_28936thrust23THRUST_300001_SM_900_NS12placeholders2_8E)
_ZN52_INTERNAL_d8c5977b_16_LinearAlgebra_cu_140f0503_28936thrust23THRUST_300001_SM_900_NS12placeholders2_8E:
	.zero		1
	.type		_ZN52_INTERNAL_d8c5977b_16_LinearAlgebra_cu_140f0503_28934cuda3std3__45__cpo5crendE,@object
	.size		_ZN52_INTERNAL_d8c5977b_16_LinearAlgebra_cu_140f0503_28934cuda3std3__45__cpo5crendE,(_ZN52_INTERNAL_d8c5977b_16_LinearAlgebra_cu_140f0503_28934cuda3std6ranges3__45__cpo4prevE - _ZN52_INTERNAL_d8c5977b_16_LinearAlgebra_cu_140f0503_28934cuda3std3__45__cpo5crendE)
_ZN52_INTERNAL_d8c5977b_16_LinearAlgebra_cu_140f0503_28934cuda3std3__45__cpo5crendE:
	.zero		1
	.type		_ZN52_INTERNAL_d8c5977b_16_LinearAlgebra_cu_140f0503_28934cuda3std6ranges3__45__cpo4prevE,@object
	.size		_ZN52_INTERNAL_d8c5977b_16_LinearAlgebra_cu_140f0503_28934cuda3std6ranges3__45__cpo4prevE,(_ZN52_INTERNAL_d8c5977b_16_LinearAlgebra_cu_140f0503_28934cuda3std6ranges3__45__cpo9iter_moveE - _ZN52_INTERNAL_d8c5977b_16_LinearAlgebra_cu_140f0503_28934cuda3std6ranges3__45__cpo4prevE)
_ZN52_INTERNAL_d8c5977b_16_LinearAlgebra_cu_140f0503_28934cuda3std6ranges3__45__cpo4prevE:
	.zero		1
	.type		_ZN52_INTERNAL_d8c5977b_16_LinearAlgebra_cu_140f0503_28934cuda3std6ranges3__45__cpo9iter_moveE,@object
	.size		_ZN52_INTERNAL_d8c5977b_16_LinearAlgebra_cu_140f0503_28934cuda3std6ranges3__45__cpo9iter_moveE,(_ZN52_INTERNAL_d8c5977b_16_LinearAlgebra_cu_140f0503_28936thrust23THRUST_300001_SM_900_NS6system6detail10sequential3seqE - _ZN52_INTERNAL_d8c5977b_16_LinearAlgebra_cu_140f0503_28934cuda3std6ranges3__45__cpo9iter_moveE)
_ZN52_INTERNAL_d8c5977b_16_LinearAlgebra_cu_140f0503_28934cuda3std6ranges3__45__cpo9iter_moveE:
	.zero		1
	.type		_ZN52_INTERNAL_d8c5977b_16_LinearAlgebra_cu_140f0503_28936thrust23THRUST_300001_SM_900_NS6system6detail10sequential3seqE,@object
	.size		_ZN52_INTERNAL_d8c5977b_16_LinearAlgebra_cu_140f0503_28936thrust23THRUST_300001_SM_900_NS6system6detail10sequential3seqE,(.L_55 - _ZN52_INTERNAL_d8c5977b_16_LinearAlgebra_cu_140f0503_28936thrust23THRUST_300001_SM_900_NS6system6detail10sequential3seqE)
_ZN52_INTERNAL_d8c5977b_16_LinearAlgebra_cu_140f0503_28936thrust23THRUST_300001_SM_900_NS6system6detail10sequential3seqE:
	.zero		1
.L_55:


//--------------------- .nv.constant0._ZN3cub17CUB_300001_SM_9006detail11EmptyKernelIvEEvv --------------------------
	.section	.nv.constant0._ZN3cub17CUB_300001_SM_9006detail11EmptyKernelIvEEvv,"a",@progbits
	.sectionflags	@""
	.align	4
.nv.constant0._ZN3cub17CUB_300001_SM_9006detail11EmptyKernelIvEEvv:
	.zero		528


//--------------------- .nv.constant0._ZN2at6native54_GLOBAL__N__d8c5977b_16_LinearAlgebra_cu_140f0503_289319_elementwise_kernelILi128ELi8EZNS1_25unpack_pivots_cuda_kernelERNS_14TensorIteratorEllEUliE_EEviT1_ --------------------------
	.section	.nv.constant0._ZN2at6native54_GLOBAL__N__d8c5977b_16_LinearAlgebra_cu_140f0503_289319_elementwise_kernelILi128ELi8EZNS1_25unpack_pivots_cuda_kernelERNS_14TensorIteratorEllEUliE_EEviT1_,"a",@progbits
	.sectionflags	@""
	.align	4
.nv.constant0._ZN2at6native54_GLOBAL__N__d8c5977b_16_LinearAlgebra_cu_140f0503_289319_elementwise_kernelILi128ELi8EZNS1_25unpack_pivots_cuda_kernelERNS_14TensorIteratorEllEUliE_EEviT1_:
	.zero		1064


//--------------------- .nv.constant0._ZN2at6native18elementwise_kernelILi128ELi4EZNS0_15gpu_kernel_implIZZZNS0_54_GLOBAL__N__d8c5977b_16_LinearAlgebra_cu_140f0503_289316addr_kernel_cudaERNS_14TensorIteratorERKN3c106ScalarES9_ENKUlvE_clEvENKUlvE9_clEvEUlNS6_4HalfESC_SC_E0_EEvRNS_18TensorIteratorBaseERKT_EUliE_EEviT1_ --------------------------
	.section	.nv.constant0._ZN2at6native18elementwise_kernelILi128ELi4EZNS0_15gpu_kernel_implIZZZNS0_54_GLOBAL__N__d8c5977b_16_LinearAlgebra_cu_140f0503_289316addr_kernel_cudaERNS_14TensorIteratorERKN3c106ScalarES9_ENKUlvE_clEvENKUlvE9_clEvEUlNS6_4HalfESC_SC_E0_EEvRNS_18TensorIteratorBaseERKT_EUliE_EEviT1_,"a",@progbits
	.sectionflags	@""
	.align	4
.nv.constant0._ZN2at6native18elementwise_kernelILi128ELi4EZNS0_15gpu_kernel_implIZZZNS0_54_GLOBAL__N__d8c5977b_16_LinearAlgebra_cu_140f0503_289316addr_kernel_cudaERNS_14TensorIteratorERKN3c106ScalarES9_ENKUlvE_clEvENKUlvE9_clEvEUlNS6_4HalfESC_SC_E0_EEvRNS_18TensorIteratorBaseERKT_EUliE_EEviT1_:
	.zero		1304


//--------------------- .nv.constant0._ZN2at6native27unrolled_elementwise_kernelIZZZNS0_54_GLOBAL__N__d8c5977b_16_LinearAlgebra_cu_140f0503_289316addr_kernel_cudaERNS_14TensorIteratorERKN3c106ScalarES8_ENKUlvE_clEvENKUlvE9_clEvEUlNS5_4HalfESB_SB_E0_St5arrayIPcLm4EELi4E23TrivialOffsetCalculatorILi3EjESG_ILi1EjENS0_6memory12LoadWithCastILi3EEENSJ_13StoreWithCastILi1EEEEEviT_T0_T2_T3_T4_T5_ --------------------------
	.section	.nv.constant0._ZN2at6native27unrolled_elementwise_kernelIZZZNS0_54_GLOBAL__N__d8c5977b_16_LinearAlgebra_cu_140f0503_289316addr_kernel_cudaERNS_14TensorIteratorERKN3c106ScalarES8_ENKUlvE_clEvENKUlvE9_clEvEUlNS5_4HalfESB_SB_E0_St5arrayIPcLm4EELi4E23TrivialOffsetCalculatorILi3EjESG_ILi1EjENS0_6memory12LoadWithCastILi3EEENSJ_13StoreWithCastILi1EEEEEviT_T0_T2_T3_T4_T5_,"a",@progbits
	.sectionflags	@""
	.align	4
.nv.constant0._ZN2at6native27unrolled_elementwise_kernelIZZZNS0_54_GLOBAL__N__d8c5977b_16_LinearAlgebra_cu_140f0503_289316addr_kernel_cudaERNS_14TensorIteratorERKN3c106ScalarES8_ENKUlvE_clEvENKUlvE9_clEvEUlNS5_4HalfESB_SB_E0_St5arrayIPcLm4EELi4E23TrivialOffsetCalculatorILi3EjESG_ILi1EjENS0_6memory12LoadWithCastILi3EEENSJ_13StoreWithCastILi1EEEEEviT_T0_T2_T3_T4_T5_:
	.zero		612


//--------------------- .nv.constant0._ZN2at6native18elementwise_kernelILi128ELi4EZNS0_22gpu_kernel_impl_nocastIZZZNS0_54_GLOBAL__N__d8c5977b_16_LinearAlgebra_cu_140f0503_289316addr_kernel_cudaERNS_14TensorIteratorERKN3c106ScalarES9_ENKUlvE_clEvENKUlvE9_clEvEUlNS6_4HalfESC_SC_E0_EEvRNS_18TensorIteratorBaseERKT_EUliE_EEviT1_ --------------------------
	.section	.nv.constant0._ZN2at6native18elementwise_kernelILi128ELi4EZNS0_22gpu_kernel_impl_nocastIZZZNS0_54_GLOBAL__N__d8c5977b_16_LinearAlgebra_cu_140f0503_289316addr_kernel_cudaERNS_14TensorIteratorERKN3c106ScalarES9_ENKUlvE_clEvENKUlvE9_clEvEUlNS6_4HalfESC_SC_E0_EEvRNS_18TensorIteratorBaseERKT_EUliE_EEviT1_,"a",@progbits
	.sectionflags	@""
	.align	4
.nv.constant0._ZN2at6native18elementwise_kernelILi128ELi4EZNS0_22gpu_kernel_impl_nocastIZZZNS0_54_GLOBAL__N__d8c5977b_16_LinearAlgebra_cu_140f0503_289316addr_kernel_cudaERNS_14TensorIteratorERKN3c106ScalarES9_ENKUlvE_clEvENKUlvE9_clEvEUlNS6_4HalfESC_SC_E0_EEvRNS_18TensorIteratorBaseERKT_EUliE_EEviT1_:
	.zero		1296


//--------------------- .nv.constant0._ZN2at6native27unrolled_elementwise_kernelIZZZNS0_54_GLOBAL__N__d8c5977b_16_LinearAlgebra_cu_140f0503_289316addr_kernel_cudaERNS_14TensorIteratorERKN3c106ScalarES8_ENKUlvE_clEvENKUlvE9_clEvEUlNS5_4HalfESB_SB_E0_St5arrayIPcLm4EELi4E23TrivialOffsetCalculatorILi3EjESG_ILi1EjENS0_6memory15LoadWithoutCastENSJ_16StoreWithoutCastEEEviT_T0_T2_T3_T4_T5_ --------------------------
	.section	.nv.constant0._ZN2at6native27unrolled_elementwise_kernelIZZZNS0_54_GLOBAL__N__d8c5977b_16_LinearAlgebra_cu_140f0503_289316addr_kernel_cudaERNS_14TensorIteratorERKN3c106ScalarES8_ENKUlvE_clEvENKUlvE9_clEvEUlNS5_4HalfESB_SB_E0_St5arrayIPcLm4EELi4E23TrivialOffsetCalculatorILi3EjESG_ILi1EjENS0_6memory15LoadWithoutCastENSJ_16StoreWithoutCastEEEviT_T0_T2_T3_T4_T5_,"a",@progbits
	.sectionflags	@""
	.align	4
.nv.constant0._ZN2at6native27unrolled_elementwise_kernelIZZZNS0_54_GLOBAL__N__d8c5977b_16_LinearAlgebra_cu_140f0503_289316addr_kernel_cudaERNS_14TensorIteratorERKN3c106ScalarES8_ENKUlvE_clEvENKUlvE9_clEvEUlNS5_4HalfESB_SB_E0_St5arrayIPcLm4EELi4E23TrivialOffsetCalculatorILi3EjESG_ILi1EjENS0_6memory15LoadWithoutCastENSJ_16StoreWithoutCastEEEviT_T0_T2_T3_T4_T5_:
	.zero		588


//--------------------- .nv.constant0._ZN2at6native29vectorized_elementwise_kernelILi2EZZZNS0_54_GLOBAL__N__d8c5977b_16_LinearAlgebra_cu_140f0503_289316addr_kernel_cudaERNS_14TensorIteratorERKN3c106ScalarES8_ENKUlvE_clEvENKUlvE9_clEvEUlNS5_4HalfESB_SB_E0_St5arrayIPcLm4EEEEviT0_T1_ --------------------------
	.section	.nv.constant0._ZN2at6native29vectorized_elementwise_kernelILi2EZZZNS0_54_GLOBAL__N__d8c5977b_16_LinearAlgebra_cu_140f0503_289316addr_kernel_cudaERNS_14TensorIteratorERKN3c106ScalarES8_ENKUlvE_clEvENKUlvE9_clEvEUlNS5_4HalfESB_SB_E0_St5arrayIPcLm4EEEEviT0_T1_,"a",@progbits
	.sectionflags	@""
	.align	4
.nv.constant0._ZN2at6native29vectorized_elementwise_kernelILi2EZZZNS0_54_GLOBAL__N__d8c5977b_16_LinearAlgebra_cu_140f0503_289316addr_kernel_cudaERNS_14TensorIteratorERKN3c106ScalarES8_ENKUlvE_clEvENKUlvE9_clEvEUlNS5_4HalfESB_SB_E0_St5arrayIPcLm4EEEEviT0_T1_:
	.zero		584


//--------------------- .nv.constant0._ZN2at6native29vectorized_elementwise_kernelILi4EZZZNS0_54_GLOBAL__N__d8c5977b_16_LinearAlgebra_cu_140f0503_289316addr_kernel_cudaERNS_14TensorIteratorERKN3c106ScalarES8_ENKUlvE_clEvENKUlvE9_clEvEUlNS5_4HalfESB_SB_E0_St5arrayIPcLm4EEEEviT0_T1_ --------------------------
	.section	.nv.constant0._ZN2at6native29vectorized_elementwise_kernelILi4EZZZNS0_54_GLOBAL__N__d8c5977b_16_LinearAlgebra_cu_140f0503_289316addr_kernel_cudaERNS_14TensorIteratorERKN3c106ScalarES8_ENKUlvE_clEvENKUlvE9_clEvEUlNS5_4HalfESB_SB_E0_St5arrayIPcLm4EEEEviT0_T1_,"a",@progbits
	.sectionflags	@""
	.align	4
.nv.constant0._ZN2at6native29vectorized_elementwise_kernelILi4EZZZNS0_54_GLOBAL__N__d8c5977b_16_LinearAlgebra_cu_140f0503_289316addr_kernel_cudaERNS_14TensorIteratorERKN3c106ScalarES8_ENKUlvE_clEvENKUlvE9_clEvEUlNS5_4HalfESB_SB_E0_St5arrayIPcLm4EEEEviT0_T1_:
	.zero		584


//--------------------- .nv.constant0._ZN2at6native29vectorized_elementwise_kernelILi8EZZZNS0_54_GLOBAL__N__d8c5977b_16_LinearAlgebra_cu_140f0503_289316addr_kernel_cudaERNS_14TensorIteratorERKN3c106ScalarES8_ENKUlvE_clEvENKUlvE9_clEvEUlNS5_4HalfESB_SB_E0_St5arrayIPcLm4EEEEviT0_T1_ --------------------------
	.section	.nv.constant0._ZN2at6native29vectorized_elementwise_kernelILi8EZZZNS0_54_GLOBAL__N__d8c5977b_16_LinearAlgebra_cu_140f0503_289316addr_kernel_cudaERNS_14TensorIteratorERKN3c106ScalarES8_ENKUlvE_clEvENKUlvE9_clEvEUlNS5_4HalfESB_SB_E0_St5arrayIPcLm4EEEEviT0_T1_,"a",@progbits
	.sectionflags	@""
	.align	4
.nv.constant0._ZN2at6native29vectorized_elementwise_kernelILi8EZZZNS0_54_GLOBAL__N__d8c5977b_16_LinearAlgebra_cu_140f0503_289316addr_kernel_cudaERNS_14TensorIteratorERKN3c106ScalarES8_ENKUlvE_clEvENKUlvE9_clEvEUlNS5_4HalfESB_SB_E0_St5arrayIPcLm4EEEEviT0_T1_:
	.zero		584


//--------------------- .nv.constant0._ZN2at6native18elementwise_kernelILi128ELi4EZNS0_15gpu_kernel_implIZZZNS0_54_GLOBAL__N__d8c5977b_16_LinearAlgebra_cu_140f0503_289316addr_kernel_cudaERNS_14TensorIteratorERKN3c106ScalarES9_ENKUlvE_clEvENKUlvE9_clEvEUlNS6_4HalfESC_SC_E_EEvRNS_18TensorIteratorBaseERKT_EUliE_EEviT1_ --------------------------
	.section	.nv.constant0._ZN2at6native18elementwise_kernelILi128ELi4EZNS0_15gpu_kernel_implIZZZNS0_54_GLOBAL__N__d8c5977b_16_LinearAlgebra_cu_140f0503_289316addr_kernel_cudaERNS_14TensorIteratorERKN3c106ScalarES9_ENKUlvE_clEvENKUlvE9_clEvEUlNS6_4HalfESC_SC_E_EEvRNS_18TensorIteratorBaseERKT_EUliE_EEviT1_,"a",@progbits
	.sectionflags	@""
	.align	4
.nv.constant0._ZN2at6native18elementwise_kernelILi128ELi4EZNS0_15gpu_kernel_implIZZZNS0_54_GLOBAL__N__d8c5977b_16_LinearAlgebra_cu_140f0503_289316addr_kernel_cudaERNS_14TensorIteratorERKN3c106ScalarES9_ENKUlvE_clEvENKUlvE9_clEvEUlNS6_4HalfESC_SC_E_EEvRNS_18TensorIteratorBaseERKT_EUliE_EEviT1_:
	.zero		1304


//--------------------- .nv.constant0._ZN2at6native27unrolled_elementwise_kernelIZZZNS0_54_GLOBAL__N__d8c5977b_16_LinearAlgebra_cu_140f0503_289316addr_kernel_cudaERNS_14TensorIteratorERKN3c106ScalarES8_ENKUlvE_clEvENKUlvE9_clEvEUlNS5_4HalfESB_SB_E_St5arrayIPcLm4EELi4E23TrivialOffsetCalculatorILi3EjESG_ILi1EjENS0_6memory12LoadWithCastILi3EEENSJ_13StoreWithCastILi1EEEEEviT_T0_T2_T3_T4_T5_ --------------------------
	.section	.nv.constant0._ZN2at6native27unrolled_elementwise_kernelIZZZNS0_54_GLOBAL__N__d8c5977b_16_LinearAlgebra_cu_140f0503_289316addr_kernel_cudaERNS_14TensorIteratorERKN3c106ScalarES8_ENKUlvE_clEvENKUlvE9_clEvEUlNS5_4HalfESB_SB_E_St5arrayIPcLm4EELi4E23TrivialOffsetCalculatorILi3EjESG_ILi1EjENS0_6memory12LoadWithCastILi3EEENSJ_13StoreWithCastILi1EEEEEviT_T0_T2_T3_T4_T5_,"a",@progbits
	.sectionflags	@""
	.align	4
.nv.constant0._ZN2at6native27unrolled_elementwise_kernelIZZZNS0_54_GLOBAL__N__d8c5977b_16_LinearAlgebra_cu_140f0503_289316addr_kernel_cudaERNS_14TensorIteratorERKN3c106ScalarES8_ENKUlvE_clEvENKUlvE9_clEvEUlNS5_4HalfESB_SB_E_St5arrayIPcLm4EELi4E23TrivialOffsetCalculatorILi3EjESG_ILi1EjENS0_6memory12LoadWithCastILi3EEENSJ_13StoreWithCastILi1EEEEEviT_T0_T2_T3_T4_T5_:
	.zero		612


//--------------------- .nv.constant0._ZN2at6native18elementwise_kernelILi128ELi4EZNS0_22gpu_kernel_impl_nocastIZZZNS0_54_GLOBAL__N__d8c5977b_16_LinearAlgebra_cu_140f0503_289316addr_kernel_cudaERNS_14TensorIteratorERKN3c106ScalarES9_ENKUlvE_clEvENKUlvE9_clEvEUlNS6_4HalfESC_SC_E_EEvRNS_18TensorIteratorBaseERKT_EUliE_EEviT1_ --------------------------
	.section	.nv.constant0._ZN2at6native18elementwise_kernelILi128ELi4EZNS0_22gpu_kernel_impl_nocastIZZZNS0_54_GLOBAL__N__d8c5977b_16_LinearAlgebra_cu_140f0503_289316addr_kernel_cudaERNS_14TensorIteratorERKN3c106ScalarES9_ENKUlvE_clEvENKUlvE9_clEvEUlNS6_4HalfESC_SC_E_EEvRNS_18TensorIteratorBaseERKT_EUliE_EEviT1_,"a",@progbits
	.sectionflags	@""
	.align	4
.nv.constant0._ZN2at6native18elementwise_kernelILi128ELi4EZNS0_22gpu_kernel_impl_nocastIZZZNS0_54_GLOBAL__N__d8c5977b_16_LinearAlgebra_cu_140f0503_289316addr_kernel_cudaERNS_14TensorIteratorERKN3c106ScalarES9_ENKUlvE_clEvENKUlvE9_clEvEUlNS6_4HalfESC_SC_E_EEvRNS_18TensorIteratorBaseERKT_EUliE_EEviT1_:
	.zero		1296


//--------------------- .nv.constant0._ZN2at6native27unrolled_elementwise_kernelIZZZNS0_54_GLOBAL__N__d8c5977b_16_LinearAlgebra_cu_140f0503_289316addr_kernel_cudaERNS_14TensorIteratorERKN3c106ScalarES8_ENKUlvE_clEvENKUlvE9_clEvEUlNS5_4HalfESB_SB_E_St5arrayIPcLm4EELi4E23TrivialOffsetCalculatorILi3EjESG_ILi1EjENS0_6memory15LoadWithoutCastENSJ_16StoreWithoutCastEEEviT_T0_T2_T3_T4_T5_ --------------------------
	.section	.nv.constant0._ZN2at6native27unrolled_elementwise_kernelIZZZNS0_54_GLOBAL__N__d8c5977b_16_LinearAlgebra_cu_140f0503_289316addr_kernel_cudaERNS_14TensorIteratorERKN3c106ScalarES8_ENKUlvE_clEvENKUlvE9_clEvEUlNS5_4HalfESB_SB_E_St5arrayIPcLm4EELi4E23TrivialOffsetCalculatorILi3EjESG_ILi1EjENS0_6memory15LoadWithoutCastENSJ_16StoreWithoutCastEEEviT_T0_T2_T3_T4_T5_,"a",@progbits
	.sectionflags	@""
	.align	4
.nv.constant0._ZN2at6native27unrolled_elementwise_kernelIZZZNS0_54_GLOBAL__N__d8c5977b_16_LinearAlgebra_cu_140f0503_289316addr_kernel_cudaERNS_14TensorIteratorERKN3c106ScalarES8_ENKUlvE_clEvENKUlvE9_clEvEUlNS5_4HalfESB_SB_E_St5arrayIPcLm4EELi4E23TrivialOffsetCalculatorILi3EjESG_ILi1EjENS0_6memory15LoadWithoutCastENSJ_16StoreWithoutCastEEEviT_T0_T2_T3_T4_T5_:
	.zero		588


//--------------------- .nv.constant0._ZN2at6native29vectorized_elementwise_kernelILi2EZZZNS0_54_GLOBAL__N__d8c5977b_16_LinearAlgebra_cu_140f0503_289316addr_kernel_cudaERNS_14TensorIteratorERKN3c106ScalarES8_ENKUlvE_clEvENKUlvE9_clEvEUlNS5_4HalfESB_SB_E_St5arrayIPcLm4EEEEviT0_T1_ --------------------------
	.section	.nv.constant0._ZN2at6native29vectorized_elementwise_kernelILi2EZZZNS0_54_GLOBAL__N__d8c5977b_16_LinearAlgebra_cu_140f0503_289316addr_kernel_cudaERNS_14TensorIteratorERKN3c106ScalarES8_ENKUlvE_clEvENKUlvE9_clEvEUlNS5_4HalfESB_SB_E_St5arrayIPcLm4EEEEviT0_T1_,"a",@progbits
	.sectionflags	@""
	.align	4
.nv.constant0._ZN2at6native29vectorized_elementwise_kernelILi2EZZZNS0_54_GLOBAL__N__d8c5977b_16_LinearAlgebra_cu_140f0503_289316addr_kernel_cudaERNS_14TensorIteratorERKN3c106ScalarES8_ENKUlvE_clEvENKUlvE9_clEvEUlNS5_4HalfESB_SB_E_St5arrayIPcLm4EEEEviT0_T1_:
	.zero		584


//--------------------- .nv.constant0._ZN2at6native29vectorized_elementwise_kernelILi4EZZZNS0_54_GLOBAL__N__d8c5977b_16_LinearAlgebra_cu_140f0503_289316addr_kernel_cudaERNS_14TensorIteratorERKN3c106ScalarES8_ENKUlvE_clEvENKUlvE9_clEvEUlNS5_4HalfESB_SB_E_St5arrayIPcLm4EEEEviT0_T1_ --------------------------
	.section	.nv.constant0._ZN2at6native29vectorized_elementwise_kernelILi4EZZZNS0_54_GLOBAL__N__d8c5977b_16_LinearAlgebra_cu_140f0503_289316addr_kernel_cudaERNS_14TensorIteratorERKN3c106ScalarES8_ENKUlvE_clEvENKUlvE9_clEvEUlNS5_4HalfESB_SB_E_St5arrayIPcLm4EEEEviT0_T1_,"a",@progbits
	.sectionflags	@""
	.align	4
.nv.constant0._ZN2at6native29vectorized_elementwise_kernelILi4EZZZNS0_54_GLOBAL__N__d8c5977b_16_LinearAlgebra_cu_140f0503_289316addr_kernel_cudaERNS_14TensorIteratorERKN3c106ScalarES8_ENKUlvE_clEvENKUlvE9_clEvEUlNS5_4HalfESB_SB_E_St5arrayIPcLm4EEEEviT0_T1_:
	.zero		584


//--------------------- .nv.constant0._ZN2at6native29vectorized_elementwise_kernelILi8EZZZNS0_54_GLOBAL__N__d8c5977b_16_LinearAlgebra_cu_140f0503_289316addr_kernel_cudaERNS_14TensorIteratorERKN3c106ScalarES8_ENKUlvE_clEvENKUlvE9_clEvEUlNS5_4HalfESB_SB_E_St5arrayIPcLm4EEEEviT0_T1_ --------------------------
	.section	.nv.constant0._ZN2at6native29vectorized_elementwise_kernelILi8EZZZNS0_54_GLOBAL__N__d8c5977b_16_LinearAlgebra_cu_140f0503_289316addr_kernel_cudaERNS_14TensorIteratorERKN3c106ScalarES8_ENKUlvE_clEvENKUlvE9_clEvEUlNS5_4HalfESB_SB_E_St5arrayIPcLm4EEEEviT0_T1_,"a",@progbits
	.sectionflags	@""
	.align	4
.nv.constant0._ZN2at6native29vectorized_elementwise_kernelILi8EZZZNS0_54_GLOBAL__N__d8c5977b_16_LinearAlgebra_cu_140f0503_289316addr_kernel_cudaERNS_14TensorIteratorERKN3c106ScalarES8_ENKUlvE_clEvENKUlvE9_clEvEUlNS5_4HalfESB_SB_E_St5arrayIPcLm4EEEEviT0_T1_:
	.zero		584


//--------------------- .nv.constant0._ZN2at6native18elementwise_kernelILi128ELi4EZNS0_15gpu_kernel_implIZZZNS0_54_GLOBAL__N__d8c5977b_16_LinearAlgebra_cu_140f0503_289316addr_kernel_cudaERNS_14TensorIteratorERKN3c106ScalarES9_ENKUlvE_clEvENKUlvE8_clEvEUlNS6_8BFloat16ESC_SC_E0_EEvRNS_18TensorIteratorBaseERKT_EUliE_EEviT1_ --------------------------
	.section	.nv.constant0._ZN2at6native18elementwise_kernelILi128ELi4EZNS0_15gpu_kernel_implIZZZNS0_54_GLOBAL__N__d8c5977b_16_LinearAlgebra_cu_140f0503_289316addr_kernel_cudaERNS_14TensorIteratorERKN3c106ScalarES9_ENKUlvE_clEvENKUlvE8_clEvEUlNS6_8BFloat16ESC_SC_E0_EEvRNS_18TensorIteratorBaseERKT_EUliE_EEviT1_,"a",@progbits
	.sectionflags	@""
	.align	4
.nv.constant0._ZN2at6native18elementwise_kernelILi128ELi4EZNS0_15gpu_kernel_implIZZZNS0_54_GLOBAL__N__d8c5977b_16_LinearAlgebra_cu_140f0503_289316addr_kernel_cudaERNS_14TensorIteratorERKN3c106ScalarES9_ENKUlvE_clEvENKUlvE8_clEvEUlNS6_8BFloat16ESC_SC_E0_EEvRNS_18TensorIteratorBaseERKT_EUliE_EEviT1_:
	.zero		1304


//--------------------- .nv.constant0._ZN2at6native27unrolled_elementwise_kernelIZZZNS0_54_GLOBAL__N__d8c5977b_16_LinearAlgebra_cu_140f0503_289316addr_kernel_cudaERNS_14TensorIteratorERKN3c106ScalarES8_ENKUlvE_clEvENKUlvE8_clEvEUlNS5_8BFloat16ESB_SB_E0_St5arrayIPcLm4EELi4E23TrivialOffsetCalculatorILi3EjESG_ILi1EjENS0_6memory12LoadWithCastILi3EEENSJ_13StoreWithCastILi1EEEEEviT_T0_T2_T3_T4_T5_ --------------------------
	.section	.nv.constant0._ZN2at6native27unrolled_elementwise_kernelIZZZNS0_54_GLOBAL__N__d8c5977b_16_LinearAlgebra_cu_140f0503_289316addr_kernel_cudaERNS_14TensorIteratorERKN3c106ScalarES8_ENKUlvE_clEvENKUlvE8_clEvEUlNS5_8BFloat16ESB_SB_E0_St5arrayIPcLm4EELi4E23TrivialOffsetCalculatorILi3EjESG_ILi1EjENS0_6memory12LoadWithCastILi3EEENSJ_13StoreWithCastILi1EEEEEviT_T0_T2_T3_T4_T5_,"a",@progbits
	.sectionflags	@""
	.align	4
.nv.constant0._ZN2at6native27unrolled_elementwise_kernelIZZZNS0_54_GLOBAL__N__d8c5977b_16_LinearAlgebra_cu_140f0503_289316addr_kernel_cudaERNS_14TensorIteratorERKN3c106ScalarES8_ENKUlvE_clEvENKUlvE8_clEvEUlNS5_8BFloat16ESB_SB_E0_St5arrayIPcLm4EELi4E23TrivialOffsetCalculatorILi3EjESG_ILi1EjENS0_6memory12LoadWithCastILi3EEENSJ_13StoreWithCastILi1EEEEEviT_T0_T2_T3_T4_T5_:
	.zero		612


//--------------------- .nv.constant0._ZN2at6native18elementwise_kernelILi128ELi4EZNS0_22gpu_kernel_impl_nocastIZZZNS0_54_GLOBAL__N__d8c5977b_16_LinearAlgebra_cu_140f0503_289316addr_kernel_cudaERNS_14TensorIteratorERKN3c106ScalarES9_ENKUlvE_clEvENKUlvE8_clEvEUlNS6_8BFloat16ESC_SC_E0_EEvRNS_18TensorIteratorBaseERKT_EUliE_EEviT1_ --------------------------
	.section	.nv.constant0._ZN2at6native18elementwise_kernelILi128ELi4EZNS0_22gpu_kernel_impl_nocastIZZZNS0_54_GLOBAL__N__d8c5977b_16_LinearAlgebra_cu_140f0503_289316addr_kernel_cudaERNS_14TensorIteratorERKN3c106ScalarES9_ENKUlvE_clEvENKUlvE8_clEvEUlNS6_8BFloat16ESC_SC_E0_EEvRNS_18TensorIteratorBaseERKT_EUliE_EEviT1_,"a",@progbits
	.sectionflags	@""
	.align	4
.nv.constant0._ZN2at6native18elementwise_kernelILi128ELi4EZNS0_22gpu_kernel_impl_nocastIZZZNS0_54_GLOBAL__N__d8c5977b_16_LinearAlgebra_cu_140f0503_289316addr_kernel_cudaERNS_14TensorIteratorERKN3c106ScalarES9_ENKUlvE_clEvENKUlvE8_clEvEUlNS6_8BFloat16ESC_SC_E0_EEvRNS_18TensorIteratorBaseERKT_EUliE_EEviT1_:
	.zero		1296


//--------------------- .nv.constant0._ZN2at6native27unrolled_elementwise_kernelIZZZNS0_54_GLOBAL__N__d8c5977b_16_LinearAlgebra_cu_140f0503_289316addr_kernel_cudaERNS_14TensorIteratorERKN3c106ScalarES8_ENKUlvE_clEvENKUlvE8_clEvEUlNS5_8BFloat16ESB_SB_E0_St5arrayIPcLm4EELi4E23TrivialOffsetCalculatorILi3EjESG_ILi1EjENS0_6memory15LoadWithoutCastENSJ_16StoreWithoutCastEEEviT_T0_T2_T3_T4_T5_ --------------------------
	.section	.nv.constant0._ZN2at6native27unrolled_elementwise_kernelIZZZNS0_54_GLOBAL__N__d8c5977b_16_LinearAlgebra_cu_140f0503_289316addr_kernel_cudaERNS_14TensorIteratorERKN3c106ScalarES8_ENKUlvE_clEvENKUlvE8_clEvEUlNS5_8BFloat16ESB_SB_E0_St5arrayIPcLm4EELi4E23TrivialOffsetCalculatorILi3EjESG_ILi1EjENS0_6memory15LoadWithoutCastENSJ_16StoreWithoutCastEEEviT_T0_T2_T3_T4_T5_,"a",@progbits
	.sectionflags	@""
	.align	4
.nv.constant0._ZN2at6native27unrolled_elementwise_kernelIZZZNS0_54_GLOBAL__N__d8c5977b_16_LinearAlgebra_cu_140f0503_289316addr_kernel_cudaERNS_14TensorIteratorERKN3c106ScalarES8_ENKUlvE_clEvENKUlvE8_clEvEUlNS5_8BFloat16ESB_SB_E0_St5arrayIPcLm4EELi4E23TrivialOffsetCalculatorILi3EjESG_ILi1EjENS0_6memory15LoadWithoutCastENSJ_16StoreWithoutCastEEEviT_T0_T2_T3_T4_T5_:
	.zero		588


//--------------------- .nv.constant0._ZN2at6native29vectorized_elementwise_kernelILi2EZZZNS0_54_GLOBAL__N__d8c5977b_16_LinearAlgebra_cu_140f0503_289316addr_kernel_cudaERNS_14TensorIteratorERKN3c106ScalarES8_ENKUlvE_clEvENKUlvE8_clEvEUlNS5_8BFloat16ESB_SB_E0_St5arrayIPcLm4EEEEviT0_T1_ --------------------------
	.section	.nv.constant0._ZN2at6native29vectorized_elementwise_kernelILi2EZZZNS0_54_GLOBAL__N__d8c5977b_16_LinearAlgebra_cu_140f0503_289316addr_kernel_cudaERNS_14TensorIteratorERKN3c106ScalarES8_ENKUlvE_clEvENKUlvE8_clEvEUlNS5_8BFloat16ESB_SB_E0_St5arrayIPcLm4EEEEviT0_T1_,"a",@progbits
	.sectionflags	@""
	.align	4
.nv.constant0._ZN2at6native29vectorized_elementwise_kernelILi2EZZZNS0_54_GLOBAL__N__d8c5977b_16_LinearAlgebra_cu_140f0503_289316addr_kernel_cudaERNS_14TensorIteratorERKN3c106ScalarES8_ENKUlvE_clEvENKUlvE8_clEvEUlNS5_8BFloat16ESB_SB_E0_St5arrayIPcLm4EEEEviT0_T1_:
	.zero		584


//--------------------- .nv.constant0._ZN2at6native29vectorized_elementwise_kernelILi4EZZZNS0_54_GLOBAL__N__d8c5977b_16_LinearAlgebra_cu_140f0503_289316addr_kernel_cudaERNS_14TensorIteratorERKN3c106ScalarES8_ENKUlvE_clEvENKUlvE8_clEvEUlNS5_8BFloat16ESB_SB_E0_St5arrayIPcLm4EEEEviT0_T1_ --------------------------
	.section	.nv.constant0._ZN2at6native29vectorized_elementwise_kernelILi4EZZZNS0_54_GLOBAL__N__d8c5977b_16_LinearAlgebra_cu_140f0503_289316addr_kernel_cudaERNS_14TensorIteratorERKN3c106ScalarES8_ENKUlvE_clEvENKUlvE8_clEvEUlNS5_8BFloat16ESB_SB_E0_St5arrayIPcLm4EEEEviT0_T1_,"a",@progbits
	.sectionflags	@""
	.align	4
.nv.constant0._ZN2at6native29vectorized_elementwise_kernelILi4EZZZNS0_54_GLOBAL__N__d8c5977b_16_LinearAlgebra_cu_140f0503_289316addr_kernel_cudaERNS_14TensorIteratorERKN3c106ScalarES8_ENKUlvE_clEvENKUlvE8_clEvEUlNS5_8BFloat16ESB_SB_E0_St5arrayIPcLm4EEEEviT0_T1_:
	.zero		584


//--------------------- .nv.constant0._ZN2at6native29vectorized_elementwise_kernelILi8EZZZNS0_54_GLOBAL__N__d8c5977b_16_LinearAlgebra_cu_140f0503_289316addr_kernel_cudaERNS_14TensorIteratorERKN3c106ScalarES8_ENKUlvE_clEvENKUlvE8_clEvEUlNS5_8BFloat16ESB_SB_E0_St5arrayIPcLm4EEEEviT0_T1_ --------------------------
	.section	.nv.constant0._ZN2at6native29vectorized_elementwise_kernelILi8EZZZNS0_54_GLOBAL__N__d8c5977b_16_LinearAlgebra_cu_140f0503_289316addr_kernel_cudaERNS_14TensorIteratorERKN3c106ScalarES8_ENKUlvE_clEvENKUlvE8_clEvEUlNS5_8BFloat16ESB_SB_E0_St5arrayIPcLm4EEEEviT0_T1_,"a",@progbits
	.sectionflags	@""
	.align	4
.nv.constant0._ZN2at6native29vectorized_elementwise_kernelILi8EZZZNS0_54_GLOBAL__N__d8c5977b_16_LinearAlgebra_cu_140f0503_289316addr_kernel_cudaERNS_14TensorIteratorERKN3c106ScalarES8_ENKUlvE_clEvENKUlvE8_clEvEUlNS5_8BFloat16ESB_SB_E0_St5arrayIPcLm4EEEEviT0_T1_:
	.zero		584


//--------------------- .nv.constant0._ZN2at6native18elementwise_kernelILi128ELi4EZNS0_15gpu_kernel_implIZZZNS0_54_GLOBAL__N__d8c5977b_16_LinearAlgebra_cu_140f0503_289316addr_kernel_cudaERNS_14TensorIteratorERKN3c106ScalarES9_ENKUlvE_clEvENKUlvE8_clEvEUlNS6_8BFloat16ESC_SC_E_EEvRNS_18TensorIteratorBaseERKT_EUliE_EEviT1_ --------------------------
	.section	.nv.constant0._ZN2at6native18elementwise_kernelILi128ELi4EZNS0_15gpu_kernel_implIZZZNS0_54_GLOBAL__N__d8c5977b_16_LinearAlgebra_cu_140f0503_289316addr_kernel_cudaERNS_14TensorIteratorERKN3c106ScalarES9_ENKUlvE_clEvENKUlvE8_clEvEUlNS6_8BFloat16ESC_SC_E_EEvRNS_18TensorIteratorBaseERKT_EUliE_EEviT1_,"a",@progbits
	.sectionflags	@""
	.align	4
.nv.constant0._ZN2at6native18elementwise_kernelILi128ELi4EZNS0_15gpu_kernel_implIZZZNS0_54_GLOBAL__N__d8c5977b_16_LinearAlgebra_cu_140f0503_289316addr_kernel_cudaERNS_14TensorIteratorERKN3c106ScalarES9_ENKUlvE_clEvENKUlvE8_clEvEUlNS6_8BFloat16ESC_SC_E_EEvRNS_18TensorIteratorBaseERKT_EUliE_EEviT1_:
	.zero		1304


//--------------------- .nv.constant0._ZN2at6native27unrolled_elementwise_kernelIZZZNS0_54_GLOBAL__N__d8c5977b_16_LinearAlgebra_cu_140f0503_289316addr_kernel_cudaERNS_14TensorIteratorERKN3c106ScalarES8_ENKUlvE_clEvENKUlvE8_clEvEUlNS5_8BFloat16ESB_SB_E_St5arrayIPcLm4EELi4E23TrivialOffsetCalculatorILi3EjESG_ILi1EjENS0_6memory12LoadWithCastILi3EEENSJ_13StoreWithCastILi1EEEEEviT_T0_T2_T3_T4_T5_ --------------------------
	.section	.nv.constant0._ZN2at6native27unrolled_elementwise_kernelIZZZNS0_54_GLOBAL__N__d8c5977b_16_LinearAlgebra_cu_140f0503_289316addr_kernel_cudaERNS_14TensorIteratorERKN3c106ScalarES8_ENKUlvE_clEvENKUlvE8_clEvEUlNS5_8BFloat16ESB_SB_E_St5arrayIPcLm4EELi4E23TrivialOffsetCalculatorILi3EjESG_ILi1EjENS0_6memory12LoadWithCastILi3EEENSJ_13StoreWithCastILi1EEEEEviT_T0_T2_T3_T4_T5_,"a",@progbits
	.sectionflags	@""
	.align	4
.nv.constant0._ZN2at6native27unrolled_elementwise_kernelIZZZNS0_54_GLOBAL__N__d8c5977b_16_LinearAlgebra_cu_140f0503_289316addr_kernel_cudaERNS_14TensorIteratorERKN3c106ScalarES8_ENKUlvE_clEvENKUlvE8_clEvEUlNS5_8BFloat16ESB_SB_E_St5arrayIPcLm4EELi4E23TrivialOffsetCalculatorILi3EjESG_ILi1EjENS0_6memory12LoadWithCastILi3EEENSJ_13StoreWithCastILi1EEEEEviT_T0_T2_T3_T4_T5_:
	.zero		612


//--------------------- .nv.constant0._ZN2at6native18elementwise_kernelILi128ELi4EZNS0_22gpu_kernel_impl_nocastIZZZNS0_54_GLOBAL__N__d8c5977b_16_LinearAlgebra_cu_140f0503_289316addr_kernel_cudaERNS_14TensorIteratorERKN3c106ScalarES9_ENKUlvE_clEvENKUlvE8_clEvEUlNS6_8BFloat16ESC_SC_E_EEvRNS_18TensorIteratorBaseERKT_EUliE_EEviT1_ --------------------------
	.section	.nv.constant0._ZN2at6native18elementwise_kernelILi128ELi4EZNS0_22gpu_kernel_impl_nocastIZZZNS0_54_GLOBAL__N__d8c5977b_16_LinearAlgebra_cu_140f0503_289316addr_kernel_cudaERNS_14TensorIteratorERKN3c106ScalarES9_ENKUlvE_clEvENKUlvE8_clEvEUlNS6_8BFloat16ESC_SC_E_EEvRNS_18TensorIteratorBaseERKT_EUliE_EEviT1_,"a",@progbits
	.sectionflags	@""
	.align	4
.nv.constant0._ZN2at6native18elementwise_kernelILi128ELi4EZNS0_22gpu_kernel_impl_nocastIZZZNS0_54_GLOBAL__N__d8c5977b_16_LinearAlgebra_cu_140f0503_289316addr_kernel_cudaERNS_14TensorIteratorERKN3c106ScalarES9_ENKUlvE_clEvENKUlvE8_clEvEUlNS6_8BFloat16ESC_SC_E_EEvRNS_18TensorIteratorBaseERKT_EUliE_EEviT1_:
	.zero		1296


//--------------------- .nv.constant0._ZN2at6native27unrolled_elementwise_kernelIZZZNS0_54_GLOBAL__N__d8c5977b_16_LinearAlgebra_cu_140f0503_289316addr_kernel_cudaERNS_14TensorIteratorERKN3c106ScalarES8_ENKUlvE_clEvENKUlvE8_clEvEUlNS5_8BFloat16ESB_SB_E_St5arrayIPcLm4EELi4E23TrivialOffsetCalculatorILi3EjESG_ILi1EjENS0_6memory15LoadWithoutCastENSJ_16StoreWithoutCastEEEviT_T0_T2_T3_T4_T5_ --------------------------
	.section	.nv.constant0._ZN2at6native27unrolled_elementwise_kernelIZZZNS0_54_GLOBAL__N__d8c5977b_16_LinearAlgebra_cu_140f0503_289316addr_kernel_cudaERNS_14TensorIteratorERKN3c106ScalarES8_ENKUlvE_clEvENKUlvE8_clEvEUlNS5_8BFloat16ESB_SB_E_St5arrayIPcLm4EELi4E23TrivialOffsetCalculatorILi3EjESG_ILi1EjENS0_6memory15LoadWithoutCastENSJ_16StoreWithoutCastEEEviT_T0_T2_T3_T4_T5_,"a",@progbits
	.sectionflags	@""
	.align	4
.nv.constant0._ZN2at6native27unrolled_elementwise_kernelIZZZNS0_54_GLOBAL__N__d8c5977b_16_LinearAlgebra_cu_140f0503_289316addr_kernel_cudaERNS_14TensorIteratorERKN3c106ScalarES8_ENKUlvE_clEvENKUlvE8_clEvEUlNS5_8BFloat16ESB_SB_E_St5arrayIPcLm4EELi4E23TrivialOffsetCalculatorILi3EjESG_ILi1EjENS0_6memory15LoadWithoutCastENSJ_16StoreWithoutCastEEEviT_T0_T2_T3_T4_T5_:
	.zero		588


//--------------------- .nv.constant0._ZN2at6native29vectorized_elementwise_kernelILi2EZZZNS0_54_GLOBAL__N__d8c5977b_16_LinearAlgebra_cu_140f0503_289316addr_kernel_cudaERNS_14TensorIteratorERKN3c106ScalarES8_ENKUlvE_clEvENKUlvE8_clEvEUlNS5_8BFloat16ESB_SB_E_St5arrayIPcLm4EEEEviT0_T1_ --------------------------
	.section	.nv.constant0._ZN2at6native29vectorized_elementwise_kernelILi2EZZZNS0_54_GLOBAL__N__d8c5977b_16_LinearAlgebra_cu_140f0503_289316addr_kernel_cudaERNS_14TensorIteratorERKN3c106ScalarES8_ENKUlvE_clEvENKUlvE8_clEvEUlNS5_8BFloat16ESB_SB_E_St5arrayIPcLm4EEEEviT0_T1_,"a",@progbits
	.sectionflags	@""
	.align	4
.nv.constant0._ZN2at6native29vectorized_elementwise_kernelILi2EZZZNS0_54_GLOBAL__N__d8c5977b_16_LinearAlgebra_cu_140f0503_289316addr_kernel_cudaERNS_14TensorIteratorERKN3c106ScalarES8_ENKUlvE_clEvENKUlvE8_clEvEUlNS5_8BFloat16ESB_SB_E_St5arrayIPcLm4EEEEviT0_T1_:
	.zero		584


//--------------------- .nv.constant0._ZN2at6native29vectorized_elementwise_kernelILi4EZZZNS0_54_GLOBAL__N__d8c5977b_16_LinearAlgebra_cu_140f0503_289316addr_kernel_cudaERNS_14TensorIteratorERKN3c106ScalarES8_ENKUlvE_clEvENKUlvE8_clEvEUlNS5_8BFloat16ESB_SB_E_St5arrayIPcLm4EEEEviT0_T1_ --------------------------
	.section	.nv.constant0._ZN2at6native29vectorized_elementwise_kernelILi4EZZZNS0_54_GLOBAL__N__d8c5977b_16_LinearAlgebra_cu_140f0503_289316addr_kernel_cudaERNS_14TensorIteratorERKN3c106ScalarES8_ENKUlvE_clEvENKUlvE8_clEvEUlNS5_8BFloat16ESB_SB_E_St5arrayIPcLm4EEEEviT0_T1_,"a",@progbits
	.sectionflags	@""
	.align	4
.nv.constant0._ZN2at6native29vectorized_elementwise_kernelILi4EZZZNS0_54_GLOBAL__N__d8c5977b_16_LinearAlgebra_cu_140f0503_289316addr_kernel_cudaERNS_14TensorIteratorERKN3c106ScalarES8_ENKUlvE_clEvENKUlvE8_clEvEUlNS5_8BFloat16ESB_SB_E_St5arrayIPcLm4EEEEviT0_T1_:
	.zero		584


//--------------------- .nv.constant0._ZN2at6native29vectorized_elementwise_kernelILi8EZZZNS0_54_GLOBAL__N__d8c5977b_16_LinearAlgebra_cu_140f0503_289316addr_kernel_cudaERNS_14TensorIteratorERKN3c106ScalarES8_ENKUlvE_clEvENKUlvE8_clEvEUlNS5_8BFloat16ESB_SB_E_St5arrayIPcLm4EEEEviT0_T1_ --------------------------
	.section	.nv.constant0._ZN2at6native29vectorized_elementwise_kernelILi8EZZZNS0_54_GLOBAL__N__d8c5977b_16_LinearAlgebra_cu_140f0503_289316addr_kernel_cudaERNS_14TensorIteratorERKN3c106ScalarES8_ENKUlvE_clEvENKUlvE8_clEvEUlNS5_8BFloat16ESB_SB_E_St5arrayIPcLm4EEEEviT0_T1_,"a",@progbits
	.sectionflags	@""
	.align	4
.nv.constant0._ZN2at6native29vectorized_elementwise_kernelILi8EZZZNS0_54_GLOBAL__N__d8c5977b_16_LinearAlgebra_cu_140f0503_289316addr_kernel_cudaERNS_14TensorIteratorERKN3c106ScalarES8_ENKUlvE_clEvENKUlvE8_clEvEUlNS5_8BFloat16ESB_SB_E_St5arrayIPcLm4EEEEviT0_T1_:
	.zero		584


//--------------------- .nv.constant0._ZN2at6native18elementwise_kernelILi128ELi4EZNS0_15gpu_kernel_implIZZZNS0_54_GLOBAL__N__d8c5977b_16_LinearAlgebra_cu_140f0503_289316addr_kernel_cudaERNS_14TensorIteratorERKN3c106ScalarES9_ENKUlvE_clEvENKUlvE7_clEvEUlNS6_7complexIfEESD_SD_E0_EEvRNS_18TensorIteratorBaseERKT_EUliE_EEviT1_ --------------------------
	.section	.nv.constant0._ZN2at6native18elementwise_kernelILi128ELi4EZNS0_15gpu_kernel_implIZZZNS0_54_GLOBAL__N__d8c5977b_16_LinearAlgebra_cu_140f0503_289316addr_kernel_cudaERNS_14TensorIteratorERKN3c106ScalarES9_ENKUlvE_clEvENKUlvE7_clEvEUlNS6_7complexIfEESD_SD_E0_EEvRNS_18TensorIteratorBaseERKT_EUliE_EEviT1_,"a",@progbits
	.sectionflags	@""
	.align	4
.nv.constant0._ZN2at6native18elementwise_kernelILi128ELi4EZNS0_15gpu_kernel_implIZZZNS0_54_GLOBAL__N__d8c5977b_16_LinearAlgebra_cu_140f0503_289316addr_kernel_cudaERNS_14TensorIteratorERKN3c106ScalarES9_ENKUlvE_clEvENKUlvE7_clEvEUlNS6_7complexIfEESD_SD_E0_EEvRNS_18TensorIteratorBaseERKT_EUliE_EEviT1_:
	.zero		1312


//--------------------- .nv.constant0._ZN2at6native27unrolled_elementwise_kernelIZZZNS0_54_GLOBAL__N__d8c5977b_16_LinearAlgebra_cu_140f0503_289316addr_kernel_cudaERNS_14TensorIteratorERKN3c106ScalarES8_ENKUlvE_clEvENKUlvE7_clEvEUlNS5_7complexIfEESC_SC_E0_St5arrayIPcLm4EELi4E23TrivialOffsetCalculatorILi3EjESH_ILi1EjENS0_6memory12LoadWithCastILi3EEENSK_13StoreWithCastILi1EEEEEviT_T0_T2_T3_T4_T5_ --------------------------
	.section	.nv.constant0._ZN2at6native27unrolled_elementwise_kernelIZZZNS0_54_GLOBAL__N__d8c5977b_16_LinearAlgebra_cu_140f0503_289316addr_kernel_cudaERNS_14TensorIteratorERKN3c106ScalarES8_ENKUlvE_clEvENKUlvE7_clEvEUlNS5_7complexIfEESC_SC_E0_St5arrayIPcLm4EELi4E23TrivialOffsetCalculatorILi3EjESH_ILi1EjENS0_6memory12LoadWithCastILi3EEENSK_13StoreWithCastILi1EEEEEviT_T0_T2_T3_T4_T5_,"a",@progbits
	.sectionflags	@""
	.align	4
.nv.constant0._ZN2at6native27unrolled_elementwise_kernelIZZZNS0_54_GLOBAL__N__d8c5977b_16_LinearAlgebra_cu_140f0503_289316addr_kernel_cudaERNS_14TensorIteratorERKN3c106ScalarES8_ENKUlvE_clEvENKUlvE7_clEvEUlNS5_7complexIfEESC_SC_E0_St5arrayIPcLm4EELi4E23TrivialOffsetCalculatorILi3EjESH_ILi1EjENS0_6memory12LoadWithCastILi3EEENSK_13StoreWithCastILi1EEEEEviT_T0_T2_T3_T4_T5_:
	.zero		620


//--------------------- .nv.constant0._ZN2at6native18elementwise_kernelILi128ELi2EZNS0_22gpu_kernel_impl_nocastIZZZNS0_54_GLOBAL__N__d8c5977b_16_LinearAlgebra_cu_140f0503_289316addr_kernel_cudaERNS_14TensorIteratorERKN3c106ScalarES9_ENKUlvE_clEvENKUlvE7_clEvEUlNS6_7complexIfEESD_SD_E0_EEvRNS_18TensorIteratorBaseERKT_EUliE_EEviT1_ --------------------------
	.section	.nv.constant0._ZN2at6native18elementwise_kernelILi128ELi2EZNS0_22gpu_kernel_impl_nocastIZZZNS0_54_GLOBAL__N__d8c5977b_16_LinearAlgebra_cu_140f0503_289316addr_kernel_cudaERNS_14TensorIteratorERKN3c106ScalarES9_ENKUlvE_clEvENKUlvE7_clEvEUlNS6_7complexIfEESD_SD_E0_EEvRNS_18TensorIteratorBaseERKT_EUliE_EEviT1_,"a",@progbits
	.sectionflags	@""
	.align	4
.nv.constant0._ZN2at6native18elementwise_kernelILi128ELi2EZNS0_22gpu_kernel_impl_nocastIZZZNS0_54_GLOBAL__N__d8c5977b_16_LinearAlgebra_cu_140f0503_289316addr_kernel_cudaERNS_14TensorIteratorERKN3c106ScalarES9_ENKUlvE_clEvENKUlvE7_clEvEUlNS6_7complexIfEESD_SD_E0_EEvRNS_18TensorIteratorBaseERKT_EUliE_EEviT1_:
	.zero		1304


//--------------------- .nv.constant0._ZN2at6native27unrolled_elementwise_kernelIZZZNS0_54_GLOBAL__N__d8c5977b_16_LinearAlgebra_cu_140f0503_289316addr_kernel_cudaERNS_14TensorIteratorERKN3c106ScalarES8_ENKUlvE_clEvENKUlvE7_clEvEUlNS5_7complexIfEESC_SC_E0_St5arrayIPcLm4EELi4E23TrivialOffsetCalculatorILi3EjESH_ILi1EjENS0_6memory15LoadWithoutCastENSK_16StoreWithoutCastEEEviT_T0_T2_T3_T4_T5_ --------------------------
	.section	.nv.constant0._ZN2at6native27unrolled_elementwise_kernelIZZZNS0_54_GLOBAL__N__d8c5977b_16_LinearAlgebra_cu_140f0503_289316addr_kernel_cudaERNS_14TensorIteratorERKN3c106ScalarES8_ENKUlvE_clEvENKUlvE7_clEvEUlNS5_7complexIfEESC_SC_E0_St5arrayIPcLm4EELi4E23TrivialOffsetCalculatorILi3EjESH_ILi1EjENS0_6memory15LoadWithoutCastENSK_16StoreWithoutCastEEEviT_T0_T2_T3_T4_T5_,"a",@progbits
	.sectionflags	@""
	.align	4
.nv.constant0._ZN2at6native27unrolled_elementwise_kernelIZZZNS0_54_GLOBAL__N__d8c5977b_16_LinearAlgebra_cu_140f0503_289316addr_kernel_cudaERNS_14TensorIteratorERKN3c106ScalarES8_ENKUlvE_clEvENKUlvE7_clEvEUlNS5_7complexIfEESC_SC_E0_St5arrayIPcLm4EELi4E23TrivialOffsetCalculatorILi3EjESH_ILi1EjENS0_6memory15LoadWithoutCastENSK_16StoreWithoutCastEEEviT_T0_T2_T3_T4_T5_:
	.zero		596


//--------------------- .nv.constant0._ZN2at6native29vectorized_elementwise_kernelILi2EZZZNS0_54_GLOBAL__N__d8c5977b_16_LinearAlgebra_cu_140f0503_289316addr_kernel_cudaERNS_14TensorIteratorERKN3c106ScalarES8_ENKUlvE_clEvENKUlvE7_clEvEUlNS5_7complexIfEESC_SC_E0_St5arrayIPcLm4EEEEviT0_T1_ --------------------------
	.section	.nv.constant0._ZN2at6native29vectorized_elementwise_kernelILi2EZZZNS0_54_GLOBAL__N__d8c5977b_16_LinearAlgebra_cu_140f0503_289316addr_kernel_cudaERNS_14TensorIteratorERKN3c106ScalarES8_ENKUlvE_clEvENKUlvE7_clEvEUlNS5_7complexIfEESC_SC_E0_St5arrayIPcLm4EEEEviT0_T1_,"a",@progbits
	.sectionflags	@""
	.align	4
.nv.constant0._ZN2at6native29vectorized_elementwise_kernelILi2EZZZNS0_54_GLOBAL__N__d8c5977b_16_LinearAlgebra_cu_140f0503_289316addr_kernel_cudaERNS_14TensorIteratorERKN3c106ScalarES8_ENKUlvE_clEvENKUlvE7_clEvEUlNS5_7complexIfEESC_SC_E0_St5arrayIPcLm4EEEEviT0_T1_:
	.zero		592


//--------------------- .nv.constant0._ZN2at6native29vectorized_elementwise_kernelILi4EZZZNS0_54_GLOBAL__N__d8c5977b_16_LinearAlgebra_cu_140f0503_289316addr_kernel_cudaERNS_14TensorIteratorERKN3c106ScalarES8_ENKUlvE_clEvENKUlvE7_clEvEUlNS5_7complexIfEESC_SC_E0_St5arrayIPcLm4EEEEviT0_T1_ --------------------------
	.section	.nv.constant0._ZN2at6native29vectorized_elementwise_kernelILi4EZZZNS0_54_GLOBAL__N__d8c5977b_16_LinearAlgebra_cu_140f0503_289316addr_kernel_cudaERNS_14TensorIteratorERKN3c106ScalarES8_ENKUlvE_clEvENKUlvE7_clEvEUlNS5_7complexIfEESC_SC_E0_St5arrayIPcLm4EEEEviT0_T1_,"a",@progbits
	.sectionflags	@""
	.align	4
.nv.constant0._ZN2at6native29vectorized_elementwise_kernelILi4EZZZNS0_54_GLOBAL__N__d8c5977b_16_LinearAlgebra_cu_140f0503_289316addr_kernel_cudaERNS_14TensorIteratorERKN3c106ScalarES8_ENKUlvE_clEvENKUlvE7_clEvEUlNS5_7complexIfEESC_SC_E0_St5arrayIPcLm4EEEEviT0_T1_:
	.zero		592


//--------------------- .nv.constant0._ZN2at6native29vectorized_elementwise_kernelILi8EZZZNS0_54_GLOBAL__N__d8c5977b_16_LinearAlgebra_cu_140f0503_289316addr_kernel_cudaERNS_14TensorIteratorERKN3c106ScalarES8_ENKUlvE_clEvENKUlvE7_clEvEUlNS5_7complexIfEESC_SC_E0_St5arrayIPcLm4EEEEviT0_T1_ --------------------------
	.section	.nv.constant0._ZN2at6native29vectorized_elementwise_kernelILi8EZZZNS0_54_GLOBAL__N__d8c5977b_16_LinearAlgebra_cu_140f0503_289316addr_kernel_cudaERNS_14TensorIteratorERKN3c106ScalarES8_ENKUlvE_clEvENKUlvE7_clEvEUlNS5_7complexIfEESC_SC_E0_St5arrayIPcLm4EEEEviT0_T1_,"a",@progbits
	.sectionflags	@""
	.align	4
.nv.constant0._ZN2at6native29vectorized_elementwise_kernelILi8EZZZNS0_54_GLOBAL__N__d8c5977b_16_LinearAlgebra_cu_140f0503_289316addr_kernel_cudaERNS_14TensorIteratorERKN3c106ScalarES8_ENKUlvE_clEvENKUlvE7_clEvEUlNS5_7complexIfEESC_SC_E0_St5arrayIPcLm4EEEEviT0_T1_:
	.zero		592


//--------------------- .nv.constant0._ZN2at6native18elementwise_kernelILi128ELi4EZNS0_15gpu_kernel_implIZZZNS0_54_GLOBAL__N__d8c5977b_16_LinearAlgebra_cu_140f0503_289316addr_kernel_cudaERNS_14TensorIteratorERKN3c106ScalarES9_ENKUlvE_clEvENKUlvE7_clEvEUlNS6_7complexIfEESD_SD_E_EEvRNS_18TensorIteratorBaseERKT_EUliE_EEviT1_ --------------------------
	.section	.nv.constant0._ZN2at6native18elementwise_kernelILi128ELi4EZNS0_15gpu_kernel_implIZZZNS0_54_GLOBAL__N__d8c5977b_16_LinearAlgebra_cu_140f0503_289316addr_kernel_cudaERNS_14TensorIteratorERKN3c106ScalarES9_ENKUlvE_clEvENKUlvE7_clEvEUlNS6_7complexIfEESD_SD_E_EEvRNS_18TensorIteratorBaseERKT_EUliE_EEviT1_,"a",@progbits
	.sectionflags	@""
	.align	4
.nv.constant0._ZN2at6native18elementwise_kernelILi128ELi4EZNS0_15gpu_kernel_implIZZZNS0_54_GLOBAL__N__d8c5977b_16_LinearAlgebra_cu_140f0503_289316addr_kernel_cudaERNS_14TensorIteratorERKN3c106ScalarES9_ENKUlvE_clEvENKUlvE7_clEvEUlNS6_7complexIfEESD_SD_E_EEvRNS_18TensorIteratorBaseERKT_EUliE_EEviT1_:
	.zero		1304


//--------------------- .nv.constant0._ZN2at6native27unrolled_elementwise_kernelIZZZNS0_54_GLOBAL__N__d8c5977b_16_LinearAlgebra_cu_140f0503_289316addr_kernel_cudaERNS_14TensorIteratorERKN3c106ScalarES8_ENKUlvE_clEvENKUlvE7_clEvEUlNS5_7complexIfEESC_SC_E_St5arrayIPcLm4EELi4E23TrivialOffsetCalculatorILi3EjESH_ILi1EjENS0_6memory12LoadWithCastILi3EEENSK_13StoreWithCastILi1EEEEEviT_T0_T2_T3_T4_T5_ --------------------------
	.section	.nv.constant0._ZN2at6native27unrolled_elementwise_kernelIZZZNS0_54_GLOBAL__N__d8c5977b_16_LinearAlgebra_cu_140f0503_289316addr_kernel_cudaERNS_14TensorIteratorERKN3c106ScalarES8_ENKUlvE_clEvENKUlvE7_clEvEUlNS5_7complexIfEESC_SC_E_St5arrayIPcLm4EELi4E23TrivialOffsetCalculatorILi3EjESH_ILi1EjENS0_6memory12LoadWithCastILi3EEENSK_13StoreWithCastILi1EEEEEviT_T0_T2_T3_T4_T5_,"a",@progbits
	.sectionflags	@""
	.align	4
.nv.constant0._ZN2at6native27unrolled_elementwise_kernelIZZZNS0_54_GLOBAL__N__d8c5977b_16_LinearAlgebra_cu_140f0503_289316addr_kernel_cudaERNS_14TensorIteratorERKN3c106ScalarES8_ENKUlvE_clEvENKUlvE7_clEvEUlNS5_7complexIfEESC_SC_E_St5arrayIPcLm4EELi4E23TrivialOffsetCalculatorILi3EjESH_ILi1EjENS0_6memory12LoadWithCastILi3EEENSK_13StoreWithCastILi1EEEEEviT_T0_T2_T3_T4_T5_:
	.zero		612


//--------------------- .nv.constant0._ZN2at6native18elementwise_kernelILi128ELi2EZNS0_22gpu_kernel_impl_nocastIZZZNS0_54_GLOBAL__N__d8c5977b_16_LinearAlgebra_cu_140f0503_289316addr_kernel_cudaERNS_14TensorIteratorERKN3c106ScalarES9_ENKUlvE_clEvENKUlvE7_clEvEUlNS6_7complexIfEESD_SD_E_EEvRNS_18TensorIteratorBaseERKT_EUliE_EEviT1_ --------------------------
	.section	.nv.constant0._ZN2at6native18elementwise_kernelILi128ELi2EZNS0_22gpu_kernel_impl_nocastIZZZNS0_54_GLOBAL__N__d8c5977b_16_LinearAlgebra_cu_140f0503_289316addr_kernel_cudaERNS_14TensorIteratorERKN3c106ScalarES9_ENKUlvE_clEvENKUlvE7_clEvEUlNS6_7complexIfEESD_SD_E_EEvRNS_18TensorIteratorBaseERKT_EUliE_EEviT1_,"a",@progbits
	.sectionflags	@""
	.align	4
.nv.constant0._ZN2at6native18elementwise_kernelILi128ELi2EZNS0_22gpu_kernel_impl_nocastIZZZNS0_54_GLOBAL__N__d8c5977b_16_LinearAlgebra_cu_140f0503_289316addr_kernel_cudaERNS_14TensorIteratorERKN3c106ScalarES9_ENKUlvE_clEvENKUlvE7_clEvEUlNS6_7complexIfEESD_SD_E_EEvRNS_18TensorIteratorBaseERKT_EUliE_EEviT1_:
	.zero		1296


//--------------------- .nv.constant0._ZN2at6native27unrolled_elementwise_kernelIZZZNS0_54_GLOBAL__N__d8c5977b_16_LinearAlgebra_cu_140f0503_289316addr_kernel_cudaERNS_14TensorIteratorERKN3c106ScalarES8_ENKUlvE_clEvENKUlvE7_clEvEUlNS5_7complexIfEESC_SC_E_St5arrayIPcLm4EELi4E23TrivialOffsetCalculatorILi3EjESH_ILi1EjENS0_6memory15LoadWithoutCastENSK_16StoreWithoutCastEEEviT_T0_T2_T3_T4_T5_ --------------------------
	.section	.nv.constant0._ZN2at6native27unrolled_elementwise_kernelIZZZNS0_54_GLOBAL__N__d8c5977b_16_LinearAlgebra_cu_140f0503_289316addr_kernel_cudaERNS_14TensorIteratorERKN3c106ScalarES8_ENKUlvE_clEvENKUlvE7_clEvEUlNS5_7complexIfEESC_SC_E_St5arrayIPcLm4EELi4E23TrivialOffsetCalculatorILi3EjESH_ILi1EjENS0_6memory15LoadWithoutCastENSK_16StoreWithoutCastEEEviT_T0_T2_T3_T4_T5_,"a",@progbits
	.sectionflags	@""
	.align	4
.nv.constant0._ZN2at6native27unrolled_elementwise_kernelIZZZNS0_54_GLOBAL__N__d8c5977b_16_LinearAlgebra_cu_140f0503_289316addr_kernel_cudaERNS_14TensorIteratorERKN3c106ScalarES8_ENKUlvE_clEvENKUlvE7_clEvEUlNS5_7complexIfEESC_SC_E_St5arrayIPcLm4EELi4E23TrivialOffsetCalculatorILi3EjESH_ILi1EjENS0_6memory15LoadWithoutCastENSK_16StoreWithoutCastEEEviT_T0_T2_T3_T4_T5_:
	.zero		588


//--------------------- .nv.constant0._ZN2at6native29vectorized_elementwise_kernelILi2EZZZNS0_54_GLOBAL__N__d8c5977b_16_LinearAlgebra_cu_140f0503_289316addr_kernel_cudaERNS_14TensorIteratorERKN3c106ScalarES8_ENKUlvE_clEvENKUlvE7_clEvEUlNS5_7complexIfEESC_SC_E_St5arrayIPcLm4EEEEviT0_T1_ --------------------------
	.section	.nv.constant0._ZN2at6native29vectorized_elementwise_kernelILi2EZZZNS0_54_GLOBAL__N__d8c5977b_16_LinearAlgebra_cu_140f0503_289316addr_kernel_cudaERNS_14TensorIteratorERKN3c106ScalarES8_ENKUlvE_clEvENKUlvE7_clEvEUlNS5_7complexIfEESC_SC_E_St5arrayIPcLm4EEEEviT0_T1_,"a",@progbits
	.sectionflags	@""
	.align	4
.nv.constant0._ZN2at6native29vectorized_elementwise_kernelILi2EZZZNS0_54_GLOBAL__N__d8c5977b_16_LinearAlgebra_cu_140f0503_289316addr_kernel_cudaERNS_14TensorIteratorERKN3c106ScalarES8_ENKUlvE_clEvENKUlvE7_clEvEUlNS5_7complexIfEESC_SC_E_St5arrayIPcLm4EEEEviT0_T1_:
	.zero		584


//--------------------- .nv.constant0._ZN2at6native29vectorized_elementwise_kernelILi4EZZZNS0_54_GLOBAL__N__d8c5977b_16_LinearAlgebra_cu_140f0503_289316addr_kernel_cudaERNS_14TensorIteratorERKN3c106ScalarES8_ENKUlvE_clEvENKUlvE7_clEvEUlNS5_7complexIfEESC_SC_E_St5arrayIPcLm4EEEEviT0_T1_ --------------------------
	.section	.nv.constant0._ZN2at6native29vectorized_elementwise_kernelILi4EZZZNS0_54_GLOBAL__N__d8c5977b_16_LinearAlgebra_cu_140f0503_289316addr_kernel_cudaERNS_14TensorIteratorERKN3c106ScalarES8_ENKUlvE_clEvENKUlvE7_clEvEUlNS5_7complexIfEESC_SC_E_St5arrayIPcLm4EEEEviT0_T1_,"a",@progbits
	.sectionflags	@""
	.align	4
.nv.constant0._ZN2at6native29vectorized_elementwise_kernelILi4EZZZNS0_54_GLOBAL__N__d8c5977b_16_LinearAlgebra_cu_140f0503_289316addr_kernel_cudaERNS_14TensorIteratorERKN3c106ScalarES8_ENKUlvE_clEvENKUlvE7_clEvEUlNS5_7complexIfEESC_SC_E_St5arrayIPcLm4EEEEviT0_T1_:
	.zero		584


//--------------------- .nv.constant0._ZN2at6native29vectorized_elementwise_kernelILi8EZZZNS0_54_GLOBAL__N__d8c5977b_16_LinearAlgebra_cu_140f0503_289316addr_kernel_cudaERNS_14TensorIteratorERKN3c106ScalarES8_ENKUlvE_clEvENKUlvE7_clEvEUlNS5_7complexIfEESC_SC_E_St5arrayIPcLm4EEEEviT0_T1_ --------------------------
	.section	.nv.constant0._ZN2at6native29vectorized_elementwise_kernelILi8EZZZNS0_54_GLOBAL__N__d8c5977b_16_LinearAlgebra_cu_140f0503_289316addr_kernel_cudaERNS_14TensorIteratorERKN3c106ScalarES8_ENKUlvE_clEvENKUlvE7_clEvEUlNS5_7complexIfEESC_SC_E_St5arrayIPcLm4EEEEviT0_T1_,"a",@progbits
	.sectionflags	@""
	.align	4
.nv.constant0._ZN2at6native29vectorized_elementwise_kernelILi8EZZZNS0_54_GLOBAL__N__d8c5977b_16_LinearAlgebra_cu_140f0503_289316addr_kernel_cudaERNS_14TensorIteratorERKN3c106ScalarES8_ENKUlvE_clEvENKUlvE7_clEvEUlNS5_7complexIfEESC_SC_E_St5arrayIPcLm4EEEEviT0_T1_:
	.zero		584


//--------------------- .nv.constant0._ZN2at6native18elementwise_kernelILi128ELi4EZNS0_15gpu_kernel_implIZZZNS0_54_GLOBAL__N__d8c5977b_16_LinearAlgebra_cu_140f0503_289316addr_kernel_cudaERNS_14TensorIteratorERKN3c106ScalarES9_ENKUlvE_clEvENKUlvE6_clEvEUlNS6_7complexIdEESD_SD_E0_EEvRNS_18TensorIteratorBaseERKT_EUliE_EEviT1_ --------------------------
	.section	.nv.constant0._ZN2at6native18elementwise_kernelILi128ELi4EZNS0_15gpu_kernel_implIZZZNS0_54_GLOBAL__N__d8c5977b_16_LinearAlgebra_cu_140f0503_289316addr_kernel_cudaERNS_14TensorIteratorERKN3c106ScalarES9_ENKUlvE_clEvENKUlvE6_clEvEUlNS6_7complexIdEESD_SD_E0_EEvRNS_18TensorIteratorBaseERKT_EUliE_EEviT1_,"a",@progbits
	.sectionflags	@""
	.align	4
.nv.constant0._ZN2at6native18elementwise_kernelILi128ELi4EZNS0_15gpu_kernel_implIZZZNS0_54_GLOBAL__N__d8c5977b_16_LinearAlgebra_cu_140f0503_289316addr_kernel_cudaERNS_14TensorIteratorERKN3c106ScalarES9_ENKUlvE_clEvENKUlvE6_clEvEUlNS6_7complexIdEESD_SD_E0_EEvRNS_18TensorIteratorBaseERKT_EUliE_EEviT1_:
	.zero		1344


//--------------------- .nv.constant0._ZN2at6native27unrolled_elementwise_kernelIZZZNS0_54_GLOBAL__N__d8c5977b_16_LinearAlgebra_cu_140f0503_289316addr_kernel_cudaERNS_14TensorIteratorERKN3c106ScalarES8_ENKUlvE_clEvENKUlvE6_clEvEUlNS5_7complexIdEESC_SC_E0_St5arrayIPcLm4EELi4E23TrivialOffsetCalculatorILi3EjESH_ILi1EjENS0_6memory12LoadWithCastILi3EEENSK_13StoreWithCastILi1EEEEEviT_T0_T2_T3_T4_T5_ --------------------------
	.section	.nv.constant0._ZN2at6native27unrolled_elementwise_kernelIZZZNS0_54_GLOBAL__N__d8c5977b_16_LinearAlgebra_cu_140f0503_289316addr_kernel_cudaERNS_14TensorIteratorERKN3c106ScalarES8_ENKUlvE_clEvENKUlvE6_clEvEUlNS5_7complexIdEESC_SC_E0_St5arrayIPcLm4EELi4E23TrivialOffsetCalculatorILi3EjESH_ILi1EjENS0_6memory12LoadWithCastILi3EEENSK_13StoreWithCastILi1EEEEEviT_T0_T2_T3_T4_T5_,"a",@progbits
	.sectionflags	@""
	.align	4
.nv.constant0._ZN2at6native27unrolled_elementwise_kernelIZZZNS0_54_GLOBAL__N__d8c5977b_16_LinearAlgebra_cu_140f0503_289316addr_kernel_cudaERNS_14TensorIteratorERKN3c106ScalarES8_ENKUlvE_clEvENKUlvE6_clEvEUlNS5_7complexIdEESC_SC_E0_St5arrayIPcLm4EELi4E23TrivialOffsetCalculatorILi3EjESH_ILi1EjENS0_6memory12LoadWithCastILi3EEENSK_13StoreWithCastILi1EEEEEviT_T0_T2_T3_T4_T5_:
	.zero		652


//--------------------- .nv.constant0._ZN2at6native18elementwise_kernelILi128ELi2EZNS0_22gpu_kernel_impl_nocastIZZZNS0_54_GLOBAL__N__d8c5977b_16_LinearAlgebra_cu_140f0503_289316addr_kernel_cudaERNS_14TensorIteratorERKN3c106ScalarES9_ENKUlvE_clEvENKUlvE6_clEvEUlNS6_7complexIdEESD_SD_E0_EEvRNS_18TensorIteratorBaseERKT_EUliE_EEviT1_ --------------------------
	.section	.nv.constant0._ZN2at6native18elementwise_kernelILi128ELi2EZNS0_22gpu_kernel_impl_nocastIZZZNS0_54_GLOBAL__N__d8c5977b_16_LinearAlgebra_cu_140f0503_289316addr_kernel_cudaERNS_14TensorIteratorERKN3c106ScalarES9_ENKUlvE_clEvENKUlvE6_clEvEUlNS6_7complexIdEESD_SD_E0_EEvRNS_18TensorIteratorBaseERKT_EUliE_EEviT1_,"a",@progbits
	.sectionflags	@""
	.align	4
.nv.constant0._ZN2at6native18elementwise_kernelILi128ELi2EZNS0_22gpu_kernel_impl_nocastIZZZNS0_54_GLOBAL__N__d8c5977b_16_LinearAlgebra_cu_140f0503_289316addr_kernel_cudaERNS_14TensorIteratorERKN3c106ScalarES9_ENKUlvE_clEvENKUlvE6_clEvEUlNS6_7complexIdEESD_SD_E0_EEvRNS_18TensorIteratorBaseERKT_EUliE_EEviT1_:
	.zero		1344


//--------------------- .nv.constant0._ZN2at6native27unrolled_elementwise_kernelIZZZNS0_54_GLOBAL__N__d8c5977b_16_LinearAlgebra_cu_140f0503_289316addr_kernel_cudaERNS_14TensorIteratorERKN3c106ScalarES8_ENKUlvE_clEvENKUlvE6_clEvEUlNS5_7complexIdEESC_SC_E0_St5arrayIPcLm4EELi4E23TrivialOffsetCalculatorILi3EjESH_ILi1EjENS0_6memory15LoadWithoutCastENSK_16StoreWithoutCastEEEviT_T0_T2_T3_T4_T5_ --------------------------
	.section	.nv.constant0._ZN2at6native27unrolled_elementwise_kernelIZZZNS0_54_GLOBAL__N__d8c5977b_16_LinearAlgebra_cu_140f0503_289316addr_kernel_cudaERNS_14TensorIteratorERKN3c106ScalarES8_ENKUlvE_clEvENKUlvE6_clEvEUlNS5_7complexIdEESC_SC_E0_St5arrayIPcLm4EELi4E23TrivialOffsetCalculatorILi3EjESH_ILi1EjENS0_6memory15LoadWithoutCastENSK_16StoreWithoutCastEEEviT_T0_T2_T3_T4_T5_,"a",@progbits
	.sectionflags	@""
	.align	4
.nv.constant0._ZN2at6native27unrolled_elementwise_kernelIZZZNS0_54_GLOBAL__N__d8c5977b_16_LinearAlgebra_cu_140f0503_289316addr_kernel_cudaERNS_14TensorIteratorERKN3c106ScalarES8_ENKUlvE_clEvENKUlvE6_clEvEUlNS5_7complexIdEESC_SC_E0_St5arrayIPcLm4EELi4E23TrivialOffsetCalculatorILi3EjESH_ILi1EjENS0_6memory15LoadWithoutCastENSK_16StoreWithoutCastEEEviT_T0_T2_T3_T4_T5_:
	.zero		628


//--------------------- .nv.constant0._ZN2at6native29vectorized_elementwise_kernelILi2EZZZNS0_54_GLOBAL__N__d8c5977b_16_LinearAlgebra_cu_140f0503_289316addr_kernel_cudaERNS_14TensorIteratorERKN3c106ScalarES8_ENKUlvE_clEvENKUlvE6_clEvEUlNS5_7complexIdEESC_SC_E0_St5arrayIPcLm4EEEEviT0_T1_ --------------------------
	.section	.nv.constant0._ZN2at6native29vectorized_elementwise_kernelILi2EZZZNS0_54_GLOBAL__N__d8c5977b_16_LinearAlgebra_cu_140f0503_289316addr_kernel_cudaERNS_14TensorIteratorERKN3c106ScalarES8_ENKUlvE_clEvENKUlvE6_clEvEUlNS5_7complexIdEESC_SC_E0_St5arrayIPcLm4EEEEviT0_T1_,"a",@progbits
	.sectionflags	@""
	.align	4
.nv.constant0._ZN2at6native29vectorized_elementwise_kernelILi2EZZZNS0_54_GLOBAL__N__d8c5977b_16_LinearAlgebra_cu_140f0503_289316addr_kernel_cudaERNS_14TensorIteratorERKN3c106ScalarES8_ENKUlvE_clEvENKUlvE6_clEvEUlNS5_7complexIdEESC_SC_E0_St5arrayIPcLm4EEEEviT0_T1_:
	.zero		624


//--------------------- .nv.constant0._ZN2at6native29vectorized_elementwise_kernelILi4EZZZNS0_54_GLOBAL__N__d8c5977b_16_LinearAlgebra_cu_140f0503_289316addr_kernel_cudaERNS_14TensorIteratorERKN3c106ScalarES8_ENKUlvE_clEvENKUlvE6_clEvEUlNS5_7complexIdEESC_SC_E0_St5arrayIPcLm4EEEEviT0_T1_ --------------------------
	.section	.nv.constant0._ZN2at6native29vectorized_elementwise_kernelILi4EZZZNS0_54_GLOBAL__N__d8c5977b_16_LinearAlgebra_cu_140f0503_289316addr_kernel_cudaERNS_14TensorIteratorERKN3c106ScalarES8_ENKUlvE_clEvENKUlvE6_clEvEUlNS5_7complexIdEESC_SC_E0_St5arrayIPcLm4EEEEviT0_T1_,"a",@progbits
	.sectionflags	@""
	.align	4
.nv.constant0._ZN2at6native29vectorized_elementwise_kernelILi4EZZZNS0_54_GLOBAL__N__d8c5977b_16_LinearAlgebra_cu_140f0503_289316addr_kernel_cudaERNS_14TensorIteratorERKN3c106ScalarES8_ENKUlvE_clEvENKUlvE6_clEvEUlNS5_7complexIdEESC_SC_E0_St5arrayIPcLm4EEEEviT0_T1_:
	.zero		624


//--------------------- .nv.constant0._ZN2at6native29vectorized_elementwise_kernelILi8EZZZNS0_54_GLOBAL__N__d8c5977b_16_LinearAlgebra_cu_140f0503_289316addr_kernel_cudaERNS_14TensorIteratorERKN3c106ScalarES8_ENKUlvE_clEvENKUlvE6_clEvEUlNS5_7complexIdEESC_SC_E0_St5arrayIPcLm4EEEEviT0_T1_ --------------------------
	.section	.nv.constant0._ZN2at6native29vectorized_elementwise_kernelILi8EZZZNS0_54_GLOBAL__N__d8c5977b_16_LinearAlgebra_cu_140f0503_289316addr_kernel_cudaERNS_14TensorIteratorERKN3c106ScalarES8_ENKUlvE_clEvENKUlvE6_clEvEUlNS5_7complexIdEESC_SC_E0_St5arrayIPcLm4EEEEviT0_T1_,"a",@progbits
	.sectionflags	@""
	.align	4
.nv.constant0._ZN2at6native29vectorized_elementwise_kernelILi8EZZZNS0_54_GLOBAL__N__d8c5977b_16_LinearAlgebra_cu_140f0503_289316addr_kernel_cudaERNS_14TensorIteratorERKN3c106ScalarES8_ENKUlvE_clEvENKUlvE6_clEvEUlNS5_7complexIdEESC_SC_E0_St5arrayIPcLm4EEEEviT0_T1_:
	.zero		624


//--------------------- .nv.constant0._ZN2at6native18elementwise_kernelILi128ELi4EZNS0_15gpu_kernel_implIZZZNS0_54_GLOBAL__N__d8c5977b_16_LinearAlgebra_cu_140f0503_289316addr_kernel_cudaERNS_14TensorIteratorERKN3c106ScalarES9_ENKUlvE_clEvENKUlvE6_clEvEUlNS6_7complexIdEESD_SD_E_EEvRNS_18TensorIteratorBaseERKT_EUliE_EEviT1_ --------------------------
	.section	.nv.constant0._ZN2at6native18elementwise_kernelILi128ELi4EZNS0_15gpu_kernel_implIZZZNS0_54_GLOBAL__N__d8c5977b_16_LinearAlgebra_cu_140f0503_289316addr_kernel_cudaERNS_14TensorIteratorERKN3c106ScalarES9_ENKUlvE_clEvENKUlvE6_clEvEUlNS6_7complexIdEESD_SD_E_EEvRNS_18TensorIteratorBaseERKT_EUliE_EEviT1_,"a",@progbits
	.sectionflags	@""
	.align	4
.nv.constant0._ZN2at6native18elementwise_kernelILi128ELi4EZNS0_15gpu_kernel_implIZZZNS0_54_GLOBAL__N__d8c5977b_16_LinearAlgebra_cu_140f0503_289316addr_kernel_cudaERNS_14TensorIteratorERKN3c106ScalarES9_ENKUlvE_clEvENKUlvE6_clEvEUlNS6_7complexIdEESD_SD_E_EEvRNS_18TensorIteratorBaseERKT_EUliE_EEviT1_:
	.zero		1328


//--------------------- .nv.constant0._ZN2at6native27unrolled_elementwise_kernelIZZZNS0_54_GLOBAL__N__d8c5977b_16_LinearAlgebra_cu_140f0503_289316addr_kernel_cudaERNS_14TensorIteratorERKN3c106ScalarES8_ENKUlvE_clEvENKUlvE6_clEvEUlNS5_7complexIdEESC_SC_E_St5arrayIPcLm4EELi4E23TrivialOffsetCalculatorILi3EjESH_ILi1EjENS0_6memory12LoadWithCastILi3EEENSK_13StoreWithCastILi1EEEEEviT_T0_T2_T3_T4_T5_ --------------------------
	.section	.nv.constant0._ZN2at6native27unrolled_elementwise_kernelIZZZNS0_54_GLOBAL__N__d8c5977b_16_LinearAlgebra_cu_140f0503_289316addr_kernel_cudaERNS_14TensorIteratorERKN3c106ScalarES8_ENKUlvE_clEvENKUlvE6_clEvEUlNS5_7complexIdEESC_SC_E_St5arrayIPcLm4EELi4E23TrivialOffsetCalculatorILi3EjESH_ILi1EjENS0_6memory12LoadWithCastILi3EEENSK_13StoreWithCastILi1EEEEEviT_T0_T2_T3_T4_T5_,"a",@progbits
	.sectionflags	@""
	.align	4
.nv.constant0._ZN2at6native27unrolled_elementwise_kernelIZZZNS0_54_GLOBAL__N__d8c5977b_16_LinearAlgebra_cu_140f0503_289316addr_kernel_cudaERNS_14TensorIteratorERKN3c106ScalarES8_ENKUlvE_clEvENKUlvE6_clEvEUlNS5_7complexIdEESC_SC_E_St5arrayIPcLm4EELi4E23TrivialOffsetCalculatorILi3EjESH_ILi1EjENS0_6memory12LoadWithCastILi3EEENSK_13StoreWithCastILi1EEEEEviT_T0_T2_T3_T4_T5_:
	.zero		636


//--------------------- .nv.constant0._ZN2at6native18elementwise_kernelILi128ELi2EZNS0_22gpu_kernel_impl_nocastIZZZNS0_54_GLOBAL__N__d8c5977b_16_LinearAlgebra_cu_140f0503_289316addr_kernel_cudaERNS_14TensorIteratorERKN3c106ScalarES9_ENKUlvE_clEvENKUlvE6_clEvEUlNS6_7complexIdEESD_SD_E_EEvRNS_18TensorIteratorBaseERKT_EUliE_EEviT1_ --------------------------
	.section	.nv.constant0._ZN2at6native18elementwise_kernelILi128ELi2EZNS0_22gpu_kernel_impl_nocastIZZZNS0_54_GLOBAL__N__d8c5977b_16_LinearAlgebra_cu_140f0503_289316addr_kernel_cudaERNS_14TensorIteratorERKN3c106ScalarES9_ENKUlvE_clEvENKUlvE6_clEvEUlNS6_7complexIdEESD_SD_E_EEvRNS_18TensorIteratorBaseERKT_EUliE_EEviT1_,"a",@progbits
	.sectionflags	@""
	.align	4
.nv.constant0._ZN2at6native18elementwise_kernelILi128ELi2EZNS0_22gpu_kernel_impl_nocastIZZZNS0_54_GLOBAL__N__d8c5977b_16_LinearAlgebra_cu_140f0503_289316addr_kernel_cudaERNS_14TensorIteratorERKN3c106ScalarES9_ENKUlvE_clEvENKUlvE6_clEvEUlNS6_7complexIdEESD_SD_E_EEvRNS_18TensorIteratorBaseERKT_EUliE_EEviT1_:
	.zero		1328


//--------------------- .nv.constant0._ZN2at6native27unrolled_elementwise_kernelIZZZNS0_54_GLOBAL__N__d8c5977b_16_LinearAlgebra_cu_140f0503_289316addr_kernel_cudaERNS_14TensorIteratorERKN3c106ScalarES8_ENKUlvE_clEvENKUlvE6_clEvEUlNS5_7complexIdEESC_SC_E_St5arrayIPcLm4EELi4E23TrivialOffsetCalculatorILi3EjESH_ILi1EjENS0_6memory15LoadWithoutCastENSK_16StoreWithoutCastEEEviT_T0_T2_T3_T4_T5_ --------------------------
	.section	.nv.constant0._ZN2at6native27unrolled_elementwise_kernelIZZZNS0_54_GLOBAL__N__d8c5977b_16_LinearAlgebra_cu_140f0503_289316addr_kernel_cudaERNS_14TensorIteratorERKN3c106ScalarES8_ENKUlvE_clEvENKUlvE6_clEvEUlNS5_7complexIdEESC_SC_E_St5arrayIPcLm4EELi4E23TrivialOffsetCalculatorILi3EjESH_ILi1EjENS0_6memory15LoadWithoutCastENSK_16StoreWithoutCastEEEviT_T0_T2_T3_T4_T5_,"a",@progbits
	.sectionflags	@""
	.align	4
.nv.constant0._ZN2at6native27unrolled_elementwise_kernelIZZZNS0_54_GLOBAL__N__d8c5977b_16_LinearAlgebra_cu_140f0503_289316addr_kernel_cudaERNS_14TensorIteratorERKN3c106ScalarES8_ENKUlvE_clEvENKUlvE6_clEvEUlNS5_7complexIdEESC_SC_E_St5arrayIPcLm4EELi4E23TrivialOffsetCalculatorILi3EjESH_ILi1EjENS0_6memory15LoadWithoutCastENSK_16StoreWithoutCastEEEviT_T0_T2_T3_T4_T5_:
	.zero		612


//--------------------- .nv.constant0._ZN2at6native29vectorized_elementwise_kernelILi2EZZZNS0_54_GLOBAL__N__d8c5977b_16_LinearAlgebra_cu_140f0503_289316addr_kernel_cudaERNS_14TensorIteratorERKN3c106ScalarES8_ENKUlvE_clEvENKUlvE6_clEvEUlNS5_7complexIdEESC_SC_E_St5arrayIPcLm4EEEEviT0_T1_ --------------------------
	.section	.nv.constant0._ZN2at6native29vectorized_elementwise_kernelILi2EZZZNS0_54_GLOBAL__N__d8c5977b_16_LinearAlgebra_cu_140f0503_289316addr_kernel_cudaERNS_14TensorIteratorERKN3c106ScalarES8_ENKUlvE_clEvENKUlvE6_clEvEUlNS5_7complexIdEESC_SC_E_St5arrayIPcLm4EEEEviT0_T1_,"a",@progbits
	.sectionflags	@""
	.align	4
.nv.constant0._ZN2at6native29vectorized_elementwise_kernelILi2EZZZNS0_54_GLOBAL__N__d8c5977b_16_LinearAlgebra_cu_140f0503_289316addr_kernel_cudaERNS_14TensorIteratorERKN3c106ScalarES8_ENKUlvE_clEvENKUlvE6_clEvEUlNS5_7complexIdEESC_SC_E_St5arrayIPcLm4EEEEviT0_T1_:
	.zero		608


//--------------------- .nv.constant0._ZN2at6native29vectorized_elementwise_kernelILi4EZZZNS0_54_GLOBAL__N__d8c5977b_16_LinearAlgebra_cu_140f0503_289316addr_kernel_cudaERNS_14TensorIteratorERKN3c106ScalarES8_ENKUlvE_clEvENKUlvE6_clEvEUlNS5_7complexIdEESC_SC_E_St5arrayIPcLm4EEEEviT0_T1_ --------------------------
	.section	.nv.constant0._ZN2at6native29vectorized_elementwise_kernelILi4EZZZNS0_54_GLOBAL__N__d8c5977b_16_LinearAlgebra_cu_140f0503_289316addr_kernel_cudaERNS_14TensorIteratorERKN3c106ScalarES8_ENKUlvE_clEvENKUlvE6_clEvEUlNS5_7complexIdEESC_SC_E_St5arrayIPcLm4EEEEviT0_T1_,"a",@progbits
	.sectionflags	@""
	.align	4
.nv.constant0._ZN2at6native29vectorized_elementwise_kernelILi4EZZZNS0_54_GLOBAL__N__d8c5977b_16_LinearAlgebra_cu_140f0503_289316addr_kernel_cudaERNS_14TensorIteratorERKN3c106ScalarES8_ENKUlvE_clEvENKUlvE6_clEvEUlNS5_7complexIdEESC_SC_E_St5arrayIPcLm4EEEEviT0_T1_:
	.zero		608


//--------------------- .nv.constant0._ZN2at6native29vectorized_elementwise_kernelILi8EZZZNS0_54_GLOBAL__N__d8c5977b_16_LinearAlgebra_cu_140f0503_289316addr_kernel_cudaERNS_14TensorIteratorERKN3c106ScalarES8_ENKUlvE_clEvENKUlvE6_clEvEUlNS5_7complexIdEESC_SC_E_St5arrayIPcLm4EEEEviT0_T1_ --------------------------
	.section	.nv.constant0._ZN2at6native29vectorized_elementwise_kernelILi8EZZZNS0_54_GLOBAL__N__d8c5977b_16_LinearAlgebra_cu_140f0503_289316addr_kernel_cudaERNS_14TensorIteratorERKN3c106ScalarES8_ENKUlvE_clEvENKUlvE6_clEvEUlNS5_7complexIdEESC_SC_E_St5arrayIPcLm4EEEEviT0_T1_,"a",@progbits
	.sectionflags	@""
	.align	4
.nv.constant0._ZN2at6native29vectorized_elementwise_kernelILi8EZZZNS0_54_GLOBAL__N__d8c5977b_16_LinearAlgebra_cu_140f0503_289316addr_kernel_cudaERNS_14TensorIteratorERKN3c106ScalarES8_ENKUlvE_clEvENKUlvE6_clEvEUlNS5_7complexIdEESC_SC_E_St5arrayIPcLm4EEEEviT0_T1_:
	.zero		608


//--------------------- .nv.constant0._ZN2at6native18elementwise_kernelILi128ELi4EZNS0_15gpu_kernel_implIZZZNS0_54_GLOBAL__N__d8c5977b_16_LinearAlgebra_cu_140f0503_289316addr_kernel_cudaERNS_14TensorIteratorERKN3c106ScalarES9_ENKUlvE_clEvENKUlvE5_clEvEUlfffE0_EEvRNS_18TensorIteratorBaseERKT_EUliE_EEviT1_ --------------------------
	.section	.nv.constant0._ZN2at6native18elementwise_kernelILi128ELi4EZNS0_15gpu_kernel_implIZZZNS0_54_GLOBAL__N__d8c5977b_16_LinearAlgebra_cu_140f0503_289316addr_kernel_cudaERNS_14TensorIteratorERKN3c106ScalarES9_ENKUlvE_clEvENKUlvE5_clEvEUlfffE0_EEvRNS_18TensorIteratorBaseERKT_EUliE_EEviT1_,"a",@progbits
	.sectionflags	@""
	.align	4
.nv.constant0._ZN2at6native18elementwise_kernelILi128ELi4EZNS0_15gpu_kernel_implIZZZNS0_54_GLOBAL__N__d8c5977b_16_LinearAlgebra_cu_140f0503_289316addr_kernel_cudaERNS_14TensorIteratorERKN3c106ScalarES9_ENKUlvE_clEvENKUlvE5_clEvEUlfffE0_EEvRNS_18TensorIteratorBaseERKT_EUliE_EEviT1_:
	.zero		1304


//--------------------- .nv.constant0._ZN2at6native27unrolled_elementwise_kernelIZZZNS0_54_GLOBAL__N__d8c5977b_16_LinearAlgebra_cu_140f0503_289316addr_kernel_cudaERNS_14TensorIteratorERKN3c106ScalarES8_ENKUlvE_clEvENKUlvE5_clEvEUlfffE0_St5arrayIPcLm4EELi4E23TrivialOffsetCalculatorILi3EjESF_ILi1EjENS0_6memory12LoadWithCastILi3EEENSI_13StoreWithCastILi1EEEEEviT_T0_T2_T3_T4_T5_ --------------------------
	.section	.nv.constant0._ZN2at6native27unrolled_elementwise_kernelIZZZNS0_54_GLOBAL__N__d8c5977b_16_LinearAlgebra_cu_140f0503_289316addr_kernel_cudaERNS_14TensorIteratorERKN3c106ScalarES8_ENKUlvE_clEvENKUlvE5_clEvEUlfffE0_St5arrayIPcLm4EELi4E23TrivialOffsetCalculatorILi3EjESF_ILi1EjENS0_6memory12LoadWithCastILi3EEENSI_13StoreWithCastILi1EEEEEviT_T0_T2_T3_T4_T5_,"a",@progbits
	.sectionflags	@""
	.align	4
.nv.constant0._ZN2at6native27unrolled_elementwise_kernelIZZZNS0_54_GLOBAL__N__d8c5977b_16_LinearAlgebra_cu_140f0503_289316addr_kernel_cudaERNS_14TensorIteratorERKN3c106ScalarES8_ENKUlvE_clEvENKUlvE5_clEvEUlfffE0_St5arrayIPcLm4EELi4E23TrivialOffsetCalculatorILi3EjESF_ILi1EjENS0_6memory12LoadWithCastILi3EEENSI_13StoreWithCastILi1EEEEEviT_T0_T2_T3_T4_T5_:
	.zero		612


//--------------------- .nv.constant0._ZN2at6native18elementwise_kernelILi128ELi2EZNS0_22gpu_kernel_impl_nocastIZZZNS0_54_GLOBAL__N__d8c5977b_16_LinearAlgebra_cu_140f0503_289316addr_kernel_cudaERNS_14TensorIteratorERKN3c106ScalarES9_ENKUlvE_clEvENKUlvE5_clEvEUlfffE0_EEvRNS_18TensorIteratorBaseERKT_EUliE_EEviT1_ --------------------------
	.section	.nv.constant0._ZN2at6native18elementwise_kernelILi128ELi2EZNS0_22gpu_kernel_impl_nocastIZZZNS0_54_GLOBAL__N__d8c5977b_16_LinearAlgebra_cu_140f0503_289316addr_kernel_cudaERNS_14TensorIteratorERKN3c106ScalarES9_ENKUlvE_clEvENKUlvE5_clEvEUlfffE0_EEvRNS_18TensorIteratorBaseERKT_EUliE_EEviT1_,"a",@progbits
	.sectionflags	@""
	.align	4
.nv.constant0._ZN2at6native18elementwise_kernelILi128ELi2EZNS0_22gpu_kernel_impl_nocastIZZZNS0_54_GLOBAL__N__d8c5977b_16_LinearAlgebra_cu_140f0503_289316addr_kernel_cudaERNS_14TensorIteratorERKN3c106ScalarES9_ENKUlvE_clEvENKUlvE5_clEvEUlfffE0_EEvRNS_18TensorIteratorBaseERKT_EUliE_EEviT1_:
	.zero		1296


//--------------------- .nv.constant0._ZN2at6native27unrolled_elementwise_kernelIZZZNS0_54_GLOBAL__N__d8c5977b_16_LinearAlgebra_cu_140f0503_289316addr_kernel_cudaERNS_14TensorIteratorERKN3c106ScalarES8_ENKUlvE_clEvENKUlvE5_clEvEUlfffE0_St5arrayIPcLm4EELi4E23TrivialOffsetCalculatorILi3EjESF_ILi1EjENS0_6memory15LoadWithoutCastENSI_16StoreWithoutCastEEEviT_T0_T2_T3_T4_T5_ --------------------------
	.section	.nv.constant0._ZN2at6native27unrolled_elementwise_kernelIZZZNS0_54_GLOBAL__N__d8c5977b_16_LinearAlgebra_cu_140f0503_289316addr_kernel_cudaERNS_14TensorIteratorERKN3c106ScalarES8_ENKUlvE_clEvENKUlvE5_clEvEUlfffE0_St5arrayIPcLm4EELi4E23TrivialOffsetCalculatorILi3EjESF_ILi1EjENS0_6memory15LoadWithoutCastENSI_16StoreWithoutCastEEEviT_T0_T2_T3_T4_T5_,"a",@progbits
	.sectionflags	@""
	.align	4
.nv.constant0._ZN2at6native27unrolled_elementwise_kernelIZZZNS0_54_GLOBAL__N__d8c5977b_16_LinearAlgebra_cu_140f0503_289316addr_kernel_cudaERNS_14TensorIteratorERKN3c106ScalarES8_ENKUlvE_clEvENKUlvE5_clEvEUlfffE0_St5arrayIPcLm4EELi4E23TrivialOffsetCalculatorILi3EjESF_ILi1EjENS0_6memory15LoadWithoutCastENSI_16StoreWithoutCastEEEviT_T0_T2_T3_T4_T5_:
	.zero		588


//--------------------- .nv.constant0._ZN2at6native29vectorized_elementwise_kernelILi2EZZZNS0_54_GLOBAL__N__d8c5977b_16_LinearAlgebra_cu_140f0503_289316addr_kernel_cudaERNS_14TensorIteratorERKN3c106ScalarES8_ENKUlvE_clEvENKUlvE5_clEvEUlfffE0_St5arrayIPcLm4EEEEviT0_T1_ --------------------------
	.section	.nv.constant0._ZN2at6native29vectorized_elementwise_kernelILi2EZZZNS0_54_GLOBAL__N__d8c5977b_16_LinearAlgebra_cu_140f0503_289316addr_kernel_cudaERNS_14TensorIteratorERKN3c106ScalarES8_ENKUlvE_clEvENKUlvE5_clEvEUlfffE0_St5arrayIPcLm4EEEEviT0_T1_,"a",@progbits
	.sectionflags	@""
	.align	4
.nv.constant0._ZN2at6native29vectorized_elementwise_kernelILi2EZZZNS0_54_GLOBAL__N__d8c5977b_16_LinearAlgebra_cu_140f0503_289316addr_kernel_cudaERNS_14TensorIteratorERKN3c106ScalarES8_ENKUlvE_clEvENKUlvE5_clEvEUlfffE0_St5arrayIPcLm4EEEEviT0_T1_:
	.zero		584


//--------------------- .nv.constant0._ZN2at6native29vectorized_elementwise_kernelILi4EZZZNS0_54_GLOBAL__N__d8c5977b_16_LinearAlgebra_cu_140f0503_289316addr_kernel_cudaERNS_14TensorIteratorERKN3c106ScalarES8_ENKUlvE_clEvENKUlvE5_clEvEUlfffE0_St5arrayIPcLm4EEEEviT0_T1_ --------------------------
	.section	.nv.constant0._ZN2at6native29vectorized_elementwise_kernelILi4EZZZNS0_54_GLOBAL__N__d8c5977b_16_LinearAlgebra_cu_140f0503_289316addr_kernel_cudaERNS_14TensorIteratorERKN3c106ScalarES8_ENKUlvE_clEvENKUlvE5_clEvEUlfffE0_St5arrayIPcLm4EEEEviT0_T1_,"a",@progbits
	.sectionflags	@""
	.align	4
.nv.constant0._ZN2at6native29vectorized_elementwise_kernelILi4EZZZNS0_54_GLOBAL__N__d8c5977b_16_LinearAlgebra_cu_140f0503_289316addr_kernel_cudaERNS_14TensorIteratorERKN3c106ScalarES8_ENKUlvE_clEvENKUlvE5_clEvEUlfffE0_St5arrayIPcLm4EEEEviT0_T1_:
	.zero		584


//--------------------- .nv.constant0._ZN2at6native29vectorized_elementwise_kernelILi8EZZZNS0_54_GLOBAL__N__d8c5977b_16_LinearAlgebra_cu_140f0503_289316addr_kernel_cudaERNS_14TensorIteratorERKN3c106ScalarES8_ENKUlvE_clEvENKUlvE5_clEvEUlfffE0_St5arrayIPcLm4EEEEviT0_T1_ --------------------------
	.section	.nv.constant0._ZN2at6native29vectorized_elementwise_kernelILi8EZZZNS0_54_GLOBAL__N__d8c5977b_16_LinearAlgebra_cu_140f0503_289316addr_kernel_cudaERNS_14TensorIteratorERKN3c106ScalarES8_ENKUlvE_clEvENKUlvE5_clEvEUlfffE0_St5arrayIPcLm4EEEEviT0_T1_,"a",@progbits
	.sectionflags	@""
	.align	4
.nv.constant0._ZN2at6native29vectorized_elementwise_kernelILi8EZZZNS0_54_GLOBAL__N__d8c5977b_16_LinearAlgebra_cu_140f0503_289316addr_kernel_cudaERNS_14TensorIteratorERKN3c106ScalarES8_ENKUlvE_clEvENKUlvE5_clEvEUlfffE0_St5arrayIPcLm4EEEEviT0_T1_:
	.zero		584


//--------------------- .nv.constant0._ZN2at6native18elementwise_kernelILi128ELi4EZNS0_15gpu_kernel_implIZZZNS0_54_GLOBAL__N__d8c5977b_16_LinearAlgebra_cu_140f0503_289316addr_kernel_cudaERNS_14TensorIteratorERKN3c106ScalarES9_ENKUlvE_clEvENKUlvE5_clEvEUlfffE_EEvRNS_18TensorIteratorBaseERKT_EUliE_EEviT1_ --------------------------
	.section	.nv.constant0._ZN2at6native18elementwise_kernelILi128ELi4EZNS0_15gpu_kernel_implIZZZNS0_54_GLOBAL__N__d8c5977b_16_LinearAlgebra_cu_140f0503_289316addr_kernel_cudaERNS_14TensorIteratorERKN3c106ScalarES9_ENKUlvE_clEvENKUlvE5_clEvEUlfffE_EEvRNS_18TensorIteratorBaseERKT_EUliE_EEviT1_,"a",@progbits
	.sectionflags	@""
	.align	4
.nv.constant0._ZN2at6native18elementwise_kernelILi128ELi4EZNS0_15gpu_kernel_implIZZZNS0_54_GLOBAL__N__d8c5977b_16_LinearAlgebra_cu_140f0503_289316addr_kernel_cudaERNS_14TensorIteratorERKN3c106ScalarES9_ENKUlvE_clEvENKUlvE5_clEvEUlfffE_EEvRNS_18TensorIteratorBaseERKT_EUliE_EEviT1_:
	.zero		1304


//--------------------- .nv.constant0._ZN2at6native27unrolled_elementwise_kernelIZZZNS0_54_GLOBAL__N__d8c5977b_16_LinearAlgebra_cu_140f0503_289316addr_kernel_cudaERNS_14TensorIteratorERKN3c106ScalarES8_ENKUlvE_clEvENKUlvE5_clEvEUlfffE_St5arrayIPcLm4EELi4E23TrivialOffsetCalculatorILi3EjESF_ILi1EjENS0_6memory12LoadWithCastILi3EEENSI_13StoreWithCastILi1EEEEEviT_T0_T2_T3_T4_T5_ --------------------------
	.section	.nv.constant0._ZN2at6native27unrolled_elementwise_kernelIZZZNS0_54_GLOBAL__N__d8c5977b_16_LinearAlgebra_cu_140f0503_289316addr_kernel_cudaERNS_14TensorIteratorERKN3c106ScalarES8_ENKUlvE_clEvENKUlvE5_clEvEUlfffE_St5arrayIPcLm4EELi4E23TrivialOffsetCalculatorILi3EjESF_ILi1EjENS0_6memory12LoadWithCastILi3EEENSI_13StoreWithCastILi1EEEEEviT_T0_T2_T3_T4_T5_,"a",@progbits
	.sectionflags	@""
	.align	4
.nv.constant0._ZN2at6native27unrolled_elementwise_kernelIZZZNS0_54_GLOBAL__N__d8c5977b_16_LinearAlgebra_cu_140f0503_289316addr_kernel_cudaERNS_14TensorIteratorERKN3c106ScalarES8_ENKUlvE_clEvENKUlvE5_clEvEUlfffE_St5arrayIPcLm4EELi4E23TrivialOffsetCalculatorILi3EjESF_ILi1EjENS0_6memory12LoadWithCastILi3EEENSI_13StoreWithCastILi1EEEEEviT_T0_T2_T3_T4_T5_:
	.zero		612


//--------------------- .nv.constant0._ZN2at6native18elementwise_kernelILi128ELi2EZNS0_22gpu_kernel_impl_nocastIZZZNS0_54_GLOBAL__N__d8c5977b_16_LinearAlgebra_cu_140f0503_289316addr_kernel_cudaERNS_14TensorIteratorERKN3c106ScalarES9_ENKUlvE_clEvENKUlvE5_clEvEUlfffE_EEvRNS_18TensorIteratorBaseERKT_EUliE_EEviT1_ --------------------------
	.section	.nv.constant0._ZN2at6native18elementwise_kernelILi128ELi2EZNS0_22gpu_kernel_impl_nocastIZZZNS0_54_GLOBAL__N__d8c5977b_16_LinearAlgebra_cu_140f0503_289316addr_kernel_cudaERNS_14TensorIteratorERKN3c106ScalarES9_ENKUlvE_clEvENKUlvE5_clEvEUlfffE_EEvRNS_18TensorIteratorBaseERKT_EUliE_EEviT1_,"a",@progbits
	.sectionflags	@""
	.align	4
.nv.constant0._ZN2at6native18elementwise_kernelILi128ELi2EZNS0_22gpu_kernel_impl_nocastIZZZNS0_54_GLOBAL__N__d8c5977b_16_LinearAlgebra_cu_140f0503_289316addr_kernel_cudaERNS_14TensorIteratorERKN3c106ScalarES9_ENKUlvE_clEvENKUlvE5_clEvEUlfffE_EEvRNS_18TensorIteratorBaseERKT_EUliE_EEviT1_:
	.zero		1296


//--------------------- .nv.constant0._ZN2at6native27unrolled_elementwise_kernelIZZZNS0_54_GLOBAL__N__d8c5977b_16_LinearAlgebra_cu_140f0503_289316addr_kernel_cudaERNS_14TensorIteratorERKN3c106ScalarES8_ENKUlvE_clEvENKUlvE5_clEvEUlfffE_St5arrayIPcLm4EELi4E23TrivialOffsetCalculatorILi3EjESF_ILi1EjENS0_6memory15LoadWithoutCastENSI_16StoreWithoutCastEEEviT_T0_T2_T3_T4_T5_ --------------------------
	.section	.nv.constant0._ZN2at6native27unrolled_elementwise_kernelIZZZNS0_54_GLOBAL__N__d8c5977b_16_LinearAlgebra_cu_140f0503_289316addr_kernel_cudaERNS_14TensorIteratorERKN3c106ScalarES8_ENKUlvE_clEvENKUlvE5_clEvEUlfffE_St5arrayIPcLm4EELi4E23TrivialOffsetCalculatorILi3EjESF_ILi1EjENS0_6memory15LoadWithoutCastENSI_16StoreWithoutCastEEEviT_T0_T2_T3_T4_T5_,"a",@progbits
	.sectionflags	@""
	.align	4
.nv.constant0._ZN2at6native27unrolled_elementwise_kernelIZZZNS0_54_GLOBAL__N__d8c5977b_16_LinearAlgebra_cu_140f0503_289316addr_kernel_cudaERNS_14TensorIteratorERKN3c106ScalarES8_ENKUlvE_clEvENKUlvE5_clEvEUlfffE_St5arrayIPcLm4EELi4E23TrivialOffsetCalculatorILi3EjESF_ILi1EjENS0_6memory15LoadWithoutCastENSI_16StoreWithoutCastEEEviT_T0_T2_T3_T4_T5_:
	.zero		588


//--------------------- .nv.constant0._ZN2at6native29vectorized_elementwise_kernelILi2EZZZNS0_54_GLOBAL__N__d8c5977b_16_LinearAlgebra_cu_140f0503_289316addr_kernel_cudaERNS_14TensorIteratorERKN3c106ScalarES8_ENKUlvE_clEvENKUlvE5_clEvEUlfffE_St5arrayIPcLm4EEEEviT0_T1_ --------------------------
	.section	.nv.constant0._ZN2at6native29vectorized_elementwise_kernelILi2EZZZNS0_54_GLOBAL__N__d8c5977b_16_LinearAlgebra_cu_140f0503_289316addr_kernel_cudaERNS_14TensorIteratorERKN3c106ScalarES8_ENKUlvE_clEvENKUlvE5_clEvEUlfffE_St5arrayIPcLm4EEEEviT0_T1_,"a",@progbits
	.sectionflags	@""
	.align	4
.nv.constant0._ZN2at6native29vectorized_elementwise_kernelILi2EZZZNS0_54_GLOBAL__N__d8c5977b_16_LinearAlgebra_cu_140f0503_289316addr_kernel_cudaERNS_14TensorIteratorERKN3c106ScalarES8_ENKUlvE_clEvENKUlvE5_clEvEUlfffE_St5arrayIPcLm4EEEEviT0_T1_:
	.zero		584


//--------------------- .nv.constant0._ZN2at6native29vectorized_elementwise_kernelILi4EZZZNS0_54_GLOBAL__N__d8c5977b_16_LinearAlgebra_cu_140f0503_289316addr_kernel_cudaERNS_14TensorIteratorERKN3c106ScalarES8_ENKUlvE_clEvENKUlvE5_clEvEUlfffE_St5arrayIPcLm4EEEEviT0_T1_ --------------------------
	.section	.nv.constant0._ZN2at6native29vectorized_elementwise_kernelILi4EZZZNS0_54_GLOBAL__N__d8c5977b_16_LinearAlgebra_cu_140f0503_289316addr_kernel_cudaERNS_14TensorIteratorERKN3c106ScalarES8_ENKUlvE_clEvENKUlvE5_clEvEUlfffE_St5arrayIPcLm4EEEEviT0_T1_,"a",@progbits
	.sectionflags	@""
	.align	4
.nv.constant0._ZN2at6native29vectorized_elementwise_kernelILi4EZZZNS0_54_GLOBAL__N__d8c5977b_16_LinearAlgebra_cu_140f0503_289316addr_kernel_cudaERNS_14TensorIteratorERKN3c106ScalarES8_ENKUlvE_clEvENKUlvE5_clEvEUlfffE_St5arrayIPcLm4EEEEviT0_T1_:
	.zero		584


//--------------------- .nv.constant0._ZN2at6native29vectorized_elementwise_kernelILi8EZZZNS0_54_GLOBAL__N__d8c5977b_16_LinearAlgebra_cu_140f0503_289316addr_kernel_cudaERNS_14TensorIteratorERKN3c106ScalarES8_ENKUlvE_clEvENKUlvE5_clEvEUlfffE_St5arrayIPcLm4EEEEviT0_T1_ --------------------------
	.section	.nv.constant0._ZN2at6native29vectorized_elementwise_kernelILi8EZZZNS0_54_GLOBAL__N__d8c5977b_16_LinearAlgebra_cu_140f0503_289316addr_kernel_cudaERNS_14TensorIteratorERKN3c106ScalarES8_ENKUlvE_clEvENKUlvE5_clEvEUlfffE_St5arrayIPcLm4EEEEviT0_T1_,"a",@progbits
	.sectionflags	@""
	.align	4
.nv.constant0._ZN2at6native29vectorized_elementwise_kernelILi8EZZZNS0_54_GLOBAL__N__d8c5977b_16_LinearAlgebra_cu_140f0503_289316addr_kernel_cudaERNS_14TensorIteratorERKN3c106ScalarES8_ENKUlvE_clEvENKUlvE5_clEvEUlfffE_St5arrayIPcLm4EEEEviT0_T1_:
	.zero		584


//--------------------- .nv.constant0._ZN2at6native18elementwise_kernelILi128ELi4EZNS0_15gpu_kernel_implIZZZNS0_54_GLOBAL__N__d8c5977b_16_LinearAlgebra_cu_140f0503_289316addr_kernel_cudaERNS_14TensorIteratorERKN3c106ScalarES9_ENKUlvE_clEvENKUlvE4_clEvEUldddE0_EEvRNS_18TensorIteratorBaseERKT_EUliE_EEviT1_ --------------------------
	.section	.nv.constant0._ZN2at6native18elementwise_kernelILi128ELi4EZNS0_15gpu_kernel_implIZZZNS0_54_GLOBAL__N__d8c5977b_16_LinearAlgebra_cu_140f0503_289316addr_kernel_cudaERNS_14TensorIteratorERKN3c106ScalarES9_ENKUlvE_clEvENKUlvE4_clEvEUldddE0_EEvRNS_18TensorIteratorBaseERKT_EUliE_EEviT1_,"a",@progbits
	.sectionflags	@""
	.align	4
.nv.constant0._ZN2at6native18elementwise_kernelILi128ELi4EZNS0_15gpu_kernel_implIZZZNS0_54_GLOBAL__N__d8c5977b_16_LinearAlgebra_cu_140f0503_289316addr_kernel_cudaERNS_14TensorIteratorERKN3c106ScalarES9_ENKUlvE_clEvENKUlvE4_clEvEUldddE0_EEvRNS_18TensorIteratorBaseERKT_EUliE_EEviT1_:
	.zero		1312


//--------------------- .nv.constant0._ZN2at6native27unrolled_elementwise_kernelIZZZNS0_54_GLOBAL__N__d8c5977b_16_LinearAlgebra_cu_140f0503_289316addr_kernel_cudaERNS_14TensorIteratorERKN3c106ScalarES8_ENKUlvE_clEvENKUlvE4_clEvEUldddE0_St5arrayIPcLm4EELi4E23TrivialOffsetCalculatorILi3EjESF_ILi1EjENS0_6memory12LoadWithCastILi3EEENSI_13StoreWithCastILi1EEEEEviT_T0_T2_T3_T4_T5_ --------------------------
	.section	.nv.constant0._ZN2at6native27unrolled_elementwise_kernelIZZZNS0_54_GLOBAL__N__d8c5977b_16_LinearAlgebra_cu_140f0503_289316addr_kernel_cudaERNS_14TensorIteratorERKN3c106ScalarES8_ENKUlvE_clEvENKUlvE4_clEvEUldddE0_St5arrayIPcLm4EELi4E23TrivialOffsetCalculatorILi3EjESF_ILi1EjENS0_6memory12LoadWithCastILi3EEENSI_13StoreWithCastILi1EEEEEviT_T0_T2_T3_T4_T5_,"a",@progbits
	.sectionflags	@""
	.align	4
.nv.constant0._ZN2at6native27unrolled_elementwise_kernelIZZZNS0_54_GLOBAL__N__d8c5977b_16_LinearAlgebra_cu_140f0503_289316addr_kernel_cudaERNS_14TensorIteratorERKN3c106ScalarES8_ENKUlvE_clEvENKUlvE4_clEvEUldddE0_St5arrayIPcLm4EELi4E23TrivialOffsetCalculatorILi3EjESF_ILi1EjENS0_6memory12LoadWithCastILi3EEENSI_13StoreWithCastILi1EEEEEviT_T0_T2_T3_T4_T5_:
	.zero		620


//--------------------- .nv.constant0._ZN2at6native18elementwise_kernelILi128ELi2EZNS0_22gpu_kernel_impl_nocastIZZZNS0_54_GLOBAL__N__d8c5977b_16_LinearAlgebra_cu_140f0503_289316addr_kernel_cudaERNS_14TensorIteratorERKN3c106ScalarES9_ENKUlvE_clEvENKUlvE4_clEvEUldddE0_EEvRNS_18TensorIteratorBaseERKT_EUliE_EEviT1_ --------------------------
	.section	.nv.constant0._ZN2at6native18elementwise_kernelILi128ELi2EZNS0_22gpu_kernel_impl_nocastIZZZNS0_54_GLOBAL__N__d8c5977b_16_LinearAlgebra_cu_140f0503_289316addr_kernel_cudaERNS_14TensorIteratorERKN3c106ScalarES9_ENKUlvE_clEvENKUlvE4_clEvEUldddE0_EEvRNS_18TensorIteratorBaseERKT_EUliE_EEviT1_,"a",@progbits
	.sectionflags	@""
	.align	4
.nv.constant0._ZN2at6native18elementwise_kernelILi128ELi2EZNS0_22gpu_kernel_impl_nocastIZZZNS0_54_GLOBAL__N__d8c5977b_16_LinearAlgebra_cu_140f0503_289316addr_kernel_cudaERNS_14TensorIteratorERKN3c106ScalarES9_ENKUlvE_clEvENKUlvE4_clEvEUldddE0_EEvRNS_18TensorIteratorBaseERKT_EUliE_EEviT1_:
	.zero		1304


//--------------------- .nv.constant0._ZN2at6native27unrolled_elementwise_kernelIZZZNS0_54_GLOBAL__N__d8c5977b_16_LinearAlgebra_cu_140f0503_289316addr_kernel_cudaERNS_14TensorIteratorERKN3c106ScalarES8_ENKUlvE_clEvENKUlvE4_clEvEUldddE0_St5arrayIPcLm4EELi4E23TrivialOffsetCalculatorILi3EjESF_ILi1EjENS0_6memory15LoadWithoutCastENSI_16StoreWithoutCastEEEviT_T0_T2_T3_T4_T5_ --------------------------
	.section	.nv.constant0._ZN2at6native27unrolled_elementwise_kernelIZZZNS0_54_GLOBAL__N__d8c5977b_16_LinearAlgebra_cu_140f0503_289316addr_kernel_cudaERNS_14TensorIteratorERKN3c106ScalarES8_ENKUlvE_clEvENKUlvE4_clEvEUldddE0_St5arrayIPcLm4EELi4E23TrivialOffsetCalculatorILi3EjESF_ILi1EjENS0_6memory15LoadWithoutCastENSI_16StoreWithoutCastEEEviT_T0_T2_T3_T4_T5_,"a",@progbits
	.sectionflags	@""
	.align	4
.nv.constant0._ZN2at6native27unrolled_elementwise_kernelIZZZNS0_54_GLOBAL__N__d8c5977b_16_LinearAlgebra_cu_140f0503_289316addr_kernel_cudaERNS_14TensorIteratorERKN3c106ScalarES8_ENKUlvE_clEvENKUlvE4_clEvEUldddE0_St5arrayIPcLm4EELi4E23TrivialOffsetCalculatorILi3EjESF_ILi1EjENS0_6memory15LoadWithoutCastENSI_16StoreWithoutCastEEEviT_T0_T2_T3_T4_T5_:
	.zero		596


//--------------------- .nv.constant0._ZN2at6native29vectorized_elementwise_kernelILi2EZZZNS0_54_GLOBAL__N__d8c5977b_16_LinearAlgebra_cu_140f0503_289316addr_kernel_cudaERNS_14TensorIteratorERKN3c106ScalarES8_ENKUlvE_clEvENKUlvE4_clEvEUldddE0_St5arrayIPcLm4EEEEviT0_T1_ --------------------------
	.section	.nv.constant0._ZN2at6native29vectorized_elementwise_kernelILi2EZZZNS0_54_GLOBAL__N__d8c5977b_16_LinearAlgebra_cu_140f0503_289316addr_kernel_cudaERNS_14TensorIteratorERKN3c106ScalarES8_ENKUlvE_clEvENKUlvE4_clEvEUldddE0_St5arrayIPcLm4EEEEviT0_T1_,"a",@progbits
	.sectionflags	@""
	.align	4
.nv.constant0._ZN2at6native29vectorized_elementwise_kernelILi2EZZZNS0_54_GLOBAL__N__d8c5977b_16_LinearAlgebra_cu_140f0503_289316addr_kernel_cudaERNS_14TensorIteratorERKN3c106ScalarES8_ENKUlvE_clEvENKUlvE4_clEvEUldddE0_St5arrayIPcLm4EEEEviT0_T1_:
	.zero		592


//--------------------- .nv.constant0._ZN2at6native29vectorized_elementwise_kernelILi4EZZZNS0_54_GLOBAL__N__d8c5977b_16_LinearAlgebra_cu_140f0503_289316addr_kernel_cudaERNS_14TensorIteratorERKN3c106ScalarES8_ENKUlvE_clEvENKUlvE4_clEvEUldddE0_St5arrayIPcLm4EEEEviT0_T1_ --------------------------
	.section	.nv.constant0._ZN2at6native29vectorized_elementwise_kernelILi4EZZZNS0_54_GLOBAL__N__d8c5977b_16_LinearAlgebra_cu_140f0503_289316addr_kernel_cudaERNS_14TensorIteratorERKN3c106ScalarES8_ENKUlvE_clEvENKUlvE4_clEvEUldddE0_St5arrayIPcLm4EEEEviT0_T1_,"a",@progbits
	.sectionflags	@""
	.align	4
.nv.constant0._ZN2at6native29vectorized_elementwise_kernelILi4EZZZNS0_54_GLOBAL__N__d8c5977b_16_LinearAlgebra_cu_140f0503_289316addr_kernel_cudaERNS_14TensorIteratorERKN3c106ScalarES8_ENKUlvE_clEvENKUlvE4_clEvEUldddE0_St5arrayIPcLm4EEEEviT0_T1_:
	.zero		592


//--------------------- .nv.constant0._ZN2at6native29vectorized_elementwise_kernelILi8EZZZNS0_54_GLOBAL__N__d8c5977b_16_LinearAlgebra_cu_140f0503_289316addr_kernel_cudaERNS_14TensorIteratorERKN3c106ScalarES8_ENKUlvE_clEvENKUlvE4_clEvEUldddE0_St5arrayIPcLm4EEEEviT0_T1_ --------------------------
	.section	.nv.constant0._ZN2at6native29vectorized_elementwise_kernelILi8EZZZNS0_54_GLOBAL__N__d8c5977b_16_LinearAlgebra_cu_140f0503_289316addr_kernel_cudaERNS_14TensorIteratorERKN3c106ScalarES8_ENKUlvE_clEvENKUlvE4_clEvEUldddE0_St5arrayIPcLm4EEEEviT0_T1_,"a",@progbits
	.sectionflags	@""
	.align	4
.nv.constant0._ZN2at6native29vectorized_elementwise_kernelILi8EZZZNS0_54_GLOBAL__N__d8c5977b_16_LinearAlgebra_cu_140f0503_289316addr_kernel_cudaERNS_14TensorIteratorERKN3c106ScalarES8_ENKUlvE_clEvENKUlvE4_clEvEUldddE0_St5arrayIPcLm4EEEEviT0_T1_:
	.zero		592


//--------------------- .nv.constant0._ZN2at6native18elementwise_kernelILi128ELi4EZNS0_15gpu_kernel_implIZZZNS0_54_GLOBAL__N__d8c5977b_16_LinearAlgebra_cu_140f0503_289316addr_kernel_cudaERNS_14TensorIteratorERKN3c106ScalarES9_ENKUlvE_clEvENKUlvE4_clEvEUldddE_EEvRNS_18TensorIteratorBaseERKT_EUliE_EEviT1_ --------------------------
	.section	.nv.constant0._ZN2at6native18elementwise_kernelILi128ELi4EZNS0_15gpu_kernel_implIZZZNS0_54_GLOBAL__N__d8c5977b_16_LinearAlgebra_cu_140f0503_289316addr_kernel_cudaERNS_14TensorIteratorERKN3c106ScalarES9_ENKUlvE_clEvENKUlvE4_clEvEUldddE_EEvRNS_18TensorIteratorBaseERKT_EUliE_EEviT1_,"a",@progbits
	.sectionflags	@""
	.align	4
.nv.constant0._ZN2at6native18elementwise_kernelILi128ELi4EZNS0_15gpu_kernel_implIZZZNS0_54_GLOBAL__N__d8c5977b_16_LinearAlgebra_cu_140f0503_289316addr_kernel_cudaERNS_14TensorIteratorERKN3c106ScalarES9_ENKUlvE_clEvENKUlvE4_clEvEUldddE_EEvRNS_18TensorIteratorBaseERKT_EUliE_EEviT1_:
	.zero		1304


//--------------------- .nv.constant0._ZN2at6native27unrolled_elementwise_kernelIZZZNS0_54_GLOBAL__N__d8c5977b_16_LinearAlgebra_cu_140f0503_289316addr_kernel_cudaERNS_14TensorIteratorERKN3c106ScalarES8_ENKUlvE_clEvENKUlvE4_clEvEUldddE_St5arrayIPcLm4EELi4E23TrivialOffsetCalculatorILi3EjESF_ILi1EjENS0_6memory12LoadWithCastILi3EEENSI_13StoreWithCastILi1EEEEEviT_T0_T2_T3_T4_T5_ --------------------------
	.section	.nv.constant0._ZN2at6native27unrolled_elementwise_kernelIZZZNS0_54_GLOBAL__N__d8c5977b_16_LinearAlgebra_cu_140f0503_289316addr_kernel_cudaERNS_14TensorIteratorERKN3c106ScalarES8_ENKUlvE_clEvENKUlvE4_clEvEUldddE_St5arrayIPcLm4EELi4E23TrivialOffsetCalculatorILi3EjESF_ILi1EjENS0_6memory12LoadWithCastILi3EEENSI_13StoreWithCastILi1EEEEEviT_T0_T2_T3_T4_T5_,"a",@progbits
	.sectionflags	@""
	.align	4
.nv.constant0._ZN2at6native27unrolled_elementwise_kernelIZZZNS0_54_GLOBAL__N__d8c5977b_16_LinearAlgebra_cu_140f0503_289316addr_kernel_cudaERNS_14TensorIteratorERKN3c106ScalarES8_ENKUlvE_clEvENKUlvE4_clEvEUldddE_St5arrayIPcLm4EELi4E23TrivialOffsetCalculatorILi3EjESF_ILi1EjENS0_6memory12LoadWithCastILi3EEENSI_13StoreWithCastILi1EEEEEviT_T0_T2_T3_T4_T5_:
	.zero		612


//--------------------- .nv.constant0._ZN2at6native18elementwise_kernelILi128ELi2EZNS0_22gpu_kernel_impl_nocastIZZZNS0_54_GLOBAL__N__d8c5977b_16_LinearAlgebra_cu_140f0503_289316addr_kernel_cudaERNS_14TensorIteratorERKN3c106ScalarES9_ENKUlvE_clEvENKUlvE4_clEvEUldddE_EEvRNS_18TensorIteratorBaseERKT_EUliE_EEviT1_ --------------------------
	.section	.nv.constant0._ZN2at6native18elementwise_kernelILi128ELi2EZNS0_22gpu_kernel_impl_nocastIZZZNS0_54_GLOBAL__N__d8c5977b_16_LinearAlgebra_cu_140f0503_289316addr_kernel_cudaERNS_14TensorIteratorERKN3c106ScalarES9_ENKUlvE_clEvENKUlvE4_clEvEUldddE_EEvRNS_18TensorIteratorBaseERKT_EUliE_EEviT1_,"a",@progbits
	.sectionflags	@""
	.align	4
.nv.constant0._ZN2at6native18elementwise_kernelILi128ELi2EZNS0_22gpu_kernel_impl_nocastIZZZNS0_54_GLOBAL__N__d8c5977b_16_LinearAlgebra_cu_140f0503_289316addr_kernel_cudaERNS_14TensorIteratorERKN3c106ScalarES9_ENKUlvE_clEvENKUlvE4_clEvEUldddE_EEvRNS_18TensorIteratorBaseERKT_EUliE_EEviT1_:
	.zero		1296


//--------------------- .nv.constant0._ZN2at6native27unrolled_elementwise_kernelIZZZNS0_54_GLOBAL__N__d8c5977b_16_LinearAlgebra_cu_140f0503_289316addr_kernel_cudaERNS_14TensorIteratorERKN3c106ScalarES8_ENKUlvE_clEvENKUlvE4_clEvEUldddE_St5arrayIPcLm4EELi4E23TrivialOffsetCalculatorILi3EjESF_ILi1EjENS0_6memory15LoadWithoutCastENSI_16StoreWithoutCastEEEviT_T0_T2_T3_T4_T5_ --------------------------
	.section	.nv.constant0._ZN2at6native27unrolled_elementwise_kernelIZZZNS0_54_GLOBAL__N__d8c5977b_16_LinearAlgebra_cu_140f0503_289316addr_kernel_cudaERNS_14TensorIteratorERKN3c106ScalarES8_ENKUlvE_clEvENKUlvE4_clEvEUldddE_St5arrayIPcLm4EELi4E23TrivialOffsetCalculatorILi3EjESF_ILi1EjENS0_6memory15LoadWithoutCastENSI_16StoreWithoutCastEEEviT_T0_T2_T3_T4_T5_,"a",@progbits
	.sectionflags	@""
	.align	4
.nv.constant0._ZN2at6native27unrolled_elementwise_kernelIZZZNS0_54_GLOBAL__N__d8c5977b_16_LinearAlgebra_cu_140f0503_289316addr_kernel_cudaERNS_14TensorIteratorERKN3c106ScalarES8_ENKUlvE_clEvENKUlvE4_clEvEUldddE_St5arrayIPcLm4EELi4E23TrivialOffsetCalculatorILi3EjESF_ILi1EjENS0_6memory15LoadWithoutCastENSI_16StoreWithoutCastEEEviT_T0_T2_T3_T4_T5_:
	.zero		588


//--------------------- .nv.constant0._ZN2at6native29vectorized_elementwise_kernelILi2EZZZNS0_54_GLOBAL__N__d8c5977b_16_LinearAlgebra_cu_140f0503_289316addr_kernel_cudaERNS_14TensorIteratorERKN3c106ScalarES8_ENKUlvE_clEvENKUlvE4_clEvEUldddE_St5arrayIPcLm4EEEEviT0_T1_ --------------------------
	.section	.nv.constant0._ZN2at6native29vectorized_elementwise_kernelILi2EZZZNS0_54_GLOBAL__N__d8c5977b_16_LinearAlgebra_cu_140f0503_289316addr_kernel_cudaERNS_14TensorIteratorERKN3c106ScalarES8_ENKUlvE_clEvENKUlvE4_clEvEUldddE_St5arrayIPcLm4EEEEviT0_T1_,"a",@progbits
	.sectionflags	@""
	.align	4
.nv.constant0._ZN2at6native29vectorized_elementwise_kernelILi2EZZZNS0_54_GLOBAL__N__d8c5977b_16_LinearAlgebra_cu_140f0503_289316addr_kernel_cudaERNS_14TensorIteratorERKN3c106ScalarES8_ENKUlvE_clEvENKUlvE4_clEvEUldddE_St5arrayIPcLm4EEEEviT0_T1_:
	.zero		584


//--------------------- .nv.constant0._ZN2at6native29vectorized_elementwise_kernelILi4EZZZNS0_54_GLOBAL__N__d8c5977b_16_LinearAlgebra_cu_140f0503_289316addr_kernel_cudaERNS_14TensorIteratorERKN3c106ScalarES8_ENKUlvE_clEvENKUlvE4_clEvEUldddE_St5arrayIPcLm4EEEEviT0_T1_ --------------------------
	.section	.nv.constant0._ZN2at6native29vectorized_elementwise_kernelILi4EZZZNS0_54_GLOBAL__N__d8c5977b_16_LinearAlgebra_cu_140f0503_289316addr_kernel_cudaERNS_14TensorIteratorERKN3c106ScalarES8_ENKUlvE_clEvENKUlvE4_clEvEUldddE_St5arrayIPcLm4EEEEviT0_T1_,"a",@progbits
	.sectionflags	@""
	.align	4
.nv.constant0._ZN2at6native29vectorized_elementwise_kernelILi4EZZZNS0_54_GLOBAL__N__d8c5977b_16_LinearAlgebra_cu_140f0503_289316addr_kernel_cudaERNS_14TensorIteratorERKN3c106ScalarES8_ENKUlvE_clEvENKUlvE4_clEvEUldddE_St5arrayIPcLm4EEEEviT0_T1_:
	.zero		584


//--------------------- .nv.constant0._ZN2at6native29vectorized_elementwise_kernelILi8EZZZNS0_54_GLOBAL__N__d8c5977b_16_LinearAlgebra_cu_140f0503_289316addr_kernel_cudaERNS_14TensorIteratorERKN3c106ScalarES8_ENKUlvE_clEvENKUlvE4_clEvEUldddE_St5arrayIPcLm4EEEEviT0_T1_ --------------------------
	.section	.nv.constant0._ZN2at6native29vectorized_elementwise_kernelILi8EZZZNS0_54_GLOBAL__N__d8c5977b_16_LinearAlgebra_cu_140f0503_289316addr_kernel_cudaERNS_14TensorIteratorERKN3c106ScalarES8_ENKUlvE_clEvENKUlvE4_clEvEUldddE_St5arrayIPcLm4EEEEviT0_T1_,"a",@progbits
	.sectionflags	@""
	.align	4
.nv.constant0._ZN2at6native29vectorized_elementwise_kernelILi8EZZZNS0_54_GLOBAL__N__d8c5977b_16_LinearAlgebra_cu_140f0503_289316addr_kernel_cudaERNS_14TensorIteratorERKN3c106ScalarES8_ENKUlvE_clEvENKUlvE4_clEvEUldddE_St5arrayIPcLm4EEEEviT0_T1_:
	.zero		584


//--------------------- .nv.constant0._ZN2at6native18elementwise_kernelILi128ELi4EZNS0_15gpu_kernel_implIZZZNS0_54_GLOBAL__N__d8c5977b_16_LinearAlgebra_cu_140f0503_289316addr_kernel_cudaERNS_14TensorIteratorERKN3c106ScalarES9_ENKUlvE_clEvENKUlvE3_clEvEUlsssE0_EEvRNS_18TensorIteratorBaseERKT_EUliE_EEviT1_ --------------------------
	.section	.nv.constant0._ZN2at6native18elementwise_kernelILi128ELi4EZNS0_15gpu_kernel_implIZZZNS0_54_GLOBAL__N__d8c5977b_16_LinearAlgebra_cu_140f0503_289316addr_kernel_cudaERNS_14TensorIteratorERKN3c106ScalarES9_ENKUlvE_clEvENKUlvE3_clEvEUlsssE0_EEvRNS_18TensorIteratorBaseERKT_EUliE_EEviT1_,"a",@progbits
	.sectionflags	@""
	.align	4
.nv.constant0._ZN2at6native18elementwise_kernelILi128ELi4EZNS0_15gpu_kernel_implIZZZNS0_54_GLOBAL__N__d8c5977b_16_LinearAlgebra_cu_140f0503_289316addr_kernel_cudaERNS_14TensorIteratorERKN3c106ScalarES9_ENKUlvE_clEvENKUlvE3_clEvEUlsssE0_EEvRNS_18TensorIteratorBaseERKT_EUliE_EEviT1_:
	.zero		1304


//--------------------- .nv.constant0._ZN2at6native27unrolled_elementwise_kernelIZZZNS0_54_GLOBAL__N__d8c5977b_16_LinearAlgebra_cu_140f0503_289316addr_kernel_cudaERNS_14TensorIteratorERKN3c106ScalarES8_ENKUlvE_clEvENKUlvE3_clEvEUlsssE0_St5arrayIPcLm4EELi4E23TrivialOffsetCalculatorILi3EjESF_ILi1EjENS0_6memory12LoadWithCastILi3EEENSI_13StoreWithCastILi1EEEEEviT_T0_T2_T3_T4_T5_ --------------------------
	.section	.nv.constant0._ZN2at6native27unrolled_elementwise_kernelIZZZNS0_54_GLOBAL__N__d8c5977b_16_LinearAlgebra_cu_140f0503_289316addr_kernel_cudaERNS_14TensorIteratorERKN3c106ScalarES8_ENKUlvE_clEvENKUlvE3_clEvEUlsssE0_St5arrayIPcLm4EELi4E23TrivialOffsetCalculatorILi3EjESF_ILi1EjENS0_6memory12LoadWithCastILi3EEENSI_13StoreWithCastILi1EEEEEviT_T0_T2_T3_T4_T5_,"a",@progbits
	.sectionflags	@""
	.align	4
.nv.constant0._ZN2at6native27unrolled_elementwise_kernelIZZZNS0_54_GLOBAL__N__d8c5977b_16_LinearAlgebra_cu_140f0503_289316addr_kernel_cudaERNS_14TensorIteratorERKN3c106ScalarES8_ENKUlvE_clEvENKUlvE3_clEvEUlsssE0_St5arrayIPcLm4EELi4E23TrivialOffsetCalculatorILi3EjESF_ILi1EjENS0_6memory12LoadWithCastILi3EEENSI_13StoreWithCastILi1EEEEEviT_T0_T2_T3_T4_T5_:
	.zero		612


//--------------------- .nv.constant0._ZN2at6native18elementwise_kernelILi128ELi4EZNS0_22gpu_kernel_impl_nocastIZZZNS0_54_GLOBAL__N__d8c5977b_16_LinearAlgebra_cu_140f0503_289316addr_kernel_cudaERNS_14TensorIteratorERKN3c106ScalarES9_ENKUlvE_clEvENKUlvE3_clEvEUlsssE0_EEvRNS_18TensorIteratorBaseERKT_EUliE_EEviT1_ --------------------------
	.section	.nv.constant0._ZN2at6native18elementwise_kernelILi128ELi4EZNS0_22gpu_kernel_impl_nocastIZZZNS0_54_GLOBAL__N__d8c5977b_16_LinearAlgebra_cu_140f0503_289316addr_kernel_cudaERNS_14TensorIteratorERKN3c106ScalarES9_ENKUlvE_clEvENKUlvE3_clEvEUlsssE0_EEvRNS_18TensorIteratorBaseERKT_EUliE_EEviT1_,"a",@progbits
	.sectionflags	@""
	.align	4
.nv.constant0._ZN2at6native18elementwise_kernelILi128ELi4EZNS0_22gpu_kernel_impl_nocastIZZZNS0_54_GLOBAL__N__d8c5977b_16_LinearAlgebra_cu_140f0503_289316addr_kernel_cudaERNS_14TensorIteratorERKN3c106ScalarES9_ENKUlvE_clEvENKUlvE3_clEvEUlsssE0_EEvRNS_18TensorIteratorBaseERKT_EUliE_EEviT1_:
	.zero		1296


//--------------------- .nv.constant0._ZN2at6native27unrolled_elementwise_kernelIZZZNS0_54_GLOBAL__N__d8c5977b_16_LinearAlgebra_cu_140f0503_289316addr_kernel_cudaERNS_14TensorIteratorERKN3c106ScalarES8_ENKUlvE_clEvENKUlvE3_clEvEUlsssE0_St5arrayIPcLm4EELi4E23TrivialOffsetCalculatorILi3EjESF_ILi1EjENS0_6memory15LoadWithoutCastENSI_16StoreWithoutCastEEEviT_T0_T2_T3_T4_T5_ --------------------------
	.section	.nv.constant0._ZN2at6native27unrolled_elementwise_kernelIZZZNS0_54_GLOBAL__N__d8c5977b_16_LinearAlgebra_cu_140f0503_289316addr_kernel_cudaERNS_14TensorIteratorERKN3c106ScalarES8_ENKUlvE_clEvENKUlvE3_clEvEUlsssE0_St5arrayIPcLm4EELi4E23TrivialOffsetCalculatorILi3EjESF_ILi1EjENS0_6memory15LoadWithoutCastENSI_16StoreWithoutCastEEEviT_T0_T2_T3_T4_T5_,"a",@progbits
	.sectionflags	@""
	.align	4
.nv.constant0._ZN2at6native27unrolled_elementwise_kernelIZZZNS0_54_GLOBAL__N__d8c5977b_16_LinearAlgebra_cu_140f0503_289316addr_kernel_cudaERNS_14TensorIteratorERKN3c106ScalarES8_ENKUlvE_clEvENKUlvE3_clEvEUlsssE0_St5arrayIPcLm4EELi4E23TrivialOffsetCalculatorILi3EjESF_ILi1EjENS0_6memory15LoadWithoutCastENSI_16StoreWithoutCastEEEviT_T0_T2_T3_T4_T5_:
	.zero		588


//--------------------- .nv.constant0._ZN2at6native29vectorized_elementwise_kernelILi2EZZZNS0_54_GLOBAL__N__d8c5977b_16_LinearAlgebra_cu_140f0503_289316addr_kernel_cudaERNS_14TensorIteratorERKN3c106ScalarES8_ENKUlvE_clEvENKUlvE3_clEvEUlsssE0_St5arrayIPcLm4EEEEviT0_T1_ --------------------------
	.section	.nv.constant0._ZN2at6native29vectorized_elementwise_kernelILi2EZZZNS0_54_GLOBAL__N__d8c5977b_16_LinearAlgebra_cu_140f0503_289316addr_kernel_cudaERNS_14TensorIteratorERKN3c106ScalarES8_ENKUlvE_clEvENKUlvE3_clEvEUlsssE0_St5arrayIPcLm4EEEEviT0_T1_,"a",@progbits
	.sectionflags	@""
	.align	4
.nv.constant0._ZN2at6native29vectorized_elementwise_kernelILi2EZZZNS0_54_GLOBAL__N__d8c5977b_16_LinearAlgebra_cu_140f0503_289316addr_kernel_cudaERNS_14TensorIteratorERKN3c106ScalarES8_ENKUlvE_clEvENKUlvE3_clEvEUlsssE0_St5arrayIPcLm4EEEEviT0_T1_:
	.zero		584


//--------------------- .nv.constant0._ZN2at6native29vectorized_elementwise_kernelILi4EZZZNS0_54_GLOBAL__N__d8c5977b_16_LinearAlgebra_cu_140f0503_289316addr_kernel_cudaERNS_14TensorIteratorERKN3c106ScalarES8_ENKUlvE_clEvENKUlvE3_clEvEUlsssE0_St5arrayIPcLm4EEEEviT0_T1_ --------------------------
	.section	.nv.constant0._ZN2at6native29vectorized_elementwise_kernelILi4EZZZNS0_54_GLOBAL__N__d8c5977b_16_LinearAlgebra_cu_140f0503_289316addr_kernel_cudaERNS_14TensorIteratorERKN3c106ScalarES8_ENKUlvE_clEvENKUlvE3_clEvEUlsssE0_St5arrayIPcLm4EEEEviT0_T1_,"a",@progbits
	.sectionflags	@""
	.align	4
.nv.constant0._ZN2at6native29vectorized_elementwise_kernelILi4EZZZNS0_54_GLOBAL__N__d8c5977b_16_LinearAlgebra_cu_140f0503_289316addr_kernel_cudaERNS_14TensorIteratorERKN3c106ScalarES8_ENKUlvE_clEvENKUlvE3_clEvEUlsssE0_St5arrayIPcLm4EEEEviT0_T1_:
	.zero		584


//--------------------- .nv.constant0._ZN2at6native29vectorized_elementwise_kernelILi8EZZZNS0_54_GLOBAL__N__d8c5977b_16_LinearAlgebra_cu_140f0503_289316addr_kernel_cudaERNS_14TensorIteratorERKN3c106ScalarES8_ENKUlvE_clEvENKUlvE3_clEvEUlsssE0_St5arrayIPcLm4EEEEviT0_T1_ --------------------------
	.section	.nv.constant0._ZN2at6native29vectorized_elementwise_kernelILi8EZZZNS0_54_GLOBAL__N__d8c5977b_16_LinearAlgebra_cu_140f0503_289316addr_kernel_cudaERNS_14TensorIteratorERKN3c106ScalarES8_ENKUlvE_clEvENKUlvE3_clEvEUlsssE0_St5arrayIPcLm4EEEEviT0_T1_,"a",@progbits
	.sectionflags	@""
	.align	4
.nv.constant0._ZN2at6native29vectorized_elementwise_kernelILi8EZZZNS0_54_GLOBAL__N__d8c5977b_16_LinearAlgebra_cu_140f0503_289316addr_kernel_cudaERNS_14TensorIteratorERKN3c106ScalarES8_ENKUlvE_clEvENKUlvE3_clEvEUlsssE0_St5arrayIPcLm4EEEEviT0_T1_:
	.zero		584


//--------------------- .nv.constant0._ZN2at6native18elementwise_kernelILi128ELi4EZNS0_15gpu_kernel_implIZZZNS0_54_GLOBAL__N__d8c5977b_16_LinearAlgebra_cu_140f0503_289316addr_kernel_cudaERNS_14TensorIteratorERKN3c106ScalarES9_ENKUlvE_clEvENKUlvE3_clEvEUlsssE_EEvRNS_18TensorIteratorBaseERKT_EUliE_EEviT1_ --------------------------
	.section	.nv.constant0._ZN2at6native18elementwise_kernelILi128ELi4EZNS0_15gpu_kernel_implIZZZNS0_54_GLOBAL__N__d8c5977b_16_LinearAlgebra_cu_140f0503_289316addr_kernel_cudaERNS_14TensorIteratorERKN3c106ScalarES9_ENKUlvE_clEvENKUlvE3_clEvEUlsssE_EEvRNS_18TensorIteratorBaseERKT_EUliE_EEviT1_,"a",@progbits
	.sectionflags	@""
	.align	4
.nv.constant0._ZN2at6native18elementwise_kernelILi128ELi4EZNS0_15gpu_kernel_implIZZZNS0_54_GLOBAL__N__d8c5977b_16_LinearAlgebra_cu_140f0503_289316addr_kernel_cudaERNS_14TensorIteratorERKN3c106ScalarES9_ENKUlvE_clEvENKUlvE3_clEvEUlsssE_EEvRNS_18TensorIteratorBaseERKT_EUliE_EEviT1_:
	.zero		1304


//--------------------- .nv.constant0._ZN2at6native27unrolled_elementwise_kernelIZZZNS0_54_GLOBAL__N__d8c5977b_16_LinearAlgebra_cu_140f0503_289316addr_kernel_cudaERNS_14TensorIteratorERKN3c106ScalarES8_ENKUlvE_clEvENKUlvE3_clEvEUlsssE_St5arrayIPcLm4EELi4E23TrivialOffsetCalculatorILi3EjESF_ILi1EjENS0_6memory12LoadWithCastILi3EEENSI_13StoreWithCastILi1EEEEEviT_T0_T2_T3_T4_T5_ --------------------------
	.section	.nv.constant0._ZN2at6native27unrolled_elementwise_kernelIZZZNS0_54_GLOBAL__N__d8c5977b_16_LinearAlgebra_cu_140f0503_289316addr_kernel_cudaERNS_14TensorIteratorERKN3c106ScalarES8_ENKUlvE_clEvENKUlvE3_clEvEUlsssE_St5arrayIPcLm4EELi4E23TrivialOffsetCalculatorILi3EjESF_ILi1EjENS0_6memory12LoadWithCastILi3EEENSI_13StoreWithCastILi1EEEEEviT_T0_T2_T3_T4_T5_,"a",@progbits
	.sectionflags	@""
	.align	4
.nv.constant0._ZN2at6native27unrolled_elementwise_kernelIZZZNS0_54_GLOBAL__N__d8c5977b_16_LinearAlgebra_cu_140f0503_289316addr_kernel_cudaERNS_14TensorIteratorERKN3c106ScalarES8_ENKUlvE_clEvENKUlvE3_clEvEUlsssE_St5arrayIPcLm4EELi4E23TrivialOffsetCalculatorILi3EjESF_ILi1EjENS0_6memory12LoadWithCastILi3EEENSI_13StoreWithCastILi1EEEEEviT_T0_T2_T3_T4_T5_:
	.zero		612


//--------------------- .nv.constant0._ZN2at6native18elementwise_kernelILi128ELi4EZNS0_22gpu_kernel_impl_nocastIZZZNS0_54_GLOBAL__N__d8c5977b_16_LinearAlgebra_cu_140f0503_289316addr_kernel_cudaERNS_14TensorIteratorERKN3c106ScalarES9_ENKUlvE_clEvENKUlvE3_clEvEUlsssE_EEvRNS_18TensorIteratorBaseERKT_EUliE_EEviT1_ --------------------------
	.section	.nv.constant0._ZN2at6native18elementwise_kernelILi128ELi4EZNS0_22gpu_kernel_impl_nocastIZZZNS0_54_GLOBAL__N__d8c5977b_16_LinearAlgebra_cu_140f0503_289316addr_kernel_cudaERNS_14TensorIteratorERKN3c106ScalarES9_ENKUlvE_clEvENKUlvE3_clEvEUlsssE_EEvRNS_18TensorIteratorBaseERKT_EUliE_EEviT1_,"a",@progbits
	.sectionflags	@""
	.align	4
.nv.constant0._ZN2at6native18elementwise_kernelILi128ELi4EZNS0_22gpu_kernel_impl_nocastIZZZNS0_54_GLOBAL__N__d8c5977b_16_LinearAlgebra_cu_140f0503_289316addr_kernel_cudaERNS_14TensorIteratorERKN3c106ScalarES9_ENKUlvE_clEvENKUlvE3_clEvEUlsssE_EEvRNS_18TensorIteratorBaseERKT_EUliE_EEviT1_:
	.zero		1296


//--------------------- .nv.constant0._ZN2at6native27unrolled_elementwise_kernelIZZZNS0_54_GLOBAL__N__d8c5977b_16_LinearAlgebra_cu_140f0503_289316addr_kernel_cudaERNS_14TensorIteratorERKN3c106ScalarES8_ENKUlvE_clEvENKUlvE3_clEvEUlsssE_St5arrayIPcLm4EELi4E23TrivialOffsetCalculatorILi3EjESF_ILi1EjENS0_6memory15LoadWithoutCastENSI_16StoreWithoutCastEEEviT_T0_T2_T3_T4_T5_ --------------------------
	.section	.nv.constant0._ZN2at6native27unrolled_elementwise_kernelIZZZNS0_54_GLOBAL__N__d8c5977b_16_LinearAlgebra_cu_140f0503_289316addr_kernel_cudaERNS_14TensorIteratorERKN3c106ScalarES8_ENKUlvE_clEvENKUlvE3_clEvEUlsssE_St5arrayIPcLm4EELi4E23TrivialOffsetCalculatorILi3EjESF_ILi1EjENS0_6memory15LoadWithoutCastENSI_16StoreWithoutCastEEEviT_T0_T2_T3_T4_T5_,"a",@progbits
	.sectionflags	@""
	.align	4
.nv.constant0._ZN2at6native27unrolled_elementwise_kernelIZZZNS0_54_GLOBAL__N__d8c5977b_16_LinearAlgebra_cu_140f0503_289316addr_kernel_cudaERNS_14TensorIteratorERKN3c106ScalarES8_ENKUlvE_clEvENKUlvE3_clEvEUlsssE_St5arrayIPcLm4EELi4E23TrivialOffsetCalculatorILi3EjESF_ILi1EjENS0_6memory15LoadWithoutCastENSI_16StoreWithoutCastEEEviT_T0_T2_T3_T4_T5_:
	.zero		588


//--------------------- .nv.constant0._ZN2at6native29vectorized_elementwise_kernelILi2EZZZNS0_54_GLOBAL__N__d8c5977b_16_LinearAlgebra_cu_140f0503_289316addr_kernel_cudaERNS_14TensorIteratorERKN3c106ScalarES8_ENKUlvE_clEvENKUlvE3_clEvEUlsssE_St5arrayIPcLm4EEEEviT0_T1_ --------------------------
	.section	.nv.constant0._ZN2at6native29vectorized_elementwise_kernelILi2EZZZNS0_54_GLOBAL__N__d8c5977b_16_LinearAlgebra_cu_140f0503_289316addr_kernel_cudaERNS_14TensorIteratorERKN3c106ScalarES8_ENKUlvE_clEvENKUlvE3_clEvEUlsssE_St5arrayIPcLm4EEEEviT0_T1_,"a",@progbits
	.sectionflags	@""
	.align	4
.nv.constant0._ZN2at6native29vectorized_elementwise_kernelILi2EZZZNS0_54_GLOBAL__N__d8c5977b_16_LinearAlgebra_cu_140f0503_289316addr_kernel_cudaERNS_14TensorIteratorERKN3c106ScalarES8_ENKUlvE_clEvENKUlvE3_clEvEUlsssE_St5arrayIPcLm4EEEEviT0_T1_:
	.zero		584


//--------------------- .nv.constant0._ZN2at6native29vectorized_elementwise_kernelILi4EZZZNS0_54_GLOBAL__N__d8c5977b_16_LinearAlgebra_cu_140f0503_289316addr_kernel_cudaERNS_14TensorIteratorERKN3c106ScalarES8_ENKUlvE_clEvENKUlvE3_clEvEUlsssE_St5arrayIPcLm4EEEEviT0_T1_ --------------------------
	.section	.nv.constant0._ZN2at6native29vectorized_elementwise_kernelILi4EZZZNS0_54_GLOBAL__N__d8c5977b_16_LinearAlgebra_cu_140f0503_289316addr_kernel_cudaERNS_14TensorIteratorERKN3c106ScalarES8_ENKUlvE_clEvENKUlvE3_clEvEUlsssE_St5arrayIPcLm4EEEEviT0_T1_,"a",@progbits
	.sectionflags	@""
	.align	4
.nv.constant0._ZN2at6native29vectorized_elementwise_kernelILi4EZZZNS0_54_GLOBAL__N__d8c5977b_16_LinearAlgebra_cu_140f0503_289316addr_kernel_cudaERNS_14TensorIteratorERKN3c106ScalarES8_ENKUlvE_clEvENKUlvE3_clEvEUlsssE_St5arrayIPcLm4EEEEviT0_T1_:
	.zero		584


//--------------------- .nv.constant0._ZN2at6native29vectorized_elementwise_kernelILi8EZZZNS0_54_GLOBAL__N__d8c5977b_16_LinearAlgebra_cu_140f0503_289316addr_kernel_cudaERNS_14TensorIteratorERKN3c106ScalarES8_ENKUlvE_clEvENKUlvE3_clEvEUlsssE_St5arrayIPcLm4EEEEviT0_T1_ --------------------------
	.section	.nv.constant0._ZN2at6native29vectorized_elementwise_kernelILi8EZZZNS0_54_GLOBAL__N__d8c5977b_16_LinearAlgebra_cu_140f0503_289316addr_kernel_cudaERNS_14TensorIteratorERKN3c106ScalarES8_ENKUlvE_clEvENKUlvE3_clEvEUlsssE_St5arrayIPcLm4EEEEviT0_T1_,"a",@progbits
	.sectionflags	@""
	.align	4
.nv.constant0._ZN2at6native29vectorized_elementwise_kernelILi8EZZZNS0_54_GLOBAL__N__d8c5977b_16_LinearAlgebra_cu_140f0503_289316addr_kernel_cudaERNS_14TensorIteratorERKN3c106ScalarES8_ENKUlvE_clEvENKUlvE3_clEvEUlsssE_St5arrayIPcLm4EEEEviT0_T1_:
	.zero		584


//--------------------- .nv.constant0._ZN2at6native18elementwise_kernelILi128ELi4EZNS0_15gpu_kernel_implIZZZNS0_54_GLOBAL__N__d8c5977b_16_LinearAlgebra_cu_140f0503_289316addr_kernel_cudaERNS_14TensorIteratorERKN3c106ScalarES9_ENKUlvE_clEvENKUlvE2_clEvEUllllE0_EEvRNS_18TensorIteratorBaseERKT_EUliE_EEviT1_ --------------------------
	.section	.nv.constant0._ZN2at6native18elementwise_kernelILi128ELi4EZNS0_15gpu_kernel_implIZZZNS0_54_GLOBAL__N__d8c5977b_16_LinearAlgebra_cu_140f0503_289316addr_kernel_cudaERNS_14TensorIteratorERKN3c106ScalarES9_ENKUlvE_clEvENKUlvE2_clEvEUllllE0_EEvRNS_18TensorIteratorBaseERKT_EUliE_EEviT1_,"a",@progbits
	.sectionflags	@""
	.align	4
.nv.constant0._ZN2at6native18elementwise_kernelILi128ELi4EZNS0_15gpu_kernel_implIZZZNS0_54_GLOBAL__N__d8c5977b_16_LinearAlgebra_cu_140f0503_289316addr_kernel_cudaERNS_14TensorIteratorERKN3c106ScalarES9_ENKUlvE_clEvENKUlvE2_clEvEUllllE0_EEvRNS_18TensorIteratorBaseERKT_EUliE_EEviT1_:
	.zero		1312


//--------------------- .nv.constant0._ZN2at6native27unrolled_elementwise_kernelIZZZNS0_54_GLOBAL__N__d8c5977b_16_LinearAlgebra_cu_140f0503_289316addr_kernel_cudaERNS_14TensorIteratorERKN3c106ScalarES8_ENKUlvE_clEvENKUlvE2_clEvEUllllE0_St5arrayIPcLm4EELi4E23TrivialOffsetCalculatorILi3EjESF_ILi1EjENS0_6memory12LoadWithCastILi3EEENSI_13StoreWithCastILi1EEEEEviT_T0_T2_T3_T4_T5_ --------------------------
	.section	.nv.constant0._ZN2at6native27unrolled_elementwise_kernelIZZZNS0_54_GLOBAL__N__d8c5977b_16_LinearAlgebra_cu_140f0503_289316addr_kernel_cudaERNS_14TensorIteratorERKN3c106ScalarES8_ENKUlvE_clEvENKUlvE2_clEvEUllllE0_St5arrayIPcLm4EELi4E23TrivialOffsetCalculatorILi3EjESF_ILi1EjENS0_6memory12LoadWithCastILi3EEENSI_13StoreWithCastILi1EEEEEviT_T0_T2_T3_T4_T5_,"a",@progbits
	.sectionflags	@""
	.align	4
.nv.constant0._ZN2at6native27unrolled_elementwise_kernelIZZZNS0_54_GLOBAL__N__d8c5977b_16_LinearAlgebra_cu_140f0503_289316addr_kernel_cudaERNS_14TensorIteratorERKN3c106ScalarES8_ENKUlvE_clEvENKUlvE2_clEvEUllllE0_St5arrayIPcLm4EELi4E23TrivialOffsetCalculatorILi3EjESF_ILi1EjENS0_6memory12LoadWithCastILi3EEENSI_13StoreWithCastILi1EEEEEviT_T0_T2_T3_T4_T5_:
	.zero		620


//--------------------- .nv.constant0._ZN2at6native18elementwise_kernelILi128ELi2EZNS0_22gpu_kernel_impl_nocastIZZZNS0_54_GLOBAL__N__d8c5977b_16_LinearAlgebra_cu_140f0503_289316addr_kernel_cudaERNS_14TensorIteratorERKN3c106ScalarES9_ENKUlvE_clEvENKUlvE2_clEvEUllllE0_EEvRNS_18TensorIteratorBaseERKT_EUliE_EEviT1_ --------------------------
	.section	.nv.constant0._ZN2at6native18elementwise_kernelILi128ELi2EZNS0_22gpu_kernel_impl_nocastIZZZNS0_54_GLOBAL__N__d8c5977b_16_LinearAlgebra_cu_140f0503_289316addr_kernel_cudaERNS_14TensorIteratorERKN3c106ScalarES9_ENKUlvE_clEvENKUlvE2_clEvEUllllE0_EEvRNS_18TensorIteratorBaseERKT_EUliE_EEviT1_,"a",@progbits
	.sectionflags	@""
	.align	4
.nv.constant0._ZN2at6native18elementwise_kernelILi128ELi2EZNS0_22gpu_kernel_impl_nocastIZZZNS0_54_GLOBAL__N__d8c5977b_16_LinearAlgebra_cu_140f0503_289316addr_kernel_cudaERNS_14TensorIteratorERKN3c106ScalarES9_ENKUlvE_clEvENKUlvE2_clEvEUllllE0_EEvRNS_18TensorIteratorBaseERKT_EUliE_EEviT1_:
	.zero		1304


//--------------------- .nv.constant0._ZN2at6native27unrolled_elementwise_kernelIZZZNS0_54_GLOBAL__N__d8c5977b_16_LinearAlgebra_cu_140f0503_289316addr_kernel_cudaERNS_14TensorIteratorERKN3c106ScalarES8_ENKUlvE_clEvENKUlvE2_clEvEUllllE0_St5arrayIPcLm4EELi4E23TrivialOffsetCalculatorILi3EjESF_ILi1EjENS0_6memory15LoadWithoutCastENSI_16StoreWithoutCastEEEviT_T0_T2_T3_T4_T5_ --------------------------
	.section	.nv.constant0._ZN2at6native27unrolled_elementwise_kernelIZZZNS0_54_GLOBAL__N__d8c5977b_16_LinearAlgebra_cu_140f0503_289316addr_kernel_cudaERNS_14TensorIteratorERKN3c106ScalarES8_ENKUlvE_clEvENKUlvE2_clEvEUllllE0_St5arrayIPcLm4EELi4E23TrivialOffsetCalculatorILi3EjESF_ILi1EjENS0_6memory15LoadWithoutCastENSI_16StoreWithoutCastEEEviT_T0_T2_T3_T4_T5_,"a",@progbits
	.sectionflags	@""
	.align	4
.nv.constant0._ZN2at6native27unrolled_elementwise_kernelIZZZNS0_54_GLOBAL__N__d8c5977b_16_LinearAlgebra_cu_140f0503_289316addr_kernel_cudaERNS_14TensorIteratorERKN3c106ScalarES8_ENKUlvE_clEvENKUlvE2_clEvEUllllE0_St5arrayIPcLm4EELi4E23TrivialOffsetCalculatorILi3EjESF_ILi1EjENS0_6memory15LoadWithoutCastENSI_16StoreWithoutCastEEEviT_T0_T2_T3_T4_T5_:
	.zero		596


//--------------------- .nv.constant0._ZN2at6native29vectorized_elementwise_kernelILi2EZZZNS0_54_GLOBAL__N__d8c5977b_16_LinearAlgebra_cu_140f0503_289316addr_kernel_cudaERNS_14TensorIteratorERKN3c106ScalarES8_ENKUlvE_clEvENKUlvE2_clEvEUllllE0_St5arrayIPcLm4EEEEviT0_T1_ --------------------------
	.section	.nv.constant0._ZN2at6native29vectorized_elementwise_kernelILi2EZZZNS0_54_GLOBAL__N__d8c5977b_16_LinearAlgebra_cu_140f0503_289316addr_kernel_cudaERNS_14TensorIteratorERKN3c106ScalarES8_ENKUlvE_clEvENKUlvE2_clEvEUllllE0_St5arrayIPcLm4EEEEviT0_T1_,"a",@progbits
	.sectionflags	@""
	.align	4
.nv.constant0._ZN2at6native29vectorized_elementwise_kernelILi2EZZZNS0_54_GLOBAL__N__d8c5977b_16_LinearAlgebra_cu_140f0503_289316addr_kernel_cudaERNS_14TensorIteratorERKN3c106ScalarES8_ENKUlvE_clEvENKUlvE2_clEvEUllllE0_St5arrayIPcLm4EEEEviT0_T1_:
	.zero		592


//--------------------- .nv.constant0._ZN2at6native29vectorized_elementwise_kernelILi4EZZZNS0_54_GLOBAL__N__d8c5977b_16_LinearAlgebra_cu_140f0503_289316addr_kernel_cudaERNS_14TensorIteratorERKN3c106ScalarES8_ENKUlvE_clEvENKUlvE2_clEvEUllllE0_St5arrayIPcLm4EEEEviT0_T1_ --------------------------
	.section	.nv.constant0._ZN2at6native29vectorized_elementwise_kernelILi4EZZZNS0_54_GLOBAL__N__d8c5977b_16_LinearAlgebra_cu_140f0503_289316addr_kernel_cudaERNS_14TensorIteratorERKN3c106ScalarES8_ENKUlvE_clEvENKUlvE2_clEvEUllllE0_St5arrayIPcLm4EEEEviT0_T1_,"a",@progbits
	.sectionflags	@""
	.align	4
.nv.constant0._ZN2at6native29vectorized_elementwise_kernelILi4EZZZNS0_54_GLOBAL__N__d8c5977b_16_LinearAlgebra_cu_140f0503_289316addr_kernel_cudaERNS_14TensorIteratorERKN3c106ScalarES8_ENKUlvE_clEvENKUlvE2_clEvEUllllE0_St5arrayIPcLm4EEEEviT0_T1_:
	.zero		592


//--------------------- .nv.constant0._ZN2at6native29vectorized_elementwise_kernelILi8EZZZNS0_54_GLOBAL__N__d8c5977b_16_LinearAlgebra_cu_140f0503_289316addr_kernel_cudaERNS_14TensorIteratorERKN3c106ScalarES8_ENKUlvE_clEvENKUlvE2_clEvEUllllE0_St5arrayIPcLm4EEEEviT0_T1_ --------------------------
	.section	.nv.constant0._ZN2at6native29vectorized_elementwise_kernelILi8EZZZNS0_54_GLOBAL__N__d8c5977b_16_LinearAlgebra_cu_140f0503_289316addr_kernel_cudaERNS_14TensorIteratorERKN3c106ScalarES8_ENKUlvE_clEvENKUlvE2_clEvEUllllE0_St5arrayIPcLm4EEEEviT0_T1_,"a",@progbits
	.sectionflags	@""
	.align	4
.nv.constant0._ZN2at6native29vectorized_elementwise_kernelILi8EZZZNS0_54_GLOBAL__N__d8c5977b_16_LinearAlgebra_cu_140f0503_289316addr_kernel_cudaERNS_14TensorIteratorERKN3c106ScalarES8_ENKUlvE_clEvENKUlvE2_clEvEUllllE0_St5arrayIPcLm4EEEEviT0_T1_:
	.zero		592


//--------------------- .nv.constant0._ZN2at6native18elementwise_kernelILi128ELi4EZNS0_15gpu_kernel_implIZZZNS0_54_GLOBAL__N__d8c5977b_16_LinearAlgebra_cu_140f0503_289316addr_kernel_cudaERNS_14TensorIteratorERKN3c106ScalarES9_ENKUlvE_clEvENKUlvE2_clEvEUllllE_EEvRNS_18TensorIteratorBaseERKT_EUliE_EEviT1_ --------------------------
	.section	.nv.constant0._ZN2at6native18elementwise_kernelILi128ELi4EZNS0_15gpu_kernel_implIZZZNS0_54_GLOBAL__N__d8c5977b_16_LinearAlgebra_cu_140f0503_289316addr_kernel_cudaERNS_14TensorIteratorERKN3c106ScalarES9_ENKUlvE_clEvENKUlvE2_clEvEUllllE_EEvRNS_18TensorIteratorBaseERKT_EUliE_EEviT1_,"a",@progbits
	.sectionflags	@""
	.align	4
.nv.constant0._ZN2at6native18elementwise_kernelILi128ELi4EZNS0_15gpu_kernel_implIZZZNS0_54_GLOBAL__N__d8c5977b_16_LinearAlgebra_cu_140f0503_289316addr_kernel_cudaERNS_14TensorIteratorERKN3c106ScalarES9_ENKUlvE_clEvENKUlvE2_clEvEUllllE_EEvRNS_18TensorIteratorBaseERKT_EUliE_EEviT1_:
	.zero		1304


//--------------------- .nv.constant0._ZN2at6native27unrolled_elementwise_kernelIZZZNS0_54_GLOBAL__N__d8c5977b_16_LinearAlgebra_cu_140f0503_289316addr_kernel_cudaERNS_14TensorIteratorERKN3c106ScalarES8_ENKUlvE_clEvENKUlvE2_clEvEUllllE_St5arrayIPcLm4EELi4E23TrivialOffsetCalculatorILi3EjESF_ILi1EjENS0_6memory12LoadWithCastILi3EEENSI_13StoreWithCastILi1EEEEEviT_T0_T2_T3_T4_T5_ --------------------------
	.section	.nv.constant0._ZN2at6native27unrolled_elementwise_kernelIZZZNS0_54_GLOBAL__N__d8c5977b_16_LinearAlgebra_cu_140f0503_289316addr_kernel_cudaERNS_14TensorIteratorERKN3c106ScalarES8_ENKUlvE_clEvENKUlvE2_clEvEUllllE_St5arrayIPcLm4EELi4E23TrivialOffsetCalculatorILi3EjESF_ILi1EjENS0_6memory12LoadWithCastILi3EEENSI_13StoreWithCastILi1EEEEEviT_T0_T2_T3_T4_T5_,"a",@progbits
	.sectionflags	@""
	.align	4
.nv.constant0._ZN2at6native27unrolled_elementwise_kernelIZZZNS0_54_GLOBAL__N__d8c5977b_16_LinearAlgebra_cu_140f0503_289316addr_kernel_cudaERNS_14TensorIteratorERKN3c106ScalarES8_ENKUlvE_clEvENKUlvE2_clEvEUllllE_St5arrayIPcLm4EELi4E23TrivialOffsetCalculatorILi3EjESF_ILi1EjENS0_6memory12LoadWithCastILi3EEENSI_13StoreWithCastILi1EEEEEviT_T0_T2_T3_T4_T5_:
	.zero		612


//--------------------- .nv.constant0._ZN2at6native18elementwise_kernelILi128ELi2EZNS0_22gpu_kernel_impl_nocastIZZZNS0_54_GLOBAL__N__d8c5977b_16_LinearAlgebra_cu_140f0503_289316addr_kernel_cudaERNS_14TensorIteratorERKN3c106ScalarES9_ENKUlvE_clEvENKUlvE2_clEvEUllllE_EEvRNS_18TensorIteratorBaseERKT_EUliE_EEviT1_ --------------------------
	.section	.nv.constant0._ZN2at6native18elementwise_kernelILi128ELi2EZNS0_22gpu_kernel_impl_nocastIZZZNS0_54_GLOBAL__N__d8c5977b_16_LinearAlgebra_cu_140f0503_289316addr_kernel_cudaERNS_14TensorIteratorERKN3c106ScalarES9_ENKUlvE_clEvENKUlvE2_clEvEUllllE_EEvRNS_18TensorIteratorBaseERKT_EUliE_EEviT1_,"a",@progbits
	.sectionflags	@""
	.align	4
.nv.constant0._ZN2at6native18elementwise_kernelILi128ELi2EZNS0_22gpu_kernel_impl_nocastIZZZNS0_54_GLOBAL__N__d8c5977b_16_LinearAlgebra_cu_140f0503_289316addr_kernel_cudaERNS_14TensorIteratorERKN3c106ScalarES9_ENKUlvE_clEvENKUlvE2_clEvEUllllE_EEvRNS_18TensorIteratorBaseERKT_EUliE_EEviT1_:
	.zero		1296


//--------------------- .nv.constant0._ZN2at6native27unrolled_elementwise_kernelIZZZNS0_54_GLOBAL__N__d8c5977b_16_LinearAlgebra_cu_140f0503_289316addr_kernel_cudaERNS_14TensorIteratorERKN3c106ScalarES8_ENKUlvE_clEvENKUlvE2_clEvEUllllE_St5arrayIPcLm4EELi4E23TrivialOffsetCalculatorILi3EjESF_ILi1EjENS0_6memory15LoadWithoutCastENSI_16StoreWithoutCastEEEviT_T0_T2_T3_T4_T5_ --------------------------
	.section	.nv.constant0._ZN2at6native27unrolled_elementwise_kernelIZZZNS0_54_GLOBAL__N__d8c5977b_16_LinearAlgebra_cu_140f0503_289316addr_kernel_cudaERNS_14TensorIteratorERKN3c106ScalarES8_ENKUlvE_clEvENKUlvE2_clEvEUllllE_St5arrayIPcLm4EELi4E23TrivialOffsetCalculatorILi3EjESF_ILi1EjENS0_6memory15LoadWithoutCastENSI_16StoreWithoutCastEEEviT_T0_T2_T3_T4_T5_,"a",@progbits
	.sectionflags	@""
	.align	4
.nv.constant0._ZN2at6native27unrolled_elementwise_kernelIZZZNS0_54_GLOBAL__N__d8c5977b_16_LinearAlgebra_cu_140f0503_289316addr_kernel_cudaERNS_14TensorIteratorERKN3c106ScalarES8_ENKUlvE_clEvENKUlvE2_clEvEUllllE_St5arrayIPcLm4EELi4E23TrivialOffsetCalculatorILi3EjESF_ILi1EjENS0_6memory15LoadWithoutCastENSI_16StoreWithoutCastEEEviT_T0_T2_T3_T4_T5_:
	.zero		588


//--------------------- .nv.constant0._ZN2at6native29vectorized_elementwise_kernelILi2EZZZNS0_54_GLOBAL__N__d8c5977b_16_LinearAlgebra_cu_140f0503_289316addr_kernel_cudaERNS_14TensorIteratorERKN3c106ScalarES8_ENKUlvE_clEvENKUlvE2_clEvEUllllE_St5arrayIPcLm4EEEEviT0_T1_ --------------------------
	.section	.nv.constant0._ZN2at6native29vectorized_elementwise_kernelILi2EZZZNS0_54_GLOBAL__N__d8c5977b_16_LinearAlgebra_cu_140f0503_289316addr_kernel_cudaERNS_14TensorIteratorERKN3c106ScalarES8_ENKUlvE_clEvENKUlvE2_clEvEUllllE_St5arrayIPcLm4EEEEviT0_T1_,"a",@progbits
	.sectionflags	@""
	.align	4
.nv.constant0._ZN2at6native29vectorized_elementwise_kernelILi2EZZZNS0_54_GLOBAL__N__d8c5977b_16_LinearAlgebra_cu_140f0503_289316addr_kernel_cudaERNS_14TensorIteratorERKN3c106ScalarES8_ENKUlvE_clEvENKUlvE2_clEvEUllllE_St5arrayIPcLm4EEEEviT0_T1_:
	.zero		584


//--------------------- .nv.constant0._ZN2at6native29vectorized_elementwise_kernelILi4EZZZNS0_54_GLOBAL__N__d8c5977b_16_LinearAlgebra_cu_140f0503_289316addr_kernel_cudaERNS_14TensorIteratorERKN3c106ScalarES8_ENKUlvE_clEvENKUlvE2_clEvEUllllE_St5arrayIPcLm4EEEEviT0_T1_ --------------------------
	.section	.nv.constant0._ZN2at6native29vectorized_elementwise_kernelILi4EZZZNS0_54_GLOBAL__N__d8c5977b_16_LinearAlgebra_cu_140f0503_289316addr_kernel_cudaERNS_14TensorIteratorERKN3c106ScalarES8_ENKUlvE_clEvENKUlvE2_clEvEUllllE_St5arrayIPcLm4EEEEviT0_T1_,"a",@progbits
	.sectionflags	@""
	.align	4
.nv.constant0._ZN2at6native29vectorized_elementwise_kernelILi4EZZZNS0_54_GLOBAL__N__d8c5977b_16_LinearAlgebra_cu_140f0503_289316addr_kernel_cudaERNS_14TensorIteratorERKN3c106ScalarES8_ENKUlvE_clEvENKUlvE2_clEvEUllllE_St5arrayIPcLm4EEEEviT0_T1_:
	.zero		584


//--------------------- .nv.constant0._ZN2at6native29vectorized_elementwise_kernelILi8EZZZNS0_54_GLOBAL__N__d8c5977b_16_LinearAlgebra_cu_140f0503_289316addr_kernel_cudaERNS_14TensorIteratorERKN3c106ScalarES8_ENKUlvE_clEvENKUlvE2_clEvEUllllE_St5arrayIPcLm4EEEEviT0_T1_ --------------------------
	.section	.nv.constant0._ZN2at6native29vectorized_elementwise_kernelILi8EZZZNS0_54_GLOBAL__N__d8c5977b_16_LinearAlgebra_cu_140f0503_289316addr_kernel_cudaERNS_14TensorIteratorERKN3c106ScalarES8_ENKUlvE_clEvENKUlvE2_clEvEUllllE_St5arrayIPcLm4EEEEviT0_T1_,"a",@progbits
	.sectionflags	@""
	.align	4
.nv.constant0._ZN2at6native29vectorized_elementwise_kernelILi8EZZZNS0_54_GLOBAL__N__d8c5977b_16_LinearAlgebra_cu_140f0503_289316addr_kernel_cudaERNS_14TensorIteratorERKN3c106ScalarES8_ENKUlvE_clEvENKUlvE2_clEvEUllllE_St5arrayIPcLm4EEEEviT0_T1_:
	.zero		584


//--------------------- .nv.constant0._ZN2at6native18elementwise_kernelILi128ELi4EZNS0_15gpu_kernel_implIZZZNS0_54_GLOBAL__N__d8c5977b_16_LinearAlgebra_cu_140f0503_289316addr_kernel_cudaERNS_14TensorIteratorERKN3c106ScalarES9_ENKUlvE_clEvENKUlvE1_clEvEUliiiE0_EEvRNS_18TensorIteratorBaseERKT_EUliE_EEviT1_ --------------------------
	.section	.nv.constant0._ZN2at6native18elementwise_kernelILi128ELi4EZNS0_15gpu_kernel_implIZZZNS0_54_GLOBAL__N__d8c5977b_16_LinearAlgebra_cu_140f0503_289316addr_kernel_cudaERNS_14TensorIteratorERKN3c106ScalarES9_ENKUlvE_clEvENKUlvE1_clEvEUliiiE0_EEvRNS_18TensorIteratorBaseERKT_EUliE_EEviT1_,"a",@progbits
	.sectionflags	@""
	.align	4
.nv.constant0._ZN2at6native18elementwise_kernelILi128ELi4EZNS0_15gpu_kernel_implIZZZNS0_54_GLOBAL__N__d8c5977b_16_LinearAlgebra_cu_140f0503_289316addr_kernel_cudaERNS_14TensorIteratorERKN3c106ScalarES9_ENKUlvE_clEvENKUlvE1_clEvEUliiiE0_EEvRNS_18TensorIteratorBaseERKT_EUliE_EEviT1_:
	.zero		1304


//--------------------- .nv.constant0._ZN2at6native27unrolled_elementwise_kernelIZZZNS0_54_GLOBAL__N__d8c5977b_16_LinearAlgebra_cu_140f0503_289316addr_kernel_cudaERNS_14TensorIteratorERKN3c106ScalarES8_ENKUlvE_clEvENKUlvE1_clEvEUliiiE0_St5arrayIPcLm4EELi4E23TrivialOffsetCalculatorILi3EjESF_ILi1EjENS0_6memory12LoadWithCastILi3EEENSI_13StoreWithCastILi1EEEEEviT_T0_T2_T3_T4_T5_ --------------------------
	.section	.nv.constant0._ZN2at6native27unrolled_elementwise_kernelIZZZNS0_54_GLOBAL__N__d8c5977b_16_LinearAlgebra_cu_140f0503_289316addr_kernel_cudaERNS_14TensorIteratorERKN3c106ScalarES8_ENKUlvE_clEvENKUlvE1_clEvEUliiiE0_St5arrayIPcLm4EELi4E23TrivialOffsetCalculatorILi3EjESF_ILi1EjENS0_6memory12LoadWithCastILi3EEENSI_13StoreWithCastILi1EEEEEviT_T0_T2_T3_T4_T5_,"a",@progbits
	.sectionflags	@""
	.align	4
.nv.constant0._ZN2at6native27unrolled_elementwise_kernelIZZZNS0_54_GLOBAL__N__d8c5977b_16_LinearAlgebra_cu_140f0503_289316addr_kernel_cudaERNS_14TensorIteratorERKN3c106ScalarES8_ENKUlvE_clEvENKUlvE1_clEvEUliiiE0_St5arrayIPcLm4EELi4E23TrivialOffsetCalculatorILi3EjESF_ILi1EjENS0_6memory12LoadWithCastILi3EEENSI_13StoreWithCastILi1EEEEEviT_T0_T2_T3_T4_T5_:
	.zero		612


//--------------------- .nv.constant0._ZN2at6native18elementwise_kernelILi128ELi2EZNS0_22gpu_kernel_impl_nocastIZZZNS0_54_GLOBAL__N__d8c5977b_16_LinearAlgebra_cu_140f0503_289316addr_kernel_cudaERNS_14TensorIteratorERKN3c106ScalarES9_ENKUlvE_clEvENKUlvE1_clEvEUliiiE0_EEvRNS_18TensorIteratorBaseERKT_EUliE_EEviT1_ --------------------------
	.section	.nv.constant0._ZN2at6native18elementwise_kernelILi128ELi2EZNS0_22gpu_kernel_impl_nocastIZZZNS0_54_GLOBAL__N__d8c5977b_16_LinearAlgebra_cu_140f0503_289316addr_kernel_cudaERNS_14TensorIteratorERKN3c106ScalarES9_ENKUlvE_clEvENKUlvE1_clEvEUliiiE0_EEvRNS_18TensorIteratorBaseERKT_EUliE_EEviT1_,"a",@progbits
	.sectionflags	@""
	.align	4
.nv.constant0._ZN2at6native18elementwise_kernelILi128ELi2EZNS0_22gpu_kernel_impl_nocastIZZZNS0_54_GLOBAL__N__d8c5977b_16_LinearAlgebra_cu_140f0503_289316addr_kernel_cudaERNS_14TensorIteratorERKN3c106ScalarES9_ENKUlvE_clEvENKUlvE1_clEvEUliiiE0_EEvRNS_18TensorIteratorBaseERKT_EUliE_EEviT1_:
	.zero		1296


//--------------------- .nv.constant0._ZN2at6native27unrolled_elementwise_kernelIZZZNS0_54_GLOBAL__N__d8c5977b_16_LinearAlgebra_cu_140f0503_289316addr_kernel_cudaERNS_14TensorIteratorERKN3c106ScalarES8_ENKUlvE_clEvENKUlvE1_clEvEUliiiE0_St5arrayIPcLm4EELi4E23TrivialOffsetCalculatorILi3EjESF_ILi1EjENS0_6memory15LoadWithoutCastENSI_16StoreWithoutCastEEEviT_T0_T2_T3_T4_T5_ --------------------------
	.section	.nv.constant0._ZN2at6native27unrolled_elementwise_kernelIZZZNS0_54_GLOBAL__N__d8c5977b_16_LinearAlgebra_cu_140f0503_289316addr_kernel_cudaERNS_14TensorIteratorERKN3c106ScalarES8_ENKUlvE_clEvENKUlvE1_clEvEUliiiE0_St5arrayIPcLm4EELi4E23TrivialOffsetCalculatorILi3EjESF_ILi1EjENS0_6memory15LoadWithoutCastENSI_16StoreWithoutCastEEEviT_T0_T2_T3_T4_T5_,"a",@progbits
	.sectionflags	@""
	.align	4
.nv.constant0._ZN2at6native27unrolled_elementwise_kernelIZZZNS0_54_GLOBAL__N__d8c5977b_16_LinearAlgebra_cu_140f0503_289316addr_kernel_cudaERNS_14TensorIteratorERKN3c106ScalarES8_ENKUlvE_clEvENKUlvE1_clEvEUliiiE0_St5arrayIPcLm4EELi4E23TrivialOffsetCalculatorILi3EjESF_ILi1EjENS0_6memory15LoadWithoutCastENSI_16StoreWithoutCastEEEviT_T0_T2_T3_T4_T5_:
	.zero		588


//--------------------- .nv.constant0._ZN2at6native29vectorized_elementwise_kernelILi2EZZZNS0_54_GLOBAL__N__d8c5977b_16_LinearAlgebra_cu_140f0503_289316addr_kernel_cudaERNS_14TensorIteratorERKN3c106ScalarES8_ENKUlvE_clEvENKUlvE1_clEvEUliiiE0_St5arrayIPcLm4EEEEviT0_T1_ --------------------------
	.section	.nv.constant0._ZN2at6native29vectorized_elementwise_kernelILi2EZZZNS0_54_GLOBAL__N__d8c5977b_16_LinearAlgebra_cu_140f0503_289316addr_kernel_cudaERNS_14TensorIteratorERKN3c106ScalarES8_ENKUlvE_clEvENKUlvE1_clEvEUliiiE0_St5arrayIPcLm4EEEEviT0_T1_,"a",@progbits
	.sectionflags	@""
	.align	4
.nv.constant0._ZN2at6native29vectorized_elementwise_kernelILi2EZZZNS0_54_GLOBAL__N__d8c5977b_16_LinearAlgebra_cu_140f0503_289316addr_kernel_cudaERNS_14TensorIteratorERKN3c106ScalarES8_ENKUlvE_clEvENKUlvE1_clEvEUliiiE0_St5arrayIPcLm4EEEEviT0_T1_:
	.zero		584


//--------------------- .nv.constant0._ZN2at6native29vectorized_elementwise_kernelILi4EZZZNS0_54_GLOBAL__N__d8c5977b_16_LinearAlgebra_cu_140f0503_289316addr_kernel_cudaERNS_14TensorIteratorERKN3c106ScalarES8_ENKUlvE_clEvENKUlvE1_clEvEUliiiE0_St5arrayIPcLm4EEEEviT0_T1_ --------------------------
	.section	.nv.constant0._ZN2at6native29vectorized_elementwise_kernelILi4EZZZNS0_54_GLOBAL__N__d8c5977b_16_LinearAlgebra_cu_140f0503_289316addr_kernel_cudaERNS_14TensorIteratorERKN3c106ScalarES8_ENKUlvE_clEvENKUlvE1_clEvEUliiiE0_St5arrayIPcLm4EEEEviT0_T1_,"a",@progbits
	.sectionflags	@""
	.align	4
.nv.constant0._ZN2at6native29vectorized_elementwise_kernelILi4EZZZNS0_54_GLOBAL__N__d8c5977b_16_LinearAlgebra_cu_140f0503_289316addr_kernel_cudaERNS_14TensorIteratorERKN3c106ScalarES8_ENKUlvE_clEvENKUlvE1_clEvEUliiiE0_St5arrayIPcLm4EEEEviT0_T1_:
	.zero		584


//--------------------- .nv.constant0._ZN2at6native29vectorized_elementwise_kernelILi8EZZZNS0_54_GLOBAL__N__d8c5977b_16_LinearAlgebra_cu_140f0503_289316addr_kernel_cudaERNS_14TensorIteratorERKN3c106ScalarES8_ENKUlvE_clEvENKUlvE1_clEvEUliiiE0_St5arrayIPcLm4EEEEviT0_T1_ --------------------------
	.section	.nv.constant0._ZN2at6native29vectorized_elementwise_kernelILi8EZZZNS0_54_GLOBAL__N__d8c5977b_16_LinearAlgebra_cu_140f0503_289316addr_kernel_cudaERNS_14TensorIteratorERKN3c106ScalarES8_ENKUlvE_clEvENKUlvE1_clEvEUliiiE0_St5arrayIPcLm4EEEEviT0_T1_,"a",@progbits
	.sectionflags	@""
	.align	4
.nv.constant0._ZN2at6native29vectorized_elementwise_kernelILi8EZZZNS0_54_GLOBAL__N__d8c5977b_16_LinearAlgebra_cu_140f0503_289316addr_kernel_cudaERNS_14TensorIteratorERKN3c106ScalarES8_ENKUlvE_clEvENKUlvE1_clEvEUliiiE0_St5arrayIPcLm4EEEEviT0_T1_:
	.zero		584


//--------------------- .nv.constant0._ZN2at6native18elementwise_kernelILi128ELi4EZNS0_15gpu_kernel_implIZZZNS0_54_GLOBAL__N__d8c5977b_16_LinearAlgebra_cu_140f0503_289316addr_kernel_cudaERNS_14TensorIteratorERKN3c106ScalarES9_ENKUlvE_clEvENKUlvE1_clEvEUliiiE_EEvRNS_18TensorIteratorBaseERKT_EUliE_EEviT1_ --------------------------
	.section	.nv.constant0._ZN2at6native18elementwise_kernelILi128ELi4EZNS0_15gpu_kernel_implIZZZNS0_54_GLOBAL__N__d8c5977b_16_LinearAlgebra_cu_140f0503_289316addr_kernel_cudaERNS_14TensorIteratorERKN3c106ScalarES9_ENKUlvE_clEvENKUlvE1_clEvEUliiiE_EEvRNS_18TensorIteratorBaseERKT_EUliE_EEviT1_,"a",@progbits
	.sectionflags	@""
	.align	4
.nv.constant0._ZN2at6native18elementwise_kernelILi128ELi4EZNS0_15gpu_kernel_implIZZZNS0_54_GLOBAL__N__d8c5977b_16_LinearAlgebra_cu_140f0503_289316addr_kernel_cudaERNS_14TensorIteratorERKN3c106ScalarES9_ENKUlvE_clEvENKUlvE1_clEvEUliiiE_EEvRNS_18TensorIteratorBaseERKT_EUliE_EEviT1_:
	.zero		1304


//--------------------- .nv.constant0._ZN2at6native27unrolled_elementwise_kernelIZZZNS0_54_GLOBAL__N__d8c5977b_16_LinearAlgebra_cu_140f0503_289316addr_kernel_cudaERNS_14TensorIteratorERKN3c106ScalarES8_ENKUlvE_clEvENKUlvE1_clEvEUliiiE_St5arrayIPcLm4EELi4E23TrivialOffsetCalculatorILi3EjESF_ILi1EjENS0_6memory12LoadWithCastILi3EEENSI_13StoreWithCastILi1EEEEEviT_T0_T2_T3_T4_T5_ --------------------------
	.section	.nv.constant0._ZN2at6native27unrolled_elementwise_kernelIZZZNS0_54_GLOBAL__N__d8c5977b_16_LinearAlgebra_cu_140f0503_289316addr_kernel_cudaERNS_14TensorIteratorERKN3c106ScalarES8_ENKUlvE_clEvENKUlvE1_clEvEUliiiE_St5arrayIPcLm4EELi4E23TrivialOffsetCalculatorILi3EjESF_ILi1EjENS0_6memory12LoadWithCastILi3EEENSI_13StoreWithCastILi1EEEEEviT_T0_T2_T3_T4_T5_,"a",@progbits
	.sectionflags	@""
	.align	4
.nv.constant0._ZN2at6native27unrolled_elementwise_kernelIZZZNS0_54_GLOBAL__N__d8c5977b_16_LinearAlgebra_cu_140f0503_289316addr_kernel_cudaERNS_14TensorIteratorERKN3c106ScalarES8_ENKUlvE_clEvENKUlvE1_clEvEUliiiE_St5arrayIPcLm4EELi4E23TrivialOffsetCalculatorILi3EjESF_ILi1EjENS0_6memory12LoadWithCastILi3EEENSI_13StoreWithCastILi1EEEEEviT_T0_T2_T3_T4_T5_:
	.zero		612


//--------------------- .nv.constant0._ZN2at6native18elementwise_kernelILi128ELi2EZNS0_22gpu_kernel_impl_nocastIZZZNS0_54_GLOBAL__N__d8c5977b_16_LinearAlgebra_cu_140f0503_289316addr_kernel_cudaERNS_14TensorIteratorERKN3c106ScalarES9_ENKUlvE_clEvENKUlvE1_clEvEUliiiE_EEvRNS_18TensorIteratorBaseERKT_EUliE_EEviT1_ --------------------------
	.section	.nv.constant0._ZN2at6native18elementwise_kernelILi128ELi2EZNS0_22gpu_kernel_impl_nocastIZZZNS0_54_GLOBAL__N__d8c5977b_16_LinearAlgebra_cu_140f0503_289316addr_kernel_cudaERNS_14TensorIteratorERKN3c106ScalarES9_ENKUlvE_clEvENKUlvE1_clEvEUliiiE_EEvRNS_18TensorIteratorBaseERKT_EUliE_EEviT1_,"a",@progbits
	.sectionflags	@""
	.align	4
.nv.constant0._ZN2at6native18elementwise_kernelILi128ELi2EZNS0_22gpu_kernel_impl_nocastIZZZNS0_54_GLOBAL__N__d8c5977b_16_LinearAlgebra_cu_140f0503_289316addr_kernel_cudaERNS_14TensorIteratorERKN3c106ScalarES9_ENKUlvE_clEvENKUlvE1_clEvEUliiiE_EEvRNS_18TensorIteratorBaseERKT_EUliE_EEviT1_:
	.zero		1296


//--------------------- .nv.constant0._ZN2at6native27unrolled_elementwise_kernelIZZZNS0_54_GLOBAL__N__d8c5977b_16_LinearAlgebra_cu_140f0503_289316addr_kernel_cudaERNS_14TensorIteratorERKN3c106ScalarES8_ENKUlvE_clEvENKUlvE1_clEvEUliiiE_St5arrayIPcLm4EELi4E23TrivialOffsetCalculatorILi3EjESF_ILi1EjENS0_6memory15LoadWithoutCastENSI_16StoreWithoutCastEEEviT_T0_T2_T3_T4_T5_ --------------------------
	.section	.nv.constant0._ZN2at6native27unrolled_elementwise_kernelIZZZNS0_54_GLOBAL__N__d8c5977b_16_LinearAlgebra_cu_140f0503_289316addr_kernel_cudaERNS_14TensorIteratorERKN3c106ScalarES8_ENKUlvE_clEvENKUlvE1_clEvEUliiiE_St5arrayIPcLm4EELi4E23TrivialOffsetCalculatorILi3EjESF_ILi1EjENS0_6memory15LoadWithoutCastENSI_16StoreWithoutCastEEEviT_T0_T2_T3_T4_T5_,"a",@progbits
	.sectionflags	@""
	.align	4
.nv.constant0._ZN2at6native27unrolled_elementwise_kernelIZZZNS0_54_GLOBAL__N__d8c5977b_16_LinearAlgebra_cu_140f0503_289316addr_kernel_cudaERNS_14TensorIteratorERKN3c106ScalarES8_ENKUlvE_clEvENKUlvE1_clEvEUliiiE_St5arrayIPcLm4EELi4E23TrivialOffsetCalculatorILi3EjESF_ILi1EjENS0_6memory15LoadWithoutCastENSI_16StoreWithoutCastEEEviT_T0_T2_T3_T4_T5_:
	.zero		588


//--------------------- .nv.constant0._ZN2at6native29vectorized_elementwise_kernelILi2EZZZNS0_54_GLOBAL__N__d8c5977b_16_LinearAlgebra_cu_140f0503_289316addr_kernel_cudaERNS_14TensorIteratorERKN3c106ScalarES8_ENKUlvE_clEvENKUlvE1_clEvEUliiiE_St5arrayIPcLm4EEEEviT0_T1_ --------------------------
	.section	.nv.constant0._ZN2at6native29vectorized_elementwise_kernelILi2EZZZNS0_54_GLOBAL__N__d8c5977b_16_LinearAlgebra_cu_140f0503_289316addr_kernel_cudaERNS_14TensorIteratorERKN3c106ScalarES8_ENKUlvE_clEvENKUlvE1_clEvEUliiiE_St5arrayIPcLm4EEEEviT0_T1_,"a",@progbits
	.sectionflags	@""
	.align	4
.nv.constant0._ZN2at6native29vectorized_elementwise_kernelILi2EZZZNS0_54_GLOBAL__N__d8c5977b_16_LinearAlgebra_cu_140f0503_289316addr_kernel_cudaERNS_14TensorIteratorERKN3c106ScalarES8_ENKUlvE_clEvENKUlvE1_clEvEUliiiE_St5arrayIPcLm4EEEEviT0_T1_:
	.zero		584


//--------------------- .nv.constant0._ZN2at6native29vectorized_elementwise_kernelILi4EZZZNS0_54_GLOBAL__N__d8c5977b_16_LinearAlgebra_cu_140f0503_289316addr_kernel_cudaERNS_14TensorIteratorERKN3c106ScalarES8_ENKUlvE_clEvENKUlvE1_clEvEUliiiE_St5arrayIPcLm4EEEEviT0_T1_ --------------------------
	.section	.nv.constant0._ZN2at6native29vectorized_elementwise_kernelILi4EZZZNS0_54_GLOBAL__N__d8c5977b_16_LinearAlgebra_cu_140f0503_289316addr_kernel_cudaERNS_14TensorIteratorERKN3c106ScalarES8_ENKUlvE_clEvENKUlvE1_clEvEUliiiE_St5arrayIPcLm4EEEEviT0_T1_,"a",@progbits
	.sectionflags	@""
	.align	4
.nv.constant0._ZN2at6native29vectorized_elementwise_kernelILi4EZZZNS0_54_GLOBAL__N__d8c5977b_16_LinearAlgebra_cu_140f0503_289316addr_kernel_cudaERNS_14TensorIteratorERKN3c106ScalarES8_ENKUlvE_clEvENKUlvE1_clEvEUliiiE_St5arrayIPcLm4EEEEviT0_T1_:
	.zero		584


//--------------------- .nv.constant0._ZN2at6native29vectorized_elementwise_kernelILi8EZZZNS0_54_GLOBAL__N__d8c5977b_16_LinearAlgebra_cu_140f0503_289316addr_kernel_cudaERNS_14TensorIteratorERKN3c106ScalarES8_ENKUlvE_clEvENKUlvE1_clEvEUliiiE_St5arrayIPcLm4EEEEviT0_T1_ --------------------------
	.section	.nv.constant0._ZN2at6native29vectorized_elementwise_kernelILi8EZZZNS0_54_GLOBAL__N__d8c5977b_16_LinearAlgebra_cu_140f0503_289316addr_kernel_cudaERNS_14TensorIteratorERKN3c106ScalarES8_ENKUlvE_clEvENKUlvE1_clEvEUliiiE_St5arrayIPcLm4EEEEviT0_T1_,"a",@progbits
	.sectionflags	@""
	.align	4
.nv.constant0._ZN2at6native29vectorized_elementwise_kernelILi8EZZZNS0_54_GLOBAL__N__d8c5977b_16_LinearAlgebra_cu_140f0503_289316addr_kernel_cudaERNS_14TensorIteratorERKN3c106ScalarES8_ENKUlvE_clEvENKUlvE1_clEvEUliiiE_St5arrayIPcLm4EEEEviT0_T1_:
	.zero		584


//--------------------- .nv.constant0._ZN2at6native18elementwise_kernelILi128ELi4EZNS0_15gpu_kernel_implIZZZNS0_54_GLOBAL__N__d8c5977b_16_LinearAlgebra_cu_140f0503_289316addr_kernel_cudaERNS_14TensorIteratorERKN3c106ScalarES9_ENKUlvE_clEvENKUlvE0_clEvEUlaaaE0_EEvRNS_18TensorIteratorBaseERKT_EUliE_EEviT1_ --------------------------
	.section	.nv.constant0._ZN2at6native18elementwise_kernelILi128ELi4EZNS0_15gpu_kernel_implIZZZNS0_54_GLOBAL__N__d8c5977b_16_LinearAlgebra_cu_140f0503_289316addr_kernel_cudaERNS_14TensorIteratorERKN3c106ScalarES9_ENKUlvE_clEvENKUlvE0_clEvEUlaaaE0_EEvRNS_18TensorIteratorBaseERKT_EUliE_EEviT1_,"a",@progbits
	.sectionflags	@""
	.align	4
.nv.constant0._ZN2at6native18elementwise_kernelILi128ELi4EZNS0_15gpu_kernel_implIZZZNS0_54_GLOBAL__N__d8c5977b_16_LinearAlgebra_cu_140f0503_289316addr_kernel_cudaERNS_14TensorIteratorERKN3c106ScalarES9_ENKUlvE_clEvENKUlvE0_clEvEUlaaaE0_EEvRNS_18TensorIteratorBaseERKT_EUliE_EEviT1_:
	.zero		1304


//--------------------- .nv.constant0._ZN2at6native27unrolled_elementwise_kernelIZZZNS0_54_GLOBAL__N__d8c5977b_16_LinearAlgebra_cu_140f0503_289316addr_kernel_cudaERNS_14TensorIteratorERKN3c106ScalarES8_ENKUlvE_clEvENKUlvE0_clEvEUlaaaE0_St5arrayIPcLm4EELi4E23TrivialOffsetCalculatorILi3EjESF_ILi1EjENS0_6memory12LoadWithCastILi3EEENSI_13StoreWithCastILi1EEEEEviT_T0_T2_T3_T4_T5_ --------------------------
	.section	.nv.constant0._ZN2at6native27unrolled_elementwise_kernelIZZZNS0_54_GLOBAL__N__d8c5977b_16_LinearAlgebra_cu_140f0503_289316addr_kernel_cudaERNS_14TensorIteratorERKN3c106ScalarES8_ENKUlvE_clEvENKUlvE0_clEvEUlaaaE0_St5arrayIPcLm4EELi4E23TrivialOffsetCalculatorILi3EjESF_ILi1EjENS0_6memory12LoadWithCastILi3EEENSI_13StoreWithCastILi1EEEEEviT_T0_T2_T3_T4_T5_,"a",@progbits
	.sectionflags	@""
	.align	4
.nv.constant0._ZN2at6native27unrolled_elementwise_kernelIZZZNS0_54_GLOBAL__N__d8c5977b_16_LinearAlgebra_cu_140f0503_289316addr_kernel_cudaERNS_14TensorIteratorERKN3c106ScalarES8_ENKUlvE_clEvENKUlvE0_clEvEUlaaaE0_St5arrayIPcLm4EELi4E23TrivialOffsetCalculatorILi3EjESF_ILi1EjENS0_6memory12LoadWithCastILi3EEENSI_13StoreWithCastILi1EEEEEviT_T0_T2_T3_T4_T5_:
	.zero		612


//--------------------- .nv.constant0._ZN2at6native18elementwise_kernelILi128ELi4EZNS0_22gpu_kernel_impl_nocastIZZZNS0_54_GLOBAL__N__d8c5977b_16_LinearAlgebra_cu_140f0503_289316addr_kernel_cudaERNS_14TensorIteratorERKN3c106ScalarES9_ENKUlvE_clEvENKUlvE0_clEvEUlaaaE0_EEvRNS_18TensorIteratorBaseERKT_EUliE_EEviT1_ --------------------------
	.section	.nv.constant0._ZN2at6native18elementwise_kernelILi128ELi4EZNS0_22gpu_kernel_impl_nocastIZZZNS0_54_GLOBAL__N__d8c5977b_16_LinearAlgebra_cu_140f0503_289316addr_kernel_cudaERNS_14TensorIteratorERKN3c106ScalarES9_ENKUlvE_clEvENKUlvE0_clEvEUlaaaE0_EEvRNS_18TensorIteratorBaseERKT_EUliE_EEviT1_,"a",@progbits
	.sectionflags	@""
	.align	4
.nv.constant0._ZN2at6native18elementwise_kernelILi128ELi4EZNS0_22gpu_kernel_impl_nocastIZZZNS0_54_GLOBAL__N__d8c5977b_16_LinearAlgebra_cu_140f0503_289316addr_kernel_cudaERNS_14TensorIteratorERKN3c106ScalarES9_ENKUlvE_clEvENKUlvE0_clEvEUlaaaE0_EEvRNS_18TensorIteratorBaseERKT_EUliE_EEviT1_:
	.zero		1296


//--------------------- .nv.constant0._ZN2at6native27unrolled_elementwise_kernelIZZZNS0_54_GLOBAL__N__d8c5977b_16_LinearAlgebra_cu_140f0503_289316addr_kernel_cudaERNS_14TensorIteratorERKN3c106ScalarES8_ENKUlvE_clEvENKUlvE0_clEvEUlaaaE0_St5arrayIPcLm4EELi4E23TrivialOffsetCalculatorILi3EjESF_ILi1EjENS0_6memory15LoadWithoutCastENSI_16StoreWithoutCastEEEviT_T0_T2_T3_T4_T5_ --------------------------
	.section	.nv.constant0._ZN2at6native27unrolled_elementwise_kernelIZZZNS0_54_GLOBAL__N__d8c5977b_16_LinearAlgebra_cu_140f0503_289316addr_kernel_cudaERNS_14TensorIteratorERKN3c106ScalarES8_ENKUlvE_clEvENKUlvE0_clEvEUlaaaE0_St5arrayIPcLm4EELi4E23TrivialOffsetCalculatorILi3EjESF_ILi1EjENS0_6memory15LoadWithoutCastENSI_16StoreWithoutCastEEEviT_T0_T2_T3_T4_T5_,"a",@progbits
	.sectionflags	@""
	.align	4
.nv.constant0._ZN2at6native27unrolled_elementwise_kernelIZZZNS0_54_GLOBAL__N__d8c5977b_16_LinearAlgebra_cu_140f0503_289316addr_kernel_cudaERNS_14TensorIteratorERKN3c106ScalarES8_ENKUlvE_clEvENKUlvE0_clEvEUlaaaE0_St5arrayIPcLm4EELi4E23TrivialOffsetCalculatorILi3EjESF_ILi1EjENS0_6memory15LoadWithoutCastENSI_16StoreWithoutCastEEEviT_T0_T2_T3_T4_T5_:
	.zero		588


//--------------------- .nv.constant0._ZN2at6native29vectorized_elementwise_kernelILi2EZZZNS0_54_GLOBAL__N__d8c5977b_16_LinearAlgebra_cu_140f0503_289316addr_kernel_cudaERNS_14TensorIteratorERKN3c106ScalarES8_ENKUlvE_clEvENKUlvE0_clEvEUlaaaE0_St5arrayIPcLm4EEEEviT0_T1_ --------------------------
	.section	.nv.constant0._ZN2at6native29vectorized_elementwise_kernelILi2EZZZNS0_54_GLOBAL__N__d8c5977b_16_LinearAlgebra_cu_140f0503_289316addr_kernel_cudaERNS_14TensorIteratorERKN3c106ScalarES8_ENKUlvE_clEvENKUlvE0_clEvEUlaaaE0_St5arrayIPcLm4EEEEviT0_T1_,"a",@progbits
	.sectionflags	@""
	.align	4
.nv.constant0._ZN2at6native29vectorized_elementwise_kernelILi2EZZZNS0_54_GLOBAL__N__d8c5977b_16_LinearAlgebra_cu_140f0503_289316addr_kernel_cudaERNS_14TensorIteratorERKN3c106ScalarES8_ENKUlvE_clEvENKUlvE0_clEvEUlaaaE0_St5arrayIPcLm4EEEEviT0_T1_:
	.zero		584


//--------------------- .nv.constant0._ZN2at6native29vectorized_elementwise_kernelILi4EZZZNS0_54_GLOBAL__N__d8c5977b_16_LinearAlgebra_cu_140f0503_289316addr_kernel_cudaERNS_14TensorIteratorERKN3c106ScalarES8_ENKUlvE_clEvENKUlvE0_clEvEUlaaaE0_St5arrayIPcLm4EEEEviT0_T1_ --------------------------
	.section	.nv.constant0._ZN2at6native29vectorized_elementwise_kernelILi4EZZZNS0_54_GLOBAL__N__d8c5977b_16_LinearAlgebra_cu_140f0503_289316addr_kernel_cudaERNS_14TensorIteratorERKN3c106ScalarES8_ENKUlvE_clEvENKUlvE0_clEvEUlaaaE0_St5arrayIPcLm4EEEEviT0_T1_,"a",@progbits
	.sectionflags	@""
	.align	4
.nv.constant0._ZN2at6native29vectorized_elementwise_kernelILi4EZZZNS0_54_GLOBAL__N__d8c5977b_16_LinearAlgebra_cu_140f0503_289316addr_kernel_cudaERNS_14TensorIteratorERKN3c106ScalarES8_ENKUlvE_clEvENKUlvE0_clEvEUlaaaE0_St5arrayIPcLm4EEEEviT0_T1_:
	.zero		584


//--------------------- .nv.constant0._ZN2at6native29vectorized_elementwise_kernelILi8EZZZNS0_54_GLOBAL__N__d8c5977b_16_LinearAlgebra_cu_140f0503_289316addr_kernel_cudaERNS_14TensorIteratorERKN3c106ScalarES8_ENKUlvE_clEvENKUlvE0_clEvEUlaaaE0_St5arrayIPcLm4EEEEviT0_T1_ --------------------------
	.section	.nv.constant0._ZN2at6native29vectorized_elementwise_kernelILi8EZZZNS0_54_GLOBAL__N__d8c5977b_16_LinearAlgebra_cu_140f0503_289316addr_kernel_cudaERNS_14TensorIteratorERKN3c106ScalarES8_ENKUlvE_clEvENKUlvE0_clEvEUlaaaE0_St5arrayIPcLm4EEEEviT0_T1_,"a",@progbits
	.sectionflags	@""
	.align	4
.nv.constant0._ZN2at6native29vectorized_elementwise_kernelILi8EZZZNS0_54_GLOBAL__N__d8c5977b_16_LinearAlgebra_cu_140f0503_289316addr_kernel_cudaERNS_14TensorIteratorERKN3c106ScalarES8_ENKUlvE_clEvENKUlvE0_clEvEUlaaaE0_St5arrayIPcLm4EEEEviT0_T1_:
	.zero		584


//--------------------- .nv.constant0._ZN2at6native18elementwise_kernelILi128ELi4EZNS0_15gpu_kernel_implIZZZNS0_54_GLOBAL__N__d8c5977b_16_LinearAlgebra_cu_140f0503_289316addr_kernel_cudaERNS_14TensorIteratorERKN3c106ScalarES9_ENKUlvE_clEvENKUlvE0_clEvEUlaaaE_EEvRNS_18TensorIteratorBaseERKT_EUliE_EEviT1_ --------------------------
	.section	.nv.constant0._ZN2at6native18elementwise_kernelILi128ELi4EZNS0_15gpu_kernel_implIZZZNS0_54_GLOBAL__N__d8c5977b_16_LinearAlgebra_cu_140f0503_289316addr_kernel_cudaERNS_14TensorIteratorERKN3c106ScalarES9_ENKUlvE_clEvENKUlvE0_clEvEUlaaaE_EEvRNS_18TensorIteratorBaseERKT_EUliE_EEviT1_,"a",@progbits
	.sectionflags	@""
	.align	4
.nv.constant0._ZN2at6native18elementwise_kernelILi128ELi4EZNS0_15gpu_kernel_implIZZZNS0_54_GLOBAL__N__d8c5977b_16_LinearAlgebra_cu_140f0503_289316addr_kernel_cudaERNS_14TensorIteratorERKN3c106ScalarES9_ENKUlvE_clEvENKUlvE0_clEvEUlaaaE_EEvRNS_18TensorIteratorBaseERKT_EUliE_EEviT1_:
	.zero		1304


//--------------------- .nv.constant0._ZN2at6native27unrolled_elementwise_kernelIZZZNS0_54_GLOBAL__N__d8c5977b_16_LinearAlgebra_cu_140f0503_289316addr_kernel_cudaERNS_14TensorIteratorERKN3c106ScalarES8_ENKUlvE_clEvENKUlvE0_clEvEUlaaaE_St5arrayIPcLm4EELi4E23TrivialOffsetCalculatorILi3EjESF_ILi1EjENS0_6memory12LoadWithCastILi3EEENSI_13StoreWithCastILi1EEEEEviT_T0_T2_T3_T4_T5_ --------------------------
	.section	.nv.constant0._ZN2at6native27unrolled_elementwise_kernelIZZZNS0_54_GLOBAL__N__d8c5977b_16_LinearAlgebra_cu_140f0503_289316addr_kernel_cudaERNS_14TensorIteratorERKN3c106ScalarES8_ENKUlvE_clEvENKUlvE0_clEvEUlaaaE_St5arrayIPcLm4EELi4E23TrivialOffsetCalculatorILi3EjESF_ILi1EjENS0_6memory12LoadWithCastILi3EEENSI_13StoreWithCastILi1EEEEEviT_T0_T2_T3_T4_T5_,"a",@progbits
	.sectionflags	@""
	.align	4
.nv.constant0._ZN2at6native27unrolled_elementwise_kernelIZZZNS0_54_GLOBAL__N__d8c5977b_16_LinearAlgebra_cu_140f0503_289316addr_kernel_cudaERNS_14TensorIteratorERKN3c106ScalarES8_ENKUlvE_clEvENKUlvE0_clEvEUlaaaE_St5arrayIPcLm4EELi4E23TrivialOffsetCalculatorILi3EjESF_ILi1EjENS0_6memory12LoadWithCastILi3EEENSI_13StoreWithCastILi1EEEEEviT_T0_T2_T3_T4_T5_:
	.zero		612


//--------------------- .nv.constant0._ZN2at6native18elementwise_kernelILi128ELi4EZNS0_22gpu_kernel_impl_nocastIZZZNS0_54_GLOBAL__N__d8c5977b_16_LinearAlgebra_cu_140f0503_289316addr_kernel_cudaERNS_14TensorIteratorERKN3c106ScalarES9_ENKUlvE_clEvENKUlvE0_clEvEUlaaaE_EEvRNS_18TensorIteratorBaseERKT_EUliE_EEviT1_ --------------------------
	.section	.nv.constant0._ZN2at6native18elementwise_kernelILi128ELi4EZNS0_22gpu_kernel_impl_nocastIZZZNS0_54_GLOBAL__N__d8c5977b_16_LinearAlgebra_cu_140f0503_289316addr_kernel_cudaERNS_14TensorIteratorERKN3c106ScalarES9_ENKUlvE_clEvENKUlvE0_clEvEUlaaaE_EEvRNS_18TensorIteratorBaseERKT_EUliE_EEviT1_,"a",@progbits
	.sectionflags	@""
	.align	4
.nv.constant0._ZN2at6native18elementwise_kernelILi128ELi4EZNS0_22gpu_kernel_impl_nocastIZZZNS0_54_GLOBAL__N__d8c5977b_16_LinearAlgebra_cu_140f0503_289316addr_kernel_cudaERNS_14TensorIteratorERKN3c106ScalarES9_ENKUlvE_clEvENKUlvE0_clEvEUlaaaE_EEvRNS_18TensorIteratorBaseERKT_EUliE_EEviT1_:
	.zero		1296


//--------------------- .nv.constant0._ZN2at6native27unrolled_elementwise_kernelIZZZNS0_54_GLOBAL__N__d8c5977b_16_LinearAlgebra_cu_140f0503_289316addr_kernel_cudaERNS_14TensorIteratorERKN3c106ScalarES8_ENKUlvE_clEvENKUlvE0_clEvEUlaaaE_St5arrayIPcLm4EELi4E23TrivialOffsetCalculatorILi3EjESF_ILi1EjENS0_6memory15LoadWithoutCastENSI_16StoreWithoutCastEEEviT_T0_T2_T3_T4_T5_ --------------------------
	.section	.nv.constant0._ZN2at6native27unrolled_elementwise_kernelIZZZNS0_54_GLOBAL__N__d8c5977b_16_LinearAlgebra_cu_140f0503_289316addr_kernel_cudaERNS_14TensorIteratorERKN3c106ScalarES8_ENKUlvE_clEvENKUlvE0_clEvEUlaaaE_St5arrayIPcLm4EELi4E23TrivialOffsetCalculatorILi3EjESF_ILi1EjENS0_6memory15LoadWithoutCastENSI_16StoreWithoutCastEEEviT_T0_T2_T3_T4_T5_,"a",@progbits
	.sectionflags	@""
	.align	4
.nv.constant0._ZN2at6native27unrolled_elementwise_kernelIZZZNS0_54_GLOBAL__N__d8c5977b_16_LinearAlgebra_cu_140f0503_289316addr_kernel_cudaERNS_14TensorIteratorERKN3c106ScalarES8_ENKUlvE_clEvENKUlvE0_clEvEUlaaaE_St5arrayIPcLm4EELi4E23TrivialOffsetCalculatorILi3EjESF_ILi1EjENS0_6memory15LoadWithoutCastENSI_16StoreWithoutCastEEEviT_T0_T2_T3_T4_T5_:
	.zero		588


//--------------------- .nv.constant0._ZN2at6native29vectorized_elementwise_kernelILi2EZZZNS0_54_GLOBAL__N__d8c5977b_16_LinearAlgebra_cu_140f0503_289316addr_kernel_cudaERNS_14TensorIteratorERKN3c106ScalarES8_ENKUlvE_clEvENKUlvE0_clEvEUlaaaE_St5arrayIPcLm4EEEEviT0_T1_ --------------------------
	.section	.nv.constant0._ZN2at6native29vectorized_elementwise_kernelILi2EZZZNS0_54_GLOBAL__N__d8c5977b_16_LinearAlgebra_cu_140f0503_289316addr_kernel_cudaERNS_14TensorIteratorERKN3c106ScalarES8_ENKUlvE_clEvENKUlvE0_clEvEUlaaaE_St5arrayIPcLm4EEEEviT0_T1_,"a",@progbits
	.sectionflags	@""
	.align	4
.nv.constant0._ZN2at6native29vectorized_elementwise_kernelILi2EZZZNS0_54_GLOBAL__N__d8c5977b_16_LinearAlgebra_cu_140f0503_289316addr_kernel_cudaERNS_14TensorIteratorERKN3c106ScalarES8_ENKUlvE_clEvENKUlvE0_clEvEUlaaaE_St5arrayIPcLm4EEEEviT0_T1_:
	.zero		584


//--------------------- .nv.constant0._ZN2at6native29vectorized_elementwise_kernelILi4EZZZNS0_54_GLOBAL__N__d8c5977b_16_LinearAlgebra_cu_140f0503_289316addr_kernel_cudaERNS_14TensorIteratorERKN3c106ScalarES8_ENKUlvE_clEvENKUlvE0_clEvEUlaaaE_St5arrayIPcLm4EEEEviT0_T1_ --------------------------
	.section	.nv.constant0._ZN2at6native29vectorized_elementwise_kernelILi4EZZZNS0_54_GLOBAL__N__d8c5977b_16_LinearAlgebra_cu_140f0503_289316addr_kernel_cudaERNS_14TensorIteratorERKN3c106ScalarES8_ENKUlvE_clEvENKUlvE0_clEvEUlaaaE_St5arrayIPcLm4EEEEviT0_T1_,"a",@progbits
	.sectionflags	@""
	.align	4
.nv.constant0._ZN2at6native29vectorized_elementwise_kernelILi4EZZZNS0_54_GLOBAL__N__d8c5977b_16_LinearAlgebra_cu_140f0503_289316addr_kernel_cudaERNS_14TensorIteratorERKN3c106ScalarES8_ENKUlvE_clEvENKUlvE0_clEvEUlaaaE_St5arrayIPcLm4EEEEviT0_T1_:
	.zero		584


//--------------------- .nv.constant0._ZN2at6native29vectorized_elementwise_kernelILi8EZZZNS0_54_GLOBAL__N__d8c5977b_16_LinearAlgebra_cu_140f0503_289316addr_kernel_cudaERNS_14TensorIteratorERKN3c106ScalarES8_ENKUlvE_clEvENKUlvE0_clEvEUlaaaE_St5arrayIPcLm4EEEEviT0_T1_ --------------------------
	.section	.nv.constant0._ZN2at6native29vectorized_elementwise_kernelILi8EZZZNS0_54_GLOBAL__N__d8c5977b_16_LinearAlgebra_cu_140f0503_289316addr_kernel_cudaERNS_14TensorIteratorERKN3c106ScalarES8_ENKUlvE_clEvENKUlvE0_clEvEUlaaaE_St5arrayIPcLm4EEEEviT0_T1_,"a",@progbits
	.sectionflags	@""
	.align	4
.nv.constant0._ZN2at6native29vectorized_elementwise_kernelILi8EZZZNS0_54_GLOBAL__N__d8c5977b_16_LinearAlgebra_cu_140f0503_289316addr_kernel_cudaERNS_14TensorIteratorERKN3c106ScalarES8_ENKUlvE_clEvENKUlvE0_clEvEUlaaaE_St5arrayIPcLm4EEEEviT0_T1_:
	.zero		584


//--------------------- .nv.constant0._ZN2at6native18elementwise_kernelILi128ELi4EZNS0_15gpu_kernel_implIZZZNS0_54_GLOBAL__N__d8c5977b_16_LinearAlgebra_cu_140f0503_289316addr_kernel_cudaERNS_14TensorIteratorERKN3c106ScalarES9_ENKUlvE_clEvENKUlvE_clEvEUlhhhE0_EEvRNS_18TensorIteratorBaseERKT_EUliE_EEviT1_ --------------------------
	.section	.nv.constant0._ZN2at6native18elementwise_kernelILi128ELi4EZNS0_15gpu_kernel_implIZZZNS0_54_GLOBAL__N__d8c5977b_16_LinearAlgebra_cu_140f0503_289316addr_kernel_cudaERNS_14TensorIteratorERKN3c106ScalarES9_ENKUlvE_clEvENKUlvE_clEvEUlhhhE0_EEvRNS_18TensorIteratorBaseERKT_EUliE_EEviT1_,"a",@progbits
	.sectionflags	@""
	.align	4
.nv.constant0._ZN2at6native18elementwise_kernelILi128ELi4EZNS0_15gpu_kernel_implIZZZNS0_54_GLOBAL__N__d8c5977b_16_LinearAlgebra_cu_140f0503_289316addr_kernel_cudaERNS_14TensorIteratorERKN3c106ScalarES9_ENKUlvE_clEvENKUlvE_clEvEUlhhhE0_EEvRNS_18TensorIteratorBaseERKT_EUliE_EEviT1_:
	.zero		1304


//--------------------- .nv.constant0._ZN2at6native27unrolled_elementwise_kernelIZZZNS0_54_GLOBAL__N__d8c5977b_16_LinearAlgebra_cu_140f0503_289316addr_kernel_cudaERNS_14TensorIteratorERKN3c106ScalarES8_ENKUlvE_clEvENKUlvE_clEvEUlhhhE0_St5arrayIPcLm4EELi4E23TrivialOffsetCalculatorILi3EjESF_ILi1EjENS0_6memory12LoadWithCastILi3EEENSI_13StoreWithCastILi1EEEEEviT_T0_T2_T3_T4_T5_ --------------------------
	.section	.nv.constant0._ZN2at6native27unrolled_elementwise_kernelIZZZNS0_54_GLOBAL__N__d8c5977b_16_LinearAlgebra_cu_140f0503_289316addr_kernel_cudaERNS_14TensorIteratorERKN3c106ScalarES8_ENKUlvE_clEvENKUlvE_clEvEUlhhhE0_St5arrayIPcLm4EELi4E23TrivialOffsetCalculatorILi3EjESF_ILi1EjENS0_6memory12LoadWithCastILi3EEENSI_13StoreWithCastILi1EEEEEviT_T0_T2_T3_T4_T5_,"a",@progbits
	.sectionflags	@""
	.align	4
.nv.constant0._ZN2at6native27unrolled_elementwise_kernelIZZZNS0_54_GLOBAL__N__d8c5977b_16_LinearAlgebra_cu_140f0503_289316addr_kernel_cudaERNS_14TensorIteratorERKN3c106ScalarES8_ENKUlvE_clEvENKUlvE_clEvEUlhhhE0_St5arrayIPcLm4EELi4E23TrivialOffsetCalculatorILi3EjESF_ILi1EjENS0_6memory12LoadWithCastILi3EEENSI_13StoreWithCastILi1EEEEEviT_T0_T2_T3_T4_T5_:
	.zero		612


//--------------------- .nv.constant0._ZN2at6native18elementwise_kernelILi128ELi4EZNS0_22gpu_kernel_impl_nocastIZZZNS0_54_GLOBAL__N__d8c5977b_16_LinearAlgebra_cu_140f0503_289316addr_kernel_cudaERNS_14TensorIteratorERKN3c106ScalarES9_ENKUlvE_clEvENKUlvE_clEvEUlhhhE0_EEvRNS_18TensorIteratorBaseERKT_EUliE_EEviT1_ --------------------------
	.section	.nv.constant0._ZN2at6native18elementwise_kernelILi128ELi4EZNS0_22gpu_kernel_impl_nocastIZZZNS0_54_GLOBAL__N__d8c5977b_16_LinearAlgebra_cu_140f0503_289316addr_kernel_cudaERNS_14TensorIteratorERKN3c106ScalarES9_ENKUlvE_clEvENKUlvE_clEvEUlhhhE0_EEvRNS_18TensorIteratorBaseERKT_EUliE_EEviT1_,"a",@progbits
	.sectionflags	@""
	.align	4
.nv.constant0._ZN2at6native18elementwise_kernelILi128ELi4EZNS0_22gpu_kernel_impl_nocastIZZZNS0_54_GLOBAL__N__d8c5977b_16_LinearAlgebra_cu_140f0503_289316addr_kernel_cudaERNS_14TensorIteratorERKN3c106ScalarES9_ENKUlvE_clEvENKUlvE_clEvEUlhhhE0_EEvRNS_18TensorIteratorBaseERKT_EUliE_EEviT1_:
	.zero		1296


//--------------------- .nv.constant0._ZN2at6native27unrolled_elementwise_kernelIZZZNS0_54_GLOBAL__N__d8c5977b_16_LinearAlgebra_cu_140f0503_289316addr_kernel_cudaERNS_14TensorIteratorERKN3c106ScalarES8_ENKUlvE_clEvENKUlvE_clEvEUlhhhE0_St5arrayIPcLm4EELi4E23TrivialOffsetCalculatorILi3EjESF_ILi1EjENS0_6memory15LoadWithoutCastENSI_16StoreWithoutCastEEEviT_T0_T2_T3_T4_T5_ --------------------------
	.section	.nv.constant0._ZN2at6native27unrolled_elementwise_kernelIZZZNS0_54_GLOBAL__N__d8c5977b_16_LinearAlgebra_cu_140f0503_289316addr_kernel_cudaERNS_14TensorIteratorERKN3c106ScalarES8_ENKUlvE_clEvENKUlvE_clEvEUlhhhE0_St5arrayIPcLm4EELi4E23TrivialOffsetCalculatorILi3EjESF_ILi1EjENS0_6memory15LoadWithoutCastENSI_16StoreWithoutCastEEEviT_T0_T2_T3_T4_T5_,"a",@progbits
	.sectionflags	@""
	.align	4
.nv.constant0._ZN2at6native27unrolled_elementwise_kernelIZZZNS0_54_GLOBAL__N__d8c5977b_16_LinearAlgebra_cu_140f0503_289316addr_kernel_cudaERNS_14TensorIteratorERKN3c106ScalarES8_ENKUlvE_clEvENKUlvE_clEvEUlhhhE0_St5arrayIPcLm4EELi4E23TrivialOffsetCalculatorILi3EjESF_ILi1EjENS0_6memory15LoadWithoutCastENSI_16StoreWithoutCastEEEviT_T0_T2_T3_T4_T5_:
	.zero		588


//--------------------- .nv.constant0._ZN2at6native29vectorized_elementwise_kernelILi2EZZZNS0_54_GLOBAL__N__d8c5977b_16_LinearAlgebra_cu_140f0503_289316addr_kernel_cudaERNS_14TensorIteratorERKN3c106ScalarES8_ENKUlvE_clEvENKUlvE_clEvEUlhhhE0_St5arrayIPcLm4EEEEviT0_T1_ --------------------------
	.section	.nv.constant0._ZN2at6native29vectorized_elementwise_kernelILi2EZZZNS0_54_GLOBAL__N__d8c5977b_16_LinearAlgebra_cu_140f0503_289316addr_kernel_cudaERNS_14TensorIteratorERKN3c106ScalarES8_ENKUlvE_clEvENKUlvE_clEvEUlhhhE0_St5arrayIPcLm4EEEEviT0_T1_,"a",@progbits
	.sectionflags	@""
	.align	4
.nv.constant0._ZN2at6native29vectorized_elementwise_kernelILi2EZZZNS0_54_GLOBAL__N__d8c5977b_16_LinearAlgebra_cu_140f0503_289316addr_kernel_cudaERNS_14TensorIteratorERKN3c106ScalarES8_ENKUlvE_clEvENKUlvE_clEvEUlhhhE0_St5arrayIPcLm4EEEEviT0_T1_:
	.zero		584


//--------------------- .nv.constant0._ZN2at6native29vectorized_elementwise_kernelILi4EZZZNS0_54_GLOBAL__N__d8c5977b_16_LinearAlgebra_cu_140f0503_289316addr_kernel_cudaERNS_14TensorIteratorERKN3c106ScalarES8_ENKUlvE_clEvENKUlvE_clEvEUlhhhE0_St5arrayIPcLm4EEEEviT0_T1_ --------------------------
	.section	.nv.constant0._ZN2at6native29vectorized_elementwise_kernelILi4EZZZNS0_54_GLOBAL__N__d8c5977b_16_LinearAlgebra_cu_140f0503_289316addr_kernel_cudaERNS_14TensorIteratorERKN3c106ScalarES8_ENKUlvE_clEvENKUlvE_clEvEUlhhhE0_St5arrayIPcLm4EEEEviT0_T1_,"a",@progbits
	.sectionflags	@""
	.align	4
.nv.constant0._ZN2at6native29vectorized_elementwise_kernelILi4EZZZNS0_54_GLOBAL__N__d8c5977b_16_LinearAlgebra_cu_140f0503_289316addr_kernel_cudaERNS_14TensorIteratorERKN3c106ScalarES8_ENKUlvE_clEvENKUlvE_clEvEUlhhhE0_St5arrayIPcLm4EEEEviT0_T1_:
	.zero		584


//--------------------- .nv.constant0._ZN2at6native29vectorized_elementwise_kernelILi8EZZZNS0_54_GLOBAL__N__d8c5977b_16_LinearAlgebra_cu_140f0503_289316addr_kernel_cudaERNS_14TensorIteratorERKN3c106ScalarES8_ENKUlvE_clEvENKUlvE_clEvEUlhhhE0_St5arrayIPcLm4EEEEviT0_T1_ --------------------------
	.section	.nv.constant0._ZN2at6native29vectorized_elementwise_kernelILi8EZZZNS0_54_GLOBAL__N__d8c5977b_16_LinearAlgebra_cu_140f0503_289316addr_kernel_cudaERNS_14TensorIteratorERKN3c106ScalarES8_ENKUlvE_clEvENKUlvE_clEvEUlhhhE0_St5arrayIPcLm4EEEEviT0_T1_,"a",@progbits
	.sectionflags	@""
	.align	4
.nv.constant0._ZN2at6native29vectorized_elementwise_kernelILi8EZZZNS0_54_GLOBAL__N__d8c5977b_16_LinearAlgebra_cu_140f0503_289316addr_kernel_cudaERNS_14TensorIteratorERKN3c106ScalarES8_ENKUlvE_clEvENKUlvE_clEvEUlhhhE0_St5arrayIPcLm4EEEEviT0_T1_:
	.zero		584


//--------------------- .nv.constant0._ZN2at6native18elementwise_kernelILi128ELi4EZNS0_15gpu_kernel_implIZZZNS0_54_GLOBAL__N__d8c5977b_16_LinearAlgebra_cu_140f0503_289316addr_kernel_cudaERNS_14TensorIteratorERKN3c106ScalarES9_ENKUlvE_clEvENKUlvE_clEvEUlhhhE_EEvRNS_18TensorIteratorBaseERKT_EUliE_EEviT1_ --------------------------
	.section	.nv.constant0._ZN2at6native18elementwise_kernelILi128ELi4EZNS0_15gpu_kernel_implIZZZNS0_54_GLOBAL__N__d8c5977b_16_LinearAlgebra_cu_140f0503_289316addr_kernel_cudaERNS_14TensorIteratorERKN3c106ScalarES9_ENKUlvE_clEvENKUlvE_clEvEUlhhhE_EEvRNS_18TensorIteratorBaseERKT_EUliE_EEviT1_,"a",@progbits
	.sectionflags	@""
	.align	4
.nv.constant0._ZN2at6native18elementwise_kernelILi128ELi4EZNS0_15gpu_kernel_implIZZZNS0_54_GLOBAL__N__d8c5977b_16_LinearAlgebra_cu_140f0503_289316addr_kernel_cudaERNS_14TensorIteratorERKN3c106ScalarES9_ENKUlvE_clEvENKUlvE_clEvEUlhhhE_EEvRNS_18TensorIteratorBaseERKT_EUliE_EEviT1_:
	.zero		1304


//--------------------- .nv.constant0._ZN2at6native27unrolled_elementwise_kernelIZZZNS0_54_GLOBAL__N__d8c5977b_16_LinearAlgebra_cu_140f0503_289316addr_kernel_cudaERNS_14TensorIteratorERKN3c106ScalarES8_ENKUlvE_clEvENKUlvE_clEvEUlhhhE_St5arrayIPcLm4EELi4E23TrivialOffsetCalculatorILi3EjESF_ILi1EjENS0_6memory12LoadWithCastILi3EEENSI_13StoreWithCastILi1EEEEEviT_T0_T2_T3_T4_T5_ --------------------------
	.section	.nv.constant0._ZN2at6native27unrolled_elementwise_kernelIZZZNS0_54_GLOBAL__N__d8c5977b_16_LinearAlgebra_cu_140f0503_289316addr_kernel_cudaERNS_14TensorIteratorERKN3c106ScalarES8_ENKUlvE_clEvENKUlvE_clEvEUlhhhE_St5arrayIPcLm4EELi4E23TrivialOffsetCalculatorILi3EjESF_ILi1EjENS0_6memory12LoadWithCastILi3EEENSI_13StoreWithCastILi1EEEEEviT_T0_T2_T3_T4_T5_,"a",@progbits
	.sectionflags	@""
	.align	4
.nv.constant0._ZN2at6native27unrolled_elementwise_kernelIZZZNS0_54_GLOBAL__N__d8c5977b_16_LinearAlgebra_cu_140f0503_289316addr_kernel_cudaERNS_14TensorIteratorERKN3c106ScalarES8_ENKUlvE_clEvENKUlvE_clEvEUlhhhE_St5arrayIPcLm4EELi4E23TrivialOffsetCalculatorILi3EjESF_ILi1EjENS0_6memory12LoadWithCastILi3EEENSI_13StoreWithCastILi1EEEEEviT_T0_T2_T3_T4_T5_:
	.zero		612


//--------------------- .nv.constant0._ZN2at6native18elementwise_kernelILi128ELi4EZNS0_22gpu_kernel_impl_nocastIZZZNS0_54_GLOBAL__N__d8c5977b_16_LinearAlgebra_cu_140f0503_289316addr_kernel_cudaERNS_14TensorIteratorERKN3c106ScalarES9_ENKUlvE_clEvENKUlvE_clEvEUlhhhE_EEvRNS_18TensorIteratorBaseERKT_EUliE_EEviT1_ --------------------------
	.section	.nv.constant0._ZN2at6native18elementwise_kernelILi128ELi4EZNS0_22gpu_kernel_impl_nocastIZZZNS0_54_GLOBAL__N__d8c5977b_16_LinearAlgebra_cu_140f0503_289316addr_kernel_cudaERNS_14TensorIteratorERKN3c106ScalarES9_ENKUlvE_clEvENKUlvE_clEvEUlhhhE_EEvRNS_18TensorIteratorBaseERKT_EUliE_EEviT1_,"a",@progbits
	.sectionflags	@""
	.align	4
.nv.constant0._ZN2at6native18elementwise_kernelILi128ELi4EZNS0_22gpu_kernel_impl_nocastIZZZNS0_54_GLOBAL__N__d8c5977b_16_LinearAlgebra_cu_140f0503_289316addr_kernel_cudaERNS_14TensorIteratorERKN3c106ScalarES9_ENKUlvE_clEvENKUlvE_clEvEUlhhhE_EEvRNS_18TensorIteratorBaseERKT_EUliE_EEviT1_:
	.zero		1296


//--------------------- .nv.constant0._ZN2at6native27unrolled_elementwise_kernelIZZZNS0_54_GLOBAL__N__d8c5977b_16_LinearAlgebra_cu_140f0503_289316addr_kernel_cudaERNS_14TensorIteratorERKN3c106ScalarES8_ENKUlvE_clEvENKUlvE_clEvEUlhhhE_St5arrayIPcLm4EELi4E23TrivialOffsetCalculatorILi3EjESF_ILi1EjENS0_6memory15LoadWithoutCastENSI_16StoreWithoutCastEEEviT_T0_T2_T3_T4_T5_ --------------------------
	.section	.nv.constant0._ZN2at6native27unrolled_elementwise_kernelIZZZNS0_54_GLOBAL__N__d8c5977b_16_LinearAlgebra_cu_140f0503_289316addr_kernel_cudaERNS_14TensorIteratorERKN3c106ScalarES8_ENKUlvE_clEvENKUlvE_clEvEUlhhhE_St5arrayIPcLm4EELi4E23TrivialOffsetCalculatorILi3EjESF_ILi1EjENS0_6memory15LoadWithoutCastENSI_16StoreWithoutCastEEEviT_T0_T2_T3_T4_T5_,"a",@progbits
	.sectionflags	@""
	.align	4
.nv.constant0._ZN2at6native27unrolled_elementwise_kernelIZZZNS0_54_GLOBAL__N__d8c5977b_16_LinearAlgebra_cu_140f0503_289316addr_kernel_cudaERNS_14TensorIteratorERKN3c106ScalarES8_ENKUlvE_clEvENKUlvE_clEvEUlhhhE_St5arrayIPcLm4EELi4E23TrivialOffsetCalculatorILi3EjESF_ILi1EjENS0_6memory15LoadWithoutCastENSI_16StoreWithoutCastEEEviT_T0_T2_T3_T4_T5_:
	.zero		588


//--------------------- .nv.constant0._ZN2at6native29vectorized_elementwise_kernelILi2EZZZNS0_54_GLOBAL__N__d8c5977b_16_LinearAlgebra_cu_140f0503_289316addr_kernel_cudaERNS_14TensorIteratorERKN3c106ScalarES8_ENKUlvE_clEvENKUlvE_clEvEUlhhhE_St5arrayIPcLm4EEEEviT0_T1_ --------------------------
	.section	.nv.constant0._ZN2at6native29vectorized_elementwise_kernelILi2EZZZNS0_54_GLOBAL__N__d8c5977b_16_LinearAlgebra_cu_140f0503_289316addr_kernel_cudaERNS_14TensorIteratorERKN3c106ScalarES8_ENKUlvE_clEvENKUlvE_clEvEUlhhhE_St5arrayIPcLm4EEEEviT0_T1_,"a",@progbits
	.sectionflags	@""
	.align	4
.nv.constant0._ZN2at6native29vectorized_elementwise_kernelILi2EZZZNS0_54_GLOBAL__N__d8c5977b_16_LinearAlgebra_cu_140f0503_289316addr_kernel_cudaERNS_14TensorIteratorERKN3c106ScalarES8_ENKUlvE_clEvENKUlvE_clEvEUlhhhE_St5arrayIPcLm4EEEEviT0_T1_:
	.zero		584


//--------------------- .nv.constant0._ZN2at6native29vectorized_elementwise_kernelILi4EZZZNS0_54_GLOBAL__N__d8c5977b_16_LinearAlgebra_cu_140f0503_289316addr_kernel_cudaERNS_14TensorIteratorERKN3c106ScalarES8_ENKUlvE_clEvENKUlvE_clEvEUlhhhE_St5arrayIPcLm4EEEEviT0_T1_ --------------------------
	.section	.nv.constant0._ZN2at6native29vectorized_elementwise_kernelILi4EZZZNS0_54_GLOBAL__N__d8c5977b_16_LinearAlgebra_cu_140f0503_289316addr_kernel_cudaERNS_14TensorIteratorERKN3c106ScalarES8_ENKUlvE_clEvENKUlvE_clEvEUlhhhE_St5arrayIPcLm4EEEEviT0_T1_,"a",@progbits
	.sectionflags	@""
	.align	4
.nv.constant0._ZN2at6native29vectorized_elementwise_kernelILi4EZZZNS0_54_GLOBAL__N__d8c5977b_16_LinearAlgebra_cu_140f0503_289316addr_kernel_cudaERNS_14TensorIteratorERKN3c106ScalarES8_ENKUlvE_clEvENKUlvE_clEvEUlhhhE_St5arrayIPcLm4EEEEviT0_T1_:
	.zero		584


//--------------------- .nv.constant0._ZN2at6native29vectorized_elementwise_kernelILi8EZZZNS0_54_GLOBAL__N__d8c5977b_16_LinearAlgebra_cu_140f0503_289316addr_kernel_cudaERNS_14TensorIteratorERKN3c106ScalarES8_ENKUlvE_clEvENKUlvE_clEvEUlhhhE_St5arrayIPcLm4EEEEviT0_T1_ --------------------------
	.section	.nv.constant0._ZN2at6native29vectorized_elementwise_kernelILi8EZZZNS0_54_GLOBAL__N__d8c5977b_16_LinearAlgebra_cu_140f0503_289316addr_kernel_cudaERNS_14TensorIteratorERKN3c106ScalarES8_ENKUlvE_clEvENKUlvE_clEvEUlhhhE_St5arrayIPcLm4EEEEviT0_T1_,"a",@progbits
	.sectionflags	@""
	.align	4
.nv.constant0._ZN2at6native29vectorized_elementwise_kernelILi8EZZZNS0_54_GLOBAL__N__d8c5977b_16_LinearAlgebra_cu_140f0503_289316addr_kernel_cudaERNS_14TensorIteratorERKN3c106ScalarES8_ENKUlvE_clEvENKUlvE_clEvEUlhhhE_St5arrayIPcLm4EEEEviT0_T1_:
	.zero		584


//--------------------- .nv.constant0._ZN2at6native18elementwise_kernelILi128ELi4EZNS0_15gpu_kernel_implIZNS0_54_GLOBAL__N__d8c5977b_16_LinearAlgebra_cu_140f0503_289316addr_kernel_cudaERNS_14TensorIteratorERKN3c106ScalarES9_EUlbbbE0_EEvRNS_18TensorIteratorBaseERKT_EUliE_EEviT1_ --------------------------
	.section	.nv.constant0._ZN2at6native18elementwise_kernelILi128ELi4EZNS0_15gpu_kernel_implIZNS0_54_GLOBAL__N__d8c5977b_16_LinearAlgebra_cu_140f0503_289316addr_kernel_cudaERNS_14TensorIteratorERKN3c106ScalarES9_EUlbbbE0_EEvRNS_18TensorIteratorBaseERKT_EUliE_EEviT1_,"a",@progbits
	.sectionflags	@""
	.align	4
.nv.constant0._ZN2at6native18elementwise_kernelILi128ELi4EZNS0_15gpu_kernel_implIZNS0_54_GLOBAL__N__d8c5977b_16_LinearAlgebra_cu_140f0503_289316addr_kernel_cudaERNS_14TensorIteratorERKN3c106ScalarES9_EUlbbbE0_EEvRNS_18TensorIteratorBaseERKT_EUliE_EEviT1_:
	.zero		1304


//--------------------- .nv.constant0._ZN2at6native27unrolled_elementwise_kernelIZNS0_54_GLOBAL__N__d8c5977b_16_LinearAlgebra_cu_140f0503_289316addr_kernel_cudaERNS_14TensorIteratorERKN3c106ScalarES8_EUlbbbE0_St5arrayIPcLm4EELi4E23TrivialOffsetCalculatorILi3EjESD_ILi1EjENS0_6memory12LoadWithCastILi3EEENSG_13StoreWithCastILi1EEEEEviT_T0_T2_T3_T4_T5_ --------------------------
	.section	.nv.constant0._ZN2at6native27unrolled_elementwise_kernelIZNS0_54_GLOBAL__N__d8c5977b_16_LinearAlgebra_cu_140f0503_289316addr_kernel_cudaERNS_14TensorIteratorERKN3c106ScalarES8_EUlbbbE0_St5arrayIPcLm4EELi4E23TrivialOffsetCalculatorILi3EjESD_ILi1EjENS0_6memory12LoadWithCastILi3EEENSG_13StoreWithCastILi1EEEEEviT_T0_T2_T3_T4_T5_,"a",@progbits
	.sectionflags	@""
	.align	4
.nv.constant0._ZN2at6native27unrolled_elementwise_kernelIZNS0_54_GLOBAL__N__d8c5977b_16_LinearAlgebra_cu_140f0503_289316addr_kernel_cudaERNS_14TensorIteratorERKN3c106ScalarES8_EUlbbbE0_St5arrayIPcLm4EELi4E23TrivialOffsetCalculatorILi3EjESD_ILi1EjENS0_6memory12LoadWithCastILi3EEENSG_13StoreWithCastILi1EEEEEviT_T0_T2_T3_T4_T5_:
	.zero		612


//--------------------- .nv.constant0._ZN2at6native18elementwise_kernelILi128ELi4EZNS0_22gpu_kernel_impl_nocastIZNS0_54_GLOBAL__N__d8c5977b_16_LinearAlgebra_cu_140f0503_289316addr_kernel_cudaERNS_14TensorIteratorERKN3c106ScalarES9_EUlbbbE0_EEvRNS_18TensorIteratorBaseERKT_EUliE_EEviT1_ --------------------------
	.section	.nv.constant0._ZN2at6native18elementwise_kernelILi128ELi4EZNS0_22gpu_kernel_impl_nocastIZNS0_54_GLOBAL__N__d8c5977b_16_LinearAlgebra_cu_140f0503_289316addr_kernel_cudaERNS_14TensorIteratorERKN3c106ScalarES9_EUlbbbE0_EEvRNS_18TensorIteratorBaseERKT_EUliE_EEviT1_,"a",@progbits
	.sectionflags	@""
	.align	4
.nv.constant0._ZN2at6native18elementwise_kernelILi128ELi4EZNS0_22gpu_kernel_impl_nocastIZNS0_54_GLOBAL__N__d8c5977b_16_LinearAlgebra_cu_140f0503_289316addr_kernel_cudaERNS_14TensorIteratorERKN3c106ScalarES9_EUlbbbE0_EEvRNS_18TensorIteratorBaseERKT_EUliE_EEviT1_:
	.zero		1296


//--------------------- .nv.constant0._ZN2at6native27unrolled_elementwise_kernelIZNS0_54_GLOBAL__N__d8c5977b_16_LinearAlgebra_cu_140f0503_289316addr_kernel_cudaERNS_14TensorIteratorERKN3c106ScalarES8_EUlbbbE0_St5arrayIPcLm4EELi4E23TrivialOffsetCalculatorILi3EjESD_ILi1EjENS0_6memory15LoadWithoutCastENSG_16StoreWithoutCastEEEviT_T0_T2_T3_T4_T5_ --------------------------
	.section	.nv.constant0._ZN2at6native27unrolled_elementwise_kernelIZNS0_54_GLOBAL__N__d8c5977b_16_LinearAlgebra_cu_140f0503_289316addr_kernel_cudaERNS_14TensorIteratorERKN3c106ScalarES8_EUlbbbE0_St5arrayIPcLm4EELi4E23TrivialOffsetCalculatorILi3EjESD_ILi1EjENS0_6memory15LoadWithoutCastENSG_16StoreWithoutCastEEEviT_T0_T2_T3_T4_T5_,"a",@progbits
	.sectionflags	@""
	.align	4
.nv.constant0._ZN2at6native27unrolled_elementwise_kernelIZNS0_54_GLOBAL__N__d8c5977b_16_LinearAlgebra_cu_140f0503_289316addr_kernel_cudaERNS_14TensorIteratorERKN3c106ScalarES8_EUlbbbE0_St5arrayIPcLm4EELi4E23TrivialOffsetCalculatorILi3EjESD_ILi1EjENS0_6memory15LoadWithoutCastENSG_16StoreWithoutCastEEEviT_T0_T2_T3_T4_T5_:
	.zero		588


//--------------------- .nv.constant0._ZN2at6native29vectorized_elementwise_kernelILi2EZNS0_54_GLOBAL__N__d8c5977b_16_LinearAlgebra_cu_140f0503_289316addr_kernel_cudaERNS_14TensorIteratorERKN3c106ScalarES8_EUlbbbE0_St5arrayIPcLm4EEEEviT0_T1_ --------------------------
	.section	.nv.constant0._ZN2at6native29vectorized_elementwise_kernelILi2EZNS0_54_GLOBAL__N__d8c5977b_16_LinearAlgebra_cu_140f0503_289316addr_kernel_cudaERNS_14TensorIteratorERKN3c106ScalarES8_EUlbbbE0_St5arrayIPcLm4EEEEviT0_T1_,"a",@progbits
	.sectionflags	@""
	.align	4
.nv.constant0._ZN2at6native29vectorized_elementwise_kernelILi2EZNS0_54_GLOBAL__N__d8c5977b_16_LinearAlgebra_cu_140f0503_289316addr_kernel_cudaERNS_14TensorIteratorERKN3c106ScalarES8_EUlbbbE0_St5arrayIPcLm4EEEEviT0_T1_:
	.zero		584


//--------------------- .nv.constant0._ZN2at6native29vectorized_elementwise_kernelILi4EZNS0_54_GLOBAL__N__d8c5977b_16_LinearAlgebra_cu_140f0503_289316addr_kernel_cudaERNS_14TensorIteratorERKN3c106ScalarES8_EUlbbbE0_St5arrayIPcLm4EEEEviT0_T1_ --------------------------
	.section	.nv.constant0._ZN2at6native29vectorized_elementwise_kernelILi4EZNS0_54_GLOBAL__N__d8c5977b_16_LinearAlgebra_cu_140f0503_289316addr_kernel_cudaERNS_14TensorIteratorERKN3c106ScalarES8_EUlbbbE0_St5arrayIPcLm4EEEEviT0_T1_,"a",@progbits
	.sectionflags	@""
	.align	4
.nv.constant0._ZN2at6native29vectorized_elementwise_kernelILi4EZNS0_54_GLOBAL__N__d8c5977b_16_LinearAlgebra_cu_140f0503_289316addr_kernel_cudaERNS_14TensorIteratorERKN3c106ScalarES8_EUlbbbE0_St5arrayIPcLm4EEEEviT0_T1_:
	.zero		584


//--------------------- .nv.constant0._ZN2at6native29vectorized_elementwise_kernelILi8EZNS0_54_GLOBAL__N__d8c5977b_16_LinearAlgebra_cu_140f0503_289316addr_kernel_cudaERNS_14TensorIteratorERKN3c106ScalarES8_EUlbbbE0_St5arrayIPcLm4EEEEviT0_T1_ --------------------------
	.section	.nv.constant0._ZN2at6native29vectorized_elementwise_kernelILi8EZNS0_54_GLOBAL__N__d8c5977b_16_LinearAlgebra_cu_140f0503_289316addr_kernel_cudaERNS_14TensorIteratorERKN3c106ScalarES8_EUlbbbE0_St5arrayIPcLm4EEEEviT0_T1_,"a",@progbits
	.sectionflags	@""
	.align	4
.nv.constant0._ZN2at6native29vectorized_elementwise_kernelILi8EZNS0_54_GLOBAL__N__d8c5977b_16_LinearAlgebra_cu_140f0503_289316addr_kernel_cudaERNS_14TensorIteratorERKN3c106ScalarES8_EUlbbbE0_St5arrayIPcLm4EEEEviT0_T1_:
	.zero		584


//--------------------- .nv.constant0._ZN2at6native18elementwise_kernelILi128ELi4EZNS0_15gpu_kernel_implIZNS0_54_GLOBAL__N__d8c5977b_16_LinearAlgebra_cu_140f0503_289316addr_kernel_cudaERNS_14TensorIteratorERKN3c106ScalarES9_EUlbbbE_EEvRNS_18TensorIteratorBaseERKT_EUliE_EEviT1_ --------------------------
	.section	.nv.constant0._ZN2at6native18elementwise_kernelILi128ELi4EZNS0_15gpu_kernel_implIZNS0_54_GLOBAL__N__d8c5977b_16_LinearAlgebra_cu_140f0503_289316addr_kernel_cudaERNS_14TensorIteratorERKN3c106ScalarES9_EUlbbbE_EEvRNS_18TensorIteratorBaseERKT_EUliE_EEviT1_,"a",@progbits
	.sectionflags	@""
	.align	4
.nv.constant0._ZN2at6native18elementwise_kernelILi128ELi4EZNS0_15gpu_kernel_implIZNS0_54_GLOBAL__N__d8c5977b_16_LinearAlgebra_cu_140f0503_289316addr_kernel_cudaERNS_14TensorIteratorERKN3c106ScalarES9_EUlbbbE_EEvRNS_18TensorIteratorBaseERKT_EUliE_EEviT1_:
	.zero		1304


//--------------------- .nv.constant0._ZN2at6native27unrolled_elementwise_kernelIZNS0_54_GLOBAL__N__d8c5977b_16_LinearAlgebra_cu_140f0503_289316addr_kernel_cudaERNS_14TensorIteratorERKN3c106ScalarES8_EUlbbbE_St5arrayIPcLm4EELi4E23TrivialOffsetCalculatorILi3EjESD_ILi1EjENS0_6memory12LoadWithCastILi3EEENSG_13StoreWithCastILi1EEEEEviT_T0_T2_T3_T4_T5_ --------------------------
	.section	.nv.constant0._ZN2at6native27unrolled_elementwise_kernelIZNS0_54_GLOBAL__N__d8c5977b_16_LinearAlgebra_cu_140f0503_289316addr_kernel_cudaERNS_14TensorIteratorERKN3c106ScalarES8_EUlbbbE_St5arrayIPcLm4EELi4E23TrivialOffsetCalculatorILi3EjESD_ILi1EjENS0_6memory12LoadWithCastILi3EEENSG_13StoreWithCastILi1EEEEEviT_T0_T2_T3_T4_T5_,"a",@progbits
	.sectionflags	@""
	.align	4
.nv.constant0._ZN2at6native27unrolled_elementwise_kernelIZNS0_54_GLOBAL__N__d8c5977b_16_LinearAlgebra_cu_140f0503_289316addr_kernel_cudaERNS_14TensorIteratorERKN3c106ScalarES8_EUlbbbE_St5arrayIPcLm4EELi4E23TrivialOffsetCalculatorILi3EjESD_ILi1EjENS0_6memory12LoadWithCastILi3EEENSG_13StoreWithCastILi1EEEEEviT_T0_T2_T3_T4_T5_:
	.zero		612


//--------------------- .nv.constant0._ZN2at6native18elementwise_kernelILi128ELi4EZNS0_22gpu_kernel_impl_nocastIZNS0_54_GLOBAL__N__d8c5977b_16_LinearAlgebra_cu_140f0503_289316addr_kernel_cudaERNS_14TensorIteratorERKN3c106ScalarES9_EUlbbbE_EEvRNS_18TensorIteratorBaseERKT_EUliE_EEviT1_ --------------------------
	.section	.nv.constant0._ZN2at6native18elementwise_kernelILi128ELi4EZNS0_22gpu_kernel_impl_nocastIZNS0_54_GLOBAL__N__d8c5977b_16_LinearAlgebra_cu_140f0503_289316addr_kernel_cudaERNS_14TensorIteratorERKN3c106ScalarES9_EUlbbbE_EEvRNS_18TensorIteratorBaseERKT_EUliE_EEviT1_,"a",@progbits
	.sectionflags	@""
	.align	4
.nv.constant0._ZN2at6native18elementwise_kernelILi128ELi4EZNS0_22gpu_kernel_impl_nocastIZNS0_54_GLOBAL__N__d8c5977b_16_LinearAlgebra_cu_140f0503_289316addr_kernel_cudaERNS_14TensorIteratorERKN3c106ScalarES9_EUlbbbE_EEvRNS_18TensorIteratorBaseERKT_EUliE_EEviT1_:
	.zero		1296


//--------------------- .nv.constant0._ZN2at6native27unrolled_elementwise_kernelIZNS0_54_GLOBAL__N__d8c5977b_16_LinearAlgebra_cu_140f0503_289316addr_kernel_cudaERNS_14TensorIteratorERKN3c106ScalarES8_EUlbbbE_St5arrayIPcLm4EELi4E23TrivialOffsetCalculatorILi3EjESD_ILi1EjENS0_6memory15LoadWithoutCastENSG_16StoreWithoutCastEEEviT_T0_T2_T3_T4_T5_ --------------------------
	.section	.nv.constant0._ZN2at6native27unrolled_elementwise_kernelIZNS0_54_GLOBAL__N__d8c5977b_16_LinearAlgebra_cu_140f0503_289316addr_kernel_cudaERNS_14TensorIteratorERKN3c106ScalarES8_EUlbbbE_St5arrayIPcLm4EELi4E23TrivialOffsetCalculatorILi3EjESD_ILi1EjENS0_6memory15LoadWithoutCastENSG_16StoreWithoutCastEEEviT_T0_T2_T3_T4_T5_,"a",@progbits
	.sectionflags	@""
	.align	4
.nv.constant0._ZN2at6native27unrolled_elementwise_kernelIZNS0_54_GLOBAL__N__d8c5977b_16_LinearAlgebra_cu_140f0503_289316addr_kernel_cudaERNS_14TensorIteratorERKN3c106ScalarES8_EUlbbbE_St5arrayIPcLm4EELi4E23TrivialOffsetCalculatorILi3EjESD_ILi1EjENS0_6memory15LoadWithoutCastENSG_16StoreWithoutCastEEEviT_T0_T2_T3_T4_T5_:
	.zero		588


//--------------------- .nv.constant0._ZN2at6native29vectorized_elementwise_kernelILi2EZNS0_54_GLOBAL__N__d8c5977b_16_LinearAlgebra_cu_140f0503_289316addr_kernel_cudaERNS_14TensorIteratorERKN3c106ScalarES8_EUlbbbE_St5arrayIPcLm4EEEEviT0_T1_ --------------------------
	.section	.nv.constant0._ZN2at6native29vectorized_elementwise_kernelILi2EZNS0_54_GLOBAL__N__d8c5977b_16_LinearAlgebra_cu_140f0503_289316addr_kernel_cudaERNS_14TensorIteratorERKN3c106ScalarES8_EUlbbbE_St5arrayIPcLm4EEEEviT0_T1_,"a",@progbits
	.sectionflags	@""
	.align	4
.nv.constant0._ZN2at6native29vectorized_elementwise_kernelILi2EZNS0_54_GLOBAL__N__d8c5977b_16_LinearAlgebra_cu_140f0503_289316addr_kernel_cudaERNS_14TensorIteratorERKN3c106ScalarES8_EUlbbbE_St5arrayIPcLm4EEEEviT0_T1_:
	.zero		584


//--------------------- .nv.constant0._ZN2at6native29vectorized_elementwise_kernelILi4EZNS0_54_GLOBAL__N__d8c5977b_16_LinearAlgebra_cu_140f0503_289316addr_kernel_cudaERNS_14TensorIteratorERKN3c106ScalarES8_EUlbbbE_St5arrayIPcLm4EEEEviT0_T1_ --------------------------
	.section	.nv.constant0._ZN2at6native29vectorized_elementwise_kernelILi4EZNS0_54_GLOBAL__N__d8c5977b_16_LinearAlgebra_cu_140f0503_289316addr_kernel_cudaERNS_14TensorIteratorERKN3c106ScalarES8_EUlbbbE_St5arrayIPcLm4EEEEviT0_T1_,"a",@progbits
	.sectionflags	@""
	.align	4
.nv.constant0._ZN2at6native29vectorized_elementwise_kernelILi4EZNS0_54_GLOBAL__N__d8c5977b_16_LinearAlgebra_cu_140f0503_289316addr_kernel_cudaERNS_14TensorIteratorERKN3c106ScalarES8_EUlbbbE_St5arrayIPcLm4EEEEviT0_T1_:
	.zero		584


//--------------------- .nv.constant0._ZN2at6native29vectorized_elementwise_kernelILi8EZNS0_54_GLOBAL__N__d8c5977b_16_LinearAlgebra_cu_140f0503_289316addr_kernel_cudaERNS_14TensorIteratorERKN3c106ScalarES8_EUlbbbE_St5arrayIPcLm4EEEEviT0_T1_ --------------------------
	.section	.nv.constant0._ZN2at6native29vectorized_elementwise_kernelILi8EZNS0_54_GLOBAL__N__d8c5977b_16_LinearAlgebra_cu_140f0503_289316addr_kernel_cudaERNS_14TensorIteratorERKN3c106ScalarES8_EUlbbbE_St5arrayIPcLm4EEEEviT0_T1_,"a",@progbits
	.sectionflags	@""
	.align	4
.nv.constant0._ZN2at6native29vectorized_elementwise_kernelILi8EZNS0_54_GLOBAL__N__d8c5977b_16_LinearAlgebra_cu_140f0503_289316addr_kernel_cudaERNS_14TensorIteratorERKN3c106ScalarES8_EUlbbbE_St5arrayIPcLm4EEEEviT0_T1_:
	.zero		584


//--------------------- SYMBOLS --------------------------

	.type		.nv.reservedSmem.offset0,@object
	.size		.nv.reservedSmem.offset0,0x4
	.type		__assertfail,@function
